// Copyright (c) 2024, Jay Shah, Ganesh Bikshandi, Ying Zhang, Vijay Thakkar, Pradeep Ramani, Tri Dao.
// Splitting the different template instantiations to different files to speed up compilation.
// This file is auto-generated. See "generate_kernels.py"

#include "flash_fwd_launch_template.h"

#ifndef FLASHATTENTION_DISABLE_HDIM64
template void run_mha_fwd_<90, cutlass::half_t, 64, 512, false, true, true, true>(Flash_fwd_params &params, cudaStream_t stream);
#endif


// ===== COMPILED SASS (sm_90a) =====

	.target	sm_90a

	.elftype	@"ET_EXEC"


//--------------------- .note.nv.tkinfo           --------------------------
	.section	.note.nv.tkinfo,"",@"SHT_NOTE"
	.sectionflags	@"SHF_NOTE_NV_TKINFO"
	.tkinfo
        /*0018*/ 	.word	0x00000002
        /*0030*/ 	.string	""
        /*0030*/ 	.string	"ptxas"
        /*0030*/ 	.string	"Cuda compilation tools, release 13.0, V13.0.88"
        /*0030*/ 	.string	"Build cuda_13.0.r13.0/compiler.36424714_0"
        /*0030*/ 	.string	"-arch sm_90a -m 64 "



//--------------------- .note.nv.cuinfo           --------------------------
	.section	.note.nv.cuinfo,"",@"SHT_NOTE"
	.sectionflags	@"SHF_NOTE_NV_CUINFO"
        /*0018*/ 	.short	0x0002
        /*001a*/ 	.short	0x005a
        /*001c*/ 	.short	0x0082
	.zero		2


//--------------------- .nv.info                  --------------------------
	.section	.nv.info,"",@"SHT_CUDA_INFO"
	.align	4


	//----- nvinfo : EIATTR_REGCOUNT
	.align		4
        /*0000*/ 	.byte	0x04, 0x2f
        /*0002*/ 	.short	(.L_20 - .L_19)
	.align		4
.L_19:
        /*0004*/ 	.word	index@(_ZN7cutlass13device_kernelIN5flash11enable_sm90INS1_16FlashAttnFwdSm90INS1_25CollectiveMainloopFwdSm90ILi2EN4cute5tupleIJNS5_1CILi1EEES8_S8_EEENS6_IJNS7_ILi64EEESA_SA_EEELi512ENS_6half_tEfNS_4arch4Sm90ELb1ELb0ELb1ELb1ELb1ELb1ELb1ELb0ELb0ELb1ELb0ELb0EEENS1_21CollectiveEpilogueFwdINS6_IJSA_NS7_ILi512EEESA_EEES9_SC_SE_Li256ELb1ELb1ELb0ELb0EEENS1_36VarlenDynamicPersistentTileSchedulerILi64ELi64ELi256ELi128ELb0ELb1ELb1ELb1ELb1ELb1EEEEEEEEEvNT_6ParamsE)
        /*0008*/ 	.word	0x000000a8


	//----- nvinfo : EIATTR_FRAME_SIZE
	.align		4
.L_20:
        /*000c*/ 	.byte	0x04, 0x11
        /*000e*/ 	.short	(.L_22 - .L_21)
	.align		4
.L_21:
        /*0010*/ 	.word	index@(_ZN7cutlass13device_kernelIN5flash11enable_sm90INS1_16FlashAttnFwdSm90INS1_25CollectiveMainloopFwdSm90ILi2EN4cute5tupleIJNS5_1CILi1EEES8_S8_EEENS6_IJNS7_ILi64EEESA_SA_EEELi512ENS_6half_tEfNS_4arch4Sm90ELb1ELb0ELb1ELb1ELb1ELb1ELb1ELb0ELb0ELb1ELb0ELb0EEENS1_21CollectiveEpilogueFwdINS6_IJSA_NS7_ILi512EEESA_EEES9_SC_SE_Li256ELb1ELb1ELb0ELb0EEENS1_36VarlenDynamicPersistentTileSchedulerILi64ELi64ELi256ELi128ELb0ELb1ELb1ELb1ELb1ELb1EEEEEEEEEvNT_6ParamsE)
        /*0014*/ 	.word	0x00000078


	//----- nvinfo : EIATTR_REGCOUNT
	.align		4
.L_22:
        /*0018*/ 	.byte	0x04, 0x2f
        /*001a*/ 	.short	(.L_24 - .L_23)
	.align		4
.L_23:
        /*001c*/ 	.word	index@(_ZN7cutlass13device_kernelIN5flash11enable_sm90INS1_16FlashAttnFwdSm90INS1_25CollectiveMainloopFwdSm90ILi2EN4cute5tupleIJNS5_1CILi1EEES8_S8_EEENS6_IJNS7_ILi64EEESA_SA_EEELi512ENS_6half_tEfNS_4arch4Sm90ELb1ELb0ELb1ELb1ELb1ELb0ELb1ELb0ELb0ELb1ELb0ELb0EEENS1_21CollectiveEpilogueFwdINS6_IJSA_NS7_ILi512EEESA_EEES9_SC_SE_Li256ELb1ELb1ELb0ELb0EEENS1_36VarlenDynamicPersistentTileSchedulerILi64ELi64ELi256ELi128ELb0ELb1ELb1ELb1ELb1ELb1EEEEEEEEEvNT_6ParamsE)
        /*0020*/ 	.word	0x000000a8


	//----- nvinfo : EIATTR_FRAME_SIZE
	.align		4
.L_24:
        /*0024*/ 	.byte	0x04, 0x11
        /*0026*/ 	.short	(.L_26 - .L_25)
	.align		4
.L_25:
        /*0028*/ 	.word	index@(_ZN7cutlass13device_kernelIN5flash11enable_sm90INS1_16FlashAttnFwdSm90INS1_25CollectiveMainloopFwdSm90ILi2EN4cute5tupleIJNS5_1CILi1EEES8_S8_EEENS6_IJNS7_ILi64EEESA_SA_EEELi512ENS_6half_tEfNS_4arch4Sm90ELb1ELb0ELb1ELb1ELb1ELb0ELb1ELb0ELb0ELb1ELb0ELb0EEENS1_21CollectiveEpilogueFwdINS6_IJSA_NS7_ILi512EEESA_EEES9_SC_SE_Li256ELb1ELb1ELb0ELb0EEENS1_36VarlenDynamicPersistentTileSchedulerILi64ELi64ELi256ELi128ELb0ELb1ELb1ELb1ELb1ELb1EEEEEEEEEvNT_6ParamsE)
        /*002c*/ 	.word	0x00000028


	//----- nvinfo : EIATTR_REGCOUNT
	.align		4
.L_26:
        /*0030*/ 	.byte	0x04, 0x2f
        /*0032*/ 	.short	(.L_28 - .L_27)
	.align		4
.L_27:
        /*0034*/ 	.word	index@(_ZN7cutlass13device_kernelIN5flash11enable_sm90INS1_16FlashAttnFwdSm90INS1_25CollectiveMainloopFwdSm90ILi2EN4cute5tupleIJNS5_1CILi1EEES8_S8_EEENS6_IJNS7_ILi64EEESA_SA_EEELi512ENS_6half_tEfNS_4arch4Sm90ELb1ELb0ELb1ELb1ELb1ELb1ELb0ELb0ELb0ELb1ELb0ELb0EEENS1_21CollectiveEpilogueFwdINS6_IJSA_NS7_ILi512EEESA_EEES9_SC_SE_Li256ELb1ELb1ELb0ELb0EEENS1_36VarlenDynamicPersistentTileSchedulerILi64ELi64ELi256ELi128ELb0ELb1ELb1ELb1ELb1ELb1EEEEEEEEEvNT_6ParamsE)
        /*0038*/ 	.word	0x000000a8


	//----- nvinfo : EIATTR_FRAME_SIZE
	.align		4
.L_28:
        /*003c*/ 	.byte	0x04, 0x11
        /*003e*/ 	.short	(.L_30 - .L_29)
	.align		4
.L_29:
        /*0040*/ 	.word	index@(_ZN7cutlass13device_kernelIN5flash11enable_sm90INS1_16FlashAttnFwdSm90INS1_25CollectiveMainloopFwdSm90ILi2EN4cute5tupleIJNS5_1CILi1EEES8_S8_EEENS6_IJNS7_ILi64EEESA_SA_EEELi512ENS_6half_tEfNS_4arch4Sm90ELb1ELb0ELb1ELb1ELb1ELb1ELb0ELb0ELb0ELb1ELb0ELb0EEENS1_21CollectiveEpilogueFwdINS6_IJSA_NS7_ILi512EEESA_EEES9_SC_SE_Li256ELb1ELb1ELb0ELb0EEENS1_36VarlenDynamicPersistentTileSchedulerILi64ELi64ELi256ELi128ELb0ELb1ELb1ELb1ELb1ELb1EEEEEEEEEvNT_6ParamsE)
        /*0044*/ 	.word	0x00000068


	//----- nvinfo : EIATTR_REGCOUNT
	.align		4
.L_30:
        /*0048*/ 	.byte	0x04, 0x2f
        /*004a*/ 	.short	(.L_32 - .L_31)
	.align		4
.L_31:
        /*004c*/ 	.word	index@(_ZN7cutlass13device_kernelIN5flash11enable_sm90INS1_16FlashAttnFwdSm90INS1_25CollectiveMainloopFwdSm90ILi2EN4cute5tupleIJNS5_1CILi1EEES8_S8_EEENS6_IJNS7_ILi64EEESA_SA_EEELi512ENS_6half_tEfNS_4arch4Sm90ELb1ELb0ELb1ELb1ELb1ELb0ELb0ELb0ELb0ELb1ELb0ELb0EEENS1_21CollectiveEpilogueFwdINS6_IJSA_NS7_ILi512EEESA_EEES9_SC_SE_Li256ELb1ELb1ELb0ELb0EEENS1_36VarlenDynamicPersistentTileSchedulerILi64ELi64ELi256ELi128ELb0ELb1ELb1ELb1ELb1ELb1EEEEEEEEEvNT_6ParamsE)
        /*0050*/ 	.word	0x000000a8


	//----- nvinfo : EIATTR_FRAME_SIZE
	.align		4
.L_32:
        /*0054*/ 	.byte	0x04, 0x11
        /*0056*/ 	.short	(.L_34 - .L_33)
	.align		4
.L_33:
        /*0058*/ 	.word	index@(_ZN7cutlass13device_kernelIN5flash11enable_sm90INS1_16FlashAttnFwdSm90INS1_25CollectiveMainloopFwdSm90ILi2EN4cute5tupleIJNS5_1CILi1EEES8_S8_EEENS6_IJNS7_ILi64EEESA_SA_EEELi512ENS_6half_tEfNS_4arch4Sm90ELb1ELb0ELb1ELb1ELb1ELb0ELb0ELb0ELb0ELb1ELb0ELb0EEENS1_21CollectiveEpilogueFwdINS6_IJSA_NS7_ILi512EEESA_EEES9_SC_SE_Li256ELb1ELb1ELb0ELb0EEENS1_36VarlenDynamicPersistentTileSchedulerILi64ELi64ELi256ELi128ELb0ELb1ELb1ELb1ELb1ELb1EEEEEEEEEvNT_6ParamsE)
        /*005c*/ 	.word	0x00000030


	//----- nvinfo : EIATTR_REGCOUNT
	.align		4
.L_34:
        /*0060*/ 	.byte	0x04, 0x2f
        /*0062*/ 	.short	(.L_36 - .L_35)
	.align		4
.L_35:
        /*0064*/ 	.word	index@(_ZN7cutlass13device_kernelIN5flash11enable_sm90INS1_16FlashAttnFwdSm90INS1_25CollectiveMainloopFwdSm90ILi2EN4cute5tupleIJNS5_1CILi1EEES8_S8_EEENS6_IJNS7_ILi64EEESA_SA_EEELi512ENS_6half_tEfNS_4arch4Sm90ELb1ELb0ELb1ELb0ELb1ELb0ELb1ELb0ELb0ELb1ELb0ELb0EEENS1_21CollectiveEpilogueFwdINS6_IJSA_NS7_ILi512EEESA_EEES9_SC_SE_Li256ELb0ELb1ELb0ELb0EEENS1_30DynamicPersistentTileSchedulerILi256ELi128ELb0ELb1ELb1EEEEEEEEEvNT_6ParamsE)
        /*0068*/ 	.word	0x000000a8


	//----- nvinfo : EIATTR_FRAME_SIZE
	.align		4
.L_36:
        /*006c*/ 	.byte	0x04, 0x11
        /*006e*/ 	.short	(.L_38 - .L_37)
	.align		4
.L_37:
        /*0070*/ 	.word	index@(_ZN7cutlass13device_kernelIN5flash11enable_sm90INS1_16FlashAttnFwdSm90INS1_25CollectiveMainloopFwdSm90ILi2EN4cute5tupleIJNS5_1CILi1EEES8_S8_EEENS6_IJNS7_ILi64EEESA_SA_EEELi512ENS_6half_tEfNS_4arch4Sm90ELb1ELb0ELb1ELb0ELb1ELb0ELb1ELb0ELb0ELb1ELb0ELb0EEENS1_21CollectiveEpilogueFwdINS6_IJSA_NS7_ILi512EEESA_EEES9_SC_SE_Li256ELb0ELb1ELb0ELb0EEENS1_30DynamicPersistentTileSchedulerILi256ELi128ELb0ELb1ELb1EEEEEEEEEvNT_6ParamsE)
        /*0074*/ 	.word	0x00000018


	//----- nvinfo : EIATTR_REGCOUNT
	.align		4
.L_38:
        /*0078*/ 	.byte	0x04, 0x2f
        /*007a*/ 	.short	(.L_40 - .L_39)
	.align		4
.L_39:
        /*007c*/ 	.word	index@(_ZN7cutlass13device_kernelIN5flash11enable_sm90INS1_16FlashAttnFwdSm90INS1_25CollectiveMainloopFwdSm90ILi2EN4cute5tupleIJNS5_1CILi1EEES8_S8_EEENS6_IJNS7_ILi64EEESA_SA_EEELi512ENS_6half_tEfNS_4arch4Sm90ELb1ELb0ELb1ELb0ELb1ELb0ELb0ELb0ELb0ELb1ELb0ELb0EEENS1_21CollectiveEpilogueFwdINS6_IJSA_NS7_ILi512EEESA_EEES9_SC_SE_Li256ELb0ELb1ELb0ELb0EEENS1_30DynamicPersistentTileSchedulerILi256ELi128ELb0ELb1ELb1EEEEEEEEEvNT_6ParamsE)
        /*0080*/ 	.word	0x000000a8


	//----- nvinfo : EIATTR_FRAME_SIZE
	.align		4
.L_40:
        /*0084*/ 	.byte	0x04, 0x11
        /*0086*/ 	.short	(.L_42 - .L_41)
	.align		4
.L_41:
        /*0088*/ 	.word	index@(_ZN7cutlass13device_kernelIN5flash11enable_sm90INS1_16FlashAttnFwdSm90INS1_25CollectiveMainloopFwdSm90ILi2EN4cute5tupleIJNS5_1CILi1EEES8_S8_EEENS6_IJNS7_ILi64EEESA_SA_EEELi512ENS_6half_tEfNS_4arch4Sm90ELb1ELb0ELb1ELb0ELb1ELb0ELb0ELb0ELb0ELb1ELb0ELb0EEENS1_21CollectiveEpilogueFwdINS6_IJSA_NS7_ILi512EEESA_EEES9_SC_SE_Li256ELb0ELb1ELb0ELb0EEENS1_30DynamicPersistentTileSchedulerILi256ELi128ELb0ELb1ELb1EEEEEEEEEvNT_6ParamsE)
        /*008c*/ 	.word	0x00000010


	//----- nvinfo : EIATTR_REGCOUNT
	.align		4
.L_42:
        /*0090*/ 	.byte	0x04, 0x2f
        /*0092*/ 	.short	(.L_44 - .L_43)
	.align		4
.L_43:
        /*0094*/ 	.word	index@(_ZN7cutlass13device_kernelIN5flash11enable_sm90INS1_16FlashAttnFwdSm90INS1_25CollectiveMainloopFwdSm90ILi2EN4cute5tupleIJNS5_1CILi1EEES8_S8_EEENS6_IJNS7_ILi64EEESA_SA_EEELi512ENS_6half_tEfNS_4arch4Sm90ELb0ELb1ELb1ELb1ELb1ELb1ELb1ELb0ELb0ELb1ELb0ELb0EEENS1_21CollectiveEpilogueFwdINS6_IJSA_NS7_ILi512EEESA_EEES9_SC_SE_Li256ELb1ELb1ELb0ELb0EEENS1_36VarlenDynamicPersistentTileSchedulerILi64ELi64ELi256ELi128ELb0ELb1ELb1ELb1ELb0ELb1EEEEEEEEEvNT_6ParamsE)
        /*0098*/ 	.word	0x000000a8


	//----- nvinfo : EIATTR_FRAME_SIZE
	.align		4
.L_44:
        /*009c*/ 	.byte	0x04, 0x11
        /*009e*/ 	.short	(.L_46 - .L_45)
	.align		4
.L_45:
        /*00a0*/ 	.word	index@($_ZN7cutlass13device_kernelIN5flash11enable_sm90INS1_16FlashAttnFwdSm90INS1_25CollectiveMainloopFwdSm90ILi2EN4cute5tupleIJNS5_1CILi1EEES8_S8_EEENS6_IJNS7_ILi64EEESA_SA_EEELi512ENS_6half_tEfNS_4arch4Sm90ELb0ELb1ELb1ELb1ELb1ELb1ELb1ELb0ELb0ELb1ELb0ELb0EEENS1_21CollectiveEpilogueFwdINS6_IJSA_NS7_ILi512EEESA_EEES9_SC_SE_Li256ELb1ELb1ELb0ELb0EEENS1_36VarlenDynamicPersistentTileSchedulerILi64ELi64ELi256ELi128ELb0ELb1ELb1ELb1ELb0ELb1EEEEEEEEEvNT_6ParamsE$_ZZN5flash25CollectiveMainloopFwdSm90ILi2EN4cute5tupleIJNS1_1CILi1EEES4_S4_EEENS2_IJNS3_ILi64EEES6_S6_EEELi512EN7cutlass6half_tEfNS8_4arch4Sm90ELb0ELb1ELb1ELb1ELb1ELb1ELb1ELb0ELb0ELb1ELb0ELb0EE3mmaINS_16FlashAttnFwdSm90ISC_NS_21CollectiveEpilogueFwdINS2_IJS6_NS3_ILi512EEES6_EEES5_S9_SB_Li256ELb1ELb1ELb0ELb0EEENS_36VarlenDynamicPersistentTileSchedulerILi64ELi64ELi256ELi128ELb0ELb1ELb1ELb1ELb0ELb1EEEE13SharedStorageENS1_6TensorINS1_11ArrayEngineIfLm128EEENS1_6LayoutINS2_IJNS2_IJNS3_ILi2EEESR_NS3_ILi32EEEEEES4_S4_EEENS2_IJNS2_IJS4_SR_NS3_ILi4EEEEEENS3_ILi0EEESX_EEEEEEENS_7SoftmaxILi2ELi0EEEEEbRKNSC_6ParamsENS8_13PipelineAsyncILi2EEES17_RNS8_13PipelineStateILj2EEERT0_RT1_iRiRKNS_16SeqlenInfoQKNewKILb1ELb1EEENS2_IJiiiiEEERT_ENKUliT_T0_T1_E_clIZSD_ISM_S10_S12_EbS15_S17_S17_S1A_S1C_S1E_iS1F_S1J_S1K_S1M_EUlRS1N_iE0_NS3_ILb1EEES1U_EEDaiS1N_S1O_S1P_)
        /*00a4*/ 	.word	0x00000460


	//----- nvinfo : EIATTR_FRAME_SIZE
	.align		4
.L_46:
        /*00a8*/ 	.byte	0x04, 0x11
        /*00aa*/ 	.short	(.L_48 - .L_47)
	.align		4
.L_47:
        /*00ac*/ 	.word	index@(_ZN7cutlass13device_kernelIN5flash11enable_sm90INS1_16FlashAttnFwdSm90INS1_25CollectiveMainloopFwdSm90ILi2EN4cute5tupleIJNS5_1CILi1EEES8_S8_EEENS6_IJNS7_ILi64EEESA_SA_EEELi512ENS_6half_tEfNS_4arch4Sm90ELb0ELb1ELb1ELb1ELb1ELb1ELb1ELb0ELb0ELb1ELb0ELb0EEENS1_21CollectiveEpilogueFwdINS6_IJSA_NS7_ILi512EEESA_EEES9_SC_SE_Li256ELb1ELb1ELb0ELb0EEENS1_36VarlenDynamicPersistentTileSchedulerILi64ELi64ELi256ELi128ELb0ELb1ELb1ELb1ELb0ELb1EEEEEEEEEvNT_6ParamsE)
        /*00b0*/ 	.word	0x00000460


	//----- nvinfo : EIATTR_REGCOUNT
	.align		4
.L_48:
        /*00b4*/ 	.byte	0x04, 0x2f
        /*00b6*/ 	.short	(.L_50 - .L_49)
	.align		4
.L_49:
        /*00b8*/ 	.word	index@(_ZN7cutlass13device_kernelIN5flash11enable_sm90INS1_16FlashAttnFwdSm90INS1_25CollectiveMainloopFwdSm90ILi2EN4cute5tupleIJNS5_1CILi1EEES8_S8_EEENS6_IJNS7_ILi64EEESA_SA_EEELi512ENS_6half_tEfNS_4arch4Sm90ELb0ELb1ELb1ELb1ELb1ELb0ELb1ELb0ELb0ELb1ELb0ELb0EEENS1_21CollectiveEpilogueFwdINS6_IJSA_NS7_ILi512EEESA_EEES9_SC_SE_Li256ELb1ELb1ELb0ELb0EEENS1_36VarlenDynamicPersistentTileSchedulerILi64ELi64ELi256ELi128ELb0ELb1ELb1ELb1ELb0ELb1EEEEEEEEEvNT_6ParamsE)
        /*00bc*/ 	.word	0x000000a8


	//----- nvinfo : EIATTR_FRAME_SIZE
	.align		4
.L_50:
        /*00c0*/ 	.byte	0x04, 0x11
        /*00c2*/ 	.short	(.L_52 - .L_51)
	.align		4
.L_51:
        /*00c4*/ 	.word	index@($_ZN7cutlass13device_kernelIN5flash11enable_sm90INS1_16FlashAttnFwdSm90INS1_25CollectiveMainloopFwdSm90ILi2EN4cute5tupleIJNS5_1CILi1EEES8_S8_EEENS6_IJNS7_ILi64EEESA_SA_EEELi512ENS_6half_tEfNS_4arch4Sm90ELb0ELb1ELb1ELb1ELb1ELb0ELb1ELb0ELb0ELb1ELb0ELb0EEENS1_21CollectiveEpilogueFwdINS6_IJSA_NS7_ILi512EEESA_EEES9_SC_SE_Li256ELb1ELb1ELb0ELb0EEENS1_36VarlenDynamicPersistentTileSchedulerILi64ELi64ELi256ELi128ELb0ELb1ELb1ELb1ELb0ELb1EEEEEEEEEvNT_6ParamsE$_ZZN5flash25CollectiveMainloopFwdSm90ILi2EN4cute5tupleIJNS1_1CILi1EEES4_S4_EEENS2_IJNS3_ILi64EEES6_S6_EEELi512EN7cutlass6half_tEfNS8_4arch4Sm90ELb0ELb1ELb1ELb1ELb1ELb0ELb1ELb0ELb0ELb1ELb0ELb0EE3mmaINS_16FlashAttnFwdSm90ISC_NS_21CollectiveEpilogueFwdINS2_IJS6_NS3_ILi512EEES6_EEES5_S9_SB_Li256ELb1ELb1ELb0ELb0EEENS_36VarlenDynamicPersistentTileSchedulerILi64ELi64ELi256ELi128ELb0ELb1ELb1ELb1ELb0ELb1EEEE13SharedStorageENS1_6TensorINS1_11ArrayEngineIfLm128EEENS1_6LayoutINS2_IJNS2_IJNS3_ILi2EEESR_NS3_ILi32EEEEEES4_S4_EEENS2_IJNS2_IJS4_SR_NS3_ILi4EEEEEENS3_ILi0EEESX_EEEEEEENS_7SoftmaxILi2ELi0EEEEEbRKNSC_6ParamsENS8_13PipelineAsyncILi2EEES17_RNS8_13PipelineStateILj2EEERT0_RT1_iRiRKNS_16SeqlenInfoQKNewKILb1ELb0EEENS2_IJiiiiEEERT_ENKUliT_T0_T1_E_clIZSD_ISM_S10_S12_EbS15_S17_S17_S1A_S1C_S1E_iS1F_S1J_S1K_S1M_EUlRS1N_iE1_NS3_ILb0EEENS3_ILb1EEEEEDaiS1N_S1O_S1P_)
        /*00c8*/ 	.word	0x00000450


	//----- nvinfo : EIATTR_FRAME_SIZE
	.align		4
.L_52:
        /*00cc*/ 	.byte	0x04, 0x11
        /*00ce*/ 	.short	(.L_54 - .L_53)
	.align		4
.L_53:
        /*00d0*/ 	.word	index@(_ZN7cutlass13device_kernelIN5flash11enable_sm90INS1_16FlashAttnFwdSm90INS1_25CollectiveMainloopFwdSm90ILi2EN4cute5tupleIJNS5_1CILi1EEES8_S8_EEENS6_IJNS7_ILi64EEESA_SA_EEELi512ENS_6half_tEfNS_4arch4Sm90ELb0ELb1ELb1ELb1ELb1ELb0ELb1ELb0ELb0ELb1ELb0ELb0EEENS1_21CollectiveEpilogueFwdINS6_IJSA_NS7_ILi512EEESA_EEES9_SC_SE_Li256ELb1ELb1ELb0ELb0EEENS1_36VarlenDynamicPersistentTileSchedulerILi64ELi64ELi256ELi128ELb0ELb1ELb1ELb1ELb0ELb1EEEEEEEEEvNT_6ParamsE)
        /*00d4*/ 	.word	0x00000450


	//----- nvinfo : EIATTR_REGCOUNT
	.align		4
.L_54:
        /*00d8*/ 	.byte	0x04, 0x2f
        /*00da*/ 	.short	(.L_56 - .L_55)
	.align		4
.L_55:
        /*00dc*/ 	.word	index@(_ZN7cutlass13device_kernelIN5flash11enable_sm90INS1_16FlashAttnFwdSm90INS1_25CollectiveMainloopFwdSm90ILi2EN4cute5tupleIJNS5_1CILi1EEES8_S8_EEENS6_IJNS7_ILi64EEESA_SA_EEELi512ENS_6half_tEfNS_4arch4Sm90ELb0ELb1ELb1ELb1ELb1ELb1ELb0ELb0ELb0ELb1ELb0ELb0EEENS1_21CollectiveEpilogueFwdINS6_IJSA_NS7_ILi512EEESA_EEES9_SC_SE_Li256ELb1ELb1ELb0ELb0EEENS1_36VarlenDynamicPersistentTileSchedulerILi64ELi64ELi256ELi128ELb0ELb1ELb1ELb1ELb0ELb1EEEEEEEEEvNT_6ParamsE)
        /*00e0*/ 	.word	0x000000a8


	//----- nvinfo : EIATTR_FRAME_SIZE
	.align		4
.L_56:
        /*00e4*/ 	.byte	0x04, 0x11
        /*00e6*/ 	.short	(.L_58 - .L_57)
	.align		4
.L_57:
        /*00e8*/ 	.word	index@(_ZN7cutlass13device_kernelIN5flash11enable_sm90INS1_16FlashAttnFwdSm90INS1_25CollectiveMainloopFwdSm90ILi2EN4cute5tupleIJNS5_1CILi1EEES8_S8_EEENS6_IJNS7_ILi64EEESA_SA_EEELi512ENS_6half_tEfNS_4arch4Sm90ELb0ELb1ELb1ELb1ELb1ELb1ELb0ELb0ELb0ELb1ELb0ELb0EEENS1_21CollectiveEpilogueFwdINS6_IJSA_NS7_ILi512EEESA_EEES9_SC_SE_Li256ELb1ELb1ELb0ELb0EEENS1_36VarlenDynamicPersistentTileSchedulerILi64ELi64ELi256ELi128ELb0ELb1ELb1ELb1ELb0ELb1EEEEEEEEEvNT_6ParamsE)
        /*00ec*/ 	.word	0x00000068


	//----- nvinfo : EIATTR_REGCOUNT
	.align		4
.L_58:
        /*00f0*/ 	.byte	0x04, 0x2f
        /*00f2*/ 	.short	(.L_60 - .L_59)
	.align		4
.L_59:
        /*00f4*/ 	.word	index@(_ZN7cutlass13device_kernelIN5flash11enable_sm90INS1_16FlashAttnFwdSm90INS1_25CollectiveMainloopFwdSm90ILi2EN4cute5tupleIJNS5_1CILi1EEES8_S8_EEENS6_IJNS7_ILi64EEESA_SA_EEELi512ENS_6half_tEfNS_4arch4Sm90ELb0ELb1ELb1ELb1ELb1ELb0ELb0ELb0ELb0ELb1ELb0ELb0EEENS1_21CollectiveEpilogueFwdINS6_IJSA_NS7_ILi512EEESA_EEES9_SC_SE_Li256ELb1ELb1ELb0ELb0EEENS1_36VarlenDynamicPersistentTileSchedulerILi64ELi64ELi256ELi128ELb0ELb1ELb1ELb1ELb0ELb1EEEEEEEEEvNT_6ParamsE)
        /*00f8*/ 	.word	0x000000a8


	//----- nvinfo : EIATTR_FRAME_SIZE
	.align		4
.L_60:
        /*00fc*/ 	.byte	0x04, 0x11
        /*00fe*/ 	.short	(.L_62 - .L_61)
	.align		4
.L_61:
        /*0100*/ 	.word	index@(_ZN7cutlass13device_kernelIN5flash11enable_sm90INS1_16FlashAttnFwdSm90INS1_25CollectiveMainloopFwdSm90ILi2EN4cute5tupleIJNS5_1CILi1EEES8_S8_EEENS6_IJNS7_ILi64EEESA_SA_EEELi512ENS_6half_tEfNS_4arch4Sm90ELb0ELb1ELb1ELb1ELb1ELb0ELb0ELb0ELb0ELb1ELb0ELb0EEENS1_21CollectiveEpilogueFwdINS6_IJSA_NS7_ILi512EEESA_EEES9_SC_SE_Li256ELb1ELb1ELb0ELb0EEENS1_36VarlenDynamicPersistentTileSchedulerILi64ELi64ELi256ELi128ELb0ELb1ELb1ELb1ELb0ELb1EEEEEEEEEvNT_6ParamsE)
        /*0104*/ 	.word	0x00000020


	//----- nvinfo : EIATTR_REGCOUNT
	.align		4
.L_62:
        /*0108*/ 	.byte	0x04, 0x2f
        /*010a*/ 	.short	(.L_64 - .L_63)
	.align		4
.L_63:
        /*010c*/ 	.word	index@(_ZN7cutlass13device_kernelIN5flash11enable_sm90INS1_16FlashAttnFwdSm90INS1_25CollectiveMainloopFwdSm90ILi2EN4cute5tupleIJNS5_1CILi1EEES8_S8_EEENS6_IJNS7_ILi64EEESA_SA_EEELi512ENS_6half_tEfNS_4arch4Sm90ELb0ELb1ELb1ELb0ELb1ELb0ELb1ELb0ELb0ELb1ELb0ELb0EEENS1_21CollectiveEpilogueFwdINS6_IJSA_NS7_ILi512EEESA_EEES9_SC_SE_Li256ELb0ELb1ELb0ELb0EEENS1_30DynamicPersistentTileSchedulerILi256ELi128ELb0ELb1ELb1EEEEEEEEEvNT_6ParamsE)
        /*0110*/ 	.word	0x000000a8


	//----- nvinfo : EIATTR_FRAME_SIZE
	.align		4
.L_64:
        /*0114*/ 	.byte	0x04, 0x11
        /*0116*/ 	.short	(.L_66 - .L_65)
	.align		4
.L_65:
        /*0118*/ 	.word	index@($_ZN7cutlass13device_kernelIN5flash11enable_sm90INS1_16FlashAttnFwdSm90INS1_25CollectiveMainloopFwdSm90ILi2EN4cute5tupleIJNS5_1CILi1EEES8_S8_EEENS6_IJNS7_ILi64EEESA_SA_EEELi512ENS_6half_tEfNS_4arch4Sm90ELb0ELb1ELb1ELb0ELb1ELb0ELb1ELb0ELb0ELb1ELb0ELb0EEENS1_21CollectiveEpilogueFwdINS6_IJSA_NS7_ILi512EEESA_EEES9_SC_SE_Li256ELb0ELb1ELb0ELb0EEENS1_30DynamicPersistentTileSchedulerILi256ELi128ELb0ELb1ELb1EEEEEEEEEvNT_6ParamsE$_ZZN5flash25CollectiveMainloopFwdSm90ILi2EN4cute5tupleIJNS1_1CILi1EEES4_S4_EEENS2_IJNS3_ILi64EEES6_S6_EEELi512EN7cutlass6half_tEfNS8_4arch4Sm90ELb0ELb1ELb1ELb0ELb1ELb0ELb1ELb0ELb0ELb1ELb0ELb0EE3mmaINS_16FlashAttnFwdSm90ISC_NS_21CollectiveEpilogueFwdINS2_IJS6_NS3_ILi512EEES6_EEES5_S9_SB_Li256ELb0ELb1ELb0ELb0EEENS_30DynamicPersistentTileSchedulerILi256ELi128ELb0ELb1ELb1EEEE13SharedStorageENS1_6TensorINS1_11ArrayEngineIfLm128EEENS1_6LayoutINS2_IJNS2_IJNS3_ILi2EEESR_NS3_ILi32EEEEEES4_S4_EEENS2_IJNS2_IJS4_SR_NS3_ILi4EEEEEENS3_ILi0EEESX_EEEEEEENS_7SoftmaxILi2ELi0EEEEEbRKNSC_6ParamsENS8_13PipelineAsyncILi2EEES17_RNS8_13PipelineStateILj2EEERT0_RT1_iRiRKNS_16SeqlenInfoQKNewKILb0ELb0EEENS2_IJiiiiEEERT_ENKUliT_T0_T1_E_clIZSD_ISM_S10_S12_EbS15_S17_S17_S1A_S1C_S1E_iS1F_S1J_S1K_S1M_EUlRS1N_iE1_NS3_ILb0EEENS3_ILb1EEEEEDaiS1N_S1O_S1P_)
        /*011c*/ 	.word	0x00000450


	//----- nvinfo : EIATTR_FRAME_SIZE
	.align		4
.L_66:
        /*0120*/ 	.byte	0x04, 0x11
        /*0122*/ 	.short	(.L_68 - .L_67)
	.align		4
.L_67:
        /*0124*/ 	.word	index@(_ZN7cutlass13device_kernelIN5flash11enable_sm90INS1_16FlashAttnFwdSm90INS1_25CollectiveMainloopFwdSm90ILi2EN4cute5tupleIJNS5_1CILi1EEES8_S8_EEENS6_IJNS7_ILi64EEESA_SA_EEELi512ENS_6half_tEfNS_4arch4Sm90ELb0ELb1ELb1ELb0ELb1ELb0ELb1ELb0ELb0ELb1ELb0ELb0EEENS1_21CollectiveEpilogueFwdINS6_IJSA_NS7_ILi512EEESA_EEES9_SC_SE_Li256ELb0ELb1ELb0ELb0EEENS1_30DynamicPersistentTileSchedulerILi256ELi128ELb0ELb1ELb1EEEEEEEEEvNT_6ParamsE)
        /*0128*/ 	.word	0x00000450


	//----- nvinfo : EIATTR_REGCOUNT
	.align		4
.L_68:
        /*012c*/ 	.byte	0x04, 0x2f
        /*012e*/ 	.short	(.L_70 - .L_69)
	.align		4
.L_69:
        /*0130*/ 	.word	index@(_ZN7cutlass13device_kernelIN5flash11enable_sm90INS1_16FlashAttnFwdSm90INS1_25CollectiveMainloopFwdSm90ILi2EN4cute5tupleIJNS5_1CILi1EEES8_S8_EEENS6_IJNS7_ILi64EEESA_SA_EEELi512ENS_6half_tEfNS_4arch4Sm90ELb0ELb1ELb1ELb0ELb1ELb0ELb0ELb0ELb0ELb1ELb0ELb0EEENS1_21CollectiveEpilogueFwdINS6_IJSA_NS7_ILi512EEESA_EEES9_SC_SE_Li256ELb0ELb1ELb0ELb0EEENS1_30DynamicPersistentTileSchedulerILi256ELi128ELb0ELb1ELb1EEEEEEEEEvNT_6ParamsE)
        /*0134*/ 	.word	0x000000a8


	//----- nvinfo : EIATTR_FRAME_SIZE
	.align		4
.L_70:
        /*0138*/ 	.byte	0x04, 0x11
        /*013a*/ 	.short	(.L_72 - .L_71)
	.align		4
.L_71:
        /*013c*/ 	.word	index@(_ZN7cutlass13device_kernelIN5flash11enable_sm90INS1_16FlashAttnFwdSm90INS1_25CollectiveMainloopFwdSm90ILi2EN4cute5tupleIJNS5_1CILi1EEES8_S8_EEENS6_IJNS7_ILi64EEESA_SA_EEELi512ENS_6half_tEfNS_4arch4Sm90ELb0ELb1ELb1ELb0ELb1ELb0ELb0ELb0ELb0ELb1ELb0ELb0EEENS1_21CollectiveEpilogueFwdINS6_IJSA_NS7_ILi512EEESA_EEES9_SC_SE_Li256ELb0ELb1ELb0ELb0EEENS1_30DynamicPersistentTileSchedulerILi256ELi128ELb0ELb1ELb1EEEEEEEEEvNT_6ParamsE)
        /*0140*/ 	.word	0x00000010


	//----- nvinfo : EIATTR_REGCOUNT
	.align		4
.L_72:
        /*0144*/ 	.byte	0x04, 0x2f
        /*0146*/ 	.short	(.L_74 - .L_73)
	.align		4
.L_73:
        /*0148*/ 	.word	index@(_ZN7cutlass13device_kernelIN5flash11enable_sm90INS1_16FlashAttnFwdSm90INS1_25CollectiveMainloopFwdSm90ILi2EN4cute5tupleIJNS5_1CILi1EEES8_S8_EEENS6_IJNS7_ILi64EEESA_SA_EEELi512ENS_6half_tEfNS_4arch4Sm90ELb0ELb0ELb1ELb1ELb1ELb1ELb1ELb0ELb0ELb1ELb0ELb0EEENS1_21CollectiveEpilogueFwdINS6_IJSA_NS7_ILi512EEESA_EEES9_SC_SE_Li256ELb1ELb1ELb0ELb0EEENS1_36VarlenDynamicPersistentTileSchedulerILi64ELi64ELi256ELi128ELb0ELb1ELb1ELb0ELb1ELb1EEEEEEEEEvNT_6ParamsE)
        /*014c*/ 	.word	0x000000a8


	//----- nvinfo : EIATTR_FRAME_SIZE
	.align		4
.L_74:
        /*0150*/ 	.byte	0x04, 0x11
        /*0152*/ 	.short	(.L_76 - .L_75)
	.align		4
.L_75:
        /*0154*/ 	.word	index@(_ZN7cutlass13device_kernelIN5flash11enable_sm90INS1_16FlashAttnFwdSm90INS1_25CollectiveMainloopFwdSm90ILi2EN4cute5tupleIJNS5_1CILi1EEES8_S8_EEENS6_IJNS7_ILi64EEESA_SA_EEELi512ENS_6half_tEfNS_4arch4Sm90ELb0ELb0ELb1ELb1ELb1ELb1ELb1ELb0ELb0ELb1ELb0ELb0EEENS1_21CollectiveEpilogueFwdINS6_IJSA_NS7_ILi512EEESA_EEES9_SC_SE_Li256ELb1ELb1ELb0ELb0EEENS1_36VarlenDynamicPersistentTileSchedulerILi64ELi64ELi256ELi128ELb0ELb1ELb1ELb0ELb1ELb1EEEEEEEEEvNT_6ParamsE)
        /*0158*/ 	.word	0x00000070


	//----- nvinfo : EIATTR_REGCOUNT
	.align		4
.L_76:
        /*015c*/ 	.byte	0x04, 0x2f
        /*015e*/ 	.short	(.L_78 - .L_77)
	.align		4
.L_77:
        /*0160*/ 	.word	index@(_ZN7cutlass13device_kernelIN5flash11enable_sm90INS1_16FlashAttnFwdSm90INS1_25CollectiveMainloopFwdSm90ILi2EN4cute5tupleIJNS5_1CILi1EEES8_S8_EEENS6_IJNS7_ILi64EEESA_SA_EEELi512ENS_6half_tEfNS_4arch4Sm90ELb0ELb0ELb1ELb1ELb1ELb0ELb1ELb0ELb0ELb1ELb0ELb0EEENS1_21CollectiveEpilogueFwdINS6_IJSA_NS7_ILi512EEESA_EEES9_SC_SE_Li256ELb1ELb1ELb0ELb0EEENS1_36VarlenDynamicPersistentTileSchedulerILi64ELi64ELi256ELi128ELb0ELb1ELb1ELb0ELb1ELb1EEEEEEEEEvNT_6ParamsE)
        /*0164*/ 	.word	0x000000a8


	//----- nvinfo : EIATTR_FRAME_SIZE
	.align		4
.L_78:
        /*0168*/ 	.byte	0x04, 0x11
        /*016a*/ 	.short	(.L_80 - .L_79)
	.align		4
.L_79:
        /*016c*/ 	.word	index@(_ZN7cutlass13device_kernelIN5flash11enable_sm90INS1_16FlashAttnFwdSm90INS1_25CollectiveMainloopFwdSm90ILi2EN4cute5tupleIJNS5_1CILi1EEES8_S8_EEENS6_IJNS7_ILi64EEESA_SA_EEELi512ENS_6half_tEfNS_4arch4Sm90ELb0ELb0ELb1ELb1ELb1ELb0ELb1ELb0ELb0ELb1ELb0ELb0EEENS1_21CollectiveEpilogueFwdINS6_IJSA_NS7_ILi512EEESA_EEES9_SC_SE_Li256ELb1ELb1ELb0ELb0EEENS1_36VarlenDynamicPersistentTileSchedulerILi64ELi64ELi256ELi128ELb0ELb1ELb1ELb0ELb1ELb1EEEEEEEEEvNT_6ParamsE)
        /*0170*/ 	.word	0x00000030


	//----- nvinfo : EIATTR_REGCOUNT
	.align		4
.L_80:
        /*0174*/ 	.byte	0x04, 0x2f
        /*0176*/ 	.short	(.L_82 - .L_81)
	.align		4
.L_81:
        /*0178*/ 	.word	index@(_ZN7cutlass13device_kernelIN5flash11enable_sm90INS1_16FlashAttnFwdSm90INS1_25CollectiveMainloopFwdSm90ILi2EN4cute5tupleIJNS5_1CILi1EEES8_S8_EEENS6_IJNS7_ILi64EEESA_SA_EEELi512ENS_6half_tEfNS_4arch4Sm90ELb0ELb0ELb1ELb1ELb1ELb1ELb0ELb0ELb0ELb1ELb0ELb0EEENS1_21CollectiveEpilogueFwdINS6_IJSA_NS7_ILi512EEESA_EEES9_SC_SE_Li256ELb1ELb1ELb0ELb0EEENS1_36VarlenDynamicPersistentTileSchedulerILi64ELi64ELi256ELi128ELb0ELb1ELb1ELb0ELb1ELb1EEEEEEEEEvNT_6ParamsE)
        /*017c*/ 	.word	0x000000a8


	//----- nvinfo : EIATTR_FRAME_SIZE
	.align		4
.L_82:
        /*0180*/ 	.byte	0x04, 0x11
        /*0182*/ 	.short	(.L_84 - .L_83)
	.align		4
.L_83:
        /*0184*/ 	.word	index@(_ZN7cutlass13device_kernelIN5flash11enable_sm90INS1_16FlashAttnFwdSm90INS1_25CollectiveMainloopFwdSm90ILi2EN4cute5tupleIJNS5_1CILi1EEES8_S8_EEENS6_IJNS7_ILi64EEESA_SA_EEELi512ENS_6half_tEfNS_4arch4Sm90ELb0ELb0ELb1ELb1ELb1ELb1ELb0ELb0ELb0ELb1ELb0ELb0EEENS1_21CollectiveEpilogueFwdINS6_IJSA_NS7_ILi512EEESA_EEES9_SC_SE_Li256ELb1ELb1ELb0ELb0EEENS1_36VarlenDynamicPersistentTileSchedulerILi64ELi64ELi256ELi128ELb0ELb1ELb1ELb0ELb1ELb1EEEEEEEEEvNT_6ParamsE)
        /*0188*/ 	.word	0x00000060


	//----- nvinfo : EIATTR_REGCOUNT
	.align		4
.L_84:
        /*018c*/ 	.byte	0x04, 0x2f
        /*018e*/ 	.short	(.L_86 - .L_85)
	.align		4
.L_85:
        /*0190*/ 	.word	index@(_ZN7cutlass13device_kernelIN5flash11enable_sm90INS1_16FlashAttnFwdSm90INS1_25CollectiveMainloopFwdSm90ILi2EN4cute5tupleIJNS5_1CILi1EEES8_S8_EEENS6_IJNS7_ILi64EEESA_SA_EEELi512ENS_6half_tEfNS_4arch4Sm90ELb0ELb0ELb1ELb1ELb1ELb0ELb0ELb0ELb0ELb1ELb0ELb0EEENS1_21CollectiveEpilogueFwdINS6_IJSA_NS7_ILi512EEESA_EEES9_SC_SE_Li256ELb1ELb1ELb0ELb0EEENS1_36VarlenDynamicPersistentTileSchedulerILi64ELi64ELi256ELi128ELb0ELb1ELb1ELb0ELb1ELb1EEEEEEEEEvNT_6ParamsE)
        /*0194*/ 	.word	0x000000a8


	//----- nvinfo : EIATTR_FRAME_SIZE
	.align		4
.L_86:
        /*0198*/ 	.byte	0x04, 0x11
        /*019a*/ 	.short	(.L_88 - .L_87)
	.align		4
.L_87:
        /*019c*/ 	.word	index@(_ZN7cutlass13device_kernelIN5flash11enable_sm90INS1_16FlashAttnFwdSm90INS1_25CollectiveMainloopFwdSm90ILi2EN4cute5tupleIJNS5_1CILi1EEES8_S8_EEENS6_IJNS7_ILi64EEESA_SA_EEELi512ENS_6half_tEfNS_4arch4Sm90ELb0ELb0ELb1ELb1ELb1ELb0ELb0ELb0ELb0ELb1ELb0ELb0EEENS1_21CollectiveEpilogueFwdINS6_IJSA_NS7_ILi512EEESA_EEES9_SC_SE_Li256ELb1ELb1ELb0ELb0EEENS1_36VarlenDynamicPersistentTileSchedulerILi64ELi64ELi256ELi128ELb0ELb1ELb1ELb0ELb1ELb1EEEEEEEEEvNT_6ParamsE)
        /*01a0*/ 	.word	0x00000038


	//----- nvinfo : EIATTR_REGCOUNT
	.align		4
.L_88:
        /*01a4*/ 	.byte	0x04, 0x2f
        /*01a6*/ 	.short	(.L_90 - .L_89)
	.align		4
.L_89:
        /*01a8*/ 	.word	index@(_ZN7cutlass13device_kernelIN5flash11enable_sm90INS1_16FlashAttnFwdSm90INS1_25CollectiveMainloopFwdSm90ILi2EN4cute5tupleIJNS5_1CILi1EEES8_S8_EEENS6_IJNS7_ILi64EEESA_SA_EEELi512ENS_6half_tEfNS_4arch4Sm90ELb0ELb0ELb1ELb0ELb1ELb0ELb1ELb0ELb0ELb1ELb0ELb0EEENS1_21CollectiveEpilogueFwdINS6_IJSA_NS7_ILi512EEESA_EEES9_SC_SE_Li256ELb0ELb1ELb0ELb0EEENS1_29StaticPersistentTileSchedulerILb0EEEEEEEEEvNT_6ParamsE)
        /*01ac*/ 	.word	0x000000a8


	//----- nvinfo : EIATTR_FRAME_SIZE
	.align		4
.L_90:
        /*01b0*/ 	.byte	0x04, 0x11
        /*01b2*/ 	.short	(.L_92 - .L_91)
	.align		4
.L_91:
        /*01b4*/ 	.word	index@(_ZN7cutlass13device_kernelIN5flash11enable_sm90INS1_16FlashAttnFwdSm90INS1_25CollectiveMainloopFwdSm90ILi2EN4cute5tupleIJNS5_1CILi1EEES8_S8_EEENS6_IJNS7_ILi64EEESA_SA_EEELi512ENS_6half_tEfNS_4arch4Sm90ELb0ELb0ELb1ELb0ELb1ELb0ELb1ELb0ELb0ELb1ELb0ELb0EEENS1_21CollectiveEpilogueFwdINS6_IJSA_NS7_ILi512EEESA_EEES9_SC_SE_Li256ELb0ELb1ELb0ELb0EEENS1_29StaticPersistentTileSchedulerILb0EEEEEEEEEvNT_6ParamsE)
        /*01b8*/ 	.word	0x00000030


	//----- nvinfo : EIATTR_REGCOUNT
	.align		4
.L_92:
        /*01bc*/ 	.byte	0x04, 0x2f
        /*01be*/ 	.short	(.L_94 - .L_93)
	.align		4
.L_93:
        /*01c0*/ 	.word	index@(_ZN7cutlass13device_kernelIN5flash11enable_sm90INS1_16FlashAttnFwdSm90INS1_25CollectiveMainloopFwdSm90ILi2EN4cute5tupleIJNS5_1CILi1EEES8_S8_EEENS6_IJNS7_ILi64EEESA_SA_EEELi512ENS_6half_tEfNS_4arch4Sm90ELb0ELb0ELb1ELb0ELb1ELb0ELb0ELb0ELb0ELb1ELb0ELb0EEENS1_21CollectiveEpilogueFwdINS6_IJSA_NS7_ILi512EEESA_EEES9_SC_SE_Li256ELb0ELb1ELb0ELb0EEENS1_29StaticPersistentTileSchedulerILb0EEEEEEEEEvNT_6ParamsE)
        /*01c4*/ 	.word	0x000000a8


	//----- nvinfo : EIATTR_FRAME_SIZE
	.align		4
.L_94:
        /*01c8*/ 	.byte	0x04, 0x11
        /*01ca*/ 	.short	(.L_96 - .L_95)
	.align		4
.L_95:
        /*01cc*/ 	.word	index@(_ZN7cutlass13device_kernelIN5flash11enable_sm90INS1_16FlashAttnFwdSm90INS1_25CollectiveMainloopFwdSm90ILi2EN4cute5tupleIJNS5_1CILi1EEES8_S8_EEENS6_IJNS7_ILi64EEESA_SA_EEELi512ENS_6half_tEfNS_4arch4Sm90ELb0ELb0ELb1ELb0ELb1ELb0ELb0ELb0ELb0ELb1ELb0ELb0EEENS1_21CollectiveEpilogueFwdINS6_IJSA_NS7_ILi512EEESA_EEES9_SC_SE_Li256ELb0ELb1ELb0ELb0EEENS1_29StaticPersistentTileSchedulerILb0EEEEEEEEEvNT_6ParamsE)
        /*01d0*/ 	.word	0x00000030


	//----- nvinfo : EIATTR_MIN_STACK_SIZE
	.align		4
.L_96:
        /*01d4*/ 	.byte	0x04, 0x12
        /*01d6*/ 	.short	(.L_98 - .L_97)
	.align		4
.L_97:
        /*01d8*/ 	.word	index@(_ZN7cutlass13device_kernelIN5flash11enable_sm90INS1_16FlashAttnFwdSm90INS1_25CollectiveMainloopFwdSm90ILi2EN4cute5tupleIJNS5_1CILi1EEES8_S8_EEENS6_IJNS7_ILi64EEESA_SA_EEELi512ENS_6half_tEfNS_4arch4Sm90ELb0ELb0ELb1ELb0ELb1ELb0ELb0ELb0ELb0ELb1ELb0ELb0EEENS1_21CollectiveEpilogueFwdINS6_IJSA_NS7_ILi512EEESA_EEES9_SC_SE_Li256ELb0ELb1ELb0ELb0EEENS1_29StaticPersistentTileSchedulerILb0EEEEEEEEEvNT_6ParamsE)
        /*01dc*/ 	.word	0x00000030


	//----- nvinfo : EIATTR_MIN_STACK_SIZE
	.align		4
.L_98:
        /*01e0*/ 	.byte	0x04, 0x12
        /*01e2*/ 	.short	(.L_100 - .L_99)
	.align		4
.L_99:
        /*01e4*/ 	.word	index@(_ZN7cutlass13device_kernelIN5flash11enable_sm90INS1_16FlashAttnFwdSm90INS1_25CollectiveMainloopFwdSm90ILi2EN4cute5tupleIJNS5_1CILi1EEES8_S8_EEENS6_IJNS7_ILi64EEESA_SA_EEELi512ENS_6half_tEfNS_4arch4Sm90ELb0ELb0ELb1ELb0ELb1ELb0ELb1ELb0ELb0ELb1ELb0ELb0EEENS1_21CollectiveEpilogueFwdINS6_IJSA_NS7_ILi512EEESA_EEES9_SC_SE_Li256ELb0ELb1ELb0ELb0EEENS1_29StaticPersistentTileSchedulerILb0EEEEEEEEEvNT_6ParamsE)
        /*01e8*/ 	.word	0x00000030


	//----- nvinfo : EIATTR_MIN_STACK_SIZE
	.align		4
.L_100:
        /*01ec*/ 	.byte	0x04, 0x12
        /*01ee*/ 	.short	(.L_102 - .L_101)
	.align		4
.L_101:
        /*01f0*/ 	.word	index@(_ZN7cutlass13device_kernelIN5flash11enable_sm90INS1_16FlashAttnFwdSm90INS1_25CollectiveMainloopFwdSm90ILi2EN4cute5tupleIJNS5_1CILi1EEES8_S8_EEENS6_IJNS7_ILi64EEESA_SA_EEELi512ENS_6half_tEfNS_4arch4Sm90ELb0ELb0ELb1ELb1ELb1ELb0ELb0ELb0ELb0ELb1ELb0ELb0EEENS1_21CollectiveEpilogueFwdINS6_IJSA_NS7_ILi512EEESA_EEES9_SC_SE_Li256ELb1ELb1ELb0ELb0EEENS1_36VarlenDynamicPersistentTileSchedulerILi64ELi64ELi256ELi128ELb0ELb1ELb1ELb0ELb1ELb1EEEEEEEEEvNT_6ParamsE)
        /*01f4*/ 	.word	0x00000038


	//----- nvinfo : EIATTR_MIN_STACK_SIZE
	.align		4
.L_102:
        /*01f8*/ 	.byte	0x04, 0x12
        /*01fa*/ 	.short	(.L_104 - .L_103)
	.align		4
.L_103:
        /*01fc*/ 	.word	index@(_ZN7cutlass13device_kernelIN5flash11enable_sm90INS1_16FlashAttnFwdSm90INS1_25CollectiveMainloopFwdSm90ILi2EN4cute5tupleIJNS5_1CILi1EEES8_S8_EEENS6_IJNS7_ILi64EEESA_SA_EEELi512ENS_6half_tEfNS_4arch4Sm90ELb0ELb0ELb1ELb1ELb1ELb1ELb0ELb0ELb0ELb1ELb0ELb0EEENS1_21CollectiveEpilogueFwdINS6_IJSA_NS7_ILi512EEESA_EEES9_SC_SE_Li256ELb1ELb1ELb0ELb0EEENS1_36VarlenDynamicPersistentTileSchedulerILi64ELi64ELi256ELi128ELb0ELb1ELb1ELb0ELb1ELb1EEEEEEEEEvNT_6ParamsE)
        /*0200*/ 	.word	0x00000060


	//----- nvinfo : EIATTR_MIN_STACK_SIZE
	.align		4
.L_104:
        /*0204*/ 	.byte	0x04, 0x12
        /*0206*/ 	.short	(.L_106 - .L_105)
	.align		4
.L_105:
        /*0208*/ 	.word	index@(_ZN7cutlass13device_kernelIN5flash11enable_sm90INS1_16FlashAttnFwdSm90INS1_25CollectiveMainloopFwdSm90ILi2EN4cute5tupleIJNS5_1CILi1EEES8_S8_EEENS6_IJNS7_ILi64EEESA_SA_EEELi512ENS_6half_tEfNS_4arch4Sm90ELb0ELb0ELb1ELb1ELb1ELb0ELb1ELb0ELb0ELb1ELb0ELb0EEENS1_21CollectiveEpilogueFwdINS6_IJSA_NS7_ILi512EEESA_EEES9_SC_SE_Li256ELb1ELb1ELb0ELb0EEENS1_36VarlenDynamicPersistentTileSchedulerILi64ELi64ELi256ELi128ELb0ELb1ELb1ELb0ELb1ELb1EEEEEEEEEvNT_6ParamsE)
        /*020c*/ 	.word	0x00000030


	//----- nvinfo : EIATTR_MIN_STACK_SIZE
	.align		4
.L_106:
        /*0210*/ 	.byte	0x04, 0x12
        /*0212*/ 	.short	(.L_108 - .L_107)
	.align		4
.L_107:
        /*0214*/ 	.word	index@(_ZN7cutlass13device_kernelIN5flash11enable_sm90INS1_16FlashAttnFwdSm90INS1_25CollectiveMainloopFwdSm90ILi2EN4cute5tupleIJNS5_1CILi1EEES8_S8_EEENS6_IJNS7_ILi64EEESA_SA_EEELi512ENS_6half_tEfNS_4arch4Sm90ELb0ELb0ELb1ELb1ELb1ELb1ELb1ELb0ELb0ELb1ELb0ELb0EEENS1_21CollectiveEpilogueFwdINS6_IJSA_NS7_ILi512EEESA_EEES9_SC_SE_Li256ELb1ELb1ELb0ELb0EEENS1_36VarlenDynamicPersistentTileSchedulerILi64ELi64ELi256ELi128ELb0ELb1ELb1ELb0ELb1ELb1EEEEEEEEEvNT_6ParamsE)
        /*0218*/ 	.word	0x00000070


	//----- nvinfo : EIATTR_MIN_STACK_SIZE
	.align		4
.L_108:
        /*021c*/ 	.byte	0x04, 0x12
        /*021e*/ 	.short	(.L_110 - .L_109)
	.align		4
.L_109:
        /*0220*/ 	.word	index@(_ZN7cutlass13device_kernelIN5flash11enable_sm90INS1_16FlashAttnFwdSm90INS1_25CollectiveMainloopFwdSm90ILi2EN4cute5tupleIJNS5_1CILi1EEES8_S8_EEENS6_IJNS7_ILi64EEESA_SA_EEELi512ENS_6half_tEfNS_4arch4Sm90ELb0ELb1ELb1ELb0ELb1ELb0ELb0ELb0ELb0ELb1ELb0ELb0EEENS1_21CollectiveEpilogueFwdINS6_IJSA_NS7_ILi512EEESA_EEES9_SC_SE_Li256ELb0ELb1ELb0ELb0EEENS1_30DynamicPersistentTileSchedulerILi256ELi128ELb0ELb1ELb1EEEEEEEEEvNT_6ParamsE)
        /*0224*/ 	.word	0x00000010


	//----- nvinfo : EIATTR_MIN_STACK_SIZE
	.align		4
.L_110:
        /*0228*/ 	.byte	0x04, 0x12
        /*022a*/ 	.short	(.L_112 - .L_111)
	.align		4
.L_111:
        /*022c*/ 	.word	index@(_ZN7cutlass13device_kernelIN5flash11enable_sm90INS1_16FlashAttnFwdSm90INS1_25CollectiveMainloopFwdSm90ILi2EN4cute5tupleIJNS5_1CILi1EEES8_S8_EEENS6_IJNS7_ILi64EEESA_SA_EEELi512ENS_6half_tEfNS_4arch4Sm90ELb0ELb1ELb1ELb0ELb1ELb0ELb1ELb0ELb0ELb1ELb0ELb0EEENS1_21CollectiveEpilogueFwdINS6_IJSA_NS7_ILi512EEESA_EEES9_SC_SE_Li256ELb0ELb1ELb0ELb0EEENS1_30DynamicPersistentTileSchedulerILi256ELi128ELb0ELb1ELb1EEEEEEEEEvNT_6ParamsE)
        /*0230*/ 	.word	0x00000450


	//----- nvinfo : EIATTR_MIN_STACK_SIZE
	.align		4
.L_112:
        /*0234*/ 	.byte	0x04, 0x12
        /*0236*/ 	.short	(.L_114 - .L_113)
	.align		4
.L_113:
        /*0238*/ 	.word	index@(_ZN7cutlass13device_kernelIN5flash11enable_sm90INS1_16FlashAttnFwdSm90INS1_25CollectiveMainloopFwdSm90ILi2EN4cute5tupleIJNS5_1CILi1EEES8_S8_EEENS6_IJNS7_ILi64EEESA_SA_EEELi512ENS_6half_tEfNS_4arch4Sm90ELb0ELb1ELb1ELb1ELb1ELb0ELb0ELb0ELb0ELb1ELb0ELb0EEENS1_21CollectiveEpilogueFwdINS6_IJSA_NS7_ILi512EEESA_EEES9_SC_SE_Li256ELb1ELb1ELb0ELb0EEENS1_36VarlenDynamicPersistentTileSchedulerILi64ELi64ELi256ELi128ELb0ELb1ELb1ELb1ELb0ELb1EEEEEEEEEvNT_6ParamsE)
        /*023c*/ 	.word	0x00000020


	//----- nvinfo : EIATTR_MIN_STACK_SIZE
	.align		4
.L_114:
        /*0240*/ 	.byte	0x04, 0x12
        /*0242*/ 	.short	(.L_116 - .L_115)
	.align		4
.L_115:
        /*0244*/ 	.word	index@(_ZN7cutlass13device_kernelIN5flash11enable_sm90INS1_16FlashAttnFwdSm90INS1_25CollectiveMainloopFwdSm90ILi2EN4cute5tupleIJNS5_1CILi1EEES8_S8_EEENS6_IJNS7_ILi64EEESA_SA_EEELi512ENS_6half_tEfNS_4arch4Sm90ELb0ELb1ELb1ELb1ELb1ELb1ELb0ELb0ELb0ELb1ELb0ELb0EEENS1_21CollectiveEpilogueFwdINS6_IJSA_NS7_ILi512EEESA_EEES9_SC_SE_Li256ELb1ELb1ELb0ELb0EEENS1_36VarlenDynamicPersistentTileSchedulerILi64ELi64ELi256ELi128ELb0ELb1ELb1ELb1ELb0ELb1EEEEEEEEEvNT_6ParamsE)
        /*0248*/ 	.word	0x00000068


	//----- nvinfo : EIATTR_MIN_STACK_SIZE
	.align		4
.L_116:
        /*024c*/ 	.byte	0x04, 0x12
        /*024e*/ 	.short	(.L_118 - .L_117)
	.align		4
.L_117:
        /*0250*/ 	.word	index@(_ZN7cutlass13device_kernelIN5flash11enable_sm90INS1_16FlashAttnFwdSm90INS1_25CollectiveMainloopFwdSm90ILi2EN4cute5tupleIJNS5_1CILi1EEES8_S8_EEENS6_IJNS7_ILi64EEESA_SA_EEELi512ENS_6half_tEfNS_4arch4Sm90ELb0ELb1ELb1ELb1ELb1ELb0ELb1ELb0ELb0ELb1ELb0ELb0EEENS1_21CollectiveEpilogueFwdINS6_IJSA_NS7_ILi512EEESA_EEES9_SC_SE_Li256ELb1ELb1ELb0ELb0EEENS1_36VarlenDynamicPersistentTileSchedulerILi64ELi64ELi256ELi128ELb0ELb1ELb1ELb1ELb0ELb1EEEEEEEEEvNT_6ParamsE)
        /*0254*/ 	.word	0x00000450


	//----- nvinfo : EIATTR_MIN_STACK_SIZE
	.align		4
.L_118:
        /*0258*/ 	.byte	0x04, 0x12
        /*025a*/ 	.short	(.L_120 - .L_119)
	.align		4
.L_119:
        /*025c*/ 	.word	index@(_ZN7cutlass13device_kernelIN5flash11enable_sm90INS1_16FlashAttnFwdSm90INS1_25CollectiveMainloopFwdSm90ILi2EN4cute5tupleIJNS5_1CILi1EEES8_S8_EEENS6_IJNS7_ILi64EEESA_SA_EEELi512ENS_6half_tEfNS_4arch4Sm90ELb0ELb1ELb1ELb1ELb1ELb1ELb1ELb0ELb0ELb1ELb0ELb0EEENS1_21CollectiveEpilogueFwdINS6_IJSA_NS7_ILi512EEESA_EEES9_SC_SE_Li256ELb1ELb1ELb0ELb0EEENS1_36VarlenDynamicPersistentTileSchedulerILi64ELi64ELi256ELi128ELb0ELb1ELb1ELb1ELb0ELb1EEEEEEEEEvNT_6ParamsE)
        /*0260*/ 	.word	0x00000460


	//----- nvinfo : EIATTR_MIN_STACK_SIZE
	.align		4
.L_120:
        /*0264*/ 	.byte	0x04, 0x12
        /*0266*/ 	.short	(.L_122 - .L_121)
	.align		4
.L_121:
        /*0268*/ 	.word	index@(_ZN7cutlass13device_kernelIN5flash11enable_sm90INS1_16FlashAttnFwdSm90INS1_25CollectiveMainloopFwdSm90ILi2EN4cute5tupleIJNS5_1CILi1EEES8_S8_EEENS6_IJNS7_ILi64EEESA_SA_EEELi512ENS_6half_tEfNS_4arch4Sm90ELb1ELb0ELb1ELb0ELb1ELb0ELb0ELb0ELb0ELb1ELb0ELb0EEENS1_21CollectiveEpilogueFwdINS6_IJSA_NS7_ILi512EEESA_EEES9_SC_SE_Li256ELb0ELb1ELb0ELb0EEENS1_30DynamicPersistentTileSchedulerILi256ELi128ELb0ELb1ELb1EEEEEEEEEvNT_6ParamsE)
        /*026c*/ 	.word	0x00000010


	//----- nvinfo : EIATTR_MIN_STACK_SIZE
	.align		4
.L_122:
        /*0270*/ 	.byte	0x04, 0x12
        /*0272*/ 	.short	(.L_124 - .L_123)
	.align		4
.L_123:
        /*0274*/ 	.word	index@(_ZN7cutlass13device_kernelIN5flash11enable_sm90INS1_16FlashAttnFwdSm90INS1_25CollectiveMainloopFwdSm90ILi2EN4cute5tupleIJNS5_1CILi1EEES8_S8_EEENS6_IJNS7_ILi64EEESA_SA_EEELi512ENS_6half_tEfNS_4arch4Sm90ELb1ELb0ELb1ELb0ELb1ELb0ELb1ELb0ELb0ELb1ELb0ELb0EEENS1_21CollectiveEpilogueFwdINS6_IJSA_NS7_ILi512EEESA_EEES9_SC_SE_Li256ELb0ELb1ELb0ELb0EEENS1_30DynamicPersistentTileSchedulerILi256ELi128ELb0ELb1ELb1EEEEEEEEEvNT_6ParamsE)
        /*0278*/ 	.word	0x00000018


	//----- nvinfo : EIATTR_MIN_STACK_SIZE
	.align		4
.L_124:
        /*027c*/ 	.byte	0x04, 0x12
        /*027e*/ 	.short	(.L_126 - .L_125)
	.align		4
.L_125:
        /*0280*/ 	.word	index@(_ZN7cutlass13device_kernelIN5flash11enable_sm90INS1_16FlashAttnFwdSm90INS1_25CollectiveMainloopFwdSm90ILi2EN4cute5tupleIJNS5_1CILi1EEES8_S8_EEENS6_IJNS7_ILi64EEESA_SA_EEELi512ENS_6half_tEfNS_4arch4Sm90ELb1ELb0ELb1ELb1ELb1ELb0ELb0ELb0ELb0ELb1ELb0ELb0EEENS1_21CollectiveEpilogueFwdINS6_IJSA_NS7_ILi512EEESA_EEES9_SC_SE_Li256ELb1ELb1ELb0ELb0EEENS1_36VarlenDynamicPersistentTileSchedulerILi64ELi64ELi256ELi128ELb0ELb1ELb1ELb1ELb1ELb1EEEEEEEEEvNT_6ParamsE)
        /*0284*/ 	.word	0x00000030


	//----- nvinfo : EIATTR_MIN_STACK_SIZE
	.align		4
.L_126:
        /*0288*/ 	.byte	0x04, 0x12
        /*028a*/ 	.short	(.L_128 - .L_127)
	.align		4
.L_127:
        /*028c*/ 	.word	index@(_ZN7cutlass13device_kernelIN5flash11enable_sm90INS1_16FlashAttnFwdSm90INS1_25CollectiveMainloopFwdSm90ILi2EN4cute5tupleIJNS5_1CILi1EEES8_S8_EEENS6_IJNS7_ILi64EEESA_SA_EEELi512ENS_6half_tEfNS_4arch4Sm90ELb1ELb0ELb1ELb1ELb1ELb1ELb0ELb0ELb0ELb1ELb0ELb0EEENS1_21CollectiveEpilogueFwdINS6_IJSA_NS7_ILi512EEESA_EEES9_SC_SE_Li256ELb1ELb1ELb0ELb0EEENS1_36VarlenDynamicPersistentTileSchedulerILi64ELi64ELi256ELi128ELb0ELb1ELb1ELb1ELb1ELb1EEEEEEEEEvNT_6ParamsE)
        /*0290*/ 	.word	0x00000068


	//----- nvinfo : EIATTR_MIN_STACK_SIZE
	.align		4
.L_128:
        /*0294*/ 	.byte	0x04, 0x12
        /*0296*/ 	.short	(.L_130 - .L_129)
	.align		4
.L_129:
        /*0298*/ 	.word	index@(_ZN7cutlass13device_kernelIN5flash11enable_sm90INS1_16FlashAttnFwdSm90INS1_25CollectiveMainloopFwdSm90ILi2EN4cute5tupleIJNS5_1CILi1EEES8_S8_EEENS6_IJNS7_ILi64EEESA_SA_EEELi512ENS_6half_tEfNS_4arch4Sm90ELb1ELb0ELb1ELb1ELb1ELb0ELb1ELb0ELb0ELb1ELb0ELb0EEENS1_21CollectiveEpilogueFwdINS6_IJSA_NS7_ILi512EEESA_EEES9_SC_SE_Li256ELb1ELb1ELb0ELb0EEENS1_36VarlenDynamicPersistentTileSchedulerILi64ELi64ELi256ELi128ELb0ELb1ELb1ELb1ELb1ELb1EEEEEEEEEvNT_6ParamsE)
        /*029c*/ 	.word	0x00000028


	//----- nvinfo : EIATTR_MIN_STACK_SIZE
	.align		4
.L_130:
        /*02a0*/ 	.byte	0x04, 0x12
        /*02a2*/ 	.short	(.L_132 - .L_131)
	.align		4
.L_131:
        /*02a4*/ 	.word	index@(_ZN7cutlass13device_kernelIN5flash11enable_sm90INS1_16FlashAttnFwdSm90INS1_25CollectiveMainloopFwdSm90ILi2EN4cute5tupleIJNS5_1CILi1EEES8_S8_EEENS6_IJNS7_ILi64EEESA_SA_EEELi512ENS_6half_tEfNS_4arch4Sm90ELb1ELb0ELb1ELb1ELb1ELb1ELb1ELb0ELb0ELb1ELb0ELb0EEENS1_21CollectiveEpilogueFwdINS6_IJSA_NS7_ILi512EEESA_EEES9_SC_SE_Li256ELb1ELb1ELb0ELb0EEENS1_36VarlenDynamicPersistentTileSchedulerILi64ELi64ELi256ELi128ELb0ELb1ELb1ELb1ELb1ELb1EEEEEEEEEvNT_6ParamsE)
        /*02a8*/ 	.word	0x00000078
.L_132:


//--------------------- .nv.compat                --------------------------
	.section	.nv.compat,"",@"SHT_CUDA_COMPAT_INFO"
	.align	4
        /*0000*/ 	.byte	0x02, 0x09, 0x01, 0x00, 0x02, 0x02, 0x04, 0x00, 0x02, 0x05, 0x05, 0x00, 0x03, 0x07, 0x01, 0x01
        /*0010*/ 	.byte	0x02, 0x03, 0x01, 0x00, 0x02, 0x06, 0x01, 0x00, 0x04, 0x0b, 0x08, 0x00, 0x00, 0x00, 0x00, 0x00
        /*0020*/ 	.byte	0x00, 0x00, 0x00, 0x00


//--------------------- .nv.info._ZN7cutlass13device_kernelIN5flash11enable_sm90INS1_16FlashAttnFwdSm90INS1_25CollectiveMainloopFwdSm90ILi2EN4cute5tupleIJNS5_1CILi1EEES8_S8_EEENS6_IJNS7_ILi64EEESA_SA_EEELi512ENS_6half_tEfNS_4arch4Sm90ELb0ELb0ELb1ELb0ELb1ELb0ELb0ELb0ELb0ELb1ELb0ELb0EEENS1_21CollectiveEpilogueFwdINS6_IJSA_NS7_ILi512EEESA_EEES9_SC_SE_Li256ELb0ELb1ELb0ELb0EEENS1_29StaticPersistentTileSchedulerILb0EEEEEEEEEvNT_6ParamsE --------------------------
	.section	.nv.info._ZN7cutlass13device_kernelIN5flash11enable_sm90INS1_16FlashAttnFwdSm90INS1_25CollectiveMainloopFwdSm90ILi2EN4cute5tupleIJNS5_1CILi1EEES8_S8_EEENS6_IJNS7_ILi64EEESA_SA_EEELi512ENS_6half_tEfNS_4arch4Sm90ELb0ELb0ELb1ELb0ELb1ELb0ELb0ELb0ELb0ELb1ELb0ELb0EEENS1_21CollectiveEpilogueFwdINS6_IJSA_NS7_ILi512EEESA_EEES9_SC_SE_Li256ELb0ELb1ELb0ELb0EEENS1_29StaticPersistentTileSchedulerILb0EEEEEEEEEvNT_6ParamsE,"",@"SHT_CUDA_INFO"
	.sectionflags	@""
	.align	4


	//----- nvinfo : EIATTR_CUDA_API_VERSION
	.align		4
        /*0000*/ 	.byte	0x04, 0x37
        /*0002*/ 	.short	(.L_134 - .L_133)
.L_133:
        /*0004*/ 	.word	0x00000082


	//----- nvinfo : EIATTR_KPARAM_INFO
	.align		4
.L_134:
        /*0008*/ 	.byte	0x04, 0x17
        /*000a*/ 	.short	(.L_136 - .L_135)
.L_135:
        /*000c*/ 	.word	0x00000000
        /*0010*/ 	.short	0x0000
        /*0012*/ 	.short	0x0070
        /*0014*/ 	.byte	0x00, 0xf0, 0x01, 0x28


	//----- nvinfo : EIATTR_SPARSE_MMA_MASK
	.align		4
.L_136:
        /*0018*/ 	.byte	0x03, 0x50
        /*001a*/ 	.short	0x0000


	//----- nvinfo : EIATTR_MAXREG_COUNT
	.align		4
        /*001c*/ 	.byte	0x03, 0x1b
        /*001e*/ 	.short	0x00a8


	//----- nvinfo : EIATTR_NUM_BARRIERS
	.align		4
        /*0020*/ 	.byte	0x02, 0x4c
        /*0022*/ 	.byte	0x10
	.zero		1


	//----- nvinfo : EIATTR_EXTERNS
	.align		4
        /*0024*/ 	.byte	0x04, 0x0f
        /*0026*/ 	.short	(.L_138 - .L_137)


	//   ....[0]....
	.align		4
.L_137:
        /*0028*/ 	.word	index@(__assertfail)


	//----- nvinfo : EIATTR_ANNOTATIONS
	.align		4
.L_138:
        /*002c*/ 	.byte	0x04, 0x55
        /*002e*/ 	.short	(.L_140 - .L_139)


	//   ....[0]....
.L_139:
        /*0030*/ 	.word	0x00000001
        /*0034*/ 	.byte	0x40, 0x90, 0x00, 0x00, 0x01, 0x00, 0x00, 0x00, 0x70, 0x90, 0x00, 0x00, 0x01, 0x00, 0x00, 0x00
        /* <DEDUP_REMOVED lines=12> */
        /*0104*/ 	.byte	0x70, 0xc7, 0x00, 0x00


	//----- nvinfo : EIATTR_MERCURY_ISA_VERSION
	.align		4
.L_140:
        /*0108*/ 	.byte	0x03, 0x5f
        /*010a*/ 	.short	0x0101


	//----- nvinfo : EIATTR_INT_WARP_WIDE_INSTR_OFFSETS
	.align		4
        /*010c*/ 	.byte	0x04, 0x31
        /*010e*/ 	.short	(.L_142 - .L_141)


	//   ....[0]....
.L_141:
        /*0110*/ 	.word	0x000000c0


	//   ....[1]....
        /*0114*/ 	.word	0x000000d0


	//   ....[2]....
        /*0118*/ 	.word	0x00000170


	//----- nvinfo : EIATTR_COOP_GROUP_MASK_REGIDS
	.align		4
.L_142:
        /*011c*/ 	.byte	0x04, 0x29
        /*011e*/ 	.short	(.L_144 - .L_143)


	//   ....[0]....
.L_143:
        /*0120*/ 	.word	0xffffffff


	//   ....[1]....
        /*0124*/ 	.word	0xffffffff


	//   ....[2]....
        /*0128*/ 	.word	0xffffffff


	//   ....[3]....
        /*012c*/ 	.word	0xffffffff


	//   ....[4]....
        /*0130*/ 	.word	0xffffffff


	//   ....[5]....
        /*0134*/ 	.word	0xffffffff


	//   ....[6]....
        /*0138*/ 	.word	0xffffffff


	//   ....[7]....
        /*013c*/ 	.word	0xffffffff


	//   ....[8]....
        /*0140*/ 	.word	0xffffffff


	//   ....[9]....
        /*0144*/ 	.word	0xffffffff


	//   ....[10]....
        /*0148*/ 	.word	0xffffffff


	//   ....[11]....
        /*014c*/ 	.word	0xffffffff


	//   ....[12]....
        /*0150*/ 	.word	0xffffffff


	//   ....[13]....
        /*0154*/ 	.word	0xffffffff


	//   ....[14]....
        /*0158*/ 	.word	0xffffffff


	//   ....[15]....
        /*015c*/ 	.word	0xffffffff


	//   ....[16]....
        /*0160*/ 	.word	0xffffffff


	//   ....[17]....
        /*0164*/ 	.word	0xffffffff


	//   ....[18]....
        /*0168*/ 	.word	0xffffffff


	//   ....[19]....
        /*016c*/ 	.word	0xffffffff


	//   ....[20]....
        /*0170*/ 	.word	0xffffffff


	//   ....[21]....
        /*0174*/ 	.word	0xffffffff


	//   ....[22]....
        /*0178*/ 	.word	0xffffffff


	//   ....[23]....
        /*017c*/ 	.word	0xffffffff


	//   ....[24]....
        /*0180*/ 	.word	0xffffffff


	//   ....[25]....
        /*0184*/ 	.word	0xffffffff


	//   ....[26]....
        /*0188*/ 	.word	0xffffffff


	//   ....[27]....
        /*018c*/ 	.word	0xffffffff


	//   ....[28]....
        /*0190*/ 	.word	0xffffffff


	//   ....[29]....
        /*0194*/ 	.word	0xffffffff


	//   ....[30]....
        /*0198*/ 	.word	0xffffffff


	//   ....[31]....
        /*019c*/ 	.word	0xffffffff


	//   ....[32]....
        /*01a0*/ 	.word	0xffffffff


	//   ....[33]....
        /*01a4*/ 	.word	0xffffffff


	//   ....[34]....
        /*01a8*/ 	.word	0xffffffff


	//   ....[35]....
        /*01ac*/ 	.word	0xffffffff


	//   ....[36]....
        /*01b0*/ 	.word	0xffffffff


	//   ....[37]....
        /*01b4*/ 	.word	0xffffffff


	//   ....[38]....
        /*01b8*/ 	.word	0xffffffff


	//   ....[39]....
        /*01bc*/ 	.word	0xffffffff


	//   ....[40]....
        /*01c0*/ 	.word	0xffffffff


	//   ....[41]....
        /*01c4*/ 	.word	0xffffffff


	//   ....[42]....
        /*01c8*/ 	.word	0xffffffff


	//   ....[43]....
        /*01cc*/ 	.word	0xffffffff


	//   ....[44]....
        /*01d0*/ 	.word	0xffffffff


	//   ....[45]....
        /*01d4*/ 	.word	0xffffffff


	//   ....[46]....
        /*01d8*/ 	.word	0xffffffff


	//   ....[47]....
        /*01dc*/ 	.word	0xffffffff


	//   ....[48]....
        /*01e0*/ 	.word	0xffffffff


	//   ....[49]....
        /*01e4*/ 	.word	0xffffffff


	//   ....[50]....
        /*01e8*/ 	.word	0xffffffff


	//   ....[51]....
        /*01ec*/ 	.word	0xffffffff


	//   ....[52]....
        /*01f0*/ 	.word	0xffffffff


	//   ....[53]....
        /*01f4*/ 	.word	0xffffffff


	//   ....[54]....
        /*01f8*/ 	.word	0xffffffff


	//   ....[55]....
        /*01fc*/ 	.word	0xffffffff


	//   ....[56]....
        /*0200*/ 	.word	0xffffffff


	//   ....[57]....
        /*0204*/ 	.word	0xffffffff


	//   ....[58]....
        /*0208*/ 	.word	0xffffffff


	//   ....[59]....
        /*020c*/ 	.word	0xffffffff


	//   ....[60]....
        /*0210*/ 	.word	0xffffffff


	//   ....[61]....
        /*0214*/ 	.word	0xffffffff


	//   ....[62]....
        /*0218*/ 	.word	0xffffffff


	//   ....[63]....
        /*021c*/ 	.word	0xffffffff


	//   ....[64]....
        /*0220*/ 	.word	0xffffffff


	//   ....[65]....
        /*0224*/ 	.word	0xffffffff


	//   ....[66]....
        /*0228*/ 	.word	0xffffffff


	//   ....[67]....
        /*022c*/ 	.word	0xffffffff


	//   ....[68]....
        /*0230*/ 	.word	0xffffffff


	//   ....[69]....
        /*0234*/ 	.word	0xffffffff


	//   ....[70]....
        /*0238*/ 	.word	0xffffffff


	//   ....[71]....
        /*023c*/ 	.word	0xffffffff


	//   ....[72]....
        /*0240*/ 	.word	0x0500000f


	//   ....[73]....
        /*0244*/ 	.word	0x0500000f


	//   ....[74]....
        /*0248*/ 	.word	0x0500000f


	//   ....[75]....
        /*024c*/ 	.word	0x0500000f


	//   ....[76]....
        /*0250*/ 	.word	0x0500000f


	//   ....[77]....
        /*0254*/ 	.word	0x0500000f


	//   ....[78]....
        /*0258*/ 	.word	0x0500000f


	//   ....[79]....
        /*025c*/ 	.word	0x0500000f


	//   ....[80]....
        /*0260*/ 	.word	0x0500000f


	//   ....[81]....
        /*0264*/ 	.word	0x0500000f


	//   ....[82]....
        /*0268*/ 	.word	0x0500000f


	//   ....[83]....
        /*026c*/ 	.word	0x0500000f


	//   ....[84]....
        /*0270*/ 	.word	0x0500000f


	//   ....[85]....
        /*0274*/ 	.word	0x0500000f


	//   ....[86]....
        /*0278*/ 	.word	0x0500000f


	//   ....[87]....
        /*027c*/ 	.word	0x0500000f


	//   ....[88]....
        /*0280*/ 	.word	0x0500000f


	//   ....[89]....
        /*0284*/ 	.word	0x0500000f


	//   ....[90]....
        /*0288*/ 	.word	0x0500000f


	//   ....[91]....
        /*028c*/ 	.word	0x0500000f


	//   ....[92]....
        /*0290*/ 	.word	0x0500000f


	//   ....[93]....
        /*0294*/ 	.word	0x0500000f


	//   ....[94]....
        /*0298*/ 	.word	0x0500000f


	//   ....[95]....
        /*029c*/ 	.word	0x0500000f


	//   ....[96]....
        /*02a0*/ 	.word	0x0500000f


	//   ....[97]....
        /*02a4*/ 	.word	0x0500000f


	//   ....[98]....
        /*02a8*/ 	.word	0x0500000f


	//   ....[99]....
        /*02ac*/ 	.word	0x0500000f


	//   ....[100]....
        /*02b0*/ 	.word	0x0500000f


	//   ....[101]....
        /*02b4*/ 	.word	0x0500000f


	//   ....[102]....
        /*02b8*/ 	.word	0x0500000f


	//   ....[103]....
        /*02bc*/ 	.word	0x0500000f


	//   ....[104]....
        /*02c0*/ 	.word	0x0500000f


	//   ....[105]....
        /*02c4*/ 	.word	0x0500000f


	//   ....[106]....
        /*02c8*/ 	.word	0x0500000f


	//   ....[107]....
        /*02cc*/ 	.word	0x0500000f


	//   ....[108]....
        /*02d0*/ 	.word	0x0500000f


	//   ....[109]....
        /*02d4*/ 	.word	0x0500000f


	//   ....[110]....
        /*02d8*/ 	.word	0x0500000f


	//   ....[111]....
        /*02dc*/ 	.word	0x0500000f


	//   ....[112]....
        /*02e0*/ 	.word	0x0500000f


	//   ....[113]....
        /*02e4*/ 	.word	0x0500000f


	//----- nvinfo : EIATTR_COOP_GROUP_INSTR_OFFSETS
	.align		4
.L_144:
        /*02e8*/ 	.byte	0x04, 0x28
        /*02ea*/ 	.short	(.L_146 - .L_145)


	//   ....[0]....
.L_145:
        /*02ec*/ 	.word	0x00000070


	//   ....[1]....
        /*02f0*/ 	.word	0x000000b0


	//   ....[2]....
        /*02f4*/ 	.word	0x00000290


	//   ....[3]....
        /*02f8*/ 	.word	0x000003f0


	//   ....[4]....
        /*02fc*/ 	.word	0x00000510


	//   ....[5]....
        /*0300*/ 	.word	0x00000670


	//   ....[6]....
        /*0304*/ 	.word	0x000010e0


	//   ....[7]....
        /*0308*/ 	.word	0x000029c0


	//   ....[8]....
        /*030c*/ 	.word	0x00003790


	//   ....[9]....
        /*0310*/ 	.word	0x00003820


	//   ....[10]....
        /*0314*/ 	.word	0x00003a20


	//   ....[11]....
        /*0318*/ 	.word	0x00003b00


	//   ....[12]....
        /*031c*/ 	.word	0x00004370


	//   ....[13]....
        /*0320*/ 	.word	0x00004ba0


	//   ....[14]....
        /*0324*/ 	.word	0x00004c40


	//   ....[15]....
        /*0328*/ 	.word	0x00004f00


	//   ....[16]....
        /*032c*/ 	.word	0x00005040


	//   ....[17]....
        /*0330*/ 	.word	0x000060c0


	//   ....[18]....
        /*0334*/ 	.word	0x00006170


	//   ....[19]....
        /*0338*/ 	.word	0x000061a0


	//   ....[20]....
        /*033c*/ 	.word	0x00006200


	//   ....[21]....
        /*0340*/ 	.word	0x00006240


	//   ....[22]....
        /*0344*/ 	.word	0x00007540


	//   ....[23]....
        /*0348*/ 	.word	0x00007fa0


	//   ....[24]....
        /*034c*/ 	.word	0x00007fd0


	//   ....[25]....
        /*0350*/ 	.word	0x00007ff0


	//   ....[26]....
        /*0354*/ 	.word	0x00008010


	//   ....[27]....
        /*0358*/ 	.word	0x00008630


	//   ....[28]....
        /*035c*/ 	.word	0x00008650


	//   ....[29]....
        /*0360*/ 	.word	0x000088a0


	//   ....[30]....
        /*0364*/ 	.word	0x000088d0


	//   ....[31]....
        /*0368*/ 	.word	0x0000a300


	//   ....[32]....
        /*036c*/ 	.word	0x0000a330


	//   ....[33]....
        /*0370*/ 	.word	0x0000a350


	//   ....[34]....
        /*0374*/ 	.word	0x0000a390


	//   ....[35]....
        /*0378*/ 	.word	0x0000a400


	//   ....[36]....
        /*037c*/ 	.word	0x0000a420


	//   ....[37]....
        /*0380*/ 	.word	0x0000a440


	//   ....[38]....
        /*0384*/ 	.word	0x0000a460


	//   ....[39]....
        /*0388*/ 	.word	0x0000aa90


	//   ....[40]....
        /*038c*/ 	.word	0x0000aab0


	//   ....[41]....
        /*0390*/ 	.word	0x0000aad0


	//   ....[42]....
        /*0394*/ 	.word	0x0000ab20


	//   ....[43]....
        /*0398*/ 	.word	0x0000ab70


	//   ....[44]....
        /*039c*/ 	.word	0x0000ab90


	//   ....[45]....
        /*03a0*/ 	.word	0x0000abc0


	//   ....[46]....
        /*03a4*/ 	.word	0x0000abe0


	//   ....[47]....
        /*03a8*/ 	.word	0x0000b0b0


	//   ....[48]....
        /*03ac*/ 	.word	0x0000b0e0


	//   ....[49]....
        /*03b0*/ 	.word	0x0000b1c0


	//   ....[50]....
        /*03b4*/ 	.word	0x0000b1f0


	//   ....[51]....
        /*03b8*/ 	.word	0x0000b2a0


	//   ....[52]....
        /*03bc*/ 	.word	0x0000b2d0


	//   ....[53]....
        /*03c0*/ 	.word	0x0000b5e0


	//   ....[54]....
        /*03c4*/ 	.word	0x0000b650


	//   ....[55]....
        /*03c8*/ 	.word	0x0000bd00


	//   ....[56]....
        /*03cc*/ 	.word	0x0000bd20


	//   ....[57]....
        /*03d0*/ 	.word	0x0000bd30


	//   ....[58]....
        /*03d4*/ 	.word	0x0000bd40


	//   ....[59]....
        /*03d8*/ 	.word	0x0000bd60


	//   ....[60]....
        /*03dc*/ 	.word	0x0000bdc0


	//   ....[61]....
        /*03e0*/ 	.word	0x0000bdd0


	//   ....[62]....
        /*03e4*/ 	.word	0x0000bde0


	//   ....[63]....
        /*03e8*/ 	.word	0x0000c140


	//   ....[64]....
        /*03ec*/ 	.word	0x0000c170


	//   ....[65]....
        /*03f0*/ 	.word	0x0000c1c0


	//   ....[66]....
        /*03f4*/ 	.word	0x0000c1e0


	//   ....[67]....
        /*03f8*/ 	.word	0x0000c270


	//   ....[68]....
        /*03fc*/ 	.word	0x0000c290


	//   ....[69]....
        /*0400*/ 	.word	0x0000c2b0


	//   ....[70]....
        /*0404*/ 	.word	0x0000c2d0


	//   ....[71]....
        /*0408*/ 	.word	0x0000c870


	//   ....[72]....
        /*040c*/ 	.word	0x0000ce00


	//   ....[73]....
        /*0410*/ 	.word	0x0000cef0


	//   ....[74]....
        /*0414*/ 	.word	0x0000cf90


	//   ....[75]....
        /*0418*/ 	.word	0x0000d000


	//   ....[76]....
        /*041c*/ 	.word	0x0000d0e0


	//   ....[77]....
        /*0420*/ 	.word	0x0000d150


	//   ....[78]....
        /*0424*/ 	.word	0x0000d220


	//   ....[79]....
        /*0428*/ 	.word	0x0000d290


	//   ....[80]....
        /*042c*/ 	.word	0x0000d350


	//   ....[81]....
        /*0430*/ 	.word	0x0000d3e0


	//   ....[82]....
        /*0434*/ 	.word	0x0000d450


	//   ....[83]....
        /*0438*/ 	.word	0x0000d4d0


	//   ....[84]....
        /*043c*/ 	.word	0x0000d570


	//   ....[85]....
        /*0440*/ 	.word	0x0000d5d0


	//   ....[86]....
        /*0444*/ 	.word	0x0000d690


	//   ....[87]....
        /*0448*/ 	.word	0x0000d6f0


	//   ....[88]....
        /*044c*/ 	.word	0x0000d790


	//   ....[89]....
        /*0450*/ 	.word	0x0000d8d0


	//   ....[90]....
        /*0454*/ 	.word	0x0000d9b0


	//   ....[91]....
        /*0458*/ 	.word	0x0000db30


	//   ....[92]....
        /*045c*/ 	.word	0x0000dc70


	//   ....[93]....
        /*0460*/ 	.word	0x0000dd80


	//   ....[94]....
        /*0464*/ 	.word	0x0000dec0


	//   ....[95]....
        /*0468*/ 	.word	0x0000dfd0


	//   ....[96]....
        /*046c*/ 	.word	0x0000e0a0


	//   ....[97]....
        /*0470*/ 	.word	0x0000e180


	//   ....[98]....
        /*0474*/ 	.word	0x0000e220


	//   ....[99]....
        /*0478*/ 	.word	0x0000e280


	//   ....[100]....
        /*047c*/ 	.word	0x0000e320


	//   ....[101]....
        /*0480*/ 	.word	0x0000e380


	//   ....[102]....
        /*0484*/ 	.word	0x0000e430


	//   ....[103]....
        /*0488*/ 	.word	0x0000e490


	//   ....[104]....
        /*048c*/ 	.word	0x0000e540


	//   ....[105]....
        /*0490*/ 	.word	0x0000e620


	//   ....[106]....
        /*0494*/ 	.word	0x0000e6e0


	//   ....[107]....
        /*0498*/ 	.word	0x0000e7c0


	//   ....[108]....
        /*049c*/ 	.word	0x0000e8d0


	//   ....[109]....
        /*04a0*/ 	.word	0x0000e9e0


	//   ....[110]....
        /*04a4*/ 	.word	0x0000eac0


	//   ....[111]....
        /*04a8*/ 	.word	0x0000ebc0


	//   ....[112]....
        /*04ac*/ 	.word	0x0000ec90


	//   ....[113]....
        /*04b0*/ 	.word	0x0000eda0


	//----- nvinfo : EIATTR_REG_RECONFIG
	.align		4
.L_146:
        /*04b4*/ 	.byte	0x01, 0x54
	.zero		2


	//----- nvinfo : EIATTR_SYSCALL_OFFSETS
	.align		4
        /*04b8*/ 	.byte	0x04, 0x46
        /*04ba*/ 	.short	(.L_148 - .L_147)


	//   ....[0]....
.L_147:
        /*04bc*/ 	.word	0x00002b80


	//   ....[1]....
        /*04c0*/ 	.word	0x00009bb0


	//   ....[2]....
        /*04c4*/ 	.word	0x00009cf0


	//   ....[3]....
        /*04c8*/ 	.word	0x00009de0


	//   ....[4]....
        /*04cc*/ 	.word	0x0000a790


	//----- nvinfo : EIATTR_MBARRIER_INSTR_OFFSETS
	.align		4
.L_148:
        /*04d0*/ 	.byte	0x04, 0x39
        /*04d2*/ 	.short	(.L_150 - .L_149)


	//   ....[0]....
.L_149:
        /*04d4*/ 	.word	0x00000180
        /*04d8*/ 	.word	0x000000ff
        /*04dc*/ 	.word	0x00028c00
        /*04e0*/ 	.short	0x0100
        /*04e2*/ 	.byte	0x08
	.zero		1


	//   ....[1]....
        /*04e4*/ 	.word	0x00000190
        /*04e8*/ 	.word	0x000000ff
        /*04ec*/ 	.word	0x00028c20
        /*04f0*/ 	.short	0x0100
        /*04f2*/ 	.byte	0x08
	.zero		1


	//   ....[2]....
        /*04f4*/ 	.word	0x00000240
        /*04f8*/ 	.word	0x000000ff
        /*04fc*/ 	.word	0x00028c30
        /*0500*/ 	.short	0x0100
        /*0502*/ 	.byte	0x06
	.zero		1


	//   ....[3]....
        /*0504*/ 	.word	0x00000250
        /*0508*/ 	.word	0x000000ff
        /*050c*/ 	.word	0x00028c40
        /*0510*/ 	.short	0x0100
        /*0512*/ 	.byte	0x06
	.zero		1


	//   ....[4]....
        /*0514*/ 	.word	0x00000260
        /*0518*/ 	.word	0x000000ff
        /*051c*/ 	.word	0x00028c38
        /*0520*/ 	.short	0x0100
        /*0522*/ 	.byte	0x06
	.zero		1


	//   ....[5]....
        /*0524*/ 	.word	0x00000270
        /*0528*/ 	.word	0x000000ff
        /*052c*/ 	.word	0x00028c48
        /*0530*/ 	.short	0x0100
        /*0532*/ 	.byte	0x06
	.zero		1


	//   ....[6]....
        /*0534*/ 	.word	0x000003a0
        /*0538*/ 	.word	0x000000ff
        /*053c*/ 	.word	0x00028c50
        /*0540*/ 	.short	0x0100
        /*0542*/ 	.byte	0x08
	.zero		1


	//   ....[7]....
        /*0544*/ 	.word	0x000003b0
        /*0548*/ 	.word	0x000000ff
        /*054c*/ 	.word	0x00028c60
        /*0550*/ 	.short	0x0100
        /*0552*/ 	.byte	0x08
	.zero		1


	//   ....[8]....
        /*0554*/ 	.word	0x000003c0
        /*0558*/ 	.word	0x000000ff
        /*055c*/ 	.word	0x00028c58
        /*0560*/ 	.short	0x0100
        /*0562*/ 	.byte	0x08
	.zero		1


	//   ....[9]....
        /*0564*/ 	.word	0x000003d0
        /*0568*/ 	.word	0x000000ff
        /*056c*/ 	.word	0x00028c68
        /*0570*/ 	.short	0x0100
        /*0572*/ 	.byte	0x08
	.zero		1


	//   ....[10]....
        /*0574*/ 	.word	0x000004c0
        /*0578*/ 	.word	0x000000ff
        /*057c*/ 	.word	0x00028c70
        /*0580*/ 	.short	0x0100
        /*0582*/ 	.byte	0x06
	.zero		1


	//   ....[11]....
        /*0584*/ 	.word	0x000004d0
        /*0588*/ 	.word	0x000000ff
        /*058c*/ 	.word	0x00028c80
        /*0590*/ 	.short	0x0100
        /*0592*/ 	.byte	0x06
	.zero		1


	//   ....[12]....
        /*0594*/ 	.word	0x000004e0
        /*0598*/ 	.word	0x000000ff
        /*059c*/ 	.word	0x00028c78
        /*05a0*/ 	.short	0x0100
        /*05a2*/ 	.byte	0x06
	.zero		1


	//   ....[13]....
        /*05a4*/ 	.word	0x000004f0
        /*05a8*/ 	.word	0x000000ff
        /*05ac*/ 	.word	0x00028c88
        /*05b0*/ 	.short	0x0100
        /*05b2*/ 	.byte	0x06
	.zero		1


	//   ....[14]....
        /*05b4*/ 	.word	0x00000620
        /*05b8*/ 	.word	0x000000ff
        /*05bc*/ 	.word	0x00028c90
        /*05c0*/ 	.short	0x0100
        /*05c2*/ 	.byte	0x08
	.zero		1


	//   ....[15]....
        /*05c4*/ 	.word	0x00000630
        /*05c8*/ 	.word	0x000000ff
        /*05cc*/ 	.word	0x00028ca0
        /*05d0*/ 	.short	0x0100
        /*05d2*/ 	.byte	0x08
	.zero		1


	//   ....[16]....
        /*05d4*/ 	.word	0x00000640
        /*05d8*/ 	.word	0x000000ff
        /*05dc*/ 	.word	0x00028c98
        /*05e0*/ 	.short	0x0100
        /*05e2*/ 	.byte	0x08
	.zero		1


	//   ....[17]....
        /*05e4*/ 	.word	0x00000650
        /*05e8*/ 	.word	0x000000ff
        /*05ec*/ 	.word	0x00028ca8
        /*05f0*/ 	.short	0x0100
        /*05f2*/ 	.byte	0x08
	.zero		1


	//   ....[18]....
        /*05f4*/ 	.word	0x00000790
        /*05f8*/ 	.word	0x000000ff
        /*05fc*/ 	.word	0x00028cb0
        /*0600*/ 	.short	0x0100
        /*0602*/ 	.byte	0x08
	.zero		1


	//   ....[19]....
        /*0604*/ 	.word	0x000007a0
        /*0608*/ 	.word	0x000000ff
        /*060c*/ 	.word	0x00028cc0
        /*0610*/ 	.short	0x0100
        /*0612*/ 	.byte	0x08
	.zero		1


	//   ....[20]....
        /*0614*/ 	.word	0x000007b0
        /*0618*/ 	.word	0x000000ff
        /*061c*/ 	.word	0x00028cb8
        /*0620*/ 	.short	0x0100
        /*0622*/ 	.byte	0x08
	.zero		1


	//   ....[21]....
        /*0624*/ 	.word	0x000007c0
        /*0628*/ 	.word	0x000000ff
        /*062c*/ 	.word	0x00028cc8
        /*0630*/ 	.short	0x0100
        /*0632*/ 	.byte	0x08
	.zero		1


	//   ....[22]....
        /*0634*/ 	.word	0x000011f0
        /*0638*/ 	.word	0x000000ff
        /*063c*/ 	.word	0x00028c50
        /*0640*/ 	.short	0x010a
        /*0642*/ 	.byte	0x10
	.zero		1


	//   ....[23]....
        /*0644*/ 	.word	0x000014d0
        /*0648*/ 	.word	0x000000ff
        /*064c*/ 	.word	0x00000000
        /*0650*/ 	.short	0x0101
        /*0652*/ 	.byte	0x06
	.zero		1


	//   ....[24]....
        /*0654*/ 	.word	0x00001e10
        /*0658*/ 	.word	0x000000ff
        /*065c*/ 	.word	0x00028c50
        /*0660*/ 	.short	0x010a
        /*0662*/ 	.byte	0x06
	.zero		1


	//   ....[25]....
        /*0664*/ 	.word	0x00001e50
        /*0668*/ 	.word	0x000000ff
        /*066c*/ 	.word	0x00028c50
        /*0670*/ 	.short	0x010a
        /*0672*/ 	.byte	0x06
	.zero		1


	//   ....[26]....
        /*0674*/ 	.word	0x000020b0
        /*0678*/ 	.word	0x000000ff
        /*067c*/ 	.word	0x00000000
        /*0680*/ 	.short	0x0101
        /*0682*/ 	.byte	0x06
	.zero		1


	//   ....[27]....
        /*0684*/ 	.word	0x00002c00
        /*0688*/ 	.word	0x000000ff
        /*068c*/ 	.word	0x00028c00
        /*0690*/ 	.short	0x010a
        /*0692*/ 	.byte	0x2a
	.zero		1


	//   ....[28]....
        /*0694*/ 	.word	0x00002c80
        /*0698*/ 	.word	0x00000007
        /*069c*/ 	.word	0x00028c30
        /*06a0*/ 	.short	0x010a
        /*06a2*/ 	.byte	0x3f
	.zero		1


	//   ....[29]....
        /*06a4*/ 	.word	0x00002cc0
        /*06a8*/ 	.word	0x00000007
        /*06ac*/ 	.word	0x00028c30
        /*06b0*/ 	.short	0x010a
        /*06b2*/ 	.byte	0x3f
	.zero		1


	//   ....[30]....
        /*06b4*/ 	.word	0x000033f0
        /*06b8*/ 	.word	0x000000ff
        /*06bc*/ 	.word	0x00000000
        /*06c0*/ 	.short	0x0101
        /*06c2*/ 	.byte	0x06
	.zero		1


	//   ....[31]....
        /*06c4*/ 	.word	0x00004120
        /*06c8*/ 	.word	0x00000007
        /*06cc*/ 	.word	0x00028c50
        /*06d0*/ 	.short	0x010a
        /*06d2*/ 	.byte	0x3f
	.zero		1


	//   ....[32]....
        /*06d4*/ 	.word	0x00004170
        /*06d8*/ 	.word	0x00000007
        /*06dc*/ 	.word	0x00028c50
        /*06e0*/ 	.short	0x010a
        /*06e2*/ 	.byte	0x3f
	.zero		1


	//   ....[33]....
        /*06e4*/ 	.word	0x00004400
        /*06e8*/ 	.word	0x000000ff
        /*06ec*/ 	.word	0x00000000
        /*06f0*/ 	.short	0x0101
        /*06f2*/ 	.byte	0x06
	.zero		1


	//   ....[34]....
        /*06f4*/ 	.word	0x00004550
        /*06f8*/ 	.word	0x000000ff
        /*06fc*/ 	.word	0x00028c30
        /*0700*/ 	.short	0x010a
        /*0702*/ 	.byte	0x15
	.zero		1


	//   ....[35]....
        /*0704*/ 	.word	0x00004590
        /*0708*/ 	.word	0x000000ff
        /*070c*/ 	.word	0x00028c30
        /*0710*/ 	.short	0x010a
        /*0712*/ 	.byte	0x15
	.zero		1


	//   ....[36]....
        /*0714*/ 	.word	0x000049a0
        /*0718*/ 	.word	0x000000ff
        /*071c*/ 	.word	0x00000000
        /*0720*/ 	.short	0x0101
        /*0722*/ 	.byte	0x06
	.zero		1


	//   ....[37]....
        /*0724*/ 	.word	0x00005e80
        /*0728*/ 	.word	0x000000ff
        /*072c*/ 	.word	0x00028c50
        /*0730*/ 	.short	0x010a
        /*0732*/ 	.byte	0x15
	.zero		1


	//   ....[38]....
        /*0734*/ 	.word	0x00005ec0
        /*0738*/ 	.word	0x000000ff
        /*073c*/ 	.word	0x00028c50
        /*0740*/ 	.short	0x010a
        /*0742*/ 	.byte	0x15
	.zero		1


	//   ....[39]....
        /*0744*/ 	.word	0x00006150
        /*0748*/ 	.word	0x000000ff
        /*074c*/ 	.word	0x00000000
        /*0750*/ 	.short	0x0101
        /*0752*/ 	.byte	0x15
	.zero		1


	//   ....[40]....
        /*0754*/ 	.word	0x00008660
        /*0758*/ 	.word	0x000000ff
        /*075c*/ 	.word	0x00000000
        /*0760*/ 	.short	0x0101
        /*0762*/ 	.byte	0x04
	.zero		1


	//   ....[41]....
        /*0764*/ 	.word	0x0000a100
        /*0768*/ 	.word	0x00000013
        /*076c*/ 	.word	0x00028c40
        /*0770*/ 	.short	0x010a
        /*0772*/ 	.byte	0x3f
	.zero		1


	//   ....[42]....
        /*0774*/ 	.word	0x0000a570
        /*0778*/ 	.word	0x00000013
        /*077c*/ 	.word	0x00028c30
        /*0780*/ 	.short	0x0107
        /*0782*/ 	.byte	0x3f
	.zero		1


	//   ....[43]....
        /*0784*/ 	.word	0x0000a630
        /*0788*/ 	.word	0x00000013
        /*078c*/ 	.word	0x00028c30
        /*0790*/ 	.short	0x0101
        /*0792*/ 	.byte	0x3f
	.zero		1


	//   ....[44]....
        /*0794*/ 	.word	0x0000aca0
        /*0798*/ 	.word	0x000000ff
        /*079c*/ 	.word	0x00028c00
        /*07a0*/ 	.short	0x0107
        /*07a2*/ 	.byte	0x27
	.zero		1


	//   ....[45]....
        /*07a4*/ 	.word	0x0000ad00
        /*07a8*/ 	.word	0x000000ff
        /*07ac*/ 	.word	0x00028c00
        /*07b0*/ 	.short	0x0101
        /*07b2*/ 	.byte	0x27
	.zero		1


	//   ....[46]....
        /*07b4*/ 	.word	0x0000ad20
        /*07b8*/ 	.word	0x000000ff
        /*07bc*/ 	.word	0x00028c20
        /*07c0*/ 	.short	0x010a
        /*07c2*/ 	.byte	0x27
	.zero		1


	//   ....[47]....
        /*07c4*/ 	.word	0x0000adb0
        /*07c8*/ 	.word	0x00000013
        /*07cc*/ 	.word	0x00028c60
        /*07d0*/ 	.short	0x010a
        /*07d2*/ 	.byte	0x3f
	.zero		1


	//   ....[48]....
        /*07d4*/ 	.word	0x0000b7e0
        /*07d8*/ 	.word	0x00000013
        /*07dc*/ 	.word	0x00028c50
        /*07e0*/ 	.short	0x0107
        /*07e2*/ 	.byte	0x3f
	.zero		1


	//   ....[49]....
        /*07e4*/ 	.word	0x0000b8c0
        /*07e8*/ 	.word	0x00000013
        /*07ec*/ 	.word	0x00028c50
        /*07f0*/ 	.short	0x0101
        /*07f2*/ 	.byte	0x3f
	.zero		1


	//   ....[50]....
        /*07f4*/ 	.word	0x0000bb60
        /*07f8*/ 	.word	0x00000009
        /*07fc*/ 	.word	0x00028c40
        /*0800*/ 	.short	0x010a
        /*0802*/ 	.byte	0x3f
	.zero		1


	//   ....[51]....
        /*0804*/ 	.word	0x0000be90
        /*0808*/ 	.word	0x00000009
        /*080c*/ 	.word	0x00028c30
        /*0810*/ 	.short	0x0107
        /*0812*/ 	.byte	0x3f
	.zero		1


	//   ....[52]....
        /*0814*/ 	.word	0x0000bf50
        /*0818*/ 	.word	0x00000009
        /*081c*/ 	.word	0x00028c30
        /*0820*/ 	.short	0x0101
        /*0822*/ 	.byte	0x3f
	.zero		1


	//   ....[53]....
        /*0824*/ 	.word	0x0000bf80
        /*0828*/ 	.word	0x00000009
        /*082c*/ 	.word	0x00028c60
        /*0830*/ 	.short	0x010a
        /*0832*/ 	.byte	0x3f
	.zero		1


	//   ....[54]....
        /*0834*/ 	.word	0x0000c590
        /*0838*/ 	.word	0x00000009
        /*083c*/ 	.word	0x00028c50
        /*0840*/ 	.short	0x0107
        /*0842*/ 	.byte	0x3f
	.zero		1


	//   ....[55]....
        /*0844*/ 	.word	0x0000c670
        /*0848*/ 	.word	0x00000009
        /*084c*/ 	.word	0x00028c50
        /*0850*/ 	.short	0x0101
        /*0852*/ 	.byte	0x3f
	.zero		1


	//   ....[56]....
        /*0854*/ 	.word	0x0000c7f0
        /*0858*/ 	.word	0x00000004
        /*085c*/ 	.word	0x00028c20
        /*0860*/ 	.short	0x010a
        /*0862*/ 	.byte	0x3f
	.zero		1


	//   ....[57]....
        /*0864*/ 	.word	0x0000c970
        /*0868*/ 	.word	0x00000005
        /*086c*/ 	.word	0x00028c40
        /*0870*/ 	.short	0x010a
        /*0872*/ 	.byte	0x3f
	.zero		1


	//   ....[58]....
        /*0874*/ 	.word	0x0000ca10
        /*0878*/ 	.word	0x00000011
        /*087c*/ 	.word	0x00028c40
        /*0880*/ 	.short	0x010a
        /*0882*/ 	.byte	0x3f
	.zero		1


	//   ....[59]....
        /*0884*/ 	.word	0x0000ca50
        /*0888*/ 	.word	0x00000005
        /*088c*/ 	.word	0x00028c60
        /*0890*/ 	.short	0x010a
        /*0892*/ 	.byte	0x3f
	.zero		1


	//   ....[60]....
        /*0894*/ 	.word	0x0000ca90
        /*0898*/ 	.word	0x00000011
        /*089c*/ 	.word	0x00028c60
        /*08a0*/ 	.short	0x010a
        /*08a2*/ 	.byte	0x3f
	.zero		1


	//   ....[61]....
        /*08a4*/ 	.word	0x0000cb00
        /*08a8*/ 	.word	0x00000003
        /*08ac*/ 	.word	0x00028c50
        /*08b0*/ 	.short	0x010a
        /*08b2*/ 	.byte	0x3f
	.zero		1


	//   ....[62]....
        /*08b4*/ 	.word	0x0000cb60
        /*08b8*/ 	.word	0x00000004
        /*08bc*/ 	.word	0x00028c50
        /*08c0*/ 	.short	0x010a
        /*08c2*/ 	.byte	0x3f
	.zero		1


	//   ....[63]....
        /*08c4*/ 	.word	0x0000cbc0
        /*08c8*/ 	.word	0x00000003
        /*08cc*/ 	.word	0x00028c00
        /*08d0*/ 	.short	0x010a
        /*08d2*/ 	.byte	0x3f
	.zero		1


	//   ....[64]....
        /*08d4*/ 	.word	0x0000cc10
        /*08d8*/ 	.word	0x00000007
        /*08dc*/ 	.word	0x00028c30
        /*08e0*/ 	.short	0x010a
        /*08e2*/ 	.byte	0x3f
	.zero		1


	//   ....[65]....
        /*08e4*/ 	.word	0x0000cc60
        /*08e8*/ 	.word	0x00000007
        /*08ec*/ 	.word	0x00028c50
        /*08f0*/ 	.short	0x010a
        /*08f2*/ 	.byte	0x3f
	.zero		1


	//   ....[66]....
        /*08f4*/ 	.word	0x0000ccc0
        /*08f8*/ 	.word	0x00000004
        /*08fc*/ 	.word	0x00028c30
        /*0900*/ 	.short	0x010a
        /*0902*/ 	.byte	0x3f
	.zero		1


	//   ....[67]....
        /*0904*/ 	.word	0x0000cd20
        /*0908*/ 	.word	0x00000008
        /*090c*/ 	.word	0x00028c50
        /*0910*/ 	.short	0x010a
        /*0912*/ 	.byte	0x3f
	.zero		1


	//   ....[68]....
        /*0914*/ 	.word	0x0000ce40
        /*0918*/ 	.word	0x00000013
        /*091c*/ 	.word	0x00028c40
        /*0920*/ 	.short	0x010a
        /*0922*/ 	.byte	0x3f
	.zero		1


	//   ....[69]....
        /*0924*/ 	.word	0x0000d7d0
        /*0928*/ 	.word	0x00000003
        /*092c*/ 	.word	0x00028c20
        /*0930*/ 	.short	0x010a
        /*0932*/ 	.byte	0x3f
	.zero		1


	//   ....[70]....
        /*0934*/ 	.word	0x0000d820
        /*0938*/ 	.word	0x00000013
        /*093c*/ 	.word	0x00028c60
        /*0940*/ 	.short	0x010a
        /*0942*/ 	.byte	0x3f
	.zero		1


	//   ....[71]....
        /*0944*/ 	.word	0x0000e0d0
        /*0948*/ 	.word	0x00000009
        /*094c*/ 	.word	0x00028c40
        /*0950*/ 	.short	0x010a
        /*0952*/ 	.byte	0x3f
	.zero		1


	//   ....[72]....
        /*0954*/ 	.word	0x0000e570
        /*0958*/ 	.word	0x00000009
        /*095c*/ 	.word	0x00028c60
        /*0960*/ 	.short	0x010a
        /*0962*/ 	.byte	0x3f
	.zero		1


	//   ....[73]....
        /*0964*/ 	.word	0x0000ecc0
        /*0968*/ 	.word	0x00000004
        /*096c*/ 	.word	0x00028c20
        /*0970*/ 	.short	0x010a
        /*0972*/ 	.byte	0x3f
	.zero		1


	//   ....[74]....
        /*0974*/ 	.word	0x0000ee60
        /*0978*/ 	.word	0x00000005
        /*097c*/ 	.word	0x00028c40
        /*0980*/ 	.short	0x010a
        /*0982*/ 	.byte	0x3f
	.zero		1


	//   ....[75]....
        /*0984*/ 	.word	0x0000eeb0
        /*0988*/ 	.word	0x00000011
        /*098c*/ 	.word	0x00028c40
        /*0990*/ 	.short	0x010a
        /*0992*/ 	.byte	0x3f
	.zero		1


	//   ....[76]....
        /*0994*/ 	.word	0x0000ef00
        /*0998*/ 	.word	0x00000005
        /*099c*/ 	.word	0x00028c60
        /*09a0*/ 	.short	0x010a
        /*09a2*/ 	.byte	0x3f
	.zero		1


	//----- nvinfo : EIATTR_NUM_MBARRIERS
	.align		4
.L_150:
        /*09a4*/ 	.byte	0x03, 0x38
        /*09a6*/ 	.short	0x0016


	//----- nvinfo : EIATTR_EXIT_INSTR_OFFSETS
	.align		4
        /*09a8*/ 	.byte	0x04, 0x1c
        /*09aa*/ 	.short	(.L_152 - .L_151)


	//   ....[0]....
.L_151:
        /*09ac*/ 	.word	0x00000920


	//   ....[1]....
        /*09b0*/ 	.word	0x00008b20


	//   ....[2]....
        /*09b4*/ 	.word	0x0000cae0


	//----- nvinfo : EIATTR_MAX_THREADS
	.align		4
.L_152:
        /*09b8*/ 	.byte	0x04, 0x05
        /*09ba*/ 	.short	(.L_154 - .L_153)
.L_153:
        /*09bc*/ 	.word	0x00000180
        /*09c0*/ 	.word	0x00000001
        /*09c4*/ 	.word	0x00000001


	//----- nvinfo : EIATTR_CRS_STACK_SIZE
	.align		4
.L_154:
        /*09c8*/ 	.byte	0x04, 0x1e
        /*09ca*/ 	.short	(.L_156 - .L_155)
.L_155:
        /*09cc*/ 	.word	0x00000000


	//----- nvinfo : EIATTR_CBANK_PARAM_SIZE
	.align		4
.L_156:
        /*09d0*/ 	.byte	0x03, 0x19
        /*09d2*/ 	.short	0x0a70


	//----- nvinfo : EIATTR_PARAM_CBANK
	.align		4
        /*09d4*/ 	.byte	0x04, 0x0a
        /*09d6*/ 	.short	(.L_158 - .L_157)
	.align		4
.L_157:
        /*09d8*/ 	.word	index@(.nv.constant0._ZN7cutlass13device_kernelIN5flash11enable_sm90INS1_16FlashAttnFwdSm90INS1_25CollectiveMainloopFwdSm90ILi2EN4cute5tupleIJNS5_1CILi1EEES8_S8_EEENS6_IJNS7_ILi64EEESA_SA_EEELi512ENS_6half_tEfNS_4arch4Sm90ELb0ELb0ELb1ELb0ELb1ELb0ELb0ELb0ELb0ELb1ELb0ELb0EEENS1_21CollectiveEpilogueFwdINS6_IJSA_NS7_ILi512EEESA_EEES9_SC_SE_Li256ELb0ELb1ELb0ELb0EEENS1_29StaticPersistentTileSchedulerILb0EEEEEEEEEvNT_6ParamsE)
        /*09dc*/ 	.short	0x0210
        /*09de*/ 	.short	0x0a70


	//----- nvinfo : EIATTR_SW_WAR
	.align		4
.L_158:
        /*09e0*/ 	.byte	0x04, 0x36
        /*09e2*/ 	.short	(.L_160 - .L_159)
.L_159:
        /*09e4*/ 	.word	0x00000008
.L_160:


//--------------------- .nv.info._ZN7cutlass13device_kernelIN5flash11enable_sm90INS1_16FlashAttnFwdSm90INS1_25CollectiveMainloopFwdSm90ILi2EN4cute5tupleIJNS5_1CILi1EEES8_S8_EEENS6_IJNS7_ILi64EEESA_SA_EEELi512ENS_6half_tEfNS_4arch4Sm90ELb0ELb0ELb1ELb0ELb1ELb0ELb1ELb0ELb0ELb1ELb0ELb0EEENS1_21CollectiveEpilogueFwdINS6_IJSA_NS7_ILi512EEESA_EEES9_SC_SE_Li256ELb0ELb1ELb0ELb0EEENS1_29StaticPersistentTileSchedulerILb0EEEEEEEEEvNT_6ParamsE --------------------------
	.section	.nv.info._ZN7cutlass13device_kernelIN5flash11enable_sm90INS1_16FlashAttnFwdSm90INS1_25CollectiveMainloopFwdSm90ILi2EN4cute5tupleIJNS5_1CILi1EEES8_S8_EEENS6_IJNS7_ILi64EEESA_SA_EEELi512ENS_6half_tEfNS_4arch4Sm90ELb0ELb0ELb1ELb0ELb1ELb0ELb1ELb0ELb0ELb1ELb0ELb0EEENS1_21CollectiveEpilogueFwdINS6_IJSA_NS7_ILi512EEESA_EEES9_SC_SE_Li256ELb0ELb1ELb0ELb0EEENS1_29StaticPersistentTileSchedulerILb0EEEEEEEEEvNT_6ParamsE,"",@"SHT_CUDA_INFO"
	.sectionflags	@""
	.align	4


	//----- nvinfo : EIATTR_CUDA_API_VERSION
	.align		4
        /*0000*/ 	.byte	0x04, 0x37
        /*0002*/ 	.short	(.L_162 - .L_161)
.L_161:
        /*0004*/ 	.word	0x00000082


	//----- nvinfo : EIATTR_KPARAM_INFO
	.align		4
.L_162:
        /*0008*/ 	.byte	0x04, 0x17
        /*000a*/ 	.short	(.L_164 - .L_163)
.L_163:
        /*000c*/ 	.word	0x00000000
        /*0010*/ 	.short	0x0000
        /*0012*/ 	.short	0x0070
        /*0014*/ 	.byte	0x00, 0xf0, 0x01, 0x2c


	//----- nvinfo : EIATTR_SPARSE_MMA_MASK
	.align		4
.L_164:
        /*0018*/ 	.byte	0x03, 0x50
        /*001a*/ 	.short	0x0000


	//----- nvinfo : EIATTR_MAXREG_COUNT
	.align		4
        /*001c*/ 	.byte	0x03, 0x1b
        /*001e*/ 	.short	0x00a8


	//----- nvinfo : EIATTR_NUM_BARRIERS
	.align		4
        /*0020*/ 	.byte	0x02, 0x4c
        /*0022*/ 	.byte	0x10
	.zero		1


	//----- nvinfo : EIATTR_EXTERNS
	.align		4
        /*0024*/ 	.byte	0x04, 0x0f
        /*0026*/ 	.short	(.L_166 - .L_165)


	//   ....[0]....
	.align		4
.L_165:
        /*0028*/ 	.word	index@(__assertfail)


	//----- nvinfo : EIATTR_ANNOTATIONS
	.align		4
.L_166:
        /*002c*/ 	.byte	0x04, 0x55
        /*002e*/ 	.short	(.L_168 - .L_167)


	//   ....[0]....
.L_167:
        /* <DEDUP_REMOVED lines=17> */


	//----- nvinfo : EIATTR_MERCURY_ISA_VERSION
	.align		4
.L_168:
        /*0128*/ 	.byte	0x03, 0x5f
        /*012a*/ 	.short	0x0101


	//----- nvinfo : EIATTR_INT_WARP_WIDE_INSTR_OFFSETS
	.align		4
        /*012c*/ 	.byte	0x04, 0x31
        /*012e*/ 	.short	(.L_170 - .L_169)


	//   ....[0]....
.L_169:
        /*0130*/ 	.word	0x000000d0


	//   ....[1]....
        /*0134*/ 	.word	0x000000e0


	//   ....[2]....
        /*0138*/ 	.word	0x000000f0


	//   ....[3]....
        /*013c*/ 	.word	0x00000190


	//----- nvinfo : EIATTR_COOP_GROUP_MASK_REGIDS
	.align		4
.L_170:
        /*0140*/ 	.byte	0x04, 0x29
        /*0142*/ 	.short	(.L_172 - .L_171)


	//   ....[0]....
.L_171:
        /*0144*/ 	.word	0xffffffff


	//   ....[1]....
        /*0148*/ 	.word	0xffffffff


	//   ....[2]....
        /*014c*/ 	.word	0xffffffff


	//   ....[3]....
        /*0150*/ 	.word	0xffffffff


	//   ....[4]....
        /*0154*/ 	.word	0xffffffff


	//   ....[5]....
        /*0158*/ 	.word	0xffffffff


	//   ....[6]....
        /*015c*/ 	.word	0xffffffff


	//   ....[7]....
        /*0160*/ 	.word	0xffffffff


	//   ....[8]....
        /*0164*/ 	.word	0xffffffff


	//   ....[9]....
        /*0168*/ 	.word	0xffffffff


	//   ....[10]....
        /*016c*/ 	.word	0xffffffff


	//   ....[11]....
        /*0170*/ 	.word	0xffffffff


	//   ....[12]....
        /*0174*/ 	.word	0xffffffff


	//   ....[13]....
        /*0178*/ 	.word	0xffffffff


	//   ....[14]....
        /*017c*/ 	.word	0xffffffff


	//   ....[15]....
        /*0180*/ 	.word	0xffffffff


	//   ....[16]....
        /*0184*/ 	.word	0xffffffff


	//   ....[17]....
        /*0188*/ 	.word	0xffffffff


	//   ....[18]....
        /*018c*/ 	.word	0xffffffff


	//   ....[19]....
        /*0190*/ 	.word	0xffffffff


	//   ....[20]....
        /*0194*/ 	.word	0xffffffff


	//   ....[21]....
        /*0198*/ 	.word	0xffffffff


	//   ....[22]....
        /*019c*/ 	.word	0xffffffff


	//   ....[23]....
        /*01a0*/ 	.word	0xffffffff


	//   ....[24]....
        /*01a4*/ 	.word	0xffffffff


	//   ....[25]....
        /*01a8*/ 	.word	0xffffffff


	//   ....[26]....
        /*01ac*/ 	.word	0xffffffff


	//   ....[27]....
        /*01b0*/ 	.word	0xffffffff


	//   ....[28]....
        /*01b4*/ 	.word	0xffffffff


	//   ....[29]....
        /*01b8*/ 	.word	0xffffffff


	//   ....[30]....
        /*01bc*/ 	.word	0xffffffff


	//   ....[31]....
        /*01c0*/ 	.word	0xffffffff


	//   ....[32]....
        /*01c4*/ 	.word	0xffffffff


	//   ....[33]....
        /*01c8*/ 	.word	0xffffffff


	//   ....[34]....
        /*01cc*/ 	.word	0xffffffff


	//   ....[35]....
        /*01d0*/ 	.word	0xffffffff


	//   ....[36]....
        /*01d4*/ 	.word	0xffffffff


	//   ....[37]....
        /*01d8*/ 	.word	0xffffffff


	//   ....[38]....
        /*01dc*/ 	.word	0xffffffff


	//   ....[39]....
        /*01e0*/ 	.word	0xffffffff


	//   ....[40]....
        /*01e4*/ 	.word	0xffffffff


	//   ....[41]....
        /*01e8*/ 	.word	0xffffffff


	//   ....[42]....
        /*01ec*/ 	.word	0xffffffff


	//   ....[43]....
        /*01f0*/ 	.word	0xffffffff


	//   ....[44]....
        /*01f4*/ 	.word	0xffffffff


	//   ....[45]....
        /*01f8*/ 	.word	0xffffffff


	//   ....[46]....
        /*01fc*/ 	.word	0xffffffff


	//   ....[47]....
        /*0200*/ 	.word	0xffffffff


	//   ....[48]....
        /*0204*/ 	.word	0xffffffff


	//   ....[49]....
        /*0208*/ 	.word	0xffffffff


	//   ....[50]....
        /*020c*/ 	.word	0xffffffff


	//   ....[51]....
        /*0210*/ 	.word	0xffffffff


	//   ....[52]....
        /*0214*/ 	.word	0xffffffff


	//   ....[53]....
        /*0218*/ 	.word	0xffffffff


	//   ....[54]....
        /*021c*/ 	.word	0xffffffff


	//   ....[55]....
        /*0220*/ 	.word	0xffffffff


	//   ....[56]....
        /*0224*/ 	.word	0xffffffff


	//   ....[57]....
        /*0228*/ 	.word	0xffffffff


	//   ....[58]....
        /*022c*/ 	.word	0xffffffff


	//   ....[59]....
        /*0230*/ 	.word	0xffffffff


	//   ....[60]....
        /*0234*/ 	.word	0xffffffff


	//   ....[61]....
        /*0238*/ 	.word	0xffffffff


	//   ....[62]....
        /*023c*/ 	.word	0xffffffff


	//   ....[63]....
        /*0240*/ 	.word	0xffffffff


	//   ....[64]....
        /*0244*/ 	.word	0xffffffff


	//   ....[65]....
        /*0248*/ 	.word	0xffffffff


	//   ....[66]....
        /*024c*/ 	.word	0xffffffff


	//   ....[67]....
        /*0250*/ 	.word	0xffffffff


	//   ....[68]....
        /*0254*/ 	.word	0xffffffff


	//   ....[69]....
        /*0258*/ 	.word	0xffffffff


	//   ....[70]....
        /*025c*/ 	.word	0xffffffff


	//   ....[71]....
        /*0260*/ 	.word	0xffffffff


	//   ....[72]....
        /*0264*/ 	.word	0xffffffff


	//   ....[73]....
        /*0268*/ 	.word	0xffffffff


	//   ....[74]....
        /*026c*/ 	.word	0xffffffff


	//   ....[75]....
        /*0270*/ 	.word	0xffffffff


	//   ....[76]....
        /*0274*/ 	.word	0xffffffff


	//   ....[77]....
        /*0278*/ 	.word	0xffffffff


	//   ....[78]....
        /*027c*/ 	.word	0xffffffff


	//   ....[79]....
        /*0280*/ 	.word	0xffffffff


	//   ....[80]....
        /*0284*/ 	.word	0xffffffff


	//   ....[81]....
        /*0288*/ 	.word	0xffffffff


	//   ....[82]....
        /*028c*/ 	.word	0x0500000f


	//   ....[83]....
        /*0290*/ 	.word	0x0500000f


	//   ....[84]....
        /*0294*/ 	.word	0x0500000f


	//   ....[85]....
        /*0298*/ 	.word	0x0500000f


	//   ....[86]....
        /*029c*/ 	.word	0x0500000f


	//   ....[87]....
        /*02a0*/ 	.word	0x0500000f


	//   ....[88]....
        /*02a4*/ 	.word	0x0500000f


	//   ....[89]....
        /*02a8*/ 	.word	0x0500000f


	//   ....[90]....
        /*02ac*/ 	.word	0x0500000f


	//   ....[91]....
        /*02b0*/ 	.word	0x0500000f


	//   ....[92]....
        /*02b4*/ 	.word	0x0500000f


	//   ....[93]....
        /*02b8*/ 	.word	0x0500000f


	//   ....[94]....
        /*02bc*/ 	.word	0x0500000f


	//   ....[95]....
        /*02c0*/ 	.word	0x0500000f


	//   ....[96]....
        /*02c4*/ 	.word	0x0500000f


	//   ....[97]....
        /*02c8*/ 	.word	0x0500000f


	//   ....[98]....
        /*02cc*/ 	.word	0x0500000f


	//   ....[99]....
        /*02d0*/ 	.word	0x0500000f


	//   ....[100]....
        /*02d4*/ 	.word	0x0500000f


	//   ....[101]....
        /*02d8*/ 	.word	0x0500000f


	//   ....[102]....
        /*02dc*/ 	.word	0x0500000f


	//   ....[103]....
        /*02e0*/ 	.word	0x0500000f


	//   ....[104]....
        /*02e4*/ 	.word	0x0500000f


	//   ....[105]....
        /*02e8*/ 	.word	0x0500000f


	//   ....[106]....
        /*02ec*/ 	.word	0x0500000f


	//   ....[107]....
        /*02f0*/ 	.word	0x0500000f


	//   ....[108]....
        /*02f4*/ 	.word	0x0500000f


	//   ....[109]....
        /*02f8*/ 	.word	0x0500000f


	//   ....[110]....
        /*02fc*/ 	.word	0x0500000f


	//   ....[111]....
        /*0300*/ 	.word	0x0500000f


	//   ....[112]....
        /*0304*/ 	.word	0x0500000f


	//   ....[113]....
        /*0308*/ 	.word	0x0500000f


	//   ....[114]....
        /*030c*/ 	.word	0x0500000f


	//   ....[115]....
        /*0310*/ 	.word	0x0500000f


	//   ....[116]....
        /*0314*/ 	.word	0x0500000f


	//   ....[117]....
        /*0318*/ 	.word	0x0500000f


	//   ....[118]....
        /*031c*/ 	.word	0x0500000f


	//   ....[119]....
        /*0320*/ 	.word	0x0500000f


	//   ....[120]....
        /*0324*/ 	.word	0x0500000f


	//   ....[121]....
        /*0328*/ 	.word	0x0500000f


	//   ....[122]....
        /*032c*/ 	.word	0x0500000f


	//   ....[123]....
        /*0330*/ 	.word	0x0500000f


	//   ....[124]....
        /*0334*/ 	.word	0x0500000f


	//   ....[125]....
        /*0338*/ 	.word	0x0500000f


	//   ....[126]....
        /*033c*/ 	.word	0x0500000f


	//   ....[127]....
        /*0340*/ 	.word	0x0500000f


	//   ....[128]....
        /*0344*/ 	.word	0x0500000f


	//   ....[129]....
        /*0348*/ 	.word	0x0500000f


	//   ....[130]....
        /*034c*/ 	.word	0x0500000f


	//   ....[131]....
        /*0350*/ 	.word	0x0500000f


	//----- nvinfo : EIATTR_COOP_GROUP_INSTR_OFFSETS
	.align		4
.L_172:
        /*0354*/ 	.byte	0x04, 0x28
        /*0356*/ 	.short	(.L_174 - .L_173)


	//   ....[0]....
.L_173:
        /*0358*/ 	.word	0x00000080


	//   ....[1]....
        /*035c*/ 	.word	0x00000090


	//   ....[2]....
        /*0360*/ 	.word	0x000002c0


	//   ....[3]....
        /*0364*/ 	.word	0x00000420


	//   ....[4]....
        /*0368*/ 	.word	0x00000540


	//   ....[5]....
        /*036c*/ 	.word	0x000006a0


	//   ....[6]....
        /*0370*/ 	.word	0x000010b0


	//   ....[7]....
        /*0374*/ 	.word	0x00002810


	//   ....[8]....
        /*0378*/ 	.word	0x00002fb0


	//   ....[9]....
        /*037c*/ 	.word	0x00004780


	//   ....[10]....
        /*0380*/ 	.word	0x00004800


	//   ....[11]....
        /*0384*/ 	.word	0x00004a70


	//   ....[12]....
        /*0388*/ 	.word	0x00004b00


	//   ....[13]....
        /*038c*/ 	.word	0x000052e0


	//   ....[14]....
        /*0390*/ 	.word	0x00005890


	//   ....[15]....
        /*0394*/ 	.word	0x00006d40


	//   ....[16]....
        /*0398*/ 	.word	0x00006df0


	//   ....[17]....
        /*039c*/ 	.word	0x000070e0


	//   ....[18]....
        /*03a0*/ 	.word	0x000072a0


	//   ....[19]....
        /*03a4*/ 	.word	0x000081a0


	//   ....[20]....
        /*03a8*/ 	.word	0x00008250


	//   ....[21]....
        /*03ac*/ 	.word	0x00008280


	//   ....[22]....
        /*03b0*/ 	.word	0x00008340


	//   ....[23]....
        /*03b4*/ 	.word	0x00008360


	//   ....[24]....
        /*03b8*/ 	.word	0x000093b0


	//   ....[25]....
        /*03bc*/ 	.word	0x0000a020


	//   ....[26]....
        /*03c0*/ 	.word	0x0000a060


	//   ....[27]....
        /*03c4*/ 	.word	0x0000a080


	//   ....[28]....
        /*03c8*/ 	.word	0x0000a0a0


	//   ....[29]....
        /*03cc*/ 	.word	0x0000a6d0


	//   ....[30]....
        /*03d0*/ 	.word	0x0000a6f0


	//   ....[31]....
        /*03d4*/ 	.word	0x0000a930


	//   ....[32]....
        /*03d8*/ 	.word	0x0000a960


	//   ....[33]....
        /*03dc*/ 	.word	0x0000c640


	//   ....[34]....
        /*03e0*/ 	.word	0x0000c670


	//   ....[35]....
        /*03e4*/ 	.word	0x0000c710


	//   ....[36]....
        /*03e8*/ 	.word	0x0000c730


	//   ....[37]....
        /*03ec*/ 	.word	0x0000c7a0


	//   ....[38]....
        /*03f0*/ 	.word	0x0000c7c0


	//   ....[39]....
        /*03f4*/ 	.word	0x0000c7d0


	//   ....[40]....
        /*03f8*/ 	.word	0x0000c7e0


	//   ....[41]....
        /*03fc*/ 	.word	0x0000ce80


	//   ....[42]....
        /*0400*/ 	.word	0x0000ceb0


	//   ....[43]....
        /*0404*/ 	.word	0x0000cf70


	//   ....[44]....
        /*0408*/ 	.word	0x0000cf80


	//   ....[45]....
        /*040c*/ 	.word	0x0000d010


	//   ....[46]....
        /*0410*/ 	.word	0x0000d020


	//   ....[47]....
        /*0414*/ 	.word	0x0000d040


	//   ....[48]....
        /*0418*/ 	.word	0x0000d080


	//   ....[49]....
        /*041c*/ 	.word	0x0000d5e0


	//   ....[50]....
        /*0420*/ 	.word	0x0000d610


	//   ....[51]....
        /*0424*/ 	.word	0x0000d620


	//   ....[52]....
        /*0428*/ 	.word	0x0000d640


	//   ....[53]....
        /*042c*/ 	.word	0x0000d7b0


	//   ....[54]....
        /*0430*/ 	.word	0x0000d7f0


	//   ....[55]....
        /*0434*/ 	.word	0x0000d810


	//   ....[56]....
        /*0438*/ 	.word	0x0000d8e0


	//   ....[57]....
        /*043c*/ 	.word	0x0000de00


	//   ....[58]....
        /*0440*/ 	.word	0x0000de30


	//   ....[59]....
        /*0444*/ 	.word	0x0000de60


	//   ....[60]....
        /*0448*/ 	.word	0x0000df20


	//   ....[61]....
        /*044c*/ 	.word	0x0000df60


	//   ....[62]....
        /*0450*/ 	.word	0x0000df80


	//   ....[63]....
        /*0454*/ 	.word	0x0000dfa0


	//   ....[64]....
        /*0458*/ 	.word	0x0000e330


	//   ....[65]....
        /*045c*/ 	.word	0x0000eb90


	//   ....[66]....
        /*0460*/ 	.word	0x0000ebb0


	//   ....[67]....
        /*0464*/ 	.word	0x0000ec00


	//   ....[68]....
        /*0468*/ 	.word	0x0000ec10


	//   ....[69]....
        /*046c*/ 	.word	0x0000ec50


	//   ....[70]....
        /*0470*/ 	.word	0x0000ec60


	//   ....[71]....
        /*0474*/ 	.word	0x0000ec70


	//   ....[72]....
        /*0478*/ 	.word	0x0000ecb0


	//   ....[73]....
        /*047c*/ 	.word	0x0000efe0


	//   ....[74]....
        /*0480*/ 	.word	0x0000f010


	//   ....[75]....
        /*0484*/ 	.word	0x0000f040


	//   ....[76]....
        /*0488*/ 	.word	0x0000f080


	//   ....[77]....
        /*048c*/ 	.word	0x0000f0a0


	//   ....[78]....
        /*0490*/ 	.word	0x0000f160


	//   ....[79]....
        /*0494*/ 	.word	0x0000f180


	//   ....[80]....
        /*0498*/ 	.word	0x0000f200


	//   ....[81]....
        /*049c*/ 	.word	0x0000f740


	//   ....[82]....
        /*04a0*/ 	.word	0x0000fc60


	//   ....[83]....
        /*04a4*/ 	.word	0x0000fd50


	//   ....[84]....
        /*04a8*/ 	.word	0x0000fdf0


	//   ....[85]....
        /*04ac*/ 	.word	0x0000fe60


	//   ....[86]....
        /*04b0*/ 	.word	0x0000ff50


	//   ....[87]....
        /*04b4*/ 	.word	0x0000ffc0


	//   ....[88]....
        /*04b8*/ 	.word	0x000100b0


	//   ....[89]....
        /*04bc*/ 	.word	0x00010120


	//   ....[90]....
        /*04c0*/ 	.word	0x000101c0


	//   ....[91]....
        /*04c4*/ 	.word	0x000102b0


	//   ....[92]....
        /*04c8*/ 	.word	0x00010330


	//   ....[93]....
        /*04cc*/ 	.word	0x00010390


	//   ....[94]....
        /*04d0*/ 	.word	0x00010480


	//   ....[95]....
        /*04d4*/ 	.word	0x00010500


	//   ....[96]....
        /*04d8*/ 	.word	0x000105e0


	//   ....[97]....
        /*04dc*/ 	.word	0x00010650


	//   ....[98]....
        /*04e0*/ 	.word	0x00010710


	//   ....[99]....
        /*04e4*/ 	.word	0x000107b0


	//   ....[100]....
        /*04e8*/ 	.word	0x00010860


	//   ....[101]....
        /*04ec*/ 	.word	0x000109a0


	//   ....[102]....
        /*04f0*/ 	.word	0x00010a90


	//   ....[103]....
        /*04f4*/ 	.word	0x00010c40


	//   ....[104]....
        /*04f8*/ 	.word	0x00010c90


	//   ....[105]....
        /*04fc*/ 	.word	0x00010da0


	//   ....[106]....
        /*0500*/ 	.word	0x00010e80


	//   ....[107]....
        /*0504*/ 	.word	0x00011000


	//   ....[108]....
        /*0508*/ 	.word	0x000110f0


	//   ....[109]....
        /*050c*/ 	.word	0x00011250


	//   ....[110]....
        /*0510*/ 	.word	0x00011390


	//   ....[111]....
        /*0514*/ 	.word	0x000114a0


	//   ....[112]....
        /*0518*/ 	.word	0x000115e0


	//   ....[113]....
        /*051c*/ 	.word	0x000116e0


	//   ....[114]....
        /*0520*/ 	.word	0x000117b0


	//   ....[115]....
        /*0524*/ 	.word	0x00011890


	//   ....[116]....
        /*0528*/ 	.word	0x00011930


	//   ....[117]....
        /*052c*/ 	.word	0x00011990


	//   ....[118]....
        /*0530*/ 	.word	0x00011a40


	//   ....[119]....
        /*0534*/ 	.word	0x00011aa0


	//   ....[120]....
        /*0538*/ 	.word	0x00011b50


	//   ....[121]....
        /*053c*/ 	.word	0x00011bb0


	//   ....[122]....
        /*0540*/ 	.word	0x00011c60


	//   ....[123]....
        /*0544*/ 	.word	0x00011d50


	//   ....[124]....
        /*0548*/ 	.word	0x00011e20


	//   ....[125]....
        /*054c*/ 	.word	0x00011ef0


	//   ....[126]....
        /*0550*/ 	.word	0x00012000


	//   ....[127]....
        /*0554*/ 	.word	0x00012120


	//   ....[128]....
        /*0558*/ 	.word	0x00012200


	//   ....[129]....
        /*055c*/ 	.word	0x00012300


	//   ....[130]....
        /*0560*/ 	.word	0x000123d0


	//   ....[131]....
        /*0564*/ 	.word	0x000124e0


	//----- nvinfo : EIATTR_REG_RECONFIG
	.align		4
.L_174:
        /*0568*/ 	.byte	0x01, 0x54
	.zero		2


	//----- nvinfo : EIATTR_SYSCALL_OFFSETS
	.align		4
        /*056c*/ 	.byte	0x04, 0x46
        /*056e*/ 	.short	(.L_176 - .L_175)


	//   ....[0]....
.L_175:
        /*0570*/ 	.word	0x00002a10


	//   ....[1]....
        /*0574*/ 	.word	0x0000bee0


	//   ....[2]....
        /*0578*/ 	.word	0x0000c020


	//   ....[3]....
        /*057c*/ 	.word	0x0000c110


	//   ....[4]....
        /*0580*/ 	.word	0x0000cb20


	//   ....[5]....
        /*0584*/ 	.word	0x0000d2c0


	//----- nvinfo : EIATTR_MBARRIER_INSTR_OFFSETS
	.align		4
.L_176:
        /*0588*/ 	.byte	0x04, 0x39
        /*058a*/ 	.short	(.L_178 - .L_177)


	//   ....[0]....
.L_177:
        /*058c*/ 	.word	0x000001a0
        /*0590*/ 	.word	0x000000ff
        /*0594*/ 	.word	0x00038800
        /*0598*/ 	.short	0x0100
        /*059a*/ 	.byte	0x08
	.zero		1


	//   ....[1]....
        /*059c*/ 	.word	0x000001b0
        /*05a0*/ 	.word	0x000000ff
        /*05a4*/ 	.word	0x00038810
        /*05a8*/ 	.short	0x0100
        /*05aa*/ 	.byte	0x08
	.zero		1


	//   ....[2]....
        /*05ac*/ 	.word	0x000001c0
        /*05b0*/ 	.word	0x000000ff
        /*05b4*/ 	.word	0x00038820
        /*05b8*/ 	.short	0x0100
        /*05ba*/ 	.byte	0x08
	.zero		1


	//   ....[3]....
        /*05bc*/ 	.word	0x00000270
        /*05c0*/ 	.word	0x000000ff
        /*05c4*/ 	.word	0x00038830
        /*05c8*/ 	.short	0x0100
        /*05ca*/ 	.byte	0x06
	.zero		1


	//   ....[4]....
        /*05cc*/ 	.word	0x00000280
        /*05d0*/ 	.word	0x000000ff
        /*05d4*/ 	.word	0x00038840
        /*05d8*/ 	.short	0x0100
        /*05da*/ 	.byte	0x06
	.zero		1


	//   ....[5]....
        /*05dc*/ 	.word	0x00000290
        /*05e0*/ 	.word	0x000000ff
        /*05e4*/ 	.word	0x00038838
        /*05e8*/ 	.short	0x0100
        /*05ea*/ 	.byte	0x06
	.zero		1


	//   ....[6]....
        /*05ec*/ 	.word	0x000002a0
        /*05f0*/ 	.word	0x000000ff
        /*05f4*/ 	.word	0x00038848
        /*05f8*/ 	.short	0x0100
        /*05fa*/ 	.byte	0x06
	.zero		1


	//   ....[7]....
        /*05fc*/ 	.word	0x000003d0
        /*0600*/ 	.word	0x000000ff
        /*0604*/ 	.word	0x00038850
        /*0608*/ 	.short	0x0100
        /*060a*/ 	.byte	0x08
	.zero		1


	//   ....[8]....
        /*060c*/ 	.word	0x000003e0
        /*0610*/ 	.word	0x000000ff
        /*0614*/ 	.word	0x00038860
        /*0618*/ 	.short	0x0100
        /*061a*/ 	.byte	0x08
	.zero		1


	//   ....[9]....
        /*061c*/ 	.word	0x000003f0
        /*0620*/ 	.word	0x000000ff
        /*0624*/ 	.word	0x00038858
        /*0628*/ 	.short	0x0100
        /*062a*/ 	.byte	0x08
	.zero		1


	//   ....[10]....
        /*062c*/ 	.word	0x00000400
        /*0630*/ 	.word	0x000000ff
        /*0634*/ 	.word	0x00038868
        /*0638*/ 	.short	0x0100
        /*063a*/ 	.byte	0x08
	.zero		1


	//   ....[11]....
        /*063c*/ 	.word	0x000004f0
        /*0640*/ 	.word	0x000000ff
        /*0644*/ 	.word	0x00038870
        /*0648*/ 	.short	0x0100
        /*064a*/ 	.byte	0x06
	.zero		1


	//   ....[12]....
        /*064c*/ 	.word	0x00000500
        /*0650*/ 	.word	0x000000ff
        /*0654*/ 	.word	0x00038880
        /*0658*/ 	.short	0x0100
        /*065a*/ 	.byte	0x06
	.zero		1


	//   ....[13]....
        /*065c*/ 	.word	0x00000510
        /*0660*/ 	.word	0x000000ff
        /*0664*/ 	.word	0x00038878
        /*0668*/ 	.short	0x0100
        /*066a*/ 	.byte	0x06
	.zero		1


	//   ....[14]....
        /*066c*/ 	.word	0x00000520
        /*0670*/ 	.word	0x000000ff
        /*0674*/ 	.word	0x00038888
        /*0678*/ 	.short	0x0100
        /*067a*/ 	.byte	0x06
	.zero		1


	//   ....[15]....
        /*067c*/ 	.word	0x00000650
        /*0680*/ 	.word	0x000000ff
        /*0684*/ 	.word	0x00038890
        /*0688*/ 	.short	0x0100
        /*068a*/ 	.byte	0x08
	.zero		1


	//   ....[16]....
        /*068c*/ 	.word	0x00000660
        /*0690*/ 	.word	0x000000ff
        /*0694*/ 	.word	0x000388a0
        /*0698*/ 	.short	0x0100
        /*069a*/ 	.byte	0x08
	.zero		1


	//   ....[17]....
        /*069c*/ 	.word	0x00000670
        /*06a0*/ 	.word	0x000000ff
        /*06a4*/ 	.word	0x00038898
        /*06a8*/ 	.short	0x0100
        /*06aa*/ 	.byte	0x08
	.zero		1


	//   ....[18]....
        /*06ac*/ 	.word	0x00000680
        /*06b0*/ 	.word	0x000000ff
        /*06b4*/ 	.word	0x000388a8
        /*06b8*/ 	.short	0x0100
        /*06ba*/ 	.byte	0x08
	.zero		1


	//   ....[19]....
        /*06bc*/ 	.word	0x000007b0
        /*06c0*/ 	.word	0x000000ff
        /*06c4*/ 	.word	0x000388b0
        /*06c8*/ 	.short	0x0100
        /*06ca*/ 	.byte	0x08
	.zero		1


	//   ....[20]....
        /*06cc*/ 	.word	0x000007c0
        /*06d0*/ 	.word	0x000000ff
        /*06d4*/ 	.word	0x000388c0
        /*06d8*/ 	.short	0x0100
        /*06da*/ 	.byte	0x08
	.zero		1


	//   ....[21]....
        /*06dc*/ 	.word	0x000007d0
        /*06e0*/ 	.word	0x000000ff
        /*06e4*/ 	.word	0x000388b8
        /*06e8*/ 	.short	0x0100
        /*06ea*/ 	.byte	0x08
	.zero		1


	//   ....[22]....
        /*06ec*/ 	.word	0x000007e0
        /*06f0*/ 	.word	0x000000ff
        /*06f4*/ 	.word	0x000388c8
        /*06f8*/ 	.short	0x0100
        /*06fa*/ 	.byte	0x08
	.zero		1


	//   ....[23]....
        /*06fc*/ 	.word	0x00001400
        /*0700*/ 	.word	0x000000ff
        /*0704*/ 	.word	0x00000000
        /*0708*/ 	.short	0x0101
        /*070a*/ 	.byte	0x06
	.zero		1


	//   ....[24]....
        /*070c*/ 	.word	0x00001f00
        /*0710*/ 	.word	0x000000ff
        /*0714*/ 	.word	0x00000000
        /*0718*/ 	.short	0x0101
        /*071a*/ 	.byte	0x06
	.zero		1


	//   ....[25]....
        /*071c*/ 	.word	0x00002a70
        /*0720*/ 	.word	0x000000ff
        /*0724*/ 	.word	0x00038800
        /*0728*/ 	.short	0x010a
        /*072a*/ 	.byte	0x26
	.zero		1


	//   ....[26]....
        /*072c*/ 	.word	0x00002ae0
        /*0730*/ 	.word	0x00000003
        /*0734*/ 	.word	0x00038830
        /*0738*/ 	.short	0x010a
        /*073a*/ 	.byte	0x3f
	.zero		1


	//   ....[27]....
        /*073c*/ 	.word	0x00002b20
        /*0740*/ 	.word	0x00000003
        /*0744*/ 	.word	0x00038830
        /*0748*/ 	.short	0x010a
        /*074a*/ 	.byte	0x3f
	.zero		1


	//   ....[28]....
        /*074c*/ 	.word	0x00002da0
        /*0750*/ 	.word	0x000000ff
        /*0754*/ 	.word	0x00038810
        /*0758*/ 	.short	0x010a
        /*075a*/ 	.byte	0x26
	.zero		1


	//   ....[29]....
        /*075c*/ 	.word	0x00002de0
        /*0760*/ 	.word	0x00000003
        /*0764*/ 	.word	0x00038850
        /*0768*/ 	.short	0x010a
        /*076a*/ 	.byte	0x3f
	.zero		1


	//   ....[30]....
        /*076c*/ 	.word	0x00002e20
        /*0770*/ 	.word	0x00000003
        /*0774*/ 	.word	0x00038850
        /*0778*/ 	.short	0x010a
        /*077a*/ 	.byte	0x3f
	.zero		1


	//   ....[31]....
        /*077c*/ 	.word	0x00004ab0
        /*0780*/ 	.word	0x000000ff
        /*0784*/ 	.word	0x00000000
        /*0788*/ 	.short	0x0101
        /*078a*/ 	.byte	0x07
	.zero		1


	//   ....[32]....
        /*078c*/ 	.word	0x00005360
        /*0790*/ 	.word	0x000000ff
        /*0794*/ 	.word	0x00000000
        /*0798*/ 	.short	0x0101
        /*079a*/ 	.byte	0x07
	.zero		1


	//   ....[33]....
        /*079c*/ 	.word	0x00005470
        /*07a0*/ 	.word	0x000000ff
        /*07a4*/ 	.word	0x00038830
        /*07a8*/ 	.short	0x010a
        /*07aa*/ 	.byte	0x07
	.zero		1


	//   ....[34]....
        /*07ac*/ 	.word	0x000054b0
        /*07b0*/ 	.word	0x000000ff
        /*07b4*/ 	.word	0x00038830
        /*07b8*/ 	.short	0x010a
        /*07ba*/ 	.byte	0x07
	.zero		1


	//   ....[35]....
        /*07bc*/ 	.word	0x000056c0
        /*07c0*/ 	.word	0x000000ff
        /*07c4*/ 	.word	0x00038850
        /*07c8*/ 	.short	0x010a
        /*07ca*/ 	.byte	0x07
	.zero		1


	//   ....[36]....
        /*07cc*/ 	.word	0x00005700
        /*07d0*/ 	.word	0x000000ff
        /*07d4*/ 	.word	0x00038850
        /*07d8*/ 	.short	0x010a
        /*07da*/ 	.byte	0x07
	.zero		1


	//   ....[37]....
        /*07dc*/ 	.word	0x00006bc0
        /*07e0*/ 	.word	0x000000ff
        /*07e4*/ 	.word	0x00000000
        /*07e8*/ 	.short	0x0101
        /*07ea*/ 	.byte	0x0b
	.zero		1


	//   ....[38]....
        /*07ec*/ 	.word	0x00008230
        /*07f0*/ 	.word	0x000000ff
        /*07f4*/ 	.word	0x00000000
        /*07f8*/ 	.short	0x0101
        /*07fa*/ 	.byte	0x07
	.zero		1


	//   ....[39]....
        /*07fc*/ 	.word	0x0000a6e0
        /*0800*/ 	.word	0x000000ff
        /*0804*/ 	.word	0x00000000
        /*0808*/ 	.short	0x0101
        /*080a*/ 	.byte	0x04
	.zero		1


	//   ....[40]....
        /*080c*/ 	.word	0x0000c430
        /*0810*/ 	.word	0x00000019
        /*0814*/ 	.word	0x00038840
        /*0818*/ 	.short	0x010a
        /*081a*/ 	.byte	0x3f
	.zero		1


	//   ....[41]....
        /*081c*/ 	.word	0x0000c8e0
        /*0820*/ 	.word	0x00000019
        /*0824*/ 	.word	0x00038830
        /*0828*/ 	.short	0x0107
        /*082a*/ 	.byte	0x3f
	.zero		1


	//   ....[42]....
        /*082c*/ 	.word	0x0000c9a0
        /*0830*/ 	.word	0x00000019
        /*0834*/ 	.word	0x00038830
        /*0838*/ 	.short	0x0101
        /*083a*/ 	.byte	0x3f
	.zero		1


	//   ....[43]....
        /*083c*/ 	.word	0x0000d140
        /*0840*/ 	.word	0x000000ff
        /*0844*/ 	.word	0x00038800
        /*0848*/ 	.short	0x0107
        /*084a*/ 	.byte	0x25
	.zero		1


	//   ....[44]....
        /*084c*/ 	.word	0x0000d190
        /*0850*/ 	.word	0x000000ff
        /*0854*/ 	.word	0x00038800
        /*0858*/ 	.short	0x0101
        /*085a*/ 	.byte	0x25
	.zero		1


	//   ....[45]....
        /*085c*/ 	.word	0x0000db00
        /*0860*/ 	.word	0x000000ff
        /*0864*/ 	.word	0x00038810
        /*0868*/ 	.short	0x0107
        /*086a*/ 	.byte	0x25
	.zero		1


	//   ....[46]....
        /*086c*/ 	.word	0x0000db60
        /*0870*/ 	.word	0x000000ff
        /*0874*/ 	.word	0x00038810
        /*0878*/ 	.short	0x0101
        /*087a*/ 	.byte	0x25
	.zero		1


	//   ....[47]....
        /*087c*/ 	.word	0x0000db80
        /*0880*/ 	.word	0x000000ff
        /*0884*/ 	.word	0x00038820
        /*0888*/ 	.short	0x010a
        /*088a*/ 	.byte	0x25
	.zero		1


	//   ....[48]....
        /*088c*/ 	.word	0x0000dc10
        /*0890*/ 	.word	0x00000019
        /*0894*/ 	.word	0x00038860
        /*0898*/ 	.short	0x010a
        /*089a*/ 	.byte	0x3f
	.zero		1


	//   ....[49]....
        /*089c*/ 	.word	0x0000e670
        /*08a0*/ 	.word	0x00000019
        /*08a4*/ 	.word	0x00038850
        /*08a8*/ 	.short	0x0107
        /*08aa*/ 	.byte	0x3f
	.zero		1


	//   ....[50]....
        /*08ac*/ 	.word	0x0000e750
        /*08b0*/ 	.word	0x00000019
        /*08b4*/ 	.word	0x00038850
        /*08b8*/ 	.short	0x0101
        /*08ba*/ 	.byte	0x3f
	.zero		1


	//   ....[51]....
        /*08bc*/ 	.word	0x0000e9f0
        /*08c0*/ 	.word	0x00000008
        /*08c4*/ 	.word	0x00038840
        /*08c8*/ 	.short	0x010a
        /*08ca*/ 	.byte	0x3f
	.zero		1


	//   ....[52]....
        /*08cc*/ 	.word	0x0000ed30
        /*08d0*/ 	.word	0x00000008
        /*08d4*/ 	.word	0x00038830
        /*08d8*/ 	.short	0x0107
        /*08da*/ 	.byte	0x3f
	.zero		1


	//   ....[53]....
        /*08dc*/ 	.word	0x0000edf0
        /*08e0*/ 	.word	0x00000008
        /*08e4*/ 	.word	0x00038830
        /*08e8*/ 	.short	0x0101
        /*08ea*/ 	.byte	0x3f
	.zero		1


	//   ....[54]....
        /*08ec*/ 	.word	0x0000ee20
        /*08f0*/ 	.word	0x00000008
        /*08f4*/ 	.word	0x00038860
        /*08f8*/ 	.short	0x010a
        /*08fa*/ 	.byte	0x3f
	.zero		1


	//   ....[55]....
        /*08fc*/ 	.word	0x0000f460
        /*0900*/ 	.word	0x00000008
        /*0904*/ 	.word	0x00038850
        /*0908*/ 	.short	0x0107
        /*090a*/ 	.byte	0x3f
	.zero		1


	//   ....[56]....
        /*090c*/ 	.word	0x0000f530
        /*0910*/ 	.word	0x00000008
        /*0914*/ 	.word	0x00038850
        /*0918*/ 	.short	0x0101
        /*091a*/ 	.byte	0x3f
	.zero		1


	//   ....[57]....
        /*091c*/ 	.word	0x0000f6c0
        /*0920*/ 	.word	0x00000005
        /*0924*/ 	.word	0x00038820
        /*0928*/ 	.short	0x010a
        /*092a*/ 	.byte	0x3f
	.zero		1


	//   ....[58]....
        /*092c*/ 	.word	0x0000f830
        /*0930*/ 	.word	0x00000003
        /*0934*/ 	.word	0x00038840
        /*0938*/ 	.short	0x010a
        /*093a*/ 	.byte	0x3f
	.zero		1


	//   ....[59]....
        /*093c*/ 	.word	0x0000f8d0
        /*0940*/ 	.word	0x00000005
        /*0944*/ 	.word	0x00038840
        /*0948*/ 	.short	0x010a
        /*094a*/ 	.byte	0x3f
	.zero		1


	//   ....[60]....
        /*094c*/ 	.word	0x0000f910
        /*0950*/ 	.word	0x00000003
        /*0954*/ 	.word	0x00038860
        /*0958*/ 	.short	0x010a
        /*095a*/ 	.byte	0x3f
	.zero		1


	//   ....[61]....
        /*095c*/ 	.word	0x0000f950
        /*0960*/ 	.word	0x00000005
        /*0964*/ 	.word	0x00038860
        /*0968*/ 	.short	0x010a
        /*096a*/ 	.byte	0x3f
	.zero		1


	//   ....[62]....
        /*096c*/ 	.word	0x0000f9c0
        /*0970*/ 	.word	0x00000003
        /*0974*/ 	.word	0x00038800
        /*0978*/ 	.short	0x010a
        /*097a*/ 	.byte	0x3f
	.zero		1


	//   ....[63]....
        /*097c*/ 	.word	0x0000fa10
        /*0980*/ 	.word	0x00000003
        /*0984*/ 	.word	0x00038830
        /*0988*/ 	.short	0x010a
        /*098a*/ 	.byte	0x3f
	.zero		1


	//   ....[64]....
        /*098c*/ 	.word	0x0000fa70
        /*0990*/ 	.word	0x00000005
        /*0994*/ 	.word	0x00038810
        /*0998*/ 	.short	0x010a
        /*099a*/ 	.byte	0x3f
	.zero		1


	//   ....[65]....
        /*099c*/ 	.word	0x0000fac0
        /*09a0*/ 	.word	0x00000003
        /*09a4*/ 	.word	0x00038850
        /*09a8*/ 	.short	0x010a
        /*09aa*/ 	.byte	0x3f
	.zero		1


	//   ....[66]....
        /*09ac*/ 	.word	0x0000fb20
        /*09b0*/ 	.word	0x00000005
        /*09b4*/ 	.word	0x00038830
        /*09b8*/ 	.short	0x010a
        /*09ba*/ 	.byte	0x3f
	.zero		1


	//   ....[67]....
        /*09bc*/ 	.word	0x0000fb80
        /*09c0*/ 	.word	0x00000005
        /*09c4*/ 	.word	0x00038850
        /*09c8*/ 	.short	0x010a
        /*09ca*/ 	.byte	0x3f
	.zero		1


	//   ....[68]....
        /*09cc*/ 	.word	0x0000fca0
        /*09d0*/ 	.word	0x00000019
        /*09d4*/ 	.word	0x00038840
        /*09d8*/ 	.short	0x010a
        /*09da*/ 	.byte	0x3f
	.zero		1


	//   ....[69]....
        /*09dc*/ 	.word	0x00010f00
        /*09e0*/ 	.word	0x00000003
        /*09e4*/ 	.word	0x00038820
        /*09e8*/ 	.short	0x010a
        /*09ea*/ 	.byte	0x3f
	.zero		1


	//   ....[70]....
        /*09ec*/ 	.word	0x00010f50
        /*09f0*/ 	.word	0x00000019
        /*09f4*/ 	.word	0x00038860
        /*09f8*/ 	.short	0x010a
        /*09fa*/ 	.byte	0x3f
	.zero		1


	//   ....[71]....
        /*09fc*/ 	.word	0x000117e0
        /*0a00*/ 	.word	0x00000008
        /*0a04*/ 	.word	0x00038840
        /*0a08*/ 	.short	0x010a
        /*0a0a*/ 	.byte	0x3f
	.zero		1


	//   ....[72]....
        /*0a0c*/ 	.word	0x00011ca0
        /*0a10*/ 	.word	0x00000008
        /*0a14*/ 	.word	0x00038860
        /*0a18*/ 	.short	0x010a
        /*0a1a*/ 	.byte	0x3f
	.zero		1


	//   ....[73]....
        /*0a1c*/ 	.word	0x00012400
        /*0a20*/ 	.word	0x00000005
        /*0a24*/ 	.word	0x00038820
        /*0a28*/ 	.short	0x010a
        /*0a2a*/ 	.byte	0x3f
	.zero		1


	//   ....[74]....
        /*0a2c*/ 	.word	0x000125a0
        /*0a30*/ 	.word	0x00000003
        /*0a34*/ 	.word	0x00038840
        /*0a38*/ 	.short	0x010a
        /*0a3a*/ 	.byte	0x3f
	.zero		1


	//   ....[75]....
        /*0a3c*/ 	.word	0x000125f0
        /*0a40*/ 	.word	0x00000005
        /*0a44*/ 	.word	0x00038840
        /*0a48*/ 	.short	0x010a
        /*0a4a*/ 	.byte	0x3f
	.zero		1


	//   ....[76]....
        /*0a4c*/ 	.word	0x00012640
        /*0a50*/ 	.word	0x00000003
        /*0a54*/ 	.word	0x00038860
        /*0a58*/ 	.short	0x010a
        /*0a5a*/ 	.byte	0x3f
	.zero		1


	//----- nvinfo : EIATTR_NUM_MBARRIERS
	.align		4
.L_178:
        /*0a5c*/ 	.byte	0x03, 0x38
        /*0a5e*/ 	.short	0x0017


	//----- nvinfo : EIATTR_EXIT_INSTR_OFFSETS
	.align		4
        /*0a60*/ 	.byte	0x04, 0x1c
        /*0a62*/ 	.short	(.L_180 - .L_179)


	//   ....[0]....
.L_179:
        /*0a64*/ 	.word	0x00000930


	//   ....[1]....
        /*0a68*/ 	.word	0x0000abb0


	//   ....[2]....
        /*0a6c*/ 	.word	0x0000f9a0


	//----- nvinfo : EIATTR_MAX_THREADS
	.align		4
.L_180:
        /*0a70*/ 	.byte	0x04, 0x05
        /*0a72*/ 	.short	(.L_182 - .L_181)
.L_181:
        /*0a74*/ 	.word	0x00000180
        /*0a78*/ 	.word	0x00000001
        /*0a7c*/ 	.word	0x00000001


	//----- nvinfo : EIATTR_CRS_STACK_SIZE
	.align		4
.L_182:
        /*0a80*/ 	.byte	0x04, 0x1e
        /*0a82*/ 	.short	(.L_184 - .L_183)
.L_183:
        /*0a84*/ 	.word	0x00000000


	//----- nvinfo : EIATTR_CBANK_PARAM_SIZE
	.align		4
.L_184:
        /*0a88*/ 	.byte	0x03, 0x19
        /*0a8a*/ 	.short	0x0b70


	//----- nvinfo : EIATTR_PARAM_CBANK
	.align		4
        /*0a8c*/ 	.byte	0x04, 0x0a
        /*0a8e*/ 	.short	(.L_186 - .L_185)
	.align		4
.L_185:
        /*0a90*/ 	.word	index@(.nv.constant0._ZN7cutlass13device_kernelIN5flash11enable_sm90INS1_16FlashAttnFwdSm90INS1_25CollectiveMainloopFwdSm90ILi2EN4cute5tupleIJNS5_1CILi1EEES8_S8_EEENS6_IJNS7_ILi64EEESA_SA_EEELi512ENS_6half_tEfNS_4arch4Sm90ELb0ELb0ELb1ELb0ELb1ELb0ELb1ELb0ELb0ELb1ELb0ELb0EEENS1_21CollectiveEpilogueFwdINS6_IJSA_NS7_ILi512EEESA_EEES9_SC_SE_Li256ELb0ELb1ELb0ELb0EEENS1_29StaticPersistentTileSchedulerILb0EEEEEEEEEvNT_6ParamsE)
        /*0a94*/ 	.short	0x0210
        /*0a96*/ 	.short	0x0b70


	//----- nvinfo : EIATTR_SW_WAR
	.align		4
.L_186:
        /*0a98*/ 	.byte	0x04, 0x36
        /*0a9a*/ 	.short	(.L_188 - .L_187)
.L_187:
        /*0a9c*/ 	.word	0x00000008
.L_188:


//--------------------- .nv.info._ZN7cutlass13device_kernelIN5flash11enable_sm90INS1_16FlashAttnFwdSm90INS1_25CollectiveMainloopFwdSm90ILi2EN4cute5tupleIJNS5_1CILi1EEES8_S8_EEENS6_IJNS7_ILi64EEESA_SA_EEELi512ENS_6half_tEfNS_4arch4Sm90ELb0ELb0ELb1ELb1ELb1ELb0ELb0ELb0ELb0ELb1ELb0ELb0EEENS1_21CollectiveEpilogueFwdINS6_IJSA_NS7_ILi512EEESA_EEES9_SC_SE_Li256ELb1ELb1ELb0ELb0EEENS1_36VarlenDynamicPersistentTileSchedulerILi64ELi64ELi256ELi128ELb0ELb1ELb1ELb0ELb1ELb1EEEEEEEEEvNT_6ParamsE --------------------------
	.section	.nv.info._ZN7cutlass13device_kernelIN5flash11enable_sm90INS1_16FlashAttnFwdSm90INS1_25CollectiveMainloopFwdSm90ILi2EN4cute5tupleIJNS5_1CILi1EEES8_S8_EEENS6_IJNS7_ILi64EEESA_SA_EEELi512ENS_6half_tEfNS_4arch4Sm90ELb0ELb0ELb1ELb1ELb1ELb0ELb0ELb0ELb0ELb1ELb0ELb0EEENS1_21CollectiveEpilogueFwdINS6_IJSA_NS7_ILi512EEESA_EEES9_SC_SE_Li256ELb1ELb1ELb0ELb0EEENS1_36VarlenDynamicPersistentTileSchedulerILi64ELi64ELi256ELi128ELb0ELb1ELb1ELb0ELb1ELb1EEEEEEEEEvNT_6ParamsE,"",@"SHT_CUDA_INFO"
	.sectionflags	@""
	.align	4


	//----- nvinfo : EIATTR_CUDA_API_VERSION
	.align		4
        /*0000*/ 	.byte	0x04, 0x37
        /*0002*/ 	.short	(.L_190 - .L_189)
.L_189:
        /*0004*/ 	.word	0x00000082


	//----- nvinfo : EIATTR_KPARAM_INFO
	.align		4
.L_190:
        /*0008*/ 	.byte	0x04, 0x17
        /*000a*/ 	.short	(.L_192 - .L_191)
.L_191:
        /*000c*/ 	.word	0x00000000
        /*0010*/ 	.short	0x0000
        /*0012*/ 	.short	0x0070
        /*0014*/ 	.byte	0x00, 0xf0, 0x01, 0x2a


	//----- nvinfo : EIATTR_SPARSE_MMA_MASK
	.align		4
.L_192:
        /*0018*/ 	.byte	0x03, 0x50
        /*001a*/ 	.short	0x0000


	//----- nvinfo : EIATTR_MAXREG_COUNT
	.align		4
        /*001c*/ 	.byte	0x03, 0x1b
        /*001e*/ 	.short	0x00a8


	//----- nvinfo : EIATTR_NUM_BARRIERS
	.align		4
        /*0020*/ 	.byte	0x02, 0x4c
        /*0022*/ 	.byte	0x10
	.zero		1


	//----- nvinfo : EIATTR_EXTERNS
	.align		4
        /*0024*/ 	.byte	0x04, 0x0f
        /*0026*/ 	.short	(.L_194 - .L_193)


	//   ....[0]....
	.align		4
.L_193:
        /*0028*/ 	.word	index@(__assertfail)


	//----- nvinfo : EIATTR_ANNOTATIONS
	.align		4
.L_194:
        /*002c*/ 	.byte	0x04, 0x55
        /*002e*/ 	.short	(.L_196 - .L_195)


	//   ....[0]....
.L_195:
        /* <DEDUP_REMOVED lines=18> */
        /*0144*/ 	.byte	0x80, 0xf3, 0x00, 0x00, 0x01, 0x00, 0x00, 0x00, 0x30, 0x06, 0x01, 0x00


	//----- nvinfo : EIATTR_MERCURY_ISA_VERSION
	.align		4
.L_196:
        /*0150*/ 	.byte	0x03, 0x5f
        /*0152*/ 	.short	0x0101


	//----- nvinfo : EIATTR_UNUSED_LOAD_BYTE_OFFSET
	.align		4
        /*0154*/ 	.byte	0x04, 0x44
        /*0156*/ 	.short	(.L_198 - .L_197)


	//   ....[0]....
.L_197:
        /*0158*/ 	.word	0x00000950
        /*015c*/ 	.word	0x0000fff0


	//   ....[1]....
        /*0160*/ 	.word	0x00007380
        /*0164*/ 	.word	0x0000fff0


	//----- nvinfo : EIATTR_INT_WARP_WIDE_INSTR_OFFSETS
	.align		4
.L_198:
        /*0168*/ 	.byte	0x04, 0x31
        /*016a*/ 	.short	(.L_200 - .L_199)


	//   ....[0]....
.L_199:
        /*016c*/ 	.word	0x000000c0


	//   ....[1]....
        /*0170*/ 	.word	0x000000d0


	//   ....[2]....
        /*0174*/ 	.word	0x00000170


	//   ....[3]....
        /*0178*/ 	.word	0x0000b390


	//   ....[4]....
        /*017c*/ 	.word	0x0000b420


	//   ....[5]....
        /*0180*/ 	.word	0x0000e8b0


	//   ....[6]....
        /*0184*/ 	.word	0x0000e940


	//----- nvinfo : EIATTR_COOP_GROUP_MASK_REGIDS
	.align		4
.L_200:
        /*0188*/ 	.byte	0x04, 0x29
        /*018a*/ 	.short	(.L_202 - .L_201)


	//   ....[0]....
.L_201:
        /*018c*/ 	.word	0xffffffff


	//   ....[1]....
        /*0190*/ 	.word	0xffffffff


	//   ....[2]....
        /*0194*/ 	.word	0xffffffff


	//   ....[3]....
        /*0198*/ 	.word	0xffffffff


	//   ....[4]....
        /*019c*/ 	.word	0xffffffff


	//   ....[5]....
        /*01a0*/ 	.word	0xffffffff


	//   ....[6]....
        /*01a4*/ 	.word	0xffffffff


	//   ....[7]....
        /*01a8*/ 	.word	0xffffffff


	//   ....[8]....
        /*01ac*/ 	.word	0xffffffff


	//   ....[9]....
        /*01b0*/ 	.word	0xffffffff


	//   ....[10]....
        /*01b4*/ 	.word	0xffffffff


	//   ....[11]....
        /*01b8*/ 	.word	0xffffffff


	//   ....[12]....
        /*01bc*/ 	.word	0xffffffff


	//   ....[13]....
        /*01c0*/ 	.word	0xffffffff


	//   ....[14]....
        /*01c4*/ 	.word	0xffffffff


	//   ....[15]....
        /*01c8*/ 	.word	0xffffffff


	//   ....[16]....
        /*01cc*/ 	.word	0xffffffff


	//   ....[17]....
        /*01d0*/ 	.word	0xffffffff


	//   ....[18]....
        /*01d4*/ 	.word	0xffffffff


	//   ....[19]....
        /*01d8*/ 	.word	0xffffffff


	//   ....[20]....
        /*01dc*/ 	.word	0xffffffff


	//   ....[21]....
        /*01e0*/ 	.word	0xffffffff


	//   ....[22]....
        /*01e4*/ 	.word	0xffffffff


	//   ....[23]....
        /*01e8*/ 	.word	0xffffffff


	//   ....[24]....
        /*01ec*/ 	.word	0xffffffff


	//   ....[25]....
        /*01f0*/ 	.word	0xffffffff


	//   ....[26]....
        /*01f4*/ 	.word	0xffffffff


	//   ....[27]....
        /*01f8*/ 	.word	0xffffffff


	//   ....[28]....
        /*01fc*/ 	.word	0xffffffff


	//   ....[29]....
        /*0200*/ 	.word	0xffffffff


	//   ....[30]....
        /*0204*/ 	.word	0xffffffff


	//   ....[31]....
        /*0208*/ 	.word	0xffffffff


	//   ....[32]....
        /*020c*/ 	.word	0xffffffff


	//   ....[33]....
        /*0210*/ 	.word	0xffffffff


	//   ....[34]....
        /*0214*/ 	.word	0xffffffff


	//   ....[35]....
        /*0218*/ 	.word	0xffffffff


	//   ....[36]....
        /*021c*/ 	.word	0xffffffff


	//   ....[37]....
        /*0220*/ 	.word	0xffffffff


	//   ....[38]....
        /*0224*/ 	.word	0xffffffff


	//   ....[39]....
        /*0228*/ 	.word	0xffffffff


	//   ....[40]....
        /*022c*/ 	.word	0xffffffff


	//   ....[41]....
        /*0230*/ 	.word	0xffffffff


	//   ....[42]....
        /*0234*/ 	.word	0xffffffff


	//   ....[43]....
        /*0238*/ 	.word	0xffffffff


	//   ....[44]....
        /*023c*/ 	.word	0xffffffff


	//   ....[45]....
        /*0240*/ 	.word	0xffffffff


	//   ....[46]....
        /*0244*/ 	.word	0xffffffff


	//   ....[47]....
        /*0248*/ 	.word	0xffffffff


	//   ....[48]....
        /*024c*/ 	.word	0xffffffff


	//   ....[49]....
        /*0250*/ 	.word	0xffffffff


	//   ....[50]....
        /*0254*/ 	.word	0xffffffff


	//   ....[51]....
        /*0258*/ 	.word	0xffffffff


	//   ....[52]....
        /*025c*/ 	.word	0xffffffff


	//   ....[53]....
        /*0260*/ 	.word	0xffffffff


	//   ....[54]....
        /*0264*/ 	.word	0xffffffff


	//   ....[55]....
        /*0268*/ 	.word	0xffffffff


	//   ....[56]....
        /*026c*/ 	.word	0xffffffff


	//   ....[57]....
        /*0270*/ 	.word	0xffffffff


	//   ....[58]....
        /*0274*/ 	.word	0xffffffff


	//   ....[59]....
        /*0278*/ 	.word	0xffffffff


	//   ....[60]....
        /*027c*/ 	.word	0xffffffff


	//   ....[61]....
        /*0280*/ 	.word	0xffffffff


	//   ....[62]....
        /*0284*/ 	.word	0xffffffff


	//   ....[63]....
        /*0288*/ 	.word	0xffffffff


	//   ....[64]....
        /*028c*/ 	.word	0xffffffff


	//   ....[65]....
        /*0290*/ 	.word	0xffffffff


	//   ....[66]....
        /*0294*/ 	.word	0xffffffff


	//   ....[67]....
        /*0298*/ 	.word	0xffffffff


	//   ....[68]....
        /*029c*/ 	.word	0xffffffff


	//   ....[69]....
        /*02a0*/ 	.word	0xffffffff


	//   ....[70]....
        /*02a4*/ 	.word	0xffffffff


	//   ....[71]....
        /*02a8*/ 	.word	0xffffffff


	//   ....[72]....
        /*02ac*/ 	.word	0xffffffff


	//   ....[73]....
        /*02b0*/ 	.word	0xffffffff


	//   ....[74]....
        /*02b4*/ 	.word	0xffffffff


	//   ....[75]....
        /*02b8*/ 	.word	0xffffffff


	//   ....[76]....
        /*02bc*/ 	.word	0xffffffff


	//   ....[77]....
        /*02c0*/ 	.word	0xffffffff


	//   ....[78]....
        /*02c4*/ 	.word	0xffffffff


	//   ....[79]....
        /*02c8*/ 	.word	0xffffffff


	//   ....[80]....
        /*02cc*/ 	.word	0xffffffff


	//   ....[81]....
        /*02d0*/ 	.word	0xffffffff


	//   ....[82]....
        /*02d4*/ 	.word	0xffffffff


	//   ....[83]....
        /*02d8*/ 	.word	0xffffffff


	//   ....[84]....
        /*02dc*/ 	.word	0xffffffff


	//   ....[85]....
        /*02e0*/ 	.word	0xffffffff


	//   ....[86]....
        /*02e4*/ 	.word	0xffffffff


	//   ....[87]....
        /*02e8*/ 	.word	0xffffffff


	//   ....[88]....
        /*02ec*/ 	.word	0xffffffff


	//   ....[89]....
        /*02f0*/ 	.word	0xffffffff


	//   ....[90]....
        /*02f4*/ 	.word	0xffffffff


	//   ....[91]....
        /*02f8*/ 	.word	0xffffffff


	//   ....[92]....
        /*02fc*/ 	.word	0xffffffff


	//   ....[93]....
        /*0300*/ 	.word	0xffffffff


	//   ....[94]....
        /*0304*/ 	.word	0xffffffff


	//   ....[95]....
        /*0308*/ 	.word	0xffffffff


	//   ....[96]....
        /*030c*/ 	.word	0xffffffff


	//   ....[97]....
        /*0310*/ 	.word	0xffffffff


	//   ....[98]....
        /*0314*/ 	.word	0xffffffff


	//   ....[99]....
        /*0318*/ 	.word	0xffffffff


	//   ....[100]....
        /*031c*/ 	.word	0xffffffff


	//   ....[101]....
        /*0320*/ 	.word	0xffffffff


	//   ....[102]....
        /*0324*/ 	.word	0xffffffff


	//   ....[103]....
        /*0328*/ 	.word	0xffffffff


	//   ....[104]....
        /*032c*/ 	.word	0xffffffff


	//   ....[105]....
        /*0330*/ 	.word	0xffffffff


	//   ....[106]....
        /*0334*/ 	.word	0xffffffff


	//   ....[107]....
        /*0338*/ 	.word	0xffffffff


	//   ....[108]....
        /*033c*/ 	.word	0xffffffff


	//   ....[109]....
        /*0340*/ 	.word	0x0500000f


	//   ....[110]....
        /*0344*/ 	.word	0x0500000f


	//   ....[111]....
        /*0348*/ 	.word	0x0500000f


	//   ....[112]....
        /*034c*/ 	.word	0x0500000f


	//   ....[113]....
        /*0350*/ 	.word	0x0500000f


	//   ....[114]....
        /*0354*/ 	.word	0x0500000f


	//   ....[115]....
        /*0358*/ 	.word	0x0500000f


	//   ....[116]....
        /*035c*/ 	.word	0x0500000f


	//   ....[117]....
        /*0360*/ 	.word	0x0500000f


	//   ....[118]....
        /*0364*/ 	.word	0x0500000f


	//   ....[119]....
        /*0368*/ 	.word	0x0500000f


	//   ....[120]....
        /*036c*/ 	.word	0x0500000f


	//   ....[121]....
        /*0370*/ 	.word	0x0500000f


	//   ....[122]....
        /*0374*/ 	.word	0x0500000f


	//   ....[123]....
        /*0378*/ 	.word	0x0500000f


	//   ....[124]....
        /*037c*/ 	.word	0x0500000f


	//   ....[125]....
        /*0380*/ 	.word	0x0500000f


	//   ....[126]....
        /*0384*/ 	.word	0x0500000f


	//   ....[127]....
        /*0388*/ 	.word	0x0500000f


	//   ....[128]....
        /*038c*/ 	.word	0x0500000f


	//   ....[129]....
        /*0390*/ 	.word	0x0500000f


	//   ....[130]....
        /*0394*/ 	.word	0x0500000f


	//   ....[131]....
        /*0398*/ 	.word	0x0500000f


	//   ....[132]....
        /*039c*/ 	.word	0x0500000f


	//   ....[133]....
        /*03a0*/ 	.word	0x0500000f


	//   ....[134]....
        /*03a4*/ 	.word	0x0500000f


	//   ....[135]....
        /*03a8*/ 	.word	0x0500000f


	//   ....[136]....
        /*03ac*/ 	.word	0x0500000f


	//   ....[137]....
        /*03b0*/ 	.word	0x0500000f


	//   ....[138]....
        /*03b4*/ 	.word	0x0500000f


	//   ....[139]....
        /*03b8*/ 	.word	0x0500000f


	//   ....[140]....
        /*03bc*/ 	.word	0x0500000f


	//   ....[141]....
        /*03c0*/ 	.word	0x0500000f


	//   ....[142]....
        /*03c4*/ 	.word	0x0500000f


	//   ....[143]....
        /*03c8*/ 	.word	0x0500000f


	//   ....[144]....
        /*03cc*/ 	.word	0x0500000f


	//   ....[145]....
        /*03d0*/ 	.word	0x0500000f


	//   ....[146]....
        /*03d4*/ 	.word	0x0500000f


	//   ....[147]....
        /*03d8*/ 	.word	0x0500000f


	//   ....[148]....
        /*03dc*/ 	.word	0x0500000f


	//   ....[149]....
        /*03e0*/ 	.word	0x0500000f


	//   ....[150]....
        /*03e4*/ 	.word	0x0500000f


	//   ....[151]....
        /*03e8*/ 	.word	0x0500000f


	//   ....[152]....
        /*03ec*/ 	.word	0x0500000f


	//   ....[153]....
        /*03f0*/ 	.word	0x0500000f


	//   ....[154]....
        /*03f4*/ 	.word	0x0500000f


	//   ....[155]....
        /*03f8*/ 	.word	0x0500000f


	//   ....[156]....
        /*03fc*/ 	.word	0x0500000f


	//   ....[157]....
        /*0400*/ 	.word	0x0500000f


	//   ....[158]....
        /*0404*/ 	.word	0x0500000f


	//   ....[159]....
        /*0408*/ 	.word	0x0500000f


	//   ....[160]....
        /*040c*/ 	.word	0x0500000f


	//   ....[161]....
        /*0410*/ 	.word	0x0500000f


	//   ....[162]....
        /*0414*/ 	.word	0x0500000f


	//   ....[163]....
        /*0418*/ 	.word	0x0500000f


	//   ....[164]....
        /*041c*/ 	.word	0x0500000f


	//   ....[165]....
        /*0420*/ 	.word	0x0500000f


	//   ....[166]....
        /*0424*/ 	.word	0x0500000f


	//   ....[167]....
        /*0428*/ 	.word	0x0500000f


	//----- nvinfo : EIATTR_COOP_GROUP_INSTR_OFFSETS
	.align		4
.L_202:
        /*042c*/ 	.byte	0x04, 0x28
        /*042e*/ 	.short	(.L_204 - .L_203)


	//   ....[0]....
.L_203:
        /*0430*/ 	.word	0x00000070


	//   ....[1]....
        /*0434*/ 	.word	0x000000b0


	//   ....[2]....
        /*0438*/ 	.word	0x00000290


	//   ....[3]....
        /*043c*/ 	.word	0x000003f0


	//   ....[4]....
        /*0440*/ 	.word	0x00000510


	//   ....[5]....
        /*0444*/ 	.word	0x00000670


	//   ....[6]....
        /*0448*/ 	.word	0x000017c0


	//   ....[7]....
        /*044c*/ 	.word	0x000030d0


	//   ....[8]....
        /*0450*/ 	.word	0x00003ea0


	//   ....[9]....
        /*0454*/ 	.word	0x00003f30


	//   ....[10]....
        /*0458*/ 	.word	0x00004130


	//   ....[11]....
        /*045c*/ 	.word	0x00004210


	//   ....[12]....
        /*0460*/ 	.word	0x00004a80


	//   ....[13]....
        /*0464*/ 	.word	0x000052b0


	//   ....[14]....
        /*0468*/ 	.word	0x00005330


	//   ....[15]....
        /*046c*/ 	.word	0x00005630


	//   ....[16]....
        /*0470*/ 	.word	0x000057f0


	//   ....[17]....
        /*0474*/ 	.word	0x000067d0


	//   ....[18]....
        /*0478*/ 	.word	0x00006880


	//   ....[19]....
        /*047c*/ 	.word	0x000068c0


	//   ....[20]....
        /*0480*/ 	.word	0x00006940


	//   ....[21]....
        /*0484*/ 	.word	0x00006970


	//   ....[22]....
        /*0488*/ 	.word	0x000082c0


	//   ....[23]....
        /*048c*/ 	.word	0x00008900


	//   ....[24]....
        /*0490*/ 	.word	0x00008940


	//   ....[25]....
        /*0494*/ 	.word	0x00008960


	//   ....[26]....
        /*0498*/ 	.word	0x00008980


	//   ....[27]....
        /*049c*/ 	.word	0x00009030


	//   ....[28]....
        /*04a0*/ 	.word	0x00009040


	//   ....[29]....
        /*04a4*/ 	.word	0x00009270


	//   ....[30]....
        /*04a8*/ 	.word	0x00009290


	//   ....[31]....
        /*04ac*/ 	.word	0x00009e60


	//   ....[32]....
        /*04b0*/ 	.word	0x00009e80


	//   ....[33]....
        /*04b4*/ 	.word	0x0000a0c0


	//   ....[34]....
        /*04b8*/ 	.word	0x0000a0e0


	//   ....[35]....
        /*04bc*/ 	.word	0x0000a390


	//   ....[36]....
        /*04c0*/ 	.word	0x0000a560


	//   ....[37]....
        /*04c4*/ 	.word	0x0000a590


	//   ....[38]....
        /*04c8*/ 	.word	0x0000a5c0


	//   ....[39]....
        /*04cc*/ 	.word	0x0000a5f0


	//   ....[40]....
        /*04d0*/ 	.word	0x0000a620


	//   ....[41]....
        /*04d4*/ 	.word	0x0000a650


	//   ....[42]....
        /*04d8*/ 	.word	0x0000a7a0


	//   ....[43]....
        /*04dc*/ 	.word	0x0000a7d0


	//   ....[44]....
        /*04e0*/ 	.word	0x0000a800


	//   ....[45]....
        /*04e4*/ 	.word	0x0000a830


	//   ....[46]....
        /*04e8*/ 	.word	0x0000a860


	//   ....[47]....
        /*04ec*/ 	.word	0x0000a890


	//   ....[48]....
        /*04f0*/ 	.word	0x0000a920


	//   ....[49]....
        /*04f4*/ 	.word	0x0000a950


	//   ....[50]....
        /*04f8*/ 	.word	0x0000a9d0


	//   ....[51]....
        /*04fc*/ 	.word	0x0000c120


	//   ....[52]....
        /*0500*/ 	.word	0x0000c140


	//   ....[53]....
        /*0504*/ 	.word	0x0000c1d0


	//   ....[54]....
        /*0508*/ 	.word	0x0000c1f0


	//   ....[55]....
        /*050c*/ 	.word	0x0000c270


	//   ....[56]....
        /*0510*/ 	.word	0x0000c290


	//   ....[57]....
        /*0514*/ 	.word	0x0000c2a0


	//   ....[58]....
        /*0518*/ 	.word	0x0000c2b0


	//   ....[59]....
        /*051c*/ 	.word	0x0000ca50


	//   ....[60]....
        /*0520*/ 	.word	0x0000ca80


	//   ....[61]....
        /*0524*/ 	.word	0x0000cb20


	//   ....[62]....
        /*0528*/ 	.word	0x0000cb40


	//   ....[63]....
        /*052c*/ 	.word	0x0000cbc0


	//   ....[64]....
        /*0530*/ 	.word	0x0000cbe0


	//   ....[65]....
        /*0534*/ 	.word	0x0000cbf0


	//   ....[66]....
        /*0538*/ 	.word	0x0000cc00


	//   ....[67]....
        /*053c*/ 	.word	0x0000d0a0


	//   ....[68]....
        /*0540*/ 	.word	0x0000d160


	//   ....[69]....
        /*0544*/ 	.word	0x0000d2b0


	//   ....[70]....
        /*0548*/ 	.word	0x0000d2f0


	//   ....[71]....
        /*054c*/ 	.word	0x0000d300


	//   ....[72]....
        /*0550*/ 	.word	0x0000d310


	//   ....[73]....
        /*0554*/ 	.word	0x0000d460


	//   ....[74]....
        /*0558*/ 	.word	0x0000d5b0


	//   ....[75]....
        /*055c*/ 	.word	0x0000ddc0


	//   ....[76]....
        /*0560*/ 	.word	0x0000dde0


	//   ....[77]....
        /*0564*/ 	.word	0x0000de30


	//   ....[78]....
        /*0568*/ 	.word	0x0000de40


	//   ....[79]....
        /*056c*/ 	.word	0x0000de80


	//   ....[80]....
        /*0570*/ 	.word	0x0000de90


	//   ....[81]....
        /*0574*/ 	.word	0x0000dea0


	//   ....[82]....
        /*0578*/ 	.word	0x0000dee0


	//   ....[83]....
        /*057c*/ 	.word	0x0000e200


	//   ....[84]....
        /*0580*/ 	.word	0x0000e240


	//   ....[85]....
        /*0584*/ 	.word	0x0000e260


	//   ....[86]....
        /*0588*/ 	.word	0x0000e280


	//   ....[87]....
        /*058c*/ 	.word	0x0000e2b0


	//   ....[88]....
        /*0590*/ 	.word	0x0000e2d0


	//   ....[89]....
        /*0594*/ 	.word	0x0000e3d0


	//   ....[90]....
        /*0598*/ 	.word	0x0000e520


	//   ....[91]....
        /*059c*/ 	.word	0x0000eb20


	//   ....[92]....
        /*05a0*/ 	.word	0x0000eb50


	//   ....[93]....
        /*05a4*/ 	.word	0x0000eb80


	//   ....[94]....
        /*05a8*/ 	.word	0x0000ebb0


	//   ....[95]....
        /*05ac*/ 	.word	0x0000ebe0


	//   ....[96]....
        /*05b0*/ 	.word	0x0000ec10


	//   ....[97]....
        /*05b4*/ 	.word	0x0000ec40


	//   ....[98]....
        /*05b8*/ 	.word	0x0000ec70


	//   ....[99]....
        /*05bc*/ 	.word	0x0000edf0


	//   ....[100]....
        /*05c0*/ 	.word	0x0000ee20


	//   ....[101]....
        /*05c4*/ 	.word	0x0000ee50


	//   ....[102]....
        /*05c8*/ 	.word	0x0000ee80


	//   ....[103]....
        /*05cc*/ 	.word	0x0000eeb0


	//   ....[104]....
        /*05d0*/ 	.word	0x0000eee0


	//   ....[105]....
        /*05d4*/ 	.word	0x0000efa0


	//   ....[106]....
        /*05d8*/ 	.word	0x0000efc0


	//   ....[107]....
        /*05dc*/ 	.word	0x0000f030


	//   ....[108]....
        /*05e0*/ 	.word	0x0000f4a0


	//   ....[109]....
        /*05e4*/ 	.word	0x0000fa20


	//   ....[110]....
        /*05e8*/ 	.word	0x0000fb10


	//   ....[111]....
        /*05ec*/ 	.word	0x0000fbb0


	//   ....[112]....
        /*05f0*/ 	.word	0x0000fc10


	//   ....[113]....
        /*05f4*/ 	.word	0x0000fd00


	//   ....[114]....
        /*05f8*/ 	.word	0x0000fd70


	//   ....[115]....
        /*05fc*/ 	.word	0x0000fe60


	//   ....[116]....
        /*0600*/ 	.word	0x0000fed0


	//   ....[117]....
        /*0604*/ 	.word	0x0000ff70


	//   ....[118]....
        /*0608*/ 	.word	0x00010060


	//   ....[119]....
        /*060c*/ 	.word	0x000100d0


	//   ....[120]....
        /*0610*/ 	.word	0x00010130


	//   ....[121]....
        /*0614*/ 	.word	0x00010220


	//   ....[122]....
        /*0618*/ 	.word	0x00010280


	//   ....[123]....
        /*061c*/ 	.word	0x00010380


	//   ....[124]....
        /*0620*/ 	.word	0x000103e0


	//   ....[125]....
        /*0624*/ 	.word	0x00010480


	//   ....[126]....
        /*0628*/ 	.word	0x00010600


	//   ....[127]....
        /*062c*/ 	.word	0x000106f0


	//   ....[128]....
        /*0630*/ 	.word	0x00010980


	//   ....[129]....
        /*0634*/ 	.word	0x000109d0


	//   ....[130]....
        /*0638*/ 	.word	0x00010ba0


	//   ....[131]....
        /*063c*/ 	.word	0x00010bf0


	//   ....[132]....
        /*0640*/ 	.word	0x00010dc0


	//   ....[133]....
        /*0644*/ 	.word	0x00010e10


	//   ....[134]....
        /*0648*/ 	.word	0x00010f00


	//   ....[135]....
        /*064c*/ 	.word	0x00010fa0


	//   ....[136]....
        /*0650*/ 	.word	0x00011000


	//   ....[137]....
        /*0654*/ 	.word	0x000110b0


	//   ....[138]....
        /*0658*/ 	.word	0x00011110


	//   ....[139]....
        /*065c*/ 	.word	0x000111c0


	//   ....[140]....
        /*0660*/ 	.word	0x00011220


	//   ....[141]....
        /*0664*/ 	.word	0x000112d0


	//   ....[142]....
        /*0668*/ 	.word	0x000113c0


	//   ....[143]....
        /*066c*/ 	.word	0x00011490


	//   ....[144]....
        /*0670*/ 	.word	0x000115b0


	//   ....[145]....
        /*0674*/ 	.word	0x000116b0


	//   ....[146]....
        /*0678*/ 	.word	0x000117e0


	//   ....[147]....
        /*067c*/ 	.word	0x000118c0


	//   ....[148]....
        /*0680*/ 	.word	0x000119c0


	//   ....[149]....
        /*0684*/ 	.word	0x00011aa0


	//   ....[150]....
        /*0688*/ 	.word	0x00011b30


	//   ....[151]....
        /*068c*/ 	.word	0x00011bd0


	//   ....[152]....
        /*0690*/ 	.word	0x00011cf0


	//   ....[153]....
        /*0694*/ 	.word	0x00011d60


	//   ....[154]....
        /*0698*/ 	.word	0x00011dd0


	//   ....[155]....
        /*069c*/ 	.word	0x00011e40


	//   ....[156]....
        /*06a0*/ 	.word	0x00011eb0


	//   ....[157]....
        /*06a4*/ 	.word	0x00011f30


	//   ....[158]....
        /*06a8*/ 	.word	0x00011fc0


	//   ....[159]....
        /*06ac*/ 	.word	0x00012050


	//   ....[160]....
        /*06b0*/ 	.word	0x000120c0


	//   ....[161]....
        /*06b4*/ 	.word	0x00012130


	//   ....[162]....
        /*06b8*/ 	.word	0x000121a0


	//   ....[163]....
        /*06bc*/ 	.word	0x00012220


	//   ....[164]....
        /*06c0*/ 	.word	0x00012290


	//   ....[165]....
        /*06c4*/ 	.word	0x00012330


	//   ....[166]....
        /*06c8*/ 	.word	0x000123c0


	//   ....[167]....
        /*06cc*/ 	.word	0x000124e0


	//----- nvinfo : EIATTR_REG_RECONFIG
	.align		4
.L_204:
        /*06d0*/ 	.byte	0x01, 0x54
	.zero		2


	//----- nvinfo : EIATTR_SYSCALL_OFFSETS
	.align		4
        /*06d4*/ 	.byte	0x04, 0x46
        /*06d6*/ 	.short	(.L_206 - .L_205)


	//   ....[0]....
.L_205:
        /*06d8*/ 	.word	0x00003290


	//   ....[1]....
        /*06dc*/ 	.word	0x0000b580


	//   ....[2]....
        /*06e0*/ 	.word	0x0000b6d0


	//   ....[3]....
        /*06e4*/ 	.word	0x0000b7c0


	//   ....[4]....
        /*06e8*/ 	.word	0x0000c6f0


	//----- nvinfo : EIATTR_MBARRIER_INSTR_OFFSETS
	.align		4
.L_206:
        /*06ec*/ 	.byte	0x04, 0x39
        /*06ee*/ 	.short	(.L_208 - .L_207)


	//   ....[0]....
.L_207:
        /*06f0*/ 	.word	0x00000180
        /*06f4*/ 	.word	0x000000ff
        /*06f8*/ 	.word	0x00028c00
        /*06fc*/ 	.short	0x0100
        /*06fe*/ 	.byte	0x08
	.zero		1


	//   ....[1]....
        /*0700*/ 	.word	0x00000190
        /*0704*/ 	.word	0x000000ff
        /*0708*/ 	.word	0x00028c20
        /*070c*/ 	.short	0x0100
        /*070e*/ 	.byte	0x08
	.zero		1


	//   ....[2]....
        /*0710*/ 	.word	0x00000240
        /*0714*/ 	.word	0x000000ff
        /*0718*/ 	.word	0x00028c30
        /*071c*/ 	.short	0x0100
        /*071e*/ 	.byte	0x06
	.zero		1


	//   ....[3]....
        /*0720*/ 	.word	0x00000250
        /*0724*/ 	.word	0x000000ff
        /*0728*/ 	.word	0x00028c40
        /*072c*/ 	.short	0x0100
        /*072e*/ 	.byte	0x06
	.zero		1


	//   ....[4]....
        /*0730*/ 	.word	0x00000260
        /*0734*/ 	.word	0x000000ff
        /*0738*/ 	.word	0x00028c38
        /*073c*/ 	.short	0x0100
        /*073e*/ 	.byte	0x06
	.zero		1


	//   ....[5]....
        /*0740*/ 	.word	0x00000270
        /*0744*/ 	.word	0x000000ff
        /*0748*/ 	.word	0x00028c48
        /*074c*/ 	.short	0x0100
        /*074e*/ 	.byte	0x06
	.zero		1


	//   ....[6]....
        /*0750*/ 	.word	0x000003a0
        /*0754*/ 	.word	0x000000ff
        /*0758*/ 	.word	0x00028c50
        /*075c*/ 	.short	0x0100
        /*075e*/ 	.byte	0x08
	.zero		1


	//   ....[7]....
        /*0760*/ 	.word	0x000003b0
        /*0764*/ 	.word	0x000000ff
        /*0768*/ 	.word	0x00028c60
        /*076c*/ 	.short	0x0100
        /*076e*/ 	.byte	0x08
	.zero		1


	//   ....[8]....
        /*0770*/ 	.word	0x000003c0
        /*0774*/ 	.word	0x000000ff
        /*0778*/ 	.word	0x00028c58
        /*077c*/ 	.short	0x0100
        /*077e*/ 	.byte	0x08
	.zero		1


	//   ....[9]....
        /*0780*/ 	.word	0x000003d0
        /*0784*/ 	.word	0x000000ff
        /*0788*/ 	.word	0x00028c68
        /*078c*/ 	.short	0x0100
        /*078e*/ 	.byte	0x08
	.zero		1


	//   ....[10]....
        /*0790*/ 	.word	0x000004c0
        /*0794*/ 	.word	0x000000ff
        /*0798*/ 	.word	0x00028c70
        /*079c*/ 	.short	0x0100
        /*079e*/ 	.byte	0x06
	.zero		1


	//   ....[11]....
        /*07a0*/ 	.word	0x000004d0
        /*07a4*/ 	.word	0x000000ff
        /*07a8*/ 	.word	0x00028c80
        /*07ac*/ 	.short	0x0100
        /*07ae*/ 	.byte	0x06
	.zero		1


	//   ....[12]....
        /*07b0*/ 	.word	0x000004e0
        /*07b4*/ 	.word	0x000000ff
        /*07b8*/ 	.word	0x00028c78
        /*07bc*/ 	.short	0x0100
        /*07be*/ 	.byte	0x06
	.zero		1


	//   ....[13]....
        /*07c0*/ 	.word	0x000004f0
        /*07c4*/ 	.word	0x000000ff
        /*07c8*/ 	.word	0x00028c88
        /*07cc*/ 	.short	0x0100
        /*07ce*/ 	.byte	0x06
	.zero		1


	//   ....[14]....
        /*07d0*/ 	.word	0x00000620
        /*07d4*/ 	.word	0x000000ff
        /*07d8*/ 	.word	0x00028c90
        /*07dc*/ 	.short	0x0100
        /*07de*/ 	.byte	0x08
	.zero		1


	//   ....[15]....
        /*07e0*/ 	.word	0x00000630
        /*07e4*/ 	.word	0x000000ff
        /*07e8*/ 	.word	0x00028ca0
        /*07ec*/ 	.short	0x0100
        /*07ee*/ 	.byte	0x08
	.zero		1


	//   ....[16]....
        /*07f0*/ 	.word	0x00000640
        /*07f4*/ 	.word	0x000000ff
        /*07f8*/ 	.word	0x00028c98
        /*07fc*/ 	.short	0x0100
        /*07fe*/ 	.byte	0x08
	.zero		1


	//   ....[17]....
        /*0800*/ 	.word	0x00000650
        /*0804*/ 	.word	0x000000ff
        /*0808*/ 	.word	0x00028ca8
        /*080c*/ 	.short	0x0100
        /*080e*/ 	.byte	0x08
	.zero		1


	//   ....[18]....
        /*0810*/ 	.word	0x00000790
        /*0814*/ 	.word	0x000000ff
        /*0818*/ 	.word	0x00028cb0
        /*081c*/ 	.short	0x0100
        /*081e*/ 	.byte	0x08
	.zero		1


	//   ....[19]....
        /*0820*/ 	.word	0x000007a0
        /*0824*/ 	.word	0x000000ff
        /*0828*/ 	.word	0x00028cc0
        /*082c*/ 	.short	0x0100
        /*082e*/ 	.byte	0x08
	.zero		1


	//   ....[20]....
        /*0830*/ 	.word	0x000007b0
        /*0834*/ 	.word	0x000000ff
        /*0838*/ 	.word	0x00028cb8
        /*083c*/ 	.short	0x0100
        /*083e*/ 	.byte	0x08
	.zero		1


	//   ....[21]....
        /*0840*/ 	.word	0x000007c0
        /*0844*/ 	.word	0x000000ff
        /*0848*/ 	.word	0x00028cc8
        /*084c*/ 	.short	0x0100
        /*084e*/ 	.byte	0x08
	.zero		1


	//   ....[22]....
        /*0850*/ 	.word	0x000018d0
        /*0854*/ 	.word	0x000000ff
        /*0858*/ 	.word	0x00028c50
        /*085c*/ 	.short	0x010a
        /*085e*/ 	.byte	0x10
	.zero		1


	//   ....[23]....
        /*0860*/ 	.word	0x00001bb0
        /*0864*/ 	.word	0x000000ff
        /*0868*/ 	.word	0x00000000
        /*086c*/ 	.short	0x0101
        /*086e*/ 	.byte	0x06
	.zero		1


	//   ....[24]....
        /*0870*/ 	.word	0x00002510
        /*0874*/ 	.word	0x000000ff
        /*0878*/ 	.word	0x00028c50
        /*087c*/ 	.short	0x010a
        /*087e*/ 	.byte	0x15
	.zero		1


	//   ....[25]....
        /*0880*/ 	.word	0x00002550
        /*0884*/ 	.word	0x000000ff
        /*0888*/ 	.word	0x00028c50
        /*088c*/ 	.short	0x010a
        /*088e*/ 	.byte	0x15
	.zero		1


	//   ....[26]....
        /*0890*/ 	.word	0x00002780
        /*0894*/ 	.word	0x000000ff
        /*0898*/ 	.word	0x00000000
        /*089c*/ 	.short	0x0101
        /*089e*/ 	.byte	0x06
	.zero		1


	//   ....[27]....
        /*08a0*/ 	.word	0x00003310
        /*08a4*/ 	.word	0x000000ff
        /*08a8*/ 	.word	0x00028c00
        /*08ac*/ 	.short	0x010a
        /*08ae*/ 	.byte	0x29
	.zero		1


	//   ....[28]....
        /*08b0*/ 	.word	0x00003390
        /*08b4*/ 	.word	0x00000007
        /*08b8*/ 	.word	0x00028c30
        /*08bc*/ 	.short	0x010a
        /*08be*/ 	.byte	0x3f
	.zero		1


	//   ....[29]....
        /*08c0*/ 	.word	0x000033d0
        /*08c4*/ 	.word	0x00000007
        /*08c8*/ 	.word	0x00028c30
        /*08cc*/ 	.short	0x010a
        /*08ce*/ 	.byte	0x3f
	.zero		1


	//   ....[30]....
        /*08d0*/ 	.word	0x00003b00
        /*08d4*/ 	.word	0x000000ff
        /*08d8*/ 	.word	0x00000000
        /*08dc*/ 	.short	0x0101
        /*08de*/ 	.byte	0x06
	.zero		1


	//   ....[31]....
        /*08e0*/ 	.word	0x00004830
        /*08e4*/ 	.word	0x00000007
        /*08e8*/ 	.word	0x00028c50
        /*08ec*/ 	.short	0x010a
        /*08ee*/ 	.byte	0x3f
	.zero		1


	//   ....[32]....
        /*08f0*/ 	.word	0x00004880
        /*08f4*/ 	.word	0x00000007
        /*08f8*/ 	.word	0x00028c50
        /*08fc*/ 	.short	0x010a
        /*08fe*/ 	.byte	0x3f
	.zero		1


	//   ....[33]....
        /*0900*/ 	.word	0x00004b10
        /*0904*/ 	.word	0x000000ff
        /*0908*/ 	.word	0x00000000
        /*090c*/ 	.short	0x0101
        /*090e*/ 	.byte	0x06
	.zero		1


	//   ....[34]....
        /*0910*/ 	.word	0x00004c60
        /*0914*/ 	.word	0x000000ff
        /*0918*/ 	.word	0x00028c30
        /*091c*/ 	.short	0x010a
        /*091e*/ 	.byte	0x15
	.zero		1


	//   ....[35]....
        /*0920*/ 	.word	0x00004ca0
        /*0924*/ 	.word	0x000000ff
        /*0928*/ 	.word	0x00028c30
        /*092c*/ 	.short	0x010a
        /*092e*/ 	.byte	0x15
	.zero		1


	//   ....[36]....
        /*0930*/ 	.word	0x00005100
        /*0934*/ 	.word	0x000000ff
        /*0938*/ 	.word	0x00000000
        /*093c*/ 	.short	0x0101
        /*093e*/ 	.byte	0x06
	.zero		1


	//   ....[37]....
        /*0940*/ 	.word	0x00006590
        /*0944*/ 	.word	0x000000ff
        /*0948*/ 	.word	0x00028c50
        /*094c*/ 	.short	0x010a
        /*094e*/ 	.byte	0x15
	.zero		1


	//   ....[38]....
        /*0950*/ 	.word	0x000065d0
        /*0954*/ 	.word	0x000000ff
        /*0958*/ 	.word	0x00028c50
        /*095c*/ 	.short	0x010a
        /*095e*/ 	.byte	0x15
	.zero		1


	//   ....[39]....
        /*0960*/ 	.word	0x00006860
        /*0964*/ 	.word	0x000000ff
        /*0968*/ 	.word	0x00000000
        /*096c*/ 	.short	0x0101
        /*096e*/ 	.byte	0x15
	.zero		1


	//   ....[40]....
        /*0970*/ 	.word	0x00009000
        /*0974*/ 	.word	0x000000ff
        /*0978*/ 	.word	0x00000000
        /*097c*/ 	.short	0x0101
        /*097e*/ 	.byte	0x04
	.zero		1


	//   ....[41]....
        /*0980*/ 	.word	0x0000bed0
        /*0984*/ 	.word	0x0000001b
        /*0988*/ 	.word	0x00028c40
        /*098c*/ 	.short	0x010a
        /*098e*/ 	.byte	0x3f
	.zero		1


	//   ....[42]....
        /*0990*/ 	.word	0x0000c3b0
        /*0994*/ 	.word	0x0000001b
        /*0998*/ 	.word	0x00028c30
        /*099c*/ 	.short	0x0107
        /*099e*/ 	.byte	0x3f
	.zero		1


	//   ....[43]....
        /*09a0*/ 	.word	0x0000c490
        /*09a4*/ 	.word	0x0000001b
        /*09a8*/ 	.word	0x00028c30
        /*09ac*/ 	.short	0x0101
        /*09ae*/ 	.byte	0x3f
	.zero		1


	//   ....[44]....
        /*09b0*/ 	.word	0x0000cd00
        /*09b4*/ 	.word	0x00000017
        /*09b8*/ 	.word	0x00028c00
        /*09bc*/ 	.short	0x0107
        /*09be*/ 	.byte	0x3f
	.zero		1


	//   ....[45]....
        /*09c0*/ 	.word	0x0000cdf0
        /*09c4*/ 	.word	0x00000017
        /*09c8*/ 	.word	0x00028c00
        /*09cc*/ 	.short	0x0101
        /*09ce*/ 	.byte	0x3f
	.zero		1


	//   ....[46]....
        /*09d0*/ 	.word	0x0000ce10
        /*09d4*/ 	.word	0x00000017
        /*09d8*/ 	.word	0x00028c20
        /*09dc*/ 	.short	0x010a
        /*09de*/ 	.byte	0x3f
	.zero		1


	//   ....[47]....
        /*09e0*/ 	.word	0x0000cea0
        /*09e4*/ 	.word	0x0000001b
        /*09e8*/ 	.word	0x00028c60
        /*09ec*/ 	.short	0x010a
        /*09ee*/ 	.byte	0x3f
	.zero		1


	//   ....[48]....
        /*09f0*/ 	.word	0x0000d7d0
        /*09f4*/ 	.word	0x0000001b
        /*09f8*/ 	.word	0x00028c50
        /*09fc*/ 	.short	0x0107
        /*09fe*/ 	.byte	0x3f
	.zero		1


	//   ....[49]....
        /*0a00*/ 	.word	0x0000d8a0
        /*0a04*/ 	.word	0x0000001b
        /*0a08*/ 	.word	0x00028c50
        /*0a0c*/ 	.short	0x0101
        /*0a0e*/ 	.byte	0x3f
	.zero		1


	//   ....[50]....
        /*0a10*/ 	.word	0x0000dc20
        /*0a14*/ 	.word	0x00000006
        /*0a18*/ 	.word	0x00028c40
        /*0a1c*/ 	.short	0x010a
        /*0a1e*/ 	.byte	0x3f
	.zero		1


	//   ....[51]....
        /*0a20*/ 	.word	0x0000df60
        /*0a24*/ 	.word	0x00000006
        /*0a28*/ 	.word	0x00028c30
        /*0a2c*/ 	.short	0x0107
        /*0a2e*/ 	.byte	0x3f
	.zero		1


	//   ....[52]....
        /*0a30*/ 	.word	0x0000e020
        /*0a34*/ 	.word	0x00000006
        /*0a38*/ 	.word	0x00028c30
        /*0a3c*/ 	.short	0x0101
        /*0a3e*/ 	.byte	0x3f
	.zero		1


	//   ....[53]....
        /*0a40*/ 	.word	0x0000e050
        /*0a44*/ 	.word	0x00000006
        /*0a48*/ 	.word	0x00028c60
        /*0a4c*/ 	.short	0x010a
        /*0a4e*/ 	.byte	0x3f
	.zero		1


	//   ....[54]....
        /*0a50*/ 	.word	0x0000e720
        /*0a54*/ 	.word	0x00000006
        /*0a58*/ 	.word	0x00028c50
        /*0a5c*/ 	.short	0x0107
        /*0a5e*/ 	.byte	0x3f
	.zero		1


	//   ....[55]....
        /*0a60*/ 	.word	0x0000e7e0
        /*0a64*/ 	.word	0x00000006
        /*0a68*/ 	.word	0x00028c50
        /*0a6c*/ 	.short	0x0101
        /*0a6e*/ 	.byte	0x3f
	.zero		1


	//   ....[56]....
        /*0a70*/ 	.word	0x0000f420
        /*0a74*/ 	.word	0x00000005
        /*0a78*/ 	.word	0x00028c20
        /*0a7c*/ 	.short	0x010a
        /*0a7e*/ 	.byte	0x3f
	.zero		1


	//   ....[57]....
        /*0a80*/ 	.word	0x0000f5a0
        /*0a84*/ 	.word	0x00000003
        /*0a88*/ 	.word	0x00028c40
        /*0a8c*/ 	.short	0x010a
        /*0a8e*/ 	.byte	0x3f
	.zero		1


	//   ....[58]....
        /*0a90*/ 	.word	0x0000f640
        /*0a94*/ 	.word	0x00000005
        /*0a98*/ 	.word	0x00028c40
        /*0a9c*/ 	.short	0x010a
        /*0a9e*/ 	.byte	0x3f
	.zero		1


	//   ....[59]....
        /*0aa0*/ 	.word	0x0000f680
        /*0aa4*/ 	.word	0x00000003
        /*0aa8*/ 	.word	0x00028c60
        /*0aac*/ 	.short	0x010a
        /*0aae*/ 	.byte	0x3f
	.zero		1


	//   ....[60]....
        /*0ab0*/ 	.word	0x0000f6c0
        /*0ab4*/ 	.word	0x00000005
        /*0ab8*/ 	.word	0x00028c60
        /*0abc*/ 	.short	0x010a
        /*0abe*/ 	.byte	0x3f
	.zero		1


	//   ....[61]....
        /*0ac0*/ 	.word	0x0000f730
        /*0ac4*/ 	.word	0x00000003
        /*0ac8*/ 	.word	0x00028c50
        /*0acc*/ 	.short	0x010a
        /*0ace*/ 	.byte	0x3f
	.zero		1


	//   ....[62]....
        /*0ad0*/ 	.word	0x0000f790
        /*0ad4*/ 	.word	0x00000004
        /*0ad8*/ 	.word	0x00028c50
        /*0adc*/ 	.short	0x010a
        /*0ade*/ 	.byte	0x3f
	.zero		1


	//   ....[63]....
        /*0ae0*/ 	.word	0x0000f7f0
        /*0ae4*/ 	.word	0x00000003
        /*0ae8*/ 	.word	0x00028c00
        /*0aec*/ 	.short	0x010a
        /*0aee*/ 	.byte	0x3f
	.zero		1


	//   ....[64]....
        /*0af0*/ 	.word	0x0000f840
        /*0af4*/ 	.word	0x00000007
        /*0af8*/ 	.word	0x00028c30
        /*0afc*/ 	.short	0x010a
        /*0afe*/ 	.byte	0x3f
	.zero		1


	//   ....[65]....
        /*0b00*/ 	.word	0x0000f890
        /*0b04*/ 	.word	0x00000007
        /*0b08*/ 	.word	0x00028c50
        /*0b0c*/ 	.short	0x010a
        /*0b0e*/ 	.byte	0x3f
	.zero		1


	//   ....[66]....
        /*0b10*/ 	.word	0x0000f8f0
        /*0b14*/ 	.word	0x00000004
        /*0b18*/ 	.word	0x00028c30
        /*0b1c*/ 	.short	0x010a
        /*0b1e*/ 	.byte	0x3f
	.zero		1


	//   ....[67]....
        /*0b20*/ 	.word	0x0000f950
        /*0b24*/ 	.word	0x00000008
        /*0b28*/ 	.word	0x00028c50
        /*0b2c*/ 	.short	0x010a
        /*0b2e*/ 	.byte	0x3f
	.zero		1


	//   ....[68]....
        /*0b30*/ 	.word	0x0000fa60
        /*0b34*/ 	.word	0x0000001b
        /*0b38*/ 	.word	0x00028c40
        /*0b3c*/ 	.short	0x010a
        /*0b3e*/ 	.byte	0x3f
	.zero		1


	//   ....[69]....
        /*0b40*/ 	.word	0x00010500
        /*0b44*/ 	.word	0x00000017
        /*0b48*/ 	.word	0x00028c20
        /*0b4c*/ 	.short	0x010a
        /*0b4e*/ 	.byte	0x3f
	.zero		1


	//   ....[70]....
        /*0b50*/ 	.word	0x00010550
        /*0b54*/ 	.word	0x0000001b
        /*0b58*/ 	.word	0x00028c60
        /*0b5c*/ 	.short	0x010a
        /*0b5e*/ 	.byte	0x3f
	.zero		1


	//   ....[71]....
        /*0b60*/ 	.word	0x00010e50
        /*0b64*/ 	.word	0x00000006
        /*0b68*/ 	.word	0x00028c40
        /*0b6c*/ 	.short	0x010a
        /*0b6e*/ 	.byte	0x3f
	.zero		1


	//   ....[72]....
        /*0b70*/ 	.word	0x00011310
        /*0b74*/ 	.word	0x00000006
        /*0b78*/ 	.word	0x00028c60
        /*0b7c*/ 	.short	0x010a
        /*0b7e*/ 	.byte	0x3f
	.zero		1


	//   ....[73]....
        /*0b80*/ 	.word	0x00012400
        /*0b84*/ 	.word	0x00000005
        /*0b88*/ 	.word	0x00028c20
        /*0b8c*/ 	.short	0x010a
        /*0b8e*/ 	.byte	0x3f
	.zero		1


	//   ....[74]....
        /*0b90*/ 	.word	0x000125a0
        /*0b94*/ 	.word	0x00000003
        /*0b98*/ 	.word	0x00028c40
        /*0b9c*/ 	.short	0x010a
        /*0b9e*/ 	.byte	0x3f
	.zero		1


	//   ....[75]....
        /*0ba0*/ 	.word	0x000125f0
        /*0ba4*/ 	.word	0x00000005
        /*0ba8*/ 	.word	0x00028c40
        /*0bac*/ 	.short	0x010a
        /*0bae*/ 	.byte	0x3f
	.zero		1


	//   ....[76]....
        /*0bb0*/ 	.word	0x00012640
        /*0bb4*/ 	.word	0x00000003
        /*0bb8*/ 	.word	0x00028c60
        /*0bbc*/ 	.short	0x010a
        /*0bbe*/ 	.byte	0x3f
	.zero		1


	//----- nvinfo : EIATTR_NUM_MBARRIERS
	.align		4
.L_208:
        /*0bc0*/ 	.byte	0x03, 0x38
        /*0bc2*/ 	.short	0x0016


	//----- nvinfo : EIATTR_EXIT_INSTR_OFFSETS
	.align		4
        /*0bc4*/ 	.byte	0x04, 0x1c
        /*0bc6*/ 	.short	(.L_210 - .L_209)


	//   ....[0]....
.L_209:
        /*0bc8*/ 	.word	0x00000980


	//   ....[1]....
        /*0bcc*/ 	.word	0x0000a340


	//   ....[2]....
        /*0bd0*/ 	.word	0x0000f710


	//----- nvinfo : EIATTR_MAX_THREADS
	.align		4
.L_210:
        /*0bd4*/ 	.byte	0x04, 0x05
        /*0bd6*/ 	.short	(.L_212 - .L_211)
.L_211:
        /*0bd8*/ 	.word	0x00000180
        /*0bdc*/ 	.word	0x00000001
        /*0be0*/ 	.word	0x00000001


	//----- nvinfo : EIATTR_CRS_STACK_SIZE
	.align		4
.L_212:
        /*0be4*/ 	.byte	0x04, 0x1e
        /*0be6*/ 	.short	(.L_214 - .L_213)
.L_213:
        /*0be8*/ 	.word	0x00000000


	//----- nvinfo : EIATTR_CBANK_PARAM_SIZE
	.align		4
.L_214:
        /*0bec*/ 	.byte	0x03, 0x19
        /*0bee*/ 	.short	0x0af0


	//----- nvinfo : EIATTR_PARAM_CBANK
	.align		4
        /*0bf0*/ 	.byte	0x04, 0x0a
        /*0bf2*/ 	.short	(.L_216 - .L_215)
	.align		4
.L_215:
        /*0bf4*/ 	.word	index@(.nv.constant0._ZN7cutlass13device_kernelIN5flash11enable_sm90INS1_16FlashAttnFwdSm90INS1_25CollectiveMainloopFwdSm90ILi2EN4cute5tupleIJNS5_1CILi1EEES8_S8_EEENS6_IJNS7_ILi64EEESA_SA_EEELi512ENS_6half_tEfNS_4arch4Sm90ELb0ELb0ELb1ELb1ELb1ELb0ELb0ELb0ELb0ELb1ELb0ELb0EEENS1_21CollectiveEpilogueFwdINS6_IJSA_NS7_ILi512EEESA_EEES9_SC_SE_Li256ELb1ELb1ELb0ELb0EEENS1_36VarlenDynamicPersistentTileSchedulerILi64ELi64ELi256ELi128ELb0ELb1ELb1ELb0ELb1ELb1EEEEEEEEEvNT_6ParamsE)
        /*0bf8*/ 	.short	0x0210
        /*0bfa*/ 	.short	0x0af0


	//----- nvinfo : EIATTR_SW_WAR
	.align		4
.L_216:
        /*0bfc*/ 	.byte	0x04, 0x36
        /*0bfe*/ 	.short	(.L_218 - .L_217)
.L_217:
        /*0c00*/ 	.word	0x00000008
.L_218:


//--------------------- .nv.info._ZN7cutlass13device_kernelIN5flash11enable_sm90INS1_16FlashAttnFwdSm90INS1_25CollectiveMainloopFwdSm90ILi2EN4cute5tupleIJNS5_1CILi1EEES8_S8_EEENS6_IJNS7_ILi64EEESA_SA_EEELi512ENS_6half_tEfNS_4arch4Sm90ELb0ELb0ELb1ELb1ELb1ELb1ELb0ELb0ELb0ELb1ELb0ELb0EEENS1_21CollectiveEpilogueFwdINS6_IJSA_NS7_ILi512EEESA_EEES9_SC_SE_Li256ELb1ELb1ELb0ELb0EEENS1_36VarlenDynamicPersistentTileSchedulerILi64ELi64ELi256ELi128ELb0ELb1ELb1ELb0ELb1ELb1EEEEEEEEEvNT_6ParamsE --------------------------
	.section	.nv.info._ZN7cutlass13device_kernelIN5flash11enable_sm90INS1_16FlashAttnFwdSm90INS1_25CollectiveMainloopFwdSm90ILi2EN4cute5tupleIJNS5_1CILi1EEES8_S8_EEENS6_IJNS7_ILi64EEESA_SA_EEELi512ENS_6half_tEfNS_4arch4Sm90ELb0ELb0ELb1ELb1ELb1ELb1ELb0ELb0ELb0ELb1ELb0ELb0EEENS1_21CollectiveEpilogueFwdINS6_IJSA_NS7_ILi512EEESA_EEES9_SC_SE_Li256ELb1ELb1ELb0ELb0EEENS1_36VarlenDynamicPersistentTileSchedulerILi64ELi64ELi256ELi128ELb0ELb1ELb1ELb0ELb1ELb1EEEEEEEEEvNT_6ParamsE,"",@"SHT_CUDA_INFO"
	.sectionflags	@""
	.align	4


	//----- nvinfo : EIATTR_CUDA_API_VERSION
	.align		4
        /*0000*/ 	.byte	0x04, 0x37
        /*0002*/ 	.short	(.L_220 - .L_219)
.L_219:
        /*0004*/ 	.word	0x00000082


	//----- nvinfo : EIATTR_KPARAM_INFO
	.align		4
.L_220:
        /*0008*/ 	.byte	0x04, 0x17
        /*000a*/ 	.short	(.L_222 - .L_221)
.L_221:
        /*000c*/ 	.word	0x00000000
        /*0010*/ 	.short	0x0000
        /*0012*/ 	.short	0x0070
        /*0014*/ 	.byte	0x00, 0xf0, 0x01, 0x2a


	//----- nvinfo : EIATTR_SPARSE_MMA_MASK
	.align		4
.L_222:
        /*0018*/ 	.byte	0x03, 0x50
        /*001a*/ 	.short	0x0000


	//----- nvinfo : EIATTR_MAXREG_COUNT
	.align		4
        /*001c*/ 	.byte	0x03, 0x1b
        /*001e*/ 	.short	0x00a8


	//----- nvinfo : EIATTR_NUM_BARRIERS
	.align		4
        /*0020*/ 	.byte	0x02, 0x4c
        /*0022*/ 	.byte	0x10
	.zero		1


	//----- nvinfo : EIATTR_EXTERNS
	.align		4
        /*0024*/ 	.byte	0x04, 0x0f
        /*0026*/ 	.short	(.L_224 - .L_223)


	//   ....[0]....
	.align		4
.L_223:
        /*0028*/ 	.word	index@(__assertfail)


	//----- nvinfo : EIATTR_ANNOTATIONS
	.align		4
.L_224:
        /*002c*/ 	.byte	0x04, 0x55
        /*002e*/ 	.short	(.L_226 - .L_225)


	//   ....[0]....
.L_225:
        /* <DEDUP_REMOVED lines=47> */


	//----- nvinfo : EIATTR_MERCURY_ISA_VERSION
	.align		4
.L_226:
        /*0310*/ 	.byte	0x03, 0x5f
        /*0312*/ 	.short	0x0101


	//----- nvinfo : EIATTR_UNUSED_LOAD_BYTE_OFFSET
	.align		4
        /*0314*/ 	.byte	0x04, 0x44
        /*0316*/ 	.short	(.L_228 - .L_227)


	//   ....[0]....
.L_227:
        /*0318*/ 	.word	0x00000a20
        /*031c*/ 	.word	0x0000fff0


	//   ....[1]....
        /*0320*/ 	.word	0x0000d1f0
        /*0324*/ 	.word	0x0000fff0


	//----- nvinfo : EIATTR_INT_WARP_WIDE_INSTR_OFFSETS
	.align		4
.L_228:
        /*0328*/ 	.byte	0x04, 0x31
        /*032a*/ 	.short	(.L_230 - .L_229)


	//   ....[0]....
.L_229:
        /*032c*/ 	.word	0x00000130


	//   ....[1]....
        /*0330*/ 	.word	0x00000170


	//   ....[2]....
        /*0334*/ 	.word	0x00000240


	//   ....[3]....
        /*0338*/ 	.word	0x00013020


	//   ....[4]....
        /*033c*/ 	.word	0x000130b0


	//   ....[5]....
        /*0340*/ 	.word	0x00016650


	//   ....[6]....
        /*0344*/ 	.word	0x000166e0


	//----- nvinfo : EIATTR_COOP_GROUP_MASK_REGIDS
	.align		4
.L_230:
        /*0348*/ 	.byte	0x04, 0x29
        /*034a*/ 	.short	(.L_232 - .L_231)


	//   ....[0]....
.L_231:
        /*034c*/ 	.word	0xffffffff


	//   ....[1]....
        /*0350*/ 	.word	0xffffffff


	//   ....[2]....
        /*0354*/ 	.word	0xffffffff


	//   ....[3]....
        /*0358*/ 	.word	0xffffffff


	//   ....[4]....
        /*035c*/ 	.word	0xffffffff


	//   ....[5]....
        /*0360*/ 	.word	0xffffffff


	//   ....[6]....
        /*0364*/ 	.word	0xffffffff


	//   ....[7]....
        /*0368*/ 	.word	0xffffffff


	//   ....[8]....
        /*036c*/ 	.word	0xffffffff


	//   ....[9]....
        /*0370*/ 	.word	0xffffffff


	//   ....[10]....
        /*0374*/ 	.word	0xffffffff


	//   ....[11]....
        /*0378*/ 	.word	0xffffffff


	//   ....[12]....
        /*037c*/ 	.word	0xffffffff


	//   ....[13]....
        /*0380*/ 	.word	0xffffffff


	//   ....[14]....
        /*0384*/ 	.word	0xffffffff


	//   ....[15]....
        /*0388*/ 	.word	0xffffffff


	//   ....[16]....
        /*038c*/ 	.word	0xffffffff


	//   ....[17]....
        /*0390*/ 	.word	0xffffffff


	//   ....[18]....
        /*0394*/ 	.word	0xffffffff


	//   ....[19]....
        /*0398*/ 	.word	0xffffffff


	//   ....[20]....
        /*039c*/ 	.word	0xffffffff


	//   ....[21]....
        /*03a0*/ 	.word	0xffffffff


	//   ....[22]....
        /*03a4*/ 	.word	0xffffffff


	//   ....[23]....
        /*03a8*/ 	.word	0xffffffff


	//   ....[24]....
        /*03ac*/ 	.word	0xffffffff


	//   ....[25]....
        /*03b0*/ 	.word	0xffffffff


	//   ....[26]....
        /*03b4*/ 	.word	0xffffffff


	//   ....[27]....
        /*03b8*/ 	.word	0xffffffff


	//   ....[28]....
        /*03bc*/ 	.word	0xffffffff


	//   ....[29]....
        /*03c0*/ 	.word	0xffffffff


	//   ....[30]....
        /*03c4*/ 	.word	0xffffffff


	//   ....[31]....
        /*03c8*/ 	.word	0xffffffff


	//   ....[32]....
        /*03cc*/ 	.word	0xffffffff


	//   ....[33]....
        /*03d0*/ 	.word	0xffffffff


	//   ....[34]....
        /*03d4*/ 	.word	0xffffffff


	//   ....[35]....
        /*03d8*/ 	.word	0xffffffff


	//   ....[36]....
        /*03dc*/ 	.word	0xffffffff


	//   ....[37]....
        /*03e0*/ 	.word	0xffffffff


	//   ....[38]....
        /*03e4*/ 	.word	0xffffffff


	//   ....[39]....
        /*03e8*/ 	.word	0xffffffff


	//   ....[40]....
        /*03ec*/ 	.word	0xffffffff


	//   ....[41]....
        /*03f0*/ 	.word	0xffffffff


	//   ....[42]....
        /*03f4*/ 	.word	0xffffffff


	//   ....[43]....
        /*03f8*/ 	.word	0xffffffff


	//   ....[44]....
        /*03fc*/ 	.word	0xffffffff


	//   ....[45]....
        /*0400*/ 	.word	0xffffffff


	//   ....[46]....
        /*0404*/ 	.word	0xffffffff


	//   ....[47]....
        /*0408*/ 	.word	0xffffffff


	//   ....[48]....
        /*040c*/ 	.word	0xffffffff


	//   ....[49]....
        /*0410*/ 	.word	0xffffffff


	//   ....[50]....
        /*0414*/ 	.word	0xffffffff


	//   ....[51]....
        /*0418*/ 	.word	0xffffffff


	//   ....[52]....
        /*041c*/ 	.word	0xffffffff


	//   ....[53]....
        /*0420*/ 	.word	0xffffffff


	//   ....[54]....
        /*0424*/ 	.word	0xffffffff


	//   ....[55]....
        /*0428*/ 	.word	0xffffffff


	//   ....[56]....
        /*042c*/ 	.word	0xffffffff


	//   ....[57]....
        /*0430*/ 	.word	0xffffffff


	//   ....[58]....
        /*0434*/ 	.word	0xffffffff


	//   ....[59]....
        /*0438*/ 	.word	0xffffffff


	//   ....[60]....
        /*043c*/ 	.word	0xffffffff


	//   ....[61]....
        /*0440*/ 	.word	0xffffffff


	//   ....[62]....
        /*0444*/ 	.word	0xffffffff


	//   ....[63]....
        /*0448*/ 	.word	0xffffffff


	//   ....[64]....
        /*044c*/ 	.word	0xffffffff


	//   ....[65]....
        /*0450*/ 	.word	0xffffffff


	//   ....[66]....
        /*0454*/ 	.word	0xffffffff


	//   ....[67]....
        /*0458*/ 	.word	0xffffffff


	//   ....[68]....
        /*045c*/ 	.word	0xffffffff


	//   ....[69]....
        /*0460*/ 	.word	0xffffffff


	//   ....[70]....
        /*0464*/ 	.word	0xffffffff


	//   ....[71]....
        /*0468*/ 	.word	0xffffffff


	//   ....[72]....
        /*046c*/ 	.word	0xffffffff


	//   ....[73]....
        /*0470*/ 	.word	0xffffffff


	//   ....[74]....
        /*0474*/ 	.word	0xffffffff


	//   ....[75]....
        /*0478*/ 	.word	0xffffffff


	//   ....[76]....
        /*047c*/ 	.word	0xffffffff


	//   ....[77]....
        /*0480*/ 	.word	0xffffffff


	//   ....[78]....
        /*0484*/ 	.word	0xffffffff


	//   ....[79]....
        /*0488*/ 	.word	0xffffffff


	//   ....[80]....
        /*048c*/ 	.word	0xffffffff


	//   ....[81]....
        /*0490*/ 	.word	0xffffffff


	//   ....[82]....
        /*0494*/ 	.word	0xffffffff


	//   ....[83]....
        /*0498*/ 	.word	0xffffffff


	//   ....[84]....
        /*049c*/ 	.word	0xffffffff


	//   ....[85]....
        /*04a0*/ 	.word	0xffffffff


	//   ....[86]....
        /*04a4*/ 	.word	0xffffffff


	//   ....[87]....
        /*04a8*/ 	.word	0xffffffff


	//   ....[88]....
        /*04ac*/ 	.word	0xffffffff


	//   ....[89]....
        /*04b0*/ 	.word	0xffffffff


	//   ....[90]....
        /*04b4*/ 	.word	0xffffffff


	//   ....[91]....
        /*04b8*/ 	.word	0xffffffff


	//   ....[92]....
        /*04bc*/ 	.word	0xffffffff


	//   ....[93]....
        /*04c0*/ 	.word	0xffffffff


	//   ....[94]....
        /*04c4*/ 	.word	0xffffffff


	//   ....[95]....
        /*04c8*/ 	.word	0xffffffff


	//   ....[96]....
        /*04cc*/ 	.word	0xffffffff


	//   ....[97]....
        /*04d0*/ 	.word	0xffffffff


	//   ....[98]....
        /*04d4*/ 	.word	0xffffffff


	//   ....[99]....
        /*04d8*/ 	.word	0xffffffff


	//   ....[100]....
        /*04dc*/ 	.word	0xffffffff


	//   ....[101]....
        /*04e0*/ 	.word	0xffffffff


	//   ....[102]....
        /*04e4*/ 	.word	0xffffffff


	//   ....[103]....
        /*04e8*/ 	.word	0xffffffff


	//   ....[104]....
        /*04ec*/ 	.word	0xffffffff


	//   ....[105]....
        /*04f0*/ 	.word	0xffffffff


	//   ....[106]....
        /*04f4*/ 	.word	0xffffffff


	//   ....[107]....
        /*04f8*/ 	.word	0xffffffff


	//   ....[108]....
        /*04fc*/ 	.word	0xffffffff


	//   ....[109]....
        /*0500*/ 	.word	0xffffffff


	//   ....[110]....
        /*0504*/ 	.word	0xffffffff


	//   ....[111]....
        /*0508*/ 	.word	0xffffffff


	//   ....[112]....
        /*050c*/ 	.word	0xffffffff


	//   ....[113]....
        /*0510*/ 	.word	0xffffffff


	//   ....[114]....
        /*0514*/ 	.word	0xffffffff


	//   ....[115]....
        /*0518*/ 	.word	0xffffffff


	//   ....[116]....
        /*051c*/ 	.word	0xffffffff


	//   ....[117]....
        /*0520*/ 	.word	0xffffffff


	//   ....[118]....
        /*0524*/ 	.word	0xffffffff


	//   ....[119]....
        /*0528*/ 	.word	0xffffffff


	//   ....[120]....
        /*052c*/ 	.word	0xffffffff


	//   ....[121]....
        /*0530*/ 	.word	0xffffffff


	//   ....[122]....
        /*0534*/ 	.word	0xffffffff


	//   ....[123]....
        /*0538*/ 	.word	0xffffffff


	//   ....[124]....
        /*053c*/ 	.word	0xffffffff


	//   ....[125]....
        /*0540*/ 	.word	0xffffffff


	//   ....[126]....
        /*0544*/ 	.word	0xffffffff


	//   ....[127]....
        /*0548*/ 	.word	0x0500000f


	//   ....[128]....
        /*054c*/ 	.word	0x0500000f


	//   ....[129]....
        /*0550*/ 	.word	0x0500000f


	//   ....[130]....
        /*0554*/ 	.word	0x0500000f


	//   ....[131]....
        /*0558*/ 	.word	0x0500000f


	//   ....[132]....
        /*055c*/ 	.word	0x0500000f


	//   ....[133]....
        /*0560*/ 	.word	0x0500000f


	//   ....[134]....
        /*0564*/ 	.word	0x0500000f


	//   ....[135]....
        /*0568*/ 	.word	0x0500000f


	//   ....[136]....
        /*056c*/ 	.word	0x0500000f


	//   ....[137]....
        /*0570*/ 	.word	0x0500000f


	//   ....[138]....
        /*0574*/ 	.word	0x0500000f


	//   ....[139]....
        /*0578*/ 	.word	0x0500000f


	//   ....[140]....
        /*057c*/ 	.word	0x0500000f


	//   ....[141]....
        /*0580*/ 	.word	0x0500000f


	//   ....[142]....
        /*0584*/ 	.word	0x0500000f


	//   ....[143]....
        /*0588*/ 	.word	0x0500000f


	//   ....[144]....
        /*058c*/ 	.word	0x0500000f


	//   ....[145]....
        /*0590*/ 	.word	0x0500000f


	//   ....[146]....
        /*0594*/ 	.word	0x0500000f


	//   ....[147]....
        /*0598*/ 	.word	0x0500000f


	//   ....[148]....
        /*059c*/ 	.word	0x0500000f


	//   ....[149]....
        /*05a0*/ 	.word	0x0500000f


	//   ....[150]....
        /*05a4*/ 	.word	0x0500000f


	//   ....[151]....
        /*05a8*/ 	.word	0x0500000f


	//   ....[152]....
        /*05ac*/ 	.word	0x0500000f


	//   ....[153]....
        /*05b0*/ 	.word	0x0500000f


	//   ....[154]....
        /*05b4*/ 	.word	0x0500000f


	//   ....[155]....
        /*05b8*/ 	.word	0x0500000f


	//   ....[156]....
        /*05bc*/ 	.word	0x0500000f


	//   ....[157]....
        /*05c0*/ 	.word	0x0500000f


	//   ....[158]....
        /*05c4*/ 	.word	0x0500000f


	//   ....[159]....
        /*05c8*/ 	.word	0x0500000f


	//   ....[160]....
        /*05cc*/ 	.word	0x0500000f


	//   ....[161]....
        /*05d0*/ 	.word	0x0500000f


	//   ....[162]....
        /*05d4*/ 	.word	0x0500000f


	//   ....[163]....
        /*05d8*/ 	.word	0x0500000f


	//   ....[164]....
        /*05dc*/ 	.word	0x0500000f


	//   ....[165]....
        /*05e0*/ 	.word	0x0500000f


	//   ....[166]....
        /*05e4*/ 	.word	0x0500000f


	//   ....[167]....
        /*05e8*/ 	.word	0x0500000f


	//   ....[168]....
        /*05ec*/ 	.word	0x0500000f


	//   ....[169]....
        /*05f0*/ 	.word	0x0500000f


	//   ....[170]....
        /*05f4*/ 	.word	0x0500000f


	//   ....[171]....
        /*05f8*/ 	.word	0x0500000f


	//   ....[172]....
        /*05fc*/ 	.word	0x0500000f


	//   ....[173]....
        /*0600*/ 	.word	0x0500000f


	//   ....[174]....
        /*0604*/ 	.word	0x0500000f


	//   ....[175]....
        /*0608*/ 	.word	0x0500000f


	//   ....[176]....
        /*060c*/ 	.word	0x0500000f


	//   ....[177]....
        /*0610*/ 	.word	0x0500000f


	//   ....[178]....
        /*0614*/ 	.word	0x0500000f


	//   ....[179]....
        /*0618*/ 	.word	0x0500000f


	//   ....[180]....
        /*061c*/ 	.word	0x0500000f


	//   ....[181]....
        /*0620*/ 	.word	0x0500000f


	//   ....[182]....
        /*0624*/ 	.word	0x0500000f


	//   ....[183]....
        /*0628*/ 	.word	0x0500000f


	//   ....[184]....
        /*062c*/ 	.word	0x0500000f


	//   ....[185]....
        /*0630*/ 	.word	0x0500000f


	//   ....[186]....
        /*0634*/ 	.word	0x0500000f


	//   ....[187]....
        /*0638*/ 	.word	0x0500000f


	//   ....[188]....
        /*063c*/ 	.word	0x0500000f


	//   ....[189]....
        /*0640*/ 	.word	0x0500000f


	//   ....[190]....
        /*0644*/ 	.word	0x0500000f


	//   ....[191]....
        /*0648*/ 	.word	0x0500000f


	//   ....[192]....
        /*064c*/ 	.word	0x0500000f


	//   ....[193]....
        /*0650*/ 	.word	0x0500000f


	//   ....[194]....
        /*0654*/ 	.word	0x0500000f


	//   ....[195]....
        /*0658*/ 	.word	0x0500000f


	//   ....[196]....
        /*065c*/ 	.word	0x0500000f


	//   ....[197]....
        /*0660*/ 	.word	0x0500000f


	//   ....[198]....
        /*0664*/ 	.word	0x0500000f


	//   ....[199]....
        /*0668*/ 	.word	0x0500000f


	//   ....[200]....
        /*066c*/ 	.word	0x0500000f


	//----- nvinfo : EIATTR_COOP_GROUP_INSTR_OFFSETS
	.align		4
.L_232:
        /*0670*/ 	.byte	0x04, 0x28
        /*0672*/ 	.short	(.L_234 - .L_233)


	//   ....[0]....
.L_233:
        /*0674*/ 	.word	0x00000060


	//   ....[1]....
        /*0678*/ 	.word	0x00000140


	//   ....[2]....
        /*067c*/ 	.word	0x00000180


	//   ....[3]....
        /*0680*/ 	.word	0x00000370


	//   ....[4]....
        /*0684*/ 	.word	0x000004d0


	//   ....[5]....
        /*0688*/ 	.word	0x000005f0


	//   ....[6]....
        /*068c*/ 	.word	0x00000750


	//   ....[7]....
        /*0690*/ 	.word	0x000029f0


	//   ....[8]....
        /*0694*/ 	.word	0x00002a00


	//   ....[9]....
        /*0698*/ 	.word	0x000033f0


	//   ....[10]....
        /*069c*/ 	.word	0x00003400


	//   ....[11]....
        /*06a0*/ 	.word	0x00003d50


	//   ....[12]....
        /*06a4*/ 	.word	0x00003d60


	//   ....[13]....
        /*06a8*/ 	.word	0x00004140


	//   ....[14]....
        /*06ac*/ 	.word	0x00004150


	//   ....[15]....
        /*06b0*/ 	.word	0x00004e40


	//   ....[16]....
        /*06b4*/ 	.word	0x00006920


	//   ....[17]....
        /*06b8*/ 	.word	0x00006ee0


	//   ....[18]....
        /*06bc*/ 	.word	0x00006ef0


	//   ....[19]....
        /*06c0*/ 	.word	0x00006f00


	//   ....[20]....
        /*06c4*/ 	.word	0x00006f10


	//   ....[21]....
        /*06c8*/ 	.word	0x00007f00


	//   ....[22]....
        /*06cc*/ 	.word	0x00007f10


	//   ....[23]....
        /*06d0*/ 	.word	0x00007f20


	//   ....[24]....
        /*06d4*/ 	.word	0x00007f30


	//   ....[25]....
        /*06d8*/ 	.word	0x00009b10


	//   ....[26]....
        /*06dc*/ 	.word	0x00009bc0


	//   ....[27]....
        /*06e0*/ 	.word	0x00009d80


	//   ....[28]....
        /*06e4*/ 	.word	0x00009e20


	//   ....[29]....
        /*06e8*/ 	.word	0x0000a790


	//   ....[30]....
        /*06ec*/ 	.word	0x0000afd0


	//   ....[31]....
        /*06f0*/ 	.word	0x0000b020


	//   ....[32]....
        /*06f4*/ 	.word	0x0000b900


	//   ....[33]....
        /*06f8*/ 	.word	0x0000b990


	//   ....[34]....
        /*06fc*/ 	.word	0x0000c630


	//   ....[35]....
        /*0700*/ 	.word	0x0000c700


	//   ....[36]....
        /*0704*/ 	.word	0x0000c710


	//   ....[37]....
        /*0708*/ 	.word	0x0000c750


	//   ....[38]....
        /*070c*/ 	.word	0x0000c760


	//   ....[39]....
        /*0710*/ 	.word	0x0000e2e0


	//   ....[40]....
        /*0714*/ 	.word	0x0000e7c0


	//   ....[41]....
        /*0718*/ 	.word	0x0000e7e0


	//   ....[42]....
        /*071c*/ 	.word	0x0000e810


	//   ....[43]....
        /*0720*/ 	.word	0x0000e820


	//   ....[44]....
        /*0724*/ 	.word	0x0000ef80


	//   ....[45]....
        /*0728*/ 	.word	0x0000efe0


	//   ....[46]....
        /*072c*/ 	.word	0x0000f250


	//   ....[47]....
        /*0730*/ 	.word	0x0000f270


	//   ....[48]....
        /*0734*/ 	.word	0x0000ff40


	//   ....[49]....
        /*0738*/ 	.word	0x0000ff70


	//   ....[50]....
        /*073c*/ 	.word	0x00010200


	//   ....[51]....
        /*0740*/ 	.word	0x00010220


	//   ....[52]....
        /*0744*/ 	.word	0x000104d0


	//   ....[53]....
        /*0748*/ 	.word	0x00010680


	//   ....[54]....
        /*074c*/ 	.word	0x000106b0


	//   ....[55]....
        /*0750*/ 	.word	0x000106e0


	//   ....[56]....
        /*0754*/ 	.word	0x00010710


	//   ....[57]....
        /*0758*/ 	.word	0x00010740


	//   ....[58]....
        /*075c*/ 	.word	0x00010770


	//   ....[59]....
        /*0760*/ 	.word	0x000108e0


	//   ....[60]....
        /*0764*/ 	.word	0x00010910


	//   ....[61]....
        /*0768*/ 	.word	0x00010940


	//   ....[62]....
        /*076c*/ 	.word	0x00010970


	//   ....[63]....
        /*0770*/ 	.word	0x000109a0


	//   ....[64]....
        /*0774*/ 	.word	0x000109d0


	//   ....[65]....
        /*0778*/ 	.word	0x00010a60


	//   ....[66]....
        /*077c*/ 	.word	0x00010a90


	//   ....[67]....
        /*0780*/ 	.word	0x00010b10


	//   ....[68]....
        /*0784*/ 	.word	0x00011640


	//   ....[69]....
        /*0788*/ 	.word	0x00013e10


	//   ....[70]....
        /*078c*/ 	.word	0x00013e30


	//   ....[71]....
        /*0790*/ 	.word	0x00013ec0


	//   ....[72]....
        /*0794*/ 	.word	0x00013ee0


	//   ....[73]....
        /*0798*/ 	.word	0x00013f60


	//   ....[74]....
        /*079c*/ 	.word	0x00013f80


	//   ....[75]....
        /*07a0*/ 	.word	0x00013f90


	//   ....[76]....
        /*07a4*/ 	.word	0x00013fa0


	//   ....[77]....
        /*07a8*/ 	.word	0x000147c0


	//   ....[78]....
        /*07ac*/ 	.word	0x000147f0


	//   ....[79]....
        /*07b0*/ 	.word	0x00014890


	//   ....[80]....
        /*07b4*/ 	.word	0x000148b0


	//   ....[81]....
        /*07b8*/ 	.word	0x00014930


	//   ....[82]....
        /*07bc*/ 	.word	0x00014950


	//   ....[83]....
        /*07c0*/ 	.word	0x00014960


	//   ....[84]....
        /*07c4*/ 	.word	0x000149d0


	//   ....[85]....
        /*07c8*/ 	.word	0x00014e20


	//   ....[86]....
        /*07cc*/ 	.word	0x00014ee0


	//   ....[87]....
        /*07d0*/ 	.word	0x00015030


	//   ....[88]....
        /*07d4*/ 	.word	0x00015070


	//   ....[89]....
        /*07d8*/ 	.word	0x00015080


	//   ....[90]....
        /*07dc*/ 	.word	0x00015090


	//   ....[91]....
        /*07e0*/ 	.word	0x000151e0


	//   ....[92]....
        /*07e4*/ 	.word	0x00015330


	//   ....[93]....
        /*07e8*/ 	.word	0x00015b60


	//   ....[94]....
        /*07ec*/ 	.word	0x00015b80


	//   ....[95]....
        /*07f0*/ 	.word	0x00015bd0


	//   ....[96]....
        /*07f4*/ 	.word	0x00015be0


	//   ....[97]....
        /*07f8*/ 	.word	0x00015c20


	//   ....[98]....
        /*07fc*/ 	.word	0x00015c30


	//   ....[99]....
        /*0800*/ 	.word	0x00015c40


	//   ....[100]....
        /*0804*/ 	.word	0x00015c80


	//   ....[101]....
        /*0808*/ 	.word	0x00015fa0


	//   ....[102]....
        /*080c*/ 	.word	0x00015fe0


	//   ....[103]....
        /*0810*/ 	.word	0x00016000


	//   ....[104]....
        /*0814*/ 	.word	0x00016020


	//   ....[105]....
        /*0818*/ 	.word	0x00016050


	//   ....[106]....
        /*081c*/ 	.word	0x00016070


	//   ....[107]....
        /*0820*/ 	.word	0x00016170


	//   ....[108]....
        /*0824*/ 	.word	0x000162c0


	//   ....[109]....
        /*0828*/ 	.word	0x000168b0


	//   ....[110]....
        /*082c*/ 	.word	0x000168e0


	//   ....[111]....
        /*0830*/ 	.word	0x00016920


	//   ....[112]....
        /*0834*/ 	.word	0x00016950


	//   ....[113]....
        /*0838*/ 	.word	0x00016980


	//   ....[114]....
        /*083c*/ 	.word	0x000169b0


	//   ....[115]....
        /*0840*/ 	.word	0x000169e0


	//   ....[116]....
        /*0844*/ 	.word	0x00016a10


	//   ....[117]....
        /*0848*/ 	.word	0x00016b90


	//   ....[118]....
        /*084c*/ 	.word	0x00016bc0


	//   ....[119]....
        /*0850*/ 	.word	0x00016bf0


	//   ....[120]....
        /*0854*/ 	.word	0x00016c20


	//   ....[121]....
        /*0858*/ 	.word	0x00016c50


	//   ....[122]....
        /*085c*/ 	.word	0x00016c80


	//   ....[123]....
        /*0860*/ 	.word	0x00016d40


	//   ....[124]....
        /*0864*/ 	.word	0x00016d60


	//   ....[125]....
        /*0868*/ 	.word	0x00016dd0


	//   ....[126]....
        /*086c*/ 	.word	0x00017240


	//   ....[127]....
        /*0870*/ 	.word	0x00017550


	//   ....[128]....
        /*0874*/ 	.word	0x000175e0


	//   ....[129]....
        /*0878*/ 	.word	0x000176c0


	//   ....[130]....
        /*087c*/ 	.word	0x00017750


	//   ....[131]....
        /*0880*/ 	.word	0x00017830


	//   ....[132]....
        /*0884*/ 	.word	0x000178c0


	//   ....[133]....
        /*0888*/ 	.word	0x00017a40


	//   ....[134]....
        /*088c*/ 	.word	0x00017ad0


	//   ....[135]....
        /*0890*/ 	.word	0x00017b20


	//   ....[136]....
        /*0894*/ 	.word	0x00017b70


	//   ....[137]....
        /*0898*/ 	.word	0x00017c50


	//   ....[138]....
        /*089c*/ 	.word	0x00017ce0


	//   ....[139]....
        /*08a0*/ 	.word	0x00017d30


	//   ....[140]....
        /*08a4*/ 	.word	0x00017d80


	//   ....[141]....
        /*08a8*/ 	.word	0x00017fd0


	//   ....[142]....
        /*08ac*/ 	.word	0x000182b0


	//   ....[143]....
        /*08b0*/ 	.word	0x000183a0


	//   ....[144]....
        /*08b4*/ 	.word	0x00018440


	//   ....[145]....
        /*08b8*/ 	.word	0x000184a0


	//   ....[146]....
        /*08bc*/ 	.word	0x00018590


	//   ....[147]....
        /*08c0*/ 	.word	0x00018600


	//   ....[148]....
        /*08c4*/ 	.word	0x000186f0


	//   ....[149]....
        /*08c8*/ 	.word	0x00018760


	//   ....[150]....
        /*08cc*/ 	.word	0x00018840


	//   ....[151]....
        /*08d0*/ 	.word	0x00018900


	//   ....[152]....
        /*08d4*/ 	.word	0x00018960


	//   ....[153]....
        /*08d8*/ 	.word	0x000189c0


	//   ....[154]....
        /*08dc*/ 	.word	0x00018ab0


	//   ....[155]....
        /*08e0*/ 	.word	0x00018b10


	//   ....[156]....
        /*08e4*/ 	.word	0x00018c10


	//   ....[157]....
        /*08e8*/ 	.word	0x00018c70


	//   ....[158]....
        /*08ec*/ 	.word	0x00018d50


	//   ....[159]....
        /*08f0*/ 	.word	0x00018e90


	//   ....[160]....
        /*08f4*/ 	.word	0x00018f70


	//   ....[161]....
        /*08f8*/ 	.word	0x00019210


	//   ....[162]....
        /*08fc*/ 	.word	0x00019260


	//   ....[163]....
        /*0900*/ 	.word	0x00019430


	//   ....[164]....
        /*0904*/ 	.word	0x00019480


	//   ....[165]....
        /*0908*/ 	.word	0x00019650


	//   ....[166]....
        /*090c*/ 	.word	0x000196a0


	//   ....[167]....
        /*0910*/ 	.word	0x00019790


	//   ....[168]....
        /*0914*/ 	.word	0x00019830


	//   ....[169]....
        /*0918*/ 	.word	0x00019890


	//   ....[170]....
        /*091c*/ 	.word	0x00019940


	//   ....[171]....
        /*0920*/ 	.word	0x000199a0


	//   ....[172]....
        /*0924*/ 	.word	0x00019a50


	//   ....[173]....
        /*0928*/ 	.word	0x00019ab0


	//   ....[174]....
        /*092c*/ 	.word	0x00019b60


	//   ....[175]....
        /*0930*/ 	.word	0x00019c50


	//   ....[176]....
        /*0934*/ 	.word	0x00019d30


	//   ....[177]....
        /*0938*/ 	.word	0x00019e40


	//   ....[178]....
        /*093c*/ 	.word	0x00019f40


	//   ....[179]....
        /*0940*/ 	.word	0x0001a070


	//   ....[180]....
        /*0944*/ 	.word	0x0001a150


	//   ....[181]....
        /*0948*/ 	.word	0x0001a250


	//   ....[182]....
        /*094c*/ 	.word	0x0001a330


	//   ....[183]....
        /*0950*/ 	.word	0x0001a3c0


	//   ....[184]....
        /*0954*/ 	.word	0x0001a460


	//   ....[185]....
        /*0958*/ 	.word	0x0001a580


	//   ....[186]....
        /*095c*/ 	.word	0x0001a5f0


	//   ....[187]....
        /*0960*/ 	.word	0x0001a660


	//   ....[188]....
        /*0964*/ 	.word	0x0001a6d0


	//   ....[189]....
        /*0968*/ 	.word	0x0001a740


	//   ....[190]....
        /*096c*/ 	.word	0x0001a7c0


	//   ....[191]....
        /*0970*/ 	.word	0x0001a850


	//   ....[192]....
        /*0974*/ 	.word	0x0001a8e0


	//   ....[193]....
        /*0978*/ 	.word	0x0001a950


	//   ....[194]....
        /*097c*/ 	.word	0x0001a9c0


	//   ....[195]....
        /*0980*/ 	.word	0x0001aa30


	//   ....[196]....
        /*0984*/ 	.word	0x0001aab0


	//   ....[197]....
        /*0988*/ 	.word	0x0001ab20


	//   ....[198]....
        /*098c*/ 	.word	0x0001abc0


	//   ....[199]....
        /*0990*/ 	.word	0x0001ac50


	//   ....[200]....
        /*0994*/ 	.word	0x0001ad70


	//----- nvinfo : EIATTR_REG_RECONFIG
	.align		4
.L_234:
        /*0998*/ 	.byte	0x01, 0x54
	.zero		2


	//----- nvinfo : EIATTR_SYSCALL_OFFSETS
	.align		4
        /*099c*/ 	.byte	0x04, 0x46
        /*099e*/ 	.short	(.L_236 - .L_235)


	//   ....[0]....
.L_235:
        /*09a0*/ 	.word	0x00001ca0


	//   ....[1]....
        /*09a4*/ 	.word	0x00001df0


	//   ....[2]....
        /*09a8*/ 	.word	0x00006ac0


	//   ....[3]....
        /*09ac*/ 	.word	0x00006e50


	//   ....[4]....
        /*09b0*/ 	.word	0x00013210


	//   ....[5]....
        /*09b4*/ 	.word	0x00013360


	//   ....[6]....
        /*09b8*/ 	.word	0x00013450


	//   ....[7]....
        /*09bc*/ 	.word	0x00014400


	//----- nvinfo : EIATTR_MBARRIER_INSTR_OFFSETS
	.align		4
.L_236:
        /*09c0*/ 	.byte	0x04, 0x39
        /*09c2*/ 	.short	(.L_238 - .L_237)


	//   ....[0]....
.L_237:
        /*09c4*/ 	.word	0x00000260
        /*09c8*/ 	.word	0x000000ff
        /*09cc*/ 	.word	0x00028c00
        /*09d0*/ 	.short	0x0100
        /*09d2*/ 	.byte	0x08
	.zero		1


	//   ....[1]....
        /*09d4*/ 	.word	0x00000270
        /*09d8*/ 	.word	0x000000ff
        /*09dc*/ 	.word	0x00028c20
        /*09e0*/ 	.short	0x0100
        /*09e2*/ 	.byte	0x08
	.zero		1


	//   ....[2]....
        /*09e4*/ 	.word	0x00000320
        /*09e8*/ 	.word	0x000000ff
        /*09ec*/ 	.word	0x00028c30
        /*09f0*/ 	.short	0x0100
        /*09f2*/ 	.byte	0x06
	.zero		1


	//   ....[3]....
        /*09f4*/ 	.word	0x00000330
        /*09f8*/ 	.word	0x000000ff
        /*09fc*/ 	.word	0x00028c40
        /*0a00*/ 	.short	0x0100
        /*0a02*/ 	.byte	0x06
	.zero		1


	//   ....[4]....
        /*0a04*/ 	.word	0x00000340
        /*0a08*/ 	.word	0x000000ff
        /*0a0c*/ 	.word	0x00028c38
        /*0a10*/ 	.short	0x0100
        /*0a12*/ 	.byte	0x06
	.zero		1


	//   ....[5]....
        /*0a14*/ 	.word	0x00000350
        /*0a18*/ 	.word	0x000000ff
        /*0a1c*/ 	.word	0x00028c48
        /*0a20*/ 	.short	0x0100
        /*0a22*/ 	.byte	0x06
	.zero		1


	//   ....[6]....
        /*0a24*/ 	.word	0x00000480
        /*0a28*/ 	.word	0x000000ff
        /*0a2c*/ 	.word	0x00028c50
        /*0a30*/ 	.short	0x0100
        /*0a32*/ 	.byte	0x08
	.zero		1


	//   ....[7]....
        /*0a34*/ 	.word	0x00000490
        /*0a38*/ 	.word	0x000000ff
        /*0a3c*/ 	.word	0x00028c60
        /*0a40*/ 	.short	0x0100
        /*0a42*/ 	.byte	0x08
	.zero		1


	//   ....[8]....
        /*0a44*/ 	.word	0x000004a0
        /*0a48*/ 	.word	0x000000ff
        /*0a4c*/ 	.word	0x00028c58
        /*0a50*/ 	.short	0x0100
        /*0a52*/ 	.byte	0x08
	.zero		1


	//   ....[9]....
        /*0a54*/ 	.word	0x000004b0
        /*0a58*/ 	.word	0x000000ff
        /*0a5c*/ 	.word	0x00028c68
        /*0a60*/ 	.short	0x0100
        /*0a62*/ 	.byte	0x08
	.zero		1


	//   ....[10]....
        /*0a64*/ 	.word	0x000005a0
        /*0a68*/ 	.word	0x000000ff
        /*0a6c*/ 	.word	0x00028c70
        /*0a70*/ 	.short	0x0100
        /*0a72*/ 	.byte	0x06
	.zero		1


	//   ....[11]....
        /*0a74*/ 	.word	0x000005b0
        /*0a78*/ 	.word	0x000000ff
        /*0a7c*/ 	.word	0x00028c80
        /*0a80*/ 	.short	0x0100
        /*0a82*/ 	.byte	0x06
	.zero		1


	//   ....[12]....
        /*0a84*/ 	.word	0x000005c0
        /*0a88*/ 	.word	0x000000ff
        /*0a8c*/ 	.word	0x00028c78
        /*0a90*/ 	.short	0x0100
        /*0a92*/ 	.byte	0x06
	.zero		1


	//   ....[13]....
        /*0a94*/ 	.word	0x000005d0
        /*0a98*/ 	.word	0x000000ff
        /*0a9c*/ 	.word	0x00028c88
        /*0aa0*/ 	.short	0x0100
        /*0aa2*/ 	.byte	0x06
	.zero		1


	//   ....[14]....
        /*0aa4*/ 	.word	0x00000700
        /*0aa8*/ 	.word	0x000000ff
        /*0aac*/ 	.word	0x00028c90
        /*0ab0*/ 	.short	0x0100
        /*0ab2*/ 	.byte	0x08
	.zero		1


	//   ....[15]....
        /*0ab4*/ 	.word	0x00000710
        /*0ab8*/ 	.word	0x000000ff
        /*0abc*/ 	.word	0x00028ca0
        /*0ac0*/ 	.short	0x0100
        /*0ac2*/ 	.byte	0x08
	.zero		1


	//   ....[16]....
        /*0ac4*/ 	.word	0x00000720
        /*0ac8*/ 	.word	0x000000ff
        /*0acc*/ 	.word	0x00028c98
        /*0ad0*/ 	.short	0x0100
        /*0ad2*/ 	.byte	0x08
	.zero		1


	//   ....[17]....
        /*0ad4*/ 	.word	0x00000730
        /*0ad8*/ 	.word	0x000000ff
        /*0adc*/ 	.word	0x00028ca8
        /*0ae0*/ 	.short	0x0100
        /*0ae2*/ 	.byte	0x08
	.zero		1


	//   ....[18]....
        /*0ae4*/ 	.word	0x00000860
        /*0ae8*/ 	.word	0x000000ff
        /*0aec*/ 	.word	0x00028cb0
        /*0af0*/ 	.short	0x0100
        /*0af2*/ 	.byte	0x08
	.zero		1


	//   ....[19]....
        /*0af4*/ 	.word	0x00000870
        /*0af8*/ 	.word	0x000000ff
        /*0afc*/ 	.word	0x00028cc0
        /*0b00*/ 	.short	0x0100
        /*0b02*/ 	.byte	0x08
	.zero		1


	//   ....[20]....
        /*0b04*/ 	.word	0x00000880
        /*0b08*/ 	.word	0x000000ff
        /*0b0c*/ 	.word	0x00028cb8
        /*0b10*/ 	.short	0x0100
        /*0b12*/ 	.byte	0x08
	.zero		1


	//   ....[21]....
        /*0b14*/ 	.word	0x00000890
        /*0b18*/ 	.word	0x000000ff
        /*0b1c*/ 	.word	0x00028cc8
        /*0b20*/ 	.short	0x0100
        /*0b22*/ 	.byte	0x08
	.zero		1


	//   ....[22]....
        /*0b24*/ 	.word	0x000029a0
        /*0b28*/ 	.word	0x0000003f
        /*0b2c*/ 	.word	0x00028c90
        /*0b30*/ 	.short	0x010a
        /*0b32*/ 	.byte	0x3f
	.zero		1


	//   ....[23]....
        /*0b34*/ 	.word	0x000033a0
        /*0b38*/ 	.word	0x0000003f
        /*0b3c*/ 	.word	0x00028c90
        /*0b40*/ 	.short	0x010a
        /*0b42*/ 	.byte	0x3f
	.zero		1


	//   ....[24]....
        /*0b44*/ 	.word	0x00003ba0
        /*0b48*/ 	.word	0x0000003f
        /*0b4c*/ 	.word	0x00028c90
        /*0b50*/ 	.short	0x010a
        /*0b52*/ 	.byte	0x3f
	.zero		1


	//   ....[25]....
        /*0b54*/ 	.word	0x00003f80
        /*0b58*/ 	.word	0x00000004
        /*0b5c*/ 	.word	0x00000000
        /*0b60*/ 	.short	0x0101
        /*0b62*/ 	.byte	0x3f
	.zero		1


	//   ....[26]....
        /*0b64*/ 	.word	0x00003fc0
        /*0b68*/ 	.word	0x0000003f
        /*0b6c*/ 	.word	0x00028cb0
        /*0b70*/ 	.short	0x010a
        /*0b72*/ 	.byte	0x3f
	.zero		1


	//   ....[27]....
        /*0b74*/ 	.word	0x00004820
        /*0b78*/ 	.word	0x0000003f
        /*0b7c*/ 	.word	0x00000000
        /*0b80*/ 	.short	0x0101
        /*0b82*/ 	.byte	0x3f
	.zero		1


	//   ....[28]....
        /*0b84*/ 	.word	0x00004f30
        /*0b88*/ 	.word	0x00000003
        /*0b8c*/ 	.word	0x00028c50
        /*0b90*/ 	.short	0x010a
        /*0b92*/ 	.byte	0x3f
	.zero		1


	//   ....[29]....
        /*0b94*/ 	.word	0x000052e0
        /*0b98*/ 	.word	0x0000000a
        /*0b9c*/ 	.word	0x00000000
        /*0ba0*/ 	.short	0x0101
        /*0ba2*/ 	.byte	0x3f
	.zero		1


	//   ....[30]....
        /*0ba4*/ 	.word	0x00005c10
        /*0ba8*/ 	.word	0x00000003
        /*0bac*/ 	.word	0x00028c50
        /*0bb0*/ 	.short	0x010a
        /*0bb2*/ 	.byte	0x3f
	.zero		1


	//   ....[31]....
        /*0bb4*/ 	.word	0x00005c60
        /*0bb8*/ 	.word	0x00000003
        /*0bbc*/ 	.word	0x00028c50
        /*0bc0*/ 	.short	0x010a
        /*0bc2*/ 	.byte	0x3f
	.zero		1


	//   ....[32]....
        /*0bc4*/ 	.word	0x00005f70
        /*0bc8*/ 	.word	0x0000000a
        /*0bcc*/ 	.word	0x00000000
        /*0bd0*/ 	.short	0x0101
        /*0bd2*/ 	.byte	0x3f
	.zero		1


	//   ....[33]....
        /*0bd4*/ 	.word	0x00006b60
        /*0bd8*/ 	.word	0x00000002
        /*0bdc*/ 	.word	0x00028c00
        /*0be0*/ 	.short	0x010a
        /*0be2*/ 	.byte	0x3f
	.zero		1


	//   ....[34]....
        /*0be4*/ 	.word	0x00006bb0
        /*0be8*/ 	.word	0x00000002
        /*0bec*/ 	.word	0x00028c00
        /*0bf0*/ 	.short	0x010a
        /*0bf2*/ 	.byte	0x3f
	.zero		1


	//   ....[35]....
        /*0bf4*/ 	.word	0x00007200
        /*0bf8*/ 	.word	0x00000002
        /*0bfc*/ 	.word	0x00028c00
        /*0c00*/ 	.short	0x010a
        /*0c02*/ 	.byte	0x3f
	.zero		1


	//   ....[36]....
        /*0c04*/ 	.word	0x00008100
        /*0c08*/ 	.word	0x00000002
        /*0c0c*/ 	.word	0x00028c00
        /*0c10*/ 	.short	0x010a
        /*0c12*/ 	.byte	0x3f
	.zero		1


	//   ....[37]....
        /*0c14*/ 	.word	0x00008f40
        /*0c18*/ 	.word	0x0000000c
        /*0c1c*/ 	.word	0x00028c30
        /*0c20*/ 	.short	0x010a
        /*0c22*/ 	.byte	0x3f
	.zero		1


	//   ....[38]....
        /*0c24*/ 	.word	0x00008ff0
        /*0c28*/ 	.word	0x0000000c
        /*0c2c*/ 	.word	0x00028c30
        /*0c30*/ 	.short	0x010a
        /*0c32*/ 	.byte	0x3f
	.zero		1


	//   ....[39]....
        /*0c34*/ 	.word	0x0000a080
        /*0c38*/ 	.word	0x00000000
        /*0c3c*/ 	.word	0x00000000
        /*0c40*/ 	.short	0x0101
        /*0c42*/ 	.byte	0x3f
	.zero		1


	//   ....[40]....
        /*0c44*/ 	.word	0x0000a490
        /*0c48*/ 	.word	0x0000000c
        /*0c4c*/ 	.word	0x00028c50
        /*0c50*/ 	.short	0x010a
        /*0c52*/ 	.byte	0x3f
	.zero		1


	//   ....[41]....
        /*0c54*/ 	.word	0x0000a530
        /*0c58*/ 	.word	0x0000000c
        /*0c5c*/ 	.word	0x00028c50
        /*0c60*/ 	.short	0x010a
        /*0c62*/ 	.byte	0x3f
	.zero		1


	//   ....[42]....
        /*0c64*/ 	.word	0x0000a810
        /*0c68*/ 	.word	0x0000000c
        /*0c6c*/ 	.word	0x00000000
        /*0c70*/ 	.short	0x0101
        /*0c72*/ 	.byte	0x3f
	.zero		1


	//   ....[43]....
        /*0c74*/ 	.word	0x0000a930
        /*0c78*/ 	.word	0x0000000c
        /*0c7c*/ 	.word	0x00028c30
        /*0c80*/ 	.short	0x010a
        /*0c82*/ 	.byte	0x3f
	.zero		1


	//   ....[44]....
        /*0c84*/ 	.word	0x0000a9e0
        /*0c88*/ 	.word	0x0000000c
        /*0c8c*/ 	.word	0x00028c30
        /*0c90*/ 	.short	0x010a
        /*0c92*/ 	.byte	0x3f
	.zero		1


	//   ....[45]....
        /*0c94*/ 	.word	0x0000b590
        /*0c98*/ 	.word	0x000000a6
        /*0c9c*/ 	.word	0x00000000
        /*0ca0*/ 	.short	0x0101
        /*0ca2*/ 	.byte	0x3f
	.zero		1


	//   ....[46]....
        /*0ca4*/ 	.word	0x0000c360
        /*0ca8*/ 	.word	0x0000000c
        /*0cac*/ 	.word	0x00028c50
        /*0cb0*/ 	.short	0x010a
        /*0cb2*/ 	.byte	0x3f
	.zero		1


	//   ....[47]....
        /*0cb4*/ 	.word	0x0000c3b0
        /*0cb8*/ 	.word	0x0000000c
        /*0cbc*/ 	.word	0x00028c50
        /*0cc0*/ 	.short	0x010a
        /*0cc2*/ 	.byte	0x3f
	.zero		1


	//   ....[48]....
        /*0cc4*/ 	.word	0x0000c6c0
        /*0cc8*/ 	.word	0x0000000c
        /*0ccc*/ 	.word	0x00000000
        /*0cd0*/ 	.short	0x0101
        /*0cd2*/ 	.byte	0x3f
	.zero		1


	//   ....[49]....
        /*0cd4*/ 	.word	0x0000ef60
        /*0cd8*/ 	.word	0x00000000
        /*0cdc*/ 	.word	0x00000000
        /*0ce0*/ 	.short	0x0101
        /*0ce2*/ 	.byte	0x3f
	.zero		1


	//   ....[50]....
        /*0ce4*/ 	.word	0x00011720
        /*0ce8*/ 	.word	0x00000017
        /*0cec*/ 	.word	0x00028c20
        /*0cf0*/ 	.short	0x010a
        /*0cf2*/ 	.byte	0x3f
	.zero		1


	//   ....[51]....
        /*0cf4*/ 	.word	0x000117b0
        /*0cf8*/ 	.word	0x00000003
        /*0cfc*/ 	.word	0x00028ca0
        /*0d00*/ 	.short	0x010a
        /*0d02*/ 	.byte	0x3f
	.zero		1


	//   ....[52]....
        /*0d04*/ 	.word	0x00011a00
        /*0d08*/ 	.word	0x00000003
        /*0d0c*/ 	.word	0x00028cc0
        /*0d10*/ 	.short	0x010a
        /*0d12*/ 	.byte	0x3f
	.zero		1


	//   ....[53]....
        /*0d14*/ 	.word	0x000123d0
        /*0d18*/ 	.word	0x00000006
        /*0d1c*/ 	.word	0x00028ca0
        /*0d20*/ 	.short	0x010a
        /*0d22*/ 	.byte	0x3f
	.zero		1


	//   ....[54]....
        /*0d24*/ 	.word	0x00012610
        /*0d28*/ 	.word	0x00000006
        /*0d2c*/ 	.word	0x00028cc0
        /*0d30*/ 	.short	0x010a
        /*0d32*/ 	.byte	0x3f
	.zero		1


	//   ....[55]....
        /*0d34*/ 	.word	0x00013b70
        /*0d38*/ 	.word	0x0000001b
        /*0d3c*/ 	.word	0x00028c40
        /*0d40*/ 	.short	0x010a
        /*0d42*/ 	.byte	0x3f
	.zero		1


	//   ....[56]....
        /*0d44*/ 	.word	0x000140a0
        /*0d48*/ 	.word	0x0000001b
        /*0d4c*/ 	.word	0x00028c30
        /*0d50*/ 	.short	0x0107
        /*0d52*/ 	.byte	0x3f
	.zero		1


	//   ....[57]....
        /*0d54*/ 	.word	0x00014170
        /*0d58*/ 	.word	0x0000001b
        /*0d5c*/ 	.word	0x00028c30
        /*0d60*/ 	.short	0x0101
        /*0d62*/ 	.byte	0x3f
	.zero		1


	//   ....[58]....
        /*0d64*/ 	.word	0x00014a70
        /*0d68*/ 	.word	0x00000017
        /*0d6c*/ 	.word	0x00028c00
        /*0d70*/ 	.short	0x0107
        /*0d72*/ 	.byte	0x3f
	.zero		1


	//   ....[59]....
        /*0d74*/ 	.word	0x00014b60
        /*0d78*/ 	.word	0x00000017
        /*0d7c*/ 	.word	0x00028c00
        /*0d80*/ 	.short	0x0101
        /*0d82*/ 	.byte	0x3f
	.zero		1


	//   ....[60]....
        /*0d84*/ 	.word	0x00014b80
        /*0d88*/ 	.word	0x00000017
        /*0d8c*/ 	.word	0x00028c20
        /*0d90*/ 	.short	0x010a
        /*0d92*/ 	.byte	0x3f
	.zero		1


	//   ....[61]....
        /*0d94*/ 	.word	0x00014c10
        /*0d98*/ 	.word	0x0000001b
        /*0d9c*/ 	.word	0x00028c60
        /*0da0*/ 	.short	0x010a
        /*0da2*/ 	.byte	0x3f
	.zero		1


	//   ....[62]....
        /*0da4*/ 	.word	0x00015550
        /*0da8*/ 	.word	0x0000001b
        /*0dac*/ 	.word	0x00028c50
        /*0db0*/ 	.short	0x0107
        /*0db2*/ 	.byte	0x3f
	.zero		1


	//   ....[63]....
        /*0db4*/ 	.word	0x00015620
        /*0db8*/ 	.word	0x0000001b
        /*0dbc*/ 	.word	0x00028c50
        /*0dc0*/ 	.short	0x0101
        /*0dc2*/ 	.byte	0x3f
	.zero		1


	//   ....[64]....
        /*0dc4*/ 	.word	0x000159c0
        /*0dc8*/ 	.word	0x00000006
        /*0dcc*/ 	.word	0x00028c40
        /*0dd0*/ 	.short	0x010a
        /*0dd2*/ 	.byte	0x3f
	.zero		1


	//   ....[65]....
        /*0dd4*/ 	.word	0x00015d00
        /*0dd8*/ 	.word	0x00000006
        /*0ddc*/ 	.word	0x00028c30
        /*0de0*/ 	.short	0x0107
        /*0de2*/ 	.byte	0x3f
	.zero		1


	//   ....[66]....
        /*0de4*/ 	.word	0x00015dc0
        /*0de8*/ 	.word	0x00000006
        /*0dec*/ 	.word	0x00028c30
        /*0df0*/ 	.short	0x0101
        /*0df2*/ 	.byte	0x3f
	.zero		1


	//   ....[67]....
        /*0df4*/ 	.word	0x00015df0
        /*0df8*/ 	.word	0x00000006
        /*0dfc*/ 	.word	0x00028c60
        /*0e00*/ 	.short	0x010a
        /*0e02*/ 	.byte	0x3f
	.zero		1


	//   ....[68]....
        /*0e04*/ 	.word	0x000164c0
        /*0e08*/ 	.word	0x00000006
        /*0e0c*/ 	.word	0x00028c50
        /*0e10*/ 	.short	0x0107
        /*0e12*/ 	.byte	0x3f
	.zero		1


	//   ....[69]....
        /*0e14*/ 	.word	0x00016580
        /*0e18*/ 	.word	0x00000006
        /*0e1c*/ 	.word	0x00028c50
        /*0e20*/ 	.short	0x0101
        /*0e22*/ 	.byte	0x3f
	.zero		1


	//   ....[70]....
        /*0e24*/ 	.word	0x000171c0
        /*0e28*/ 	.word	0x00000004
        /*0e2c*/ 	.word	0x00028c20
        /*0e30*/ 	.short	0x010a
        /*0e32*/ 	.byte	0x3f
	.zero		1


	//   ....[71]....
        /*0e34*/ 	.word	0x00017320
        /*0e38*/ 	.word	0x00000005
        /*0e3c*/ 	.word	0x00028c40
        /*0e40*/ 	.short	0x010a
        /*0e42*/ 	.byte	0x3f
	.zero		1


	//   ....[72]....
        /*0e44*/ 	.word	0x000173c0
        /*0e48*/ 	.word	0x00000019
        /*0e4c*/ 	.word	0x00028c40
        /*0e50*/ 	.short	0x010a
        /*0e52*/ 	.byte	0x3f
	.zero		1


	//   ....[73]....
        /*0e54*/ 	.word	0x00017400
        /*0e58*/ 	.word	0x00000005
        /*0e5c*/ 	.word	0x00028c60
        /*0e60*/ 	.short	0x010a
        /*0e62*/ 	.byte	0x3f
	.zero		1


	//   ....[74]....
        /*0e64*/ 	.word	0x00017440
        /*0e68*/ 	.word	0x00000019
        /*0e6c*/ 	.word	0x00028c60
        /*0e70*/ 	.short	0x010a
        /*0e72*/ 	.byte	0x3f
	.zero		1


	//   ....[75]....
        /*0e74*/ 	.word	0x000174a0
        /*0e78*/ 	.word	0x0000003f
        /*0e7c*/ 	.word	0x00028c90
        /*0e80*/ 	.short	0x010a
        /*0e82*/ 	.byte	0x3f
	.zero		1


	//   ....[76]....
        /*0e84*/ 	.word	0x00017610
        /*0e88*/ 	.word	0x0000003f
        /*0e8c*/ 	.word	0x00028c90
        /*0e90*/ 	.short	0x010a
        /*0e92*/ 	.byte	0x3f
	.zero		1


	//   ....[77]....
        /*0e94*/ 	.word	0x00017790
        /*0e98*/ 	.word	0x0000003f
        /*0e9c*/ 	.word	0x00028c90
        /*0ea0*/ 	.short	0x010a
        /*0ea2*/ 	.byte	0x3f
	.zero		1


	//   ....[78]....
        /*0ea4*/ 	.word	0x000178f0
        /*0ea8*/ 	.word	0x0000003f
        /*0eac*/ 	.word	0x00028cb0
        /*0eb0*/ 	.short	0x010a
        /*0eb2*/ 	.byte	0x3f
	.zero		1


	//   ....[79]....
        /*0eb4*/ 	.word	0x00017940
        /*0eb8*/ 	.word	0x00000003
        /*0ebc*/ 	.word	0x00028c50
        /*0ec0*/ 	.short	0x010a
        /*0ec2*/ 	.byte	0x3f
	.zero		1


	//   ....[80]....
        /*0ec4*/ 	.word	0x00017990
        /*0ec8*/ 	.word	0x00000003
        /*0ecc*/ 	.word	0x00028c50
        /*0ed0*/ 	.short	0x010a
        /*0ed2*/ 	.byte	0x3f
	.zero		1


	//   ....[81]....
        /*0ed4*/ 	.word	0x00017ba0
        /*0ed8*/ 	.word	0x00000002
        /*0edc*/ 	.word	0x00028c00
        /*0ee0*/ 	.short	0x010a
        /*0ee2*/ 	.byte	0x3f
	.zero		1


	//   ....[82]....
        /*0ee4*/ 	.word	0x00017db0
        /*0ee8*/ 	.word	0x00000002
        /*0eec*/ 	.word	0x00028c00
        /*0ef0*/ 	.short	0x010a
        /*0ef2*/ 	.byte	0x3f
	.zero		1


	//   ....[83]....
        /*0ef4*/ 	.word	0x00017e00
        /*0ef8*/ 	.word	0x0000000c
        /*0efc*/ 	.word	0x00028c30
        /*0f00*/ 	.short	0x010a
        /*0f02*/ 	.byte	0x3f
	.zero		1


	//   ....[84]....
        /*0f04*/ 	.word	0x00017e50
        /*0f08*/ 	.word	0x0000000c
        /*0f0c*/ 	.word	0x00028c50
        /*0f10*/ 	.short	0x010a
        /*0f12*/ 	.byte	0x3f
	.zero		1


	//   ....[85]....
        /*0f14*/ 	.word	0x00017ea0
        /*0f18*/ 	.word	0x0000000c
        /*0f1c*/ 	.word	0x00028c30
        /*0f20*/ 	.short	0x010a
        /*0f22*/ 	.byte	0x3f
	.zero		1


	//   ....[86]....
        /*0f24*/ 	.word	0x00017ef0
        /*0f28*/ 	.word	0x0000000c
        /*0f2c*/ 	.word	0x00028c50
        /*0f30*/ 	.short	0x010a
        /*0f32*/ 	.byte	0x3f
	.zero		1


	//   ....[87]....
        /*0f34*/ 	.word	0x00018090
        /*0f38*/ 	.word	0x00000017
        /*0f3c*/ 	.word	0x00028c20
        /*0f40*/ 	.short	0x010a
        /*0f42*/ 	.byte	0x3f
	.zero		1


	//   ....[88]....
        /*0f44*/ 	.word	0x000180e0
        /*0f48*/ 	.word	0x00000003
        /*0f4c*/ 	.word	0x00028ca0
        /*0f50*/ 	.short	0x010a
        /*0f52*/ 	.byte	0x3f
	.zero		1


	//   ....[89]....
        /*0f54*/ 	.word	0x00018130
        /*0f58*/ 	.word	0x00000003
        /*0f5c*/ 	.word	0x00028cc0
        /*0f60*/ 	.short	0x010a
        /*0f62*/ 	.byte	0x3f
	.zero		1


	//   ....[90]....
        /*0f64*/ 	.word	0x00018180
        /*0f68*/ 	.word	0x00000006
        /*0f6c*/ 	.word	0x00028ca0
        /*0f70*/ 	.short	0x010a
        /*0f72*/ 	.byte	0x3f
	.zero		1


	//   ....[91]....
        /*0f74*/ 	.word	0x000181d0
        /*0f78*/ 	.word	0x00000006
        /*0f7c*/ 	.word	0x00028cc0
        /*0f80*/ 	.short	0x010a
        /*0f82*/ 	.byte	0x3f
	.zero		1


	//   ....[92]....
        /*0f84*/ 	.word	0x000182f0
        /*0f88*/ 	.word	0x0000001b
        /*0f8c*/ 	.word	0x00028c40
        /*0f90*/ 	.short	0x010a
        /*0f92*/ 	.byte	0x3f
	.zero		1


	//   ....[93]....
        /*0f94*/ 	.word	0x00018d90
        /*0f98*/ 	.word	0x00000017
        /*0f9c*/ 	.word	0x00028c20
        /*0fa0*/ 	.short	0x010a
        /*0fa2*/ 	.byte	0x3f
	.zero		1


	//   ....[94]....
        /*0fa4*/ 	.word	0x00018de0
        /*0fa8*/ 	.word	0x0000001b
        /*0fac*/ 	.word	0x00028c60
        /*0fb0*/ 	.short	0x010a
        /*0fb2*/ 	.byte	0x3f
	.zero		1


	//   ....[95]....
        /*0fb4*/ 	.word	0x000196e0
        /*0fb8*/ 	.word	0x00000006
        /*0fbc*/ 	.word	0x00028c40
        /*0fc0*/ 	.short	0x010a
        /*0fc2*/ 	.byte	0x3f
	.zero		1


	//   ....[96]....
        /*0fc4*/ 	.word	0x00019ba0
        /*0fc8*/ 	.word	0x00000006
        /*0fcc*/ 	.word	0x00028c60
        /*0fd0*/ 	.short	0x010a
        /*0fd2*/ 	.byte	0x3f
	.zero		1


	//   ....[97]....
        /*0fd4*/ 	.word	0x0001ac90
        /*0fd8*/ 	.word	0x00000004
        /*0fdc*/ 	.word	0x00028c20
        /*0fe0*/ 	.short	0x010a
        /*0fe2*/ 	.byte	0x3f
	.zero		1


	//   ....[98]....
        /*0fe4*/ 	.word	0x0001ae30
        /*0fe8*/ 	.word	0x00000005
        /*0fec*/ 	.word	0x00028c40
        /*0ff0*/ 	.short	0x010a
        /*0ff2*/ 	.byte	0x3f
	.zero		1


	//   ....[99]....
        /*0ff4*/ 	.word	0x0001ae80
        /*0ff8*/ 	.word	0x00000019
        /*0ffc*/ 	.word	0x00028c40
        /*1000*/ 	.short	0x010a
        /*1002*/ 	.byte	0x3f
	.zero		1


	//   ....[100]....
        /*1004*/ 	.word	0x0001aed0
        /*1008*/ 	.word	0x00000005
        /*100c*/ 	.word	0x00028c60
        /*1010*/ 	.short	0x010a
        /*1012*/ 	.byte	0x3f
	.zero		1


	//----- nvinfo : EIATTR_NUM_MBARRIERS
	.align		4
.L_238:
        /*1014*/ 	.byte	0x03, 0x38
        /*1016*/ 	.short	0x0016


	//----- nvinfo : EIATTR_EXIT_INSTR_OFFSETS
	.align		4
        /*1018*/ 	.byte	0x04, 0x1c
        /*101a*/ 	.short	(.L_240 - .L_239)


	//   ....[0]....
.L_239:
        /*101c*/ 	.word	0x00017490


	//----- nvinfo : EIATTR_MAX_THREADS
	.align		4
.L_240:
        /*1020*/ 	.byte	0x04, 0x05
        /*1022*/ 	.short	(.L_242 - .L_241)
.L_241:
        /*1024*/ 	.word	0x00000180
        /*1028*/ 	.word	0x00000001
        /*102c*/ 	.word	0x00000001


	//----- nvinfo : EIATTR_CRS_STACK_SIZE
	.align		4
.L_242:
        /*1030*/ 	.byte	0x04, 0x1e
        /*1032*/ 	.short	(.L_244 - .L_243)
.L_243:
        /*1034*/ 	.word	0x00000000


	//----- nvinfo : EIATTR_CBANK_PARAM_SIZE
	.align		4
.L_244:
        /*1038*/ 	.byte	0x03, 0x19
        /*103a*/ 	.short	0x0af0


	//----- nvinfo : EIATTR_PARAM_CBANK
	.align		4
        /*103c*/ 	.byte	0x04, 0x0a
        /*103e*/ 	.short	(.L_246 - .L_245)
	.align		4
.L_245:
        /*1040*/ 	.word	index@(.nv.constant0._ZN7cutlass13device_kernelIN5flash11enable_sm90INS1_16FlashAttnFwdSm90INS1_25CollectiveMainloopFwdSm90ILi2EN4cute5tupleIJNS5_1CILi1EEES8_S8_EEENS6_IJNS7_ILi64EEESA_SA_EEELi512ENS_6half_tEfNS_4arch4Sm90ELb0ELb0ELb1ELb1ELb1ELb1ELb0ELb0ELb0ELb1ELb0ELb0EEENS1_21CollectiveEpilogueFwdINS6_IJSA_NS7_ILi512EEESA_EEES9_SC_SE_Li256ELb1ELb1ELb0ELb0EEENS1_36VarlenDynamicPersistentTileSchedulerILi64ELi64ELi256ELi128ELb0ELb1ELb1ELb0ELb1ELb1EEEEEEEEEvNT_6ParamsE)
        /*1044*/ 	.short	0x0210
        /*1046*/ 	.short	0x0af0


	//----- nvinfo : EIATTR_SW_WAR
	.align		4
.L_246:
        /*1048*/ 	.byte	0x04, 0x36
        /*104a*/ 	.short	(.L_248 - .L_247)
.L_247:
        /*104c*/ 	.word	0x00000008
.L_248:


//--------------------- .nv.info._ZN7cutlass13device_kernelIN5flash11enable_sm90INS1_16FlashAttnFwdSm90INS1_25CollectiveMainloopFwdSm90ILi2EN4cute5tupleIJNS5_1CILi1EEES8_S8_EEENS6_IJNS7_ILi64EEESA_SA_EEELi512ENS_6half_tEfNS_4arch4Sm90ELb0ELb0ELb1ELb1ELb1ELb0ELb1ELb0ELb0ELb1ELb0ELb0EEENS1_21CollectiveEpilogueFwdINS6_IJSA_NS7_ILi512EEESA_EEES9_SC_SE_Li256ELb1ELb1ELb0ELb0EEENS1_36VarlenDynamicPersistentTileSchedulerILi64ELi64ELi256ELi128ELb0ELb1ELb1ELb0ELb1ELb1EEEEEEEEEvNT_6ParamsE --------------------------
	.section	.nv.info._ZN7cutlass13device_kernelIN5flash11enable_sm90INS1_16FlashAttnFwdSm90INS1_25CollectiveMainloopFwdSm90ILi2EN4cute5tupleIJNS5_1CILi1EEES8_S8_EEENS6_IJNS7_ILi64EEESA_SA_EEELi512ENS_6half_tEfNS_4arch4Sm90ELb0ELb0ELb1ELb1ELb1ELb0ELb1ELb0ELb0ELb1ELb0ELb0EEENS1_21CollectiveEpilogueFwdINS6_IJSA_NS7_ILi512EEESA_EEES9_SC_SE_Li256ELb1ELb1ELb0ELb0EEENS1_36VarlenDynamicPersistentTileSchedulerILi64ELi64ELi256ELi128ELb0ELb1ELb1ELb0ELb1ELb1EEEEEEEEEvNT_6ParamsE,"",@"SHT_CUDA_INFO"
	.sectionflags	@""
	.align	4


	//----- nvinfo : EIATTR_CUDA_API_VERSION
	.align		4
        /*0000*/ 	.byte	0x04, 0x37
        /*0002*/ 	.short	(.L_250 - .L_249)
.L_249:
        /*0004*/ 	.word	0x00000082


	//----- nvinfo : EIATTR_KPARAM_INFO
	.align		4
.L_250:
        /*0008*/ 	.byte	0x04, 0x17
        /*000a*/ 	.short	(.L_252 - .L_251)
.L_251:
        /*000c*/ 	.word	0x00000000
        /*0010*/ 	.short	0x0000
        /*0012*/ 	.short	0x0070
        /*0014*/ 	.byte	0x00, 0xf0, 0x01, 0x2e


	//----- nvinfo : EIATTR_SPARSE_MMA_MASK
	.align		4
.L_252:
        /*0018*/ 	.byte	0x03, 0x50
        /*001a*/ 	.short	0x0000


	//----- nvinfo : EIATTR_MAXREG_COUNT
	.align		4
        /*001c*/ 	.byte	0x03, 0x1b
        /*001e*/ 	.short	0x00a8


	//----- nvinfo : EIATTR_NUM_BARRIERS
	.align		4
        /*0020*/ 	.byte	0x02, 0x4c
        /*0022*/ 	.byte	0x10
	.zero		1


	//----- nvinfo : EIATTR_EXTERNS
	.align		4
        /*0024*/ 	.byte	0x04, 0x0f
        /*0026*/ 	.short	(.L_254 - .L_253)


	//   ....[0]....
	.align		4
.L_253:
        /*0028*/ 	.word	index@(__assertfail)


	//----- nvinfo : EIATTR_ANNOTATIONS
	.align		4
.L_254:
        /*002c*/ 	.byte	0x04, 0x55
        /*002e*/ 	.short	(.L_256 - .L_255)


	//   ....[0]....
.L_255:
        /* <DEDUP_REMOVED lines=18> */


	//----- nvinfo : EIATTR_MERCURY_ISA_VERSION
	.align		4
.L_256:
        /*0140*/ 	.byte	0x03, 0x5f
        /*0142*/ 	.short	0x0101


	//----- nvinfo : EIATTR_UNUSED_LOAD_BYTE_OFFSET
	.align		4
        /*0144*/ 	.byte	0x04, 0x44
        /*0146*/ 	.short	(.L_258 - .L_257)


	//   ....[0]....
.L_257:
        /*0148*/ 	.word	0x00000970
        /*014c*/ 	.word	0x0000fff0


	//   ....[1]....
        /*0150*/ 	.word	0x000092f0
        /*0154*/ 	.word	0x0000fff0


	//----- nvinfo : EIATTR_INT_WARP_WIDE_INSTR_OFFSETS
	.align		4
.L_258:
        /*0158*/ 	.byte	0x04, 0x31
        /*015a*/ 	.short	(.L_260 - .L_259)


	//   ....[0]....
.L_259:
        /*015c*/ 	.word	0x000000c0


	//   ....[1]....
        /*0160*/ 	.word	0x000000d0


	//   ....[2]....
        /*0164*/ 	.word	0x000000e0


	//   ....[3]....
        /*0168*/ 	.word	0x00000180


	//   ....[4]....
        /*016c*/ 	.word	0x0000d160


	//   ....[5]....
        /*0170*/ 	.word	0x0000d1f0


	//   ....[6]....
        /*0174*/ 	.word	0x00011550


	//   ....[7]....
        /*0178*/ 	.word	0x000115e0


	//----- nvinfo : EIATTR_COOP_GROUP_MASK_REGIDS
	.align		4
.L_260:
        /*017c*/ 	.byte	0x04, 0x29
        /*017e*/ 	.short	(.L_262 - .L_261)


	//   ....[0]....
.L_261:
        /*0180*/ 	.word	0xffffffff


	//   ....[1]....
        /*0184*/ 	.word	0xffffffff


	//   ....[2]....
        /*0188*/ 	.word	0xffffffff


	//   ....[3]....
        /*018c*/ 	.word	0xffffffff


	//   ....[4]....
        /*0190*/ 	.word	0xffffffff


	//   ....[5]....
        /*0194*/ 	.word	0xffffffff


	//   ....[6]....
        /*0198*/ 	.word	0xffffffff


	//   ....[7]....
        /*019c*/ 	.word	0xffffffff


	//   ....[8]....
        /*01a0*/ 	.word	0xffffffff


	//   ....[9]....
        /*01a4*/ 	.word	0xffffffff


	//   ....[10]....
        /*01a8*/ 	.word	0xffffffff


	//   ....[11]....
        /*01ac*/ 	.word	0xffffffff


	//   ....[12]....
        /*01b0*/ 	.word	0xffffffff


	//   ....[13]....
        /*01b4*/ 	.word	0xffffffff


	//   ....[14]....
        /*01b8*/ 	.word	0xffffffff


	//   ....[15]....
        /*01bc*/ 	.word	0xffffffff


	//   ....[16]....
        /*01c0*/ 	.word	0xffffffff


	//   ....[17]....
        /*01c4*/ 	.word	0xffffffff


	//   ....[18]....
        /*01c8*/ 	.word	0xffffffff


	//   ....[19]....
        /*01cc*/ 	.word	0xffffffff


	//   ....[20]....
        /*01d0*/ 	.word	0xffffffff


	//   ....[21]....
        /*01d4*/ 	.word	0xffffffff


	//   ....[22]....
        /*01d8*/ 	.word	0xffffffff


	//   ....[23]....
        /*01dc*/ 	.word	0xffffffff


	//   ....[24]....
        /*01e0*/ 	.word	0xffffffff


	//   ....[25]....
        /*01e4*/ 	.word	0xffffffff


	//   ....[26]....
        /*01e8*/ 	.word	0xffffffff


	//   ....[27]....
        /*01ec*/ 	.word	0xffffffff


	//   ....[28]....
        /*01f0*/ 	.word	0xffffffff


	//   ....[29]....
        /*01f4*/ 	.word	0xffffffff


	//   ....[30]....
        /*01f8*/ 	.word	0xffffffff


	//   ....[31]....
        /*01fc*/ 	.word	0xffffffff


	//   ....[32]....
        /*0200*/ 	.word	0xffffffff


	//   ....[33]....
        /*0204*/ 	.word	0xffffffff


	//   ....[34]....
        /*0208*/ 	.word	0xffffffff


	//   ....[35]....
        /*020c*/ 	.word	0xffffffff


	//   ....[36]....
        /*0210*/ 	.word	0xffffffff


	//   ....[37]....
        /*0214*/ 	.word	0xffffffff


	//   ....[38]....
        /*0218*/ 	.word	0xffffffff


	//   ....[39]....
        /*021c*/ 	.word	0xffffffff


	//   ....[40]....
        /*0220*/ 	.word	0xffffffff


	//   ....[41]....
        /*0224*/ 	.word	0xffffffff


	//   ....[42]....
        /*0228*/ 	.word	0xffffffff


	//   ....[43]....
        /*022c*/ 	.word	0xffffffff


	//   ....[44]....
        /*0230*/ 	.word	0xffffffff


	//   ....[45]....
        /*0234*/ 	.word	0xffffffff


	//   ....[46]....
        /*0238*/ 	.word	0xffffffff


	//   ....[47]....
        /*023c*/ 	.word	0xffffffff


	//   ....[48]....
        /*0240*/ 	.word	0xffffffff


	//   ....[49]....
        /*0244*/ 	.word	0xffffffff


	//   ....[50]....
        /*0248*/ 	.word	0xffffffff


	//   ....[51]....
        /*024c*/ 	.word	0xffffffff


	//   ....[52]....
        /*0250*/ 	.word	0xffffffff


	//   ....[53]....
        /*0254*/ 	.word	0xffffffff


	//   ....[54]....
        /*0258*/ 	.word	0xffffffff


	//   ....[55]....
        /*025c*/ 	.word	0xffffffff


	//   ....[56]....
        /*0260*/ 	.word	0xffffffff


	//   ....[57]....
        /*0264*/ 	.word	0xffffffff


	//   ....[58]....
        /*0268*/ 	.word	0xffffffff


	//   ....[59]....
        /*026c*/ 	.word	0xffffffff


	//   ....[60]....
        /*0270*/ 	.word	0xffffffff


	//   ....[61]....
        /*0274*/ 	.word	0xffffffff


	//   ....[62]....
        /*0278*/ 	.word	0xffffffff


	//   ....[63]....
        /*027c*/ 	.word	0xffffffff


	//   ....[64]....
        /*0280*/ 	.word	0xffffffff


	//   ....[65]....
        /*0284*/ 	.word	0xffffffff


	//   ....[66]....
        /*0288*/ 	.word	0xffffffff


	//   ....[67]....
        /*028c*/ 	.word	0xffffffff


	//   ....[68]....
        /*0290*/ 	.word	0xffffffff


	//   ....[69]....
        /*0294*/ 	.word	0xffffffff


	//   ....[70]....
        /*0298*/ 	.word	0xffffffff


	//   ....[71]....
        /*029c*/ 	.word	0xffffffff


	//   ....[72]....
        /*02a0*/ 	.word	0xffffffff


	//   ....[73]....
        /*02a4*/ 	.word	0xffffffff


	//   ....[74]....
        /*02a8*/ 	.word	0xffffffff


	//   ....[75]....
        /*02ac*/ 	.word	0xffffffff


	//   ....[76]....
        /*02b0*/ 	.word	0xffffffff


	//   ....[77]....
        /*02b4*/ 	.word	0xffffffff


	//   ....[78]....
        /*02b8*/ 	.word	0xffffffff


	//   ....[79]....
        /*02bc*/ 	.word	0xffffffff


	//   ....[80]....
        /*02c0*/ 	.word	0xffffffff


	//   ....[81]....
        /*02c4*/ 	.word	0xffffffff


	//   ....[82]....
        /*02c8*/ 	.word	0xffffffff


	//   ....[83]....
        /*02cc*/ 	.word	0xffffffff


	//   ....[84]....
        /*02d0*/ 	.word	0xffffffff


	//   ....[85]....
        /*02d4*/ 	.word	0xffffffff


	//   ....[86]....
        /*02d8*/ 	.word	0xffffffff


	//   ....[87]....
        /*02dc*/ 	.word	0xffffffff


	//   ....[88]....
        /*02e0*/ 	.word	0xffffffff


	//   ....[89]....
        /*02e4*/ 	.word	0xffffffff


	//   ....[90]....
        /*02e8*/ 	.word	0xffffffff


	//   ....[91]....
        /*02ec*/ 	.word	0xffffffff


	//   ....[92]....
        /*02f0*/ 	.word	0xffffffff


	//   ....[93]....
        /*02f4*/ 	.word	0xffffffff


	//   ....[94]....
        /*02f8*/ 	.word	0xffffffff


	//   ....[95]....
        /*02fc*/ 	.word	0xffffffff


	//   ....[96]....
        /*0300*/ 	.word	0xffffffff


	//   ....[97]....
        /*0304*/ 	.word	0xffffffff


	//   ....[98]....
        /*0308*/ 	.word	0xffffffff


	//   ....[99]....
        /*030c*/ 	.word	0xffffffff


	//   ....[100]....
        /*0310*/ 	.word	0xffffffff


	//   ....[101]....
        /*0314*/ 	.word	0xffffffff


	//   ....[102]....
        /*0318*/ 	.word	0xffffffff


	//   ....[103]....
        /*031c*/ 	.word	0xffffffff


	//   ....[104]....
        /*0320*/ 	.word	0xffffffff


	//   ....[105]....
        /*0324*/ 	.word	0xffffffff


	//   ....[106]....
        /*0328*/ 	.word	0xffffffff


	//   ....[107]....
        /*032c*/ 	.word	0xffffffff


	//   ....[108]....
        /*0330*/ 	.word	0xffffffff


	//   ....[109]....
        /*0334*/ 	.word	0xffffffff


	//   ....[110]....
        /*0338*/ 	.word	0xffffffff


	//   ....[111]....
        /*033c*/ 	.word	0xffffffff


	//   ....[112]....
        /*0340*/ 	.word	0xffffffff


	//   ....[113]....
        /*0344*/ 	.word	0xffffffff


	//   ....[114]....
        /*0348*/ 	.word	0xffffffff


	//   ....[115]....
        /*034c*/ 	.word	0xffffffff


	//   ....[116]....
        /*0350*/ 	.word	0xffffffff


	//   ....[117]....
        /*0354*/ 	.word	0xffffffff


	//   ....[118]....
        /*0358*/ 	.word	0xffffffff


	//   ....[119]....
        /*035c*/ 	.word	0x0500000f


	//   ....[120]....
        /*0360*/ 	.word	0x0500000f


	//   ....[121]....
        /*0364*/ 	.word	0x0500000f


	//   ....[122]....
        /*0368*/ 	.word	0x0500000f


	//   ....[123]....
        /*036c*/ 	.word	0x0500000f


	//   ....[124]....
        /*0370*/ 	.word	0x0500000f


	//   ....[125]....
        /*0374*/ 	.word	0x0500000f


	//   ....[126]....
        /*0378*/ 	.word	0x0500000f


	//   ....[127]....
        /*037c*/ 	.word	0x0500000f


	//   ....[128]....
        /*0380*/ 	.word	0x0500000f


	//   ....[129]....
        /*0384*/ 	.word	0x0500000f


	//   ....[130]....
        /*0388*/ 	.word	0x0500000f


	//   ....[131]....
        /*038c*/ 	.word	0x0500000f


	//   ....[132]....
        /*0390*/ 	.word	0x0500000f


	//   ....[133]....
        /*0394*/ 	.word	0x0500000f


	//   ....[134]....
        /*0398*/ 	.word	0x0500000f


	//   ....[135]....
        /*039c*/ 	.word	0x0500000f


	//   ....[136]....
        /*03a0*/ 	.word	0x0500000f


	//   ....[137]....
        /*03a4*/ 	.word	0x0500000f


	//   ....[138]....
        /*03a8*/ 	.word	0x0500000f


	//   ....[139]....
        /*03ac*/ 	.word	0x0500000f


	//   ....[140]....
        /*03b0*/ 	.word	0x0500000f


	//   ....[141]....
        /*03b4*/ 	.word	0x0500000f


	//   ....[142]....
        /*03b8*/ 	.word	0x0500000f


	//   ....[143]....
        /*03bc*/ 	.word	0x0500000f


	//   ....[144]....
        /*03c0*/ 	.word	0x0500000f


	//   ....[145]....
        /*03c4*/ 	.word	0x0500000f


	//   ....[146]....
        /*03c8*/ 	.word	0x0500000f


	//   ....[147]....
        /*03cc*/ 	.word	0x0500000f


	//   ....[148]....
        /*03d0*/ 	.word	0x0500000f


	//   ....[149]....
        /*03d4*/ 	.word	0x0500000f


	//   ....[150]....
        /*03d8*/ 	.word	0x0500000f


	//   ....[151]....
        /*03dc*/ 	.word	0x0500000f


	//   ....[152]....
        /*03e0*/ 	.word	0x0500000f


	//   ....[153]....
        /*03e4*/ 	.word	0x0500000f


	//   ....[154]....
        /*03e8*/ 	.word	0x0500000f


	//   ....[155]....
        /*03ec*/ 	.word	0x0500000f


	//   ....[156]....
        /*03f0*/ 	.word	0x0500000f


	//   ....[157]....
        /*03f4*/ 	.word	0x0500000f


	//   ....[158]....
        /*03f8*/ 	.word	0x0500000f


	//   ....[159]....
        /*03fc*/ 	.word	0x0500000f


	//   ....[160]....
        /*0400*/ 	.word	0x0500000f


	//   ....[161]....
        /*0404*/ 	.word	0x0500000f


	//   ....[162]....
        /*0408*/ 	.word	0x0500000f


	//   ....[163]....
        /*040c*/ 	.word	0x0500000f


	//   ....[164]....
        /*0410*/ 	.word	0x0500000f


	//   ....[165]....
        /*0414*/ 	.word	0x0500000f


	//   ....[166]....
        /*0418*/ 	.word	0x0500000f


	//   ....[167]....
        /*041c*/ 	.word	0x0500000f


	//   ....[168]....
        /*0420*/ 	.word	0x0500000f


	//   ....[169]....
        /*0424*/ 	.word	0x0500000f


	//   ....[170]....
        /*0428*/ 	.word	0x0500000f


	//   ....[171]....
        /*042c*/ 	.word	0x0500000f


	//   ....[172]....
        /*0430*/ 	.word	0x0500000f


	//   ....[173]....
        /*0434*/ 	.word	0x0500000f


	//   ....[174]....
        /*0438*/ 	.word	0x0500000f


	//   ....[175]....
        /*043c*/ 	.word	0x0500000f


	//   ....[176]....
        /*0440*/ 	.word	0x0500000f


	//   ....[177]....
        /*0444*/ 	.word	0x0500000f


	//   ....[178]....
        /*0448*/ 	.word	0x0500000f


	//   ....[179]....
        /*044c*/ 	.word	0x0500000f


	//   ....[180]....
        /*0450*/ 	.word	0x0500000f


	//   ....[181]....
        /*0454*/ 	.word	0x0500000f


	//   ....[182]....
        /*0458*/ 	.word	0x0500000f


	//   ....[183]....
        /*045c*/ 	.word	0x0500000f


	//   ....[184]....
        /*0460*/ 	.word	0x0500000f


	//   ....[185]....
        /*0464*/ 	.word	0x0500000f


	//----- nvinfo : EIATTR_COOP_GROUP_INSTR_OFFSETS
	.align		4
.L_262:
        /*0468*/ 	.byte	0x04, 0x28
        /*046a*/ 	.short	(.L_264 - .L_263)


	//   ....[0]....
.L_263:
        /*046c*/ 	.word	0x00000080


	//   ....[1]....
        /*0470*/ 	.word	0x00000090


	//   ....[2]....
        /*0474*/ 	.word	0x000002b0


	//   ....[3]....
        /*0478*/ 	.word	0x00000410


	//   ....[4]....
        /*047c*/ 	.word	0x00000530


	//   ....[5]....
        /*0480*/ 	.word	0x00000690


	//   ....[6]....
        /*0484*/ 	.word	0x000016e0


	//   ....[7]....
        /*0488*/ 	.word	0x00002e40


	//   ....[8]....
        /*048c*/ 	.word	0x000035b0


	//   ....[9]....
        /*0490*/ 	.word	0x00004dd0


	//   ....[10]....
        /*0494*/ 	.word	0x00004e60


	//   ....[11]....
        /*0498*/ 	.word	0x000050c0


	//   ....[12]....
        /*049c*/ 	.word	0x00005140


	//   ....[13]....
        /*04a0*/ 	.word	0x000058d0


	//   ....[14]....
        /*04a4*/ 	.word	0x00005e10


	//   ....[15]....
        /*04a8*/ 	.word	0x00007310


	//   ....[16]....
        /*04ac*/ 	.word	0x00007380


	//   ....[17]....
        /*04b0*/ 	.word	0x00007660


	//   ....[18]....
        /*04b4*/ 	.word	0x00007820


	//   ....[19]....
        /*04b8*/ 	.word	0x00008740


	//   ....[20]....
        /*04bc*/ 	.word	0x000087f0


	//   ....[21]....
        /*04c0*/ 	.word	0x00008830


	//   ....[22]....
        /*04c4*/ 	.word	0x000088d0


	//   ....[23]....
        /*04c8*/ 	.word	0x000088e0


	//   ....[24]....
        /*04cc*/ 	.word	0x0000a2e0


	//   ....[25]....
        /*04d0*/ 	.word	0x0000a7f0


	//   ....[26]....
        /*04d4*/ 	.word	0x0000a810


	//   ....[27]....
        /*04d8*/ 	.word	0x0000a840


	//   ....[28]....
        /*04dc*/ 	.word	0x0000a850


	//   ....[29]....
        /*04e0*/ 	.word	0x0000aed0


	//   ....[30]....
        /*04e4*/ 	.word	0x0000aee0


	//   ....[31]....
        /*04e8*/ 	.word	0x0000b110


	//   ....[32]....
        /*04ec*/ 	.word	0x0000b130


	//   ....[33]....
        /*04f0*/ 	.word	0x0000bc40


	//   ....[34]....
        /*04f4*/ 	.word	0x0000bc70


	//   ....[35]....
        /*04f8*/ 	.word	0x0000beb0


	//   ....[36]....
        /*04fc*/ 	.word	0x0000bed0


	//   ....[37]....
        /*0500*/ 	.word	0x0000c170


	//   ....[38]....
        /*0504*/ 	.word	0x0000c340


	//   ....[39]....
        /*0508*/ 	.word	0x0000c370


	//   ....[40]....
        /*050c*/ 	.word	0x0000c3a0


	//   ....[41]....
        /*0510*/ 	.word	0x0000c3d0


	//   ....[42]....
        /*0514*/ 	.word	0x0000c400


	//   ....[43]....
        /*0518*/ 	.word	0x0000c430


	//   ....[44]....
        /*051c*/ 	.word	0x0000c580


	//   ....[45]....
        /*0520*/ 	.word	0x0000c5b0


	//   ....[46]....
        /*0524*/ 	.word	0x0000c5e0


	//   ....[47]....
        /*0528*/ 	.word	0x0000c610


	//   ....[48]....
        /*052c*/ 	.word	0x0000c640


	//   ....[49]....
        /*0530*/ 	.word	0x0000c670


	//   ....[50]....
        /*0534*/ 	.word	0x0000c700


	//   ....[51]....
        /*0538*/ 	.word	0x0000c730


	//   ....[52]....
        /*053c*/ 	.word	0x0000c7b0


	//   ....[53]....
        /*0540*/ 	.word	0x0000df80


	//   ....[54]....
        /*0544*/ 	.word	0x0000dfa0


	//   ....[55]....
        /*0548*/ 	.word	0x0000e030


	//   ....[56]....
        /*054c*/ 	.word	0x0000e050


	//   ....[57]....
        /*0550*/ 	.word	0x0000e0d0


	//   ....[58]....
        /*0554*/ 	.word	0x0000e0f0


	//   ....[59]....
        /*0558*/ 	.word	0x0000e100


	//   ....[60]....
        /*055c*/ 	.word	0x0000e110


	//   ....[61]....
        /*0560*/ 	.word	0x0000e8a0


	//   ....[62]....
        /*0564*/ 	.word	0x0000e8e0


	//   ....[63]....
        /*0568*/ 	.word	0x0000e9a0


	//   ....[64]....
        /*056c*/ 	.word	0x0000e9c0


	//   ....[65]....
        /*0570*/ 	.word	0x0000ea60


	//   ....[66]....
        /*0574*/ 	.word	0x0000ea80


	//   ....[67]....
        /*0578*/ 	.word	0x0000ea90


	//   ....[68]....
        /*057c*/ 	.word	0x0000eb10


	//   ....[69]....
        /*0580*/ 	.word	0x0000f380


	//   ....[70]....
        /*0584*/ 	.word	0x0000f3a0


	//   ....[71]....
        /*0588*/ 	.word	0x0000f540


	//   ....[72]....
        /*058c*/ 	.word	0x0000f570


	//   ....[73]....
        /*0590*/ 	.word	0x0000f680


	//   ....[74]....
        /*0594*/ 	.word	0x0000f690


	//   ....[75]....
        /*0598*/ 	.word	0x0000f6c0


	//   ....[76]....
        /*059c*/ 	.word	0x0000f6d0


	//   ....[77]....
        /*05a0*/ 	.word	0x0000fd00


	//   ....[78]....
        /*05a4*/ 	.word	0x0000fd60


	//   ....[79]....
        /*05a8*/ 	.word	0x0000ff20


	//   ....[80]....
        /*05ac*/ 	.word	0x0000ff60


	//   ....[81]....
        /*05b0*/ 	.word	0x0000ff70


	//   ....[82]....
        /*05b4*/ 	.word	0x0000ff80


	//   ....[83]....
        /*05b8*/ 	.word	0x000100d0


	//   ....[84]....
        /*05bc*/ 	.word	0x00010220


	//   ....[85]....
        /*05c0*/ 	.word	0x00010a60


	//   ....[86]....
        /*05c4*/ 	.word	0x00010a80


	//   ....[87]....
        /*05c8*/ 	.word	0x00010ad0


	//   ....[88]....
        /*05cc*/ 	.word	0x00010ae0


	//   ....[89]....
        /*05d0*/ 	.word	0x00010b20


	//   ....[90]....
        /*05d4*/ 	.word	0x00010b30


	//   ....[91]....
        /*05d8*/ 	.word	0x00010b40


	//   ....[92]....
        /*05dc*/ 	.word	0x00010b80


	//   ....[93]....
        /*05e0*/ 	.word	0x00010ea0


	//   ....[94]....
        /*05e4*/ 	.word	0x00010ee0


	//   ....[95]....
        /*05e8*/ 	.word	0x00010f00


	//   ....[96]....
        /*05ec*/ 	.word	0x00010f20


	//   ....[97]....
        /*05f0*/ 	.word	0x00010f50


	//   ....[98]....
        /*05f4*/ 	.word	0x00010f70


	//   ....[99]....
        /*05f8*/ 	.word	0x00011070


	//   ....[100]....
        /*05fc*/ 	.word	0x000111c0


	//   ....[101]....
        /*0600*/ 	.word	0x000117c0


	//   ....[102]....
        /*0604*/ 	.word	0x000117f0


	//   ....[103]....
        /*0608*/ 	.word	0x00011820


	//   ....[104]....
        /*060c*/ 	.word	0x00011850


	//   ....[105]....
        /*0610*/ 	.word	0x00011880


	//   ....[106]....
        /*0614*/ 	.word	0x000118b0


	//   ....[107]....
        /*0618*/ 	.word	0x000118e0


	//   ....[108]....
        /*061c*/ 	.word	0x00011910


	//   ....[109]....
        /*0620*/ 	.word	0x00011a90


	//   ....[110]....
        /*0624*/ 	.word	0x00011ac0


	//   ....[111]....
        /*0628*/ 	.word	0x00011af0


	//   ....[112]....
        /*062c*/ 	.word	0x00011b20


	//   ....[113]....
        /*0630*/ 	.word	0x00011b50


	//   ....[114]....
        /*0634*/ 	.word	0x00011b80


	//   ....[115]....
        /*0638*/ 	.word	0x00011c40


	//   ....[116]....
        /*063c*/ 	.word	0x00011c60


	//   ....[117]....
        /*0640*/ 	.word	0x00011cd0


	//   ....[118]....
        /*0644*/ 	.word	0x00012140


	//   ....[119]....
        /*0648*/ 	.word	0x00012660


	//   ....[120]....
        /*064c*/ 	.word	0x00012750


	//   ....[121]....
        /*0650*/ 	.word	0x000127f0


	//   ....[122]....
        /*0654*/ 	.word	0x00012850


	//   ....[123]....
        /*0658*/ 	.word	0x00012940


	//   ....[124]....
        /*065c*/ 	.word	0x000129b0


	//   ....[125]....
        /*0660*/ 	.word	0x00012aa0


	//   ....[126]....
        /*0664*/ 	.word	0x00012b10


	//   ....[127]....
        /*0668*/ 	.word	0x00012bb0


	//   ....[128]....
        /*066c*/ 	.word	0x00012cb0


	//   ....[129]....
        /*0670*/ 	.word	0x00012d40


	//   ....[130]....
        /*0674*/ 	.word	0x00012da0


	//   ....[131]....
        /*0678*/ 	.word	0x00012e90


	//   ....[132]....
        /*067c*/ 	.word	0x00012f10


	//   ....[133]....
        /*0680*/ 	.word	0x00013010


	//   ....[134]....
        /*0684*/ 	.word	0x00013080


	//   ....[135]....
        /*0688*/ 	.word	0x00013160


	//   ....[136]....
        /*068c*/ 	.word	0x00013470


	//   ....[137]....
        /*0690*/ 	.word	0x00013530


	//   ....[138]....
        /*0694*/ 	.word	0x000137a0


	//   ....[139]....
        /*0698*/ 	.word	0x000137f0


	//   ....[140]....
        /*069c*/ 	.word	0x00013a00


	//   ....[141]....
        /*06a0*/ 	.word	0x00013a50


	//   ....[142]....
        /*06a4*/ 	.word	0x00013c00


	//   ....[143]....
        /*06a8*/ 	.word	0x00013c50


	//   ....[144]....
        /*06ac*/ 	.word	0x00013d90


	//   ....[145]....
        /*06b0*/ 	.word	0x00013e90


	//   ....[146]....
        /*06b4*/ 	.word	0x00014100


	//   ....[147]....
        /*06b8*/ 	.word	0x00014150


	//   ....[148]....
        /*06bc*/ 	.word	0x00014320


	//   ....[149]....
        /*06c0*/ 	.word	0x00014370


	//   ....[150]....
        /*06c4*/ 	.word	0x00014540


	//   ....[151]....
        /*06c8*/ 	.word	0x00014590


	//   ....[152]....
        /*06cc*/ 	.word	0x00014680


	//   ....[153]....
        /*06d0*/ 	.word	0x00014720


	//   ....[154]....
        /*06d4*/ 	.word	0x00014780


	//   ....[155]....
        /*06d8*/ 	.word	0x00014830


	//   ....[156]....
        /*06dc*/ 	.word	0x00014890


	//   ....[157]....
        /*06e0*/ 	.word	0x00014940


	//   ....[158]....
        /*06e4*/ 	.word	0x000149a0


	//   ....[159]....
        /*06e8*/ 	.word	0x00014a50


	//   ....[160]....
        /*06ec*/ 	.word	0x00014b40


	//   ....[161]....
        /*06f0*/ 	.word	0x00014c20


	//   ....[162]....
        /*06f4*/ 	.word	0x00014d30


	//   ....[163]....
        /*06f8*/ 	.word	0x00014e30


	//   ....[164]....
        /*06fc*/ 	.word	0x00014f60


	//   ....[165]....
        /*0700*/ 	.word	0x00015040


	//   ....[166]....
        /*0704*/ 	.word	0x00015140


	//   ....[167]....
        /*0708*/ 	.word	0x00015220


	//   ....[168]....
        /*070c*/ 	.word	0x000152b0


	//   ....[169]....
        /*0710*/ 	.word	0x00015350


	//   ....[170]....
        /*0714*/ 	.word	0x00015470


	//   ....[171]....
        /*0718*/ 	.word	0x000154e0


	//   ....[172]....
        /*071c*/ 	.word	0x00015550


	//   ....[173]....
        /*0720*/ 	.word	0x000155c0


	//   ....[174]....
        /*0724*/ 	.word	0x00015630


	//   ....[175]....
        /*0728*/ 	.word	0x000156b0


	//   ....[176]....
        /*072c*/ 	.word	0x00015740


	//   ....[177]....
        /*0730*/ 	.word	0x000157d0


	//   ....[178]....
        /*0734*/ 	.word	0x00015840


	//   ....[179]....
        /*0738*/ 	.word	0x000158b0


	//   ....[180]....
        /*073c*/ 	.word	0x00015920


	//   ....[181]....
        /*0740*/ 	.word	0x000159a0


	//   ....[182]....
        /*0744*/ 	.word	0x00015a10


	//   ....[183]....
        /*0748*/ 	.word	0x00015ab0


	//   ....[184]....
        /*074c*/ 	.word	0x00015b40


	//   ....[185]....
        /*0750*/ 	.word	0x00015c60


	//----- nvinfo : EIATTR_REG_RECONFIG
	.align		4
.L_264:
        /*0754*/ 	.byte	0x01, 0x54
	.zero		2


	//----- nvinfo : EIATTR_SYSCALL_OFFSETS
	.align		4
        /*0758*/ 	.byte	0x04, 0x46
        /*075a*/ 	.short	(.L_266 - .L_265)


	//   ....[0]....
.L_265:
        /*075c*/ 	.word	0x00003000


	//   ....[1]....
        /*0760*/ 	.word	0x0000d350


	//   ....[2]....
        /*0764*/ 	.word	0x0000d4a0


	//   ....[3]....
        /*0768*/ 	.word	0x0000d590


	//   ....[4]....
        /*076c*/ 	.word	0x0000e4b0


	//   ....[5]....
        /*0770*/ 	.word	0x0000ed90


	//----- nvinfo : EIATTR_MBARRIER_INSTR_OFFSETS
	.align		4
.L_266:
        /*0774*/ 	.byte	0x04, 0x39
        /*0776*/ 	.short	(.L_268 - .L_267)


	//   ....[0]....
.L_267:
        /*0778*/ 	.word	0x00000190
        /*077c*/ 	.word	0x000000ff
        /*0780*/ 	.word	0x00038800
        /*0784*/ 	.short	0x0100
        /*0786*/ 	.byte	0x08
	.zero		1


	//   ....[1]....
        /*0788*/ 	.word	0x000001a0
        /*078c*/ 	.word	0x000000ff
        /*0790*/ 	.word	0x00038810
        /*0794*/ 	.short	0x0100
        /*0796*/ 	.byte	0x08
	.zero		1


	//   ....[2]....
        /*0798*/ 	.word	0x000001b0
        /*079c*/ 	.word	0x000000ff
        /*07a0*/ 	.word	0x00038820
        /*07a4*/ 	.short	0x0100
        /*07a6*/ 	.byte	0x08
	.zero		1


	//   ....[3]....
        /*07a8*/ 	.word	0x00000260
        /*07ac*/ 	.word	0x000000ff
        /*07b0*/ 	.word	0x00038830
        /*07b4*/ 	.short	0x0100
        /*07b6*/ 	.byte	0x06
	.zero		1


	//   ....[4]....
        /*07b8*/ 	.word	0x00000270
        /*07bc*/ 	.word	0x000000ff
        /*07c0*/ 	.word	0x00038840
        /*07c4*/ 	.short	0x0100
        /*07c6*/ 	.byte	0x06
	.zero		1


	//   ....[5]....
        /*07c8*/ 	.word	0x00000280
        /*07cc*/ 	.word	0x000000ff
        /*07d0*/ 	.word	0x00038838
        /*07d4*/ 	.short	0x0100
        /*07d6*/ 	.byte	0x06
	.zero		1


	//   ....[6]....
        /*07d8*/ 	.word	0x00000290
        /*07dc*/ 	.word	0x000000ff
        /*07e0*/ 	.word	0x00038848
        /*07e4*/ 	.short	0x0100
        /*07e6*/ 	.byte	0x06
	.zero		1


	//   ....[7]....
        /*07e8*/ 	.word	0x000003c0
        /*07ec*/ 	.word	0x000000ff
        /*07f0*/ 	.word	0x00038850
        /*07f4*/ 	.short	0x0100
        /*07f6*/ 	.byte	0x08
	.zero		1


	//   ....[8]....
        /*07f8*/ 	.word	0x000003d0
        /*07fc*/ 	.word	0x000000ff
        /*0800*/ 	.word	0x00038860
        /*0804*/ 	.short	0x0100
        /*0806*/ 	.byte	0x08
	.zero		1


	//   ....[9]....
        /*0808*/ 	.word	0x000003e0
        /*080c*/ 	.word	0x000000ff
        /*0810*/ 	.word	0x00038858
        /*0814*/ 	.short	0x0100
        /*0816*/ 	.byte	0x08
	.zero		1


	//   ....[10]....
        /*0818*/ 	.word	0x000003f0
        /*081c*/ 	.word	0x000000ff
        /*0820*/ 	.word	0x00038868
        /*0824*/ 	.short	0x0100
        /*0826*/ 	.byte	0x08
	.zero		1


	//   ....[11]....
        /*0828*/ 	.word	0x000004e0
        /*082c*/ 	.word	0x000000ff
        /*0830*/ 	.word	0x00038870
        /*0834*/ 	.short	0x0100
        /*0836*/ 	.byte	0x06
	.zero		1


	//   ....[12]....
        /*0838*/ 	.word	0x000004f0
        /*083c*/ 	.word	0x000000ff
        /*0840*/ 	.word	0x00038880
        /*0844*/ 	.short	0x0100
        /*0846*/ 	.byte	0x06
	.zero		1


	//   ....[13]....
        /*0848*/ 	.word	0x00000500
        /*084c*/ 	.word	0x000000ff
        /*0850*/ 	.word	0x00038878
        /*0854*/ 	.short	0x0100
        /*0856*/ 	.byte	0x06
	.zero		1


	//   ....[14]....
        /*0858*/ 	.word	0x00000510
        /*085c*/ 	.word	0x000000ff
        /*0860*/ 	.word	0x00038888
        /*0864*/ 	.short	0x0100
        /*0866*/ 	.byte	0x06
	.zero		1


	//   ....[15]....
        /*0868*/ 	.word	0x00000640
        /*086c*/ 	.word	0x000000ff
        /*0870*/ 	.word	0x00038890
        /*0874*/ 	.short	0x0100
        /*0876*/ 	.byte	0x08
	.zero		1


	//   ....[16]....
        /*0878*/ 	.word	0x00000650
        /*087c*/ 	.word	0x000000ff
        /*0880*/ 	.word	0x000388a0
        /*0884*/ 	.short	0x0100
        /*0886*/ 	.byte	0x08
	.zero		1


	//   ....[17]....
        /*0888*/ 	.word	0x00000660
        /*088c*/ 	.word	0x000000ff
        /*0890*/ 	.word	0x00038898
        /*0894*/ 	.short	0x0100
        /*0896*/ 	.byte	0x08
	.zero		1


	//   ....[18]....
        /*0898*/ 	.word	0x00000670
        /*089c*/ 	.word	0x000000ff
        /*08a0*/ 	.word	0x000388a8
        /*08a4*/ 	.short	0x0100
        /*08a6*/ 	.byte	0x08
	.zero		1


	//   ....[19]....
        /*08a8*/ 	.word	0x000007b0
        /*08ac*/ 	.word	0x000000ff
        /*08b0*/ 	.word	0x000388b0
        /*08b4*/ 	.short	0x0100
        /*08b6*/ 	.byte	0x08
	.zero		1


	//   ....[20]....
        /*08b8*/ 	.word	0x000007c0
        /*08bc*/ 	.word	0x000000ff
        /*08c0*/ 	.word	0x000388c0
        /*08c4*/ 	.short	0x0100
        /*08c6*/ 	.byte	0x08
	.zero		1


	//   ....[21]....
        /*08c8*/ 	.word	0x000007d0
        /*08cc*/ 	.word	0x000000ff
        /*08d0*/ 	.word	0x000388b8
        /*08d4*/ 	.short	0x0100
        /*08d6*/ 	.byte	0x08
	.zero		1


	//   ....[22]....
        /*08d8*/ 	.word	0x000007e0
        /*08dc*/ 	.word	0x000000ff
        /*08e0*/ 	.word	0x000388c8
        /*08e4*/ 	.short	0x0100
        /*08e6*/ 	.byte	0x08
	.zero		1


	//   ....[23]....
        /*08e8*/ 	.word	0x00001a40
        /*08ec*/ 	.word	0x000000ff
        /*08f0*/ 	.word	0x00000000
        /*08f4*/ 	.short	0x0101
        /*08f6*/ 	.byte	0x06
	.zero		1


	//   ....[24]....
        /*08f8*/ 	.word	0x00002510
        /*08fc*/ 	.word	0x000000ff
        /*0900*/ 	.word	0x00000000
        /*0904*/ 	.short	0x0101
        /*0906*/ 	.byte	0x06
	.zero		1


	//   ....[25]....
        /*0908*/ 	.word	0x00003070
        /*090c*/ 	.word	0x000000ff
        /*0910*/ 	.word	0x00038800
        /*0914*/ 	.short	0x010a
        /*0916*/ 	.byte	0x28
	.zero		1


	//   ....[26]....
        /*0918*/ 	.word	0x000030e0
        /*091c*/ 	.word	0x00000005
        /*0920*/ 	.word	0x00038830
        /*0924*/ 	.short	0x010a
        /*0926*/ 	.byte	0x3f
	.zero		1


	//   ....[27]....
        /*0928*/ 	.word	0x00003120
        /*092c*/ 	.word	0x00000005
        /*0930*/ 	.word	0x00038830
        /*0934*/ 	.short	0x010a
        /*0936*/ 	.byte	0x3f
	.zero		1


	//   ....[28]....
        /*0938*/ 	.word	0x000033a0
        /*093c*/ 	.word	0x000000ff
        /*0940*/ 	.word	0x00038810
        /*0944*/ 	.short	0x010a
        /*0946*/ 	.byte	0x28
	.zero		1


	//   ....[29]....
        /*0948*/ 	.word	0x000033e0
        /*094c*/ 	.word	0x00000005
        /*0950*/ 	.word	0x00038850
        /*0954*/ 	.short	0x010a
        /*0956*/ 	.byte	0x3f
	.zero		1


	//   ....[30]....
        /*0958*/ 	.word	0x00003420
        /*095c*/ 	.word	0x00000005
        /*0960*/ 	.word	0x00038850
        /*0964*/ 	.short	0x010a
        /*0966*/ 	.byte	0x3f
	.zero		1


	//   ....[31]....
        /*0968*/ 	.word	0x00004a30
        /*096c*/ 	.word	0x000000ff
        /*0970*/ 	.word	0x00000000
        /*0974*/ 	.short	0x0101
        /*0976*/ 	.byte	0x06
	.zero		1


	//   ....[32]....
        /*0978*/ 	.word	0x00005950
        /*097c*/ 	.word	0x000000ff
        /*0980*/ 	.word	0x00000000
        /*0984*/ 	.short	0x0101
        /*0986*/ 	.byte	0x06
	.zero		1


	//   ....[33]....
        /*0988*/ 	.word	0x00005a60
        /*098c*/ 	.word	0x000000ff
        /*0990*/ 	.word	0x00038830
        /*0994*/ 	.short	0x010a
        /*0996*/ 	.byte	0x06
	.zero		1


	//   ....[34]....
        /*0998*/ 	.word	0x00005aa0
        /*099c*/ 	.word	0x000000ff
        /*09a0*/ 	.word	0x00038830
        /*09a4*/ 	.short	0x010a
        /*09a6*/ 	.byte	0x06
	.zero		1


	//   ....[35]....
        /*09a8*/ 	.word	0x00005c80
        /*09ac*/ 	.word	0x000000ff
        /*09b0*/ 	.word	0x00038850
        /*09b4*/ 	.short	0x010a
        /*09b6*/ 	.byte	0x06
	.zero		1


	//   ....[36]....
        /*09b8*/ 	.word	0x00005cc0
        /*09bc*/ 	.word	0x000000ff
        /*09c0*/ 	.word	0x00038850
        /*09c4*/ 	.short	0x010a
        /*09c6*/ 	.byte	0x06
	.zero		1


	//   ....[37]....
        /*09c8*/ 	.word	0x00007170
        /*09cc*/ 	.word	0x000000ff
        /*09d0*/ 	.word	0x00000000
        /*09d4*/ 	.short	0x0101
        /*09d6*/ 	.byte	0x0a
	.zero		1


	//   ....[38]....
        /*09d8*/ 	.word	0x000087d0
        /*09dc*/ 	.word	0x000000ff
        /*09e0*/ 	.word	0x00000000
        /*09e4*/ 	.short	0x0101
        /*09e6*/ 	.byte	0x06
	.zero		1


	//   ....[39]....
        /*09e8*/ 	.word	0x0000ae90
        /*09ec*/ 	.word	0x000000ff
        /*09f0*/ 	.word	0x00000000
        /*09f4*/ 	.short	0x0101
        /*09f6*/ 	.byte	0x05
	.zero		1


	//   ....[40]....
        /*09f8*/ 	.word	0x0000dce0
        /*09fc*/ 	.word	0x0000001e
        /*0a00*/ 	.word	0x00038840
        /*0a04*/ 	.short	0x010a
        /*0a06*/ 	.byte	0x3f
	.zero		1


	//   ....[41]....
        /*0a08*/ 	.word	0x0000e210
        /*0a0c*/ 	.word	0x0000001e
        /*0a10*/ 	.word	0x00038830
        /*0a14*/ 	.short	0x0107
        /*0a16*/ 	.byte	0x3f
	.zero		1


	//   ....[42]....
        /*0a18*/ 	.word	0x0000e2f0
        /*0a1c*/ 	.word	0x0000001e
        /*0a20*/ 	.word	0x00038830
        /*0a24*/ 	.short	0x0101
        /*0a26*/ 	.byte	0x3f
	.zero		1


	//   ....[43]....
        /*0a28*/ 	.word	0x0000ebd0
        /*0a2c*/ 	.word	0x00000017
        /*0a30*/ 	.word	0x00038800
        /*0a34*/ 	.short	0x0107
        /*0a36*/ 	.byte	0x3f
	.zero		1


	//   ....[44]....
        /*0a38*/ 	.word	0x0000ec60
        /*0a3c*/ 	.word	0x00000017
        /*0a40*/ 	.word	0x00038800
        /*0a44*/ 	.short	0x0101
        /*0a46*/ 	.byte	0x3f
	.zero		1


	//   ....[45]....
        /*0a48*/ 	.word	0x0000f970
        /*0a4c*/ 	.word	0x00000017
        /*0a50*/ 	.word	0x00038810
        /*0a54*/ 	.short	0x0107
        /*0a56*/ 	.byte	0x3f
	.zero		1


	//   ....[46]....
        /*0a58*/ 	.word	0x0000fa70
        /*0a5c*/ 	.word	0x00000017
        /*0a60*/ 	.word	0x00038810
        /*0a64*/ 	.short	0x0101
        /*0a66*/ 	.byte	0x3f
	.zero		1


	//   ....[47]....
        /*0a68*/ 	.word	0x0000fa90
        /*0a6c*/ 	.word	0x00000017
        /*0a70*/ 	.word	0x00038820
        /*0a74*/ 	.short	0x010a
        /*0a76*/ 	.byte	0x3f
	.zero		1


	//   ....[48]....
        /*0a78*/ 	.word	0x0000fb20
        /*0a7c*/ 	.word	0x0000001e
        /*0a80*/ 	.word	0x00038860
        /*0a84*/ 	.short	0x010a
        /*0a86*/ 	.byte	0x3f
	.zero		1


	//   ....[49]....
        /*0a88*/ 	.word	0x00010440
        /*0a8c*/ 	.word	0x0000001e
        /*0a90*/ 	.word	0x00038850
        /*0a94*/ 	.short	0x0107
        /*0a96*/ 	.byte	0x3f
	.zero		1


	//   ....[50]....
        /*0a98*/ 	.word	0x00010510
        /*0a9c*/ 	.word	0x0000001e
        /*0aa0*/ 	.word	0x00038850
        /*0aa4*/ 	.short	0x0101
        /*0aa6*/ 	.byte	0x3f
	.zero		1


	//   ....[51]....
        /*0aa8*/ 	.word	0x000108c0
        /*0aac*/ 	.word	0x00000006
        /*0ab0*/ 	.word	0x00038840
        /*0ab4*/ 	.short	0x010a
        /*0ab6*/ 	.byte	0x3f
	.zero		1


	//   ....[52]....
        /*0ab8*/ 	.word	0x00010c00
        /*0abc*/ 	.word	0x00000006
        /*0ac0*/ 	.word	0x00038830
        /*0ac4*/ 	.short	0x0107
        /*0ac6*/ 	.byte	0x3f
	.zero		1


	//   ....[53]....
        /*0ac8*/ 	.word	0x00010cc0
        /*0acc*/ 	.word	0x00000006
        /*0ad0*/ 	.word	0x00038830
        /*0ad4*/ 	.short	0x0101
        /*0ad6*/ 	.byte	0x3f
	.zero		1


	//   ....[54]....
        /*0ad8*/ 	.word	0x00010cf0
        /*0adc*/ 	.word	0x00000006
        /*0ae0*/ 	.word	0x00038860
        /*0ae4*/ 	.short	0x010a
        /*0ae6*/ 	.byte	0x3f
	.zero		1


	//   ....[55]....
        /*0ae8*/ 	.word	0x000113c0
        /*0aec*/ 	.word	0x00000006
        /*0af0*/ 	.word	0x00038850
        /*0af4*/ 	.short	0x0107
        /*0af6*/ 	.byte	0x3f
	.zero		1


	//   ....[56]....
        /*0af8*/ 	.word	0x00011480
        /*0afc*/ 	.word	0x00000006
        /*0b00*/ 	.word	0x00038850
        /*0b04*/ 	.short	0x0101
        /*0b06*/ 	.byte	0x3f
	.zero		1


	//   ....[57]....
        /*0b08*/ 	.word	0x000120c0
        /*0b0c*/ 	.word	0x00000007
        /*0b10*/ 	.word	0x00038820
        /*0b14*/ 	.short	0x010a
        /*0b16*/ 	.byte	0x3f
	.zero		1


	//   ....[58]....
        /*0b18*/ 	.word	0x00012240
        /*0b1c*/ 	.word	0x00000005
        /*0b20*/ 	.word	0x00038840
        /*0b24*/ 	.short	0x010a
        /*0b26*/ 	.byte	0x3f
	.zero		1


	//   ....[59]....
        /*0b28*/ 	.word	0x000122e0
        /*0b2c*/ 	.word	0x00000003
        /*0b30*/ 	.word	0x00038840
        /*0b34*/ 	.short	0x010a
        /*0b36*/ 	.byte	0x3f
	.zero		1


	//   ....[60]....
        /*0b38*/ 	.word	0x00012320
        /*0b3c*/ 	.word	0x00000005
        /*0b40*/ 	.word	0x00038860
        /*0b44*/ 	.short	0x010a
        /*0b46*/ 	.byte	0x3f
	.zero		1


	//   ....[61]....
        /*0b48*/ 	.word	0x00012360
        /*0b4c*/ 	.word	0x00000003
        /*0b50*/ 	.word	0x00038860
        /*0b54*/ 	.short	0x010a
        /*0b56*/ 	.byte	0x3f
	.zero		1


	//   ....[62]....
        /*0b58*/ 	.word	0x000123d0
        /*0b5c*/ 	.word	0x00000000
        /*0b60*/ 	.word	0x00038800
        /*0b64*/ 	.short	0x010a
        /*0b66*/ 	.byte	0x3f
	.zero		1


	//   ....[63]....
        /*0b68*/ 	.word	0x00012420
        /*0b6c*/ 	.word	0x00000005
        /*0b70*/ 	.word	0x00038830
        /*0b74*/ 	.short	0x010a
        /*0b76*/ 	.byte	0x3f
	.zero		1


	//   ....[64]....
        /*0b78*/ 	.word	0x00012480
        /*0b7c*/ 	.word	0x00000006
        /*0b80*/ 	.word	0x00038810
        /*0b84*/ 	.short	0x010a
        /*0b86*/ 	.byte	0x3f
	.zero		1


	//   ....[65]....
        /*0b88*/ 	.word	0x000124d0
        /*0b8c*/ 	.word	0x00000005
        /*0b90*/ 	.word	0x00038850
        /*0b94*/ 	.short	0x010a
        /*0b96*/ 	.byte	0x3f
	.zero		1


	//   ....[66]....
        /*0b98*/ 	.word	0x00012530
        /*0b9c*/ 	.word	0x00000004
        /*0ba0*/ 	.word	0x00038830
        /*0ba4*/ 	.short	0x010a
        /*0ba6*/ 	.byte	0x3f
	.zero		1


	//   ....[67]....
        /*0ba8*/ 	.word	0x00012590
        /*0bac*/ 	.word	0x00000004
        /*0bb0*/ 	.word	0x00038850
        /*0bb4*/ 	.short	0x010a
        /*0bb6*/ 	.byte	0x3f
	.zero		1


	//   ....[68]....
        /*0bb8*/ 	.word	0x000126a0
        /*0bbc*/ 	.word	0x0000001e
        /*0bc0*/ 	.word	0x00038840
        /*0bc4*/ 	.short	0x010a
        /*0bc6*/ 	.byte	0x3f
	.zero		1


	//   ....[69]....
        /*0bc8*/ 	.word	0x00013c90
        /*0bcc*/ 	.word	0x00000017
        /*0bd0*/ 	.word	0x00038820
        /*0bd4*/ 	.short	0x010a
        /*0bd6*/ 	.byte	0x3f
	.zero		1


	//   ....[70]....
        /*0bd8*/ 	.word	0x00013ce0
        /*0bdc*/ 	.word	0x0000001e
        /*0be0*/ 	.word	0x00038860
        /*0be4*/ 	.short	0x010a
        /*0be6*/ 	.byte	0x3f
	.zero		1


	//   ....[71]....
        /*0be8*/ 	.word	0x000145d0
        /*0bec*/ 	.word	0x00000006
        /*0bf0*/ 	.word	0x00038840
        /*0bf4*/ 	.short	0x010a
        /*0bf6*/ 	.byte	0x3f
	.zero		1


	//   ....[72]....
        /*0bf8*/ 	.word	0x00014a90
        /*0bfc*/ 	.word	0x00000006
        /*0c00*/ 	.word	0x00038860
        /*0c04*/ 	.short	0x010a
        /*0c06*/ 	.byte	0x3f
	.zero		1


	//   ....[73]....
        /*0c08*/ 	.word	0x00015b80
        /*0c0c*/ 	.word	0x00000007
        /*0c10*/ 	.word	0x00038820
        /*0c14*/ 	.short	0x010a
        /*0c16*/ 	.byte	0x3f
	.zero		1


	//   ....[74]....
        /*0c18*/ 	.word	0x00015d20
        /*0c1c*/ 	.word	0x00000005
        /*0c20*/ 	.word	0x00038840
        /*0c24*/ 	.short	0x010a
        /*0c26*/ 	.byte	0x3f
	.zero		1


	//   ....[75]....
        /*0c28*/ 	.word	0x00015d70
        /*0c2c*/ 	.word	0x00000003
        /*0c30*/ 	.word	0x00038840
        /*0c34*/ 	.short	0x010a
        /*0c36*/ 	.byte	0x3f
	.zero		1


	//   ....[76]....
        /*0c38*/ 	.word	0x00015dc0
        /*0c3c*/ 	.word	0x00000005
        /*0c40*/ 	.word	0x00038860
        /*0c44*/ 	.short	0x010a
        /*0c46*/ 	.byte	0x3f
	.zero		1


	//----- nvinfo : EIATTR_NUM_MBARRIERS
	.align		4
.L_268:
        /*0c48*/ 	.byte	0x03, 0x38
        /*0c4a*/ 	.short	0x0017


	//----- nvinfo : EIATTR_EXIT_INSTR_OFFSETS
	.align		4
        /*0c4c*/ 	.byte	0x04, 0x1c
        /*0c4e*/ 	.short	(.L_270 - .L_269)


	//   ....[0]....
.L_269:
        /*0c50*/ 	.word	0x000009a0


	//   ....[1]....
        /*0c54*/ 	.word	0x0000c120


	//   ....[2]....
        /*0c58*/ 	.word	0x000123b0


	//----- nvinfo : EIATTR_MAX_THREADS
	.align		4
.L_270:
        /*0c5c*/ 	.byte	0x04, 0x05
        /*0c5e*/ 	.short	(.L_272 - .L_271)
.L_271:
        /*0c60*/ 	.word	0x00000180
        /*0c64*/ 	.word	0x00000001
        /*0c68*/ 	.word	0x00000001


	//----- nvinfo : EIATTR_CRS_STACK_SIZE
	.align		4
.L_272:
        /*0c6c*/ 	.byte	0x04, 0x1e
        /*0c6e*/ 	.short	(.L_274 - .L_273)
.L_273:
        /*0c70*/ 	.word	0x00000000


	//----- nvinfo : EIATTR_CBANK_PARAM_SIZE
	.align		4
.L_274:
        /*0c74*/ 	.byte	0x03, 0x19
        /*0c76*/ 	.short	0x0bf0


	//----- nvinfo : EIATTR_PARAM_CBANK
	.align		4
        /*0c78*/ 	.byte	0x04, 0x0a
        /*0c7a*/ 	.short	(.L_276 - .L_275)
	.align		4
.L_275:
        /*0c7c*/ 	.word	index@(.nv.constant0._ZN7cutlass13device_kernelIN5flash11enable_sm90INS1_16FlashAttnFwdSm90INS1_25CollectiveMainloopFwdSm90ILi2EN4cute5tupleIJNS5_1CILi1EEES8_S8_EEENS6_IJNS7_ILi64EEESA_SA_EEELi512ENS_6half_tEfNS_4arch4Sm90ELb0ELb0ELb1ELb1ELb1ELb0ELb1ELb0ELb0ELb1ELb0ELb0EEENS1_21CollectiveEpilogueFwdINS6_IJSA_NS7_ILi512EEESA_EEES9_SC_SE_Li256ELb1ELb1ELb0ELb0EEENS1_36VarlenDynamicPersistentTileSchedulerILi64ELi64ELi256ELi128ELb0ELb1ELb1ELb0ELb1ELb1EEEEEEEEEvNT_6ParamsE)
        /*0c80*/ 	.short	0x0210
        /*0c82*/ 	.short	0x0bf0


	//----- nvinfo : EIATTR_SW_WAR
	.align		4
.L_276:
        /*0c84*/ 	.byte	0x04, 0x36
        /*0c86*/ 	.short	(.L_278 - .L_277)
.L_277:
        /*0c88*/ 	.word	0x00000008
.L_278:


//--------------------- .nv.info._ZN7cutlass13device_kernelIN5flash11enable_sm90INS1_16FlashAttnFwdSm90INS1_25CollectiveMainloopFwdSm90ILi2EN4cute5tupleIJNS5_1CILi1EEES8_S8_EEENS6_IJNS7_ILi64EEESA_SA_EEELi512ENS_6half_tEfNS_4arch4Sm90ELb0ELb0ELb1ELb1ELb1ELb1ELb1ELb0ELb0ELb1ELb0ELb0EEENS1_21CollectiveEpilogueFwdINS6_IJSA_NS7_ILi512EEESA_EEES9_SC_SE_Li256ELb1ELb1ELb0ELb0EEENS1_36VarlenDynamicPersistentTileSchedulerILi64ELi64ELi256ELi128ELb0ELb1ELb1ELb0ELb1ELb1EEEEEEEEEvNT_6ParamsE --------------------------
	.section	.nv.info._ZN7cutlass13device_kernelIN5flash11enable_sm90INS1_16FlashAttnFwdSm90INS1_25CollectiveMainloopFwdSm90ILi2EN4cute5tupleIJNS5_1CILi1EEES8_S8_EEENS6_IJNS7_ILi64EEESA_SA_EEELi512ENS_6half_tEfNS_4arch4Sm90ELb0ELb0ELb1ELb1ELb1ELb1ELb1ELb0ELb0ELb1ELb0ELb0EEENS1_21CollectiveEpilogueFwdINS6_IJSA_NS7_ILi512EEESA_EEES9_SC_SE_Li256ELb1ELb1ELb0ELb0EEENS1_36VarlenDynamicPersistentTileSchedulerILi64ELi64ELi256ELi128ELb0ELb1ELb1ELb0ELb1ELb1EEEEEEEEEvNT_6ParamsE,"",@"SHT_CUDA_INFO"
	.sectionflags	@""
	.align	4


	//----- nvinfo : EIATTR_CUDA_API_VERSION
	.align		4
        /*0000*/ 	.byte	0x04, 0x37
        /*0002*/ 	.short	(.L_280 - .L_279)
.L_279:
        /*0004*/ 	.word	0x00000082


	//----- nvinfo : EIATTR_KPARAM_INFO
	.align		4
.L_280:
        /*0008*/ 	.byte	0x04, 0x17
        /*000a*/ 	.short	(.L_282 - .L_281)
.L_281:
        /*000c*/ 	.word	0x00000000
        /*0010*/ 	.short	0x0000
        /*0012*/ 	.short	0x0070
        /*0014*/ 	.byte	0x00, 0xf0, 0x01, 0x2e


	//----- nvinfo : EIATTR_SPARSE_MMA_MASK
	.align		4
.L_282:
        /*0018*/ 	.byte	0x03, 0x50
        /*001a*/ 	.short	0x0000


	//----- nvinfo : EIATTR_MAXREG_COUNT
	.align		4
        /*001c*/ 	.byte	0x03, 0x1b
        /*001e*/ 	.short	0x00a8


	//----- nvinfo : EIATTR_NUM_BARRIERS
	.align		4
        /*0020*/ 	.byte	0x02, 0x4c
        /*0022*/ 	.byte	0x10
	.zero		1


	//----- nvinfo : EIATTR_EXTERNS
	.align		4
        /*0024*/ 	.byte	0x04, 0x0f
        /*0026*/ 	.short	(.L_284 - .L_283)


	//   ....[0]....
	.align		4
.L_283:
        /*0028*/ 	.word	index@(__assertfail)


	//----- nvinfo : EIATTR_ANNOTATIONS
	.align		4
.L_284:
        /*002c*/ 	.byte	0x04, 0x55
        /*002e*/ 	.short	(.L_286 - .L_285)


	//   ....[0]....
.L_285:
        /* <DEDUP_REMOVED lines=64> */


	//----- nvinfo : EIATTR_MERCURY_ISA_VERSION
	.align		4
.L_286:
        /*0420*/ 	.byte	0x03, 0x5f
        /*0422*/ 	.short	0x0101


	//----- nvinfo : EIATTR_UNUSED_LOAD_BYTE_OFFSET
	.align		4
        /*0424*/ 	.byte	0x04, 0x44
        /*0426*/ 	.short	(.L_288 - .L_287)


	//   ....[0]....
.L_287:
        /*0428*/ 	.word	0x00000a50
        /*042c*/ 	.word	0x0000fff0


	//   ....[1]....
        /*0430*/ 	.word	0x000103a0
        /*0434*/ 	.word	0x0000fff0


	//----- nvinfo : EIATTR_INT_WARP_WIDE_INSTR_OFFSETS
	.align		4
.L_288:
        /*0438*/ 	.byte	0x04, 0x31
        /*043a*/ 	.short	(.L_290 - .L_289)


	//   ....[0]....
.L_289:
        /*043c*/ 	.word	0x00000130


	//   ....[1]....
        /*0440*/ 	.word	0x00000170


	//   ....[2]....
        /*0444*/ 	.word	0x000001e0


	//   ....[3]....
        /*0448*/ 	.word	0x00000250


	//   ....[4]....
        /*044c*/ 	.word	0x000161e0


	//   ....[5]....
        /*0450*/ 	.word	0x00016270


	//   ....[6]....
        /*0454*/ 	.word	0x0001a750


	//   ....[7]....
        /*0458*/ 	.word	0x0001a7e0


	//----- nvinfo : EIATTR_COOP_GROUP_MASK_REGIDS
	.align		4
.L_290:
        /*045c*/ 	.byte	0x04, 0x29
        /*045e*/ 	.short	(.L_292 - .L_291)


	//   ....[0]....
.L_291:
        /*0460*/ 	.word	0xffffffff


	//   ....[1]....
        /*0464*/ 	.word	0xffffffff


	//   ....[2]....
        /*0468*/ 	.word	0xffffffff


	//   ....[3]....
        /*046c*/ 	.word	0xffffffff


	//   ....[4]....
        /*0470*/ 	.word	0xffffffff


	//   ....[5]....
        /*0474*/ 	.word	0xffffffff


	//   ....[6]....
        /*0478*/ 	.word	0xffffffff


	//   ....[7]....
        /*047c*/ 	.word	0xffffffff


	//   ....[8]....
        /*0480*/ 	.word	0xffffffff


	//   ....[9]....
        /*0484*/ 	.word	0xffffffff


	//   ....[10]....
        /*0488*/ 	.word	0xffffffff


	//   ....[11]....
        /*048c*/ 	.word	0xffffffff


	//   ....[12]....
        /*0490*/ 	.word	0xffffffff


	//   ....[13]....
        /*0494*/ 	.word	0xffffffff


	//   ....[14]....
        /*0498*/ 	.word	0xffffffff


	//   ....[15]....
        /*049c*/ 	.word	0xffffffff


	//   ....[16]....
        /*04a0*/ 	.word	0xffffffff


	//   ....[17]....
        /*04a4*/ 	.word	0xffffffff


	//   ....[18]....
        /*04a8*/ 	.word	0xffffffff


	//   ....[19]....
        /*04ac*/ 	.word	0xffffffff


	//   ....[20]....
        /*04b0*/ 	.word	0xffffffff


	//   ....[21]....
        /*04b4*/ 	.word	0xffffffff


	//   ....[22]....
        /*04b8*/ 	.word	0xffffffff


	//   ....[23]....
        /*04bc*/ 	.word	0xffffffff


	//   ....[24]....
        /*04c0*/ 	.word	0xffffffff


	//   ....[25]....
        /*04c4*/ 	.word	0xffffffff


	//   ....[26]....
        /*04c8*/ 	.word	0xffffffff


	//   ....[27]....
        /*04cc*/ 	.word	0xffffffff


	//   ....[28]....
        /*04d0*/ 	.word	0xffffffff


	//   ....[29]....
        /*04d4*/ 	.word	0xffffffff


	//   ....[30]....
        /*04d8*/ 	.word	0xffffffff


	//   ....[31]....
        /*04dc*/ 	.word	0xffffffff


	//   ....[32]....
        /*04e0*/ 	.word	0xffffffff


	//   ....[33]....
        /*04e4*/ 	.word	0xffffffff


	//   ....[34]....
        /*04e8*/ 	.word	0xffffffff


	//   ....[35]....
        /*04ec*/ 	.word	0xffffffff


	//   ....[36]....
        /*04f0*/ 	.word	0xffffffff


	//   ....[37]....
        /*04f4*/ 	.word	0xffffffff


	//   ....[38]....
        /*04f8*/ 	.word	0xffffffff


	//   ....[39]....
        /*04fc*/ 	.word	0xffffffff


	//   ....[40]....
        /*0500*/ 	.word	0xffffffff


	//   ....[41]....
        /*0504*/ 	.word	0xffffffff


	//   ....[42]....
        /*0508*/ 	.word	0xffffffff


	//   ....[43]....
        /*050c*/ 	.word	0xffffffff


	//   ....[44]....
        /*0510*/ 	.word	0xffffffff


	//   ....[45]....
        /*0514*/ 	.word	0xffffffff


	//   ....[46]....
        /*0518*/ 	.word	0xffffffff


	//   ....[47]....
        /*051c*/ 	.word	0xffffffff


	//   ....[48]....
        /*0520*/ 	.word	0xffffffff


	//   ....[49]....
        /*0524*/ 	.word	0xffffffff


	//   ....[50]....
        /*0528*/ 	.word	0xffffffff


	//   ....[51]....
        /*052c*/ 	.word	0xffffffff


	//   ....[52]....
        /*0530*/ 	.word	0xffffffff


	//   ....[53]....
        /*0534*/ 	.word	0xffffffff


	//   ....[54]....
        /*0538*/ 	.word	0xffffffff


	//   ....[55]....
        /*053c*/ 	.word	0xffffffff


	//   ....[56]....
        /*0540*/ 	.word	0xffffffff


	//   ....[57]....
        /*0544*/ 	.word	0xffffffff


	//   ....[58]....
        /*0548*/ 	.word	0xffffffff


	//   ....[59]....
        /*054c*/ 	.word	0xffffffff


	//   ....[60]....
        /*0550*/ 	.word	0xffffffff


	//   ....[61]....
        /*0554*/ 	.word	0xffffffff


	//   ....[62]....
        /*0558*/ 	.word	0xffffffff


	//   ....[63]....
        /*055c*/ 	.word	0xffffffff


	//   ....[64]....
        /*0560*/ 	.word	0xffffffff


	//   ....[65]....
        /*0564*/ 	.word	0xffffffff


	//   ....[66]....
        /*0568*/ 	.word	0xffffffff


	//   ....[67]....
        /*056c*/ 	.word	0xffffffff


	//   ....[68]....
        /*0570*/ 	.word	0xffffffff


	//   ....[69]....
        /*0574*/ 	.word	0xffffffff


	//   ....[70]....
        /*0578*/ 	.word	0xffffffff


	//   ....[71]....
        /*057c*/ 	.word	0xffffffff


	//   ....[72]....
        /*0580*/ 	.word	0xffffffff


	//   ....[73]....
        /*0584*/ 	.word	0xffffffff


	//   ....[74]....
        /*0588*/ 	.word	0xffffffff


	//   ....[75]....
        /*058c*/ 	.word	0xffffffff


	//   ....[76]....
        /*0590*/ 	.word	0xffffffff


	//   ....[77]....
        /*0594*/ 	.word	0xffffffff


	//   ....[78]....
        /*0598*/ 	.word	0xffffffff


	//   ....[79]....
        /*059c*/ 	.word	0xffffffff


	//   ....[80]....
        /*05a0*/ 	.word	0xffffffff


	//   ....[81]....
        /*05a4*/ 	.word	0xffffffff


	//   ....[82]....
        /*05a8*/ 	.word	0xffffffff


	//   ....[83]....
        /*05ac*/ 	.word	0xffffffff


	//   ....[84]....
        /*05b0*/ 	.word	0xffffffff


	//   ....[85]....
        /*05b4*/ 	.word	0xffffffff


	//   ....[86]....
        /*05b8*/ 	.word	0xffffffff


	//   ....[87]....
        /*05bc*/ 	.word	0xffffffff


	//   ....[88]....
        /*05c0*/ 	.word	0xffffffff


	//   ....[89]....
        /*05c4*/ 	.word	0xffffffff


	//   ....[90]....
        /*05c8*/ 	.word	0xffffffff


	//   ....[91]....
        /*05cc*/ 	.word	0xffffffff


	//   ....[92]....
        /*05d0*/ 	.word	0xffffffff


	//   ....[93]....
        /*05d4*/ 	.word	0xffffffff


	//   ....[94]....
        /*05d8*/ 	.word	0xffffffff


	//   ....[95]....
        /*05dc*/ 	.word	0xffffffff


	//   ....[96]....
        /*05e0*/ 	.word	0xffffffff


	//   ....[97]....
        /*05e4*/ 	.word	0xffffffff


	//   ....[98]....
        /*05e8*/ 	.word	0xffffffff


	//   ....[99]....
        /*05ec*/ 	.word	0xffffffff


	//   ....[100]....
        /*05f0*/ 	.word	0xffffffff


	//   ....[101]....
        /*05f4*/ 	.word	0xffffffff


	//   ....[102]....
        /*05f8*/ 	.word	0xffffffff


	//   ....[103]....
        /*05fc*/ 	.word	0xffffffff


	//   ....[104]....
        /*0600*/ 	.word	0xffffffff


	//   ....[105]....
        /*0604*/ 	.word	0xffffffff


	//   ....[106]....
        /*0608*/ 	.word	0xffffffff


	//   ....[107]....
        /*060c*/ 	.word	0xffffffff


	//   ....[108]....
        /*0610*/ 	.word	0xffffffff


	//   ....[109]....
        /*0614*/ 	.word	0xffffffff


	//   ....[110]....
        /*0618*/ 	.word	0xffffffff


	//   ....[111]....
        /*061c*/ 	.word	0xffffffff


	//   ....[112]....
        /*0620*/ 	.word	0xffffffff


	//   ....[113]....
        /*0624*/ 	.word	0xffffffff


	//   ....[114]....
        /*0628*/ 	.word	0xffffffff


	//   ....[115]....
        /*062c*/ 	.word	0xffffffff


	//   ....[116]....
        /*0630*/ 	.word	0xffffffff


	//   ....[117]....
        /*0634*/ 	.word	0xffffffff


	//   ....[118]....
        /*0638*/ 	.word	0xffffffff


	//   ....[119]....
        /*063c*/ 	.word	0xffffffff


	//   ....[120]....
        /*0640*/ 	.word	0xffffffff


	//   ....[121]....
        /*0644*/ 	.word	0xffffffff


	//   ....[122]....
        /*0648*/ 	.word	0xffffffff


	//   ....[123]....
        /*064c*/ 	.word	0xffffffff


	//   ....[124]....
        /*0650*/ 	.word	0xffffffff


	//   ....[125]....
        /*0654*/ 	.word	0xffffffff


	//   ....[126]....
        /*0658*/ 	.word	0xffffffff


	//   ....[127]....
        /*065c*/ 	.word	0xffffffff


	//   ....[128]....
        /*0660*/ 	.word	0xffffffff


	//   ....[129]....
        /*0664*/ 	.word	0xffffffff


	//   ....[130]....
        /*0668*/ 	.word	0xffffffff


	//   ....[131]....
        /*066c*/ 	.word	0xffffffff


	//   ....[132]....
        /*0670*/ 	.word	0xffffffff


	//   ....[133]....
        /*0674*/ 	.word	0xffffffff


	//   ....[134]....
        /*0678*/ 	.word	0xffffffff


	//   ....[135]....
        /*067c*/ 	.word	0xffffffff


	//   ....[136]....
        /*0680*/ 	.word	0xffffffff


	//   ....[137]....
        /*0684*/ 	.word	0x0500000f


	//   ....[138]....
        /*0688*/ 	.word	0x0500000f


	//   ....[139]....
        /*068c*/ 	.word	0x0500000f


	//   ....[140]....
        /*0690*/ 	.word	0x0500000f


	//   ....[141]....
        /*0694*/ 	.word	0x0500000f


	//   ....[142]....
        /*0698*/ 	.word	0x0500000f


	//   ....[143]....
        /*069c*/ 	.word	0x0500000f


	//   ....[144]....
        /*06a0*/ 	.word	0x0500000f


	//   ....[145]....
        /*06a4*/ 	.word	0x0500000f


	//   ....[146]....
        /*06a8*/ 	.word	0x0500000f


	//   ....[147]....
        /*06ac*/ 	.word	0x0500000f


	//   ....[148]....
        /*06b0*/ 	.word	0x0500000f


	//   ....[149]....
        /*06b4*/ 	.word	0x0500000f


	//   ....[150]....
        /*06b8*/ 	.word	0x0500000f


	//   ....[151]....
        /*06bc*/ 	.word	0x0500000f


	//   ....[152]....
        /*06c0*/ 	.word	0x0500000f


	//   ....[153]....
        /*06c4*/ 	.word	0x0500000f


	//   ....[154]....
        /*06c8*/ 	.word	0x0500000f


	//   ....[155]....
        /*06cc*/ 	.word	0x0500000f


	//   ....[156]....
        /*06d0*/ 	.word	0x0500000f


	//   ....[157]....
        /*06d4*/ 	.word	0x0500000f


	//   ....[158]....
        /*06d8*/ 	.word	0x0500000f


	//   ....[159]....
        /*06dc*/ 	.word	0x0500000f


	//   ....[160]....
        /*06e0*/ 	.word	0x0500000f


	//   ....[161]....
        /*06e4*/ 	.word	0x0500000f


	//   ....[162]....
        /*06e8*/ 	.word	0x0500000f


	//   ....[163]....
        /*06ec*/ 	.word	0x0500000f


	//   ....[164]....
        /*06f0*/ 	.word	0x0500000f


	//   ....[165]....
        /*06f4*/ 	.word	0x0500000f


	//   ....[166]....
        /*06f8*/ 	.word	0x0500000f


	//   ....[167]....
        /*06fc*/ 	.word	0x0500000f


	//   ....[168]....
        /*0700*/ 	.word	0x0500000f


	//   ....[169]....
        /*0704*/ 	.word	0x0500000f


	//   ....[170]....
        /*0708*/ 	.word	0x0500000f


	//   ....[171]....
        /*070c*/ 	.word	0x0500000f


	//   ....[172]....
        /*0710*/ 	.word	0x0500000f


	//   ....[173]....
        /*0714*/ 	.word	0x0500000f


	//   ....[174]....
        /*0718*/ 	.word	0x0500000f


	//   ....[175]....
        /*071c*/ 	.word	0x0500000f


	//   ....[176]....
        /*0720*/ 	.word	0x0500000f


	//   ....[177]....
        /*0724*/ 	.word	0x0500000f


	//   ....[178]....
        /*0728*/ 	.word	0x0500000f


	//   ....[179]....
        /*072c*/ 	.word	0x0500000f


	//   ....[180]....
        /*0730*/ 	.word	0x0500000f


	//   ....[181]....
        /*0734*/ 	.word	0x0500000f


	//   ....[182]....
        /*0738*/ 	.word	0x0500000f


	//   ....[183]....
        /*073c*/ 	.word	0x0500000f


	//   ....[184]....
        /*0740*/ 	.word	0x0500000f


	//   ....[185]....
        /*0744*/ 	.word	0x0500000f


	//   ....[186]....
        /*0748*/ 	.word	0x0500000f


	//   ....[187]....
        /*074c*/ 	.word	0x0500000f


	//   ....[188]....
        /*0750*/ 	.word	0x0500000f


	//   ....[189]....
        /*0754*/ 	.word	0x0500000f


	//   ....[190]....
        /*0758*/ 	.word	0x0500000f


	//   ....[191]....
        /*075c*/ 	.word	0x0500000f


	//   ....[192]....
        /*0760*/ 	.word	0x0500000f


	//   ....[193]....
        /*0764*/ 	.word	0x0500000f


	//   ....[194]....
        /*0768*/ 	.word	0x0500000f


	//   ....[195]....
        /*076c*/ 	.word	0x0500000f


	//   ....[196]....
        /*0770*/ 	.word	0x0500000f


	//   ....[197]....
        /*0774*/ 	.word	0x0500000f


	//   ....[198]....
        /*0778*/ 	.word	0x0500000f


	//   ....[199]....
        /*077c*/ 	.word	0x0500000f


	//   ....[200]....
        /*0780*/ 	.word	0x0500000f


	//   ....[201]....
        /*0784*/ 	.word	0x0500000f


	//   ....[202]....
        /*0788*/ 	.word	0x0500000f


	//   ....[203]....
        /*078c*/ 	.word	0x0500000f


	//   ....[204]....
        /*0790*/ 	.word	0x0500000f


	//   ....[205]....
        /*0794*/ 	.word	0x0500000f


	//   ....[206]....
        /*0798*/ 	.word	0x0500000f


	//   ....[207]....
        /*079c*/ 	.word	0x0500000f


	//   ....[208]....
        /*07a0*/ 	.word	0x0500000f


	//   ....[209]....
        /*07a4*/ 	.word	0x0500000f


	//   ....[210]....
        /*07a8*/ 	.word	0x0500000f


	//   ....[211]....
        /*07ac*/ 	.word	0x0500000f


	//   ....[212]....
        /*07b0*/ 	.word	0x0500000f


	//   ....[213]....
        /*07b4*/ 	.word	0x0500000f


	//   ....[214]....
        /*07b8*/ 	.word	0x0500000f


	//   ....[215]....
        /*07bc*/ 	.word	0x0500000f


	//   ....[216]....
        /*07c0*/ 	.word	0x0500000f


	//   ....[217]....
        /*07c4*/ 	.word	0x0500000f


	//   ....[218]....
        /*07c8*/ 	.word	0x0500000f


	//----- nvinfo : EIATTR_COOP_GROUP_INSTR_OFFSETS
	.align		4
.L_292:
        /*07cc*/ 	.byte	0x04, 0x28
        /*07ce*/ 	.short	(.L_294 - .L_293)


	//   ....[0]....
.L_293:
        /*07d0*/ 	.word	0x00000060


	//   ....[1]....
        /*07d4*/ 	.word	0x00000140


	//   ....[2]....
        /*07d8*/ 	.word	0x00000180


	//   ....[3]....
        /*07dc*/ 	.word	0x00000390


	//   ....[4]....
        /*07e0*/ 	.word	0x000004f0


	//   ....[5]....
        /*07e4*/ 	.word	0x00000610


	//   ....[6]....
        /*07e8*/ 	.word	0x00000770


	//   ....[7]....
        /*07ec*/ 	.word	0x00002a90


	//   ....[8]....
        /*07f0*/ 	.word	0x00002aa0


	//   ....[9]....
        /*07f4*/ 	.word	0x00003490


	//   ....[10]....
        /*07f8*/ 	.word	0x000034a0


	//   ....[11]....
        /*07fc*/ 	.word	0x00003df0


	//   ....[12]....
        /*0800*/ 	.word	0x00003e00


	//   ....[13]....
        /*0804*/ 	.word	0x000041e0


	//   ....[14]....
        /*0808*/ 	.word	0x000041f0


	//   ....[15]....
        /*080c*/ 	.word	0x00005020


	//   ....[16]....
        /*0810*/ 	.word	0x000068d0


	//   ....[17]....
        /*0814*/ 	.word	0x00006e90


	//   ....[18]....
        /*0818*/ 	.word	0x00006ea0


	//   ....[19]....
        /*081c*/ 	.word	0x00006eb0


	//   ....[20]....
        /*0820*/ 	.word	0x00006ec0


	//   ....[21]....
        /*0824*/ 	.word	0x00007eb0


	//   ....[22]....
        /*0828*/ 	.word	0x00007ec0


	//   ....[23]....
        /*082c*/ 	.word	0x00007ed0


	//   ....[24]....
        /*0830*/ 	.word	0x00007ee0


	//   ....[25]....
        /*0834*/ 	.word	0x00009590


	//   ....[26]....
        /*0838*/ 	.word	0x0000b4b0


	//   ....[27]....
        /*083c*/ 	.word	0x0000b5a0


	//   ....[28]....
        /*0840*/ 	.word	0x0000b660


	//   ....[29]....
        /*0844*/ 	.word	0x0000b7a0


	//   ....[30]....
        /*0848*/ 	.word	0x0000c060


	//   ....[31]....
        /*084c*/ 	.word	0x0000c7b0


	//   ....[32]....
        /*0850*/ 	.word	0x0000e210


	//   ....[33]....
        /*0854*/ 	.word	0x0000e260


	//   ....[34]....
        /*0858*/ 	.word	0x0000eb40


	//   ....[35]....
        /*085c*/ 	.word	0x0000ebe0


	//   ....[36]....
        /*0860*/ 	.word	0x0000f7d0


	//   ....[37]....
        /*0864*/ 	.word	0x0000f8c0


	//   ....[38]....
        /*0868*/ 	.word	0x0000f8d0


	//   ....[39]....
        /*086c*/ 	.word	0x0000f900


	//   ....[40]....
        /*0870*/ 	.word	0x0000f910


	//   ....[41]....
        /*0874*/ 	.word	0x000114a0


	//   ....[42]....
        /*0878*/ 	.word	0x00011960


	//   ....[43]....
        /*087c*/ 	.word	0x00011990


	//   ....[44]....
        /*0880*/ 	.word	0x000119c0


	//   ....[45]....
        /*0884*/ 	.word	0x000119d0


	//   ....[46]....
        /*0888*/ 	.word	0x00012140


	//   ....[47]....
        /*088c*/ 	.word	0x00012170


	//   ....[48]....
        /*0890*/ 	.word	0x00012400


	//   ....[49]....
        /*0894*/ 	.word	0x00012420


	//   ....[50]....
        /*0898*/ 	.word	0x000130e0


	//   ....[51]....
        /*089c*/ 	.word	0x00013110


	//   ....[52]....
        /*08a0*/ 	.word	0x000133b0


	//   ....[53]....
        /*08a4*/ 	.word	0x000133d0


	//   ....[54]....
        /*08a8*/ 	.word	0x00013680


	//   ....[55]....
        /*08ac*/ 	.word	0x00013830


	//   ....[56]....
        /*08b0*/ 	.word	0x00013860


	//   ....[57]....
        /*08b4*/ 	.word	0x00013890


	//   ....[58]....
        /*08b8*/ 	.word	0x000138c0


	//   ....[59]....
        /*08bc*/ 	.word	0x000138f0


	//   ....[60]....
        /*08c0*/ 	.word	0x00013920


	//   ....[61]....
        /*08c4*/ 	.word	0x00013a90


	//   ....[62]....
        /*08c8*/ 	.word	0x00013ac0


	//   ....[63]....
        /*08cc*/ 	.word	0x00013af0


	//   ....[64]....
        /*08d0*/ 	.word	0x00013b20


	//   ....[65]....
        /*08d4*/ 	.word	0x00013b50


	//   ....[66]....
        /*08d8*/ 	.word	0x00013b80


	//   ....[67]....
        /*08dc*/ 	.word	0x00013c10


	//   ....[68]....
        /*08e0*/ 	.word	0x00013c40


	//   ....[69]....
        /*08e4*/ 	.word	0x00013cc0


	//   ....[70]....
        /*08e8*/ 	.word	0x00014800


	//   ....[71]....
        /*08ec*/ 	.word	0x00016fd0


	//   ....[72]....
        /*08f0*/ 	.word	0x00016ff0


	//   ....[73]....
        /*08f4*/ 	.word	0x00017080


	//   ....[74]....
        /*08f8*/ 	.word	0x000170a0


	//   ....[75]....
        /*08fc*/ 	.word	0x00017120


	//   ....[76]....
        /*0900*/ 	.word	0x00017140


	//   ....[77]....
        /*0904*/ 	.word	0x00017150


	//   ....[78]....
        /*0908*/ 	.word	0x00017160


	//   ....[79]....
        /*090c*/ 	.word	0x00017930


	//   ....[80]....
        /*0910*/ 	.word	0x00017960


	//   ....[81]....
        /*0914*/ 	.word	0x00017a10


	//   ....[82]....
        /*0918*/ 	.word	0x00017a20


	//   ....[83]....
        /*091c*/ 	.word	0x00017a30


	//   ....[84]....
        /*0920*/ 	.word	0x00017a40


	//   ....[85]....
        /*0924*/ 	.word	0x00017ac0


	//   ....[86]....
        /*0928*/ 	.word	0x00017ad0


	//   ....[87]....
        /*092c*/ 	.word	0x00018440


	//   ....[88]....
        /*0930*/ 	.word	0x000184d0


	//   ....[89]....
        /*0934*/ 	.word	0x00018550


	//   ....[90]....
        /*0938*/ 	.word	0x000186a0


	//   ....[91]....
        /*093c*/ 	.word	0x00018700


	//   ....[92]....
        /*0940*/ 	.word	0x00018720


	//   ....[93]....
        /*0944*/ 	.word	0x00018730


	//   ....[94]....
        /*0948*/ 	.word	0x000189c0


	//   ....[95]....
        /*094c*/ 	.word	0x00018f20


	//   ....[96]....
        /*0950*/ 	.word	0x00018f50


	//   ....[97]....
        /*0954*/ 	.word	0x00019140


	//   ....[98]....
        /*0958*/ 	.word	0x00019180


	//   ....[99]....
        /*095c*/ 	.word	0x00019190


	//   ....[100]....
        /*0960*/ 	.word	0x000191a0


	//   ....[101]....
        /*0964*/ 	.word	0x000192f0


	//   ....[102]....
        /*0968*/ 	.word	0x00019440


	//   ....[103]....
        /*096c*/ 	.word	0x00019c60


	//   ....[104]....
        /*0970*/ 	.word	0x00019c80


	//   ....[105]....
        /*0974*/ 	.word	0x00019cd0


	//   ....[106]....
        /*0978*/ 	.word	0x00019ce0


	//   ....[107]....
        /*097c*/ 	.word	0x00019d20


	//   ....[108]....
        /*0980*/ 	.word	0x00019d30


	//   ....[109]....
        /*0984*/ 	.word	0x00019d40


	//   ....[110]....
        /*0988*/ 	.word	0x00019d80


	//   ....[111]....
        /*098c*/ 	.word	0x0001a0a0


	//   ....[112]....
        /*0990*/ 	.word	0x0001a0e0


	//   ....[113]....
        /*0994*/ 	.word	0x0001a100


	//   ....[114]....
        /*0998*/ 	.word	0x0001a120


	//   ....[115]....
        /*099c*/ 	.word	0x0001a150


	//   ....[116]....
        /*09a0*/ 	.word	0x0001a170


	//   ....[117]....
        /*09a4*/ 	.word	0x0001a270


	//   ....[118]....
        /*09a8*/ 	.word	0x0001a3c0


	//   ....[119]....
        /*09ac*/ 	.word	0x0001a9b0


	//   ....[120]....
        /*09b0*/ 	.word	0x0001a9e0


	//   ....[121]....
        /*09b4*/ 	.word	0x0001aa20


	//   ....[122]....
        /*09b8*/ 	.word	0x0001aa50


	//   ....[123]....
        /*09bc*/ 	.word	0x0001aa80


	//   ....[124]....
        /*09c0*/ 	.word	0x0001aab0


	//   ....[125]....
        /*09c4*/ 	.word	0x0001aae0


	//   ....[126]....
        /*09c8*/ 	.word	0x0001ab10


	//   ....[127]....
        /*09cc*/ 	.word	0x0001ac90


	//   ....[128]....
        /*09d0*/ 	.word	0x0001acc0


	//   ....[129]....
        /*09d4*/ 	.word	0x0001acf0


	//   ....[130]....
        /*09d8*/ 	.word	0x0001ad20


	//   ....[131]....
        /*09dc*/ 	.word	0x0001ad50


	//   ....[132]....
        /*09e0*/ 	.word	0x0001ad80


	//   ....[133]....
        /*09e4*/ 	.word	0x0001ae40


	//   ....[134]....
        /*09e8*/ 	.word	0x0001ae60


	//   ....[135]....
        /*09ec*/ 	.word	0x0001aed0


	//   ....[136]....
        /*09f0*/ 	.word	0x0001b340


	//   ....[137]....
        /*09f4*/ 	.word	0x0001b660


	//   ....[138]....
        /*09f8*/ 	.word	0x0001b6f0


	//   ....[139]....
        /*09fc*/ 	.word	0x0001b7d0


	//   ....[140]....
        /*0a00*/ 	.word	0x0001b860


	//   ....[141]....
        /*0a04*/ 	.word	0x0001b940


	//   ....[142]....
        /*0a08*/ 	.word	0x0001b9d0


	//   ....[143]....
        /*0a0c*/ 	.word	0x0001bab0


	//   ....[144]....
        /*0a10*/ 	.word	0x0001bb40


	//   ....[145]....
        /*0a14*/ 	.word	0x0001bb90


	//   ....[146]....
        /*0a18*/ 	.word	0x0001bbe0


	//   ....[147]....
        /*0a1c*/ 	.word	0x0001bcc0


	//   ....[148]....
        /*0a20*/ 	.word	0x0001bd50


	//   ....[149]....
        /*0a24*/ 	.word	0x0001bda0


	//   ....[150]....
        /*0a28*/ 	.word	0x0001bdf0


	//   ....[151]....
        /*0a2c*/ 	.word	0x0001c090


	//   ....[152]....
        /*0a30*/ 	.word	0x0001c370


	//   ....[153]....
        /*0a34*/ 	.word	0x0001c460


	//   ....[154]....
        /*0a38*/ 	.word	0x0001c500


	//   ....[155]....
        /*0a3c*/ 	.word	0x0001c560


	//   ....[156]....
        /*0a40*/ 	.word	0x0001c650


	//   ....[157]....
        /*0a44*/ 	.word	0x0001c6c0


	//   ....[158]....
        /*0a48*/ 	.word	0x0001c7b0


	//   ....[159]....
        /*0a4c*/ 	.word	0x0001c820


	//   ....[160]....
        /*0a50*/ 	.word	0x0001c8c0


	//   ....[161]....
        /*0a54*/ 	.word	0x0001c9b0


	//   ....[162]....
        /*0a58*/ 	.word	0x0001ca50


	//   ....[163]....
        /*0a5c*/ 	.word	0x0001cab0


	//   ....[164]....
        /*0a60*/ 	.word	0x0001cb70


	//   ....[165]....
        /*0a64*/ 	.word	0x0001cbd0


	//   ....[166]....
        /*0a68*/ 	.word	0x0001cc70


	//   ....[167]....
        /*0a6c*/ 	.word	0x0001cd20


	//   ....[168]....
        /*0a70*/ 	.word	0x0001cdc0


	//   ....[169]....
        /*0a74*/ 	.word	0x0001d0f0


	//   ....[170]....
        /*0a78*/ 	.word	0x0001d1a0


	//   ....[171]....
        /*0a7c*/ 	.word	0x0001d420


	//   ....[172]....
        /*0a80*/ 	.word	0x0001d4a0


	//   ....[173]....
        /*0a84*/ 	.word	0x0001d6b0


	//   ....[174]....
        /*0a88*/ 	.word	0x0001d700


	//   ....[175]....
        /*0a8c*/ 	.word	0x0001d870


	//   ....[176]....
        /*0a90*/ 	.word	0x0001d900


	//   ....[177]....
        /*0a94*/ 	.word	0x0001da40


	//   ....[178]....
        /*0a98*/ 	.word	0x0001db40


	//   ....[179]....
        /*0a9c*/ 	.word	0x0001ddb0


	//   ....[180]....
        /*0aa0*/ 	.word	0x0001de00


	//   ....[181]....
        /*0aa4*/ 	.word	0x0001dfd0


	//   ....[182]....
        /*0aa8*/ 	.word	0x0001e020


	//   ....[183]....
        /*0aac*/ 	.word	0x0001e1f0


	//   ....[184]....
        /*0ab0*/ 	.word	0x0001e240


	//   ....[185]....
        /*0ab4*/ 	.word	0x0001e330


	//   ....[186]....
        /*0ab8*/ 	.word	0x0001e3d0


	//   ....[187]....
        /*0abc*/ 	.word	0x0001e430


	//   ....[188]....
        /*0ac0*/ 	.word	0x0001e4e0


	//   ....[189]....
        /*0ac4*/ 	.word	0x0001e540


	//   ....[190]....
        /*0ac8*/ 	.word	0x0001e5f0


	//   ....[191]....
        /*0acc*/ 	.word	0x0001e650


	//   ....[192]....
        /*0ad0*/ 	.word	0x0001e700


	//   ....[193]....
        /*0ad4*/ 	.word	0x0001e7f0


	//   ....[194]....
        /*0ad8*/ 	.word	0x0001e8d0


	//   ....[195]....
        /*0adc*/ 	.word	0x0001e9e0


	//   ....[196]....
        /*0ae0*/ 	.word	0x0001eae0


	//   ....[197]....
        /*0ae4*/ 	.word	0x0001ec10


	//   ....[198]....
        /*0ae8*/ 	.word	0x0001ecf0


	//   ....[199]....
        /*0aec*/ 	.word	0x0001edf0


	//   ....[200]....
        /*0af0*/ 	.word	0x0001eed0


	//   ....[201]....
        /*0af4*/ 	.word	0x0001ef60


	//   ....[202]....
        /*0af8*/ 	.word	0x0001f000


	//   ....[203]....
        /*0afc*/ 	.word	0x0001f120


	//   ....[204]....
        /*0b00*/ 	.word	0x0001f190


	//   ....[205]....
        /*0b04*/ 	.word	0x0001f200


	//   ....[206]....
        /*0b08*/ 	.word	0x0001f270


	//   ....[207]....
        /*0b0c*/ 	.word	0x0001f2e0


	//   ....[208]....
        /*0b10*/ 	.word	0x0001f360


	//   ....[209]....
        /*0b14*/ 	.word	0x0001f3f0


	//   ....[210]....
        /*0b18*/ 	.word	0x0001f480


	//   ....[211]....
        /*0b1c*/ 	.word	0x0001f4f0


	//   ....[212]....
        /*0b20*/ 	.word	0x0001f560


	//   ....[213]....
        /*0b24*/ 	.word	0x0001f5d0


	//   ....[214]....
        /*0b28*/ 	.word	0x0001f650


	//   ....[215]....
        /*0b2c*/ 	.word	0x0001f6c0


	//   ....[216]....
        /*0b30*/ 	.word	0x0001f760


	//   ....[217]....
        /*0b34*/ 	.word	0x0001f7f0


	//   ....[218]....
        /*0b38*/ 	.word	0x0001f910


	//----- nvinfo : EIATTR_REG_RECONFIG
	.align		4
.L_294:
        /*0b3c*/ 	.byte	0x01, 0x54
	.zero		2


	//----- nvinfo : EIATTR_SYSCALL_OFFSETS
	.align		4
        /*0b40*/ 	.byte	0x04, 0x46
        /*0b42*/ 	.short	(.L_296 - .L_295)


	//   ....[0]....
.L_295:
        /*0b44*/ 	.word	0x00001d40


	//   ....[1]....
        /*0b48*/ 	.word	0x00001e90


	//   ....[2]....
        /*0b4c*/ 	.word	0x00006a70


	//   ....[3]....
        /*0b50*/ 	.word	0x00006e00


	//   ....[4]....
        /*0b54*/ 	.word	0x000163d0


	//   ....[5]....
        /*0b58*/ 	.word	0x00016520


	//   ....[6]....
        /*0b5c*/ 	.word	0x00016610


	//   ....[7]....
        /*0b60*/ 	.word	0x00017530


	//   ....[8]....
        /*0b64*/ 	.word	0x00017da0


	//----- nvinfo : EIATTR_MBARRIER_INSTR_OFFSETS
	.align		4
.L_296:
        /*0b68*/ 	.byte	0x04, 0x39
        /*0b6a*/ 	.short	(.L_298 - .L_297)


	//   ....[0]....
.L_297:
        /*0b6c*/ 	.word	0x00000270
        /*0b70*/ 	.word	0x000000ff
        /*0b74*/ 	.word	0x00038800
        /*0b78*/ 	.short	0x0100
        /*0b7a*/ 	.byte	0x08
	.zero		1


	//   ....[1]....
        /*0b7c*/ 	.word	0x00000280
        /*0b80*/ 	.word	0x000000ff
        /*0b84*/ 	.word	0x00038810
        /*0b88*/ 	.short	0x0100
        /*0b8a*/ 	.byte	0x08
	.zero		1


	//   ....[2]....
        /*0b8c*/ 	.word	0x00000290
        /*0b90*/ 	.word	0x000000ff
        /*0b94*/ 	.word	0x00038820
        /*0b98*/ 	.short	0x0100
        /*0b9a*/ 	.byte	0x08
	.zero		1


	//   ....[3]....
        /*0b9c*/ 	.word	0x00000340
        /*0ba0*/ 	.word	0x000000ff
        /*0ba4*/ 	.word	0x00038830
        /*0ba8*/ 	.short	0x0100
        /*0baa*/ 	.byte	0x06
	.zero		1


	//   ....[4]....
        /*0bac*/ 	.word	0x00000350
        /*0bb0*/ 	.word	0x000000ff
        /*0bb4*/ 	.word	0x00038840
        /*0bb8*/ 	.short	0x0100
        /*0bba*/ 	.byte	0x06
	.zero		1


	//   ....[5]....
        /*0bbc*/ 	.word	0x00000360
        /*0bc0*/ 	.word	0x000000ff
        /*0bc4*/ 	.word	0x00038838
        /*0bc8*/ 	.short	0x0100
        /*0bca*/ 	.byte	0x06
	.zero		1


	//   ....[6]....
        /*0bcc*/ 	.word	0x00000370
        /*0bd0*/ 	.word	0x000000ff
        /*0bd4*/ 	.word	0x00038848
        /*0bd8*/ 	.short	0x0100
        /*0bda*/ 	.byte	0x06
	.zero		1


	//   ....[7]....
        /*0bdc*/ 	.word	0x000004a0
        /*0be0*/ 	.word	0x000000ff
        /*0be4*/ 	.word	0x00038850
        /*0be8*/ 	.short	0x0100
        /*0bea*/ 	.byte	0x08
	.zero		1


	//   ....[8]....
        /*0bec*/ 	.word	0x000004b0
        /*0bf0*/ 	.word	0x000000ff
        /*0bf4*/ 	.word	0x00038860
        /*0bf8*/ 	.short	0x0100
        /*0bfa*/ 	.byte	0x08
	.zero		1


	//   ....[9]....
        /*0bfc*/ 	.word	0x000004c0
        /*0c00*/ 	.word	0x000000ff
        /*0c04*/ 	.word	0x00038858
        /*0c08*/ 	.short	0x0100
        /*0c0a*/ 	.byte	0x08
	.zero		1


	//   ....[10]....
        /*0c0c*/ 	.word	0x000004d0
        /*0c10*/ 	.word	0x000000ff
        /*0c14*/ 	.word	0x00038868
        /*0c18*/ 	.short	0x0100
        /*0c1a*/ 	.byte	0x08
	.zero		1


	//   ....[11]....
        /*0c1c*/ 	.word	0x000005c0
        /*0c20*/ 	.word	0x000000ff
        /*0c24*/ 	.word	0x00038870
        /*0c28*/ 	.short	0x0100
        /*0c2a*/ 	.byte	0x06
	.zero		1


	//   ....[12]....
        /*0c2c*/ 	.word	0x000005d0
        /*0c30*/ 	.word	0x000000ff
        /*0c34*/ 	.word	0x00038880
        /*0c38*/ 	.short	0x0100
        /*0c3a*/ 	.byte	0x06
	.zero		1


	//   ....[13]....
        /*0c3c*/ 	.word	0x000005e0
        /*0c40*/ 	.word	0x000000ff
        /*0c44*/ 	.word	0x00038878
        /*0c48*/ 	.short	0x0100
        /*0c4a*/ 	.byte	0x06
	.zero		1


	//   ....[14]....
        /*0c4c*/ 	.word	0x000005f0
        /*0c50*/ 	.word	0x000000ff
        /*0c54*/ 	.word	0x00038888
        /*0c58*/ 	.short	0x0100
        /*0c5a*/ 	.byte	0x06
	.zero		1


	//   ....[15]....
        /*0c5c*/ 	.word	0x00000720
        /*0c60*/ 	.word	0x000000ff
        /*0c64*/ 	.word	0x00038890
        /*0c68*/ 	.short	0x0100
        /*0c6a*/ 	.byte	0x08
	.zero		1


	//   ....[16]....
        /*0c6c*/ 	.word	0x00000730
        /*0c70*/ 	.word	0x000000ff
        /*0c74*/ 	.word	0x000388a0
        /*0c78*/ 	.short	0x0100
        /*0c7a*/ 	.byte	0x08
	.zero		1


	//   ....[17]....
        /*0c7c*/ 	.word	0x00000740
        /*0c80*/ 	.word	0x000000ff
        /*0c84*/ 	.word	0x00038898
        /*0c88*/ 	.short	0x0100
        /*0c8a*/ 	.byte	0x08
	.zero		1


	//   ....[18]....
        /*0c8c*/ 	.word	0x00000750
        /*0c90*/ 	.word	0x000000ff
        /*0c94*/ 	.word	0x000388a8
        /*0c98*/ 	.short	0x0100
        /*0c9a*/ 	.byte	0x08
	.zero		1


	//   ....[19]....
        /*0c9c*/ 	.word	0x00000880
        /*0ca0*/ 	.word	0x000000ff
        /*0ca4*/ 	.word	0x000388b0
        /*0ca8*/ 	.short	0x0100
        /*0caa*/ 	.byte	0x08
	.zero		1


	//   ....[20]....
        /*0cac*/ 	.word	0x00000890
        /*0cb0*/ 	.word	0x000000ff
        /*0cb4*/ 	.word	0x000388c0
        /*0cb8*/ 	.short	0x0100
        /*0cba*/ 	.byte	0x08
	.zero		1


	//   ....[21]....
        /*0cbc*/ 	.word	0x000008a0
        /*0cc0*/ 	.word	0x000000ff
        /*0cc4*/ 	.word	0x000388b8
        /*0cc8*/ 	.short	0x0100
        /*0cca*/ 	.byte	0x08
	.zero		1


	//   ....[22]....
        /*0ccc*/ 	.word	0x000008b0
        /*0cd0*/ 	.word	0x000000ff
        /*0cd4*/ 	.word	0x000388c8
        /*0cd8*/ 	.short	0x0100
        /*0cda*/ 	.byte	0x08
	.zero		1


	//   ....[23]....
        /*0cdc*/ 	.word	0x00002a40
        /*0ce0*/ 	.word	0x0000003f
        /*0ce4*/ 	.word	0x00038890
        /*0ce8*/ 	.short	0x010a
        /*0cea*/ 	.byte	0x3f
	.zero		1


	//   ....[24]....
        /*0cec*/ 	.word	0x00003440
        /*0cf0*/ 	.word	0x0000003f
        /*0cf4*/ 	.word	0x00038890
        /*0cf8*/ 	.short	0x010a
        /*0cfa*/ 	.byte	0x3f
	.zero		1


	//   ....[25]....
        /*0cfc*/ 	.word	0x00003c40
        /*0d00*/ 	.word	0x0000003f
        /*0d04*/ 	.word	0x00038890
        /*0d08*/ 	.short	0x010a
        /*0d0a*/ 	.byte	0x3f
	.zero		1


	//   ....[26]....
        /*0d0c*/ 	.word	0x00004020
        /*0d10*/ 	.word	0x00000004
        /*0d14*/ 	.word	0x00000000
        /*0d18*/ 	.short	0x0101
        /*0d1a*/ 	.byte	0x3f
	.zero		1


	//   ....[27]....
        /*0d1c*/ 	.word	0x00004060
        /*0d20*/ 	.word	0x0000003f
        /*0d24*/ 	.word	0x000388b0
        /*0d28*/ 	.short	0x010a
        /*0d2a*/ 	.byte	0x3f
	.zero		1


	//   ....[28]....
        /*0d2c*/ 	.word	0x00004920
        /*0d30*/ 	.word	0x0000003f
        /*0d34*/ 	.word	0x00000000
        /*0d38*/ 	.short	0x0101
        /*0d3a*/ 	.byte	0x3f
	.zero		1


	//   ....[29]....
        /*0d3c*/ 	.word	0x00005370
        /*0d40*/ 	.word	0x00000003
        /*0d44*/ 	.word	0x00000000
        /*0d48*/ 	.short	0x0101
        /*0d4a*/ 	.byte	0x3f
	.zero		1


	//   ....[30]....
        /*0d4c*/ 	.word	0x00005f40
        /*0d50*/ 	.word	0x00000003
        /*0d54*/ 	.word	0x00000000
        /*0d58*/ 	.short	0x0101
        /*0d5a*/ 	.byte	0x3f
	.zero		1


	//   ....[31]....
        /*0d5c*/ 	.word	0x00006b10
        /*0d60*/ 	.word	0x00000002
        /*0d64*/ 	.word	0x00038800
        /*0d68*/ 	.short	0x010a
        /*0d6a*/ 	.byte	0x3f
	.zero		1


	//   ....[32]....
        /*0d6c*/ 	.word	0x00006b60
        /*0d70*/ 	.word	0x00000002
        /*0d74*/ 	.word	0x00038800
        /*0d78*/ 	.short	0x010a
        /*0d7a*/ 	.byte	0x3f
	.zero		1


	//   ....[33]....
        /*0d7c*/ 	.word	0x000071b0
        /*0d80*/ 	.word	0x00000002
        /*0d84*/ 	.word	0x00038800
        /*0d88*/ 	.short	0x010a
        /*0d8a*/ 	.byte	0x3f
	.zero		1


	//   ....[34]....
        /*0d8c*/ 	.word	0x000080b0
        /*0d90*/ 	.word	0x00000002
        /*0d94*/ 	.word	0x00038800
        /*0d98*/ 	.short	0x010a
        /*0d9a*/ 	.byte	0x3f
	.zero		1


	//   ....[35]....
        /*0d9c*/ 	.word	0x00008ef0
        /*0da0*/ 	.word	0x0000000b
        /*0da4*/ 	.word	0x00038830
        /*0da8*/ 	.short	0x010a
        /*0daa*/ 	.byte	0x3f
	.zero		1


	//   ....[36]....
        /*0dac*/ 	.word	0x00008fa0
        /*0db0*/ 	.word	0x0000000b
        /*0db4*/ 	.word	0x00038830
        /*0db8*/ 	.short	0x010a
        /*0dba*/ 	.byte	0x3f
	.zero		1


	//   ....[37]....
        /*0dbc*/ 	.word	0x000092b0
        /*0dc0*/ 	.word	0x00000002
        /*0dc4*/ 	.word	0x00038810
        /*0dc8*/ 	.short	0x010a
        /*0dca*/ 	.byte	0x3f
	.zero		1


	//   ....[38]....
        /*0dcc*/ 	.word	0x00009300
        /*0dd0*/ 	.word	0x0000000b
        /*0dd4*/ 	.word	0x00038850
        /*0dd8*/ 	.short	0x010a
        /*0dda*/ 	.byte	0x3f
	.zero		1


	//   ....[39]....
        /*0ddc*/ 	.word	0x000093b0
        /*0de0*/ 	.word	0x0000000b
        /*0de4*/ 	.word	0x00038850
        /*0de8*/ 	.short	0x010a
        /*0dea*/ 	.byte	0x3f
	.zero		1


	//   ....[40]....
        /*0dec*/ 	.word	0x0000ba40
        /*0df0*/ 	.word	0x0000000a
        /*0df4*/ 	.word	0x00000000
        /*0df8*/ 	.short	0x0101
        /*0dfa*/ 	.byte	0x3f
	.zero		1


	//   ....[41]....
        /*0dfc*/ 	.word	0x0000c100
        /*0e00*/ 	.word	0x0000000b
        /*0e04*/ 	.word	0x00000000
        /*0e08*/ 	.short	0x0101
        /*0e0a*/ 	.byte	0x3f
	.zero		1


	//   ....[42]....
        /*0e0c*/ 	.word	0x0000c220
        /*0e10*/ 	.word	0x0000000c
        /*0e14*/ 	.word	0x00038830
        /*0e18*/ 	.short	0x010a
        /*0e1a*/ 	.byte	0x3f
	.zero		1


	//   ....[43]....
        /*0e1c*/ 	.word	0x0000c2d0
        /*0e20*/ 	.word	0x0000000c
        /*0e24*/ 	.word	0x00038830
        /*0e28*/ 	.short	0x010a
        /*0e2a*/ 	.byte	0x3f
	.zero		1


	//   ....[44]....
        /*0e2c*/ 	.word	0x0000c540
        /*0e30*/ 	.word	0x0000000c
        /*0e34*/ 	.word	0x00038850
        /*0e38*/ 	.short	0x010a
        /*0e3a*/ 	.byte	0x3f
	.zero		1


	//   ....[45]....
        /*0e3c*/ 	.word	0x0000c5b0
        /*0e40*/ 	.word	0x0000000c
        /*0e44*/ 	.word	0x00038850
        /*0e48*/ 	.short	0x010a
        /*0e4a*/ 	.byte	0x3f
	.zero		1


	//   ....[46]....
        /*0e4c*/ 	.word	0x0000e600
        /*0e50*/ 	.word	0x000000a9
        /*0e54*/ 	.word	0x00000000
        /*0e58*/ 	.short	0x0101
        /*0e5a*/ 	.byte	0x3f
	.zero		1


	//   ....[47]....
        /*0e5c*/ 	.word	0x0000f860
        /*0e60*/ 	.word	0x0000000c
        /*0e64*/ 	.word	0x00000000
        /*0e68*/ 	.short	0x0101
        /*0e6a*/ 	.byte	0x3f
	.zero		1


	//   ....[48]....
        /*0e6c*/ 	.word	0x00012120
        /*0e70*/ 	.word	0x00000000
        /*0e74*/ 	.word	0x00000000
        /*0e78*/ 	.short	0x0101
        /*0e7a*/ 	.byte	0x3f
	.zero		1


	//   ....[49]....
        /*0e7c*/ 	.word	0x000148e0
        /*0e80*/ 	.word	0x00000017
        /*0e84*/ 	.word	0x00038820
        /*0e88*/ 	.short	0x010a
        /*0e8a*/ 	.byte	0x3f
	.zero		1


	//   ....[50]....
        /*0e8c*/ 	.word	0x00014970
        /*0e90*/ 	.word	0x00000003
        /*0e94*/ 	.word	0x000388a0
        /*0e98*/ 	.short	0x010a
        /*0e9a*/ 	.byte	0x3f
	.zero		1


	//   ....[51]....
        /*0e9c*/ 	.word	0x00014bc0
        /*0ea0*/ 	.word	0x00000003
        /*0ea4*/ 	.word	0x000388c0
        /*0ea8*/ 	.short	0x010a
        /*0eaa*/ 	.byte	0x3f
	.zero		1


	//   ....[52]....
        /*0eac*/ 	.word	0x00015590
        /*0eb0*/ 	.word	0x00000006
        /*0eb4*/ 	.word	0x000388a0
        /*0eb8*/ 	.short	0x010a
        /*0eba*/ 	.byte	0x3f
	.zero		1


	//   ....[53]....
        /*0ebc*/ 	.word	0x000157d0
        /*0ec0*/ 	.word	0x00000006
        /*0ec4*/ 	.word	0x000388c0
        /*0ec8*/ 	.short	0x010a
        /*0eca*/ 	.byte	0x3f
	.zero		1


	//   ....[54]....
        /*0ecc*/ 	.word	0x00016d20
        /*0ed0*/ 	.word	0x0000001b
        /*0ed4*/ 	.word	0x00038840
        /*0ed8*/ 	.short	0x010a
        /*0eda*/ 	.byte	0x3f
	.zero		1


	//   ....[55]....
        /*0edc*/ 	.word	0x00017260
        /*0ee0*/ 	.word	0x0000001b
        /*0ee4*/ 	.word	0x00038830
        /*0ee8*/ 	.short	0x0107
        /*0eea*/ 	.byte	0x3f
	.zero		1


	//   ....[56]....
        /*0eec*/ 	.word	0x00017330
        /*0ef0*/ 	.word	0x0000001b
        /*0ef4*/ 	.word	0x00038830
        /*0ef8*/ 	.short	0x0101
        /*0efa*/ 	.byte	0x3f
	.zero		1


	//   ....[57]....
        /*0efc*/ 	.word	0x00017be0
        /*0f00*/ 	.word	0x00000017
        /*0f04*/ 	.word	0x00038800
        /*0f08*/ 	.short	0x0107
        /*0f0a*/ 	.byte	0x3f
	.zero		1


	//   ....[58]....
        /*0f0c*/ 	.word	0x00017c70
        /*0f10*/ 	.word	0x00000017
        /*0f14*/ 	.word	0x00038800
        /*0f18*/ 	.short	0x0101
        /*0f1a*/ 	.byte	0x3f
	.zero		1


	//   ....[59]....
        /*0f1c*/ 	.word	0x00018b80
        /*0f20*/ 	.word	0x00000017
        /*0f24*/ 	.word	0x00038810
        /*0f28*/ 	.short	0x0107
        /*0f2a*/ 	.byte	0x3f
	.zero		1


	//   ....[60]....
        /*0f2c*/ 	.word	0x00018c80
        /*0f30*/ 	.word	0x00000017
        /*0f34*/ 	.word	0x00038810
        /*0f38*/ 	.short	0x0101
        /*0f3a*/ 	.byte	0x3f
	.zero		1


	//   ....[61]....
        /*0f3c*/ 	.word	0x00018ca0
        /*0f40*/ 	.word	0x00000017
        /*0f44*/ 	.word	0x00038820
        /*0f48*/ 	.short	0x010a
        /*0f4a*/ 	.byte	0x3f
	.zero		1


	//   ....[62]....
        /*0f4c*/ 	.word	0x00018d30
        /*0f50*/ 	.word	0x0000001b
        /*0f54*/ 	.word	0x00038860
        /*0f58*/ 	.short	0x010a
        /*0f5a*/ 	.byte	0x3f
	.zero		1


	//   ....[63]....
        /*0f5c*/ 	.word	0x00019660
        /*0f60*/ 	.word	0x0000001b
        /*0f64*/ 	.word	0x00038850
        /*0f68*/ 	.short	0x0107
        /*0f6a*/ 	.byte	0x3f
	.zero		1


	//   ....[64]....
        /*0f6c*/ 	.word	0x00019730
        /*0f70*/ 	.word	0x0000001b
        /*0f74*/ 	.word	0x00038850
        /*0f78*/ 	.short	0x0101
        /*0f7a*/ 	.byte	0x3f
	.zero		1


	//   ....[65]....
        /*0f7c*/ 	.word	0x00019ac0
        /*0f80*/ 	.word	0x00000006
        /*0f84*/ 	.word	0x00038840
        /*0f88*/ 	.short	0x010a
        /*0f8a*/ 	.byte	0x3f
	.zero		1


	//   ....[66]....
        /*0f8c*/ 	.word	0x00019e00
        /*0f90*/ 	.word	0x00000006
        /*0f94*/ 	.word	0x00038830
        /*0f98*/ 	.short	0x0107
        /*0f9a*/ 	.byte	0x3f
	.zero		1


	//   ....[67]....
        /*0f9c*/ 	.word	0x00019ec0
        /*0fa0*/ 	.word	0x00000006
        /*0fa4*/ 	.word	0x00038830
        /*0fa8*/ 	.short	0x0101
        /*0faa*/ 	.byte	0x3f
	.zero		1


	//   ....[68]....
        /*0fac*/ 	.word	0x00019ef0
        /*0fb0*/ 	.word	0x00000006
        /*0fb4*/ 	.word	0x00038860
        /*0fb8*/ 	.short	0x010a
        /*0fba*/ 	.byte	0x3f
	.zero		1


	//   ....[69]....
        /*0fbc*/ 	.word	0x0001a5c0
        /*0fc0*/ 	.word	0x00000006
        /*0fc4*/ 	.word	0x00038850
        /*0fc8*/ 	.short	0x0107
        /*0fca*/ 	.byte	0x3f
	.zero		1


	//   ....[70]....
        /*0fcc*/ 	.word	0x0001a680
        /*0fd0*/ 	.word	0x00000006
        /*0fd4*/ 	.word	0x00038850
        /*0fd8*/ 	.short	0x0101
        /*0fda*/ 	.byte	0x3f
	.zero		1


	//   ....[71]....
        /*0fdc*/ 	.word	0x0001b2c0
        /*0fe0*/ 	.word	0x00000004
        /*0fe4*/ 	.word	0x00038820
        /*0fe8*/ 	.short	0x010a
        /*0fea*/ 	.byte	0x3f
	.zero		1


	//   ....[72]....
        /*0fec*/ 	.word	0x0001b430
        /*0ff0*/ 	.word	0x00000005
        /*0ff4*/ 	.word	0x00038840
        /*0ff8*/ 	.short	0x010a
        /*0ffa*/ 	.byte	0x3f
	.zero		1


	//   ....[73]....
        /*0ffc*/ 	.word	0x0001b4d0
        /*1000*/ 	.word	0x00000019
        /*1004*/ 	.word	0x00038840
        /*1008*/ 	.short	0x010a
        /*100a*/ 	.byte	0x3f
	.zero		1


	//   ....[74]....
        /*100c*/ 	.word	0x0001b510
        /*1010*/ 	.word	0x00000005
        /*1014*/ 	.word	0x00038860
        /*1018*/ 	.short	0x010a
        /*101a*/ 	.byte	0x3f
	.zero		1


	//   ....[75]....
        /*101c*/ 	.word	0x0001b550
        /*1020*/ 	.word	0x00000019
        /*1024*/ 	.word	0x00038860
        /*1028*/ 	.short	0x010a
        /*102a*/ 	.byte	0x3f
	.zero		1


	//   ....[76]....
        /*102c*/ 	.word	0x0001b5b0
        /*1030*/ 	.word	0x0000003f
        /*1034*/ 	.word	0x00038890
        /*1038*/ 	.short	0x010a
        /*103a*/ 	.byte	0x3f
	.zero		1


	//   ....[77]....
        /*103c*/ 	.word	0x0001b720
        /*1040*/ 	.word	0x0000003f
        /*1044*/ 	.word	0x00038890
        /*1048*/ 	.short	0x010a
        /*104a*/ 	.byte	0x3f
	.zero		1


	//   ....[78]....
        /*104c*/ 	.word	0x0001b8a0
        /*1050*/ 	.word	0x0000003f
        /*1054*/ 	.word	0x00038890
        /*1058*/ 	.short	0x010a
        /*105a*/ 	.byte	0x3f
	.zero		1


	//   ....[79]....
        /*105c*/ 	.word	0x0001ba00
        /*1060*/ 	.word	0x0000003f
        /*1064*/ 	.word	0x000388b0
        /*1068*/ 	.short	0x010a
        /*106a*/ 	.byte	0x3f
	.zero		1


	//   ....[80]....
        /*106c*/ 	.word	0x0001bc10
        /*1070*/ 	.word	0x00000002
        /*1074*/ 	.word	0x00038800
        /*1078*/ 	.short	0x010a
        /*107a*/ 	.byte	0x3f
	.zero		1


	//   ....[81]....
        /*107c*/ 	.word	0x0001be20
        /*1080*/ 	.word	0x00000002
        /*1084*/ 	.word	0x00038800
        /*1088*/ 	.short	0x010a
        /*108a*/ 	.byte	0x3f
	.zero		1


	//   ....[82]....
        /*108c*/ 	.word	0x0001be70
        /*1090*/ 	.word	0x0000000b
        /*1094*/ 	.word	0x00038830
        /*1098*/ 	.short	0x010a
        /*109a*/ 	.byte	0x3f
	.zero		1


	//   ....[83]....
        /*109c*/ 	.word	0x0001bec0
        /*10a0*/ 	.word	0x00000002
        /*10a4*/ 	.word	0x00038810
        /*10a8*/ 	.short	0x010a
        /*10aa*/ 	.byte	0x3f
	.zero		1


	//   ....[84]....
        /*10ac*/ 	.word	0x0001bf10
        /*10b0*/ 	.word	0x0000000b
        /*10b4*/ 	.word	0x00038850
        /*10b8*/ 	.short	0x010a
        /*10ba*/ 	.byte	0x3f
	.zero		1


	//   ....[85]....
        /*10bc*/ 	.word	0x0001bf60
        /*10c0*/ 	.word	0x0000000c
        /*10c4*/ 	.word	0x00038830
        /*10c8*/ 	.short	0x010a
        /*10ca*/ 	.byte	0x3f
	.zero		1


	//   ....[86]....
        /*10cc*/ 	.word	0x0001bfb0
        /*10d0*/ 	.word	0x0000000c
        /*10d4*/ 	.word	0x00038850
        /*10d8*/ 	.short	0x010a
        /*10da*/ 	.byte	0x3f
	.zero		1


	//   ....[87]....
        /*10dc*/ 	.word	0x0001c150
        /*10e0*/ 	.word	0x00000017
        /*10e4*/ 	.word	0x00038820
        /*10e8*/ 	.short	0x010a
        /*10ea*/ 	.byte	0x3f
	.zero		1


	//   ....[88]....
        /*10ec*/ 	.word	0x0001c1a0
        /*10f0*/ 	.word	0x00000003
        /*10f4*/ 	.word	0x000388a0
        /*10f8*/ 	.short	0x010a
        /*10fa*/ 	.byte	0x3f
	.zero		1


	//   ....[89]....
        /*10fc*/ 	.word	0x0001c1f0
        /*1100*/ 	.word	0x00000003
        /*1104*/ 	.word	0x000388c0
        /*1108*/ 	.short	0x010a
        /*110a*/ 	.byte	0x3f
	.zero		1


	//   ....[90]....
        /*110c*/ 	.word	0x0001c240
        /*1110*/ 	.word	0x00000006
        /*1114*/ 	.word	0x000388a0
        /*1118*/ 	.short	0x010a
        /*111a*/ 	.byte	0x3f
	.zero		1


	//   ....[91]....
        /*111c*/ 	.word	0x0001c290
        /*1120*/ 	.word	0x00000006
        /*1124*/ 	.word	0x000388c0
        /*1128*/ 	.short	0x010a
        /*112a*/ 	.byte	0x3f
	.zero		1


	//   ....[92]....
        /*112c*/ 	.word	0x0001c3b0
        /*1130*/ 	.word	0x0000001b
        /*1134*/ 	.word	0x00038840
        /*1138*/ 	.short	0x010a
        /*113a*/ 	.byte	0x3f
	.zero		1


	//   ....[93]....
        /*113c*/ 	.word	0x0001d940
        /*1140*/ 	.word	0x00000017
        /*1144*/ 	.word	0x00038820
        /*1148*/ 	.short	0x010a
        /*114a*/ 	.byte	0x3f
	.zero		1


	//   ....[94]....
        /*114c*/ 	.word	0x0001d990
        /*1150*/ 	.word	0x0000001b
        /*1154*/ 	.word	0x00038860
        /*1158*/ 	.short	0x010a
        /*115a*/ 	.byte	0x3f
	.zero		1


	//   ....[95]....
        /*115c*/ 	.word	0x0001e280
        /*1160*/ 	.word	0x00000006
        /*1164*/ 	.word	0x00038840
        /*1168*/ 	.short	0x010a
        /*116a*/ 	.byte	0x3f
	.zero		1


	//   ....[96]....
        /*116c*/ 	.word	0x0001e740
        /*1170*/ 	.word	0x00000006
        /*1174*/ 	.word	0x00038860
        /*1178*/ 	.short	0x010a
        /*117a*/ 	.byte	0x3f
	.zero		1


	//   ....[97]....
        /*117c*/ 	.word	0x0001f830
        /*1180*/ 	.word	0x00000004
        /*1184*/ 	.word	0x00038820
        /*1188*/ 	.short	0x010a
        /*118a*/ 	.byte	0x3f
	.zero		1


	//   ....[98]....
        /*118c*/ 	.word	0x0001f9d0
        /*1190*/ 	.word	0x00000005
        /*1194*/ 	.word	0x00038840
        /*1198*/ 	.short	0x010a
        /*119a*/ 	.byte	0x3f
	.zero		1


	//   ....[99]....
        /*119c*/ 	.word	0x0001fa20
        /*11a0*/ 	.word	0x00000019
        /*11a4*/ 	.word	0x00038840
        /*11a8*/ 	.short	0x010a
        /*11aa*/ 	.byte	0x3f
	.zero		1


	//   ....[100]....
        /*11ac*/ 	.word	0x0001fa70
        /*11b0*/ 	.word	0x00000005
        /*11b4*/ 	.word	0x00038860
        /*11b8*/ 	.short	0x010a
        /*11ba*/ 	.byte	0x3f
	.zero		1


	//----- nvinfo : EIATTR_NUM_MBARRIERS
	.align		4
.L_298:
        /*11bc*/ 	.byte	0x03, 0x38
        /*11be*/ 	.short	0x0017


	//----- nvinfo : EIATTR_EXIT_INSTR_OFFSETS
	.align		4
        /*11c0*/ 	.byte	0x04, 0x1c
        /*11c2*/ 	.short	(.L_300 - .L_299)


	//   ....[0]....
.L_299:
        /*11c4*/ 	.word	0x0001b5a0


	//----- nvinfo : EIATTR_MAX_THREADS
	.align		4
.L_300:
        /*11c8*/ 	.byte	0x04, 0x05
        /*11ca*/ 	.short	(.L_302 - .L_301)
.L_301:
        /*11cc*/ 	.word	0x00000180
        /*11d0*/ 	.word	0x00000001
        /*11d4*/ 	.word	0x00000001


	//----- nvinfo : EIATTR_CRS_STACK_SIZE
	.align		4
.L_302:
        /*11d8*/ 	.byte	0x04, 0x1e
        /*11da*/ 	.short	(.L_304 - .L_303)
.L_303:
        /*11dc*/ 	.word	0x00000000


	//----- nvinfo : EIATTR_CBANK_PARAM_SIZE
	.align		4
.L_304:
        /*11e0*/ 	.byte	0x03, 0x19
        /*11e2*/ 	.short	0x0bf0


	//----- nvinfo : EIATTR_PARAM_CBANK
	.align		4
        /*11e4*/ 	.byte	0x04, 0x0a
        /*11e6*/ 	.short	(.L_306 - .L_305)
	.align		4
.L_305:
        /*11e8*/ 	.word	index@(.nv.constant0._ZN7cutlass13device_kernelIN5flash11enable_sm90INS1_16FlashAttnFwdSm90INS1_25CollectiveMainloopFwdSm90ILi2EN4cute5tupleIJNS5_1CILi1EEES8_S8_EEENS6_IJNS7_ILi64EEESA_SA_EEELi512ENS_6half_tEfNS_4arch4Sm90ELb0ELb0ELb1ELb1ELb1ELb1ELb1ELb0ELb0ELb1ELb0ELb0EEENS1_21CollectiveEpilogueFwdINS6_IJSA_NS7_ILi512EEESA_EEES9_SC_SE_Li256ELb1ELb1ELb0ELb0EEENS1_36VarlenDynamicPersistentTileSchedulerILi64ELi64ELi256ELi128ELb0ELb1ELb1ELb0ELb1ELb1EEEEEEEEEvNT_6ParamsE)
        /*11ec*/ 	.short	0x0210
        /*11ee*/ 	.short	0x0bf0


	//----- nvinfo : EIATTR_SW_WAR
	.align		4
.L_306:
        /*11f0*/ 	.byte	0x04, 0x36
        /*11f2*/ 	.short	(.L_308 - .L_307)
.L_307:
        /*11f4*/ 	.word	0x00000008
.L_308:


//--------------------- .nv.info._ZN7cutlass13device_kernelIN5flash11enable_sm90INS1_16FlashAttnFwdSm90INS1_25CollectiveMainloopFwdSm90ILi2EN4cute5tupleIJNS5_1CILi1EEES8_S8_EEENS6_IJNS7_ILi64EEESA_SA_EEELi512ENS_6half_tEfNS_4arch4Sm90ELb0ELb1ELb1ELb0ELb1ELb0ELb0ELb0ELb0ELb1ELb0ELb0EEENS1_21CollectiveEpilogueFwdINS6_IJSA_NS7_ILi512EEESA_EEES9_SC_SE_Li256ELb0ELb1ELb0ELb0EEENS1_30DynamicPersistentTileSchedulerILi256ELi128ELb0ELb1ELb1EEEEEEEEEvNT_6ParamsE --------------------------
	.section	.nv.info._ZN7cutlass13device_kernelIN5flash11enable_sm90INS1_16FlashAttnFwdSm90INS1_25CollectiveMainloopFwdSm90ILi2EN4cute5tupleIJNS5_1CILi1EEES8_S8_EEENS6_IJNS7_ILi64EEESA_SA_EEELi512ENS_6half_tEfNS_4arch4Sm90ELb0ELb1ELb1ELb0ELb1ELb0ELb0ELb0ELb0ELb1ELb0ELb0EEENS1_21CollectiveEpilogueFwdINS6_IJSA_NS7_ILi512EEESA_EEES9_SC_SE_Li256ELb0ELb1ELb0ELb0EEENS1_30DynamicPersistentTileSchedulerILi256ELi128ELb0ELb1ELb1EEEEEEEEEvNT_6ParamsE,"",@"SHT_CUDA_INFO"
	.sectionflags	@""
	.align	4


	//----- nvinfo : EIATTR_CUDA_API_VERSION
	.align		4
        /*0000*/ 	.byte	0x04, 0x37
        /*0002*/ 	.short	(.L_310 - .L_309)
.L_309:
        /*0004*/ 	.word	0x00000082


	//----- nvinfo : EIATTR_KPARAM_INFO
	.align		4
.L_310:
        /*0008*/ 	.byte	0x04, 0x17
        /*000a*/ 	.short	(.L_312 - .L_311)
.L_311:
        /*000c*/ 	.word	0x00000000
        /*0010*/ 	.short	0x0000
        /*0012*/ 	.short	0x0070
        /*0014*/ 	.byte	0x00, 0xf0, 0x01, 0x2a


	//----- nvinfo : EIATTR_SPARSE_MMA_MASK
	.align		4
.L_312:
        /*0018*/ 	.byte	0x03, 0x50
        /*001a*/ 	.short	0x0000


	//----- nvinfo : EIATTR_MAXREG_COUNT
	.align		4
        /*001c*/ 	.byte	0x03, 0x1b
        /*001e*/ 	.short	0x00a8


	//----- nvinfo : EIATTR_NUM_BARRIERS
	.align		4
        /*0020*/ 	.byte	0x02, 0x4c
        /*0022*/ 	.byte	0x10
	.zero		1


	//----- nvinfo : EIATTR_EXTERNS
	.align		4
        /*0024*/ 	.byte	0x04, 0x0f
        /*0026*/ 	.short	(.L_314 - .L_313)


	//   ....[0]....
	.align		4
.L_313:
        /*0028*/ 	.word	index@(__assertfail)


	//----- nvinfo : EIATTR_ANNOTATIONS
	.align		4
.L_314:
        /*002c*/ 	.byte	0x04, 0x55
        /*002e*/ 	.short	(.L_316 - .L_315)


	//   ....[0]....
.L_315:
        /*0030*/ 	.word	0x00000001
        /*0034*/ 	.byte	0x20, 0x0a, 0x01, 0x00, 0x01, 0x00, 0x00, 0x00, 0x30, 0x0b, 0x01, 0x00, 0x01, 0x00, 0x00, 0x00
        /*0044*/ 	.byte	0x20, 0x0f, 0x01, 0x00, 0x01, 0x00, 0x00, 0x00, 0x80, 0x21, 0x01, 0x00, 0x01, 0x00, 0x00, 0x00
        /*0054*/ 	.byte	0x40, 0x27, 0x01, 0x00, 0x01, 0x00, 0x00, 0x00, 0x20, 0x2d, 0x01, 0x00, 0x01, 0x00, 0x00, 0x00
        /*0064*/ 	.byte	0x40, 0x2d, 0x01, 0x00, 0x01, 0x00, 0x00, 0x00, 0x80, 0x2e, 0x01, 0x00, 0x01, 0x00, 0x00, 0x00
        /*0074*/ 	.byte	0x30, 0x49, 0x01, 0x00


	//----- nvinfo : EIATTR_MERCURY_ISA_VERSION
	.align		4
.L_316:
        /*0078*/ 	.byte	0x03, 0x5f
        /*007a*/ 	.short	0x0101


	//----- nvinfo : EIATTR_INT_WARP_WIDE_INSTR_OFFSETS
	.align		4
        /*007c*/ 	.byte	0x04, 0x31
        /*007e*/ 	.short	(.L_318 - .L_317)


	//   ....[0]....
.L_317:
        /*0080*/ 	.word	0x000000c0


	//   ....[1]....
        /*0084*/ 	.word	0x000000d0


	//   ....[2]....
        /*0088*/ 	.word	0x00000170


	//   ....[3]....
        /*008c*/ 	.word	0x000118a0


	//   ....[4]....
        /*0090*/ 	.word	0x00011930


	//   ....[5]....
        /*0094*/ 	.word	0x000146c0


	//   ....[6]....
        /*0098*/ 	.word	0x00014750


	//----- nvinfo : EIATTR_COOP_GROUP_MASK_REGIDS
	.align		4
.L_318:
        /*009c*/ 	.byte	0x04, 0x29
        /*009e*/ 	.short	(.L_320 - .L_319)


	//   ....[0]....
.L_319:
        /*00a0*/ 	.word	0xffffffff


	//   ....[1]....
        /*00a4*/ 	.word	0xffffffff


	//   ....[2]....
        /*00a8*/ 	.word	0xffffffff


	//   ....[3]....
        /*00ac*/ 	.word	0xffffffff


	//   ....[4]....
        /*00b0*/ 	.word	0xffffffff


	//   ....[5]....
        /*00b4*/ 	.word	0xffffffff


	//   ....[6]....
        /*00b8*/ 	.word	0xffffffff


	//   ....[7]....
        /*00bc*/ 	.word	0xffffffff


	//   ....[8]....
        /*00c0*/ 	.word	0xffffffff


	//   ....[9]....
        /*00c4*/ 	.word	0xffffffff


	//   ....[10]....
        /*00c8*/ 	.word	0xffffffff


	//   ....[11]....
        /*00cc*/ 	.word	0xffffffff


	//   ....[12]....
        /*00d0*/ 	.word	0xffffffff


	//   ....[13]....
        /*00d4*/ 	.word	0xffffffff


	//   ....[14]....
        /*00d8*/ 	.word	0xffffffff


	//   ....[15]....
        /*00dc*/ 	.word	0xffffffff


	//   ....[16]....
        /*00e0*/ 	.word	0xffffffff


	//   ....[17]....
        /*00e4*/ 	.word	0xffffffff


	//   ....[18]....
        /*00e8*/ 	.word	0xffffffff


	//   ....[19]....
        /*00ec*/ 	.word	0xffffffff


	//   ....[20]....
        /*00f0*/ 	.word	0xffffffff


	//   ....[21]....
        /*00f4*/ 	.word	0xffffffff


	//   ....[22]....
        /*00f8*/ 	.word	0xffffffff


	//   ....[23]....
        /*00fc*/ 	.word	0xffffffff


	//   ....[24]....
        /*0100*/ 	.word	0xffffffff


	//   ....[25]....
        /*0104*/ 	.word	0xffffffff


	//   ....[26]....
        /*0108*/ 	.word	0xffffffff


	//   ....[27]....
        /*010c*/ 	.word	0xffffffff


	//   ....[28]....
        /*0110*/ 	.word	0xffffffff


	//   ....[29]....
        /*0114*/ 	.word	0xffffffff


	//   ....[30]....
        /*0118*/ 	.word	0xffffffff


	//   ....[31]....
        /*011c*/ 	.word	0xffffffff


	//   ....[32]....
        /*0120*/ 	.word	0xffffffff


	//   ....[33]....
        /*0124*/ 	.word	0xffffffff


	//   ....[34]....
        /*0128*/ 	.word	0xffffffff


	//   ....[35]....
        /*012c*/ 	.word	0xffffffff


	//   ....[36]....
        /*0130*/ 	.word	0xffffffff


	//   ....[37]....
        /*0134*/ 	.word	0xffffffff


	//   ....[38]....
        /*0138*/ 	.word	0xffffffff


	//   ....[39]....
        /*013c*/ 	.word	0xffffffff


	//   ....[40]....
        /*0140*/ 	.word	0xffffffff


	//   ....[41]....
        /*0144*/ 	.word	0xffffffff


	//   ....[42]....
        /*0148*/ 	.word	0xffffffff


	//   ....[43]....
        /*014c*/ 	.word	0xffffffff


	//   ....[44]....
        /*0150*/ 	.word	0xffffffff


	//   ....[45]....
        /*0154*/ 	.word	0xffffffff


	//   ....[46]....
        /*0158*/ 	.word	0xffffffff


	//   ....[47]....
        /*015c*/ 	.word	0xffffffff


	//   ....[48]....
        /*0160*/ 	.word	0xffffffff


	//   ....[49]....
        /*0164*/ 	.word	0xffffffff


	//   ....[50]....
        /*0168*/ 	.word	0xffffffff


	//   ....[51]....
        /*016c*/ 	.word	0xffffffff


	//   ....[52]....
        /*0170*/ 	.word	0xffffffff


	//   ....[53]....
        /*0174*/ 	.word	0xffffffff


	//   ....[54]....
        /*0178*/ 	.word	0xffffffff


	//   ....[55]....
        /*017c*/ 	.word	0xffffffff


	//   ....[56]....
        /*0180*/ 	.word	0xffffffff


	//   ....[57]....
        /*0184*/ 	.word	0xffffffff


	//   ....[58]....
        /*0188*/ 	.word	0xffffffff


	//   ....[59]....
        /*018c*/ 	.word	0xffffffff


	//   ....[60]....
        /*0190*/ 	.word	0xffffffff


	//   ....[61]....
        /*0194*/ 	.word	0xffffffff


	//   ....[62]....
        /*0198*/ 	.word	0xffffffff


	//   ....[63]....
        /*019c*/ 	.word	0xffffffff


	//   ....[64]....
        /*01a0*/ 	.word	0xffffffff


	//   ....[65]....
        /*01a4*/ 	.word	0xffffffff


	//   ....[66]....
        /*01a8*/ 	.word	0xffffffff


	//   ....[67]....
        /*01ac*/ 	.word	0xffffffff


	//   ....[68]....
        /*01b0*/ 	.word	0xffffffff


	//   ....[69]....
        /*01b4*/ 	.word	0xffffffff


	//   ....[70]....
        /*01b8*/ 	.word	0xffffffff


	//   ....[71]....
        /*01bc*/ 	.word	0xffffffff


	//   ....[72]....
        /*01c0*/ 	.word	0xffffffff


	//   ....[73]....
        /*01c4*/ 	.word	0xffffffff


	//   ....[74]....
        /*01c8*/ 	.word	0xffffffff


	//   ....[75]....
        /*01cc*/ 	.word	0xffffffff


	//   ....[76]....
        /*01d0*/ 	.word	0xffffffff


	//   ....[77]....
        /*01d4*/ 	.word	0xffffffff


	//   ....[78]....
        /*01d8*/ 	.word	0xffffffff


	//   ....[79]....
        /*01dc*/ 	.word	0xffffffff


	//   ....[80]....
        /*01e0*/ 	.word	0xffffffff


	//   ....[81]....
        /*01e4*/ 	.word	0xffffffff


	//   ....[82]....
        /*01e8*/ 	.word	0xffffffff


	//   ....[83]....
        /*01ec*/ 	.word	0xffffffff


	//   ....[84]....
        /*01f0*/ 	.word	0xffffffff


	//   ....[85]....
        /*01f4*/ 	.word	0xffffffff


	//   ....[86]....
        /*01f8*/ 	.word	0xffffffff


	//   ....[87]....
        /*01fc*/ 	.word	0xffffffff


	//   ....[88]....
        /*0200*/ 	.word	0xffffffff


	//   ....[89]....
        /*0204*/ 	.word	0xffffffff


	//   ....[90]....
        /*0208*/ 	.word	0xffffffff


	//   ....[91]....
        /*020c*/ 	.word	0xffffffff


	//   ....[92]....
        /*0210*/ 	.word	0xffffffff


	//   ....[93]....
        /*0214*/ 	.word	0xffffffff


	//   ....[94]....
        /*0218*/ 	.word	0x0500000f


	//   ....[95]....
        /*021c*/ 	.word	0x0500000f


	//   ....[96]....
        /*0220*/ 	.word	0x0500000f


	//   ....[97]....
        /*0224*/ 	.word	0x0500000f


	//   ....[98]....
        /*0228*/ 	.word	0x0500000f


	//   ....[99]....
        /*022c*/ 	.word	0x0500000f


	//   ....[100]....
        /*0230*/ 	.word	0x0500000f


	//   ....[101]....
        /*0234*/ 	.word	0x0500000f


	//   ....[102]....
        /*0238*/ 	.word	0x0500000f


	//   ....[103]....
        /*023c*/ 	.word	0x0500000f


	//   ....[104]....
        /*0240*/ 	.word	0x0500000f


	//   ....[105]....
        /*0244*/ 	.word	0x0500000f


	//   ....[106]....
        /*0248*/ 	.word	0x0500000f


	//   ....[107]....
        /*024c*/ 	.word	0x0500000f


	//   ....[108]....
        /*0250*/ 	.word	0x0500000f


	//   ....[109]....
        /*0254*/ 	.word	0x0500000f


	//   ....[110]....
        /*0258*/ 	.word	0x0500000f


	//   ....[111]....
        /*025c*/ 	.word	0x0500000f


	//   ....[112]....
        /*0260*/ 	.word	0x0500000f


	//   ....[113]....
        /*0264*/ 	.word	0x0500000f


	//   ....[114]....
        /*0268*/ 	.word	0x0500000f


	//   ....[115]....
        /*026c*/ 	.word	0x0500000f


	//   ....[116]....
        /*0270*/ 	.word	0x0500000f


	//   ....[117]....
        /*0274*/ 	.word	0x0500000f


	//   ....[118]....
        /*0278*/ 	.word	0x0500000f


	//   ....[119]....
        /*027c*/ 	.word	0x0500000f


	//   ....[120]....
        /*0280*/ 	.word	0x0500000f


	//   ....[121]....
        /*0284*/ 	.word	0x0500000f


	//   ....[122]....
        /*0288*/ 	.word	0x0500000f


	//   ....[123]....
        /*028c*/ 	.word	0x0500000f


	//   ....[124]....
        /*0290*/ 	.word	0x0500000f


	//   ....[125]....
        /*0294*/ 	.word	0x0500000f


	//   ....[126]....
        /*0298*/ 	.word	0x0500000f


	//   ....[127]....
        /*029c*/ 	.word	0x0500000f


	//   ....[128]....
        /*02a0*/ 	.word	0x0500000f


	//   ....[129]....
        /*02a4*/ 	.word	0x0500000f


	//   ....[130]....
        /*02a8*/ 	.word	0x0500000f


	//   ....[131]....
        /*02ac*/ 	.word	0x0500000f


	//   ....[132]....
        /*02b0*/ 	.word	0x0500000f


	//   ....[133]....
        /*02b4*/ 	.word	0x0500000f


	//   ....[134]....
        /*02b8*/ 	.word	0x0500000f


	//   ....[135]....
        /*02bc*/ 	.word	0x0500000f


	//   ....[136]....
        /*02c0*/ 	.word	0x0500000f


	//----- nvinfo : EIATTR_COOP_GROUP_INSTR_OFFSETS
	.align		4
.L_320:
        /*02c4*/ 	.byte	0x04, 0x28
        /*02c6*/ 	.short	(.L_322 - .L_321)


	//   ....[0]....
.L_321:
        /*02c8*/ 	.word	0x00000070


	//   ....[1]....
        /*02cc*/ 	.word	0x000000b0


	//   ....[2]....
        /*02d0*/ 	.word	0x00000290


	//   ....[3]....
        /*02d4*/ 	.word	0x000003f0


	//   ....[4]....
        /*02d8*/ 	.word	0x00000510


	//   ....[5]....
        /*02dc*/ 	.word	0x00000670


	//   ....[6]....
        /*02e0*/ 	.word	0x00001b50


	//   ....[7]....
        /*02e4*/ 	.word	0x00003cc0


	//   ....[8]....
        /*02e8*/ 	.word	0x00004430


	//   ....[9]....
        /*02ec*/ 	.word	0x00004a40


	//   ....[10]....
        /*02f0*/ 	.word	0x00005360


	//   ....[11]....
        /*02f4*/ 	.word	0x00005480


	//   ....[12]....
        /*02f8*/ 	.word	0x000057f0


	//   ....[13]....
        /*02fc*/ 	.word	0x00005870


	//   ....[14]....
        /*0300*/ 	.word	0x000060e0


	//   ....[15]....
        /*0304*/ 	.word	0x000068c0


	//   ....[16]....
        /*0308*/ 	.word	0x00006e10


	//   ....[17]....
        /*030c*/ 	.word	0x00007510


	//   ....[18]....
        /*0310*/ 	.word	0x00007610


	//   ....[19]....
        /*0314*/ 	.word	0x00007990


	//   ....[20]....
        /*0318*/ 	.word	0x00007a60


	//   ....[21]....
        /*031c*/ 	.word	0x00008b70


	//   ....[22]....
        /*0320*/ 	.word	0x000095c0


	//   ....[23]....
        /*0324*/ 	.word	0x00009650


	//   ....[24]....
        /*0328*/ 	.word	0x00009910


	//   ....[25]....
        /*032c*/ 	.word	0x00009ad0


	//   ....[26]....
        /*0330*/ 	.word	0x0000aae0


	//   ....[27]....
        /*0334*/ 	.word	0x0000b090


	//   ....[28]....
        /*0338*/ 	.word	0x0000b5d0


	//   ....[29]....
        /*033c*/ 	.word	0x0000bcc0


	//   ....[30]....
        /*0340*/ 	.word	0x0000bdc0


	//   ....[31]....
        /*0344*/ 	.word	0x0000c180


	//   ....[32]....
        /*0348*/ 	.word	0x0000c2a0


	//   ....[33]....
        /*034c*/ 	.word	0x0000d330


	//   ....[34]....
        /*0350*/ 	.word	0x0000d400


	//   ....[35]....
        /*0354*/ 	.word	0x0000d440


	//   ....[36]....
        /*0358*/ 	.word	0x0000d4d0


	//   ....[37]....
        /*035c*/ 	.word	0x0000d510


	//   ....[38]....
        /*0360*/ 	.word	0x0000e7b0


	//   ....[39]....
        /*0364*/ 	.word	0x0000f220


	//   ....[40]....
        /*0368*/ 	.word	0x0000f250


	//   ....[41]....
        /*036c*/ 	.word	0x0000f280


	//   ....[42]....
        /*0370*/ 	.word	0x0000f2a0


	//   ....[43]....
        /*0374*/ 	.word	0x0000f8f0


	//   ....[44]....
        /*0378*/ 	.word	0x0000f900


	//   ....[45]....
        /*037c*/ 	.word	0x0000fb30


	//   ....[46]....
        /*0380*/ 	.word	0x0000fb50


	//   ....[47]....
        /*0384*/ 	.word	0x000104d0


	//   ....[48]....
        /*0388*/ 	.word	0x00010500


	//   ....[49]....
        /*038c*/ 	.word	0x00010740


	//   ....[50]....
        /*0390*/ 	.word	0x00010760


	//   ....[51]....
        /*0394*/ 	.word	0x00010a50


	//   ....[52]....
        /*0398*/ 	.word	0x000122e0


	//   ....[53]....
        /*039c*/ 	.word	0x00012300


	//   ....[54]....
        /*03a0*/ 	.word	0x00012340


	//   ....[55]....
        /*03a4*/ 	.word	0x00012370


	//   ....[56]....
        /*03a8*/ 	.word	0x000123c0


	//   ....[57]....
        /*03ac*/ 	.word	0x000123f0


	//   ....[58]....
        /*03b0*/ 	.word	0x00012410


	//   ....[59]....
        /*03b4*/ 	.word	0x00012450


	//   ....[60]....
        /*03b8*/ 	.word	0x00012a80


	//   ....[61]....
        /*03bc*/ 	.word	0x00012aa0


	//   ....[62]....
        /*03c0*/ 	.word	0x00012b00


	//   ....[63]....
        /*03c4*/ 	.word	0x00012b40


	//   ....[64]....
        /*03c8*/ 	.word	0x00012b80


	//   ....[65]....
        /*03cc*/ 	.word	0x00012bb0


	//   ....[66]....
        /*03d0*/ 	.word	0x00012bc0


	//   ....[67]....
        /*03d4*/ 	.word	0x00012c00


	//   ....[68]....
        /*03d8*/ 	.word	0x00013060


	//   ....[69]....
        /*03dc*/ 	.word	0x00013090


	//   ....[70]....
        /*03e0*/ 	.word	0x000130c0


	//   ....[71]....
        /*03e4*/ 	.word	0x00013120


	//   ....[72]....
        /*03e8*/ 	.word	0x00013270


	//   ....[73]....
        /*03ec*/ 	.word	0x00013290


	//   ....[74]....
        /*03f0*/ 	.word	0x000132a0


	//   ....[75]....
        /*03f4*/ 	.word	0x000133f0


	//   ....[76]....
        /*03f8*/ 	.word	0x00013c50


	//   ....[77]....
        /*03fc*/ 	.word	0x00013c70


	//   ....[78]....
        /*0400*/ 	.word	0x00013c90


	//   ....[79]....
        /*0404*/ 	.word	0x00013cc0


	//   ....[80]....
        /*0408*/ 	.word	0x00013ce0


	//   ....[81]....
        /*040c*/ 	.word	0x00013d10


	//   ....[82]....
        /*0410*/ 	.word	0x00013d30


	//   ....[83]....
        /*0414*/ 	.word	0x00013d40


	//   ....[84]....
        /*0418*/ 	.word	0x00014080


	//   ....[85]....
        /*041c*/ 	.word	0x000140c0


	//   ....[86]....
        /*0420*/ 	.word	0x000140f0


	//   ....[87]....
        /*0424*/ 	.word	0x00014130


	//   ....[88]....
        /*0428*/ 	.word	0x00014150


	//   ....[89]....
        /*042c*/ 	.word	0x00014200


	//   ....[90]....
        /*0430*/ 	.word	0x00014220


	//   ....[91]....
        /*0434*/ 	.word	0x00014230


	//   ....[92]....
        /*0438*/ 	.word	0x00014870


	//   ....[93]....
        /*043c*/ 	.word	0x00014a50


	//   ....[94]....
        /*0440*/ 	.word	0x00015150


	//   ....[95]....
        /*0444*/ 	.word	0x00015230


	//   ....[96]....
        /*0448*/ 	.word	0x000152d0


	//   ....[97]....
        /*044c*/ 	.word	0x00015350


	//   ....[98]....
        /*0450*/ 	.word	0x00015400


	//   ....[99]....
        /*0454*/ 	.word	0x00015480


	//   ....[100]....
        /*0458*/ 	.word	0x00015530


	//   ....[101]....
        /*045c*/ 	.word	0x000155b0


	//   ....[102]....
        /*0460*/ 	.word	0x00015640


	//   ....[103]....
        /*0464*/ 	.word	0x000156d0


	//   ....[104]....
        /*0468*/ 	.word	0x00015740


	//   ....[105]....
        /*046c*/ 	.word	0x000157c0


	//   ....[106]....
        /*0470*/ 	.word	0x00015870


	//   ....[107]....
        /*0474*/ 	.word	0x000158f0


	//   ....[108]....
        /*0478*/ 	.word	0x00015990


	//   ....[109]....
        /*047c*/ 	.word	0x00015a10


	//   ....[110]....
        /*0480*/ 	.word	0x00015aa0


	//   ....[111]....
        /*0484*/ 	.word	0x00015bd0


	//   ....[112]....
        /*0488*/ 	.word	0x00015cd0


	//   ....[113]....
        /*048c*/ 	.word	0x00015ef0


	//   ....[114]....
        /*0490*/ 	.word	0x00015f40


	//   ....[115]....
        /*0494*/ 	.word	0x00016100


	//   ....[116]....
        /*0498*/ 	.word	0x00016150


	//   ....[117]....
        /*049c*/ 	.word	0x00016310


	//   ....[118]....
        /*04a0*/ 	.word	0x00016360


	//   ....[119]....
        /*04a4*/ 	.word	0x00016440


	//   ....[120]....
        /*04a8*/ 	.word	0x000164e0


	//   ....[121]....
        /*04ac*/ 	.word	0x00016540


	//   ....[122]....
        /*04b0*/ 	.word	0x000165e0


	//   ....[123]....
        /*04b4*/ 	.word	0x00016640


	//   ....[124]....
        /*04b8*/ 	.word	0x000166e0


	//   ....[125]....
        /*04bc*/ 	.word	0x00016740


	//   ....[126]....
        /*04c0*/ 	.word	0x000167e0


	//   ....[127]....
        /*04c4*/ 	.word	0x000168c0


	//   ....[128]....
        /*04c8*/ 	.word	0x00016990


	//   ....[129]....
        /*04cc*/ 	.word	0x00016a80


	//   ....[130]....
        /*04d0*/ 	.word	0x00016b90


	//   ....[131]....
        /*04d4*/ 	.word	0x00016ca0


	//   ....[132]....
        /*04d8*/ 	.word	0x00016d80


	//   ....[133]....
        /*04dc*/ 	.word	0x00016e90


	//   ....[134]....
        /*04e0*/ 	.word	0x00016f70


	//   ....[135]....
        /*04e4*/ 	.word	0x00017000


	//   ....[136]....
        /*04e8*/ 	.word	0x00017120


	//----- nvinfo : EIATTR_REG_RECONFIG
	.align		4
.L_322:
        /*04ec*/ 	.byte	0x01, 0x54
	.zero		2


	//----- nvinfo : EIATTR_SYSCALL_OFFSETS
	.align		4
        /*04f0*/ 	.byte	0x04, 0x46
        /*04f2*/ 	.short	(.L_324 - .L_323)


	//   ....[0]....
.L_323:
        /*04f4*/ 	.word	0x00003e90


	//   ....[1]....
        /*04f8*/ 	.word	0x00011a90


	//   ....[2]....
        /*04fc*/ 	.word	0x00011be0


	//   ....[3]....
        /*0500*/ 	.word	0x00011cd0


	//   ....[4]....
        /*0504*/ 	.word	0x00012720


	//----- nvinfo : EIATTR_MBARRIER_INSTR_OFFSETS
	.align		4
.L_324:
        /*0508*/ 	.byte	0x04, 0x39
        /*050a*/ 	.short	(.L_326 - .L_325)


	//   ....[0]....
.L_325:
        /*050c*/ 	.word	0x00000180
        /*0510*/ 	.word	0x000000ff
        /*0514*/ 	.word	0x00028c00
        /*0518*/ 	.short	0x0100
        /*051a*/ 	.byte	0x08
	.zero		1


	//   ....[1]....
        /*051c*/ 	.word	0x00000190
        /*0520*/ 	.word	0x000000ff
        /*0524*/ 	.word	0x00028c20
        /*0528*/ 	.short	0x0100
        /*052a*/ 	.byte	0x08
	.zero		1


	//   ....[2]....
        /*052c*/ 	.word	0x00000240
        /*0530*/ 	.word	0x000000ff
        /*0534*/ 	.word	0x00028c30
        /*0538*/ 	.short	0x0100
        /*053a*/ 	.byte	0x06
	.zero		1


	//   ....[3]....
        /*053c*/ 	.word	0x00000250
        /*0540*/ 	.word	0x000000ff
        /*0544*/ 	.word	0x00028c40
        /*0548*/ 	.short	0x0100
        /*054a*/ 	.byte	0x06
	.zero		1


	//   ....[4]....
        /*054c*/ 	.word	0x00000260
        /*0550*/ 	.word	0x000000ff
        /*0554*/ 	.word	0x00028c38
        /*0558*/ 	.short	0x0100
        /*055a*/ 	.byte	0x06
	.zero		1


	//   ....[5]....
        /*055c*/ 	.word	0x00000270
        /*0560*/ 	.word	0x000000ff
        /*0564*/ 	.word	0x00028c48
        /*0568*/ 	.short	0x0100
        /*056a*/ 	.byte	0x06
	.zero		1


	//   ....[6]....
        /*056c*/ 	.word	0x000003a0
        /*0570*/ 	.word	0x000000ff
        /*0574*/ 	.word	0x00028c50
        /*0578*/ 	.short	0x0100
        /*057a*/ 	.byte	0x08
	.zero		1


	//   ....[7]....
        /*057c*/ 	.word	0x000003b0
        /*0580*/ 	.word	0x000000ff
        /*0584*/ 	.word	0x00028c60
        /*0588*/ 	.short	0x0100
        /*058a*/ 	.byte	0x08
	.zero		1


	//   ....[8]....
        /*058c*/ 	.word	0x000003c0
        /*0590*/ 	.word	0x000000ff
        /*0594*/ 	.word	0x00028c58
        /*0598*/ 	.short	0x0100
        /*059a*/ 	.byte	0x08
	.zero		1


	//   ....[9]....
        /*059c*/ 	.word	0x000003d0
        /*05a0*/ 	.word	0x000000ff
        /*05a4*/ 	.word	0x00028c68
        /*05a8*/ 	.short	0x0100
        /*05aa*/ 	.byte	0x08
	.zero		1


	//   ....[10]....
        /*05ac*/ 	.word	0x000004c0
        /*05b0*/ 	.word	0x000000ff
        /*05b4*/ 	.word	0x00028c70
        /*05b8*/ 	.short	0x0100
        /*05ba*/ 	.byte	0x06
	.zero		1


	//   ....[11]....
        /*05bc*/ 	.word	0x000004d0
        /*05c0*/ 	.word	0x000000ff
        /*05c4*/ 	.word	0x00028c80
        /*05c8*/ 	.short	0x0100
        /*05ca*/ 	.byte	0x06
	.zero		1


	//   ....[12]....
        /*05cc*/ 	.word	0x000004e0
        /*05d0*/ 	.word	0x000000ff
        /*05d4*/ 	.word	0x00028c78
        /*05d8*/ 	.short	0x0100
        /*05da*/ 	.byte	0x06
	.zero		1


	//   ....[13]....
        /*05dc*/ 	.word	0x000004f0
        /*05e0*/ 	.word	0x000000ff
        /*05e4*/ 	.word	0x00028c88
        /*05e8*/ 	.short	0x0100
        /*05ea*/ 	.byte	0x06
	.zero		1


	//   ....[14]....
        /*05ec*/ 	.word	0x00000620
        /*05f0*/ 	.word	0x000000ff
        /*05f4*/ 	.word	0x00028c90
        /*05f8*/ 	.short	0x0100
        /*05fa*/ 	.byte	0x08
	.zero		1


	//   ....[15]....
        /*05fc*/ 	.word	0x00000630
        /*0600*/ 	.word	0x000000ff
        /*0604*/ 	.word	0x00028ca0
        /*0608*/ 	.short	0x0100
        /*060a*/ 	.byte	0x08
	.zero		1


	//   ....[16]....
        /*060c*/ 	.word	0x00000640
        /*0610*/ 	.word	0x000000ff
        /*0614*/ 	.word	0x00028c98
        /*0618*/ 	.short	0x0100
        /*061a*/ 	.byte	0x08
	.zero		1


	//   ....[17]....
        /*061c*/ 	.word	0x00000650
        /*0620*/ 	.word	0x000000ff
        /*0624*/ 	.word	0x00028ca8
        /*0628*/ 	.short	0x0100
        /*062a*/ 	.byte	0x08
	.zero		1


	//   ....[18]....
        /*062c*/ 	.word	0x00000790
        /*0630*/ 	.word	0x000000ff
        /*0634*/ 	.word	0x00028cb0
        /*0638*/ 	.short	0x0100
        /*063a*/ 	.byte	0x08
	.zero		1


	//   ....[19]....
        /*063c*/ 	.word	0x000007a0
        /*0640*/ 	.word	0x000000ff
        /*0644*/ 	.word	0x00028cc0
        /*0648*/ 	.short	0x0100
        /*064a*/ 	.byte	0x08
	.zero		1


	//   ....[20]....
        /*064c*/ 	.word	0x000007b0
        /*0650*/ 	.word	0x000000ff
        /*0654*/ 	.word	0x00028cb8
        /*0658*/ 	.short	0x0100
        /*065a*/ 	.byte	0x08
	.zero		1


	//   ....[21]....
        /*065c*/ 	.word	0x000007c0
        /*0660*/ 	.word	0x000000ff
        /*0664*/ 	.word	0x00028cc8
        /*0668*/ 	.short	0x0100
        /*066a*/ 	.byte	0x08
	.zero		1


	//   ....[22]....
        /*066c*/ 	.word	0x00001c60
        /*0670*/ 	.word	0x000000ff
        /*0674*/ 	.word	0x00028c50
        /*0678*/ 	.short	0x010a
        /*067a*/ 	.byte	0x15
	.zero		1


	//   ....[23]....
        /*067c*/ 	.word	0x00001f20
        /*0680*/ 	.word	0x000000ff
        /*0684*/ 	.word	0x00000000
        /*0688*/ 	.short	0x0101
        /*068a*/ 	.byte	0x06
	.zero		1


	//   ....[24]....
        /*068c*/ 	.word	0x00002860
        /*0690*/ 	.word	0x000000ff
        /*0694*/ 	.word	0x00028c50
        /*0698*/ 	.short	0x010a
        /*069a*/ 	.byte	0x15
	.zero		1


	//   ....[25]....
        /*069c*/ 	.word	0x000028a0
        /*06a0*/ 	.word	0x000000ff
        /*06a4*/ 	.word	0x00028c50
        /*06a8*/ 	.short	0x010a
        /*06aa*/ 	.byte	0x15
	.zero		1


	//   ....[26]....
        /*06ac*/ 	.word	0x00002a80
        /*06b0*/ 	.word	0x000000ff
        /*06b4*/ 	.word	0x00000000
        /*06b8*/ 	.short	0x0101
        /*06ba*/ 	.byte	0x06
	.zero		1


	//   ....[27]....
        /*06bc*/ 	.word	0x00003f10
        /*06c0*/ 	.word	0x000000ff
        /*06c4*/ 	.word	0x00028c00
        /*06c8*/ 	.short	0x010a
        /*06ca*/ 	.byte	0x2a
	.zero		1


	//   ....[28]....
        /*06cc*/ 	.word	0x00003f90
        /*06d0*/ 	.word	0x00000007
        /*06d4*/ 	.word	0x00028c30
        /*06d8*/ 	.short	0x010a
        /*06da*/ 	.byte	0x3f
	.zero		1


	//   ....[29]....
        /*06dc*/ 	.word	0x00003fd0
        /*06e0*/ 	.word	0x00000007
        /*06e4*/ 	.word	0x00028c30
        /*06e8*/ 	.short	0x010a
        /*06ea*/ 	.byte	0x3f
	.zero		1


	//   ....[30]....
        /*06ec*/ 	.word	0x000045a0
        /*06f0*/ 	.word	0x000000ff
        /*06f4*/ 	.word	0x00000000
        /*06f8*/ 	.short	0x0101
        /*06fa*/ 	.byte	0x06
	.zero		1


	//   ....[31]....
        /*06fc*/ 	.word	0x00005ea0
        /*0700*/ 	.word	0x00000007
        /*0704*/ 	.word	0x00028c50
        /*0708*/ 	.short	0x010a
        /*070a*/ 	.byte	0x3f
	.zero		1


	//   ....[32]....
        /*070c*/ 	.word	0x00005ee0
        /*0710*/ 	.word	0x00000007
        /*0714*/ 	.word	0x00028c50
        /*0718*/ 	.short	0x010a
        /*071a*/ 	.byte	0x3f
	.zero		1


	//   ....[33]....
        /*071c*/ 	.word	0x00006200
        /*0720*/ 	.word	0x000000ff
        /*0724*/ 	.word	0x00000000
        /*0728*/ 	.short	0x0101
        /*072a*/ 	.byte	0x0b
	.zero		1


	//   ....[34]....
        /*072c*/ 	.word	0x00006520
        /*0730*/ 	.word	0x000000ff
        /*0734*/ 	.word	0x00028c30
        /*0738*/ 	.short	0x010a
        /*073a*/ 	.byte	0x15
	.zero		1


	//   ....[35]....
        /*073c*/ 	.word	0x00006560
        /*0740*/ 	.word	0x000000ff
        /*0744*/ 	.word	0x00028c30
        /*0748*/ 	.short	0x010a
        /*074a*/ 	.byte	0x15
	.zero		1


	//   ....[36]....
        /*074c*/ 	.word	0x00006a20
        /*0750*/ 	.word	0x000000ff
        /*0754*/ 	.word	0x00000000
        /*0758*/ 	.short	0x0101
        /*075a*/ 	.byte	0x06
	.zero		1


	//   ....[37]....
        /*075c*/ 	.word	0x00008930
        /*0760*/ 	.word	0x000000ff
        /*0764*/ 	.word	0x00028c50
        /*0768*/ 	.short	0x010a
        /*076a*/ 	.byte	0x15
	.zero		1


	//   ....[38]....
        /*076c*/ 	.word	0x00008970
        /*0770*/ 	.word	0x000000ff
        /*0774*/ 	.word	0x00028c50
        /*0778*/ 	.short	0x010a
        /*077a*/ 	.byte	0x15
	.zero		1


	//   ....[39]....
        /*077c*/ 	.word	0x00008c20
        /*0780*/ 	.word	0x000000ff
        /*0784*/ 	.word	0x00000000
        /*0788*/ 	.short	0x0101
        /*078a*/ 	.byte	0x15
	.zero		1


	//   ....[40]....
        /*078c*/ 	.word	0x00008fb0
        /*0790*/ 	.word	0x000000ff
        /*0794*/ 	.word	0x00028c30
        /*0798*/ 	.short	0x010a
        /*079a*/ 	.byte	0x15
	.zero		1


	//   ....[41]....
        /*079c*/ 	.word	0x00008ff0
        /*07a0*/ 	.word	0x000000ff
        /*07a4*/ 	.word	0x00028c30
        /*07a8*/ 	.short	0x010a
        /*07aa*/ 	.byte	0x15
	.zero		1


	//   ....[42]....
        /*07ac*/ 	.word	0x00009410
        /*07b0*/ 	.word	0x000000ff
        /*07b4*/ 	.word	0x00000000
        /*07b8*/ 	.short	0x0101
        /*07ba*/ 	.byte	0x06
	.zero		1


	//   ....[43]....
        /*07bc*/ 	.word	0x0000a8a0
        /*07c0*/ 	.word	0x000000ff
        /*07c4*/ 	.word	0x00028c50
        /*07c8*/ 	.short	0x010a
        /*07ca*/ 	.byte	0x15
	.zero		1


	//   ....[44]....
        /*07cc*/ 	.word	0x0000a8e0
        /*07d0*/ 	.word	0x000000ff
        /*07d4*/ 	.word	0x00028c50
        /*07d8*/ 	.short	0x010a
        /*07da*/ 	.byte	0x15
	.zero		1


	//   ....[45]....
        /*07dc*/ 	.word	0x0000ab70
        /*07e0*/ 	.word	0x000000ff
        /*07e4*/ 	.word	0x00000000
        /*07e8*/ 	.short	0x0101
        /*07ea*/ 	.byte	0x15
	.zero		1


	//   ....[46]....
        /*07ec*/ 	.word	0x0000acf0
        /*07f0*/ 	.word	0x000000ff
        /*07f4*/ 	.word	0x00028c30
        /*07f8*/ 	.short	0x010a
        /*07fa*/ 	.byte	0x14
	.zero		1


	//   ....[47]....
        /*07fc*/ 	.word	0x0000ad30
        /*0800*/ 	.word	0x000000ff
        /*0804*/ 	.word	0x00028c30
        /*0808*/ 	.short	0x010a
        /*080a*/ 	.byte	0x14
	.zero		1


	//   ....[48]....
        /*080c*/ 	.word	0x0000b1d0
        /*0810*/ 	.word	0x000000ff
        /*0814*/ 	.word	0x00000000
        /*0818*/ 	.short	0x0101
        /*081a*/ 	.byte	0x06
	.zero		1


	//   ....[49]....
        /*081c*/ 	.word	0x0000d0f0
        /*0820*/ 	.word	0x000000ff
        /*0824*/ 	.word	0x00028c50
        /*0828*/ 	.short	0x010a
        /*082a*/ 	.byte	0x14
	.zero		1


	//   ....[50]....
        /*082c*/ 	.word	0x0000d130
        /*0830*/ 	.word	0x000000ff
        /*0834*/ 	.word	0x00028c50
        /*0838*/ 	.short	0x010a
        /*083a*/ 	.byte	0x14
	.zero		1


	//   ....[51]....
        /*083c*/ 	.word	0x0000d3e0
        /*0840*/ 	.word	0x000000ff
        /*0844*/ 	.word	0x00000000
        /*0848*/ 	.short	0x0101
        /*084a*/ 	.byte	0x14
	.zero		1


	//   ....[52]....
        /*084c*/ 	.word	0x0000f8c0
        /*0850*/ 	.word	0x000000ff
        /*0854*/ 	.word	0x00000000
        /*0858*/ 	.short	0x0101
        /*085a*/ 	.byte	0x05
	.zero		1


	//   ....[53]....
        /*085c*/ 	.word	0x000120d0
        /*0860*/ 	.word	0x00000019
        /*0864*/ 	.word	0x00028c40
        /*0868*/ 	.short	0x010a
        /*086a*/ 	.byte	0x3f
	.zero		1


	//   ....[54]....
        /*086c*/ 	.word	0x00012500
        /*0870*/ 	.word	0x00000019
        /*0874*/ 	.word	0x00028c30
        /*0878*/ 	.short	0x0107
        /*087a*/ 	.byte	0x3f
	.zero		1


	//   ....[55]....
        /*087c*/ 	.word	0x000125d0
        /*0880*/ 	.word	0x00000019
        /*0884*/ 	.word	0x00028c30
        /*0888*/ 	.short	0x0101
        /*088a*/ 	.byte	0x3f
	.zero		1


	//   ....[56]....
        /*088c*/ 	.word	0x00012cb0
        /*0890*/ 	.word	0x00000011
        /*0894*/ 	.word	0x00028c00
        /*0898*/ 	.short	0x0107
        /*089a*/ 	.byte	0x3f
	.zero		1


	//   ....[57]....
        /*089c*/ 	.word	0x00012da0
        /*08a0*/ 	.word	0x00000011
        /*08a4*/ 	.word	0x00028c00
        /*08a8*/ 	.short	0x0101
        /*08aa*/ 	.byte	0x3f
	.zero		1


	//   ....[58]....
        /*08ac*/ 	.word	0x00012dc0
        /*08b0*/ 	.word	0x00000011
        /*08b4*/ 	.word	0x00028c20
        /*08b8*/ 	.short	0x010a
        /*08ba*/ 	.byte	0x3f
	.zero		1


	//   ....[59]....
        /*08bc*/ 	.word	0x00012e50
        /*08c0*/ 	.word	0x00000019
        /*08c4*/ 	.word	0x00028c60
        /*08c8*/ 	.short	0x010a
        /*08ca*/ 	.byte	0x3f
	.zero		1


	//   ....[60]....
        /*08cc*/ 	.word	0x000136b0
        /*08d0*/ 	.word	0x00000019
        /*08d4*/ 	.word	0x00028c50
        /*08d8*/ 	.short	0x0107
        /*08da*/ 	.byte	0x3f
	.zero		1


	//   ....[61]....
        /*08dc*/ 	.word	0x00013780
        /*08e0*/ 	.word	0x00000019
        /*08e4*/ 	.word	0x00028c50
        /*08e8*/ 	.short	0x0101
        /*08ea*/ 	.byte	0x3f
	.zero		1


	//   ....[62]....
        /*08ec*/ 	.word	0x00013ab0
        /*08f0*/ 	.word	0x00000008
        /*08f4*/ 	.word	0x00028c40
        /*08f8*/ 	.short	0x010a
        /*08fa*/ 	.byte	0x3f
	.zero		1


	//   ....[63]....
        /*08fc*/ 	.word	0x00013de0
        /*0900*/ 	.word	0x00000008
        /*0904*/ 	.word	0x00028c30
        /*0908*/ 	.short	0x0107
        /*090a*/ 	.byte	0x3f
	.zero		1


	//   ....[64]....
        /*090c*/ 	.word	0x00013ea0
        /*0910*/ 	.word	0x00000008
        /*0914*/ 	.word	0x00028c30
        /*0918*/ 	.short	0x0101
        /*091a*/ 	.byte	0x3f
	.zero		1


	//   ....[65]....
        /*091c*/ 	.word	0x00013ed0
        /*0920*/ 	.word	0x00000008
        /*0924*/ 	.word	0x00028c60
        /*0928*/ 	.short	0x010a
        /*092a*/ 	.byte	0x3f
	.zero		1


	//   ....[66]....
        /*092c*/ 	.word	0x00014530
        /*0930*/ 	.word	0x00000008
        /*0934*/ 	.word	0x00028c50
        /*0938*/ 	.short	0x0107
        /*093a*/ 	.byte	0x3f
	.zero		1


	//   ....[67]....
        /*093c*/ 	.word	0x000145f0
        /*0940*/ 	.word	0x00000008
        /*0944*/ 	.word	0x00028c50
        /*0948*/ 	.short	0x0101
        /*094a*/ 	.byte	0x3f
	.zero		1


	//   ....[68]....
        /*094c*/ 	.word	0x000149d0
        /*0950*/ 	.word	0x00000007
        /*0954*/ 	.word	0x00028c20
        /*0958*/ 	.short	0x010a
        /*095a*/ 	.byte	0x3f
	.zero		1


	//   ....[69]....
        /*095c*/ 	.word	0x00014b50
        /*0960*/ 	.word	0x00000005
        /*0964*/ 	.word	0x00028c40
        /*0968*/ 	.short	0x010a
        /*096a*/ 	.byte	0x3f
	.zero		1


	//   ....[70]....
        /*096c*/ 	.word	0x00014bf0
        /*0970*/ 	.word	0x00000003
        /*0974*/ 	.word	0x00028c40
        /*0978*/ 	.short	0x010a
        /*097a*/ 	.byte	0x3f
	.zero		1


	//   ....[71]....
        /*097c*/ 	.word	0x00014c30
        /*0980*/ 	.word	0x00000005
        /*0984*/ 	.word	0x00028c60
        /*0988*/ 	.short	0x010a
        /*098a*/ 	.byte	0x3f
	.zero		1


	//   ....[72]....
        /*098c*/ 	.word	0x00014c70
        /*0990*/ 	.word	0x00000003
        /*0994*/ 	.word	0x00028c60
        /*0998*/ 	.short	0x010a
        /*099a*/ 	.byte	0x3f
	.zero		1


	//   ....[73]....
        /*099c*/ 	.word	0x00014ce0
        /*09a0*/ 	.word	0x00000003
        /*09a4*/ 	.word	0x00028c50
        /*09a8*/ 	.short	0x010a
        /*09aa*/ 	.byte	0x3f
	.zero		1


	//   ....[74]....
        /*09ac*/ 	.word	0x00014d40
        /*09b0*/ 	.word	0x00000003
        /*09b4*/ 	.word	0x00028c50
        /*09b8*/ 	.short	0x010a
        /*09ba*/ 	.byte	0x3f
	.zero		1


	//   ....[75]....
        /*09bc*/ 	.word	0x00014da0
        /*09c0*/ 	.word	0x00000003
        /*09c4*/ 	.word	0x00028c00
        /*09c8*/ 	.short	0x010a
        /*09ca*/ 	.byte	0x3f
	.zero		1


	//   ....[76]....
        /*09cc*/ 	.word	0x00014df0
        /*09d0*/ 	.word	0x00000007
        /*09d4*/ 	.word	0x00028c30
        /*09d8*/ 	.short	0x010a
        /*09da*/ 	.byte	0x3f
	.zero		1


	//   ....[77]....
        /*09dc*/ 	.word	0x00014e40
        /*09e0*/ 	.word	0x00000007
        /*09e4*/ 	.word	0x00028c50
        /*09e8*/ 	.short	0x010a
        /*09ea*/ 	.byte	0x3f
	.zero		1


	//   ....[78]....
        /*09ec*/ 	.word	0x00014ea0
        /*09f0*/ 	.word	0x00000006
        /*09f4*/ 	.word	0x00028c30
        /*09f8*/ 	.short	0x010a
        /*09fa*/ 	.byte	0x3f
	.zero		1


	//   ....[79]....
        /*09fc*/ 	.word	0x00014f00
        /*0a00*/ 	.word	0x0000000a
        /*0a04*/ 	.word	0x00028c50
        /*0a08*/ 	.short	0x010a
        /*0a0a*/ 	.byte	0x3f
	.zero		1


	//   ....[80]....
        /*0a0c*/ 	.word	0x00014f60
        /*0a10*/ 	.word	0x00000005
        /*0a14*/ 	.word	0x00028c30
        /*0a18*/ 	.short	0x010a
        /*0a1a*/ 	.byte	0x3f
	.zero		1


	//   ....[81]....
        /*0a1c*/ 	.word	0x00014fc0
        /*0a20*/ 	.word	0x0000000b
        /*0a24*/ 	.word	0x00028c50
        /*0a28*/ 	.short	0x010a
        /*0a2a*/ 	.byte	0x3f
	.zero		1


	//   ....[82]....
        /*0a2c*/ 	.word	0x00015020
        /*0a30*/ 	.word	0x00000006
        /*0a34*/ 	.word	0x00028c30
        /*0a38*/ 	.short	0x010a
        /*0a3a*/ 	.byte	0x3f
	.zero		1


	//   ....[83]....
        /*0a3c*/ 	.word	0x00015080
        /*0a40*/ 	.word	0x0000000a
        /*0a44*/ 	.word	0x00028c50
        /*0a48*/ 	.short	0x010a
        /*0a4a*/ 	.byte	0x3f
	.zero		1


	//   ....[84]....
        /*0a4c*/ 	.word	0x00015180
        /*0a50*/ 	.word	0x00000019
        /*0a54*/ 	.word	0x00028c40
        /*0a58*/ 	.short	0x010a
        /*0a5a*/ 	.byte	0x3f
	.zero		1


	//   ....[85]....
        /*0a5c*/ 	.word	0x00015ad0
        /*0a60*/ 	.word	0x00000011
        /*0a64*/ 	.word	0x00028c20
        /*0a68*/ 	.short	0x010a
        /*0a6a*/ 	.byte	0x3f
	.zero		1


	//   ....[86]....
        /*0a6c*/ 	.word	0x00015b20
        /*0a70*/ 	.word	0x00000019
        /*0a74*/ 	.word	0x00028c60
        /*0a78*/ 	.short	0x010a
        /*0a7a*/ 	.byte	0x3f
	.zero		1


	//   ....[87]....
        /*0a7c*/ 	.word	0x00016390
        /*0a80*/ 	.word	0x00000008
        /*0a84*/ 	.word	0x00028c40
        /*0a88*/ 	.short	0x010a
        /*0a8a*/ 	.byte	0x3f
	.zero		1


	//   ....[88]....
        /*0a8c*/ 	.word	0x00016810
        /*0a90*/ 	.word	0x00000008
        /*0a94*/ 	.word	0x00028c60
        /*0a98*/ 	.short	0x010a
        /*0a9a*/ 	.byte	0x3f
	.zero		1


	//   ....[89]....
        /*0a9c*/ 	.word	0x00017040
        /*0aa0*/ 	.word	0x00000007
        /*0aa4*/ 	.word	0x00028c20
        /*0aa8*/ 	.short	0x010a
        /*0aaa*/ 	.byte	0x3f
	.zero		1


	//   ....[90]....
        /*0aac*/ 	.word	0x000171e0
        /*0ab0*/ 	.word	0x00000005
        /*0ab4*/ 	.word	0x00028c40
        /*0ab8*/ 	.short	0x010a
        /*0aba*/ 	.byte	0x3f
	.zero		1


	//   ....[91]....
        /*0abc*/ 	.word	0x00017230
        /*0ac0*/ 	.word	0x00000003
        /*0ac4*/ 	.word	0x00028c40
        /*0ac8*/ 	.short	0x010a
        /*0aca*/ 	.byte	0x3f
	.zero		1


	//   ....[92]....
        /*0acc*/ 	.word	0x00017280
        /*0ad0*/ 	.word	0x00000005
        /*0ad4*/ 	.word	0x00028c60
        /*0ad8*/ 	.short	0x010a
        /*0ada*/ 	.byte	0x3f
	.zero		1


	//----- nvinfo : EIATTR_NUM_MBARRIERS
	.align		4
.L_326:
        /*0adc*/ 	.byte	0x03, 0x38
        /*0ade*/ 	.short	0x0016


	//----- nvinfo : EIATTR_EXIT_INSTR_OFFSETS
	.align		4
        /*0ae0*/ 	.byte	0x04, 0x1c
        /*0ae2*/ 	.short	(.L_328 - .L_327)


	//   ....[0]....
.L_327:
        /*0ae4*/ 	.word	0x00000930


	//   ....[1]....
        /*0ae8*/ 	.word	0x000109c0


	//   ....[2]....
        /*0aec*/ 	.word	0x00014cc0


	//----- nvinfo : EIATTR_MAX_THREADS
	.align		4
.L_328:
        /*0af0*/ 	.byte	0x04, 0x05
        /*0af2*/ 	.short	(.L_330 - .L_329)
.L_329:
        /*0af4*/ 	.word	0x00000180
        /*0af8*/ 	.word	0x00000001
        /*0afc*/ 	.word	0x00000001


	//----- nvinfo : EIATTR_CRS_STACK_SIZE
	.align		4
.L_330:
        /*0b00*/ 	.byte	0x04, 0x1e
        /*0b02*/ 	.short	(.L_332 - .L_331)
.L_331:
        /*0b04*/ 	.word	0x00000000


	//----- nvinfo : EIATTR_CBANK_PARAM_SIZE
	.align		4
.L_332:
        /*0b08*/ 	.byte	0x03, 0x19
        /*0b0a*/ 	.short	0x0af0


	//----- nvinfo : EIATTR_PARAM_CBANK
	.align		4
        /*0b0c*/ 	.byte	0x04, 0x0a
        /*0b0e*/ 	.short	(.L_334 - .L_333)
	.align		4
.L_333:
        /*0b10*/ 	.word	index@(.nv.constant0._ZN7cutlass13device_kernelIN5flash11enable_sm90INS1_16FlashAttnFwdSm90INS1_25CollectiveMainloopFwdSm90ILi2EN4cute5tupleIJNS5_1CILi1EEES8_S8_EEENS6_IJNS7_ILi64EEESA_SA_EEELi512ENS_6half_tEfNS_4arch4Sm90ELb0ELb1ELb1ELb0ELb1ELb0ELb0ELb0ELb0ELb1ELb0ELb0EEENS1_21CollectiveEpilogueFwdINS6_IJSA_NS7_ILi512EEESA_EEES9_SC_SE_Li256ELb0ELb1ELb0ELb0EEENS1_30DynamicPersistentTileSchedulerILi256ELi128ELb0ELb1ELb1EEEEEEEEEvNT_6ParamsE)
        /*0b14*/ 	.short	0x0210
        /*0b16*/ 	.short	0x0af0


	//----- nvinfo : EIATTR_SW_WAR
	.align		4
.L_334:
        /*0b18*/ 	.byte	0x04, 0x36
        /*0b1a*/ 	.short	(.L_336 - .L_335)
.L_335:
        /*0b1c*/ 	.word	0x00000008
.L_336:


//--------------------- .nv.info._ZN7cutlass13device_kernelIN5flash11enable_sm90INS1_16FlashAttnFwdSm90INS1_25CollectiveMainloopFwdSm90ILi2EN4cute5tupleIJNS5_1CILi1EEES8_S8_EEENS6_IJNS7_ILi64EEESA_SA_EEELi512ENS_6half_tEfNS_4arch4Sm90ELb0ELb1ELb1ELb0ELb1ELb0ELb1ELb0ELb0ELb1ELb0ELb0EEENS1_21CollectiveEpilogueFwdINS6_IJSA_NS7_ILi512EEESA_EEES9_SC_SE_Li256ELb0ELb1ELb0ELb0EEENS1_30DynamicPersistentTileSchedulerILi256ELi128ELb0ELb1ELb1EEEEEEEEEvNT_6ParamsE --------------------------
	.section	.nv.info._ZN7cutlass13device_kernelIN5flash11enable_sm90INS1_16FlashAttnFwdSm90INS1_25CollectiveMainloopFwdSm90ILi2EN4cute5tupleIJNS5_1CILi1EEES8_S8_EEENS6_IJNS7_ILi64EEESA_SA_EEELi512ENS_6half_tEfNS_4arch4Sm90ELb0ELb1ELb1ELb0ELb1ELb0ELb1ELb0ELb0ELb1ELb0ELb0EEENS1_21CollectiveEpilogueFwdINS6_IJSA_NS7_ILi512EEESA_EEES9_SC_SE_Li256ELb0ELb1ELb0ELb0EEENS1_30DynamicPersistentTileSchedulerILi256ELi128ELb0ELb1ELb1EEEEEEEEEvNT_6ParamsE,"",@"SHT_CUDA_INFO"
	.sectionflags	@""
	.align	4


	//----- nvinfo : EIATTR_CUDA_API_VERSION
	.align		4
        /*0000*/ 	.byte	0x04, 0x37
        /*0002*/ 	.short	(.L_338 - .L_337)
.L_337:
        /*0004*/ 	.word	0x00000082


	//----- nvinfo : EIATTR_KPARAM_INFO
	.align		4
.L_338:
        /*0008*/ 	.byte	0x04, 0x17
        /*000a*/ 	.short	(.L_340 - .L_339)
.L_339:
        /*000c*/ 	.word	0x00000000
        /*0010*/ 	.short	0x0000
        /*0012*/ 	.short	0x0070
        /*0014*/ 	.byte	0x00, 0xf0, 0x01, 0x2e


	//----- nvinfo : EIATTR_SPARSE_MMA_MASK
	.align		4
.L_340:
        /*0018*/ 	.byte	0x03, 0x50
        /*001a*/ 	.short	0x0000


	//----- nvinfo : EIATTR_MAXREG_COUNT
	.align		4
        /*001c*/ 	.byte	0x03, 0x1b
        /*001e*/ 	.short	0x00a8


	//----- nvinfo : EIATTR_NUM_BARRIERS
	.align		4
        /*0020*/ 	.byte	0x02, 0x4c
        /*0022*/ 	.byte	0x10
	.zero		1


	//----- nvinfo : EIATTR_EXTERNS
	.align		4
        /*0024*/ 	.byte	0x04, 0x0f
        /*0026*/ 	.short	(.L_342 - .L_341)


	//   ....[0]....
	.align		4
.L_341:
        /*0028*/ 	.word	index@(__assertfail)


	//----- nvinfo : EIATTR_ANNOTATIONS
	.align		4
.L_342:
        /*002c*/ 	.byte	0x04, 0x55
        /*002e*/ 	.short	(.L_344 - .L_343)


	//   ....[0]....
.L_343:
        /* <DEDUP_REMOVED lines=12> */


	//----- nvinfo : EIATTR_MERCURY_ISA_VERSION
	.align		4
.L_344:
        /*00d8*/ 	.byte	0x03, 0x5f
        /*00da*/ 	.short	0x0101


	//----- nvinfo : EIATTR_INT_WARP_WIDE_INSTR_OFFSETS
	.align		4
        /*00dc*/ 	.byte	0x04, 0x31
        /*00de*/ 	.short	(.L_346 - .L_345)


	//   ....[0]....
.L_345:
        /*00e0*/ 	.word	0x000000c0


	//   ....[1]....
        /*00e4*/ 	.word	0x000000d0


	//   ....[2]....
        /*00e8*/ 	.word	0x000000e0


	//   ....[3]....
        /*00ec*/ 	.word	0x00000180


	//   ....[4]....
        /*00f0*/ 	.word	0x00026020


	//   ....[5]....
        /*00f4*/ 	.word	0x000260b0


	//   ....[6]....
        /*00f8*/ 	.word	0x000299c0


	//   ....[7]....
        /*00fc*/ 	.word	0x00029a50


	//----- nvinfo : EIATTR_COOP_GROUP_MASK_REGIDS
	.align		4
.L_346:
        /*0100*/ 	.byte	0x04, 0x29
        /*0102*/ 	.short	(.L_348 - .L_347)


	//   ....[0]....
.L_347:
        /*0104*/ 	.word	0xffffffff


	//   ....[1]....
        /*0108*/ 	.word	0xffffffff


	//   ....[2]....
        /*010c*/ 	.word	0xffffffff


	//   ....[3]....
        /*0110*/ 	.word	0xffffffff


	//   ....[4]....
        /*0114*/ 	.word	0xffffffff


	//   ....[5]....
        /*0118*/ 	.word	0xffffffff


	//   ....[6]....
        /*011c*/ 	.word	0xffffffff


	//   ....[7]....
        /*0120*/ 	.word	0xffffffff


	//   ....[8]....
        /*0124*/ 	.word	0xffffffff


	//   ....[9]....
        /*0128*/ 	.word	0xffffffff


	//   ....[10]....
        /*012c*/ 	.word	0xffffffff


	//   ....[11]....
        /*0130*/ 	.word	0xffffffff


	//   ....[12]....
        /*0134*/ 	.word	0xffffffff


	//   ....[13]....
        /*0138*/ 	.word	0xffffffff


	//   ....[14]....
        /*013c*/ 	.word	0xffffffff


	//   ....[15]....
        /*0140*/ 	.word	0xffffffff


	//   ....[16]....
        /*0144*/ 	.word	0xffffffff


	//   ....[17]....
        /*0148*/ 	.word	0xffffffff


	//   ....[18]....
        /*014c*/ 	.word	0xffffffff


	//   ....[19]....
        /*0150*/ 	.word	0xffffffff


	//   ....[20]....
        /*0154*/ 	.word	0xffffffff


	//   ....[21]....
        /*0158*/ 	.word	0xffffffff


	//   ....[22]....
        /*015c*/ 	.word	0xffffffff


	//   ....[23]....
        /*0160*/ 	.word	0xffffffff


	//   ....[24]....
        /*0164*/ 	.word	0xffffffff


	//   ....[25]....
        /*0168*/ 	.word	0xffffffff


	//   ....[26]....
        /*016c*/ 	.word	0xffffffff


	//   ....[27]....
        /*0170*/ 	.word	0xffffffff


	//   ....[28]....
        /*0174*/ 	.word	0xffffffff


	//   ....[29]....
        /*0178*/ 	.word	0xffffffff


	//   ....[30]....
        /*017c*/ 	.word	0xffffffff


	//   ....[31]....
        /*0180*/ 	.word	0xffffffff


	//   ....[32]....
        /*0184*/ 	.word	0xffffffff


	//   ....[33]....
        /*0188*/ 	.word	0xffffffff


	//   ....[34]....
        /*018c*/ 	.word	0xffffffff


	//   ....[35]....
        /*0190*/ 	.word	0xffffffff


	//   ....[36]....
        /*0194*/ 	.word	0xffffffff


	//   ....[37]....
        /*0198*/ 	.word	0xffffffff


	//   ....[38]....
        /*019c*/ 	.word	0xffffffff


	//   ....[39]....
        /*01a0*/ 	.word	0xffffffff


	//   ....[40]....
        /*01a4*/ 	.word	0xffffffff


	//   ....[41]....
        /*01a8*/ 	.word	0xffffffff


	//   ....[42]....
        /*01ac*/ 	.word	0xffffffff


	//   ....[43]....
        /*01b0*/ 	.word	0xffffffff


	//   ....[44]....
        /*01b4*/ 	.word	0xffffffff


	//   ....[45]....
        /*01b8*/ 	.word	0xffffffff


	//   ....[46]....
        /*01bc*/ 	.word	0xffffffff


	//   ....[47]....
        /*01c0*/ 	.word	0xffffffff


	//   ....[48]....
        /*01c4*/ 	.word	0xffffffff


	//   ....[49]....
        /*01c8*/ 	.word	0xffffffff


	//   ....[50]....
        /*01cc*/ 	.word	0xffffffff


	//   ....[51]....
        /*01d0*/ 	.word	0xffffffff


	//   ....[52]....
        /*01d4*/ 	.word	0xffffffff


	//   ....[53]....
        /*01d8*/ 	.word	0xffffffff


	//   ....[54]....
        /*01dc*/ 	.word	0xffffffff


	//   ....[55]....
        /*01e0*/ 	.word	0xffffffff


	//   ....[56]....
        /*01e4*/ 	.word	0xffffffff


	//   ....[57]....
        /*01e8*/ 	.word	0xffffffff


	//   ....[58]....
        /*01ec*/ 	.word	0xffffffff


	//   ....[59]....
        /*01f0*/ 	.word	0xffffffff


	//   ....[60]....
        /*01f4*/ 	.word	0xffffffff


	//   ....[61]....
        /*01f8*/ 	.word	0xffffffff


	//   ....[62]....
        /*01fc*/ 	.word	0xffffffff


	//   ....[63]....
        /*0200*/ 	.word	0xffffffff


	//   ....[64]....
        /*0204*/ 	.word	0xffffffff


	//   ....[65]....
        /*0208*/ 	.word	0xffffffff


	//   ....[66]....
        /*020c*/ 	.word	0xffffffff


	//   ....[67]....
        /*0210*/ 	.word	0xffffffff


	//   ....[68]....
        /*0214*/ 	.word	0xffffffff


	//   ....[69]....
        /*0218*/ 	.word	0xffffffff


	//   ....[70]....
        /*021c*/ 	.word	0xffffffff


	//   ....[71]....
        /*0220*/ 	.word	0xffffffff


	//   ....[72]....
        /*0224*/ 	.word	0xffffffff


	//   ....[73]....
        /*0228*/ 	.word	0xffffffff


	//   ....[74]....
        /*022c*/ 	.word	0xffffffff


	//   ....[75]....
        /*0230*/ 	.word	0xffffffff


	//   ....[76]....
        /*0234*/ 	.word	0xffffffff


	//   ....[77]....
        /*0238*/ 	.word	0xffffffff


	//   ....[78]....
        /*023c*/ 	.word	0xffffffff


	//   ....[79]....
        /*0240*/ 	.word	0xffffffff


	//   ....[80]....
        /*0244*/ 	.word	0xffffffff


	//   ....[81]....
        /*0248*/ 	.word	0xffffffff


	//   ....[82]....
        /*024c*/ 	.word	0xffffffff


	//   ....[83]....
        /*0250*/ 	.word	0xffffffff


	//   ....[84]....
        /*0254*/ 	.word	0xffffffff


	//   ....[85]....
        /*0258*/ 	.word	0xffffffff


	//   ....[86]....
        /*025c*/ 	.word	0xffffffff


	//   ....[87]....
        /*0260*/ 	.word	0xffffffff


	//   ....[88]....
        /*0264*/ 	.word	0xffffffff


	//   ....[89]....
        /*0268*/ 	.word	0xffffffff


	//   ....[90]....
        /*026c*/ 	.word	0xffffffff


	//   ....[91]....
        /*0270*/ 	.word	0xffffffff


	//   ....[92]....
        /*0274*/ 	.word	0xffffffff


	//   ....[93]....
        /*0278*/ 	.word	0xffffffff


	//   ....[94]....
        /*027c*/ 	.word	0xffffffff


	//   ....[95]....
        /*0280*/ 	.word	0xffffffff


	//   ....[96]....
        /*0284*/ 	.word	0xffffffff


	//   ....[97]....
        /*0288*/ 	.word	0xffffffff


	//   ....[98]....
        /*028c*/ 	.word	0x0500000f


	//   ....[99]....
        /*0290*/ 	.word	0x0500000f


	//   ....[100]....
        /*0294*/ 	.word	0x0500000f


	//   ....[101]....
        /*0298*/ 	.word	0x0500000f


	//   ....[102]....
        /*029c*/ 	.word	0x0500000f


	//   ....[103]....
        /*02a0*/ 	.word	0x0500000f


	//   ....[104]....
        /*02a4*/ 	.word	0x0500000f


	//   ....[105]....
        /*02a8*/ 	.word	0x0500000f


	//   ....[106]....
        /*02ac*/ 	.word	0x0500000f


	//   ....[107]....
        /*02b0*/ 	.word	0x0500000f


	//   ....[108]....
        /*02b4*/ 	.word	0x0500000f


	//   ....[109]....
        /*02b8*/ 	.word	0x0500000f


	//   ....[110]....
        /*02bc*/ 	.word	0x0500000f


	//   ....[111]....
        /*02c0*/ 	.word	0x0500000f


	//   ....[112]....
        /*02c4*/ 	.word	0x0500000f


	//   ....[113]....
        /*02c8*/ 	.word	0x0500000f


	//   ....[114]....
        /*02cc*/ 	.word	0x0500000f


	//   ....[115]....
        /*02d0*/ 	.word	0x0500000f


	//   ....[116]....
        /*02d4*/ 	.word	0x0500000f


	//   ....[117]....
        /*02d8*/ 	.word	0x0500000f


	//   ....[118]....
        /*02dc*/ 	.word	0x0500000f


	//   ....[119]....
        /*02e0*/ 	.word	0x0500000f


	//   ....[120]....
        /*02e4*/ 	.word	0x0500000f


	//   ....[121]....
        /*02e8*/ 	.word	0x0500000f


	//   ....[122]....
        /*02ec*/ 	.word	0x0500000f


	//   ....[123]....
        /*02f0*/ 	.word	0x0500000f


	//   ....[124]....
        /*02f4*/ 	.word	0x0500000f


	//   ....[125]....
        /*02f8*/ 	.word	0x0500000f


	//   ....[126]....
        /*02fc*/ 	.word	0x0500000f


	//   ....[127]....
        /*0300*/ 	.word	0x0500000f


	//   ....[128]....
        /*0304*/ 	.word	0x0500000f


	//   ....[129]....
        /*0308*/ 	.word	0x0500000f


	//   ....[130]....
        /*030c*/ 	.word	0x0500000f


	//   ....[131]....
        /*0310*/ 	.word	0x0500000f


	//   ....[132]....
        /*0314*/ 	.word	0x0500000f


	//   ....[133]....
        /*0318*/ 	.word	0x0500000f


	//   ....[134]....
        /*031c*/ 	.word	0x0500000f


	//   ....[135]....
        /*0320*/ 	.word	0x0500000f


	//   ....[136]....
        /*0324*/ 	.word	0x0500000f


	//   ....[137]....
        /*0328*/ 	.word	0x0500000f


	//   ....[138]....
        /*032c*/ 	.word	0x0500000f


	//   ....[139]....
        /*0330*/ 	.word	0x0500000f


	//   ....[140]....
        /*0334*/ 	.word	0x0500000f


	//   ....[141]....
        /*0338*/ 	.word	0x0500000f


	//   ....[142]....
        /*033c*/ 	.word	0x0500000f


	//   ....[143]....
        /*0340*/ 	.word	0x0500000f


	//   ....[144]....
        /*0344*/ 	.word	0x0500000f


	//   ....[145]....
        /*0348*/ 	.word	0x0500000f


	//   ....[146]....
        /*034c*/ 	.word	0x0500000f


	//   ....[147]....
        /*0350*/ 	.word	0x0500000f


	//   ....[148]....
        /*0354*/ 	.word	0x0500000f


	//   ....[149]....
        /*0358*/ 	.word	0xffffffff


	//   ....[150]....
        /*035c*/ 	.word	0xffffffff


	//   ....[151]....
        /*0360*/ 	.word	0xffffffff


	//   ....[152]....
        /*0364*/ 	.word	0xffffffff


	//   ....[153]....
        /*0368*/ 	.word	0xffffffff


	//   ....[154]....
        /*036c*/ 	.word	0xffffffff


	//   ....[155]....
        /*0370*/ 	.word	0xffffffff


	//   ....[156]....
        /*0374*/ 	.word	0xffffffff


	//----- nvinfo : EIATTR_COOP_GROUP_INSTR_OFFSETS
	.align		4
.L_348:
        /*0378*/ 	.byte	0x04, 0x28
        /*037a*/ 	.short	(.L_350 - .L_349)


	//   ....[0]....
.L_349:
        /*037c*/ 	.word	0x00000080


	//   ....[1]....
        /*0380*/ 	.word	0x00000090


	//   ....[2]....
        /*0384*/ 	.word	0x000002b0


	//   ....[3]....
        /*0388*/ 	.word	0x00000410


	//   ....[4]....
        /*038c*/ 	.word	0x00000530


	//   ....[5]....
        /*0390*/ 	.word	0x00000690


	//   ....[6]....
        /*0394*/ 	.word	0x000021c0


	//   ....[7]....
        /*0398*/ 	.word	0x00009c50


	//   ....[8]....
        /*039c*/ 	.word	0x0000bd40


	//   ....[9]....
        /*03a0*/ 	.word	0x0000d020


	//   ....[10]....
        /*03a4*/ 	.word	0x0000d5a0


	//   ....[11]....
        /*03a8*/ 	.word	0x0000e2e0


	//   ....[12]....
        /*03ac*/ 	.word	0x0000e3d0


	//   ....[13]....
        /*03b0*/ 	.word	0x0000e820


	//   ....[14]....
        /*03b4*/ 	.word	0x0000e8f0


	//   ....[15]....
        /*03b8*/ 	.word	0x00011450


	//   ....[16]....
        /*03bc*/ 	.word	0x00012db0


	//   ....[17]....
        /*03c0*/ 	.word	0x00014450


	//   ....[18]....
        /*03c4*/ 	.word	0x00014490


	//   ....[19]....
        /*03c8*/ 	.word	0x000144d0


	//   ....[20]....
        /*03cc*/ 	.word	0x000144f0


	//   ....[21]....
        /*03d0*/ 	.word	0x00018b70


	//   ....[22]....
        /*03d4*/ 	.word	0x00019f30


	//   ....[23]....
        /*03d8*/ 	.word	0x0001b250


	//   ....[24]....
        /*03dc*/ 	.word	0x0001b7c0


	//   ....[25]....
        /*03e0*/ 	.word	0x0001c3b0


	//   ....[26]....
        /*03e4*/ 	.word	0x0001c400


	//   ....[27]....
        /*03e8*/ 	.word	0x0001c440


	//   ....[28]....
        /*03ec*/ 	.word	0x0001c460


	//   ....[29]....
        /*03f0*/ 	.word	0x00020b60


	//   ....[30]....
        /*03f4*/ 	.word	0x00020cf0


	//   ....[31]....
        /*03f8*/ 	.word	0x00020d10


	//   ....[32]....
        /*03fc*/ 	.word	0x00020d50


	//   ....[33]....
        /*0400*/ 	.word	0x00020d70


	//   ....[34]....
        /*0404*/ 	.word	0x00022710


	//   ....[35]....
        /*0408*/ 	.word	0x000236e0


	//   ....[36]....
        /*040c*/ 	.word	0x00023710


	//   ....[37]....
        /*0410*/ 	.word	0x00023750


	//   ....[38]....
        /*0414*/ 	.word	0x00023760


	//   ....[39]....
        /*0418*/ 	.word	0x00023dc0


	//   ....[40]....
        /*041c*/ 	.word	0x00023dd0


	//   ....[41]....
        /*0420*/ 	.word	0x00024000


	//   ....[42]....
        /*0424*/ 	.word	0x00024020


	//   ....[43]....
        /*0428*/ 	.word	0x000249d0


	//   ....[44]....
        /*042c*/ 	.word	0x000249f0


	//   ....[45]....
        /*0430*/ 	.word	0x00024c30


	//   ....[46]....
        /*0434*/ 	.word	0x00024c50


	//   ....[47]....
        /*0438*/ 	.word	0x00024f40


	//   ....[48]....
        /*043c*/ 	.word	0x00026ac0


	//   ....[49]....
        /*0440*/ 	.word	0x00026ae0


	//   ....[50]....
        /*0444*/ 	.word	0x00026b00


	//   ....[51]....
        /*0448*/ 	.word	0x00026b50


	//   ....[52]....
        /*044c*/ 	.word	0x00026b80


	//   ....[53]....
        /*0450*/ 	.word	0x00026bd0


	//   ....[54]....
        /*0454*/ 	.word	0x00026c00


	//   ....[55]....
        /*0458*/ 	.word	0x00026c10


	//   ....[56]....
        /*045c*/ 	.word	0x000272b0


	//   ....[57]....
        /*0460*/ 	.word	0x000272e0


	//   ....[58]....
        /*0464*/ 	.word	0x00027330


	//   ....[59]....
        /*0468*/ 	.word	0x00027390


	//   ....[60]....
        /*046c*/ 	.word	0x000273b0


	//   ....[61]....
        /*0470*/ 	.word	0x00027430


	//   ....[62]....
        /*0474*/ 	.word	0x00027450


	//   ....[63]....
        /*0478*/ 	.word	0x00027470


	//   ....[64]....
        /*047c*/ 	.word	0x00027ac0


	//   ....[65]....
        /*0480*/ 	.word	0x00027af0


	//   ....[66]....
        /*0484*/ 	.word	0x00027b00


	//   ....[67]....
        /*0488*/ 	.word	0x00027ba0


	//   ....[68]....
        /*048c*/ 	.word	0x00027cb0


	//   ....[69]....
        /*0490*/ 	.word	0x00027cc0


	//   ....[70]....
        /*0494*/ 	.word	0x00027cd0


	//   ....[71]....
        /*0498*/ 	.word	0x00027de0


	//   ....[72]....
        /*049c*/ 	.word	0x00028370


	//   ....[73]....
        /*04a0*/ 	.word	0x000283a0


	//   ....[74]....
        /*04a4*/ 	.word	0x000283d0


	//   ....[75]....
        /*04a8*/ 	.word	0x00028430


	//   ....[76]....
        /*04ac*/ 	.word	0x00028580


	//   ....[77]....
        /*04b0*/ 	.word	0x000285a0


	//   ....[78]....
        /*04b4*/ 	.word	0x000285b0


	//   ....[79]....
        /*04b8*/ 	.word	0x00028700


	//   ....[80]....
        /*04bc*/ 	.word	0x00028f50


	//   ....[81]....
        /*04c0*/ 	.word	0x00028f70


	//   ....[82]....
        /*04c4*/ 	.word	0x00028f90


	//   ....[83]....
        /*04c8*/ 	.word	0x00028fc0


	//   ....[84]....
        /*04cc*/ 	.word	0x00028fd0


	//   ....[85]....
        /*04d0*/ 	.word	0x00029010


	//   ....[86]....
        /*04d4*/ 	.word	0x00029020


	//   ....[87]....
        /*04d8*/ 	.word	0x00029030


	//   ....[88]....
        /*04dc*/ 	.word	0x00029370


	//   ....[89]....
        /*04e0*/ 	.word	0x000293b0


	//   ....[90]....
        /*04e4*/ 	.word	0x000293d0


	//   ....[91]....
        /*04e8*/ 	.word	0x00029430


	//   ....[92]....
        /*04ec*/ 	.word	0x00029460


	//   ....[93]....
        /*04f0*/ 	.word	0x00029510


	//   ....[94]....
        /*04f4*/ 	.word	0x00029530


	//   ....[95]....
        /*04f8*/ 	.word	0x00029540


	//   ....[96]....
        /*04fc*/ 	.word	0x00029b70


	//   ....[97]....
        /*0500*/ 	.word	0x00029d50


	//   ....[98]....
        /*0504*/ 	.word	0x0002a2f0


	//   ....[99]....
        /*0508*/ 	.word	0x0002a3d0


	//   ....[100]....
        /*050c*/ 	.word	0x0002a470


	//   ....[101]....
        /*0510*/ 	.word	0x0002a4d0


	//   ....[102]....
        /*0514*/ 	.word	0x0002a590


	//   ....[103]....
        /*0518*/ 	.word	0x0002a600


	//   ....[104]....
        /*051c*/ 	.word	0x0002a6c0


	//   ....[105]....
        /*0520*/ 	.word	0x0002a730


	//   ....[106]....
        /*0524*/ 	.word	0x0002a7e0


	//   ....[107]....
        /*0528*/ 	.word	0x0002a880


	//   ....[108]....
        /*052c*/ 	.word	0x0002a900


	//   ....[109]....
        /*0530*/ 	.word	0x0002a960


	//   ....[110]....
        /*0534*/ 	.word	0x0002aa40


	//   ....[111]....
        /*0538*/ 	.word	0x0002aab0


	//   ....[112]....
        /*053c*/ 	.word	0x0002ab90


	//   ....[113]....
        /*0540*/ 	.word	0x0002abf0


	//   ....[114]....
        /*0544*/ 	.word	0x0002aca0


	//   ....[115]....
        /*0548*/ 	.word	0x0002ad30


	//   ....[116]....
        /*054c*/ 	.word	0x0002add0


	//   ....[117]....
        /*0550*/ 	.word	0x0002aef0


	//   ....[118]....
        /*0554*/ 	.word	0x0002afe0


	//   ....[119]....
        /*0558*/ 	.word	0x0002b190


	//   ....[120]....
        /*055c*/ 	.word	0x0002b1e0


	//   ....[121]....
        /*0560*/ 	.word	0x0002b2f0


	//   ....[122]....
        /*0564*/ 	.word	0x0002b3d0


	//   ....[123]....
        /*0568*/ 	.word	0x0002b540


	//   ....[124]....
        /*056c*/ 	.word	0x0002b640


	//   ....[125]....
        /*0570*/ 	.word	0x0002b860


	//   ....[126]....
        /*0574*/ 	.word	0x0002b8b0


	//   ....[127]....
        /*0578*/ 	.word	0x0002ba70


	//   ....[128]....
        /*057c*/ 	.word	0x0002bac0


	//   ....[129]....
        /*0580*/ 	.word	0x0002bc80


	//   ....[130]....
        /*0584*/ 	.word	0x0002bcd0


	//   ....[131]....
        /*0588*/ 	.word	0x0002bdb0


	//   ....[132]....
        /*058c*/ 	.word	0x0002be50


	//   ....[133]....
        /*0590*/ 	.word	0x0002beb0


	//   ....[134]....
        /*0594*/ 	.word	0x0002bf50


	//   ....[135]....
        /*0598*/ 	.word	0x0002bfb0


	//   ....[136]....
        /*059c*/ 	.word	0x0002c060


	//   ....[137]....
        /*05a0*/ 	.word	0x0002c0c0


	//   ....[138]....
        /*05a4*/ 	.word	0x0002c170


	//   ....[139]....
        /*05a8*/ 	.word	0x0002c250


	//   ....[140]....
        /*05ac*/ 	.word	0x0002c330


	//   ....[141]....
        /*05b0*/ 	.word	0x0002c410


	//   ....[142]....
        /*05b4*/ 	.word	0x0002c520


	//   ....[143]....
        /*05b8*/ 	.word	0x0002c630


	//   ....[144]....
        /*05bc*/ 	.word	0x0002c710


	//   ....[145]....
        /*05c0*/ 	.word	0x0002c820


	//   ....[146]....
        /*05c4*/ 	.word	0x0002c900


	//   ....[147]....
        /*05c8*/ 	.word	0x0002c990


	//   ....[148]....
        /*05cc*/ 	.word	0x0002cab0


	//   ....[149]....
        /*05d0*/ 	.word	0x0002eab0


	//   ....[150]....
        /*05d4*/ 	.word	0x00030280


	//   ....[151]....
        /*05d8*/ 	.word	0x00030890


	//   ....[152]....
        /*05dc*/ 	.word	0x000315d0


	//   ....[153]....
        /*05e0*/ 	.word	0x00031620


	//   ....[154]....
        /*05e4*/ 	.word	0x00031680


	//   ....[155]....
        /*05e8*/ 	.word	0x000316a0


	//   ....[156]....
        /*05ec*/ 	.word	0x0003e7c0


	//----- nvinfo : EIATTR_REG_RECONFIG
	.align		4
.L_350:
        /*05f0*/ 	.byte	0x01, 0x54
	.zero		2


	//----- nvinfo : EIATTR_SYSCALL_OFFSETS
	.align		4
        /*05f4*/ 	.byte	0x04, 0x46
        /*05f6*/ 	.short	(.L_352 - .L_351)


	//   ....[0]....
.L_351:
        /*05f8*/ 	.word	0x0000a200


	//   ....[1]....
        /*05fc*/ 	.word	0x00026210


	//   ....[2]....
        /*0600*/ 	.word	0x00026360


	//   ....[3]....
        /*0604*/ 	.word	0x00026450


	//   ....[4]....
        /*0608*/ 	.word	0x00026f00


	//   ....[5]....
        /*060c*/ 	.word	0x00027790


	//----- nvinfo : EIATTR_MBARRIER_INSTR_OFFSETS
	.align		4
.L_352:
        /*0610*/ 	.byte	0x04, 0x39
        /*0612*/ 	.short	(.L_354 - .L_353)


	//   ....[0]....
.L_353:
        /*0614*/ 	.word	0x00000190
        /*0618*/ 	.word	0x000000ff
        /*061c*/ 	.word	0x00038800
        /*0620*/ 	.short	0x0100
        /*0622*/ 	.byte	0x08
	.zero		1


	//   ....[1]....
        /*0624*/ 	.word	0x000001a0
        /*0628*/ 	.word	0x000000ff
        /*062c*/ 	.word	0x00038810
        /*0630*/ 	.short	0x0100
        /*0632*/ 	.byte	0x08
	.zero		1


	//   ....[2]....
        /*0634*/ 	.word	0x000001b0
        /*0638*/ 	.word	0x000000ff
        /*063c*/ 	.word	0x00038820
        /*0640*/ 	.short	0x0100
        /*0642*/ 	.byte	0x08
	.zero		1


	//   ....[3]....
        /*0644*/ 	.word	0x00000260
        /*0648*/ 	.word	0x000000ff
        /*064c*/ 	.word	0x00038830
        /*0650*/ 	.short	0x0100
        /*0652*/ 	.byte	0x06
	.zero		1


	//   ....[4]....
        /*0654*/ 	.word	0x00000270
        /*0658*/ 	.word	0x000000ff
        /*065c*/ 	.word	0x00038840
        /*0660*/ 	.short	0x0100
        /*0662*/ 	.byte	0x06
	.zero		1


	//   ....[5]....
        /*0664*/ 	.word	0x00000280
        /*0668*/ 	.word	0x000000ff
        /*066c*/ 	.word	0x00038838
        /*0670*/ 	.short	0x0100
        /*0672*/ 	.byte	0x06
	.zero		1


	//   ....[6]....
        /*0674*/ 	.word	0x00000290
        /*0678*/ 	.word	0x000000ff
        /*067c*/ 	.word	0x00038848
        /*0680*/ 	.short	0x0100
        /*0682*/ 	.byte	0x06
	.zero		1


	//   ....[7]....
        /*0684*/ 	.word	0x000003c0
        /*0688*/ 	.word	0x000000ff
        /*068c*/ 	.word	0x00038850
        /*0690*/ 	.short	0x0100
        /*0692*/ 	.byte	0x08
	.zero		1


	//   ....[8]....
        /*0694*/ 	.word	0x000003d0
        /*0698*/ 	.word	0x000000ff
        /*069c*/ 	.word	0x00038860
        /*06a0*/ 	.short	0x0100
        /*06a2*/ 	.byte	0x08
	.zero		1


	//   ....[9]....
        /*06a4*/ 	.word	0x000003e0
        /*06a8*/ 	.word	0x000000ff
        /*06ac*/ 	.word	0x00038858
        /*06b0*/ 	.short	0x0100
        /*06b2*/ 	.byte	0x08
	.zero		1


	//   ....[10]....
        /*06b4*/ 	.word	0x000003f0
        /*06b8*/ 	.word	0x000000ff
        /*06bc*/ 	.word	0x00038868
        /*06c0*/ 	.short	0x0100
        /*06c2*/ 	.byte	0x08
	.zero		1


	//   ....[11]....
        /*06c4*/ 	.word	0x000004e0
        /*06c8*/ 	.word	0x000000ff
        /*06cc*/ 	.word	0x00038870
        /*06d0*/ 	.short	0x0100
        /*06d2*/ 	.byte	0x06
	.zero		1


	//   ....[12]....
        /*06d4*/ 	.word	0x000004f0
        /*06d8*/ 	.word	0x000000ff
        /*06dc*/ 	.word	0x00038880
        /*06e0*/ 	.short	0x0100
        /*06e2*/ 	.byte	0x06
	.zero		1


	//   ....[13]....
        /*06e4*/ 	.word	0x00000500
        /*06e8*/ 	.word	0x000000ff
        /*06ec*/ 	.word	0x00038878
        /*06f0*/ 	.short	0x0100
        /*06f2*/ 	.byte	0x06
	.zero		1


	//   ....[14]....
        /*06f4*/ 	.word	0x00000510
        /*06f8*/ 	.word	0x000000ff
        /*06fc*/ 	.word	0x00038888
        /*0700*/ 	.short	0x0100
        /*0702*/ 	.byte	0x06
	.zero		1


	//   ....[15]....
        /*0704*/ 	.word	0x00000640
        /*0708*/ 	.word	0x000000ff
        /*070c*/ 	.word	0x00038890
        /*0710*/ 	.short	0x0100
        /*0712*/ 	.byte	0x08
	.zero		1


	//   ....[16]....
        /*0714*/ 	.word	0x00000650
        /*0718*/ 	.word	0x000000ff
        /*071c*/ 	.word	0x000388a0
        /*0720*/ 	.short	0x0100
        /*0722*/ 	.byte	0x08
	.zero		1


	//   ....[17]....
        /*0724*/ 	.word	0x00000660
        /*0728*/ 	.word	0x000000ff
        /*072c*/ 	.word	0x00038898
        /*0730*/ 	.short	0x0100
        /*0732*/ 	.byte	0x08
	.zero		1


	//   ....[18]....
        /*0734*/ 	.word	0x00000670
        /*0738*/ 	.word	0x000000ff
        /*073c*/ 	.word	0x000388a8
        /*0740*/ 	.short	0x0100
        /*0742*/ 	.byte	0x08
	.zero		1


	//   ....[19]....
        /*0744*/ 	.word	0x000007d0
        /*0748*/ 	.word	0x000000ff
        /*074c*/ 	.word	0x000388b0
        /*0750*/ 	.short	0x0100
        /*0752*/ 	.byte	0x08
	.zero		1


	//   ....[20]....
        /*0754*/ 	.word	0x000007e0
        /*0758*/ 	.word	0x000000ff
        /*075c*/ 	.word	0x000388c0
        /*0760*/ 	.short	0x0100
        /*0762*/ 	.byte	0x08
	.zero		1


	//   ....[21]....
        /*0764*/ 	.word	0x000007f0
        /*0768*/ 	.word	0x000000ff
        /*076c*/ 	.word	0x000388b8
        /*0770*/ 	.short	0x0100
        /*0772*/ 	.byte	0x08
	.zero		1


	//   ....[22]....
        /*0774*/ 	.word	0x00000800
        /*0778*/ 	.word	0x000000ff
        /*077c*/ 	.word	0x000388c8
        /*0780*/ 	.short	0x0100
        /*0782*/ 	.byte	0x08
	.zero		1


	//   ....[23]....
        /*0784*/ 	.word	0x00004570
        /*0788*/ 	.word	0x00000004
        /*078c*/ 	.word	0x00000000
        /*0790*/ 	.short	0x0101
        /*0792*/ 	.byte	0x3f
	.zero		1


	//   ....[24]....
        /*0794*/ 	.word	0x00008300
        /*0798*/ 	.word	0x00000006
        /*079c*/ 	.word	0x00000000
        /*07a0*/ 	.short	0x0101
        /*07a2*/ 	.byte	0x3f
	.zero		1


	//   ....[25]....
        /*07a4*/ 	.word	0x0000a720
        /*07a8*/ 	.word	0x000000ff
        /*07ac*/ 	.word	0x00038800
        /*07b0*/ 	.short	0x010a
        /*07b2*/ 	.byte	0x2c
	.zero		1


	//   ....[26]....
        /*07b4*/ 	.word	0x0000aba0
        /*07b8*/ 	.word	0x00000014
        /*07bc*/ 	.word	0x00000000
        /*07c0*/ 	.short	0x010a
        /*07c2*/ 	.byte	0x3f
	.zero		1


	//   ....[27]....
        /*07c4*/ 	.word	0x0000ac00
        /*07c8*/ 	.word	0x00000014
        /*07cc*/ 	.word	0x00000000
        /*07d0*/ 	.short	0x010a
        /*07d2*/ 	.byte	0x3f
	.zero		1


	//   ....[28]....
        /*07d4*/ 	.word	0x0000afb0
        /*07d8*/ 	.word	0x000000ff
        /*07dc*/ 	.word	0x00038810
        /*07e0*/ 	.short	0x010a
        /*07e2*/ 	.byte	0x2c
	.zero		1


	//   ....[29]....
        /*07e4*/ 	.word	0x0000b0b0
        /*07e8*/ 	.word	0x0000000c
        /*07ec*/ 	.word	0x00000000
        /*07f0*/ 	.short	0x010a
        /*07f2*/ 	.byte	0x3f
	.zero		1


	//   ....[30]....
        /*07f4*/ 	.word	0x0000b110
        /*07f8*/ 	.word	0x0000000c
        /*07fc*/ 	.word	0x00000000
        /*0800*/ 	.short	0x010a
        /*0802*/ 	.byte	0x3f
	.zero		1


	//   ....[31]....
        /*0804*/ 	.word	0x0000cd00
        /*0808*/ 	.word	0x00000003
        /*080c*/ 	.word	0x00000000
        /*0810*/ 	.short	0x0101
        /*0812*/ 	.byte	0x3f
	.zero		1


	//   ....[32]....
        /*0814*/ 	.word	0x00011560
        /*0818*/ 	.word	0x00000000
        /*081c*/ 	.word	0x00000000
        /*0820*/ 	.short	0x0101
        /*0822*/ 	.byte	0x3f
	.zero		1


	//   ....[33]....
        /*0824*/ 	.word	0x00011cd0
        /*0828*/ 	.word	0x00000006
        /*082c*/ 	.word	0x00000000
        /*0830*/ 	.short	0x010a
        /*0832*/ 	.byte	0x3f
	.zero		1


	//   ....[34]....
        /*0834*/ 	.word	0x00011d70
        /*0838*/ 	.word	0x00000008
        /*083c*/ 	.word	0x00000000
        /*0840*/ 	.short	0x010a
        /*0842*/ 	.byte	0x3f
	.zero		1


	//   ....[35]....
        /*0844*/ 	.word	0x00012190
        /*0848*/ 	.word	0x0000000e
        /*084c*/ 	.word	0x00000000
        /*0850*/ 	.short	0x010a
        /*0852*/ 	.byte	0x3f
	.zero		1


	//   ....[36]....
        /*0854*/ 	.word	0x000121f0
        /*0858*/ 	.word	0x0000000e
        /*085c*/ 	.word	0x00000000
        /*0860*/ 	.short	0x010a
        /*0862*/ 	.byte	0x3f
	.zero		1


	//   ....[37]....
        /*0864*/ 	.word	0x00013de0
        /*0868*/ 	.word	0x00000003
        /*086c*/ 	.word	0x00000000
        /*0870*/ 	.short	0x0101
        /*0872*/ 	.byte	0x3f
	.zero		1


	//   ....[38]....
        /*0874*/ 	.word	0x00018c80
        /*0878*/ 	.word	0x00000003
        /*087c*/ 	.word	0x00000000
        /*0880*/ 	.short	0x0101
        /*0882*/ 	.byte	0x3f
	.zero		1


	//   ....[39]....
        /*0884*/ 	.word	0x00018e50
        /*0888*/ 	.word	0x00000006
        /*088c*/ 	.word	0x00000000
        /*0890*/ 	.short	0x010a
        /*0892*/ 	.byte	0x3f
	.zero		1


	//   ....[40]....
        /*0894*/ 	.word	0x00018ef0
        /*0898*/ 	.word	0x00000008
        /*089c*/ 	.word	0x00000000
        /*08a0*/ 	.short	0x010a
        /*08a2*/ 	.byte	0x3f
	.zero		1


	//   ....[41]....
        /*08a4*/ 	.word	0x00019310
        /*08a8*/ 	.word	0x0000000e
        /*08ac*/ 	.word	0x00000000
        /*08b0*/ 	.short	0x010a
        /*08b2*/ 	.byte	0x3f
	.zero		1


	//   ....[42]....
        /*08b4*/ 	.word	0x00019370
        /*08b8*/ 	.word	0x0000000e
        /*08bc*/ 	.word	0x00000000
        /*08c0*/ 	.short	0x010a
        /*08c2*/ 	.byte	0x3f
	.zero		1


	//   ....[43]....
        /*08c4*/ 	.word	0x0001af60
        /*08c8*/ 	.word	0x00000003
        /*08cc*/ 	.word	0x00000000
        /*08d0*/ 	.short	0x0101
        /*08d2*/ 	.byte	0x3f
	.zero		1


	//   ....[44]....
        /*08d4*/ 	.word	0x00020c70
        /*08d8*/ 	.word	0x00000003
        /*08dc*/ 	.word	0x00000000
        /*08e0*/ 	.short	0x0101
        /*08e2*/ 	.byte	0x3f
	.zero		1


	//   ....[45]....
        /*08e4*/ 	.word	0x00023da0
        /*08e8*/ 	.word	0x000000ff
        /*08ec*/ 	.word	0x00000000
        /*08f0*/ 	.short	0x0101
        /*08f2*/ 	.byte	0x05
	.zero		1


	//   ....[46]....
        /*08f4*/ 	.word	0x00026870
        /*08f8*/ 	.word	0x0000001b
        /*08fc*/ 	.word	0x00038840
        /*0900*/ 	.short	0x010a
        /*0902*/ 	.byte	0x3f
	.zero		1


	//   ....[47]....
        /*0904*/ 	.word	0x00026ce0
        /*0908*/ 	.word	0x0000001b
        /*090c*/ 	.word	0x00038830
        /*0910*/ 	.short	0x0107
        /*0912*/ 	.byte	0x3f
	.zero		1


	//   ....[48]....
        /*0914*/ 	.word	0x00026d90
        /*0918*/ 	.word	0x0000001b
        /*091c*/ 	.word	0x00038830
        /*0920*/ 	.short	0x0101
        /*0922*/ 	.byte	0x3f
	.zero		1


	//   ....[49]....
        /*0924*/ 	.word	0x00027560
        /*0928*/ 	.word	0x00000011
        /*092c*/ 	.word	0x00038800
        /*0930*/ 	.short	0x0107
        /*0932*/ 	.byte	0x3f
	.zero		1


	//   ....[50]....
        /*0934*/ 	.word	0x00027600
        /*0938*/ 	.word	0x00000011
        /*093c*/ 	.word	0x00038800
        /*0940*/ 	.short	0x0101
        /*0942*/ 	.byte	0x3f
	.zero		1


	//   ....[51]....
        /*0944*/ 	.word	0x00027fc0
        /*0948*/ 	.word	0x00000011
        /*094c*/ 	.word	0x00038810
        /*0950*/ 	.short	0x0107
        /*0952*/ 	.byte	0x3f
	.zero		1


	//   ....[52]....
        /*0954*/ 	.word	0x000280b0
        /*0958*/ 	.word	0x00000011
        /*095c*/ 	.word	0x00038810
        /*0960*/ 	.short	0x0101
        /*0962*/ 	.byte	0x3f
	.zero		1


	//   ....[53]....
        /*0964*/ 	.word	0x000280d0
        /*0968*/ 	.word	0x00000011
        /*096c*/ 	.word	0x00038820
        /*0970*/ 	.short	0x010a
        /*0972*/ 	.byte	0x3f
	.zero		1


	//   ....[54]....
        /*0974*/ 	.word	0x00028150
        /*0978*/ 	.word	0x0000001b
        /*097c*/ 	.word	0x00038860
        /*0980*/ 	.short	0x010a
        /*0982*/ 	.byte	0x3f
	.zero		1


	//   ....[55]....
        /*0984*/ 	.word	0x000289c0
        /*0988*/ 	.word	0x0000001b
        /*098c*/ 	.word	0x00038850
        /*0990*/ 	.short	0x0107
        /*0992*/ 	.byte	0x3f
	.zero		1


	//   ....[56]....
        /*0994*/ 	.word	0x00028a80
        /*0998*/ 	.word	0x0000001b
        /*099c*/ 	.word	0x00038850
        /*09a0*/ 	.short	0x0101
        /*09a2*/ 	.byte	0x3f
	.zero		1


	//   ....[57]....
        /*09a4*/ 	.word	0x00028db0
        /*09a8*/ 	.word	0x00000008
        /*09ac*/ 	.word	0x00038840
        /*09b0*/ 	.short	0x010a
        /*09b2*/ 	.byte	0x3f
	.zero		1


	//   ....[58]....
        /*09b4*/ 	.word	0x000290e0
        /*09b8*/ 	.word	0x00000008
        /*09bc*/ 	.word	0x00038830
        /*09c0*/ 	.short	0x0107
        /*09c2*/ 	.byte	0x3f
	.zero		1


	//   ....[59]....
        /*09c4*/ 	.word	0x00029190
        /*09c8*/ 	.word	0x00000008
        /*09cc*/ 	.word	0x00038830
        /*09d0*/ 	.short	0x0101
        /*09d2*/ 	.byte	0x3f
	.zero		1


	//   ....[60]....
        /*09d4*/ 	.word	0x000291c0
        /*09d8*/ 	.word	0x00000008
        /*09dc*/ 	.word	0x00038860
        /*09e0*/ 	.short	0x010a
        /*09e2*/ 	.byte	0x3f
	.zero		1


	//   ....[61]....
        /*09e4*/ 	.word	0x00029840
        /*09e8*/ 	.word	0x00000008
        /*09ec*/ 	.word	0x00038850
        /*09f0*/ 	.short	0x0107
        /*09f2*/ 	.byte	0x3f
	.zero		1


	//   ....[62]....
        /*09f4*/ 	.word	0x000298f0
        /*09f8*/ 	.word	0x00000008
        /*09fc*/ 	.word	0x00038850
        /*0a00*/ 	.short	0x0101
        /*0a02*/ 	.byte	0x3f
	.zero		1


	//   ....[63]....
        /*0a04*/ 	.word	0x00029cd0
        /*0a08*/ 	.word	0x00000005
        /*0a0c*/ 	.word	0x00038820
        /*0a10*/ 	.short	0x010a
        /*0a12*/ 	.byte	0x3f
	.zero		1


	//   ....[64]....
        /*0a14*/ 	.word	0x00029e50
        /*0a18*/ 	.word	0x00000003
        /*0a1c*/ 	.word	0x00038840
        /*0a20*/ 	.short	0x010a
        /*0a22*/ 	.byte	0x3f
	.zero		1


	//   ....[65]....
        /*0a24*/ 	.word	0x00029ef0
        /*0a28*/ 	.word	0x00000005
        /*0a2c*/ 	.word	0x00038840
        /*0a30*/ 	.short	0x010a
        /*0a32*/ 	.byte	0x3f
	.zero		1


	//   ....[66]....
        /*0a34*/ 	.word	0x00029f30
        /*0a38*/ 	.word	0x00000003
        /*0a3c*/ 	.word	0x00038860
        /*0a40*/ 	.short	0x010a
        /*0a42*/ 	.byte	0x3f
	.zero		1


	//   ....[67]....
        /*0a44*/ 	.word	0x00029f70
        /*0a48*/ 	.word	0x00000005
        /*0a4c*/ 	.word	0x00038860
        /*0a50*/ 	.short	0x010a
        /*0a52*/ 	.byte	0x3f
	.zero		1


	//   ....[68]....
        /*0a54*/ 	.word	0x00029fe0
        /*0a58*/ 	.word	0x00000003
        /*0a5c*/ 	.word	0x00038800
        /*0a60*/ 	.short	0x010a
        /*0a62*/ 	.byte	0x3f
	.zero		1


	//   ....[69]....
        /*0a64*/ 	.word	0x0002a030
        /*0a68*/ 	.word	0x00000014
        /*0a6c*/ 	.word	0x00000000
        /*0a70*/ 	.short	0x010a
        /*0a72*/ 	.byte	0x3f
	.zero		1


	//   ....[70]....
        /*0a74*/ 	.word	0x0002a090
        /*0a78*/ 	.word	0x00000004
        /*0a7c*/ 	.word	0x00038810
        /*0a80*/ 	.short	0x010a
        /*0a82*/ 	.byte	0x3f
	.zero		1


	//   ....[71]....
        /*0a84*/ 	.word	0x0002a0e0
        /*0a88*/ 	.word	0x0000000c
        /*0a8c*/ 	.word	0x00000000
        /*0a90*/ 	.short	0x010a
        /*0a92*/ 	.byte	0x3f
	.zero		1


	//   ....[72]....
        /*0a94*/ 	.word	0x0002a130
        /*0a98*/ 	.word	0x00000008
        /*0a9c*/ 	.word	0x00000000
        /*0aa0*/ 	.short	0x010a
        /*0aa2*/ 	.byte	0x3f
	.zero		1


	//   ....[73]....
        /*0aa4*/ 	.word	0x0002a180
        /*0aa8*/ 	.word	0x0000000e
        /*0aac*/ 	.word	0x00000000
        /*0ab0*/ 	.short	0x010a
        /*0ab2*/ 	.byte	0x3f
	.zero		1


	//   ....[74]....
        /*0ab4*/ 	.word	0x0002a1d0
        /*0ab8*/ 	.word	0x00000008
        /*0abc*/ 	.word	0x00000000
        /*0ac0*/ 	.short	0x010a
        /*0ac2*/ 	.byte	0x3f
	.zero		1


	//   ....[75]....
        /*0ac4*/ 	.word	0x0002a220
        /*0ac8*/ 	.word	0x0000000e
        /*0acc*/ 	.word	0x00000000
        /*0ad0*/ 	.short	0x010a
        /*0ad2*/ 	.byte	0x3f
	.zero		1


	//   ....[76]....
        /*0ad4*/ 	.word	0x0002a320
        /*0ad8*/ 	.word	0x0000001b
        /*0adc*/ 	.word	0x00038840
        /*0ae0*/ 	.short	0x010a
        /*0ae2*/ 	.byte	0x3f
	.zero		1


	//   ....[77]....
        /*0ae4*/ 	.word	0x0002b440
        /*0ae8*/ 	.word	0x00000011
        /*0aec*/ 	.word	0x00038820
        /*0af0*/ 	.short	0x010a
        /*0af2*/ 	.byte	0x3f
	.zero		1


	//   ....[78]....
        /*0af4*/ 	.word	0x0002b490
        /*0af8*/ 	.word	0x0000001b
        /*0afc*/ 	.word	0x00038860
        /*0b00*/ 	.short	0x010a
        /*0b02*/ 	.byte	0x3f
	.zero		1


	//   ....[79]....
        /*0b04*/ 	.word	0x0002bd00
        /*0b08*/ 	.word	0x00000008
        /*0b0c*/ 	.word	0x00038840
        /*0b10*/ 	.short	0x010a
        /*0b12*/ 	.byte	0x3f
	.zero		1


	//   ....[80]....
        /*0b14*/ 	.word	0x0002c1a0
        /*0b18*/ 	.word	0x00000008
        /*0b1c*/ 	.word	0x00038860
        /*0b20*/ 	.short	0x010a
        /*0b22*/ 	.byte	0x3f
	.zero		1


	//   ....[81]....
        /*0b24*/ 	.word	0x0002c9d0
        /*0b28*/ 	.word	0x00000005
        /*0b2c*/ 	.word	0x00038820
        /*0b30*/ 	.short	0x010a
        /*0b32*/ 	.byte	0x3f
	.zero		1


	//   ....[82]....
        /*0b34*/ 	.word	0x0002cb70
        /*0b38*/ 	.word	0x00000003
        /*0b3c*/ 	.word	0x00038840
        /*0b40*/ 	.short	0x010a
        /*0b42*/ 	.byte	0x3f
	.zero		1


	//   ....[83]....
        /*0b44*/ 	.word	0x0002cbc0
        /*0b48*/ 	.word	0x00000005
        /*0b4c*/ 	.word	0x00038840
        /*0b50*/ 	.short	0x010a
        /*0b52*/ 	.byte	0x3f
	.zero		1


	//   ....[84]....
        /*0b54*/ 	.word	0x0002cc10
        /*0b58*/ 	.word	0x00000003
        /*0b5c*/ 	.word	0x00038860
        /*0b60*/ 	.short	0x010a
        /*0b62*/ 	.byte	0x3f
	.zero		1


	//   ....[85]....
        /*0b64*/ 	.word	0x0002cfd0
        /*0b68*/ 	.word	0x0000001a
        /*0b6c*/ 	.word	0x00000000
        /*0b70*/ 	.short	0x010a
        /*0b72*/ 	.byte	0x3f
	.zero		1


	//   ....[86]....
        /*0b74*/ 	.word	0x0002d110
        /*0b78*/ 	.word	0x0000000b
        /*0b7c*/ 	.word	0x00000000
        /*0b80*/ 	.short	0x010a
        /*0b82*/ 	.byte	0x3f
	.zero		1


	//   ....[87]....
        /*0b84*/ 	.word	0x0002d770
        /*0b88*/ 	.word	0x0000003a
        /*0b8c*/ 	.word	0x00000000
        /*0b90*/ 	.short	0x010a
        /*0b92*/ 	.byte	0x3f
	.zero		1


	//   ....[88]....
        /*0b94*/ 	.word	0x0002d8b0
        /*0b98*/ 	.word	0x00000038
        /*0b9c*/ 	.word	0x00000000
        /*0ba0*/ 	.short	0x010a
        /*0ba2*/ 	.byte	0x3f
	.zero		1


	//   ....[89]....
        /*0ba4*/ 	.word	0x0002fdd0
        /*0ba8*/ 	.word	0x0000000b
        /*0bac*/ 	.word	0x00000000
        /*0bb0*/ 	.short	0x0101
        /*0bb2*/ 	.byte	0x3f
	.zero		1


	//   ....[90]....
        /*0bb4*/ 	.word	0x0003e970
        /*0bb8*/ 	.word	0x00000007
        /*0bbc*/ 	.word	0x00000000
        /*0bc0*/ 	.short	0x0101
        /*0bc2*/ 	.byte	0x3f
	.zero		1


	//   ....[91]....
        /*0bc4*/ 	.word	0x0003e990
        /*0bc8*/ 	.word	0x0000000b
        /*0bcc*/ 	.word	0x00000000
        /*0bd0*/ 	.short	0x010a
        /*0bd2*/ 	.byte	0x3f
	.zero		1


	//   ....[92]....
        /*0bd4*/ 	.word	0x0003e9e0
        /*0bd8*/ 	.word	0x00000038
        /*0bdc*/ 	.word	0x00000000
        /*0be0*/ 	.short	0x010a
        /*0be2*/ 	.byte	0x3f
	.zero		1


	//----- nvinfo : EIATTR_NUM_MBARRIERS
	.align		4
.L_354:
        /*0be4*/ 	.byte	0x03, 0x38
        /*0be6*/ 	.short	0x0017


	//----- nvinfo : EIATTR_EXIT_INSTR_OFFSETS
	.align		4
        /*0be8*/ 	.byte	0x04, 0x1c
        /*0bea*/ 	.short	(.L_356 - .L_355)


	//   ....[0]....
.L_355:
        /*0bec*/ 	.word	0x00000a40


	//   ....[1]....
        /*0bf0*/ 	.word	0x00024eb0


	//   ....[2]....
        /*0bf4*/ 	.word	0x00029fc0


	//----- nvinfo : EIATTR_MAX_THREADS
	.align		4
.L_356:
        /*0bf8*/ 	.byte	0x04, 0x05
        /*0bfa*/ 	.short	(.L_358 - .L_357)
.L_357:
        /*0bfc*/ 	.word	0x00000180
        /*0c00*/ 	.word	0x00000001
        /*0c04*/ 	.word	0x00000001


	//----- nvinfo : EIATTR_CRS_STACK_SIZE
	.align		4
.L_358:
        /*0c08*/ 	.byte	0x04, 0x1e
        /*0c0a*/ 	.short	(.L_360 - .L_359)
.L_359:
        /*0c0c*/ 	.word	0x00000000


	//----- nvinfo : EIATTR_CBANK_PARAM_SIZE
	.align		4
.L_360:
        /*0c10*/ 	.byte	0x03, 0x19
        /*0c12*/ 	.short	0x0bf0


	//----- nvinfo : EIATTR_PARAM_CBANK
	.align		4
        /*0c14*/ 	.byte	0x04, 0x0a
        /*0c16*/ 	.short	(.L_362 - .L_361)
	.align		4
.L_361:
        /*0c18*/ 	.word	index@(.nv.constant0._ZN7cutlass13device_kernelIN5flash11enable_sm90INS1_16FlashAttnFwdSm90INS1_25CollectiveMainloopFwdSm90ILi2EN4cute5tupleIJNS5_1CILi1EEES8_S8_EEENS6_IJNS7_ILi64EEESA_SA_EEELi512ENS_6half_tEfNS_4arch4Sm90ELb0ELb1ELb1ELb0ELb1ELb0ELb1ELb0ELb0ELb1ELb0ELb0EEENS1_21CollectiveEpilogueFwdINS6_IJSA_NS7_ILi512EEESA_EEES9_SC_SE_Li256ELb0ELb1ELb0ELb0EEENS1_30DynamicPersistentTileSchedulerILi256ELi128ELb0ELb1ELb1EEEEEEEEEvNT_6ParamsE)
        /*0c1c*/ 	.short	0x0210
        /*0c1e*/ 	.short	0x0bf0


	//----- nvinfo : EIATTR_SW_WAR
	.align		4
.L_362:
        /*0c20*/ 	.byte	0x04, 0x36
        /*0c22*/ 	.short	(.L_364 - .L_363)
.L_363:
        /*0c24*/ 	.word	0x00000008
.L_364:


//--------------------- .nv.info._ZN7cutlass13device_kernelIN5flash11enable_sm90INS1_16FlashAttnFwdSm90INS1_25CollectiveMainloopFwdSm90ILi2EN4cute5tupleIJNS5_1CILi1EEES8_S8_EEENS6_IJNS7_ILi64EEESA_SA_EEELi512ENS_6half_tEfNS_4arch4Sm90ELb0ELb1ELb1ELb1ELb1ELb0ELb0ELb0ELb0ELb1ELb0ELb0EEENS1_21CollectiveEpilogueFwdINS6_IJSA_NS7_ILi512EEESA_EEES9_SC_SE_Li256ELb1ELb1ELb0ELb0EEENS1_36VarlenDynamicPersistentTileSchedulerILi64ELi64ELi256ELi128ELb0ELb1ELb1ELb1ELb0ELb1EEEEEEEEEvNT_6ParamsE --------------------------
	.section	.nv.info._ZN7cutlass13device_kernelIN5flash11enable_sm90INS1_16FlashAttnFwdSm90INS1_25CollectiveMainloopFwdSm90ILi2EN4cute5tupleIJNS5_1CILi1EEES8_S8_EEENS6_IJNS7_ILi64EEESA_SA_EEELi512ENS_6half_tEfNS_4arch4Sm90ELb0ELb1ELb1ELb1ELb1ELb0ELb0ELb0ELb0ELb1ELb0ELb0EEENS1_21CollectiveEpilogueFwdINS6_IJSA_NS7_ILi512EEESA_EEES9_SC_SE_Li256ELb1ELb1ELb0ELb0EEENS1_36VarlenDynamicPersistentTileSchedulerILi64ELi64ELi256ELi128ELb0ELb1ELb1ELb1ELb0ELb1EEEEEEEEEvNT_6ParamsE,"",@"SHT_CUDA_INFO"
	.sectionflags	@""
	.align	4


	//----- nvinfo : EIATTR_CUDA_API_VERSION
	.align		4
        /*0000*/ 	.byte	0x04, 0x37
        /*0002*/ 	.short	(.L_366 - .L_365)
.L_365:
        /*0004*/ 	.word	0x00000082


	//----- nvinfo : EIATTR_KPARAM_INFO
	.align		4
.L_366:
        /*0008*/ 	.byte	0x04, 0x17
        /*000a*/ 	.short	(.L_368 - .L_367)
.L_367:
        /*000c*/ 	.word	0x00000000
        /*0010*/ 	.short	0x0000
        /*0012*/ 	.short	0x0070
        /*0014*/ 	.byte	0x00, 0xf0, 0x01, 0x2a


	//----- nvinfo : EIATTR_SPARSE_MMA_MASK
	.align		4
.L_368:
        /*0018*/ 	.byte	0x03, 0x50
        /*001a*/ 	.short	0x0000


	//----- nvinfo : EIATTR_MAXREG_COUNT
	.align		4
        /*001c*/ 	.byte	0x03, 0x1b
        /*001e*/ 	.short	0x00a8


	//----- nvinfo : EIATTR_NUM_BARRIERS
	.align		4
        /*0020*/ 	.byte	0x02, 0x4c
        /*0022*/ 	.byte	0x10
	.zero		1


	//----- nvinfo : EIATTR_EXTERNS
	.align		4
        /*0024*/ 	.byte	0x04, 0x0f
        /*0026*/ 	.short	(.L_370 - .L_369)


	//   ....[0]....
	.align		4
.L_369:
        /*0028*/ 	.word	index@(__assertfail)


	//----- nvinfo : EIATTR_ANNOTATIONS
	.align		4
.L_370:
        /*002c*/ 	.byte	0x04, 0x55
        /*002e*/ 	.short	(.L_372 - .L_371)


	//   ....[0]....
.L_371:
        /* <DEDUP_REMOVED lines=10> */


	//----- nvinfo : EIATTR_MERCURY_ISA_VERSION
	.align		4
.L_372:
        /*00b8*/ 	.byte	0x03, 0x5f
        /*00ba*/ 	.short	0x0101


	//----- nvinfo : EIATTR_UNUSED_LOAD_BYTE_OFFSET
	.align		4
        /*00bc*/ 	.byte	0x04, 0x44
        /*00be*/ 	.short	(.L_374 - .L_373)


	//   ....[0]....
.L_373:
        /*00c0*/ 	.word	0x00000940
        /*00c4*/ 	.word	0x0000fff0


	//   ....[1]....
        /*00c8*/ 	.word	0x0000df70
        /*00cc*/ 	.word	0x0000fff0


	//----- nvinfo : EIATTR_INT_WARP_WIDE_INSTR_OFFSETS
	.align		4
.L_374:
        /*00d0*/ 	.byte	0x04, 0x31
        /*00d2*/ 	.short	(.L_376 - .L_375)


	//   ....[0]....
.L_375:
        /*00d4*/ 	.word	0x000000c0


	//   ....[1]....
        /*00d8*/ 	.word	0x000000d0


	//   ....[2]....
        /*00dc*/ 	.word	0x00000170


	//   ....[3]....
        /*00e0*/ 	.word	0x000124c0


	//   ....[4]....
        /*00e4*/ 	.word	0x00012550


	//   ....[5]....
        /*00e8*/ 	.word	0x00015a10


	//   ....[6]....
        /*00ec*/ 	.word	0x00015aa0


	//----- nvinfo : EIATTR_COOP_GROUP_MASK_REGIDS
	.align		4
.L_376:
        /*00f0*/ 	.byte	0x04, 0x29
        /*00f2*/ 	.short	(.L_378 - .L_377)


	//   ....[0]....
.L_377:
        /*00f4*/ 	.word	0xffffffff


	//   ....[1]....
        /*00f8*/ 	.word	0xffffffff


	//   ....[2]....
        /*00fc*/ 	.word	0xffffffff


	//   ....[3]....
        /*0100*/ 	.word	0xffffffff


	//   ....[4]....
        /*0104*/ 	.word	0xffffffff


	//   ....[5]....
        /*0108*/ 	.word	0xffffffff


	//   ....[6]....
        /*010c*/ 	.word	0xffffffff


	//   ....[7]....
        /*0110*/ 	.word	0xffffffff


	//   ....[8]....
        /*0114*/ 	.word	0xffffffff


	//   ....[9]....
        /*0118*/ 	.word	0xffffffff


	//   ....[10]....
        /*011c*/ 	.word	0xffffffff


	//   ....[11]....
        /*0120*/ 	.word	0xffffffff


	//   ....[12]....
        /*0124*/ 	.word	0xffffffff


	//   ....[13]....
        /*0128*/ 	.word	0xffffffff


	//   ....[14]....
        /*012c*/ 	.word	0xffffffff


	//   ....[15]....
        /*0130*/ 	.word	0xffffffff


	//   ....[16]....
        /*0134*/ 	.word	0xffffffff


	//   ....[17]....
        /*0138*/ 	.word	0xffffffff


	//   ....[18]....
        /*013c*/ 	.word	0xffffffff


	//   ....[19]....
        /*0140*/ 	.word	0xffffffff


	//   ....[20]....
        /*0144*/ 	.word	0xffffffff


	//   ....[21]....
        /*0148*/ 	.word	0xffffffff


	//   ....[22]....
        /*014c*/ 	.word	0xffffffff


	//   ....[23]....
        /*0150*/ 	.word	0xffffffff


	//   ....[24]....
        /*0154*/ 	.word	0xffffffff


	//   ....[25]....
        /*0158*/ 	.word	0xffffffff


	//   ....[26]....
        /*015c*/ 	.word	0xffffffff


	//   ....[27]....
        /*0160*/ 	.word	0xffffffff


	//   ....[28]....
        /*0164*/ 	.word	0xffffffff


	//   ....[29]....
        /*0168*/ 	.word	0xffffffff


	//   ....[30]....
        /*016c*/ 	.word	0xffffffff


	//   ....[31]....
        /*0170*/ 	.word	0xffffffff


	//   ....[32]....
        /*0174*/ 	.word	0xffffffff


	//   ....[33]....
        /*0178*/ 	.word	0xffffffff


	//   ....[34]....
        /*017c*/ 	.word	0xffffffff


	//   ....[35]....
        /*0180*/ 	.word	0xffffffff


	//   ....[36]....
        /*0184*/ 	.word	0xffffffff


	//   ....[37]....
        /*0188*/ 	.word	0xffffffff


	//   ....[38]....
        /*018c*/ 	.word	0xffffffff


	//   ....[39]....
        /*0190*/ 	.word	0xffffffff


	//   ....[40]....
        /*0194*/ 	.word	0xffffffff


	//   ....[41]....
        /*0198*/ 	.word	0xffffffff


	//   ....[42]....
        /*019c*/ 	.word	0xffffffff


	//   ....[43]....
        /*01a0*/ 	.word	0xffffffff


	//   ....[44]....
        /*01a4*/ 	.word	0xffffffff


	//   ....[45]....
        /*01a8*/ 	.word	0xffffffff


	//   ....[46]....
        /*01ac*/ 	.word	0xffffffff


	//   ....[47]....
        /*01b0*/ 	.word	0xffffffff


	//   ....[48]....
        /*01b4*/ 	.word	0xffffffff


	//   ....[49]....
        /*01b8*/ 	.word	0xffffffff


	//   ....[50]....
        /*01bc*/ 	.word	0xffffffff


	//   ....[51]....
        /*01c0*/ 	.word	0xffffffff


	//   ....[52]....
        /*01c4*/ 	.word	0xffffffff


	//   ....[53]....
        /*01c8*/ 	.word	0xffffffff


	//   ....[54]....
        /*01cc*/ 	.word	0xffffffff


	//   ....[55]....
        /*01d0*/ 	.word	0xffffffff


	//   ....[56]....
        /*01d4*/ 	.word	0xffffffff


	//   ....[57]....
        /*01d8*/ 	.word	0xffffffff


	//   ....[58]....
        /*01dc*/ 	.word	0xffffffff


	//   ....[59]....
        /*01e0*/ 	.word	0xffffffff


	//   ....[60]....
        /*01e4*/ 	.word	0xffffffff


	//   ....[61]....
        /*01e8*/ 	.word	0xffffffff


	//   ....[62]....
        /*01ec*/ 	.word	0xffffffff


	//   ....[63]....
        /*01f0*/ 	.word	0xffffffff


	//   ....[64]....
        /*01f4*/ 	.word	0xffffffff


	//   ....[65]....
        /*01f8*/ 	.word	0xffffffff


	//   ....[66]....
        /*01fc*/ 	.word	0xffffffff


	//   ....[67]....
        /*0200*/ 	.word	0xffffffff


	//   ....[68]....
        /*0204*/ 	.word	0xffffffff


	//   ....[69]....
        /*0208*/ 	.word	0xffffffff


	//   ....[70]....
        /*020c*/ 	.word	0xffffffff


	//   ....[71]....
        /*0210*/ 	.word	0xffffffff


	//   ....[72]....
        /*0214*/ 	.word	0xffffffff


	//   ....[73]....
        /*0218*/ 	.word	0xffffffff


	//   ....[74]....
        /*021c*/ 	.word	0xffffffff


	//   ....[75]....
        /*0220*/ 	.word	0xffffffff


	//   ....[76]....
        /*0224*/ 	.word	0xffffffff


	//   ....[77]....
        /*0228*/ 	.word	0xffffffff


	//   ....[78]....
        /*022c*/ 	.word	0xffffffff


	//   ....[79]....
        /*0230*/ 	.word	0xffffffff


	//   ....[80]....
        /*0234*/ 	.word	0xffffffff


	//   ....[81]....
        /*0238*/ 	.word	0xffffffff


	//   ....[82]....
        /*023c*/ 	.word	0xffffffff


	//   ....[83]....
        /*0240*/ 	.word	0xffffffff


	//   ....[84]....
        /*0244*/ 	.word	0xffffffff


	//   ....[85]....
        /*0248*/ 	.word	0xffffffff


	//   ....[86]....
        /*024c*/ 	.word	0xffffffff


	//   ....[87]....
        /*0250*/ 	.word	0xffffffff


	//   ....[88]....
        /*0254*/ 	.word	0xffffffff


	//   ....[89]....
        /*0258*/ 	.word	0xffffffff


	//   ....[90]....
        /*025c*/ 	.word	0xffffffff


	//   ....[91]....
        /*0260*/ 	.word	0xffffffff


	//   ....[92]....
        /*0264*/ 	.word	0xffffffff


	//   ....[93]....
        /*0268*/ 	.word	0xffffffff


	//   ....[94]....
        /*026c*/ 	.word	0xffffffff


	//   ....[95]....
        /*0270*/ 	.word	0xffffffff


	//   ....[96]....
        /*0274*/ 	.word	0xffffffff


	//   ....[97]....
        /*0278*/ 	.word	0xffffffff


	//   ....[98]....
        /*027c*/ 	.word	0xffffffff


	//   ....[99]....
        /*0280*/ 	.word	0xffffffff


	//   ....[100]....
        /*0284*/ 	.word	0xffffffff


	//   ....[101]....
        /*0288*/ 	.word	0xffffffff


	//   ....[102]....
        /*028c*/ 	.word	0xffffffff


	//   ....[103]....
        /*0290*/ 	.word	0xffffffff


	//   ....[104]....
        /*0294*/ 	.word	0xffffffff


	//   ....[105]....
        /*0298*/ 	.word	0xffffffff


	//   ....[106]....
        /*029c*/ 	.word	0xffffffff


	//   ....[107]....
        /*02a0*/ 	.word	0xffffffff


	//   ....[108]....
        /*02a4*/ 	.word	0xffffffff


	//   ....[109]....
        /*02a8*/ 	.word	0xffffffff


	//   ....[110]....
        /*02ac*/ 	.word	0xffffffff


	//   ....[111]....
        /*02b0*/ 	.word	0xffffffff


	//   ....[112]....
        /*02b4*/ 	.word	0xffffffff


	//   ....[113]....
        /*02b8*/ 	.word	0xffffffff


	//   ....[114]....
        /*02bc*/ 	.word	0xffffffff


	//   ....[115]....
        /*02c0*/ 	.word	0xffffffff


	//   ....[116]....
        /*02c4*/ 	.word	0xffffffff


	//   ....[117]....
        /*02c8*/ 	.word	0xffffffff


	//   ....[118]....
        /*02cc*/ 	.word	0xffffffff


	//   ....[119]....
        /*02d0*/ 	.word	0xffffffff


	//   ....[120]....
        /*02d4*/ 	.word	0xffffffff


	//   ....[121]....
        /*02d8*/ 	.word	0xffffffff


	//   ....[122]....
        /*02dc*/ 	.word	0xffffffff


	//   ....[123]....
        /*02e0*/ 	.word	0xffffffff


	//   ....[124]....
        /*02e4*/ 	.word	0xffffffff


	//   ....[125]....
        /*02e8*/ 	.word	0x0500000f


	//   ....[126]....
        /*02ec*/ 	.word	0x0500000f


	//   ....[127]....
        /*02f0*/ 	.word	0x0500000f


	//   ....[128]....
        /*02f4*/ 	.word	0x0500000f


	//   ....[129]....
        /*02f8*/ 	.word	0x0500000f


	//   ....[130]....
        /*02fc*/ 	.word	0x0500000f


	//   ....[131]....
        /*0300*/ 	.word	0x0500000f


	//   ....[132]....
        /*0304*/ 	.word	0x0500000f


	//   ....[133]....
        /*0308*/ 	.word	0x0500000f


	//   ....[134]....
        /*030c*/ 	.word	0x0500000f


	//   ....[135]....
        /*0310*/ 	.word	0x0500000f


	//   ....[136]....
        /*0314*/ 	.word	0x0500000f


	//   ....[137]....
        /*0318*/ 	.word	0x0500000f


	//   ....[138]....
        /*031c*/ 	.word	0x0500000f


	//   ....[139]....
        /*0320*/ 	.word	0x0500000f


	//   ....[140]....
        /*0324*/ 	.word	0x0500000f


	//   ....[141]....
        /*0328*/ 	.word	0x0500000f


	//   ....[142]....
        /*032c*/ 	.word	0x0500000f


	//   ....[143]....
        /*0330*/ 	.word	0x0500000f


	//   ....[144]....
        /*0334*/ 	.word	0x0500000f


	//   ....[145]....
        /*0338*/ 	.word	0x0500000f


	//   ....[146]....
        /*033c*/ 	.word	0x0500000f


	//   ....[147]....
        /*0340*/ 	.word	0x0500000f


	//   ....[148]....
        /*0344*/ 	.word	0x0500000f


	//   ....[149]....
        /*0348*/ 	.word	0x0500000f


	//   ....[150]....
        /*034c*/ 	.word	0x0500000f


	//   ....[151]....
        /*0350*/ 	.word	0x0500000f


	//   ....[152]....
        /*0354*/ 	.word	0x0500000f


	//   ....[153]....
        /*0358*/ 	.word	0x0500000f


	//   ....[154]....
        /*035c*/ 	.word	0x0500000f


	//   ....[155]....
        /*0360*/ 	.word	0x0500000f


	//   ....[156]....
        /*0364*/ 	.word	0x0500000f


	//   ....[157]....
        /*0368*/ 	.word	0x0500000f


	//   ....[158]....
        /*036c*/ 	.word	0x0500000f


	//   ....[159]....
        /*0370*/ 	.word	0x0500000f


	//   ....[160]....
        /*0374*/ 	.word	0x0500000f


	//   ....[161]....
        /*0378*/ 	.word	0x0500000f


	//   ....[162]....
        /*037c*/ 	.word	0x0500000f


	//   ....[163]....
        /*0380*/ 	.word	0x0500000f


	//   ....[164]....
        /*0384*/ 	.word	0x0500000f


	//   ....[165]....
        /*0388*/ 	.word	0x0500000f


	//   ....[166]....
        /*038c*/ 	.word	0x0500000f


	//   ....[167]....
        /*0390*/ 	.word	0x0500000f


	//   ....[168]....
        /*0394*/ 	.word	0x0500000f


	//   ....[169]....
        /*0398*/ 	.word	0x0500000f


	//   ....[170]....
        /*039c*/ 	.word	0x0500000f


	//   ....[171]....
        /*03a0*/ 	.word	0x0500000f


	//   ....[172]....
        /*03a4*/ 	.word	0x0500000f


	//   ....[173]....
        /*03a8*/ 	.word	0x0500000f


	//   ....[174]....
        /*03ac*/ 	.word	0x0500000f


	//   ....[175]....
        /*03b0*/ 	.word	0x0500000f


	//   ....[176]....
        /*03b4*/ 	.word	0x0500000f


	//   ....[177]....
        /*03b8*/ 	.word	0x0500000f


	//   ....[178]....
        /*03bc*/ 	.word	0x0500000f


	//   ....[179]....
        /*03c0*/ 	.word	0x0500000f


	//   ....[180]....
        /*03c4*/ 	.word	0x0500000f


	//   ....[181]....
        /*03c8*/ 	.word	0x0500000f


	//   ....[182]....
        /*03cc*/ 	.word	0x0500000f


	//   ....[183]....
        /*03d0*/ 	.word	0x0500000f


	//----- nvinfo : EIATTR_COOP_GROUP_INSTR_OFFSETS
	.align		4
.L_378:
        /*03d4*/ 	.byte	0x04, 0x28
        /*03d6*/ 	.short	(.L_380 - .L_379)


	//   ....[0]....
.L_379:
        /*03d8*/ 	.word	0x00000070


	//   ....[1]....
        /*03dc*/ 	.word	0x000000b0


	//   ....[2]....
        /*03e0*/ 	.word	0x00000290


	//   ....[3]....
        /*03e4*/ 	.word	0x000003f0


	//   ....[4]....
        /*03e8*/ 	.word	0x00000510


	//   ....[5]....
        /*03ec*/ 	.word	0x00000670


	//   ....[6]....
        /*03f0*/ 	.word	0x00001cc0


	//   ....[7]....
        /*03f4*/ 	.word	0x00003df0


	//   ....[8]....
        /*03f8*/ 	.word	0x00004560


	//   ....[9]....
        /*03fc*/ 	.word	0x00004fa0


	//   ....[10]....
        /*0400*/ 	.word	0x000055a0


	//   ....[11]....
        /*0404*/ 	.word	0x00005650


	//   ....[12]....
        /*0408*/ 	.word	0x000058c0


	//   ....[13]....
        /*040c*/ 	.word	0x00005930


	//   ....[14]....
        /*0410*/ 	.word	0x000061d0


	//   ....[15]....
        /*0414*/ 	.word	0x00006970


	//   ....[16]....
        /*0418*/ 	.word	0x00006ea0


	//   ....[17]....
        /*041c*/ 	.word	0x000075a0


	//   ....[18]....
        /*0420*/ 	.word	0x000076a0


	//   ....[19]....
        /*0424*/ 	.word	0x00007a50


	//   ....[20]....
        /*0428*/ 	.word	0x00007b70


	//   ....[21]....
        /*042c*/ 	.word	0x00008c00


	//   ....[22]....
        /*0430*/ 	.word	0x00009660


	//   ....[23]....
        /*0434*/ 	.word	0x00009710


	//   ....[24]....
        /*0438*/ 	.word	0x000099a0


	//   ....[25]....
        /*043c*/ 	.word	0x00009b60


	//   ....[26]....
        /*0440*/ 	.word	0x0000ab80


	//   ....[27]....
        /*0444*/ 	.word	0x0000b110


	//   ....[28]....
        /*0448*/ 	.word	0x0000b640


	//   ....[29]....
        /*044c*/ 	.word	0x0000bd30


	//   ....[30]....
        /*0450*/ 	.word	0x0000be30


	//   ....[31]....
        /*0454*/ 	.word	0x0000c1f0


	//   ....[32]....
        /*0458*/ 	.word	0x0000c310


	//   ....[33]....
        /*045c*/ 	.word	0x0000d3a0


	//   ....[34]....
        /*0460*/ 	.word	0x0000d470


	//   ....[35]....
        /*0464*/ 	.word	0x0000d4b0


	//   ....[36]....
        /*0468*/ 	.word	0x0000d550


	//   ....[37]....
        /*046c*/ 	.word	0x0000d580


	//   ....[38]....
        /*0470*/ 	.word	0x0000ee90


	//   ....[39]....
        /*0474*/ 	.word	0x0000f4d0


	//   ....[40]....
        /*0478*/ 	.word	0x0000f500


	//   ....[41]....
        /*047c*/ 	.word	0x0000f520


	//   ....[42]....
        /*0480*/ 	.word	0x0000f540


	//   ....[43]....
        /*0484*/ 	.word	0x0000fbc0


	//   ....[44]....
        /*0488*/ 	.word	0x0000fbe0


	//   ....[45]....
        /*048c*/ 	.word	0x0000fe10


	//   ....[46]....
        /*0490*/ 	.word	0x0000fe30


	//   ....[47]....
        /*0494*/ 	.word	0x000109d0


	//   ....[48]....
        /*0498*/ 	.word	0x00010a00


	//   ....[49]....
        /*049c*/ 	.word	0x00010c40


	//   ....[50]....
        /*04a0*/ 	.word	0x00010c60


	//   ....[51]....
        /*04a4*/ 	.word	0x00010f20


	//   ....[52]....
        /*04a8*/ 	.word	0x000110d0


	//   ....[53]....
        /*04ac*/ 	.word	0x00011100


	//   ....[54]....
        /*04b0*/ 	.word	0x00011130


	//   ....[55]....
        /*04b4*/ 	.word	0x00011160


	//   ....[56]....
        /*04b8*/ 	.word	0x00011190


	//   ....[57]....
        /*04bc*/ 	.word	0x000111c0


	//   ....[58]....
        /*04c0*/ 	.word	0x00011310


	//   ....[59]....
        /*04c4*/ 	.word	0x00011340


	//   ....[60]....
        /*04c8*/ 	.word	0x00011370


	//   ....[61]....
        /*04cc*/ 	.word	0x000113a0


	//   ....[62]....
        /*04d0*/ 	.word	0x000113d0


	//   ....[63]....
        /*04d4*/ 	.word	0x00011400


	//   ....[64]....
        /*04d8*/ 	.word	0x00011490


	//   ....[65]....
        /*04dc*/ 	.word	0x000114f0


	//   ....[66]....
        /*04e0*/ 	.word	0x00011580


	//   ....[67]....
        /*04e4*/ 	.word	0x000132e0


	//   ....[68]....
        /*04e8*/ 	.word	0x00013300


	//   ....[69]....
        /*04ec*/ 	.word	0x00013390


	//   ....[70]....
        /*04f0*/ 	.word	0x000133b0


	//   ....[71]....
        /*04f4*/ 	.word	0x00013430


	//   ....[72]....
        /*04f8*/ 	.word	0x00013450


	//   ....[73]....
        /*04fc*/ 	.word	0x00013460


	//   ....[74]....
        /*0500*/ 	.word	0x00013470


	//   ....[75]....
        /*0504*/ 	.word	0x00013bb0


	//   ....[76]....
        /*0508*/ 	.word	0x00013be0


	//   ....[77]....
        /*050c*/ 	.word	0x00013c80


	//   ....[78]....
        /*0510*/ 	.word	0x00013ca0


	//   ....[79]....
        /*0514*/ 	.word	0x00013d20


	//   ....[80]....
        /*0518*/ 	.word	0x00013d40


	//   ....[81]....
        /*051c*/ 	.word	0x00013d50


	//   ....[82]....
        /*0520*/ 	.word	0x00013d60


	//   ....[83]....
        /*0524*/ 	.word	0x000141d0


	//   ....[84]....
        /*0528*/ 	.word	0x00014200


	//   ....[85]....
        /*052c*/ 	.word	0x000143f0


	//   ....[86]....
        /*0530*/ 	.word	0x00014430


	//   ....[87]....
        /*0534*/ 	.word	0x00014440


	//   ....[88]....
        /*0538*/ 	.word	0x00014450


	//   ....[89]....
        /*053c*/ 	.word	0x000145a0


	//   ....[90]....
        /*0540*/ 	.word	0x000146f0


	//   ....[91]....
        /*0544*/ 	.word	0x00014f20


	//   ....[92]....
        /*0548*/ 	.word	0x00014f40


	//   ....[93]....
        /*054c*/ 	.word	0x00014f90


	//   ....[94]....
        /*0550*/ 	.word	0x00014fa0


	//   ....[95]....
        /*0554*/ 	.word	0x00014fe0


	//   ....[96]....
        /*0558*/ 	.word	0x00014ff0


	//   ....[97]....
        /*055c*/ 	.word	0x00015000


	//   ....[98]....
        /*0560*/ 	.word	0x00015040


	//   ....[99]....
        /*0564*/ 	.word	0x00015360


	//   ....[100]....
        /*0568*/ 	.word	0x000153a0


	//   ....[101]....
        /*056c*/ 	.word	0x000153c0


	//   ....[102]....
        /*0570*/ 	.word	0x000153e0


	//   ....[103]....
        /*0574*/ 	.word	0x00015410


	//   ....[104]....
        /*0578*/ 	.word	0x00015430


	//   ....[105]....
        /*057c*/ 	.word	0x00015530


	//   ....[106]....
        /*0580*/ 	.word	0x00015680


	//   ....[107]....
        /*0584*/ 	.word	0x00015c80


	//   ....[108]....
        /*0588*/ 	.word	0x00015cd0


	//   ....[109]....
        /*058c*/ 	.word	0x00015d00


	//   ....[110]....
        /*0590*/ 	.word	0x00015d30


	//   ....[111]....
        /*0594*/ 	.word	0x00015d40


	//   ....[112]....
        /*0598*/ 	.word	0x00015d70


	//   ....[113]....
        /*059c*/ 	.word	0x00015da0


	//   ....[114]....
        /*05a0*/ 	.word	0x00015dd0


	//   ....[115]....
        /*05a4*/ 	.word	0x00015f50


	//   ....[116]....
        /*05a8*/ 	.word	0x00015f80


	//   ....[117]....
        /*05ac*/ 	.word	0x00015fb0


	//   ....[118]....
        /*05b0*/ 	.word	0x00015fe0


	//   ....[119]....
        /*05b4*/ 	.word	0x00016010


	//   ....[120]....
        /*05b8*/ 	.word	0x00016040


	//   ....[121]....
        /*05bc*/ 	.word	0x00016100


	//   ....[122]....
        /*05c0*/ 	.word	0x00016120


	//   ....[123]....
        /*05c4*/ 	.word	0x00016190


	//   ....[124]....
        /*05c8*/ 	.word	0x00016830


	//   ....[125]....
        /*05cc*/ 	.word	0x00016f40


	//   ....[126]....
        /*05d0*/ 	.word	0x00017030


	//   ....[127]....
        /*05d4*/ 	.word	0x000170d0


	//   ....[128]....
        /*05d8*/ 	.word	0x00017130


	//   ....[129]....
        /*05dc*/ 	.word	0x00017220


	//   ....[130]....
        /*05e0*/ 	.word	0x00017290


	//   ....[131]....
        /*05e4*/ 	.word	0x00017380


	//   ....[132]....
        /*05e8*/ 	.word	0x000173f0


	//   ....[133]....
        /*05ec*/ 	.word	0x00017490


	//   ....[134]....
        /*05f0*/ 	.word	0x00017580


	//   ....[135]....
        /*05f4*/ 	.word	0x000175f0


	//   ....[136]....
        /*05f8*/ 	.word	0x00017650


	//   ....[137]....
        /*05fc*/ 	.word	0x00017740


	//   ....[138]....
        /*0600*/ 	.word	0x000177a0


	//   ....[139]....
        /*0604*/ 	.word	0x000178a0


	//   ....[140]....
        /*0608*/ 	.word	0x00017900


	//   ....[141]....
        /*060c*/ 	.word	0x000179e0


	//   ....[142]....
        /*0610*/ 	.word	0x00017b20


	//   ....[143]....
        /*0614*/ 	.word	0x00017c20


	//   ....[144]....
        /*0618*/ 	.word	0x00017e90


	//   ....[145]....
        /*061c*/ 	.word	0x00017ee0


	//   ....[146]....
        /*0620*/ 	.word	0x000180b0


	//   ....[147]....
        /*0624*/ 	.word	0x00018100


	//   ....[148]....
        /*0628*/ 	.word	0x000182d0


	//   ....[149]....
        /*062c*/ 	.word	0x00018320


	//   ....[150]....
        /*0630*/ 	.word	0x00018410


	//   ....[151]....
        /*0634*/ 	.word	0x000184b0


	//   ....[152]....
        /*0638*/ 	.word	0x00018510


	//   ....[153]....
        /*063c*/ 	.word	0x000185c0


	//   ....[154]....
        /*0640*/ 	.word	0x00018620


	//   ....[155]....
        /*0644*/ 	.word	0x000186d0


	//   ....[156]....
        /*0648*/ 	.word	0x00018730


	//   ....[157]....
        /*064c*/ 	.word	0x000187e0


	//   ....[158]....
        /*0650*/ 	.word	0x000188d0


	//   ....[159]....
        /*0654*/ 	.word	0x000189a0


	//   ....[160]....
        /*0658*/ 	.word	0x00018ac0


	//   ....[161]....
        /*065c*/ 	.word	0x00018bc0


	//   ....[162]....
        /*0660*/ 	.word	0x00018cf0


	//   ....[163]....
        /*0664*/ 	.word	0x00018dd0


	//   ....[164]....
        /*0668*/ 	.word	0x00018ed0


	//   ....[165]....
        /*066c*/ 	.word	0x00018fb0


	//   ....[166]....
        /*0670*/ 	.word	0x00019040


	//   ....[167]....
        /*0674*/ 	.word	0x000190e0


	//   ....[168]....
        /*0678*/ 	.word	0x00019200


	//   ....[169]....
        /*067c*/ 	.word	0x00019270


	//   ....[170]....
        /*0680*/ 	.word	0x000192e0


	//   ....[171]....
        /*0684*/ 	.word	0x00019350


	//   ....[172]....
        /*0688*/ 	.word	0x000193c0


	//   ....[173]....
        /*068c*/ 	.word	0x00019440


	//   ....[174]....
        /*0690*/ 	.word	0x000194d0


	//   ....[175]....
        /*0694*/ 	.word	0x00019560


	//   ....[176]....
        /*0698*/ 	.word	0x000195d0


	//   ....[177]....
        /*069c*/ 	.word	0x00019640


	//   ....[178]....
        /*06a0*/ 	.word	0x000196b0


	//   ....[179]....
        /*06a4*/ 	.word	0x00019730


	//   ....[180]....
        /*06a8*/ 	.word	0x000197a0


	//   ....[181]....
        /*06ac*/ 	.word	0x00019840


	//   ....[182]....
        /*06b0*/ 	.word	0x000198d0


	//   ....[183]....
        /*06b4*/ 	.word	0x000199f0


	//----- nvinfo : EIATTR_REG_RECONFIG
	.align		4
.L_380:
        /*06b8*/ 	.byte	0x01, 0x54
	.zero		2


	//----- nvinfo : EIATTR_SYSCALL_OFFSETS
	.align		4
        /*06bc*/ 	.byte	0x04, 0x46
        /*06be*/ 	.short	(.L_382 - .L_381)


	//   ....[0]....
.L_381:
        /*06c0*/ 	.word	0x00003fc0


	//   ....[1]....
        /*06c4*/ 	.word	0x000126b0


	//   ....[2]....
        /*06c8*/ 	.word	0x00012800


	//   ....[3]....
        /*06cc*/ 	.word	0x000128f0


	//   ....[4]....
        /*06d0*/ 	.word	0x00013790


	//----- nvinfo : EIATTR_MBARRIER_INSTR_OFFSETS
	.align		4
.L_382:
        /*06d4*/ 	.byte	0x04, 0x39
        /*06d6*/ 	.short	(.L_384 - .L_383)


	//   ....[0]....
.L_383:
        /*06d8*/ 	.word	0x00000180
        /*06dc*/ 	.word	0x000000ff
        /*06e0*/ 	.word	0x00028c00
        /*06e4*/ 	.short	0x0100
        /*06e6*/ 	.byte	0x08
	.zero		1


	//   ....[1]....
        /*06e8*/ 	.word	0x00000190
        /*06ec*/ 	.word	0x000000ff
        /*06f0*/ 	.word	0x00028c20
        /*06f4*/ 	.short	0x0100
        /*06f6*/ 	.byte	0x08
	.zero		1


	//   ....[2]....
        /*06f8*/ 	.word	0x00000240
        /*06fc*/ 	.word	0x000000ff
        /*0700*/ 	.word	0x00028c30
        /*0704*/ 	.short	0x0100
        /*0706*/ 	.byte	0x06
	.zero		1


	//   ....[3]....
        /*0708*/ 	.word	0x00000250
        /*070c*/ 	.word	0x000000ff
        /*0710*/ 	.word	0x00028c40
        /*0714*/ 	.short	0x0100
        /*0716*/ 	.byte	0x06
	.zero		1


	//   ....[4]....
        /*0718*/ 	.word	0x00000260
        /*071c*/ 	.word	0x000000ff
        /*0720*/ 	.word	0x00028c38
        /*0724*/ 	.short	0x0100
        /*0726*/ 	.byte	0x06
	.zero		1


	//   ....[5]....
        /*0728*/ 	.word	0x00000270
        /*072c*/ 	.word	0x000000ff
        /*0730*/ 	.word	0x00028c48
        /*0734*/ 	.short	0x0100
        /*0736*/ 	.byte	0x06
	.zero		1


	//   ....[6]....
        /*0738*/ 	.word	0x000003a0
        /*073c*/ 	.word	0x000000ff
        /*0740*/ 	.word	0x00028c50
        /*0744*/ 	.short	0x0100
        /*0746*/ 	.byte	0x08
	.zero		1


	//   ....[7]....
        /*0748*/ 	.word	0x000003b0
        /*074c*/ 	.word	0x000000ff
        /*0750*/ 	.word	0x00028c60
        /*0754*/ 	.short	0x0100
        /*0756*/ 	.byte	0x08
	.zero		1


	//   ....[8]....
        /*0758*/ 	.word	0x000003c0
        /*075c*/ 	.word	0x000000ff
        /*0760*/ 	.word	0x00028c58
        /*0764*/ 	.short	0x0100
        /*0766*/ 	.byte	0x08
	.zero		1


	//   ....[9]....
        /*0768*/ 	.word	0x000003d0
        /*076c*/ 	.word	0x000000ff
        /*0770*/ 	.word	0x00028c68
        /*0774*/ 	.short	0x0100
        /*0776*/ 	.byte	0x08
	.zero		1


	//   ....[10]....
        /*0778*/ 	.word	0x000004c0
        /*077c*/ 	.word	0x000000ff
        /*0780*/ 	.word	0x00028c70
        /*0784*/ 	.short	0x0100
        /*0786*/ 	.byte	0x06
	.zero		1


	//   ....[11]....
        /*0788*/ 	.word	0x000004d0
        /*078c*/ 	.word	0x000000ff
        /*0790*/ 	.word	0x00028c80
        /*0794*/ 	.short	0x0100
        /*0796*/ 	.byte	0x06
	.zero		1


	//   ....[12]....
        /*0798*/ 	.word	0x000004e0
        /*079c*/ 	.word	0x000000ff
        /*07a0*/ 	.word	0x00028c78
        /*07a4*/ 	.short	0x0100
        /*07a6*/ 	.byte	0x06
	.zero		1


	//   ....[13]....
        /*07a8*/ 	.word	0x000004f0
        /*07ac*/ 	.word	0x000000ff
        /*07b0*/ 	.word	0x00028c88
        /*07b4*/ 	.short	0x0100
        /*07b6*/ 	.byte	0x06
	.zero		1


	//   ....[14]....
        /*07b8*/ 	.word	0x00000620
        /*07bc*/ 	.word	0x000000ff
        /*07c0*/ 	.word	0x00028c90
        /*07c4*/ 	.short	0x0100
        /*07c6*/ 	.byte	0x08
	.zero		1


	//   ....[15]....
        /*07c8*/ 	.word	0x00000630
        /*07cc*/ 	.word	0x000000ff
        /*07d0*/ 	.word	0x00028ca0
        /*07d4*/ 	.short	0x0100
        /*07d6*/ 	.byte	0x08
	.zero		1


	//   ....[16]....
        /*07d8*/ 	.word	0x00000640
        /*07dc*/ 	.word	0x000000ff
        /*07e0*/ 	.word	0x00028c98
        /*07e4*/ 	.short	0x0100
        /*07e6*/ 	.byte	0x08
	.zero		1


	//   ....[17]....
        /*07e8*/ 	.word	0x00000650
        /*07ec*/ 	.word	0x000000ff
        /*07f0*/ 	.word	0x00028ca8
        /*07f4*/ 	.short	0x0100
        /*07f6*/ 	.byte	0x08
	.zero		1


	//   ....[18]....
        /*07f8*/ 	.word	0x00000790
        /*07fc*/ 	.word	0x000000ff
        /*0800*/ 	.word	0x00028cb0
        /*0804*/ 	.short	0x0100
        /*0806*/ 	.byte	0x08
	.zero		1


	//   ....[19]....
        /*0808*/ 	.word	0x000007a0
        /*080c*/ 	.word	0x000000ff
        /*0810*/ 	.word	0x00028cc0
        /*0814*/ 	.short	0x0100
        /*0816*/ 	.byte	0x08
	.zero		1


	//   ....[20]....
        /*0818*/ 	.word	0x000007b0
        /*081c*/ 	.word	0x000000ff
        /*0820*/ 	.word	0x00028cb8
        /*0824*/ 	.short	0x0100
        /*0826*/ 	.byte	0x08
	.zero		1


	//   ....[21]....
        /*0828*/ 	.word	0x000007c0
        /*082c*/ 	.word	0x000000ff
        /*0830*/ 	.word	0x00028cc8
        /*0834*/ 	.short	0x0100
        /*0836*/ 	.byte	0x08
	.zero		1


	//   ....[22]....
        /*0838*/ 	.word	0x00001dd0
        /*083c*/ 	.word	0x000000ff
        /*0840*/ 	.word	0x00028c50
        /*0844*/ 	.short	0x010a
        /*0846*/ 	.byte	0x15
	.zero		1


	//   ....[23]....
        /*0848*/ 	.word	0x00002090
        /*084c*/ 	.word	0x000000ff
        /*0850*/ 	.word	0x00000000
        /*0854*/ 	.short	0x0101
        /*0856*/ 	.byte	0x06
	.zero		1


	//   ....[24]....
        /*0858*/ 	.word	0x000029d0
        /*085c*/ 	.word	0x000000ff
        /*0860*/ 	.word	0x00028c50
        /*0864*/ 	.short	0x010a
        /*0866*/ 	.byte	0x15
	.zero		1


	//   ....[25]....
        /*0868*/ 	.word	0x00002a10
        /*086c*/ 	.word	0x000000ff
        /*0870*/ 	.word	0x00028c50
        /*0874*/ 	.short	0x010a
        /*0876*/ 	.byte	0x15
	.zero		1


	//   ....[26]....
        /*0878*/ 	.word	0x00002bf0
        /*087c*/ 	.word	0x000000ff
        /*0880*/ 	.word	0x00000000
        /*0884*/ 	.short	0x0101
        /*0886*/ 	.byte	0x06
	.zero		1


	//   ....[27]....
        /*0888*/ 	.word	0x00004040
        /*088c*/ 	.word	0x000000ff
        /*0890*/ 	.word	0x00028c00
        /*0894*/ 	.short	0x010a
        /*0896*/ 	.byte	0x29
	.zero		1


	//   ....[28]....
        /*0898*/ 	.word	0x000040c0
        /*089c*/ 	.word	0x00000007
        /*08a0*/ 	.word	0x00028c30
        /*08a4*/ 	.short	0x010a
        /*08a6*/ 	.byte	0x3f
	.zero		1


	//   ....[29]....
        /*08a8*/ 	.word	0x00004100
        /*08ac*/ 	.word	0x00000007
        /*08b0*/ 	.word	0x00028c30
        /*08b4*/ 	.short	0x010a
        /*08b6*/ 	.byte	0x3f
	.zero		1


	//   ....[30]....
        /*08b8*/ 	.word	0x000046b0
        /*08bc*/ 	.word	0x000000ff
        /*08c0*/ 	.word	0x00000000
        /*08c4*/ 	.short	0x0101
        /*08c6*/ 	.byte	0x06
	.zero		1


	//   ....[31]....
        /*08c8*/ 	.word	0x00005f90
        /*08cc*/ 	.word	0x00000007
        /*08d0*/ 	.word	0x00028c50
        /*08d4*/ 	.short	0x010a
        /*08d6*/ 	.byte	0x3f
	.zero		1


	//   ....[32]....
        /*08d8*/ 	.word	0x00005fd0
        /*08dc*/ 	.word	0x00000007
        /*08e0*/ 	.word	0x00028c50
        /*08e4*/ 	.short	0x010a
        /*08e6*/ 	.byte	0x3f
	.zero		1


	//   ....[33]....
        /*08e8*/ 	.word	0x000062b0
        /*08ec*/ 	.word	0x000000ff
        /*08f0*/ 	.word	0x00000000
        /*08f4*/ 	.short	0x0101
        /*08f6*/ 	.byte	0x0b
	.zero		1


	//   ....[34]....
        /*08f8*/ 	.word	0x000065d0
        /*08fc*/ 	.word	0x000000ff
        /*0900*/ 	.word	0x00028c30
        /*0904*/ 	.short	0x010a
        /*0906*/ 	.byte	0x16
	.zero		1


	//   ....[35]....
        /*0908*/ 	.word	0x00006610
        /*090c*/ 	.word	0x000000ff
        /*0910*/ 	.word	0x00028c30
        /*0914*/ 	.short	0x010a
        /*0916*/ 	.byte	0x16
	.zero		1


	//   ....[36]....
        /*0918*/ 	.word	0x00006ab0
        /*091c*/ 	.word	0x000000ff
        /*0920*/ 	.word	0x00000000
        /*0924*/ 	.short	0x0101
        /*0926*/ 	.byte	0x06
	.zero		1


	//   ....[37]....
        /*0928*/ 	.word	0x000089c0
        /*092c*/ 	.word	0x000000ff
        /*0930*/ 	.word	0x00028c50
        /*0934*/ 	.short	0x010a
        /*0936*/ 	.byte	0x16
	.zero		1


	//   ....[38]....
        /*0938*/ 	.word	0x00008a00
        /*093c*/ 	.word	0x000000ff
        /*0940*/ 	.word	0x00028c50
        /*0944*/ 	.short	0x010a
        /*0946*/ 	.byte	0x16
	.zero		1


	//   ....[39]....
        /*0948*/ 	.word	0x00008cb0
        /*094c*/ 	.word	0x000000ff
        /*0950*/ 	.word	0x00000000
        /*0954*/ 	.short	0x0101
        /*0956*/ 	.byte	0x16
	.zero		1


	//   ....[40]....
        /*0958*/ 	.word	0x00009050
        /*095c*/ 	.word	0x000000ff
        /*0960*/ 	.word	0x00028c30
        /*0964*/ 	.short	0x010a
        /*0966*/ 	.byte	0x16
	.zero		1


	//   ....[41]....
        /*0968*/ 	.word	0x00009090
        /*096c*/ 	.word	0x000000ff
        /*0970*/ 	.word	0x00028c30
        /*0974*/ 	.short	0x010a
        /*0976*/ 	.byte	0x16
	.zero		1


	//   ....[42]....
        /*0978*/ 	.word	0x000094b0
        /*097c*/ 	.word	0x000000ff
        /*0980*/ 	.word	0x00000000
        /*0984*/ 	.short	0x0101
        /*0986*/ 	.byte	0x06
	.zero		1


	//   ....[43]....
        /*0988*/ 	.word	0x0000a940
        /*098c*/ 	.word	0x000000ff
        /*0990*/ 	.word	0x00028c50
        /*0994*/ 	.short	0x010a
        /*0996*/ 	.byte	0x16
	.zero		1


	//   ....[44]....
        /*0998*/ 	.word	0x0000a980
        /*099c*/ 	.word	0x000000ff
        /*09a0*/ 	.word	0x00028c50
        /*09a4*/ 	.short	0x010a
        /*09a6*/ 	.byte	0x16
	.zero		1


	//   ....[45]....
        /*09a8*/ 	.word	0x0000ac10
        /*09ac*/ 	.word	0x000000ff
        /*09b0*/ 	.word	0x00000000
        /*09b4*/ 	.short	0x0101
        /*09b6*/ 	.byte	0x16
	.zero		1


	//   ....[46]....
        /*09b8*/ 	.word	0x0000ad70
        /*09bc*/ 	.word	0x000000ff
        /*09c0*/ 	.word	0x00028c30
        /*09c4*/ 	.short	0x010a
        /*09c6*/ 	.byte	0x14
	.zero		1


	//   ....[47]....
        /*09c8*/ 	.word	0x0000adb0
        /*09cc*/ 	.word	0x000000ff
        /*09d0*/ 	.word	0x00028c30
        /*09d4*/ 	.short	0x010a
        /*09d6*/ 	.byte	0x14
	.zero		1


	//   ....[48]....
        /*09d8*/ 	.word	0x0000b250
        /*09dc*/ 	.word	0x000000ff
        /*09e0*/ 	.word	0x00000000
        /*09e4*/ 	.short	0x0101
        /*09e6*/ 	.byte	0x06
	.zero		1


	//   ....[49]....
        /*09e8*/ 	.word	0x0000d160
        /*09ec*/ 	.word	0x000000ff
        /*09f0*/ 	.word	0x00028c50
        /*09f4*/ 	.short	0x010a
        /*09f6*/ 	.byte	0x14
	.zero		1


	//   ....[50]....
        /*09f8*/ 	.word	0x0000d1a0
        /*09fc*/ 	.word	0x000000ff
        /*0a00*/ 	.word	0x00028c50
        /*0a04*/ 	.short	0x010a
        /*0a06*/ 	.byte	0x14
	.zero		1


	//   ....[51]....
        /*0a08*/ 	.word	0x0000d450
        /*0a0c*/ 	.word	0x000000ff
        /*0a10*/ 	.word	0x00000000
        /*0a14*/ 	.short	0x0101
        /*0a16*/ 	.byte	0x14
	.zero		1


	//   ....[52]....
        /*0a18*/ 	.word	0x0000fbd0
        /*0a1c*/ 	.word	0x000000ff
        /*0a20*/ 	.word	0x00000000
        /*0a24*/ 	.short	0x0101
        /*0a26*/ 	.byte	0x04
	.zero		1


	//   ....[53]....
        /*0a28*/ 	.word	0x000130a0
        /*0a2c*/ 	.word	0x0000001b
        /*0a30*/ 	.word	0x00028c40
        /*0a34*/ 	.short	0x010a
        /*0a36*/ 	.byte	0x3f
	.zero		1


	//   ....[54]....
        /*0a38*/ 	.word	0x00013570
        /*0a3c*/ 	.word	0x0000001b
        /*0a40*/ 	.word	0x00028c30
        /*0a44*/ 	.short	0x0107
        /*0a46*/ 	.byte	0x3f
	.zero		1


	//   ....[55]....
        /*0a48*/ 	.word	0x00013640
        /*0a4c*/ 	.word	0x0000001b
        /*0a50*/ 	.word	0x00028c30
        /*0a54*/ 	.short	0x0101
        /*0a56*/ 	.byte	0x3f
	.zero		1


	//   ....[56]....
        /*0a58*/ 	.word	0x00013e60
        /*0a5c*/ 	.word	0x00000017
        /*0a60*/ 	.word	0x00028c00
        /*0a64*/ 	.short	0x0107
        /*0a66*/ 	.byte	0x3f
	.zero		1


	//   ....[57]....
        /*0a68*/ 	.word	0x00013f50
        /*0a6c*/ 	.word	0x00000017
        /*0a70*/ 	.word	0x00028c00
        /*0a74*/ 	.short	0x0101
        /*0a76*/ 	.byte	0x3f
	.zero		1


	//   ....[58]....
        /*0a78*/ 	.word	0x00013f70
        /*0a7c*/ 	.word	0x00000017
        /*0a80*/ 	.word	0x00028c20
        /*0a84*/ 	.short	0x010a
        /*0a86*/ 	.byte	0x3f
	.zero		1


	//   ....[59]....
        /*0a88*/ 	.word	0x00014000
        /*0a8c*/ 	.word	0x0000001b
        /*0a90*/ 	.word	0x00028c60
        /*0a94*/ 	.short	0x010a
        /*0a96*/ 	.byte	0x3f
	.zero		1


	//   ....[60]....
        /*0a98*/ 	.word	0x00014910
        /*0a9c*/ 	.word	0x0000001b
        /*0aa0*/ 	.word	0x00028c50
        /*0aa4*/ 	.short	0x0107
        /*0aa6*/ 	.byte	0x3f
	.zero		1


	//   ....[61]....
        /*0aa8*/ 	.word	0x000149e0
        /*0aac*/ 	.word	0x0000001b
        /*0ab0*/ 	.word	0x00028c50
        /*0ab4*/ 	.short	0x0101
        /*0ab6*/ 	.byte	0x3f
	.zero		1


	//   ....[62]....
        /*0ab8*/ 	.word	0x00014d80
        /*0abc*/ 	.word	0x00000006
        /*0ac0*/ 	.word	0x00028c40
        /*0ac4*/ 	.short	0x010a
        /*0ac6*/ 	.byte	0x3f
	.zero		1


	//   ....[63]....
        /*0ac8*/ 	.word	0x000150c0
        /*0acc*/ 	.word	0x00000006
        /*0ad0*/ 	.word	0x00028c30
        /*0ad4*/ 	.short	0x0107
        /*0ad6*/ 	.byte	0x3f
	.zero		1


	//   ....[64]....
        /*0ad8*/ 	.word	0x00015180
        /*0adc*/ 	.word	0x00000006
        /*0ae0*/ 	.word	0x00028c30
        /*0ae4*/ 	.short	0x0101
        /*0ae6*/ 	.byte	0x3f
	.zero		1


	//   ....[65]....
        /*0ae8*/ 	.word	0x000151b0
        /*0aec*/ 	.word	0x00000006
        /*0af0*/ 	.word	0x00028c60
        /*0af4*/ 	.short	0x010a
        /*0af6*/ 	.byte	0x3f
	.zero		1


	//   ....[66]....
        /*0af8*/ 	.word	0x00015880
        /*0afc*/ 	.word	0x00000006
        /*0b00*/ 	.word	0x00028c50
        /*0b04*/ 	.short	0x0107
        /*0b06*/ 	.byte	0x3f
	.zero		1


	//   ....[67]....
        /*0b08*/ 	.word	0x00015940
        /*0b0c*/ 	.word	0x00000006
        /*0b10*/ 	.word	0x00028c50
        /*0b14*/ 	.short	0x0101
        /*0b16*/ 	.byte	0x3f
	.zero		1


	//   ....[68]....
        /*0b18*/ 	.word	0x000167b0
        /*0b1c*/ 	.word	0x00000005
        /*0b20*/ 	.word	0x00028c20
        /*0b24*/ 	.short	0x010a
        /*0b26*/ 	.byte	0x3f
	.zero		1


	//   ....[69]....
        /*0b28*/ 	.word	0x00016930
        /*0b2c*/ 	.word	0x00000003
        /*0b30*/ 	.word	0x00028c40
        /*0b34*/ 	.short	0x010a
        /*0b36*/ 	.byte	0x3f
	.zero		1


	//   ....[70]....
        /*0b38*/ 	.word	0x000169d0
        /*0b3c*/ 	.word	0x00000005
        /*0b40*/ 	.word	0x00028c40
        /*0b44*/ 	.short	0x010a
        /*0b46*/ 	.byte	0x3f
	.zero		1


	//   ....[71]....
        /*0b48*/ 	.word	0x00016a10
        /*0b4c*/ 	.word	0x00000003
        /*0b50*/ 	.word	0x00028c60
        /*0b54*/ 	.short	0x010a
        /*0b56*/ 	.byte	0x3f
	.zero		1


	//   ....[72]....
        /*0b58*/ 	.word	0x00016a50
        /*0b5c*/ 	.word	0x00000005
        /*0b60*/ 	.word	0x00028c60
        /*0b64*/ 	.short	0x010a
        /*0b66*/ 	.byte	0x3f
	.zero		1


	//   ....[73]....
        /*0b68*/ 	.word	0x00016ac0
        /*0b6c*/ 	.word	0x00000006
        /*0b70*/ 	.word	0x00028c50
        /*0b74*/ 	.short	0x010a
        /*0b76*/ 	.byte	0x3f
	.zero		1


	//   ....[74]....
        /*0b78*/ 	.word	0x00016b20
        /*0b7c*/ 	.word	0x00000005
        /*0b80*/ 	.word	0x00028c50
        /*0b84*/ 	.short	0x010a
        /*0b86*/ 	.byte	0x3f
	.zero		1


	//   ....[75]....
        /*0b88*/ 	.word	0x00016b80
        /*0b8c*/ 	.word	0x00000003
        /*0b90*/ 	.word	0x00028c00
        /*0b94*/ 	.short	0x010a
        /*0b96*/ 	.byte	0x3f
	.zero		1


	//   ....[76]....
        /*0b98*/ 	.word	0x00016bd0
        /*0b9c*/ 	.word	0x00000007
        /*0ba0*/ 	.word	0x00028c30
        /*0ba4*/ 	.short	0x010a
        /*0ba6*/ 	.byte	0x3f
	.zero		1


	//   ....[77]....
        /*0ba8*/ 	.word	0x00016c20
        /*0bac*/ 	.word	0x00000007
        /*0bb0*/ 	.word	0x00028c50
        /*0bb4*/ 	.short	0x010a
        /*0bb6*/ 	.byte	0x3f
	.zero		1


	//   ....[78]....
        /*0bb8*/ 	.word	0x00016c80
        /*0bbc*/ 	.word	0x00000006
        /*0bc0*/ 	.word	0x00028c30
        /*0bc4*/ 	.short	0x010a
        /*0bc6*/ 	.byte	0x3f
	.zero		1


	//   ....[79]....
        /*0bc8*/ 	.word	0x00016ce0
        /*0bcc*/ 	.word	0x0000000a
        /*0bd0*/ 	.word	0x00028c50
        /*0bd4*/ 	.short	0x010a
        /*0bd6*/ 	.byte	0x3f
	.zero		1


	//   ....[80]....
        /*0bd8*/ 	.word	0x00016d40
        /*0bdc*/ 	.word	0x00000006
        /*0be0*/ 	.word	0x00028c30
        /*0be4*/ 	.short	0x010a
        /*0be6*/ 	.byte	0x3f
	.zero		1


	//   ....[81]....
        /*0be8*/ 	.word	0x00016da0
        /*0bec*/ 	.word	0x0000000a
        /*0bf0*/ 	.word	0x00028c50
        /*0bf4*/ 	.short	0x010a
        /*0bf6*/ 	.byte	0x3f
	.zero		1


	//   ....[82]....
        /*0bf8*/ 	.word	0x00016e00
        /*0bfc*/ 	.word	0x00000006
        /*0c00*/ 	.word	0x00028c30
        /*0c04*/ 	.short	0x010a
        /*0c06*/ 	.byte	0x3f
	.zero		1


	//   ....[83]....
        /*0c08*/ 	.word	0x00016e60
        /*0c0c*/ 	.word	0x0000000a
        /*0c10*/ 	.word	0x00028c50
        /*0c14*/ 	.short	0x010a
        /*0c16*/ 	.byte	0x3f
	.zero		1


	//   ....[84]....
        /*0c18*/ 	.word	0x00016f80
        /*0c1c*/ 	.word	0x0000001b
        /*0c20*/ 	.word	0x00028c40
        /*0c24*/ 	.short	0x010a
        /*0c26*/ 	.byte	0x3f
	.zero		1


	//   ....[85]....
        /*0c28*/ 	.word	0x00017a20
        /*0c2c*/ 	.word	0x00000017
        /*0c30*/ 	.word	0x00028c20
        /*0c34*/ 	.short	0x010a
        /*0c36*/ 	.byte	0x3f
	.zero		1


	//   ....[86]....
        /*0c38*/ 	.word	0x00017a70
        /*0c3c*/ 	.word	0x0000001b
        /*0c40*/ 	.word	0x00028c60
        /*0c44*/ 	.short	0x010a
        /*0c46*/ 	.byte	0x3f
	.zero		1


	//   ....[87]....
        /*0c48*/ 	.word	0x00018360
        /*0c4c*/ 	.word	0x00000006
        /*0c50*/ 	.word	0x00028c40
        /*0c54*/ 	.short	0x010a
        /*0c56*/ 	.byte	0x3f
	.zero		1


	//   ....[88]....
        /*0c58*/ 	.word	0x00018820
        /*0c5c*/ 	.word	0x00000006
        /*0c60*/ 	.word	0x00028c60
        /*0c64*/ 	.short	0x010a
        /*0c66*/ 	.byte	0x3f
	.zero		1


	//   ....[89]....
        /*0c68*/ 	.word	0x00019910
        /*0c6c*/ 	.word	0x00000005
        /*0c70*/ 	.word	0x00028c20
        /*0c74*/ 	.short	0x010a
        /*0c76*/ 	.byte	0x3f
	.zero		1


	//   ....[90]....
        /*0c78*/ 	.word	0x00019ab0
        /*0c7c*/ 	.word	0x00000003
        /*0c80*/ 	.word	0x00028c40
        /*0c84*/ 	.short	0x010a
        /*0c86*/ 	.byte	0x3f
	.zero		1


	//   ....[91]....
        /*0c88*/ 	.word	0x00019b00
        /*0c8c*/ 	.word	0x00000005
        /*0c90*/ 	.word	0x00028c40
        /*0c94*/ 	.short	0x010a
        /*0c96*/ 	.byte	0x3f
	.zero		1


	//   ....[92]....
        /*0c98*/ 	.word	0x00019b50
        /*0c9c*/ 	.word	0x00000003
        /*0ca0*/ 	.word	0x00028c60
        /*0ca4*/ 	.short	0x010a
        /*0ca6*/ 	.byte	0x3f
	.zero		1


	//----- nvinfo : EIATTR_NUM_MBARRIERS
	.align		4
.L_384:
        /*0ca8*/ 	.byte	0x03, 0x38
        /*0caa*/ 	.short	0x0016


	//----- nvinfo : EIATTR_EXIT_INSTR_OFFSETS
	.align		4
        /*0cac*/ 	.byte	0x04, 0x1c
        /*0cae*/ 	.short	(.L_386 - .L_385)


	//   ....[0]....
.L_385:
        /*0cb0*/ 	.word	0x00000970


	//   ....[1]....
        /*0cb4*/ 	.word	0x00010ec0


	//   ....[2]....
        /*0cb8*/ 	.word	0x00016aa0


	//----- nvinfo : EIATTR_MAX_THREADS
	.align		4
.L_386:
        /*0cbc*/ 	.byte	0x04, 0x05
        /*0cbe*/ 	.short	(.L_388 - .L_387)
.L_387:
        /*0cc0*/ 	.word	0x00000180
        /*0cc4*/ 	.word	0x00000001
        /*0cc8*/ 	.word	0x00000001


	//----- nvinfo : EIATTR_CRS_STACK_SIZE
	.align		4
.L_388:
        /*0ccc*/ 	.byte	0x04, 0x1e
        /*0cce*/ 	.short	(.L_390 - .L_389)
.L_389:
        /*0cd0*/ 	.word	0x00000000


	//----- nvinfo : EIATTR_CBANK_PARAM_SIZE
	.align		4
.L_390:
        /*0cd4*/ 	.byte	0x03, 0x19
        /*0cd6*/ 	.short	0x0af0


	//----- nvinfo : EIATTR_PARAM_CBANK
	.align		4
        /*0cd8*/ 	.byte	0x04, 0x0a
        /*0cda*/ 	.short	(.L_392 - .L_391)
	.align		4
.L_391:
        /*0cdc*/ 	.word	index@(.nv.constant0._ZN7cutlass13device_kernelIN5flash11enable_sm90INS1_16FlashAttnFwdSm90INS1_25CollectiveMainloopFwdSm90ILi2EN4cute5tupleIJNS5_1CILi1EEES8_S8_EEENS6_IJNS7_ILi64EEESA_SA_EEELi512ENS_6half_tEfNS_4arch4Sm90ELb0ELb1ELb1ELb1ELb1ELb0ELb0ELb0ELb0ELb1ELb0ELb0EEENS1_21CollectiveEpilogueFwdINS6_IJSA_NS7_ILi512EEESA_EEES9_SC_SE_Li256ELb1ELb1ELb0ELb0EEENS1_36VarlenDynamicPersistentTileSchedulerILi64ELi64ELi256ELi128ELb0ELb1ELb1ELb1ELb0ELb1EEEEEEEEEvNT_6ParamsE)
        /*0ce0*/ 	.short	0x0210
        /*0ce2*/ 	.short	0x0af0


	//----- nvinfo : EIATTR_SW_WAR
	.align		4
.L_392:
        /*0ce4*/ 	.byte	0x04, 0x36
        /*0ce6*/ 	.short	(.L_394 - .L_393)
.L_393:
        /*0ce8*/ 	.word	0x00000008
.L_394:


//--------------------- .nv.info._ZN7cutlass13device_kernelIN5flash11enable_sm90INS1_16FlashAttnFwdSm90INS1_25CollectiveMainloopFwdSm90ILi2EN4cute5tupleIJNS5_1CILi1EEES8_S8_EEENS6_IJNS7_ILi64EEESA_SA_EEELi512ENS_6half_tEfNS_4arch4Sm90ELb0ELb1ELb1ELb1ELb1ELb1ELb0ELb0ELb0ELb1ELb0ELb0EEENS1_21CollectiveEpilogueFwdINS6_IJSA_NS7_ILi512EEESA_EEES9_SC_SE_Li256ELb1ELb1ELb0ELb0EEENS1_36VarlenDynamicPersistentTileSchedulerILi64ELi64ELi256ELi128ELb0ELb1ELb1ELb1ELb0ELb1EEEEEEEEEvNT_6ParamsE --------------------------
	.section	.nv.info._ZN7cutlass13device_kernelIN5flash11enable_sm90INS1_16FlashAttnFwdSm90INS1_25CollectiveMainloopFwdSm90ILi2EN4cute5tupleIJNS5_1CILi1EEES8_S8_EEENS6_IJNS7_ILi64EEESA_SA_EEELi512ENS_6half_tEfNS_4arch4Sm90ELb0ELb1ELb1ELb1ELb1ELb1ELb0ELb0ELb0ELb1ELb0ELb0EEENS1_21CollectiveEpilogueFwdINS6_IJSA_NS7_ILi512EEESA_EEES9_SC_SE_Li256ELb1ELb1ELb0ELb0EEENS1_36VarlenDynamicPersistentTileSchedulerILi64ELi64ELi256ELi128ELb0ELb1ELb1ELb1ELb0ELb1EEEEEEEEEvNT_6ParamsE,"",@"SHT_CUDA_INFO"
	.sectionflags	@""
	.align	4


	//----- nvinfo : EIATTR_CUDA_API_VERSION
	.align		4
        /*0000*/ 	.byte	0x04, 0x37
        /*0002*/ 	.short	(.L_396 - .L_395)
.L_395:
        /*0004*/ 	.word	0x00000082


	//----- nvinfo : EIATTR_KPARAM_INFO
	.align		4
.L_396:
        /*0008*/ 	.byte	0x04, 0x17
        /*000a*/ 	.short	(.L_398 - .L_397)
.L_397:
        /*000c*/ 	.word	0x00000000
        /*0010*/ 	.short	0x0000
        /*0012*/ 	.short	0x0070
        /*0014*/ 	.byte	0x00, 0xf0, 0x01, 0x2a


	//----- nvinfo : EIATTR_SPARSE_MMA_MASK
	.align		4
.L_398:
        /*0018*/ 	.byte	0x03, 0x50
        /*001a*/ 	.short	0x0000


	//----- nvinfo : EIATTR_MAXREG_COUNT
	.align		4
        /*001c*/ 	.byte	0x03, 0x1b
        /*001e*/ 	.short	0x00a8


	//----- nvinfo : EIATTR_NUM_BARRIERS
	.align		4
        /*0020*/ 	.byte	0x02, 0x4c
        /*0022*/ 	.byte	0x10
	.zero		1


	//----- nvinfo : EIATTR_EXTERNS
	.align		4
        /*0024*/ 	.byte	0x04, 0x0f
        /*0026*/ 	.short	(.L_400 - .L_399)


	//   ....[0]....
	.align		4
.L_399:
        /*0028*/ 	.word	index@(__assertfail)


	//----- nvinfo : EIATTR_ANNOTATIONS
	.align		4
.L_400:
        /*002c*/ 	.byte	0x04, 0x55
        /*002e*/ 	.short	(.L_402 - .L_401)


	//   ....[0]....
.L_401:
        /* <DEDUP_REMOVED lines=48> */


	//----- nvinfo : EIATTR_MERCURY_ISA_VERSION
	.align		4
.L_402:
        /*0318*/ 	.byte	0x03, 0x5f
        /*031a*/ 	.short	0x0101


	//----- nvinfo : EIATTR_UNUSED_LOAD_BYTE_OFFSET
	.align		4
        /*031c*/ 	.byte	0x04, 0x44
        /*031e*/ 	.short	(.L_404 - .L_403)


	//   ....[0]....
.L_403:
        /*0320*/ 	.word	0x00000a20
        /*0324*/ 	.word	0x0000fff0


	//   ....[1]....
        /*0328*/ 	.word	0x000152f0
        /*032c*/ 	.word	0x0000fff0


	//----- nvinfo : EIATTR_INT_WARP_WIDE_INSTR_OFFSETS
	.align		4
.L_404:
        /*0330*/ 	.byte	0x04, 0x31
        /*0332*/ 	.short	(.L_406 - .L_405)


	//   ....[0]....
.L_405:
        /*0334*/ 	.word	0x00000130


	//   ....[1]....
        /*0338*/ 	.word	0x00000170


	//   ....[2]....
        /*033c*/ 	.word	0x000001e0


	//   ....[3]....
        /*0340*/ 	.word	0x0001ba70


	//   ....[4]....
        /*0344*/ 	.word	0x0001bb00


	//   ....[5]....
        /*0348*/ 	.word	0x0001f070


	//   ....[6]....
        /*034c*/ 	.word	0x0001f100


	//----- nvinfo : EIATTR_COOP_GROUP_MASK_REGIDS
	.align		4
.L_406:
        /*0350*/ 	.byte	0x04, 0x29
        /*0352*/ 	.short	(.L_408 - .L_407)


	//   ....[0]....
.L_407:
        /*0354*/ 	.word	0xffffffff


	//   ....[1]....
        /*0358*/ 	.word	0xffffffff


	//   ....[2]....
        /*035c*/ 	.word	0xffffffff


	//   ....[3]....
        /*0360*/ 	.word	0xffffffff


	//   ....[4]....
        /*0364*/ 	.word	0xffffffff


	//   ....[5]....
        /*0368*/ 	.word	0xffffffff


	//   ....[6]....
        /*036c*/ 	.word	0xffffffff


	//   ....[7]....
        /*0370*/ 	.word	0xffffffff


	//   ....[8]....
        /*0374*/ 	.word	0xffffffff


	//   ....[9]....
        /*0378*/ 	.word	0xffffffff


	//   ....[10]....
        /*037c*/ 	.word	0xffffffff


	//   ....[11]....
        /*0380*/ 	.word	0xffffffff


	//   ....[12]....
        /*0384*/ 	.word	0xffffffff


	//   ....[13]....
        /*0388*/ 	.word	0xffffffff


	//   ....[14]....
        /*038c*/ 	.word	0xffffffff


	//   ....[15]....
        /*0390*/ 	.word	0xffffffff


	//   ....[16]....
        /*0394*/ 	.word	0xffffffff


	//   ....[17]....
        /*0398*/ 	.word	0xffffffff


	//   ....[18]....
        /*039c*/ 	.word	0xffffffff


	//   ....[19]....
        /*03a0*/ 	.word	0xffffffff


	//   ....[20]....
        /*03a4*/ 	.word	0xffffffff


	//   ....[21]....
        /*03a8*/ 	.word	0xffffffff


	//   ....[22]....
        /*03ac*/ 	.word	0xffffffff


	//   ....[23]....
        /*03b0*/ 	.word	0xffffffff


	//   ....[24]....
        /*03b4*/ 	.word	0xffffffff


	//   ....[25]....
        /*03b8*/ 	.word	0xffffffff


	//   ....[26]....
        /*03bc*/ 	.word	0xffffffff


	//   ....[27]....
        /*03c0*/ 	.word	0xffffffff


	//   ....[28]....
        /*03c4*/ 	.word	0xffffffff


	//   ....[29]....
        /*03c8*/ 	.word	0xffffffff


	//   ....[30]....
        /*03cc*/ 	.word	0xffffffff


	//   ....[31]....
        /*03d0*/ 	.word	0xffffffff


	//   ....[32]....
        /*03d4*/ 	.word	0xffffffff


	//   ....[33]....
        /*03d8*/ 	.word	0xffffffff


	//   ....[34]....
        /*03dc*/ 	.word	0xffffffff


	//   ....[35]....
        /*03e0*/ 	.word	0xffffffff


	//   ....[36]....
        /*03e4*/ 	.word	0xffffffff


	//   ....[37]....
        /*03e8*/ 	.word	0xffffffff


	//   ....[38]....
        /*03ec*/ 	.word	0xffffffff


	//   ....[39]....
        /*03f0*/ 	.word	0xffffffff


	//   ....[40]....
        /*03f4*/ 	.word	0xffffffff


	//   ....[41]....
        /*03f8*/ 	.word	0xffffffff


	//   ....[42]....
        /*03fc*/ 	.word	0xffffffff


	//   ....[43]....
        /*0400*/ 	.word	0xffffffff


	//   ....[44]....
        /*0404*/ 	.word	0xffffffff


	//   ....[45]....
        /*0408*/ 	.word	0xffffffff


	//   ....[46]....
        /*040c*/ 	.word	0xffffffff


	//   ....[47]....
        /*0410*/ 	.word	0xffffffff


	//   ....[48]....
        /*0414*/ 	.word	0xffffffff


	//   ....[49]....
        /*0418*/ 	.word	0xffffffff


	//   ....[50]....
        /*041c*/ 	.word	0xffffffff


	//   ....[51]....
        /*0420*/ 	.word	0xffffffff


	//   ....[52]....
        /*0424*/ 	.word	0xffffffff


	//   ....[53]....
        /*0428*/ 	.word	0xffffffff


	//   ....[54]....
        /*042c*/ 	.word	0xffffffff


	//   ....[55]....
        /*0430*/ 	.word	0xffffffff


	//   ....[56]....
        /*0434*/ 	.word	0xffffffff


	//   ....[57]....
        /*0438*/ 	.word	0xffffffff


	//   ....[58]....
        /*043c*/ 	.word	0xffffffff


	//   ....[59]....
        /*0440*/ 	.word	0xffffffff


	//   ....[60]....
        /*0444*/ 	.word	0xffffffff


	//   ....[61]....
        /*0448*/ 	.word	0xffffffff


	//   ....[62]....
        /*044c*/ 	.word	0xffffffff


	//   ....[63]....
        /*0450*/ 	.word	0xffffffff


	//   ....[64]....
        /*0454*/ 	.word	0xffffffff


	//   ....[65]....
        /*0458*/ 	.word	0xffffffff


	//   ....[66]....
        /*045c*/ 	.word	0xffffffff


	//   ....[67]....
        /*0460*/ 	.word	0xffffffff


	//   ....[68]....
        /*0464*/ 	.word	0xffffffff


	//   ....[69]....
        /*0468*/ 	.word	0xffffffff


	//   ....[70]....
        /*046c*/ 	.word	0xffffffff


	//   ....[71]....
        /*0470*/ 	.word	0xffffffff


	//   ....[72]....
        /*0474*/ 	.word	0xffffffff


	//   ....[73]....
        /*0478*/ 	.word	0xffffffff


	//   ....[74]....
        /*047c*/ 	.word	0xffffffff


	//   ....[75]....
        /*0480*/ 	.word	0xffffffff


	//   ....[76]....
        /*0484*/ 	.word	0xffffffff


	//   ....[77]....
        /*0488*/ 	.word	0xffffffff


	//   ....[78]....
        /*048c*/ 	.word	0xffffffff


	//   ....[79]....
        /*0490*/ 	.word	0xffffffff


	//   ....[80]....
        /*0494*/ 	.word	0xffffffff


	//   ....[81]....
        /*0498*/ 	.word	0xffffffff


	//   ....[82]....
        /*049c*/ 	.word	0xffffffff


	//   ....[83]....
        /*04a0*/ 	.word	0xffffffff


	//   ....[84]....
        /*04a4*/ 	.word	0xffffffff


	//   ....[85]....
        /*04a8*/ 	.word	0xffffffff


	//   ....[86]....
        /*04ac*/ 	.word	0xffffffff


	//   ....[87]....
        /*04b0*/ 	.word	0xffffffff


	//   ....[88]....
        /*04b4*/ 	.word	0xffffffff


	//   ....[89]....
        /*04b8*/ 	.word	0xffffffff


	//   ....[90]....
        /*04bc*/ 	.word	0xffffffff


	//   ....[91]....
        /*04c0*/ 	.word	0xffffffff


	//   ....[92]....
        /*04c4*/ 	.word	0xffffffff


	//   ....[93]....
        /*04c8*/ 	.word	0xffffffff


	//   ....[94]....
        /*04cc*/ 	.word	0xffffffff


	//   ....[95]....
        /*04d0*/ 	.word	0xffffffff


	//   ....[96]....
        /*04d4*/ 	.word	0xffffffff


	//   ....[97]....
        /*04d8*/ 	.word	0xffffffff


	//   ....[98]....
        /*04dc*/ 	.word	0xffffffff


	//   ....[99]....
        /*04e0*/ 	.word	0xffffffff


	//   ....[100]....
        /*04e4*/ 	.word	0xffffffff


	//   ....[101]....
        /*04e8*/ 	.word	0xffffffff


	//   ....[102]....
        /*04ec*/ 	.word	0xffffffff


	//   ....[103]....
        /*04f0*/ 	.word	0xffffffff


	//   ....[104]....
        /*04f4*/ 	.word	0xffffffff


	//   ....[105]....
        /*04f8*/ 	.word	0xffffffff


	//   ....[106]....
        /*04fc*/ 	.word	0xffffffff


	//   ....[107]....
        /*0500*/ 	.word	0xffffffff


	//   ....[108]....
        /*0504*/ 	.word	0xffffffff


	//   ....[109]....
        /*0508*/ 	.word	0xffffffff


	//   ....[110]....
        /*050c*/ 	.word	0xffffffff


	//   ....[111]....
        /*0510*/ 	.word	0xffffffff


	//   ....[112]....
        /*0514*/ 	.word	0xffffffff


	//   ....[113]....
        /*0518*/ 	.word	0xffffffff


	//   ....[114]....
        /*051c*/ 	.word	0xffffffff


	//   ....[115]....
        /*0520*/ 	.word	0xffffffff


	//   ....[116]....
        /*0524*/ 	.word	0xffffffff


	//   ....[117]....
        /*0528*/ 	.word	0xffffffff


	//   ....[118]....
        /*052c*/ 	.word	0xffffffff


	//   ....[119]....
        /*0530*/ 	.word	0xffffffff


	//   ....[120]....
        /*0534*/ 	.word	0xffffffff


	//   ....[121]....
        /*0538*/ 	.word	0xffffffff


	//   ....[122]....
        /*053c*/ 	.word	0xffffffff


	//   ....[123]....
        /*0540*/ 	.word	0xffffffff


	//   ....[124]....
        /*0544*/ 	.word	0xffffffff


	//   ....[125]....
        /*0548*/ 	.word	0xffffffff


	//   ....[126]....
        /*054c*/ 	.word	0xffffffff


	//   ....[127]....
        /*0550*/ 	.word	0xffffffff


	//   ....[128]....
        /*0554*/ 	.word	0xffffffff


	//   ....[129]....
        /*0558*/ 	.word	0xffffffff


	//   ....[130]....
        /*055c*/ 	.word	0xffffffff


	//   ....[131]....
        /*0560*/ 	.word	0xffffffff


	//   ....[132]....
        /*0564*/ 	.word	0xffffffff


	//   ....[133]....
        /*0568*/ 	.word	0xffffffff


	//   ....[134]....
        /*056c*/ 	.word	0xffffffff


	//   ....[135]....
        /*0570*/ 	.word	0xffffffff


	//   ....[136]....
        /*0574*/ 	.word	0xffffffff


	//   ....[137]....
        /*0578*/ 	.word	0xffffffff


	//   ....[138]....
        /*057c*/ 	.word	0xffffffff


	//   ....[139]....
        /*0580*/ 	.word	0xffffffff


	//   ....[140]....
        /*0584*/ 	.word	0xffffffff


	//   ....[141]....
        /*0588*/ 	.word	0xffffffff


	//   ....[142]....
        /*058c*/ 	.word	0xffffffff


	//   ....[143]....
        /*0590*/ 	.word	0xffffffff


	//   ....[144]....
        /*0594*/ 	.word	0xffffffff


	//   ....[145]....
        /*0598*/ 	.word	0xffffffff


	//   ....[146]....
        /*059c*/ 	.word	0xffffffff


	//   ....[147]....
        /*05a0*/ 	.word	0xffffffff


	//   ....[148]....
        /*05a4*/ 	.word	0xffffffff


	//   ....[149]....
        /*05a8*/ 	.word	0xffffffff


	//   ....[150]....
        /*05ac*/ 	.word	0xffffffff


	//   ....[151]....
        /*05b0*/ 	.word	0x0500000f


	//   ....[152]....
        /*05b4*/ 	.word	0x0500000f


	//   ....[153]....
        /*05b8*/ 	.word	0x0500000f


	//   ....[154]....
        /*05bc*/ 	.word	0x0500000f


	//   ....[155]....
        /*05c0*/ 	.word	0x0500000f


	//   ....[156]....
        /*05c4*/ 	.word	0x0500000f


	//   ....[157]....
        /*05c8*/ 	.word	0x0500000f


	//   ....[158]....
        /*05cc*/ 	.word	0x0500000f


	//   ....[159]....
        /*05d0*/ 	.word	0x0500000f


	//   ....[160]....
        /*05d4*/ 	.word	0x0500000f


	//   ....[161]....
        /*05d8*/ 	.word	0x0500000f


	//   ....[162]....
        /*05dc*/ 	.word	0x0500000f


	//   ....[163]....
        /*05e0*/ 	.word	0x0500000f


	//   ....[164]....
        /*05e4*/ 	.word	0x0500000f


	//   ....[165]....
        /*05e8*/ 	.word	0x0500000f


	//   ....[166]....
        /*05ec*/ 	.word	0x0500000f


	//   ....[167]....
        /*05f0*/ 	.word	0x0500000f


	//   ....[168]....
        /*05f4*/ 	.word	0x0500000f


	//   ....[169]....
        /*05f8*/ 	.word	0x0500000f


	//   ....[170]....
        /*05fc*/ 	.word	0x0500000f


	//   ....[171]....
        /*0600*/ 	.word	0x0500000f


	//   ....[172]....
        /*0604*/ 	.word	0x0500000f


	//   ....[173]....
        /*0608*/ 	.word	0x0500000f


	//   ....[174]....
        /*060c*/ 	.word	0x0500000f


	//   ....[175]....
        /*0610*/ 	.word	0x0500000f


	//   ....[176]....
        /*0614*/ 	.word	0x0500000f


	//   ....[177]....
        /*0618*/ 	.word	0x0500000f


	//   ....[178]....
        /*061c*/ 	.word	0x0500000f


	//   ....[179]....
        /*0620*/ 	.word	0x0500000f


	//   ....[180]....
        /*0624*/ 	.word	0x0500000f


	//   ....[181]....
        /*0628*/ 	.word	0x0500000f


	//   ....[182]....
        /*062c*/ 	.word	0x0500000f


	//   ....[183]....
        /*0630*/ 	.word	0x0500000f


	//   ....[184]....
        /*0634*/ 	.word	0x0500000f


	//   ....[185]....
        /*0638*/ 	.word	0x0500000f


	//   ....[186]....
        /*063c*/ 	.word	0x0500000f


	//   ....[187]....
        /*0640*/ 	.word	0x0500000f


	//   ....[188]....
        /*0644*/ 	.word	0x0500000f


	//   ....[189]....
        /*0648*/ 	.word	0x0500000f


	//   ....[190]....
        /*064c*/ 	.word	0x0500000f


	//   ....[191]....
        /*0650*/ 	.word	0x0500000f


	//   ....[192]....
        /*0654*/ 	.word	0x0500000f


	//   ....[193]....
        /*0658*/ 	.word	0x0500000f


	//   ....[194]....
        /*065c*/ 	.word	0x0500000f


	//   ....[195]....
        /*0660*/ 	.word	0x0500000f


	//   ....[196]....
        /*0664*/ 	.word	0x0500000f


	//   ....[197]....
        /*0668*/ 	.word	0x0500000f


	//   ....[198]....
        /*066c*/ 	.word	0x0500000f


	//   ....[199]....
        /*0670*/ 	.word	0x0500000f


	//   ....[200]....
        /*0674*/ 	.word	0x0500000f


	//   ....[201]....
        /*0678*/ 	.word	0x0500000f


	//   ....[202]....
        /*067c*/ 	.word	0x0500000f


	//   ....[203]....
        /*0680*/ 	.word	0x0500000f


	//   ....[204]....
        /*0684*/ 	.word	0x0500000f


	//   ....[205]....
        /*0688*/ 	.word	0x0500000f


	//   ....[206]....
        /*068c*/ 	.word	0x0500000f


	//   ....[207]....
        /*0690*/ 	.word	0x0500000f


	//   ....[208]....
        /*0694*/ 	.word	0x0500000f


	//   ....[209]....
        /*0698*/ 	.word	0x0500000f


	//   ....[210]....
        /*069c*/ 	.word	0x0500000f


	//   ....[211]....
        /*06a0*/ 	.word	0x0500000f


	//   ....[212]....
        /*06a4*/ 	.word	0x0500000f


	//   ....[213]....
        /*06a8*/ 	.word	0x0500000f


	//   ....[214]....
        /*06ac*/ 	.word	0x0500000f


	//   ....[215]....
        /*06b0*/ 	.word	0x0500000f


	//   ....[216]....
        /*06b4*/ 	.word	0x0500000f


	//   ....[217]....
        /*06b8*/ 	.word	0x0500000f


	//   ....[218]....
        /*06bc*/ 	.word	0x0500000f


	//   ....[219]....
        /*06c0*/ 	.word	0x0500000f


	//   ....[220]....
        /*06c4*/ 	.word	0x0500000f


	//   ....[221]....
        /*06c8*/ 	.word	0x0500000f


	//   ....[222]....
        /*06cc*/ 	.word	0x0500000f


	//   ....[223]....
        /*06d0*/ 	.word	0x0500000f


	//   ....[224]....
        /*06d4*/ 	.word	0x0500000f


	//   ....[225]....
        /*06d8*/ 	.word	0x0500000f


	//   ....[226]....
        /*06dc*/ 	.word	0x0500000f


	//   ....[227]....
        /*06e0*/ 	.word	0x0500000f


	//   ....[228]....
        /*06e4*/ 	.word	0x0500000f


	//   ....[229]....
        /*06e8*/ 	.word	0x0500000f


	//   ....[230]....
        /*06ec*/ 	.word	0x0500000f


	//   ....[231]....
        /*06f0*/ 	.word	0x0500000f


	//   ....[232]....
        /*06f4*/ 	.word	0x0500000f


	//----- nvinfo : EIATTR_COOP_GROUP_INSTR_OFFSETS
	.align		4
.L_408:
        /*06f8*/ 	.byte	0x04, 0x28
        /*06fa*/ 	.short	(.L_410 - .L_409)


	//   ....[0]....
.L_409:
        /*06fc*/ 	.word	0x00000060


	//   ....[1]....
        /*0700*/ 	.word	0x00000140


	//   ....[2]....
        /*0704*/ 	.word	0x00000190


	//   ....[3]....
        /*0708*/ 	.word	0x00000380


	//   ....[4]....
        /*070c*/ 	.word	0x000004e0


	//   ....[5]....
        /*0710*/ 	.word	0x00000600


	//   ....[6]....
        /*0714*/ 	.word	0x00000760


	//   ....[7]....
        /*0718*/ 	.word	0x00002e60


	//   ....[8]....
        /*071c*/ 	.word	0x00002e70


	//   ....[9]....
        /*0720*/ 	.word	0x00003870


	//   ....[10]....
        /*0724*/ 	.word	0x00003880


	//   ....[11]....
        /*0728*/ 	.word	0x00004260


	//   ....[12]....
        /*072c*/ 	.word	0x00004270


	//   ....[13]....
        /*0730*/ 	.word	0x00004640


	//   ....[14]....
        /*0734*/ 	.word	0x00004660


	//   ....[15]....
        /*0738*/ 	.word	0x000057d0


	//   ....[16]....
        /*073c*/ 	.word	0x00007b90


	//   ....[17]....
        /*0740*/ 	.word	0x00008320


	//   ....[18]....
        /*0744*/ 	.word	0x00008330


	//   ....[19]....
        /*0748*/ 	.word	0x00008340


	//   ....[20]....
        /*074c*/ 	.word	0x00008350


	//   ....[21]....
        /*0750*/ 	.word	0x00008650


	//   ....[22]....
        /*0754*/ 	.word	0x00008660


	//   ....[23]....
        /*0758*/ 	.word	0x00008670


	//   ....[24]....
        /*075c*/ 	.word	0x00008680


	//   ....[25]....
        /*0760*/ 	.word	0x00009920


	//   ....[26]....
        /*0764*/ 	.word	0x00009940


	//   ....[27]....
        /*0768*/ 	.word	0x00009950


	//   ....[28]....
        /*076c*/ 	.word	0x00009960


	//   ....[29]....
        /*0770*/ 	.word	0x00009a50


	//   ....[30]....
        /*0774*/ 	.word	0x00009a70


	//   ....[31]....
        /*0778*/ 	.word	0x00009b10


	//   ....[32]....
        /*077c*/ 	.word	0x00009b40


	//   ....[33]....
        /*0780*/ 	.word	0x0000b3f0


	//   ....[34]....
        /*0784*/ 	.word	0x0000bc50


	//   ....[35]....
        /*0788*/ 	.word	0x0000c160


	//   ....[36]....
        /*078c*/ 	.word	0x0000c260


	//   ....[37]....
        /*0790*/ 	.word	0x0000c570


	//   ....[38]....
        /*0794*/ 	.word	0x0000c620


	//   ....[39]....
        /*0798*/ 	.word	0x0000cf30


	//   ....[40]....
        /*079c*/ 	.word	0x0000d890


	//   ....[41]....
        /*07a0*/ 	.word	0x0000dc80


	//   ....[42]....
        /*07a4*/ 	.word	0x0000e4b0


	//   ....[43]....
        /*07a8*/ 	.word	0x0000e5b0


	//   ....[44]....
        /*07ac*/ 	.word	0x0000ea20


	//   ....[45]....
        /*07b0*/ 	.word	0x0000ea70


	//   ....[46]....
        /*07b4*/ 	.word	0x0000fc20


	//   ....[47]....
        /*07b8*/ 	.word	0x00010750


	//   ....[48]....
        /*07bc*/ 	.word	0x000107a0


	//   ....[49]....
        /*07c0*/ 	.word	0x00011110


	//   ....[50]....
        /*07c4*/ 	.word	0x00011160


	//   ....[51]....
        /*07c8*/ 	.word	0x00011db0


	//   ....[52]....
        /*07cc*/ 	.word	0x00012500


	//   ....[53]....
        /*07d0*/ 	.word	0x00012930


	//   ....[54]....
        /*07d4*/ 	.word	0x00013000


	//   ....[55]....
        /*07d8*/ 	.word	0x000130b0


	//   ....[56]....
        /*07dc*/ 	.word	0x000136e0


	//   ....[57]....
        /*07e0*/ 	.word	0x000138b0


	//   ....[58]....
        /*07e4*/ 	.word	0x00014700


	//   ....[59]....
        /*07e8*/ 	.word	0x00014800


	//   ....[60]....
        /*07ec*/ 	.word	0x00014810


	//   ....[61]....
        /*07f0*/ 	.word	0x00014850


	//   ....[62]....
        /*07f4*/ 	.word	0x00014860


	//   ....[63]....
        /*07f8*/ 	.word	0x00016370


	//   ....[64]....
        /*07fc*/ 	.word	0x00016850


	//   ....[65]....
        /*0800*/ 	.word	0x00016880


	//   ....[66]....
        /*0804*/ 	.word	0x000168b0


	//   ....[67]....
        /*0808*/ 	.word	0x000168c0


	//   ....[68]....
        /*080c*/ 	.word	0x00016ff0


	//   ....[69]....
        /*0810*/ 	.word	0x00017030


	//   ....[70]....
        /*0814*/ 	.word	0x000172f0


	//   ....[71]....
        /*0818*/ 	.word	0x00017310


	//   ....[72]....
        /*081c*/ 	.word	0x00017fa0


	//   ....[73]....
        /*0820*/ 	.word	0x00017fd0


	//   ....[74]....
        /*0824*/ 	.word	0x00018260


	//   ....[75]....
        /*0828*/ 	.word	0x00018280


	//   ....[76]....
        /*082c*/ 	.word	0x00018530


	//   ....[77]....
        /*0830*/ 	.word	0x000186e0


	//   ....[78]....
        /*0834*/ 	.word	0x00018710


	//   ....[79]....
        /*0838*/ 	.word	0x00018740


	//   ....[80]....
        /*083c*/ 	.word	0x00018770


	//   ....[81]....
        /*0840*/ 	.word	0x000187a0


	//   ....[82]....
        /*0844*/ 	.word	0x000187d0


	//   ....[83]....
        /*0848*/ 	.word	0x00018940


	//   ....[84]....
        /*084c*/ 	.word	0x00018970


	//   ....[85]....
        /*0850*/ 	.word	0x000189a0


	//   ....[86]....
        /*0854*/ 	.word	0x000189d0


	//   ....[87]....
        /*0858*/ 	.word	0x00018a00


	//   ....[88]....
        /*085c*/ 	.word	0x00018a30


	//   ....[89]....
        /*0860*/ 	.word	0x00018ac0


	//   ....[90]....
        /*0864*/ 	.word	0x00018b20


	//   ....[91]....
        /*0868*/ 	.word	0x00018bb0


	//   ....[92]....
        /*086c*/ 	.word	0x00019c80


	//   ....[93]....
        /*0870*/ 	.word	0x0001c850


	//   ....[94]....
        /*0874*/ 	.word	0x0001c870


	//   ....[95]....
        /*0878*/ 	.word	0x0001c900


	//   ....[96]....
        /*087c*/ 	.word	0x0001c920


	//   ....[97]....
        /*0880*/ 	.word	0x0001c9a0


	//   ....[98]....
        /*0884*/ 	.word	0x0001c9c0


	//   ....[99]....
        /*0888*/ 	.word	0x0001c9d0


	//   ....[100]....
        /*088c*/ 	.word	0x0001c9e0


	//   ....[101]....
        /*0890*/ 	.word	0x0001d1f0


	//   ....[102]....
        /*0894*/ 	.word	0x0001d220


	//   ....[103]....
        /*0898*/ 	.word	0x0001d2c0


	//   ....[104]....
        /*089c*/ 	.word	0x0001d2e0


	//   ....[105]....
        /*08a0*/ 	.word	0x0001d360


	//   ....[106]....
        /*08a4*/ 	.word	0x0001d380


	//   ....[107]....
        /*08a8*/ 	.word	0x0001d390


	//   ....[108]....
        /*08ac*/ 	.word	0x0001d400


	//   ....[109]....
        /*08b0*/ 	.word	0x0001d850


	//   ....[110]....
        /*08b4*/ 	.word	0x0001d910


	//   ....[111]....
        /*08b8*/ 	.word	0x0001da60


	//   ....[112]....
        /*08bc*/ 	.word	0x0001daa0


	//   ....[113]....
        /*08c0*/ 	.word	0x0001dab0


	//   ....[114]....
        /*08c4*/ 	.word	0x0001dac0


	//   ....[115]....
        /*08c8*/ 	.word	0x0001dc10


	//   ....[116]....
        /*08cc*/ 	.word	0x0001dd60


	//   ....[117]....
        /*08d0*/ 	.word	0x0001e580


	//   ....[118]....
        /*08d4*/ 	.word	0x0001e5a0


	//   ....[119]....
        /*08d8*/ 	.word	0x0001e5f0


	//   ....[120]....
        /*08dc*/ 	.word	0x0001e600


	//   ....[121]....
        /*08e0*/ 	.word	0x0001e640


	//   ....[122]....
        /*08e4*/ 	.word	0x0001e650


	//   ....[123]....
        /*08e8*/ 	.word	0x0001e660


	//   ....[124]....
        /*08ec*/ 	.word	0x0001e6a0


	//   ....[125]....
        /*08f0*/ 	.word	0x0001e9c0


	//   ....[126]....
        /*08f4*/ 	.word	0x0001ea00


	//   ....[127]....
        /*08f8*/ 	.word	0x0001ea20


	//   ....[128]....
        /*08fc*/ 	.word	0x0001ea40


	//   ....[129]....
        /*0900*/ 	.word	0x0001ea70


	//   ....[130]....
        /*0904*/ 	.word	0x0001ea90


	//   ....[131]....
        /*0908*/ 	.word	0x0001eb90


	//   ....[132]....
        /*090c*/ 	.word	0x0001ece0


	//   ....[133]....
        /*0910*/ 	.word	0x0001f2e0


	//   ....[134]....
        /*0914*/ 	.word	0x0001f330


	//   ....[135]....
        /*0918*/ 	.word	0x0001f360


	//   ....[136]....
        /*091c*/ 	.word	0x0001f390


	//   ....[137]....
        /*0920*/ 	.word	0x0001f3a0


	//   ....[138]....
        /*0924*/ 	.word	0x0001f3d0


	//   ....[139]....
        /*0928*/ 	.word	0x0001f400


	//   ....[140]....
        /*092c*/ 	.word	0x0001f430


	//   ....[141]....
        /*0930*/ 	.word	0x0001f5b0


	//   ....[142]....
        /*0934*/ 	.word	0x0001f5e0


	//   ....[143]....
        /*0938*/ 	.word	0x0001f610


	//   ....[144]....
        /*093c*/ 	.word	0x0001f640


	//   ....[145]....
        /*0940*/ 	.word	0x0001f670


	//   ....[146]....
        /*0944*/ 	.word	0x0001f6a0


	//   ....[147]....
        /*0948*/ 	.word	0x0001f760


	//   ....[148]....
        /*094c*/ 	.word	0x0001f780


	//   ....[149]....
        /*0950*/ 	.word	0x0001f7f0


	//   ....[150]....
        /*0954*/ 	.word	0x0001fe90


	//   ....[151]....
        /*0958*/ 	.word	0x000201b0


	//   ....[152]....
        /*095c*/ 	.word	0x00020240


	//   ....[153]....
        /*0960*/ 	.word	0x00020320


	//   ....[154]....
        /*0964*/ 	.word	0x000203b0


	//   ....[155]....
        /*0968*/ 	.word	0x00020490


	//   ....[156]....
        /*096c*/ 	.word	0x00020520


	//   ....[157]....
        /*0970*/ 	.word	0x000206a0


	//   ....[158]....
        /*0974*/ 	.word	0x00020730


	//   ....[159]....
        /*0978*/ 	.word	0x00020780


	//   ....[160]....
        /*097c*/ 	.word	0x000207d0


	//   ....[161]....
        /*0980*/ 	.word	0x00020860


	//   ....[162]....
        /*0984*/ 	.word	0x000208f0


	//   ....[163]....
        /*0988*/ 	.word	0x00020940


	//   ....[164]....
        /*098c*/ 	.word	0x00020990


	//   ....[165]....
        /*0990*/ 	.word	0x00020a80


	//   ....[166]....
        /*0994*/ 	.word	0x00020b30


	//   ....[167]....
        /*0998*/ 	.word	0x00020bb0


	//   ....[168]....
        /*099c*/ 	.word	0x00020c20


	//   ....[169]....
        /*09a0*/ 	.word	0x00020d60


	//   ....[170]....
        /*09a4*/ 	.word	0x00020e50


	//   ....[171]....
        /*09a8*/ 	.word	0x00020f30


	//   ....[172]....
        /*09ac*/ 	.word	0x00020f80


	//   ....[173]....
        /*09b0*/ 	.word	0x00021310


	//   ....[174]....
        /*09b4*/ 	.word	0x000215f0


	//   ....[175]....
        /*09b8*/ 	.word	0x000216e0


	//   ....[176]....
        /*09bc*/ 	.word	0x00021780


	//   ....[177]....
        /*09c0*/ 	.word	0x000217e0


	//   ....[178]....
        /*09c4*/ 	.word	0x000218d0


	//   ....[179]....
        /*09c8*/ 	.word	0x00021940


	//   ....[180]....
        /*09cc*/ 	.word	0x00021a30


	//   ....[181]....
        /*09d0*/ 	.word	0x00021aa0


	//   ....[182]....
        /*09d4*/ 	.word	0x00021b40


	//   ....[183]....
        /*09d8*/ 	.word	0x00021c30


	//   ....[184]....
        /*09dc*/ 	.word	0x00021ca0


	//   ....[185]....
        /*09e0*/ 	.word	0x00021d00


	//   ....[186]....
        /*09e4*/ 	.word	0x00021df0


	//   ....[187]....
        /*09e8*/ 	.word	0x00021e50


	//   ....[188]....
        /*09ec*/ 	.word	0x00021f50


	//   ....[189]....
        /*09f0*/ 	.word	0x00021fb0


	//   ....[190]....
        /*09f4*/ 	.word	0x00022090


	//   ....[191]....
        /*09f8*/ 	.word	0x000221d0


	//   ....[192]....
        /*09fc*/ 	.word	0x000222d0


	//   ....[193]....
        /*0a00*/ 	.word	0x00022550


	//   ....[194]....
        /*0a04*/ 	.word	0x000225a0


	//   ....[195]....
        /*0a08*/ 	.word	0x00022770


	//   ....[196]....
        /*0a0c*/ 	.word	0x000227c0


	//   ....[197]....
        /*0a10*/ 	.word	0x00022990


	//   ....[198]....
        /*0a14*/ 	.word	0x000229e0


	//   ....[199]....
        /*0a18*/ 	.word	0x00022ad0


	//   ....[200]....
        /*0a1c*/ 	.word	0x00022b70


	//   ....[201]....
        /*0a20*/ 	.word	0x00022bd0


	//   ....[202]....
        /*0a24*/ 	.word	0x00022c80


	//   ....[203]....
        /*0a28*/ 	.word	0x00022ce0


	//   ....[204]....
        /*0a2c*/ 	.word	0x00022d90


	//   ....[205]....
        /*0a30*/ 	.word	0x00022df0


	//   ....[206]....
        /*0a34*/ 	.word	0x00022ea0


	//   ....[207]....
        /*0a38*/ 	.word	0x00022f90


	//   ....[208]....
        /*0a3c*/ 	.word	0x00023060


	//   ....[209]....
        /*0a40*/ 	.word	0x00023180


	//   ....[210]....
        /*0a44*/ 	.word	0x00023280


	//   ....[211]....
        /*0a48*/ 	.word	0x000233b0


	//   ....[212]....
        /*0a4c*/ 	.word	0x00023490


	//   ....[213]....
        /*0a50*/ 	.word	0x00023590


	//   ....[214]....
        /*0a54*/ 	.word	0x00023670


	//   ....[215]....
        /*0a58*/ 	.word	0x00023700


	//   ....[216]....
        /*0a5c*/ 	.word	0x000237a0


	//   ....[217]....
        /*0a60*/ 	.word	0x000238c0


	//   ....[218]....
        /*0a64*/ 	.word	0x00023930


	//   ....[219]....
        /*0a68*/ 	.word	0x000239a0


	//   ....[220]....
        /*0a6c*/ 	.word	0x00023a10


	//   ....[221]....
        /*0a70*/ 	.word	0x00023a80


	//   ....[222]....
        /*0a74*/ 	.word	0x00023b00


	//   ....[223]....
        /*0a78*/ 	.word	0x00023b90


	//   ....[224]....
        /*0a7c*/ 	.word	0x00023c20


	//   ....[225]....
        /*0a80*/ 	.word	0x00023c90


	//   ....[226]....
        /*0a84*/ 	.word	0x00023d00


	//   ....[227]....
        /*0a88*/ 	.word	0x00023d70


	//   ....[228]....
        /*0a8c*/ 	.word	0x00023df0


	//   ....[229]....
        /*0a90*/ 	.word	0x00023e60


	//   ....[230]....
        /*0a94*/ 	.word	0x00023f00


	//   ....[231]....
        /*0a98*/ 	.word	0x00023f90


	//   ....[232]....
        /*0a9c*/ 	.word	0x000240b0


	//----- nvinfo : EIATTR_REG_RECONFIG
	.align		4
.L_410:
        /*0aa0*/ 	.byte	0x01, 0x54
	.zero		2


	//----- nvinfo : EIATTR_SYSCALL_OFFSETS
	.align		4
        /*0aa4*/ 	.byte	0x04, 0x46
        /*0aa6*/ 	.short	(.L_412 - .L_411)


	//   ....[0]....
.L_411:
        /*0aa8*/ 	.word	0x000020b0


	//   ....[1]....
        /*0aac*/ 	.word	0x00002200


	//   ....[2]....
        /*0ab0*/ 	.word	0x00007d40


	//   ....[3]....
        /*0ab4*/ 	.word	0x00008070


	//   ....[4]....
        /*0ab8*/ 	.word	0x0001bc60


	//   ....[5]....
        /*0abc*/ 	.word	0x0001bdb0


	//   ....[6]....
        /*0ac0*/ 	.word	0x0001bea0


	//   ....[7]....
        /*0ac4*/ 	.word	0x0001ce30


	//----- nvinfo : EIATTR_MBARRIER_INSTR_OFFSETS
	.align		4
.L_412:
        /*0ac8*/ 	.byte	0x04, 0x39
        /*0aca*/ 	.short	(.L_414 - .L_413)


	//   ....[0]....
.L_413:
        /*0acc*/ 	.word	0x00000270
        /*0ad0*/ 	.word	0x000000ff
        /*0ad4*/ 	.word	0x00028c00
        /*0ad8*/ 	.short	0x0100
        /*0ada*/ 	.byte	0x08
	.zero		1


	//   ....[1]....
        /*0adc*/ 	.word	0x00000280
        /*0ae0*/ 	.word	0x000000ff
        /*0ae4*/ 	.word	0x00028c20
        /*0ae8*/ 	.short	0x0100
        /*0aea*/ 	.byte	0x08
	.zero		1


	//   ....[2]....
        /*0aec*/ 	.word	0x00000330
        /*0af0*/ 	.word	0x000000ff
        /*0af4*/ 	.word	0x00028c30
        /*0af8*/ 	.short	0x0100
        /*0afa*/ 	.byte	0x06
	.zero		1


	//   ....[3]....
        /*0afc*/ 	.word	0x00000340
        /*0b00*/ 	.word	0x000000ff
        /*0b04*/ 	.word	0x00028c40
        /*0b08*/ 	.short	0x0100
        /*0b0a*/ 	.byte	0x06
	.zero		1


	//   ....[4]....
        /*0b0c*/ 	.word	0x00000350
        /*0b10*/ 	.word	0x000000ff
        /*0b14*/ 	.word	0x00028c38
        /*0b18*/ 	.short	0x0100
        /*0b1a*/ 	.byte	0x06
	.zero		1


	//   ....[5]....
        /*0b1c*/ 	.word	0x00000360
        /*0b20*/ 	.word	0x000000ff
        /*0b24*/ 	.word	0x00028c48
        /*0b28*/ 	.short	0x0100
        /*0b2a*/ 	.byte	0x06
	.zero		1


	//   ....[6]....
        /*0b2c*/ 	.word	0x00000490
        /*0b30*/ 	.word	0x000000ff
        /*0b34*/ 	.word	0x00028c50
        /*0b38*/ 	.short	0x0100
        /*0b3a*/ 	.byte	0x08
	.zero		1


	//   ....[7]....
        /*0b3c*/ 	.word	0x000004a0
        /*0b40*/ 	.word	0x000000ff
        /*0b44*/ 	.word	0x00028c60
        /*0b48*/ 	.short	0x0100
        /*0b4a*/ 	.byte	0x08
	.zero		1


	//   ....[8]....
        /*0b4c*/ 	.word	0x000004b0
        /*0b50*/ 	.word	0x000000ff
        /*0b54*/ 	.word	0x00028c58
        /*0b58*/ 	.short	0x0100
        /*0b5a*/ 	.byte	0x08
	.zero		1


	//   ....[9]....
        /*0b5c*/ 	.word	0x000004c0
        /*0b60*/ 	.word	0x000000ff
        /*0b64*/ 	.word	0x00028c68
        /*0b68*/ 	.short	0x0100
        /*0b6a*/ 	.byte	0x08
	.zero		1


	//   ....[10]....
        /*0b6c*/ 	.word	0x000005b0
        /*0b70*/ 	.word	0x000000ff
        /*0b74*/ 	.word	0x00028c70
        /*0b78*/ 	.short	0x0100
        /*0b7a*/ 	.byte	0x06
	.zero		1


	//   ....[11]....
        /*0b7c*/ 	.word	0x000005c0
        /*0b80*/ 	.word	0x000000ff
        /*0b84*/ 	.word	0x00028c80
        /*0b88*/ 	.short	0x0100
        /*0b8a*/ 	.byte	0x06
	.zero		1


	//   ....[12]....
        /*0b8c*/ 	.word	0x000005d0
        /*0b90*/ 	.word	0x000000ff
        /*0b94*/ 	.word	0x00028c78
        /*0b98*/ 	.short	0x0100
        /*0b9a*/ 	.byte	0x06
	.zero		1


	//   ....[13]....
        /*0b9c*/ 	.word	0x000005e0
        /*0ba0*/ 	.word	0x000000ff
        /*0ba4*/ 	.word	0x00028c88
        /*0ba8*/ 	.short	0x0100
        /*0baa*/ 	.byte	0x06
	.zero		1


	//   ....[14]....
        /*0bac*/ 	.word	0x00000710
        /*0bb0*/ 	.word	0x000000ff
        /*0bb4*/ 	.word	0x00028c90
        /*0bb8*/ 	.short	0x0100
        /*0bba*/ 	.byte	0x08
	.zero		1


	//   ....[15]....
        /*0bbc*/ 	.word	0x00000720
        /*0bc0*/ 	.word	0x000000ff
        /*0bc4*/ 	.word	0x00028ca0
        /*0bc8*/ 	.short	0x0100
        /*0bca*/ 	.byte	0x08
	.zero		1


	//   ....[16]....
        /*0bcc*/ 	.word	0x00000730
        /*0bd0*/ 	.word	0x000000ff
        /*0bd4*/ 	.word	0x00028c98
        /*0bd8*/ 	.short	0x0100
        /*0bda*/ 	.byte	0x08
	.zero		1


	//   ....[17]....
        /*0bdc*/ 	.word	0x00000740
        /*0be0*/ 	.word	0x000000ff
        /*0be4*/ 	.word	0x00028ca8
        /*0be8*/ 	.short	0x0100
        /*0bea*/ 	.byte	0x08
	.zero		1


	//   ....[18]....
        /*0bec*/ 	.word	0x00000870
        /*0bf0*/ 	.word	0x000000ff
        /*0bf4*/ 	.word	0x00028cb0
        /*0bf8*/ 	.short	0x0100
        /*0bfa*/ 	.byte	0x08
	.zero		1


	//   ....[19]....
        /*0bfc*/ 	.word	0x00000880
        /*0c00*/ 	.word	0x000000ff
        /*0c04*/ 	.word	0x00028cc0
        /*0c08*/ 	.short	0x0100
        /*0c0a*/ 	.byte	0x08
	.zero		1


	//   ....[20]....
        /*0c0c*/ 	.word	0x00000890
        /*0c10*/ 	.word	0x000000ff
        /*0c14*/ 	.word	0x00028cb8
        /*0c18*/ 	.short	0x0100
        /*0c1a*/ 	.byte	0x08
	.zero		1


	//   ....[21]....
        /*0c1c*/ 	.word	0x000008a0
        /*0c20*/ 	.word	0x000000ff
        /*0c24*/ 	.word	0x00028cc8
        /*0c28*/ 	.short	0x0100
        /*0c2a*/ 	.byte	0x08
	.zero		1


	//   ....[22]....
        /*0c2c*/ 	.word	0x00002e10
        /*0c30*/ 	.word	0x0000003e
        /*0c34*/ 	.word	0x00028c90
        /*0c38*/ 	.short	0x010a
        /*0c3a*/ 	.byte	0x3f
	.zero		1


	//   ....[23]....
        /*0c3c*/ 	.word	0x00003820
        /*0c40*/ 	.word	0x0000003e
        /*0c44*/ 	.word	0x00028c90
        /*0c48*/ 	.short	0x010a
        /*0c4a*/ 	.byte	0x3f
	.zero		1


	//   ....[24]....
        /*0c4c*/ 	.word	0x000040b0
        /*0c50*/ 	.word	0x0000003e
        /*0c54*/ 	.word	0x00028c90
        /*0c58*/ 	.short	0x010a
        /*0c5a*/ 	.byte	0x3f
	.zero		1


	//   ....[25]....
        /*0c5c*/ 	.word	0x00004490
        /*0c60*/ 	.word	0x00000004
        /*0c64*/ 	.word	0x00000000
        /*0c68*/ 	.short	0x0101
        /*0c6a*/ 	.byte	0x3f
	.zero		1


	//   ....[26]....
        /*0c6c*/ 	.word	0x000044d0
        /*0c70*/ 	.word	0x0000003e
        /*0c74*/ 	.word	0x00028cb0
        /*0c78*/ 	.short	0x010a
        /*0c7a*/ 	.byte	0x3f
	.zero		1


	//   ....[27]....
        /*0c7c*/ 	.word	0x00004de0
        /*0c80*/ 	.word	0x0000003e
        /*0c84*/ 	.word	0x00000000
        /*0c88*/ 	.short	0x0101
        /*0c8a*/ 	.byte	0x3f
	.zero		1


	//   ....[28]....
        /*0c8c*/ 	.word	0x000058f0
        /*0c90*/ 	.word	0x00000003
        /*0c94*/ 	.word	0x00028c50
        /*0c98*/ 	.short	0x010a
        /*0c9a*/ 	.byte	0x3f
	.zero		1


	//   ....[29]....
        /*0c9c*/ 	.word	0x00005cc0
        /*0ca0*/ 	.word	0x0000000e
        /*0ca4*/ 	.word	0x00000000
        /*0ca8*/ 	.short	0x0101
        /*0caa*/ 	.byte	0x3f
	.zero		1


	//   ....[30]....
        /*0cac*/ 	.word	0x000065e0
        /*0cb0*/ 	.word	0x00000005
        /*0cb4*/ 	.word	0x00028c50
        /*0cb8*/ 	.short	0x010a
        /*0cba*/ 	.byte	0x3f
	.zero		1


	//   ....[31]....
        /*0cbc*/ 	.word	0x00006630
        /*0cc0*/ 	.word	0x00000005
        /*0cc4*/ 	.word	0x00028c50
        /*0cc8*/ 	.short	0x010a
        /*0cca*/ 	.byte	0x3f
	.zero		1


	//   ....[32]....
        /*0ccc*/ 	.word	0x00006920
        /*0cd0*/ 	.word	0x0000000e
        /*0cd4*/ 	.word	0x00000000
        /*0cd8*/ 	.short	0x0101
        /*0cda*/ 	.byte	0x3f
	.zero		1


	//   ....[33]....
        /*0cdc*/ 	.word	0x00007de0
        /*0ce0*/ 	.word	0x00000002
        /*0ce4*/ 	.word	0x00028c00
        /*0ce8*/ 	.short	0x010a
        /*0cea*/ 	.byte	0x3f
	.zero		1


	//   ....[34]....
        /*0cec*/ 	.word	0x00007e30
        /*0cf0*/ 	.word	0x00000002
        /*0cf4*/ 	.word	0x00028c00
        /*0cf8*/ 	.short	0x010a
        /*0cfa*/ 	.byte	0x3f
	.zero		1


	//   ....[35]....
        /*0cfc*/ 	.word	0x000088f0
        /*0d00*/ 	.word	0x00000002
        /*0d04*/ 	.word	0x00028c00
        /*0d08*/ 	.short	0x010a
        /*0d0a*/ 	.byte	0x3f
	.zero		1


	//   ....[36]....
        /*0d0c*/ 	.word	0x00009da0
        /*0d10*/ 	.word	0x00000002
        /*0d14*/ 	.word	0x00028c00
        /*0d18*/ 	.short	0x010a
        /*0d1a*/ 	.byte	0x3f
	.zero		1


	//   ....[37]....
        /*0d1c*/ 	.word	0x0000ac80
        /*0d20*/ 	.word	0x0000000c
        /*0d24*/ 	.word	0x00028c30
        /*0d28*/ 	.short	0x010a
        /*0d2a*/ 	.byte	0x3f
	.zero		1


	//   ....[38]....
        /*0d2c*/ 	.word	0x0000ad30
        /*0d30*/ 	.word	0x0000000c
        /*0d34*/ 	.word	0x00028c30
        /*0d38*/ 	.short	0x010a
        /*0d3a*/ 	.byte	0x3f
	.zero		1


	//   ....[39]....
        /*0d3c*/ 	.word	0x0000b430
        /*0d40*/ 	.word	0x0000001e
        /*0d44*/ 	.word	0x00000000
        /*0d48*/ 	.short	0x0101
        /*0d4a*/ 	.byte	0x3f
	.zero		1


	//   ....[40]....
        /*0d4c*/ 	.word	0x0000cc20
        /*0d50*/ 	.word	0x0000000c
        /*0d54*/ 	.word	0x00028c50
        /*0d58*/ 	.short	0x010a
        /*0d5a*/ 	.byte	0x3f
	.zero		1


	//   ....[41]....
        /*0d5c*/ 	.word	0x0000ccd0
        /*0d60*/ 	.word	0x0000000c
        /*0d64*/ 	.word	0x00028c50
        /*0d68*/ 	.short	0x010a
        /*0d6a*/ 	.byte	0x3f
	.zero		1


	//   ....[42]....
        /*0d6c*/ 	.word	0x0000cfc0
        /*0d70*/ 	.word	0x0000000c
        /*0d74*/ 	.word	0x00000000
        /*0d78*/ 	.short	0x0101
        /*0d7a*/ 	.byte	0x3f
	.zero		1


	//   ....[43]....
        /*0d7c*/ 	.word	0x0000d2e0
        /*0d80*/ 	.word	0x00000015
        /*0d84*/ 	.word	0x00028c30
        /*0d88*/ 	.short	0x010a
        /*0d8a*/ 	.byte	0x3f
	.zero		1


	//   ....[44]....
        /*0d8c*/ 	.word	0x0000d350
        /*0d90*/ 	.word	0x00000015
        /*0d94*/ 	.word	0x00028c30
        /*0d98*/ 	.short	0x010a
        /*0d9a*/ 	.byte	0x3f
	.zero		1


	//   ....[45]....
        /*0d9c*/ 	.word	0x0000d940
        /*0da0*/ 	.word	0x00000098
        /*0da4*/ 	.word	0x00000000
        /*0da8*/ 	.short	0x0101
        /*0daa*/ 	.byte	0x3f
	.zero		1


	//   ....[46]....
        /*0dac*/ 	.word	0x0000f960
        /*0db0*/ 	.word	0x00000015
        /*0db4*/ 	.word	0x00028c50
        /*0db8*/ 	.short	0x010a
        /*0dba*/ 	.byte	0x3f
	.zero		1


	//   ....[47]....
        /*0dbc*/ 	.word	0x0000f9b0
        /*0dc0*/ 	.word	0x00000015
        /*0dc4*/ 	.word	0x00028c50
        /*0dc8*/ 	.short	0x010a
        /*0dca*/ 	.byte	0x3f
	.zero		1


	//   ....[48]....
        /*0dcc*/ 	.word	0x0000fcd0
        /*0dd0*/ 	.word	0x00000015
        /*0dd4*/ 	.word	0x00000000
        /*0dd8*/ 	.short	0x0101
        /*0dda*/ 	.byte	0x3f
	.zero		1


	//   ....[49]....
        /*0ddc*/ 	.word	0x000100e0
        /*0de0*/ 	.word	0x0000000c
        /*0de4*/ 	.word	0x00028c30
        /*0de8*/ 	.short	0x010a
        /*0dea*/ 	.byte	0x3f
	.zero		1


	//   ....[50]....
        /*0dec*/ 	.word	0x00010150
        /*0df0*/ 	.word	0x0000000c
        /*0df4*/ 	.word	0x00028c30
        /*0df8*/ 	.short	0x010a
        /*0dfa*/ 	.byte	0x3f
	.zero		1


	//   ....[51]....
        /*0dfc*/ 	.word	0x00010e20
        /*0e00*/ 	.word	0x000000a0
        /*0e04*/ 	.word	0x00000000
        /*0e08*/ 	.short	0x0101
        /*0e0a*/ 	.byte	0x3f
	.zero		1


	//   ....[52]....
        /*0e0c*/ 	.word	0x00011af0
        /*0e10*/ 	.word	0x0000000c
        /*0e14*/ 	.word	0x00028c50
        /*0e18*/ 	.short	0x010a
        /*0e1a*/ 	.byte	0x3f
	.zero		1


	//   ....[53]....
        /*0e1c*/ 	.word	0x00011b40
        /*0e20*/ 	.word	0x0000000c
        /*0e24*/ 	.word	0x00028c50
        /*0e28*/ 	.short	0x010a
        /*0e2a*/ 	.byte	0x3f
	.zero		1


	//   ....[54]....
        /*0e2c*/ 	.word	0x00011e40
        /*0e30*/ 	.word	0x0000000c
        /*0e34*/ 	.word	0x00000000
        /*0e38*/ 	.short	0x0101
        /*0e3a*/ 	.byte	0x3f
	.zero		1


	//   ....[55]....
        /*0e3c*/ 	.word	0x00011f90
        /*0e40*/ 	.word	0x00000015
        /*0e44*/ 	.word	0x00028c30
        /*0e48*/ 	.short	0x010a
        /*0e4a*/ 	.byte	0x3f
	.zero		1


	//   ....[56]....
        /*0e4c*/ 	.word	0x00012000
        /*0e50*/ 	.word	0x00000015
        /*0e54*/ 	.word	0x00028c30
        /*0e58*/ 	.short	0x010a
        /*0e5a*/ 	.byte	0x3f
	.zero		1


	//   ....[57]....
        /*0e5c*/ 	.word	0x00012590
        /*0e60*/ 	.word	0x00000098
        /*0e64*/ 	.word	0x00000000
        /*0e68*/ 	.short	0x0101
        /*0e6a*/ 	.byte	0x3f
	.zero		1


	//   ....[58]....
        /*0e6c*/ 	.word	0x00014440
        /*0e70*/ 	.word	0x00000015
        /*0e74*/ 	.word	0x00028c50
        /*0e78*/ 	.short	0x010a
        /*0e7a*/ 	.byte	0x3f
	.zero		1


	//   ....[59]....
        /*0e7c*/ 	.word	0x00014490
        /*0e80*/ 	.word	0x00000015
        /*0e84*/ 	.word	0x00028c50
        /*0e88*/ 	.short	0x010a
        /*0e8a*/ 	.byte	0x3f
	.zero		1


	//   ....[60]....
        /*0e8c*/ 	.word	0x000147a0
        /*0e90*/ 	.word	0x00000015
        /*0e94*/ 	.word	0x00000000
        /*0e98*/ 	.short	0x0101
        /*0e9a*/ 	.byte	0x3f
	.zero		1


	//   ....[61]....
        /*0e9c*/ 	.word	0x00017010
        /*0ea0*/ 	.word	0x00000000
        /*0ea4*/ 	.word	0x00000000
        /*0ea8*/ 	.short	0x0101
        /*0eaa*/ 	.byte	0x3f
	.zero		1


	//   ....[62]....
        /*0eac*/ 	.word	0x00019d60
        /*0eb0*/ 	.word	0x00000017
        /*0eb4*/ 	.word	0x00028c20
        /*0eb8*/ 	.short	0x010a
        /*0eba*/ 	.byte	0x3f
	.zero		1


	//   ....[63]....
        /*0ebc*/ 	.word	0x00019df0
        /*0ec0*/ 	.word	0x0000000c
        /*0ec4*/ 	.word	0x00028ca0
        /*0ec8*/ 	.short	0x010a
        /*0eca*/ 	.byte	0x3f
	.zero		1


	//   ....[64]....
        /*0ecc*/ 	.word	0x0001a040
        /*0ed0*/ 	.word	0x0000000c
        /*0ed4*/ 	.word	0x00028cc0
        /*0ed8*/ 	.short	0x010a
        /*0eda*/ 	.byte	0x3f
	.zero		1


	//   ....[65]....
        /*0edc*/ 	.word	0x0001aa10
        /*0ee0*/ 	.word	0x0000000a
        /*0ee4*/ 	.word	0x00028ca0
        /*0ee8*/ 	.short	0x010a
        /*0eea*/ 	.byte	0x3f
	.zero		1


	//   ....[66]....
        /*0eec*/ 	.word	0x0001ac50
        /*0ef0*/ 	.word	0x0000000a
        /*0ef4*/ 	.word	0x00028cc0
        /*0ef8*/ 	.short	0x010a
        /*0efa*/ 	.byte	0x3f
	.zero		1


	//   ....[67]....
        /*0efc*/ 	.word	0x0001c600
        /*0f00*/ 	.word	0x0000001b
        /*0f04*/ 	.word	0x00028c40
        /*0f08*/ 	.short	0x010a
        /*0f0a*/ 	.byte	0x3f
	.zero		1


	//   ....[68]....
        /*0f0c*/ 	.word	0x0001cae0
        /*0f10*/ 	.word	0x0000001b
        /*0f14*/ 	.word	0x00028c30
        /*0f18*/ 	.short	0x0107
        /*0f1a*/ 	.byte	0x3f
	.zero		1


	//   ....[69]....
        /*0f1c*/ 	.word	0x0001cbb0
        /*0f20*/ 	.word	0x0000001b
        /*0f24*/ 	.word	0x00028c30
        /*0f28*/ 	.short	0x0101
        /*0f2a*/ 	.byte	0x3f
	.zero		1


	//   ....[70]....
        /*0f2c*/ 	.word	0x0001d4a0
        /*0f30*/ 	.word	0x00000017
        /*0f34*/ 	.word	0x00028c00
        /*0f38*/ 	.short	0x0107
        /*0f3a*/ 	.byte	0x3f
	.zero		1


	//   ....[71]....
        /*0f3c*/ 	.word	0x0001d590
        /*0f40*/ 	.word	0x00000017
        /*0f44*/ 	.word	0x00028c00
        /*0f48*/ 	.short	0x0101
        /*0f4a*/ 	.byte	0x3f
	.zero		1


	//   ....[72]....
        /*0f4c*/ 	.word	0x0001d5b0
        /*0f50*/ 	.word	0x00000017
        /*0f54*/ 	.word	0x00028c20
        /*0f58*/ 	.short	0x010a
        /*0f5a*/ 	.byte	0x3f
	.zero		1


	//   ....[73]....
        /*0f5c*/ 	.word	0x0001d640
        /*0f60*/ 	.word	0x0000001b
        /*0f64*/ 	.word	0x00028c60
        /*0f68*/ 	.short	0x010a
        /*0f6a*/ 	.byte	0x3f
	.zero		1


	//   ....[74]....
        /*0f6c*/ 	.word	0x0001df80
        /*0f70*/ 	.word	0x0000001b
        /*0f74*/ 	.word	0x00028c50
        /*0f78*/ 	.short	0x0107
        /*0f7a*/ 	.byte	0x3f
	.zero		1


	//   ....[75]....
        /*0f7c*/ 	.word	0x0001e050
        /*0f80*/ 	.word	0x0000001b
        /*0f84*/ 	.word	0x00028c50
        /*0f88*/ 	.short	0x0101
        /*0f8a*/ 	.byte	0x3f
	.zero		1


	//   ....[76]....
        /*0f8c*/ 	.word	0x0001e3e0
        /*0f90*/ 	.word	0x00000006
        /*0f94*/ 	.word	0x00028c40
        /*0f98*/ 	.short	0x010a
        /*0f9a*/ 	.byte	0x3f
	.zero		1


	//   ....[77]....
        /*0f9c*/ 	.word	0x0001e720
        /*0fa0*/ 	.word	0x00000006
        /*0fa4*/ 	.word	0x00028c30
        /*0fa8*/ 	.short	0x0107
        /*0faa*/ 	.byte	0x3f
	.zero		1


	//   ....[78]....
        /*0fac*/ 	.word	0x0001e7e0
        /*0fb0*/ 	.word	0x00000006
        /*0fb4*/ 	.word	0x00028c30
        /*0fb8*/ 	.short	0x0101
        /*0fba*/ 	.byte	0x3f
	.zero		1


	//   ....[79]....
        /*0fbc*/ 	.word	0x0001e810
        /*0fc0*/ 	.word	0x00000006
        /*0fc4*/ 	.word	0x00028c60
        /*0fc8*/ 	.short	0x010a
        /*0fca*/ 	.byte	0x3f
	.zero		1


	//   ....[80]....
        /*0fcc*/ 	.word	0x0001eee0
        /*0fd0*/ 	.word	0x00000006
        /*0fd4*/ 	.word	0x00028c50
        /*0fd8*/ 	.short	0x0107
        /*0fda*/ 	.byte	0x3f
	.zero		1


	//   ....[81]....
        /*0fdc*/ 	.word	0x0001efa0
        /*0fe0*/ 	.word	0x00000006
        /*0fe4*/ 	.word	0x00028c50
        /*0fe8*/ 	.short	0x0101
        /*0fea*/ 	.byte	0x3f
	.zero		1


	//   ....[82]....
        /*0fec*/ 	.word	0x0001fe10
        /*0ff0*/ 	.word	0x00000004
        /*0ff4*/ 	.word	0x00028c20
        /*0ff8*/ 	.short	0x010a
        /*0ffa*/ 	.byte	0x3f
	.zero		1


	//   ....[83]....
        /*0ffc*/ 	.word	0x0001ff80
        /*1000*/ 	.word	0x00000005
        /*1004*/ 	.word	0x00028c40
        /*1008*/ 	.short	0x010a
        /*100a*/ 	.byte	0x3f
	.zero		1


	//   ....[84]....
        /*100c*/ 	.word	0x00020020
        /*1010*/ 	.word	0x00000019
        /*1014*/ 	.word	0x00028c40
        /*1018*/ 	.short	0x010a
        /*101a*/ 	.byte	0x3f
	.zero		1


	//   ....[85]....
        /*101c*/ 	.word	0x00020060
        /*1020*/ 	.word	0x00000005
        /*1024*/ 	.word	0x00028c60
        /*1028*/ 	.short	0x010a
        /*102a*/ 	.byte	0x3f
	.zero		1


	//   ....[86]....
        /*102c*/ 	.word	0x000200a0
        /*1030*/ 	.word	0x00000019
        /*1034*/ 	.word	0x00028c60
        /*1038*/ 	.short	0x010a
        /*103a*/ 	.byte	0x3f
	.zero		1


	//   ....[87]....
        /*103c*/ 	.word	0x00020100
        /*1040*/ 	.word	0x0000003e
        /*1044*/ 	.word	0x00028c90
        /*1048*/ 	.short	0x010a
        /*104a*/ 	.byte	0x3f
	.zero		1


	//   ....[88]....
        /*104c*/ 	.word	0x00020270
        /*1050*/ 	.word	0x0000003e
        /*1054*/ 	.word	0x00028c90
        /*1058*/ 	.short	0x010a
        /*105a*/ 	.byte	0x3f
	.zero		1


	//   ....[89]....
        /*105c*/ 	.word	0x000203f0
        /*1060*/ 	.word	0x0000003e
        /*1064*/ 	.word	0x00028c90
        /*1068*/ 	.short	0x010a
        /*106a*/ 	.byte	0x3f
	.zero		1


	//   ....[90]....
        /*106c*/ 	.word	0x00020550
        /*1070*/ 	.word	0x0000003e
        /*1074*/ 	.word	0x00028cb0
        /*1078*/ 	.short	0x010a
        /*107a*/ 	.byte	0x3f
	.zero		1


	//   ....[91]....
        /*107c*/ 	.word	0x000205a0
        /*1080*/ 	.word	0x00000003
        /*1084*/ 	.word	0x00028c50
        /*1088*/ 	.short	0x010a
        /*108a*/ 	.byte	0x3f
	.zero		1


	//   ....[92]....
        /*108c*/ 	.word	0x000205f0
        /*1090*/ 	.word	0x00000005
        /*1094*/ 	.word	0x00028c50
        /*1098*/ 	.short	0x010a
        /*109a*/ 	.byte	0x3f
	.zero		1


	//   ....[93]....
        /*109c*/ 	.word	0x000209c0
        /*10a0*/ 	.word	0x00000002
        /*10a4*/ 	.word	0x00028c00
        /*10a8*/ 	.short	0x010a
        /*10aa*/ 	.byte	0x3f
	.zero		1


	//   ....[94]....
        /*10ac*/ 	.word	0x00020fb0
        /*10b0*/ 	.word	0x00000002
        /*10b4*/ 	.word	0x00028c00
        /*10b8*/ 	.short	0x010a
        /*10ba*/ 	.byte	0x3f
	.zero		1


	//   ....[95]....
        /*10bc*/ 	.word	0x00021000
        /*10c0*/ 	.word	0x0000000c
        /*10c4*/ 	.word	0x00028c30
        /*10c8*/ 	.short	0x010a
        /*10ca*/ 	.byte	0x3f
	.zero		1


	//   ....[96]....
        /*10cc*/ 	.word	0x00021050
        /*10d0*/ 	.word	0x0000000c
        /*10d4*/ 	.word	0x00028c50
        /*10d8*/ 	.short	0x010a
        /*10da*/ 	.byte	0x3f
	.zero		1


	//   ....[97]....
        /*10dc*/ 	.word	0x000210a0
        /*10e0*/ 	.word	0x00000015
        /*10e4*/ 	.word	0x00028c30
        /*10e8*/ 	.short	0x010a
        /*10ea*/ 	.byte	0x3f
	.zero		1


	//   ....[98]....
        /*10ec*/ 	.word	0x000210f0
        /*10f0*/ 	.word	0x00000015
        /*10f4*/ 	.word	0x00028c50
        /*10f8*/ 	.short	0x010a
        /*10fa*/ 	.byte	0x3f
	.zero		1


	//   ....[99]....
        /*10fc*/ 	.word	0x00021140
        /*1100*/ 	.word	0x0000000c
        /*1104*/ 	.word	0x00028c30
        /*1108*/ 	.short	0x010a
        /*110a*/ 	.byte	0x3f
	.zero		1


	//   ....[100]....
        /*110c*/ 	.word	0x00021190
        /*1110*/ 	.word	0x0000000c
        /*1114*/ 	.word	0x00028c50
        /*1118*/ 	.short	0x010a
        /*111a*/ 	.byte	0x3f
	.zero		1


	//   ....[101]....
        /*111c*/ 	.word	0x000211e0
        /*1120*/ 	.word	0x00000015
        /*1124*/ 	.word	0x00028c30
        /*1128*/ 	.short	0x010a
        /*112a*/ 	.byte	0x3f
	.zero		1


	//   ....[102]....
        /*112c*/ 	.word	0x00021230
        /*1130*/ 	.word	0x00000015
        /*1134*/ 	.word	0x00028c50
        /*1138*/ 	.short	0x010a
        /*113a*/ 	.byte	0x3f
	.zero		1


	//   ....[103]....
        /*113c*/ 	.word	0x000213d0
        /*1140*/ 	.word	0x00000017
        /*1144*/ 	.word	0x00028c20
        /*1148*/ 	.short	0x010a
        /*114a*/ 	.byte	0x3f
	.zero		1


	//   ....[104]....
        /*114c*/ 	.word	0x00021420
        /*1150*/ 	.word	0x0000000c
        /*1154*/ 	.word	0x00028ca0
        /*1158*/ 	.short	0x010a
        /*115a*/ 	.byte	0x3f
	.zero		1


	//   ....[105]....
        /*115c*/ 	.word	0x00021470
        /*1160*/ 	.word	0x0000000c
        /*1164*/ 	.word	0x00028cc0
        /*1168*/ 	.short	0x010a
        /*116a*/ 	.byte	0x3f
	.zero		1


	//   ....[106]....
        /*116c*/ 	.word	0x000214c0
        /*1170*/ 	.word	0x0000000a
        /*1174*/ 	.word	0x00028ca0
        /*1178*/ 	.short	0x010a
        /*117a*/ 	.byte	0x3f
	.zero		1


	//   ....[107]....
        /*117c*/ 	.word	0x00021510
        /*1180*/ 	.word	0x0000000a
        /*1184*/ 	.word	0x00028cc0
        /*1188*/ 	.short	0x010a
        /*118a*/ 	.byte	0x3f
	.zero		1


	//   ....[108]....
        /*118c*/ 	.word	0x00021630
        /*1190*/ 	.word	0x0000001b
        /*1194*/ 	.word	0x00028c40
        /*1198*/ 	.short	0x010a
        /*119a*/ 	.byte	0x3f
	.zero		1


	//   ....[109]....
        /*119c*/ 	.word	0x000220d0
        /*11a0*/ 	.word	0x00000017
        /*11a4*/ 	.word	0x00028c20
        /*11a8*/ 	.short	0x010a
        /*11aa*/ 	.byte	0x3f
	.zero		1


	//   ....[110]....
        /*11ac*/ 	.word	0x00022120
        /*11b0*/ 	.word	0x0000001b
        /*11b4*/ 	.word	0x00028c60
        /*11b8*/ 	.short	0x010a
        /*11ba*/ 	.byte	0x3f
	.zero		1


	//   ....[111]....
        /*11bc*/ 	.word	0x00022a20
        /*11c0*/ 	.word	0x00000006
        /*11c4*/ 	.word	0x00028c40
        /*11c8*/ 	.short	0x010a
        /*11ca*/ 	.byte	0x3f
	.zero		1


	//   ....[112]....
        /*11cc*/ 	.word	0x00022ee0
        /*11d0*/ 	.word	0x00000006
        /*11d4*/ 	.word	0x00028c60
        /*11d8*/ 	.short	0x010a
        /*11da*/ 	.byte	0x3f
	.zero		1


	//   ....[113]....
        /*11dc*/ 	.word	0x00023fd0
        /*11e0*/ 	.word	0x00000004
        /*11e4*/ 	.word	0x00028c20
        /*11e8*/ 	.short	0x010a
        /*11ea*/ 	.byte	0x3f
	.zero		1


	//   ....[114]....
        /*11ec*/ 	.word	0x00024170
        /*11f0*/ 	.word	0x00000005
        /*11f4*/ 	.word	0x00028c40
        /*11f8*/ 	.short	0x010a
        /*11fa*/ 	.byte	0x3f
	.zero		1


	//   ....[115]....
        /*11fc*/ 	.word	0x000241c0
        /*1200*/ 	.word	0x00000019
        /*1204*/ 	.word	0x00028c40
        /*1208*/ 	.short	0x010a
        /*120a*/ 	.byte	0x3f
	.zero		1


	//   ....[116]....
        /*120c*/ 	.word	0x00024210
        /*1210*/ 	.word	0x00000005
        /*1214*/ 	.word	0x00028c60
        /*1218*/ 	.short	0x010a
        /*121a*/ 	.byte	0x3f
	.zero		1


	//----- nvinfo : EIATTR_NUM_MBARRIERS
	.align		4
.L_414:
        /*121c*/ 	.byte	0x03, 0x38
        /*121e*/ 	.short	0x0016


	//----- nvinfo : EIATTR_EXIT_INSTR_OFFSETS
	.align		4
        /*1220*/ 	.byte	0x04, 0x1c
        /*1222*/ 	.short	(.L_416 - .L_415)


	//   ....[0]....
.L_415:
        /*1224*/ 	.word	0x000200f0


	//----- nvinfo : EIATTR_MAX_THREADS
	.align		4
.L_416:
        /*1228*/ 	.byte	0x04, 0x05
        /*122a*/ 	.short	(.L_418 - .L_417)
.L_417:
        /*122c*/ 	.word	0x00000180
        /*1230*/ 	.word	0x00000001
        /*1234*/ 	.word	0x00000001


	//----- nvinfo : EIATTR_CRS_STACK_SIZE
	.align		4
.L_418:
        /*1238*/ 	.byte	0x04, 0x1e
        /*123a*/ 	.short	(.L_420 - .L_419)
.L_419:
        /*123c*/ 	.word	0x00000000


	//----- nvinfo : EIATTR_CBANK_PARAM_SIZE
	.align		4
.L_420:
        /*1240*/ 	.byte	0x03, 0x19
        /*1242*/ 	.short	0x0af0


	//----- nvinfo : EIATTR_PARAM_CBANK
	.align		4
        /*1244*/ 	.byte	0x04, 0x0a
        /*1246*/ 	.short	(.L_422 - .L_421)
	.align		4
.L_421:
        /*1248*/ 	.word	index@(.nv.constant0._ZN7cutlass13device_kernelIN5flash11enable_sm90INS1_16FlashAttnFwdSm90INS1_25CollectiveMainloopFwdSm90ILi2EN4cute5tupleIJNS5_1CILi1EEES8_S8_EEENS6_IJNS7_ILi64EEESA_SA_EEELi512ENS_6half_tEfNS_4arch4Sm90ELb0ELb1ELb1ELb1ELb1ELb1ELb0ELb0ELb0ELb1ELb0ELb0EEENS1_21CollectiveEpilogueFwdINS6_IJSA_NS7_ILi512EEESA_EEES9_SC_SE_Li256ELb1ELb1ELb0ELb0EEENS1_36VarlenDynamicPersistentTileSchedulerILi64ELi64ELi256ELi128ELb0ELb1ELb1ELb1ELb0ELb1EEEEEEEEEvNT_6ParamsE)
        /*124c*/ 	.short	0x0210
        /*124e*/ 	.short	0x0af0


	//----- nvinfo : EIATTR_SW_WAR
	.align		4
.L_422:
        /*1250*/ 	.byte	0x04, 0x36
        /*1252*/ 	.short	(.L_424 - .L_423)
.L_423:
        /*1254*/ 	.word	0x00000008
.L_424:


//--------------------- .nv.info._ZN7cutlass13device_kernelIN5flash11enable_sm90INS1_16FlashAttnFwdSm90INS1_25CollectiveMainloopFwdSm90ILi2EN4cute5tupleIJNS5_1CILi1EEES8_S8_EEENS6_IJNS7_ILi64EEESA_SA_EEELi512ENS_6half_tEfNS_4arch4Sm90ELb0ELb1ELb1ELb1ELb1ELb0ELb1ELb0ELb0ELb1ELb0ELb0EEENS1_21CollectiveEpilogueFwdINS6_IJSA_NS7_ILi512EEESA_EEES9_SC_SE_Li256ELb1ELb1ELb0ELb0EEENS1_36VarlenDynamicPersistentTileSchedulerILi64ELi64ELi256ELi128ELb0ELb1ELb1ELb1ELb0ELb1EEEEEEEEEvNT_6ParamsE --------------------------
	.section	.nv.info._ZN7cutlass13device_kernelIN5flash11enable_sm90INS1_16FlashAttnFwdSm90INS1_25CollectiveMainloopFwdSm90ILi2EN4cute5tupleIJNS5_1CILi1EEES8_S8_EEENS6_IJNS7_ILi64EEESA_SA_EEELi512ENS_6half_tEfNS_4arch4Sm90ELb0ELb1ELb1ELb1ELb1ELb0ELb1ELb0ELb0ELb1ELb0ELb0EEENS1_21CollectiveEpilogueFwdINS6_IJSA_NS7_ILi512EEESA_EEES9_SC_SE_Li256ELb1ELb1ELb0ELb0EEENS1_36VarlenDynamicPersistentTileSchedulerILi64ELi64ELi256ELi128ELb0ELb1ELb1ELb1ELb0ELb1EEEEEEEEEvNT_6ParamsE,"",@"SHT_CUDA_INFO"
	.sectionflags	@""
	.align	4


	//----- nvinfo : EIATTR_CUDA_API_VERSION
	.align		4
        /*0000*/ 	.byte	0x04, 0x37
        /*0002*/ 	.short	(.L_426 - .L_425)
.L_425:
        /*0004*/ 	.word	0x00000082


	//----- nvinfo : EIATTR_KPARAM_INFO
	.align		4
.L_426:
        /*0008*/ 	.byte	0x04, 0x17
        /*000a*/ 	.short	(.L_428 - .L_427)
.L_427:
        /*000c*/ 	.word	0x00000000
        /*0010*/ 	.short	0x0000
        /*0012*/ 	.short	0x0070
        /*0014*/ 	.byte	0x00, 0xf0, 0x01, 0x2e


	//----- nvinfo : EIATTR_SPARSE_MMA_MASK
	.align		4
.L_428:
        /*0018*/ 	.byte	0x03, 0x50
        /*001a*/ 	.short	0x0000


	//----- nvinfo : EIATTR_MAXREG_COUNT
	.align		4
        /*001c*/ 	.byte	0x03, 0x1b
        /*001e*/ 	.short	0x00a8


	//----- nvinfo : EIATTR_NUM_BARRIERS
	.align		4
        /*0020*/ 	.byte	0x02, 0x4c
        /*0022*/ 	.byte	0x10
	.zero		1


	//----- nvinfo : EIATTR_EXTERNS
	.align		4
        /*0024*/ 	.byte	0x04, 0x0f
        /*0026*/ 	.short	(.L_430 - .L_429)


	//   ....[0]....
	.align		4
.L_429:
        /*0028*/ 	.word	index@(__assertfail)


	//----- nvinfo : EIATTR_ANNOTATIONS
	.align		4
.L_430:
        /*002c*/ 	.byte	0x04, 0x55
        /*002e*/ 	.short	(.L_432 - .L_431)


	//   ....[0]....
.L_431:
        /* <DEDUP_REMOVED lines=19> */


	//----- nvinfo : EIATTR_MERCURY_ISA_VERSION
	.align		4
.L_432:
        /*0148*/ 	.byte	0x03, 0x5f
        /*014a*/ 	.short	0x0101


	//----- nvinfo : EIATTR_UNUSED_LOAD_BYTE_OFFSET
	.align		4
        /*014c*/ 	.byte	0x04, 0x44
        /*014e*/ 	.short	(.L_434 - .L_433)


	//   ....[0]....
.L_433:
        /*0150*/ 	.word	0x00000a70
        /*0154*/ 	.word	0x0000fff0


	//   ....[1]....
        /*0158*/ 	.word	0x000222e0
        /*015c*/ 	.word	0x0000fff0


	//----- nvinfo : EIATTR_INT_WARP_WIDE_INSTR_OFFSETS
	.align		4
.L_434:
        /*0160*/ 	.byte	0x04, 0x31
        /*0162*/ 	.short	(.L_436 - .L_435)


	//   ....[0]....
.L_435:
        /*0164*/ 	.word	0x000000c0


	//   ....[1]....
        /*0168*/ 	.word	0x000000d0


	//   ....[2]....
        /*016c*/ 	.word	0x000000e0


	//   ....[3]....
        /*0170*/ 	.word	0x00000180


	//   ....[4]....
        /*0174*/ 	.word	0x00026ad0


	//   ....[5]....
        /*0178*/ 	.word	0x00026b60


	//   ....[6]....
        /*017c*/ 	.word	0x0002ae30


	//   ....[7]....
        /*0180*/ 	.word	0x0002aec0


	//----- nvinfo : EIATTR_COOP_GROUP_MASK_REGIDS
	.align		4
.L_436:
        /*0184*/ 	.byte	0x04, 0x29
        /*0186*/ 	.short	(.L_438 - .L_437)


	//   ....[0]....
.L_437:
        /*0188*/ 	.word	0xffffffff


	//   ....[1]....
        /*018c*/ 	.word	0xffffffff


	//   ....[2]....
        /*0190*/ 	.word	0xffffffff


	//   ....[3]....
        /*0194*/ 	.word	0xffffffff


	//   ....[4]....
        /*0198*/ 	.word	0xffffffff


	//   ....[5]....
        /*019c*/ 	.word	0xffffffff


	//   ....[6]....
        /*01a0*/ 	.word	0xffffffff


	//   ....[7]....
        /*01a4*/ 	.word	0xffffffff


	//   ....[8]....
        /*01a8*/ 	.word	0xffffffff


	//   ....[9]....
        /*01ac*/ 	.word	0xffffffff


	//   ....[10]....
        /*01b0*/ 	.word	0xffffffff


	//   ....[11]....
        /*01b4*/ 	.word	0xffffffff


	//   ....[12]....
        /*01b8*/ 	.word	0xffffffff


	//   ....[13]....
        /*01bc*/ 	.word	0xffffffff


	//   ....[14]....
        /*01c0*/ 	.word	0xffffffff


	//   ....[15]....
        /*01c4*/ 	.word	0xffffffff


	//   ....[16]....
        /*01c8*/ 	.word	0xffffffff


	//   ....[17]....
        /*01cc*/ 	.word	0xffffffff


	//   ....[18]....
        /*01d0*/ 	.word	0xffffffff


	//   ....[19]....
        /*01d4*/ 	.word	0xffffffff


	//   ....[20]....
        /*01d8*/ 	.word	0xffffffff


	//   ....[21]....
        /*01dc*/ 	.word	0xffffffff


	//   ....[22]....
        /*01e0*/ 	.word	0xffffffff


	//   ....[23]....
        /*01e4*/ 	.word	0xffffffff


	//   ....[24]....
        /*01e8*/ 	.word	0xffffffff


	//   ....[25]....
        /*01ec*/ 	.word	0xffffffff


	//   ....[26]....
        /*01f0*/ 	.word	0xffffffff


	//   ....[27]....
        /*01f4*/ 	.word	0xffffffff


	//   ....[28]....
        /*01f8*/ 	.word	0xffffffff


	//   ....[29]....
        /*01fc*/ 	.word	0xffffffff


	//   ....[30]....
        /*0200*/ 	.word	0xffffffff


	//   ....[31]....
        /*0204*/ 	.word	0xffffffff


	//   ....[32]....
        /*0208*/ 	.word	0xffffffff


	//   ....[33]....
        /*020c*/ 	.word	0xffffffff


	//   ....[34]....
        /*0210*/ 	.word	0xffffffff


	//   ....[35]....
        /*0214*/ 	.word	0xffffffff


	//   ....[36]....
        /*0218*/ 	.word	0xffffffff


	//   ....[37]....
        /*021c*/ 	.word	0xffffffff


	//   ....[38]....
        /*0220*/ 	.word	0xffffffff


	//   ....[39]....
        /*0224*/ 	.word	0xffffffff


	//   ....[40]....
        /*0228*/ 	.word	0xffffffff


	//   ....[41]....
        /*022c*/ 	.word	0xffffffff


	//   ....[42]....
        /*0230*/ 	.word	0xffffffff


	//   ....[43]....
        /*0234*/ 	.word	0xffffffff


	//   ....[44]....
        /*0238*/ 	.word	0xffffffff


	//   ....[45]....
        /*023c*/ 	.word	0xffffffff


	//   ....[46]....
        /*0240*/ 	.word	0xffffffff


	//   ....[47]....
        /*0244*/ 	.word	0xffffffff


	//   ....[48]....
        /*0248*/ 	.word	0xffffffff


	//   ....[49]....
        /*024c*/ 	.word	0xffffffff


	//   ....[50]....
        /*0250*/ 	.word	0xffffffff


	//   ....[51]....
        /*0254*/ 	.word	0xffffffff


	//   ....[52]....
        /*0258*/ 	.word	0xffffffff


	//   ....[53]....
        /*025c*/ 	.word	0xffffffff


	//   ....[54]....
        /*0260*/ 	.word	0xffffffff


	//   ....[55]....
        /*0264*/ 	.word	0xffffffff


	//   ....[56]....
        /*0268*/ 	.word	0xffffffff


	//   ....[57]....
        /*026c*/ 	.word	0xffffffff


	//   ....[58]....
        /*0270*/ 	.word	0xffffffff


	//   ....[59]....
        /*0274*/ 	.word	0xffffffff


	//   ....[60]....
        /*0278*/ 	.word	0xffffffff


	//   ....[61]....
        /*027c*/ 	.word	0xffffffff


	//   ....[62]....
        /*0280*/ 	.word	0xffffffff


	//   ....[63]....
        /*0284*/ 	.word	0xffffffff


	//   ....[64]....
        /*0288*/ 	.word	0xffffffff


	//   ....[65]....
        /*028c*/ 	.word	0xffffffff


	//   ....[66]....
        /*0290*/ 	.word	0xffffffff


	//   ....[67]....
        /*0294*/ 	.word	0xffffffff


	//   ....[68]....
        /*0298*/ 	.word	0xffffffff


	//   ....[69]....
        /*029c*/ 	.word	0xffffffff


	//   ....[70]....
        /*02a0*/ 	.word	0xffffffff


	//   ....[71]....
        /*02a4*/ 	.word	0xffffffff


	//   ....[72]....
        /*02a8*/ 	.word	0xffffffff


	//   ....[73]....
        /*02ac*/ 	.word	0xffffffff


	//   ....[74]....
        /*02b0*/ 	.word	0xffffffff


	//   ....[75]....
        /*02b4*/ 	.word	0xffffffff


	//   ....[76]....
        /*02b8*/ 	.word	0xffffffff


	//   ....[77]....
        /*02bc*/ 	.word	0xffffffff


	//   ....[78]....
        /*02c0*/ 	.word	0xffffffff


	//   ....[79]....
        /*02c4*/ 	.word	0xffffffff


	//   ....[80]....
        /*02c8*/ 	.word	0xffffffff


	//   ....[81]....
        /*02cc*/ 	.word	0xffffffff


	//   ....[82]....
        /*02d0*/ 	.word	0xffffffff


	//   ....[83]....
        /*02d4*/ 	.word	0xffffffff


	//   ....[84]....
        /*02d8*/ 	.word	0xffffffff


	//   ....[85]....
        /*02dc*/ 	.word	0xffffffff


	//   ....[86]....
        /*02e0*/ 	.word	0xffffffff


	//   ....[87]....
        /*02e4*/ 	.word	0xffffffff


	//   ....[88]....
        /*02e8*/ 	.word	0xffffffff


	//   ....[89]....
        /*02ec*/ 	.word	0xffffffff


	//   ....[90]....
        /*02f0*/ 	.word	0xffffffff


	//   ....[91]....
        /*02f4*/ 	.word	0xffffffff


	//   ....[92]....
        /*02f8*/ 	.word	0xffffffff


	//   ....[93]....
        /*02fc*/ 	.word	0xffffffff


	//   ....[94]....
        /*0300*/ 	.word	0xffffffff


	//   ....[95]....
        /*0304*/ 	.word	0xffffffff


	//   ....[96]....
        /*0308*/ 	.word	0xffffffff


	//   ....[97]....
        /*030c*/ 	.word	0xffffffff


	//   ....[98]....
        /*0310*/ 	.word	0xffffffff


	//   ....[99]....
        /*0314*/ 	.word	0xffffffff


	//   ....[100]....
        /*0318*/ 	.word	0xffffffff


	//   ....[101]....
        /*031c*/ 	.word	0xffffffff


	//   ....[102]....
        /*0320*/ 	.word	0xffffffff


	//   ....[103]....
        /*0324*/ 	.word	0xffffffff


	//   ....[104]....
        /*0328*/ 	.word	0xffffffff


	//   ....[105]....
        /*032c*/ 	.word	0xffffffff


	//   ....[106]....
        /*0330*/ 	.word	0xffffffff


	//   ....[107]....
        /*0334*/ 	.word	0xffffffff


	//   ....[108]....
        /*0338*/ 	.word	0xffffffff


	//   ....[109]....
        /*033c*/ 	.word	0xffffffff


	//   ....[110]....
        /*0340*/ 	.word	0xffffffff


	//   ....[111]....
        /*0344*/ 	.word	0xffffffff


	//   ....[112]....
        /*0348*/ 	.word	0xffffffff


	//   ....[113]....
        /*034c*/ 	.word	0xffffffff


	//   ....[114]....
        /*0350*/ 	.word	0xffffffff


	//   ....[115]....
        /*0354*/ 	.word	0xffffffff


	//   ....[116]....
        /*0358*/ 	.word	0xffffffff


	//   ....[117]....
        /*035c*/ 	.word	0xffffffff


	//   ....[118]....
        /*0360*/ 	.word	0xffffffff


	//   ....[119]....
        /*0364*/ 	.word	0xffffffff


	//   ....[120]....
        /*0368*/ 	.word	0xffffffff


	//   ....[121]....
        /*036c*/ 	.word	0xffffffff


	//   ....[122]....
        /*0370*/ 	.word	0xffffffff


	//   ....[123]....
        /*0374*/ 	.word	0xffffffff


	//   ....[124]....
        /*0378*/ 	.word	0xffffffff


	//   ....[125]....
        /*037c*/ 	.word	0xffffffff


	//   ....[126]....
        /*0380*/ 	.word	0xffffffff


	//   ....[127]....
        /*0384*/ 	.word	0xffffffff


	//   ....[128]....
        /*0388*/ 	.word	0xffffffff


	//   ....[129]....
        /*038c*/ 	.word	0x0500000f


	//   ....[130]....
        /*0390*/ 	.word	0x0500000f


	//   ....[131]....
        /*0394*/ 	.word	0x0500000f


	//   ....[132]....
        /*0398*/ 	.word	0x0500000f


	//   ....[133]....
        /*039c*/ 	.word	0x0500000f


	//   ....[134]....
        /*03a0*/ 	.word	0x0500000f


	//   ....[135]....
        /*03a4*/ 	.word	0x0500000f


	//   ....[136]....
        /*03a8*/ 	.word	0x0500000f


	//   ....[137]....
        /*03ac*/ 	.word	0x0500000f


	//   ....[138]....
        /*03b0*/ 	.word	0x0500000f


	//   ....[139]....
        /*03b4*/ 	.word	0x0500000f


	//   ....[140]....
        /*03b8*/ 	.word	0x0500000f


	//   ....[141]....
        /*03bc*/ 	.word	0x0500000f


	//   ....[142]....
        /*03c0*/ 	.word	0x0500000f


	//   ....[143]....
        /*03c4*/ 	.word	0x0500000f


	//   ....[144]....
        /*03c8*/ 	.word	0x0500000f


	//   ....[145]....
        /*03cc*/ 	.word	0x0500000f


	//   ....[146]....
        /*03d0*/ 	.word	0x0500000f


	//   ....[147]....
        /*03d4*/ 	.word	0x0500000f


	//   ....[148]....
        /*03d8*/ 	.word	0x0500000f


	//   ....[149]....
        /*03dc*/ 	.word	0x0500000f


	//   ....[150]....
        /*03e0*/ 	.word	0x0500000f


	//   ....[151]....
        /*03e4*/ 	.word	0x0500000f


	//   ....[152]....
        /*03e8*/ 	.word	0x0500000f


	//   ....[153]....
        /*03ec*/ 	.word	0x0500000f


	//   ....[154]....
        /*03f0*/ 	.word	0x0500000f


	//   ....[155]....
        /*03f4*/ 	.word	0x0500000f


	//   ....[156]....
        /*03f8*/ 	.word	0x0500000f


	//   ....[157]....
        /*03fc*/ 	.word	0x0500000f


	//   ....[158]....
        /*0400*/ 	.word	0x0500000f


	//   ....[159]....
        /*0404*/ 	.word	0x0500000f


	//   ....[160]....
        /*0408*/ 	.word	0x0500000f


	//   ....[161]....
        /*040c*/ 	.word	0x0500000f


	//   ....[162]....
        /*0410*/ 	.word	0x0500000f


	//   ....[163]....
        /*0414*/ 	.word	0x0500000f


	//   ....[164]....
        /*0418*/ 	.word	0x0500000f


	//   ....[165]....
        /*041c*/ 	.word	0x0500000f


	//   ....[166]....
        /*0420*/ 	.word	0x0500000f


	//   ....[167]....
        /*0424*/ 	.word	0x0500000f


	//   ....[168]....
        /*0428*/ 	.word	0x0500000f


	//   ....[169]....
        /*042c*/ 	.word	0x0500000f


	//   ....[170]....
        /*0430*/ 	.word	0x0500000f


	//   ....[171]....
        /*0434*/ 	.word	0x0500000f


	//   ....[172]....
        /*0438*/ 	.word	0x0500000f


	//   ....[173]....
        /*043c*/ 	.word	0x0500000f


	//   ....[174]....
        /*0440*/ 	.word	0x0500000f


	//   ....[175]....
        /*0444*/ 	.word	0x0500000f


	//   ....[176]....
        /*0448*/ 	.word	0x0500000f


	//   ....[177]....
        /*044c*/ 	.word	0x0500000f


	//   ....[178]....
        /*0450*/ 	.word	0x0500000f


	//   ....[179]....
        /*0454*/ 	.word	0x0500000f


	//   ....[180]....
        /*0458*/ 	.word	0x0500000f


	//   ....[181]....
        /*045c*/ 	.word	0x0500000f


	//   ....[182]....
        /*0460*/ 	.word	0x0500000f


	//   ....[183]....
        /*0464*/ 	.word	0x0500000f


	//   ....[184]....
        /*0468*/ 	.word	0x0500000f


	//   ....[185]....
        /*046c*/ 	.word	0x0500000f


	//   ....[186]....
        /*0470*/ 	.word	0x0500000f


	//   ....[187]....
        /*0474*/ 	.word	0x0500000f


	//   ....[188]....
        /*0478*/ 	.word	0x0500000f


	//   ....[189]....
        /*047c*/ 	.word	0x0500000f


	//   ....[190]....
        /*0480*/ 	.word	0x0500000f


	//   ....[191]....
        /*0484*/ 	.word	0x0500000f


	//   ....[192]....
        /*0488*/ 	.word	0x0500000f


	//   ....[193]....
        /*048c*/ 	.word	0x0500000f


	//   ....[194]....
        /*0490*/ 	.word	0x0500000f


	//   ....[195]....
        /*0494*/ 	.word	0x0500000f


	//   ....[196]....
        /*0498*/ 	.word	0xffffffff


	//   ....[197]....
        /*049c*/ 	.word	0xffffffff


	//   ....[198]....
        /*04a0*/ 	.word	0xffffffff


	//   ....[199]....
        /*04a4*/ 	.word	0xffffffff


	//   ....[200]....
        /*04a8*/ 	.word	0xffffffff


	//   ....[201]....
        /*04ac*/ 	.word	0xffffffff


	//   ....[202]....
        /*04b0*/ 	.word	0xffffffff


	//   ....[203]....
        /*04b4*/ 	.word	0xffffffff


	//----- nvinfo : EIATTR_COOP_GROUP_INSTR_OFFSETS
	.align		4
.L_438:
        /*04b8*/ 	.byte	0x04, 0x28
        /*04ba*/ 	.short	(.L_440 - .L_439)


	//   ....[0]....
.L_439:
        /*04bc*/ 	.word	0x00000080


	//   ....[1]....
        /*04c0*/ 	.word	0x00000090


	//   ....[2]....
        /*04c4*/ 	.word	0x000002b0


	//   ....[3]....
        /*04c8*/ 	.word	0x00000410


	//   ....[4]....
        /*04cc*/ 	.word	0x00000530


	//   ....[5]....
        /*04d0*/ 	.word	0x00000690


	//   ....[6]....
        /*04d4*/ 	.word	0x00002320


	//   ....[7]....
        /*04d8*/ 	.word	0x00009d50


	//   ....[8]....
        /*04dc*/ 	.word	0x0000be40


	//   ....[9]....
        /*04e0*/ 	.word	0x0000d120


	//   ....[10]....
        /*04e4*/ 	.word	0x0000d6a0


	//   ....[11]....
        /*04e8*/ 	.word	0x0000e3e0


	//   ....[12]....
        /*04ec*/ 	.word	0x0000e4d0


	//   ....[13]....
        /*04f0*/ 	.word	0x0000e920


	//   ....[14]....
        /*04f4*/ 	.word	0x0000e9f0


	//   ....[15]....
        /*04f8*/ 	.word	0x00011540


	//   ....[16]....
        /*04fc*/ 	.word	0x00012ea0


	//   ....[17]....
        /*0500*/ 	.word	0x00014540


	//   ....[18]....
        /*0504*/ 	.word	0x00014580


	//   ....[19]....
        /*0508*/ 	.word	0x000145c0


	//   ....[20]....
        /*050c*/ 	.word	0x000145e0


	//   ....[21]....
        /*0510*/ 	.word	0x00018c60


	//   ....[22]....
        /*0514*/ 	.word	0x0001a040


	//   ....[23]....
        /*0518*/ 	.word	0x0001b360


	//   ....[24]....
        /*051c*/ 	.word	0x0001b8d0


	//   ....[25]....
        /*0520*/ 	.word	0x0001c4c0


	//   ....[26]....
        /*0524*/ 	.word	0x0001c510


	//   ....[27]....
        /*0528*/ 	.word	0x0001c550


	//   ....[28]....
        /*052c*/ 	.word	0x0001c570


	//   ....[29]....
        /*0530*/ 	.word	0x00020c70


	//   ....[30]....
        /*0534*/ 	.word	0x00020e20


	//   ....[31]....
        /*0538*/ 	.word	0x00020e40


	//   ....[32]....
        /*053c*/ 	.word	0x00020e80


	//   ....[33]....
        /*0540*/ 	.word	0x00020ea0


	//   ....[34]....
        /*0544*/ 	.word	0x00023400


	//   ....[35]....
        /*0548*/ 	.word	0x00023a60


	//   ....[36]....
        /*054c*/ 	.word	0x00023a80


	//   ....[37]....
        /*0550*/ 	.word	0x00023ab0


	//   ....[38]....
        /*0554*/ 	.word	0x00023ac0


	//   ....[39]....
        /*0558*/ 	.word	0x00024160


	//   ....[40]....
        /*055c*/ 	.word	0x00024170


	//   ....[41]....
        /*0560*/ 	.word	0x000243a0


	//   ....[42]....
        /*0564*/ 	.word	0x000243c0


	//   ....[43]....
        /*0568*/ 	.word	0x00024f80


	//   ....[44]....
        /*056c*/ 	.word	0x00024fc0


	//   ....[45]....
        /*0570*/ 	.word	0x00025200


	//   ....[46]....
        /*0574*/ 	.word	0x00025220


	//   ....[47]....
        /*0578*/ 	.word	0x000254d0


	//   ....[48]....
        /*057c*/ 	.word	0x000256a0


	//   ....[49]....
        /*0580*/ 	.word	0x000256d0


	//   ....[50]....
        /*0584*/ 	.word	0x00025700


	//   ....[51]....
        /*0588*/ 	.word	0x00025730


	//   ....[52]....
        /*058c*/ 	.word	0x00025760


	//   ....[53]....
        /*0590*/ 	.word	0x00025790


	//   ....[54]....
        /*0594*/ 	.word	0x000258e0


	//   ....[55]....
        /*0598*/ 	.word	0x00025910


	//   ....[56]....
        /*059c*/ 	.word	0x00025940


	//   ....[57]....
        /*05a0*/ 	.word	0x00025970


	//   ....[58]....
        /*05a4*/ 	.word	0x000259a0


	//   ....[59]....
        /*05a8*/ 	.word	0x000259d0


	//   ....[60]....
        /*05ac*/ 	.word	0x00025a60


	//   ....[61]....
        /*05b0*/ 	.word	0x00025ac0


	//   ....[62]....
        /*05b4*/ 	.word	0x00025b50


	//   ....[63]....
        /*05b8*/ 	.word	0x000278c0


	//   ....[64]....
        /*05bc*/ 	.word	0x000278e0


	//   ....[65]....
        /*05c0*/ 	.word	0x00027970


	//   ....[66]....
        /*05c4*/ 	.word	0x00027990


	//   ....[67]....
        /*05c8*/ 	.word	0x00027a10


	//   ....[68]....
        /*05cc*/ 	.word	0x00027a30


	//   ....[69]....
        /*05d0*/ 	.word	0x00027a40


	//   ....[70]....
        /*05d4*/ 	.word	0x00027a50


	//   ....[71]....
        /*05d8*/ 	.word	0x000281f0


	//   ....[72]....
        /*05dc*/ 	.word	0x00028230


	//   ....[73]....
        /*05e0*/ 	.word	0x000282e0


	//   ....[74]....
        /*05e4*/ 	.word	0x000282f0


	//   ....[75]....
        /*05e8*/ 	.word	0x00028380


	//   ....[76]....
        /*05ec*/ 	.word	0x00028390


	//   ....[77]....
        /*05f0*/ 	.word	0x000283b0


	//   ....[78]....
        /*05f4*/ 	.word	0x000283f0


	//   ....[79]....
        /*05f8*/ 	.word	0x00028c70


	//   ....[80]....
        /*05fc*/ 	.word	0x00028c90


	//   ....[81]....
        /*0600*/ 	.word	0x00028e30


	//   ....[82]....
        /*0604*/ 	.word	0x00028e60


	//   ....[83]....
        /*0608*/ 	.word	0x00028f70


	//   ....[84]....
        /*060c*/ 	.word	0x00028f80


	//   ....[85]....
        /*0610*/ 	.word	0x00028fb0


	//   ....[86]....
        /*0614*/ 	.word	0x00028fc0


	//   ....[87]....
        /*0618*/ 	.word	0x000295f0


	//   ....[88]....
        /*061c*/ 	.word	0x00029650


	//   ....[89]....
        /*0620*/ 	.word	0x00029810


	//   ....[90]....
        /*0624*/ 	.word	0x00029850


	//   ....[91]....
        /*0628*/ 	.word	0x00029860


	//   ....[92]....
        /*062c*/ 	.word	0x00029870


	//   ....[93]....
        /*0630*/ 	.word	0x000299c0


	//   ....[94]....
        /*0634*/ 	.word	0x00029b10


	//   ....[95]....
        /*0638*/ 	.word	0x0002a340


	//   ....[96]....
        /*063c*/ 	.word	0x0002a360


	//   ....[97]....
        /*0640*/ 	.word	0x0002a3b0


	//   ....[98]....
        /*0644*/ 	.word	0x0002a3c0


	//   ....[99]....
        /*0648*/ 	.word	0x0002a400


	//   ....[100]....
        /*064c*/ 	.word	0x0002a410


	//   ....[101]....
        /*0650*/ 	.word	0x0002a420


	//   ....[102]....
        /*0654*/ 	.word	0x0002a460


	//   ....[103]....
        /*0658*/ 	.word	0x0002a780


	//   ....[104]....
        /*065c*/ 	.word	0x0002a7c0


	//   ....[105]....
        /*0660*/ 	.word	0x0002a7e0


	//   ....[106]....
        /*0664*/ 	.word	0x0002a800


	//   ....[107]....
        /*0668*/ 	.word	0x0002a830


	//   ....[108]....
        /*066c*/ 	.word	0x0002a850


	//   ....[109]....
        /*0670*/ 	.word	0x0002a950


	//   ....[110]....
        /*0674*/ 	.word	0x0002aaa0


	//   ....[111]....
        /*0678*/ 	.word	0x0002b0a0


	//   ....[112]....
        /*067c*/ 	.word	0x0002b0f0


	//   ....[113]....
        /*0680*/ 	.word	0x0002b120


	//   ....[114]....
        /*0684*/ 	.word	0x0002b150


	//   ....[115]....
        /*0688*/ 	.word	0x0002b160


	//   ....[116]....
        /*068c*/ 	.word	0x0002b190


	//   ....[117]....
        /*0690*/ 	.word	0x0002b1c0


	//   ....[118]....
        /*0694*/ 	.word	0x0002b1f0


	//   ....[119]....
        /*0698*/ 	.word	0x0002b370


	//   ....[120]....
        /*069c*/ 	.word	0x0002b3a0


	//   ....[121]....
        /*06a0*/ 	.word	0x0002b3d0


	//   ....[122]....
        /*06a4*/ 	.word	0x0002b400


	//   ....[123]....
        /*06a8*/ 	.word	0x0002b430


	//   ....[124]....
        /*06ac*/ 	.word	0x0002b460


	//   ....[125]....
        /*06b0*/ 	.word	0x0002b520


	//   ....[126]....
        /*06b4*/ 	.word	0x0002b540


	//   ....[127]....
        /*06b8*/ 	.word	0x0002b5b0


	//   ....[128]....
        /*06bc*/ 	.word	0x0002bc50


	//   ....[129]....
        /*06c0*/ 	.word	0x0002c1f0


	//   ....[130]....
        /*06c4*/ 	.word	0x0002c2e0


	//   ....[131]....
        /*06c8*/ 	.word	0x0002c380


	//   ....[132]....
        /*06cc*/ 	.word	0x0002c3e0


	//   ....[133]....
        /*06d0*/ 	.word	0x0002c4d0


	//   ....[134]....
        /*06d4*/ 	.word	0x0002c540


	//   ....[135]....
        /*06d8*/ 	.word	0x0002c630


	//   ....[136]....
        /*06dc*/ 	.word	0x0002c6a0


	//   ....[137]....
        /*06e0*/ 	.word	0x0002c740


	//   ....[138]....
        /*06e4*/ 	.word	0x0002c840


	//   ....[139]....
        /*06e8*/ 	.word	0x0002c8d0


	//   ....[140]....
        /*06ec*/ 	.word	0x0002c930


	//   ....[141]....
        /*06f0*/ 	.word	0x0002ca00


	//   ....[142]....
        /*06f4*/ 	.word	0x0002ca80


	//   ....[143]....
        /*06f8*/ 	.word	0x0002cb60


	//   ....[144]....
        /*06fc*/ 	.word	0x0002cbd0


	//   ....[145]....
        /*0700*/ 	.word	0x0002cc90


	//   ....[146]....
        /*0704*/ 	.word	0x0002cfa0


	//   ....[147]....
        /*0708*/ 	.word	0x0002d060


	//   ....[148]....
        /*070c*/ 	.word	0x0002d2d0


	//   ....[149]....
        /*0710*/ 	.word	0x0002d320


	//   ....[150]....
        /*0714*/ 	.word	0x0002d530


	//   ....[151]....
        /*0718*/ 	.word	0x0002d580


	//   ....[152]....
        /*071c*/ 	.word	0x0002d730


	//   ....[153]....
        /*0720*/ 	.word	0x0002d780


	//   ....[154]....
        /*0724*/ 	.word	0x0002d8c0


	//   ....[155]....
        /*0728*/ 	.word	0x0002d9c0


	//   ....[156]....
        /*072c*/ 	.word	0x0002dc30


	//   ....[157]....
        /*0730*/ 	.word	0x0002dc80


	//   ....[158]....
        /*0734*/ 	.word	0x0002de50


	//   ....[159]....
        /*0738*/ 	.word	0x0002dea0


	//   ....[160]....
        /*073c*/ 	.word	0x0002e070


	//   ....[161]....
        /*0740*/ 	.word	0x0002e0c0


	//   ....[162]....
        /*0744*/ 	.word	0x0002e1b0


	//   ....[163]....
        /*0748*/ 	.word	0x0002e250


	//   ....[164]....
        /*074c*/ 	.word	0x0002e2b0


	//   ....[165]....
        /*0750*/ 	.word	0x0002e360


	//   ....[166]....
        /*0754*/ 	.word	0x0002e3c0


	//   ....[167]....
        /*0758*/ 	.word	0x0002e470


	//   ....[168]....
        /*075c*/ 	.word	0x0002e4d0


	//   ....[169]....
        /*0760*/ 	.word	0x0002e580


	//   ....[170]....
        /*0764*/ 	.word	0x0002e670


	//   ....[171]....
        /*0768*/ 	.word	0x0002e750


	//   ....[172]....
        /*076c*/ 	.word	0x0002e860


	//   ....[173]....
        /*0770*/ 	.word	0x0002e960


	//   ....[174]....
        /*0774*/ 	.word	0x0002ea90


	//   ....[175]....
        /*0778*/ 	.word	0x0002eb70


	//   ....[176]....
        /*077c*/ 	.word	0x0002ec70


	//   ....[177]....
        /*0780*/ 	.word	0x0002ed50


	//   ....[178]....
        /*0784*/ 	.word	0x0002ede0


	//   ....[179]....
        /*0788*/ 	.word	0x0002ee80


	//   ....[180]....
        /*078c*/ 	.word	0x0002efa0


	//   ....[181]....
        /*0790*/ 	.word	0x0002f010


	//   ....[182]....
        /*0794*/ 	.word	0x0002f080


	//   ....[183]....
        /*0798*/ 	.word	0x0002f0f0


	//   ....[184]....
        /*079c*/ 	.word	0x0002f160


	//   ....[185]....
        /*07a0*/ 	.word	0x0002f1e0


	//   ....[186]....
        /*07a4*/ 	.word	0x0002f270


	//   ....[187]....
        /*07a8*/ 	.word	0x0002f300


	//   ....[188]....
        /*07ac*/ 	.word	0x0002f370


	//   ....[189]....
        /*07b0*/ 	.word	0x0002f3e0


	//   ....[190]....
        /*07b4*/ 	.word	0x0002f450


	//   ....[191]....
        /*07b8*/ 	.word	0x0002f4d0


	//   ....[192]....
        /*07bc*/ 	.word	0x0002f540


	//   ....[193]....
        /*07c0*/ 	.word	0x0002f5e0


	//   ....[194]....
        /*07c4*/ 	.word	0x0002f670


	//   ....[195]....
        /*07c8*/ 	.word	0x0002f790


	//   ....[196]....
        /*07cc*/ 	.word	0x00031790


	//   ....[197]....
        /*07d0*/ 	.word	0x00032f50


	//   ....[198]....
        /*07d4*/ 	.word	0x00033570


	//   ....[199]....
        /*07d8*/ 	.word	0x000342b0


	//   ....[200]....
        /*07dc*/ 	.word	0x000342f0


	//   ....[201]....
        /*07e0*/ 	.word	0x00034360


	//   ....[202]....
        /*07e4*/ 	.word	0x00034380


	//   ....[203]....
        /*07e8*/ 	.word	0x00041480


	//----- nvinfo : EIATTR_REG_RECONFIG
	.align		4
.L_440:
        /*07ec*/ 	.byte	0x01, 0x54
	.zero		2


	//----- nvinfo : EIATTR_SYSCALL_OFFSETS
	.align		4
        /*07f0*/ 	.byte	0x04, 0x46
        /*07f2*/ 	.short	(.L_442 - .L_441)


	//   ....[0]....
.L_441:
        /*07f4*/ 	.word	0x0000a300


	//   ....[1]....
        /*07f8*/ 	.word	0x00026cc0


	//   ....[2]....
        /*07fc*/ 	.word	0x00026e10


	//   ....[3]....
        /*0800*/ 	.word	0x00026f00


	//   ....[4]....
        /*0804*/ 	.word	0x00027df0


	//   ....[5]....
        /*0808*/ 	.word	0x00028680


	//----- nvinfo : EIATTR_MBARRIER_INSTR_OFFSETS
	.align		4
.L_442:
        /*080c*/ 	.byte	0x04, 0x39
        /*080e*/ 	.short	(.L_444 - .L_443)


	//   ....[0]....
.L_443:
        /*0810*/ 	.word	0x00000190
        /*0814*/ 	.word	0x000000ff
        /*0818*/ 	.word	0x00038800
        /*081c*/ 	.short	0x0100
        /*081e*/ 	.byte	0x08
	.zero		1


	//   ....[1]....
        /*0820*/ 	.word	0x000001a0
        /*0824*/ 	.word	0x000000ff
        /*0828*/ 	.word	0x00038810
        /*082c*/ 	.short	0x0100
        /*082e*/ 	.byte	0x08
	.zero		1


	//   ....[2]....
        /*0830*/ 	.word	0x000001b0
        /*0834*/ 	.word	0x000000ff
        /*0838*/ 	.word	0x00038820
        /*083c*/ 	.short	0x0100
        /*083e*/ 	.byte	0x08
	.zero		1


	//   ....[3]....
        /*0840*/ 	.word	0x00000260
        /*0844*/ 	.word	0x000000ff
        /*0848*/ 	.word	0x00038830
        /*084c*/ 	.short	0x0100
        /*084e*/ 	.byte	0x06
	.zero		1


	//   ....[4]....
        /*0850*/ 	.word	0x00000270
        /*0854*/ 	.word	0x000000ff
        /*0858*/ 	.word	0x00038840
        /*085c*/ 	.short	0x0100
        /*085e*/ 	.byte	0x06
	.zero		1


	//   ....[5]....
        /*0860*/ 	.word	0x00000280
        /*0864*/ 	.word	0x000000ff
        /*0868*/ 	.word	0x00038838
        /*086c*/ 	.short	0x0100
        /*086e*/ 	.byte	0x06
	.zero		1


	//   ....[6]....
        /*0870*/ 	.word	0x00000290
        /*0874*/ 	.word	0x000000ff
        /*0878*/ 	.word	0x00038848
        /*087c*/ 	.short	0x0100
        /*087e*/ 	.byte	0x06
	.zero		1


	//   ....[7]....
        /*0880*/ 	.word	0x000003c0
        /*0884*/ 	.word	0x000000ff
        /*0888*/ 	.word	0x00038850
        /*088c*/ 	.short	0x0100
        /*088e*/ 	.byte	0x08
	.zero		1


	//   ....[8]....
        /*0890*/ 	.word	0x000003d0
        /*0894*/ 	.word	0x000000ff
        /*0898*/ 	.word	0x00038860
        /*089c*/ 	.short	0x0100
        /*089e*/ 	.byte	0x08
	.zero		1


	//   ....[9]....
        /*08a0*/ 	.word	0x000003e0
        /*08a4*/ 	.word	0x000000ff
        /*08a8*/ 	.word	0x00038858
        /*08ac*/ 	.short	0x0100
        /*08ae*/ 	.byte	0x08
	.zero		1


	//   ....[10]....
        /*08b0*/ 	.word	0x000003f0
        /*08b4*/ 	.word	0x000000ff
        /*08b8*/ 	.word	0x00038868
        /*08bc*/ 	.short	0x0100
        /*08be*/ 	.byte	0x08
	.zero		1


	//   ....[11]....
        /*08c0*/ 	.word	0x000004e0
        /*08c4*/ 	.word	0x000000ff
        /*08c8*/ 	.word	0x00038870
        /*08cc*/ 	.short	0x0100
        /*08ce*/ 	.byte	0x06
	.zero		1


	//   ....[12]....
        /*08d0*/ 	.word	0x000004f0
        /*08d4*/ 	.word	0x000000ff
        /*08d8*/ 	.word	0x00038880
        /*08dc*/ 	.short	0x0100
        /*08de*/ 	.byte	0x06
	.zero		1


	//   ....[13]....
        /*08e0*/ 	.word	0x00000500
        /*08e4*/ 	.word	0x000000ff
        /*08e8*/ 	.word	0x00038878
        /*08ec*/ 	.short	0x0100
        /*08ee*/ 	.byte	0x06
	.zero		1


	//   ....[14]....
        /*08f0*/ 	.word	0x00000510
        /*08f4*/ 	.word	0x000000ff
        /*08f8*/ 	.word	0x00038888
        /*08fc*/ 	.short	0x0100
        /*08fe*/ 	.byte	0x06
	.zero		1


	//   ....[15]....
        /*0900*/ 	.word	0x00000640
        /*0904*/ 	.word	0x000000ff
        /*0908*/ 	.word	0x00038890
        /*090c*/ 	.short	0x0100
        /*090e*/ 	.byte	0x08
	.zero		1


	//   ....[16]....
        /*0910*/ 	.word	0x00000650
        /*0914*/ 	.word	0x000000ff
        /*0918*/ 	.word	0x000388a0
        /*091c*/ 	.short	0x0100
        /*091e*/ 	.byte	0x08
	.zero		1


	//   ....[17]....
        /*0920*/ 	.word	0x00000660
        /*0924*/ 	.word	0x000000ff
        /*0928*/ 	.word	0x00038898
        /*092c*/ 	.short	0x0100
        /*092e*/ 	.byte	0x08
	.zero		1


	//   ....[18]....
        /*0930*/ 	.word	0x00000670
        /*0934*/ 	.word	0x000000ff
        /*0938*/ 	.word	0x000388a8
        /*093c*/ 	.short	0x0100
        /*093e*/ 	.byte	0x08
	.zero		1


	//   ....[19]....
        /*0940*/ 	.word	0x000007b0
        /*0944*/ 	.word	0x000000ff
        /*0948*/ 	.word	0x000388b0
        /*094c*/ 	.short	0x0100
        /*094e*/ 	.byte	0x08
	.zero		1


	//   ....[20]....
        /*0950*/ 	.word	0x000007c0
        /*0954*/ 	.word	0x000000ff
        /*0958*/ 	.word	0x000388c0
        /*095c*/ 	.short	0x0100
        /*095e*/ 	.byte	0x08
	.zero		1


	//   ....[21]....
        /*0960*/ 	.word	0x000007d0
        /*0964*/ 	.word	0x000000ff
        /*0968*/ 	.word	0x000388b8
        /*096c*/ 	.short	0x0100
        /*096e*/ 	.byte	0x08
	.zero		1


	//   ....[22]....
        /*0970*/ 	.word	0x000007e0
        /*0974*/ 	.word	0x000000ff
        /*0978*/ 	.word	0x000388c8
        /*097c*/ 	.short	0x0100
        /*097e*/ 	.byte	0x08
	.zero		1


	//   ....[23]....
        /*0980*/ 	.word	0x000046d0
        /*0984*/ 	.word	0x00000004
        /*0988*/ 	.word	0x00000000
        /*098c*/ 	.short	0x0101
        /*098e*/ 	.byte	0x3f
	.zero		1


	//   ....[24]....
        /*0990*/ 	.word	0x00008460
        /*0994*/ 	.word	0x00000006
        /*0998*/ 	.word	0x00000000
        /*099c*/ 	.short	0x0101
        /*099e*/ 	.byte	0x3f
	.zero		1


	//   ....[25]....
        /*09a0*/ 	.word	0x0000a820
        /*09a4*/ 	.word	0x000000ff
        /*09a8*/ 	.word	0x00038800
        /*09ac*/ 	.short	0x010a
        /*09ae*/ 	.byte	0x2e
	.zero		1


	//   ....[26]....
        /*09b0*/ 	.word	0x0000aca0
        /*09b4*/ 	.word	0x00000014
        /*09b8*/ 	.word	0x00000000
        /*09bc*/ 	.short	0x010a
        /*09be*/ 	.byte	0x3f
	.zero		1


	//   ....[27]....
        /*09c0*/ 	.word	0x0000ad00
        /*09c4*/ 	.word	0x00000014
        /*09c8*/ 	.word	0x00000000
        /*09cc*/ 	.short	0x010a
        /*09ce*/ 	.byte	0x3f
	.zero		1


	//   ....[28]....
        /*09d0*/ 	.word	0x0000b0b0
        /*09d4*/ 	.word	0x000000ff
        /*09d8*/ 	.word	0x00038810
        /*09dc*/ 	.short	0x010a
        /*09de*/ 	.byte	0x2e
	.zero		1


	//   ....[29]....
        /*09e0*/ 	.word	0x0000b1b0
        /*09e4*/ 	.word	0x0000000c
        /*09e8*/ 	.word	0x00000000
        /*09ec*/ 	.short	0x010a
        /*09ee*/ 	.byte	0x3f
	.zero		1


	//   ....[30]....
        /*09f0*/ 	.word	0x0000b210
        /*09f4*/ 	.word	0x0000000c
        /*09f8*/ 	.word	0x00000000
        /*09fc*/ 	.short	0x010a
        /*09fe*/ 	.byte	0x3f
	.zero		1


	//   ....[31]....
        /*0a00*/ 	.word	0x0000ce00
        /*0a04*/ 	.word	0x00000003
        /*0a08*/ 	.word	0x00000000
        /*0a0c*/ 	.short	0x0101
        /*0a0e*/ 	.byte	0x3f
	.zero		1


	//   ....[32]....
        /*0a10*/ 	.word	0x00011650
        /*0a14*/ 	.word	0x00000000
        /*0a18*/ 	.word	0x00000000
        /*0a1c*/ 	.short	0x0101
        /*0a1e*/ 	.byte	0x3f
	.zero		1


	//   ....[33]....
        /*0a20*/ 	.word	0x00011dc0
        /*0a24*/ 	.word	0x00000006
        /*0a28*/ 	.word	0x00000000
        /*0a2c*/ 	.short	0x010a
        /*0a2e*/ 	.byte	0x3f
	.zero		1


	//   ....[34]....
        /*0a30*/ 	.word	0x00011e60
        /*0a34*/ 	.word	0x00000008
        /*0a38*/ 	.word	0x00000000
        /*0a3c*/ 	.short	0x010a
        /*0a3e*/ 	.byte	0x3f
	.zero		1


	//   ....[35]....
        /*0a40*/ 	.word	0x00012280
        /*0a44*/ 	.word	0x0000000e
        /*0a48*/ 	.word	0x00000000
        /*0a4c*/ 	.short	0x010a
        /*0a4e*/ 	.byte	0x3f
	.zero		1


	//   ....[36]....
        /*0a50*/ 	.word	0x000122e0
        /*0a54*/ 	.word	0x0000000e
        /*0a58*/ 	.word	0x00000000
        /*0a5c*/ 	.short	0x010a
        /*0a5e*/ 	.byte	0x3f
	.zero		1


	//   ....[37]....
        /*0a60*/ 	.word	0x00013ed0
        /*0a64*/ 	.word	0x00000003
        /*0a68*/ 	.word	0x00000000
        /*0a6c*/ 	.short	0x0101
        /*0a6e*/ 	.byte	0x3f
	.zero		1


	//   ....[38]....
        /*0a70*/ 	.word	0x00018d70
        /*0a74*/ 	.word	0x00000003
        /*0a78*/ 	.word	0x00000000
        /*0a7c*/ 	.short	0x0101
        /*0a7e*/ 	.byte	0x3f
	.zero		1


	//   ....[39]....
        /*0a80*/ 	.word	0x00018f60
        /*0a84*/ 	.word	0x00000006
        /*0a88*/ 	.word	0x00000000
        /*0a8c*/ 	.short	0x010a
        /*0a8e*/ 	.byte	0x3f
	.zero		1


	//   ....[40]....
        /*0a90*/ 	.word	0x00019000
        /*0a94*/ 	.word	0x00000008
        /*0a98*/ 	.word	0x00000000
        /*0a9c*/ 	.short	0x010a
        /*0a9e*/ 	.byte	0x3f
	.zero		1


	//   ....[41]....
        /*0aa0*/ 	.word	0x00019420
        /*0aa4*/ 	.word	0x0000000e
        /*0aa8*/ 	.word	0x00000000
        /*0aac*/ 	.short	0x010a
        /*0aae*/ 	.byte	0x3f
	.zero		1


	//   ....[42]....
        /*0ab0*/ 	.word	0x00019480
        /*0ab4*/ 	.word	0x0000000e
        /*0ab8*/ 	.word	0x00000000
        /*0abc*/ 	.short	0x010a
        /*0abe*/ 	.byte	0x3f
	.zero		1


	//   ....[43]....
        /*0ac0*/ 	.word	0x0001b070
        /*0ac4*/ 	.word	0x00000003
        /*0ac8*/ 	.word	0x00000000
        /*0acc*/ 	.short	0x0101
        /*0ace*/ 	.byte	0x3f
	.zero		1


	//   ....[44]....
        /*0ad0*/ 	.word	0x00020da0
        /*0ad4*/ 	.word	0x00000003
        /*0ad8*/ 	.word	0x00000000
        /*0adc*/ 	.short	0x0101
        /*0ade*/ 	.byte	0x3f
	.zero		1


	//   ....[45]....
        /*0ae0*/ 	.word	0x00024110
        /*0ae4*/ 	.word	0x000000ff
        /*0ae8*/ 	.word	0x00000000
        /*0aec*/ 	.short	0x0101
        /*0aee*/ 	.byte	0x04
	.zero		1


	//   ....[46]....
        /*0af0*/ 	.word	0x00027670
        /*0af4*/ 	.word	0x00000011
        /*0af8*/ 	.word	0x00038840
        /*0afc*/ 	.short	0x010a
        /*0afe*/ 	.byte	0x3f
	.zero		1


	//   ....[47]....
        /*0b00*/ 	.word	0x00027b50
        /*0b04*/ 	.word	0x00000011
        /*0b08*/ 	.word	0x00038830
        /*0b0c*/ 	.short	0x0107
        /*0b0e*/ 	.byte	0x3f
	.zero		1


	//   ....[48]....
        /*0b10*/ 	.word	0x00027c30
        /*0b14*/ 	.word	0x00000011
        /*0b18*/ 	.word	0x00038830
        /*0b1c*/ 	.short	0x0101
        /*0b1e*/ 	.byte	0x3f
	.zero		1


	//   ....[49]....
        /*0b20*/ 	.word	0x000284c0
        /*0b24*/ 	.word	0x00000017
        /*0b28*/ 	.word	0x00038800
        /*0b2c*/ 	.short	0x0107
        /*0b2e*/ 	.byte	0x3f
	.zero		1


	//   ....[50]....
        /*0b30*/ 	.word	0x00028550
        /*0b34*/ 	.word	0x00000017
        /*0b38*/ 	.word	0x00038800
        /*0b3c*/ 	.short	0x0101
        /*0b3e*/ 	.byte	0x3f
	.zero		1


	//   ....[51]....
        /*0b40*/ 	.word	0x00029260
        /*0b44*/ 	.word	0x00000017
        /*0b48*/ 	.word	0x00038810
        /*0b4c*/ 	.short	0x0107
        /*0b4e*/ 	.byte	0x3f
	.zero		1


	//   ....[52]....
        /*0b50*/ 	.word	0x00029360
        /*0b54*/ 	.word	0x00000017
        /*0b58*/ 	.word	0x00038810
        /*0b5c*/ 	.short	0x0101
        /*0b5e*/ 	.byte	0x3f
	.zero		1


	//   ....[53]....
        /*0b60*/ 	.word	0x00029380
        /*0b64*/ 	.word	0x00000017
        /*0b68*/ 	.word	0x00038820
        /*0b6c*/ 	.short	0x010a
        /*0b6e*/ 	.byte	0x3f
	.zero		1


	//   ....[54]....
        /*0b70*/ 	.word	0x00029410
        /*0b74*/ 	.word	0x00000011
        /*0b78*/ 	.word	0x00038860
        /*0b7c*/ 	.short	0x010a
        /*0b7e*/ 	.byte	0x3f
	.zero		1


	//   ....[55]....
        /*0b80*/ 	.word	0x00029d30
        /*0b84*/ 	.word	0x00000011
        /*0b88*/ 	.word	0x00038850
        /*0b8c*/ 	.short	0x0107
        /*0b8e*/ 	.byte	0x3f
	.zero		1


	//   ....[56]....
        /*0b90*/ 	.word	0x00029e00
        /*0b94*/ 	.word	0x00000011
        /*0b98*/ 	.word	0x00038850
        /*0b9c*/ 	.short	0x0101
        /*0b9e*/ 	.byte	0x3f
	.zero		1


	//   ....[57]....
        /*0ba0*/ 	.word	0x0002a1a0
        /*0ba4*/ 	.word	0x00000006
        /*0ba8*/ 	.word	0x00038840
        /*0bac*/ 	.short	0x010a
        /*0bae*/ 	.byte	0x3f
	.zero		1


	//   ....[58]....
        /*0bb0*/ 	.word	0x0002a4e0
        /*0bb4*/ 	.word	0x00000006
        /*0bb8*/ 	.word	0x00038830
        /*0bbc*/ 	.short	0x0107
        /*0bbe*/ 	.byte	0x3f
	.zero		1


	//   ....[59]....
        /*0bc0*/ 	.word	0x0002a5a0
        /*0bc4*/ 	.word	0x00000006
        /*0bc8*/ 	.word	0x00038830
        /*0bcc*/ 	.short	0x0101
        /*0bce*/ 	.byte	0x3f
	.zero		1


	//   ....[60]....
        /*0bd0*/ 	.word	0x0002a5d0
        /*0bd4*/ 	.word	0x00000006
        /*0bd8*/ 	.word	0x00038860
        /*0bdc*/ 	.short	0x010a
        /*0bde*/ 	.byte	0x3f
	.zero		1


	//   ....[61]....
        /*0be0*/ 	.word	0x0002aca0
        /*0be4*/ 	.word	0x00000006
        /*0be8*/ 	.word	0x00038850
        /*0bec*/ 	.short	0x0107
        /*0bee*/ 	.byte	0x3f
	.zero		1


	//   ....[62]....
        /*0bf0*/ 	.word	0x0002ad60
        /*0bf4*/ 	.word	0x00000006
        /*0bf8*/ 	.word	0x00038850
        /*0bfc*/ 	.short	0x0101
        /*0bfe*/ 	.byte	0x3f
	.zero		1


	//   ....[63]....
        /*0c00*/ 	.word	0x0002bbd0
        /*0c04*/ 	.word	0x00000007
        /*0c08*/ 	.word	0x00038820
        /*0c0c*/ 	.short	0x010a
        /*0c0e*/ 	.byte	0x3f
	.zero		1


	//   ....[64]....
        /*0c10*/ 	.word	0x0002bd50
        /*0c14*/ 	.word	0x00000005
        /*0c18*/ 	.word	0x00038840
        /*0c1c*/ 	.short	0x010a
        /*0c1e*/ 	.byte	0x3f
	.zero		1


	//   ....[65]....
        /*0c20*/ 	.word	0x0002bdf0
        /*0c24*/ 	.word	0x00000003
        /*0c28*/ 	.word	0x00038840
        /*0c2c*/ 	.short	0x010a
        /*0c2e*/ 	.byte	0x3f
	.zero		1


	//   ....[66]....
        /*0c30*/ 	.word	0x0002be30
        /*0c34*/ 	.word	0x00000005
        /*0c38*/ 	.word	0x00038860
        /*0c3c*/ 	.short	0x010a
        /*0c3e*/ 	.byte	0x3f
	.zero		1


	//   ....[67]....
        /*0c40*/ 	.word	0x0002be70
        /*0c44*/ 	.word	0x00000003
        /*0c48*/ 	.word	0x00038860
        /*0c4c*/ 	.short	0x010a
        /*0c4e*/ 	.byte	0x3f
	.zero		1


	//   ....[68]....
        /*0c50*/ 	.word	0x0002bee0
        /*0c54*/ 	.word	0x00000003
        /*0c58*/ 	.word	0x00038800
        /*0c5c*/ 	.short	0x010a
        /*0c5e*/ 	.byte	0x3f
	.zero		1


	//   ....[69]....
        /*0c60*/ 	.word	0x0002bf30
        /*0c64*/ 	.word	0x00000014
        /*0c68*/ 	.word	0x00000000
        /*0c6c*/ 	.short	0x010a
        /*0c6e*/ 	.byte	0x3f
	.zero		1


	//   ....[70]....
        /*0c70*/ 	.word	0x0002bf90
        /*0c74*/ 	.word	0x00000004
        /*0c78*/ 	.word	0x00038810
        /*0c7c*/ 	.short	0x010a
        /*0c7e*/ 	.byte	0x3f
	.zero		1


	//   ....[71]....
        /*0c80*/ 	.word	0x0002bfe0
        /*0c84*/ 	.word	0x0000000c
        /*0c88*/ 	.word	0x00000000
        /*0c8c*/ 	.short	0x010a
        /*0c8e*/ 	.byte	0x3f
	.zero		1


	//   ....[72]....
        /*0c90*/ 	.word	0x0002c030
        /*0c94*/ 	.word	0x00000008
        /*0c98*/ 	.word	0x00000000
        /*0c9c*/ 	.short	0x010a
        /*0c9e*/ 	.byte	0x3f
	.zero		1


	//   ....[73]....
        /*0ca0*/ 	.word	0x0002c080
        /*0ca4*/ 	.word	0x0000000e
        /*0ca8*/ 	.word	0x00000000
        /*0cac*/ 	.short	0x010a
        /*0cae*/ 	.byte	0x3f
	.zero		1


	//   ....[74]....
        /*0cb0*/ 	.word	0x0002c0d0
        /*0cb4*/ 	.word	0x00000008
        /*0cb8*/ 	.word	0x00000000
        /*0cbc*/ 	.short	0x010a
        /*0cbe*/ 	.byte	0x3f
	.zero		1


	//   ....[75]....
        /*0cc0*/ 	.word	0x0002c120
        /*0cc4*/ 	.word	0x0000000e
        /*0cc8*/ 	.word	0x00000000
        /*0ccc*/ 	.short	0x010a
        /*0cce*/ 	.byte	0x3f
	.zero		1


	//   ....[76]....
        /*0cd0*/ 	.word	0x0002c230
        /*0cd4*/ 	.word	0x00000011
        /*0cd8*/ 	.word	0x00038840
        /*0cdc*/ 	.short	0x010a
        /*0cde*/ 	.byte	0x3f
	.zero		1


	//   ....[77]....
        /*0ce0*/ 	.word	0x0002d7c0
        /*0ce4*/ 	.word	0x00000017
        /*0ce8*/ 	.word	0x00038820
        /*0cec*/ 	.short	0x010a
        /*0cee*/ 	.byte	0x3f
	.zero		1


	//   ....[78]....
        /*0cf0*/ 	.word	0x0002d810
        /*0cf4*/ 	.word	0x00000011
        /*0cf8*/ 	.word	0x00038860
        /*0cfc*/ 	.short	0x010a
        /*0cfe*/ 	.byte	0x3f
	.zero		1


	//   ....[79]....
        /*0d00*/ 	.word	0x0002e100
        /*0d04*/ 	.word	0x00000006
        /*0d08*/ 	.word	0x00038840
        /*0d0c*/ 	.short	0x010a
        /*0d0e*/ 	.byte	0x3f
	.zero		1


	//   ....[80]....
        /*0d10*/ 	.word	0x0002e5c0
        /*0d14*/ 	.word	0x00000006
        /*0d18*/ 	.word	0x00038860
        /*0d1c*/ 	.short	0x010a
        /*0d1e*/ 	.byte	0x3f
	.zero		1


	//   ....[81]....
        /*0d20*/ 	.word	0x0002f6b0
        /*0d24*/ 	.word	0x00000007
        /*0d28*/ 	.word	0x00038820
        /*0d2c*/ 	.short	0x010a
        /*0d2e*/ 	.byte	0x3f
	.zero		1


	//   ....[82]....
        /*0d30*/ 	.word	0x0002f850
        /*0d34*/ 	.word	0x00000005
        /*0d38*/ 	.word	0x00038840
        /*0d3c*/ 	.short	0x010a
        /*0d3e*/ 	.byte	0x3f
	.zero		1


	//   ....[83]....
        /*0d40*/ 	.word	0x0002f8a0
        /*0d44*/ 	.word	0x00000003
        /*0d48*/ 	.word	0x00038840
        /*0d4c*/ 	.short	0x010a
        /*0d4e*/ 	.byte	0x3f
	.zero		1


	//   ....[84]....
        /*0d50*/ 	.word	0x0002f8f0
        /*0d54*/ 	.word	0x00000005
        /*0d58*/ 	.word	0x00038860
        /*0d5c*/ 	.short	0x010a
        /*0d5e*/ 	.byte	0x3f
	.zero		1


	//   ....[85]....
        /*0d60*/ 	.word	0x0002fcb0
        /*0d64*/ 	.word	0x0000001a
        /*0d68*/ 	.word	0x00000000
        /*0d6c*/ 	.short	0x010a
        /*0d6e*/ 	.byte	0x3f
	.zero		1


	//   ....[86]....
        /*0d70*/ 	.word	0x0002fdf0
        /*0d74*/ 	.word	0x0000000b
        /*0d78*/ 	.word	0x00000000
        /*0d7c*/ 	.short	0x010a
        /*0d7e*/ 	.byte	0x3f
	.zero		1


	//   ....[87]....
        /*0d80*/ 	.word	0x00030450
        /*0d84*/ 	.word	0x0000003a
        /*0d88*/ 	.word	0x00000000
        /*0d8c*/ 	.short	0x010a
        /*0d8e*/ 	.byte	0x3f
	.zero		1


	//   ....[88]....
        /*0d90*/ 	.word	0x00030590
        /*0d94*/ 	.word	0x00000038
        /*0d98*/ 	.word	0x00000000
        /*0d9c*/ 	.short	0x010a
        /*0d9e*/ 	.byte	0x3f
	.zero		1


	//   ....[89]....
        /*0da0*/ 	.word	0x00032ab0
        /*0da4*/ 	.word	0x0000000b
        /*0da8*/ 	.word	0x00000000
        /*0dac*/ 	.short	0x0101
        /*0dae*/ 	.byte	0x3f
	.zero		1


	//   ....[90]....
        /*0db0*/ 	.word	0x00041630
        /*0db4*/ 	.word	0x00000007
        /*0db8*/ 	.word	0x00000000
        /*0dbc*/ 	.short	0x0101
        /*0dbe*/ 	.byte	0x3f
	.zero		1


	//   ....[91]....
        /*0dc0*/ 	.word	0x00041650
        /*0dc4*/ 	.word	0x0000000b
        /*0dc8*/ 	.word	0x00000000
        /*0dcc*/ 	.short	0x010a
        /*0dce*/ 	.byte	0x3f
	.zero		1


	//   ....[92]....
        /*0dd0*/ 	.word	0x000416a0
        /*0dd4*/ 	.word	0x00000038
        /*0dd8*/ 	.word	0x00000000
        /*0ddc*/ 	.short	0x010a
        /*0dde*/ 	.byte	0x3f
	.zero		1


	//----- nvinfo : EIATTR_NUM_MBARRIERS
	.align		4
.L_444:
        /*0de0*/ 	.byte	0x03, 0x38
        /*0de2*/ 	.short	0x0017


	//----- nvinfo : EIATTR_EXIT_INSTR_OFFSETS
	.align		4
        /*0de4*/ 	.byte	0x04, 0x1c
        /*0de6*/ 	.short	(.L_446 - .L_445)


	//   ....[0]....
.L_445:
        /*0de8*/ 	.word	0x00000aa0


	//   ....[1]....
        /*0dec*/ 	.word	0x00025480


	//   ....[2]....
        /*0df0*/ 	.word	0x0002bec0


	//----- nvinfo : EIATTR_MAX_THREADS
	.align		4
.L_446:
        /*0df4*/ 	.byte	0x04, 0x05
        /*0df6*/ 	.short	(.L_448 - .L_447)
.L_447:
        /*0df8*/ 	.word	0x00000180
        /*0dfc*/ 	.word	0x00000001
        /*0e00*/ 	.word	0x00000001


	//----- nvinfo : EIATTR_CRS_STACK_SIZE
	.align		4
.L_448:
        /*0e04*/ 	.byte	0x04, 0x1e
        /*0e06*/ 	.short	(.L_450 - .L_449)
.L_449:
        /*0e08*/ 	.word	0x00000000


	//----- nvinfo : EIATTR_CBANK_PARAM_SIZE
	.align		4
.L_450:
        /*0e0c*/ 	.byte	0x03, 0x19
        /*0e0e*/ 	.short	0x0bf0


	//----- nvinfo : EIATTR_PARAM_CBANK
	.align		4
        /*0e10*/ 	.byte	0x04, 0x0a
        /*0e12*/ 	.short	(.L_452 - .L_451)
	.align		4
.L_451:
        /*0e14*/ 	.word	index@(.nv.constant0._ZN7cutlass13device_kernelIN5flash11enable_sm90INS1_16FlashAttnFwdSm90INS1_25CollectiveMainloopFwdSm90ILi2EN4cute5tupleIJNS5_1CILi1EEES8_S8_EEENS6_IJNS7_ILi64EEESA_SA_EEELi512ENS_6half_tEfNS_4arch4Sm90ELb0ELb1ELb1ELb1ELb1ELb0ELb1ELb0ELb0ELb1ELb0ELb0EEENS1_21CollectiveEpilogueFwdINS6_IJSA_NS7_ILi512EEESA_EEES9_SC_SE_Li256ELb1ELb1ELb0ELb0EEENS1_36VarlenDynamicPersistentTileSchedulerILi64ELi64ELi256ELi128ELb0ELb1ELb1ELb1ELb0ELb1EEEEEEEEEvNT_6ParamsE)
        /*0e18*/ 	.short	0x0210
        /*0e1a*/ 	.short	0x0bf0


	//----- nvinfo : EIATTR_SW_WAR
	.align		4
.L_452:
        /*0e1c*/ 	.byte	0x04, 0x36
        /*0e1e*/ 	.short	(.L_454 - .L_453)
.L_453:
        /*0e20*/ 	.word	0x00000008
.L_454:


//--------------------- .nv.info._ZN7cutlass13device_kernelIN5flash11enable_sm90INS1_16FlashAttnFwdSm90INS1_25CollectiveMainloopFwdSm90ILi2EN4cute5tupleIJNS5_1CILi1EEES8_S8_EEENS6_IJNS7_ILi64EEESA_SA_EEELi512ENS_6half_tEfNS_4arch4Sm90ELb0ELb1ELb1ELb1ELb1ELb1ELb1ELb0ELb0ELb1ELb0ELb0EEENS1_21CollectiveEpilogueFwdINS6_IJSA_NS7_ILi512EEESA_EEES9_SC_SE_Li256ELb1ELb1ELb0ELb0EEENS1_36VarlenDynamicPersistentTileSchedulerILi64ELi64ELi256ELi128ELb0ELb1ELb1ELb1ELb0ELb1EEEEEEEEEvNT_6ParamsE --------------------------
	.section	.nv.info._ZN7cutlass13device_kernelIN5flash11enable_sm90INS1_16FlashAttnFwdSm90INS1_25CollectiveMainloopFwdSm90ILi2EN4cute5tupleIJNS5_1CILi1EEES8_S8_EEENS6_IJNS7_ILi64EEESA_SA_EEELi512ENS_6half_tEfNS_4arch4Sm90ELb0ELb1ELb1ELb1ELb1ELb1ELb1ELb0ELb0ELb1ELb0ELb0EEENS1_21CollectiveEpilogueFwdINS6_IJSA_NS7_ILi512EEESA_EEES9_SC_SE_Li256ELb1ELb1ELb0ELb0EEENS1_36VarlenDynamicPersistentTileSchedulerILi64ELi64ELi256ELi128ELb0ELb1ELb1ELb1ELb0ELb1EEEEEEEEEvNT_6ParamsE,"",@"SHT_CUDA_INFO"
	.sectionflags	@""
	.align	4


	//----- nvinfo : EIATTR_CUDA_API_VERSION
	.align		4
        /*0000*/ 	.byte	0x04, 0x37
        /*0002*/ 	.short	(.L_456 - .L_455)
.L_455:
        /*0004*/ 	.word	0x00000082


	//----- nvinfo : EIATTR_KPARAM_INFO
	.align		4
.L_456:
        /*0008*/ 	.byte	0x04, 0x17
        /*000a*/ 	.short	(.L_458 - .L_457)
.L_457:
        /*000c*/ 	.word	0x00000000
        /*0010*/ 	.short	0x0000
        /*0012*/ 	.short	0x0070
        /*0014*/ 	.byte	0x00, 0xf0, 0x01, 0x2e


	//----- nvinfo : EIATTR_SPARSE_MMA_MASK
	.align		4
.L_458:
        /*0018*/ 	.byte	0x03, 0x50
        /*001a*/ 	.short	0x0000


	//----- nvinfo : EIATTR_MAXREG_COUNT
	.align		4
        /*001c*/ 	.byte	0x03, 0x1b
        /*001e*/ 	.short	0x00a8


	//----- nvinfo : EIATTR_NUM_BARRIERS
	.align		4
        /*0020*/ 	.byte	0x02, 0x4c
        /*0022*/ 	.byte	0x10
	.zero		1


	//----- nvinfo : EIATTR_EXTERNS
	.align		4
        /*0024*/ 	.byte	0x04, 0x0f
        /*0026*/ 	.short	(.L_460 - .L_459)


	//   ....[0]....
	.align		4
.L_459:
        /*0028*/ 	.word	index@(__assertfail)


	//----- nvinfo : EIATTR_ANNOTATIONS
	.align		4
.L_460:
        /*002c*/ 	.byte	0x04, 0x55
        /*002e*/ 	.short	(.L_462 - .L_461)


	//   ....[0]....
.L_461:
        /* <DEDUP_REMOVED lines=44> */


	//----- nvinfo : EIATTR_MERCURY_ISA_VERSION
	.align		4
.L_462:
        /*02d8*/ 	.byte	0x03, 0x5f
        /*02da*/ 	.short	0x0101


	//----- nvinfo : EIATTR_UNUSED_LOAD_BYTE_OFFSET
	.align		4
        /*02dc*/ 	.byte	0x04, 0x44
        /*02de*/ 	.short	(.L_464 - .L_463)


	//   ....[0]....
.L_463:
        /*02e0*/ 	.word	0x00000ae0
        /*02e4*/ 	.word	0x0000fff0


	//   ....[1]....
        /*02e8*/ 	.word	0x00029dc0
        /*02ec*/ 	.word	0x0000fff0


	//----- nvinfo : EIATTR_INT_WARP_WIDE_INSTR_OFFSETS
	.align		4
.L_464:
        /*02f0*/ 	.byte	0x04, 0x31
        /*02f2*/ 	.short	(.L_466 - .L_465)


	//   ....[0]....
.L_465:
        /*02f4*/ 	.word	0x00000180


	//   ....[1]....
        /*02f8*/ 	.word	0x000001c0


	//   ....[2]....
        /*02fc*/ 	.word	0x00000230


	//   ....[3]....
        /*0300*/ 	.word	0x000002a0


	//   ....[4]....
        /*0304*/ 	.word	0x00030390


	//   ....[5]....
        /*0308*/ 	.word	0x00030420


	//   ....[6]....
        /*030c*/ 	.word	0x000348e0


	//   ....[7]....
        /*0310*/ 	.word	0x00034970


	//----- nvinfo : EIATTR_COOP_GROUP_MASK_REGIDS
	.align		4
.L_466:
        /*0314*/ 	.byte	0x04, 0x29
        /*0316*/ 	.short	(.L_468 - .L_467)


	//   ....[0]....
.L_467:
        /*0318*/ 	.word	0xffffffff


	//   ....[1]....
        /*031c*/ 	.word	0xffffffff


	//   ....[2]....
        /*0320*/ 	.word	0xffffffff


	//   ....[3]....
        /*0324*/ 	.word	0xffffffff


	//   ....[4]....
        /*0328*/ 	.word	0xffffffff


	//   ....[5]....
        /*032c*/ 	.word	0xffffffff


	//   ....[6]....
        /*0330*/ 	.word	0xffffffff


	//   ....[7]....
        /*0334*/ 	.word	0xffffffff


	//   ....[8]....
        /*0338*/ 	.word	0xffffffff


	//   ....[9]....
        /*033c*/ 	.word	0xffffffff


	//   ....[10]....
        /*0340*/ 	.word	0xffffffff


	//   ....[11]....
        /*0344*/ 	.word	0xffffffff


	//   ....[12]....
        /*0348*/ 	.word	0xffffffff


	//   ....[13]....
        /*034c*/ 	.word	0xffffffff


	//   ....[14]....
        /*0350*/ 	.word	0xffffffff


	//   ....[15]....
        /*0354*/ 	.word	0xffffffff


	//   ....[16]....
        /*0358*/ 	.word	0xffffffff


	//   ....[17]....
        /*035c*/ 	.word	0xffffffff


	//   ....[18]....
        /*0360*/ 	.word	0xffffffff


	//   ....[19]....
        /*0364*/ 	.word	0xffffffff


	//   ....[20]....
        /*0368*/ 	.word	0xffffffff


	//   ....[21]....
        /*036c*/ 	.word	0xffffffff


	//   ....[22]....
        /*0370*/ 	.word	0xffffffff


	//   ....[23]....
        /*0374*/ 	.word	0xffffffff


	//   ....[24]....
        /*0378*/ 	.word	0xffffffff


	//   ....[25]....
        /*037c*/ 	.word	0xffffffff


	//   ....[26]....
        /*0380*/ 	.word	0xffffffff


	//   ....[27]....
        /*0384*/ 	.word	0xffffffff


	//   ....[28]....
        /*0388*/ 	.word	0xffffffff


	//   ....[29]....
        /*038c*/ 	.word	0xffffffff


	//   ....[30]....
        /*0390*/ 	.word	0xffffffff


	//   ....[31]....
        /*0394*/ 	.word	0xffffffff


	//   ....[32]....
        /*0398*/ 	.word	0xffffffff


	//   ....[33]....
        /*039c*/ 	.word	0xffffffff


	//   ....[34]....
        /*03a0*/ 	.word	0xffffffff


	//   ....[35]....
        /*03a4*/ 	.word	0xffffffff


	//   ....[36]....
        /*03a8*/ 	.word	0xffffffff


	//   ....[37]....
        /*03ac*/ 	.word	0xffffffff


	//   ....[38]....
        /*03b0*/ 	.word	0xffffffff


	//   ....[39]....
        /*03b4*/ 	.word	0xffffffff


	//   ....[40]....
        /*03b8*/ 	.word	0xffffffff


	//   ....[41]....
        /*03bc*/ 	.word	0xffffffff


	//   ....[42]....
        /*03c0*/ 	.word	0xffffffff


	//   ....[43]....
        /*03c4*/ 	.word	0xffffffff


	//   ....[44]....
        /*03c8*/ 	.word	0xffffffff


	//   ....[45]....
        /*03cc*/ 	.word	0xffffffff


	//   ....[46]....
        /*03d0*/ 	.word	0xffffffff


	//   ....[47]....
        /*03d4*/ 	.word	0xffffffff


	//   ....[48]....
        /*03d8*/ 	.word	0xffffffff


	//   ....[49]....
        /*03dc*/ 	.word	0xffffffff


	//   ....[50]....
        /*03e0*/ 	.word	0xffffffff


	//   ....[51]....
        /*03e4*/ 	.word	0xffffffff


	//   ....[52]....
        /*03e8*/ 	.word	0xffffffff


	//   ....[53]....
        /*03ec*/ 	.word	0xffffffff


	//   ....[54]....
        /*03f0*/ 	.word	0xffffffff


	//   ....[55]....
        /*03f4*/ 	.word	0xffffffff


	//   ....[56]....
        /*03f8*/ 	.word	0xffffffff


	//   ....[57]....
        /*03fc*/ 	.word	0xffffffff


	//   ....[58]....
        /*0400*/ 	.word	0xffffffff


	//   ....[59]....
        /*0404*/ 	.word	0xffffffff


	//   ....[60]....
        /*0408*/ 	.word	0xffffffff


	//   ....[61]....
        /*040c*/ 	.word	0xffffffff


	//   ....[62]....
        /*0410*/ 	.word	0xffffffff


	//   ....[63]....
        /*0414*/ 	.word	0xffffffff


	//   ....[64]....
        /*0418*/ 	.word	0xffffffff


	//   ....[65]....
        /*041c*/ 	.word	0xffffffff


	//   ....[66]....
        /*0420*/ 	.word	0xffffffff


	//   ....[67]....
        /*0424*/ 	.word	0xffffffff


	//   ....[68]....
        /*0428*/ 	.word	0xffffffff


	//   ....[69]....
        /*042c*/ 	.word	0xffffffff


	//   ....[70]....
        /*0430*/ 	.word	0xffffffff


	//   ....[71]....
        /*0434*/ 	.word	0xffffffff


	//   ....[72]....
        /*0438*/ 	.word	0xffffffff


	//   ....[73]....
        /*043c*/ 	.word	0xffffffff


	//   ....[74]....
        /*0440*/ 	.word	0xffffffff


	//   ....[75]....
        /*0444*/ 	.word	0xffffffff


	//   ....[76]....
        /*0448*/ 	.word	0xffffffff


	//   ....[77]....
        /*044c*/ 	.word	0xffffffff


	//   ....[78]....
        /*0450*/ 	.word	0xffffffff


	//   ....[79]....
        /*0454*/ 	.word	0xffffffff


	//   ....[80]....
        /*0458*/ 	.word	0xffffffff


	//   ....[81]....
        /*045c*/ 	.word	0xffffffff


	//   ....[82]....
        /*0460*/ 	.word	0xffffffff


	//   ....[83]....
        /*0464*/ 	.word	0xffffffff


	//   ....[84]....
        /*0468*/ 	.word	0xffffffff


	//   ....[85]....
        /*046c*/ 	.word	0xffffffff


	//   ....[86]....
        /*0470*/ 	.word	0xffffffff


	//   ....[87]....
        /*0474*/ 	.word	0xffffffff


	//   ....[88]....
        /*0478*/ 	.word	0xffffffff


	//   ....[89]....
        /*047c*/ 	.word	0xffffffff


	//   ....[90]....
        /*0480*/ 	.word	0xffffffff


	//   ....[91]....
        /*0484*/ 	.word	0xffffffff


	//   ....[92]....
        /*0488*/ 	.word	0xffffffff


	//   ....[93]....
        /*048c*/ 	.word	0xffffffff


	//   ....[94]....
        /*0490*/ 	.word	0xffffffff


	//   ....[95]....
        /*0494*/ 	.word	0xffffffff


	//   ....[96]....
        /*0498*/ 	.word	0xffffffff


	//   ....[97]....
        /*049c*/ 	.word	0xffffffff


	//   ....[98]....
        /*04a0*/ 	.word	0xffffffff


	//   ....[99]....
        /*04a4*/ 	.word	0xffffffff


	//   ....[100]....
        /*04a8*/ 	.word	0xffffffff


	//   ....[101]....
        /*04ac*/ 	.word	0xffffffff


	//   ....[102]....
        /*04b0*/ 	.word	0xffffffff


	//   ....[103]....
        /*04b4*/ 	.word	0xffffffff


	//   ....[104]....
        /*04b8*/ 	.word	0xffffffff


	//   ....[105]....
        /*04bc*/ 	.word	0xffffffff


	//   ....[106]....
        /*04c0*/ 	.word	0xffffffff


	//   ....[107]....
        /*04c4*/ 	.word	0xffffffff


	//   ....[108]....
        /*04c8*/ 	.word	0xffffffff


	//   ....[109]....
        /*04cc*/ 	.word	0xffffffff


	//   ....[110]....
        /*04d0*/ 	.word	0xffffffff


	//   ....[111]....
        /*04d4*/ 	.word	0xffffffff


	//   ....[112]....
        /*04d8*/ 	.word	0xffffffff


	//   ....[113]....
        /*04dc*/ 	.word	0xffffffff


	//   ....[114]....
        /*04e0*/ 	.word	0xffffffff


	//   ....[115]....
        /*04e4*/ 	.word	0xffffffff


	//   ....[116]....
        /*04e8*/ 	.word	0xffffffff


	//   ....[117]....
        /*04ec*/ 	.word	0xffffffff


	//   ....[118]....
        /*04f0*/ 	.word	0xffffffff


	//   ....[119]....
        /*04f4*/ 	.word	0xffffffff


	//   ....[120]....
        /*04f8*/ 	.word	0xffffffff


	//   ....[121]....
        /*04fc*/ 	.word	0xffffffff


	//   ....[122]....
        /*0500*/ 	.word	0xffffffff


	//   ....[123]....
        /*0504*/ 	.word	0xffffffff


	//   ....[124]....
        /*0508*/ 	.word	0xffffffff


	//   ....[125]....
        /*050c*/ 	.word	0xffffffff


	//   ....[126]....
        /*0510*/ 	.word	0xffffffff


	//   ....[127]....
        /*0514*/ 	.word	0xffffffff


	//   ....[128]....
        /*0518*/ 	.word	0xffffffff


	//   ....[129]....
        /*051c*/ 	.word	0xffffffff


	//   ....[130]....
        /*0520*/ 	.word	0xffffffff


	//   ....[131]....
        /*0524*/ 	.word	0xffffffff


	//   ....[132]....
        /*0528*/ 	.word	0xffffffff


	//   ....[133]....
        /*052c*/ 	.word	0xffffffff


	//   ....[134]....
        /*0530*/ 	.word	0xffffffff


	//   ....[135]....
        /*0534*/ 	.word	0xffffffff


	//   ....[136]....
        /*0538*/ 	.word	0xffffffff


	//   ....[137]....
        /*053c*/ 	.word	0xffffffff


	//   ....[138]....
        /*0540*/ 	.word	0xffffffff


	//   ....[139]....
        /*0544*/ 	.word	0xffffffff


	//   ....[140]....
        /*0548*/ 	.word	0xffffffff


	//   ....[141]....
        /*054c*/ 	.word	0xffffffff


	//   ....[142]....
        /*0550*/ 	.word	0xffffffff


	//   ....[143]....
        /*0554*/ 	.word	0xffffffff


	//   ....[144]....
        /*0558*/ 	.word	0xffffffff


	//   ....[145]....
        /*055c*/ 	.word	0xffffffff


	//   ....[146]....
        /*0560*/ 	.word	0xffffffff


	//   ....[147]....
        /*0564*/ 	.word	0xffffffff


	//   ....[148]....
        /*0568*/ 	.word	0xffffffff


	//   ....[149]....
        /*056c*/ 	.word	0xffffffff


	//   ....[150]....
        /*0570*/ 	.word	0xffffffff


	//   ....[151]....
        /*0574*/ 	.word	0xffffffff


	//   ....[152]....
        /*0578*/ 	.word	0xffffffff


	//   ....[153]....
        /*057c*/ 	.word	0xffffffff


	//   ....[154]....
        /*0580*/ 	.word	0xffffffff


	//   ....[155]....
        /*0584*/ 	.word	0x0500000f


	//   ....[156]....
        /*0588*/ 	.word	0x0500000f


	//   ....[157]....
        /*058c*/ 	.word	0x0500000f


	//   ....[158]....
        /*0590*/ 	.word	0x0500000f


	//   ....[159]....
        /*0594*/ 	.word	0x0500000f


	//   ....[160]....
        /*0598*/ 	.word	0x0500000f


	//   ....[161]....
        /*059c*/ 	.word	0x0500000f


	//   ....[162]....
        /*05a0*/ 	.word	0x0500000f


	//   ....[163]....
        /*05a4*/ 	.word	0x0500000f


	//   ....[164]....
        /*05a8*/ 	.word	0x0500000f


	//   ....[165]....
        /*05ac*/ 	.word	0x0500000f


	//   ....[166]....
        /*05b0*/ 	.word	0x0500000f


	//   ....[167]....
        /*05b4*/ 	.word	0x0500000f


	//   ....[168]....
        /*05b8*/ 	.word	0x0500000f


	//   ....[169]....
        /*05bc*/ 	.word	0x0500000f


	//   ....[170]....
        /*05c0*/ 	.word	0x0500000f


	//   ....[171]....
        /*05c4*/ 	.word	0x0500000f


	//   ....[172]....
        /*05c8*/ 	.word	0x0500000f


	//   ....[173]....
        /*05cc*/ 	.word	0x0500000f


	//   ....[174]....
        /*05d0*/ 	.word	0x0500000f


	//   ....[175]....
        /*05d4*/ 	.word	0x0500000f


	//   ....[176]....
        /*05d8*/ 	.word	0x0500000f


	//   ....[177]....
        /*05dc*/ 	.word	0x0500000f


	//   ....[178]....
        /*05e0*/ 	.word	0x0500000f


	//   ....[179]....
        /*05e4*/ 	.word	0x0500000f


	//   ....[180]....
        /*05e8*/ 	.word	0x0500000f


	//   ....[181]....
        /*05ec*/ 	.word	0x0500000f


	//   ....[182]....
        /*05f0*/ 	.word	0x0500000f


	//   ....[183]....
        /*05f4*/ 	.word	0x0500000f


	//   ....[184]....
        /*05f8*/ 	.word	0x0500000f


	//   ....[185]....
        /*05fc*/ 	.word	0x0500000f


	//   ....[186]....
        /*0600*/ 	.word	0x0500000f


	//   ....[187]....
        /*0604*/ 	.word	0x0500000f


	//   ....[188]....
        /*0608*/ 	.word	0x0500000f


	//   ....[189]....
        /*060c*/ 	.word	0x0500000f


	//   ....[190]....
        /*0610*/ 	.word	0x0500000f


	//   ....[191]....
        /*0614*/ 	.word	0x0500000f


	//   ....[192]....
        /*0618*/ 	.word	0x0500000f


	//   ....[193]....
        /*061c*/ 	.word	0x0500000f


	//   ....[194]....
        /*0620*/ 	.word	0x0500000f


	//   ....[195]....
        /*0624*/ 	.word	0x0500000f


	//   ....[196]....
        /*0628*/ 	.word	0x0500000f


	//   ....[197]....
        /*062c*/ 	.word	0x0500000f


	//   ....[198]....
        /*0630*/ 	.word	0x0500000f


	//   ....[199]....
        /*0634*/ 	.word	0x0500000f


	//   ....[200]....
        /*0638*/ 	.word	0x0500000f


	//   ....[201]....
        /*063c*/ 	.word	0x0500000f


	//   ....[202]....
        /*0640*/ 	.word	0x0500000f


	//   ....[203]....
        /*0644*/ 	.word	0x0500000f


	//   ....[204]....
        /*0648*/ 	.word	0x0500000f


	//   ....[205]....
        /*064c*/ 	.word	0x0500000f


	//   ....[206]....
        /*0650*/ 	.word	0x0500000f


	//   ....[207]....
        /*0654*/ 	.word	0x0500000f


	//   ....[208]....
        /*0658*/ 	.word	0x0500000f


	//   ....[209]....
        /*065c*/ 	.word	0x0500000f


	//   ....[210]....
        /*0660*/ 	.word	0x0500000f


	//   ....[211]....
        /*0664*/ 	.word	0x0500000f


	//   ....[212]....
        /*0668*/ 	.word	0x0500000f


	//   ....[213]....
        /*066c*/ 	.word	0x0500000f


	//   ....[214]....
        /*0670*/ 	.word	0x0500000f


	//   ....[215]....
        /*0674*/ 	.word	0x0500000f


	//   ....[216]....
        /*0678*/ 	.word	0x0500000f


	//   ....[217]....
        /*067c*/ 	.word	0x0500000f


	//   ....[218]....
        /*0680*/ 	.word	0x0500000f


	//   ....[219]....
        /*0684*/ 	.word	0x0500000f


	//   ....[220]....
        /*0688*/ 	.word	0x0500000f


	//   ....[221]....
        /*068c*/ 	.word	0x0500000f


	//   ....[222]....
        /*0690*/ 	.word	0x0500000f


	//   ....[223]....
        /*0694*/ 	.word	0x0500000f


	//   ....[224]....
        /*0698*/ 	.word	0x0500000f


	//   ....[225]....
        /*069c*/ 	.word	0x0500000f


	//   ....[226]....
        /*06a0*/ 	.word	0x0500000f


	//   ....[227]....
        /*06a4*/ 	.word	0x0500000f


	//   ....[228]....
        /*06a8*/ 	.word	0x0500000f


	//   ....[229]....
        /*06ac*/ 	.word	0x0500000f


	//   ....[230]....
        /*06b0*/ 	.word	0x0500000f


	//   ....[231]....
        /*06b4*/ 	.word	0x0500000f


	//   ....[232]....
        /*06b8*/ 	.word	0x0500000f


	//   ....[233]....
        /*06bc*/ 	.word	0x0500000f


	//   ....[234]....
        /*06c0*/ 	.word	0x0500000f


	//   ....[235]....
        /*06c4*/ 	.word	0x0500000f


	//   ....[236]....
        /*06c8*/ 	.word	0x0500000f


	//   ....[237]....
        /*06cc*/ 	.word	0x0500000f


	//   ....[238]....
        /*06d0*/ 	.word	0x0500000f


	//   ....[239]....
        /*06d4*/ 	.word	0x0500000f


	//   ....[240]....
        /*06d8*/ 	.word	0x0500000f


	//   ....[241]....
        /*06dc*/ 	.word	0x0500000f


	//   ....[242]....
        /*06e0*/ 	.word	0x0500000f


	//   ....[243]....
        /*06e4*/ 	.word	0x0500000f


	//   ....[244]....
        /*06e8*/ 	.word	0x0500000f


	//   ....[245]....
        /*06ec*/ 	.word	0xffffffff


	//   ....[246]....
        /*06f0*/ 	.word	0xffffffff


	//   ....[247]....
        /*06f4*/ 	.word	0xffffffff


	//   ....[248]....
        /*06f8*/ 	.word	0xffffffff


	//   ....[249]....
        /*06fc*/ 	.word	0xffffffff


	//   ....[250]....
        /*0700*/ 	.word	0xffffffff


	//   ....[251]....
        /*0704*/ 	.word	0xffffffff


	//   ....[252]....
        /*0708*/ 	.word	0xffffffff


	//----- nvinfo : EIATTR_COOP_GROUP_INSTR_OFFSETS
	.align		4
.L_468:
        /*070c*/ 	.byte	0x04, 0x28
        /*070e*/ 	.short	(.L_470 - .L_469)


	//   ....[0]....
.L_469:
        /*0710*/ 	.word	0x000000c0


	//   ....[1]....
        /*0714*/ 	.word	0x00000190


	//   ....[2]....
        /*0718*/ 	.word	0x000001e0


	//   ....[3]....
        /*071c*/ 	.word	0x00000400


	//   ....[4]....
        /*0720*/ 	.word	0x00000560


	//   ....[5]....
        /*0724*/ 	.word	0x00000680


	//   ....[6]....
        /*0728*/ 	.word	0x000007e0


	//   ....[7]....
        /*072c*/ 	.word	0x00002d40


	//   ....[8]....
        /*0730*/ 	.word	0x00002d50


	//   ....[9]....
        /*0734*/ 	.word	0x00003740


	//   ....[10]....
        /*0738*/ 	.word	0x00003750


	//   ....[11]....
        /*073c*/ 	.word	0x000040c0


	//   ....[12]....
        /*0740*/ 	.word	0x000040d0


	//   ....[13]....
        /*0744*/ 	.word	0x00004490


	//   ....[14]....
        /*0748*/ 	.word	0x000044b0


	//   ....[15]....
        /*074c*/ 	.word	0x00005b00


	//   ....[16]....
        /*0750*/ 	.word	0x0000d770


	//   ....[17]....
        /*0754*/ 	.word	0x0000e740


	//   ....[18]....
        /*0758*/ 	.word	0x0000e750


	//   ....[19]....
        /*075c*/ 	.word	0x0000e760


	//   ....[20]....
        /*0760*/ 	.word	0x0000e770


	//   ....[21]....
        /*0764*/ 	.word	0x0000eab0


	//   ....[22]....
        /*0768*/ 	.word	0x0000eac0


	//   ....[23]....
        /*076c*/ 	.word	0x0000ead0


	//   ....[24]....
        /*0770*/ 	.word	0x0000eae0


	//   ....[25]....
        /*0774*/ 	.word	0x0000fd10


	//   ....[26]....
        /*0778*/ 	.word	0x0000fd30


	//   ....[27]....
        /*077c*/ 	.word	0x0000fd40


	//   ....[28]....
        /*0780*/ 	.word	0x0000fd50


	//   ....[29]....
        /*0784*/ 	.word	0x0000fe30


	//   ....[30]....
        /*0788*/ 	.word	0x0000fe50


	//   ....[31]....
        /*078c*/ 	.word	0x0000fe60


	//   ....[32]....
        /*0790*/ 	.word	0x0000fee0


	//   ....[33]....
        /*0794*/ 	.word	0x00012860


	//   ....[34]....
        /*0798*/ 	.word	0x00013c00


	//   ....[35]....
        /*079c*/ 	.word	0x00014090


	//   ....[36]....
        /*07a0*/ 	.word	0x00014c80


	//   ....[37]....
        /*07a4*/ 	.word	0x00014cc0


	//   ....[38]....
        /*07a8*/ 	.word	0x00014d10


	//   ....[39]....
        /*07ac*/ 	.word	0x00014d30


	//   ....[40]....
        /*07b0*/ 	.word	0x00019440


	//   ....[41]....
        /*07b4*/ 	.word	0x0001aa50


	//   ....[42]....
        /*07b8*/ 	.word	0x0001c080


	//   ....[43]....
        /*07bc*/ 	.word	0x0001c0c0


	//   ....[44]....
        /*07c0*/ 	.word	0x0001c110


	//   ....[45]....
        /*07c4*/ 	.word	0x0001c130


	//   ....[46]....
        /*07c8*/ 	.word	0x000207c0


	//   ....[47]....
        /*07cc*/ 	.word	0x00021b90


	//   ....[48]....
        /*07d0*/ 	.word	0x00022f20


	//   ....[49]....
        /*07d4*/ 	.word	0x00023470


	//   ....[50]....
        /*07d8*/ 	.word	0x00023fa0


	//   ....[51]....
        /*07dc*/ 	.word	0x00023fe0


	//   ....[52]....
        /*07e0*/ 	.word	0x00024030


	//   ....[53]....
        /*07e4*/ 	.word	0x00024050


	//   ....[54]....
        /*07e8*/ 	.word	0x00028760


	//   ....[55]....
        /*07ec*/ 	.word	0x00028900


	//   ....[56]....
        /*07f0*/ 	.word	0x00028920


	//   ....[57]....
        /*07f4*/ 	.word	0x00028960


	//   ....[58]....
        /*07f8*/ 	.word	0x00028980


	//   ....[59]....
        /*07fc*/ 	.word	0x0002b170


	//   ....[60]....
        /*0800*/ 	.word	0x0002b4b0


	//   ....[61]....
        /*0804*/ 	.word	0x0002b4d0


	//   ....[62]....
        /*0808*/ 	.word	0x0002b500


	//   ....[63]....
        /*080c*/ 	.word	0x0002b510


	//   ....[64]....
        /*0810*/ 	.word	0x0002bb60


	//   ....[65]....
        /*0814*/ 	.word	0x0002bb80


	//   ....[66]....
        /*0818*/ 	.word	0x0002bdb0


	//   ....[67]....
        /*081c*/ 	.word	0x0002bdd0


	//   ....[68]....
        /*0820*/ 	.word	0x0002c8e0


	//   ....[69]....
        /*0824*/ 	.word	0x0002c900


	//   ....[70]....
        /*0828*/ 	.word	0x0002cb30


	//   ....[71]....
        /*082c*/ 	.word	0x0002cb50


	//   ....[72]....
        /*0830*/ 	.word	0x0002cdf0


	//   ....[73]....
        /*0834*/ 	.word	0x0002cfc0


	//   ....[74]....
        /*0838*/ 	.word	0x0002cff0


	//   ....[75]....
        /*083c*/ 	.word	0x0002d020


	//   ....[76]....
        /*0840*/ 	.word	0x0002d050


	//   ....[77]....
        /*0844*/ 	.word	0x0002d080


	//   ....[78]....
        /*0848*/ 	.word	0x0002d0b0


	//   ....[79]....
        /*084c*/ 	.word	0x0002d220


	//   ....[80]....
        /*0850*/ 	.word	0x0002d250


	//   ....[81]....
        /*0854*/ 	.word	0x0002d280


	//   ....[82]....
        /*0858*/ 	.word	0x0002d2b0


	//   ....[83]....
        /*085c*/ 	.word	0x0002d2e0


	//   ....[84]....
        /*0860*/ 	.word	0x0002d310


	//   ....[85]....
        /*0864*/ 	.word	0x0002d3a0


	//   ....[86]....
        /*0868*/ 	.word	0x0002d400


	//   ....[87]....
        /*086c*/ 	.word	0x0002d490


	//   ....[88]....
        /*0870*/ 	.word	0x0002e5a0


	//   ....[89]....
        /*0874*/ 	.word	0x00031170


	//   ....[90]....
        /*0878*/ 	.word	0x00031190


	//   ....[91]....
        /*087c*/ 	.word	0x00031220


	//   ....[92]....
        /*0880*/ 	.word	0x00031240


	//   ....[93]....
        /*0884*/ 	.word	0x000312c0


	//   ....[94]....
        /*0888*/ 	.word	0x000312e0


	//   ....[95]....
        /*088c*/ 	.word	0x000312f0


	//   ....[96]....
        /*0890*/ 	.word	0x00031300


	//   ....[97]....
        /*0894*/ 	.word	0x00031ae0


	//   ....[98]....
        /*0898*/ 	.word	0x00031b10


	//   ....[99]....
        /*089c*/ 	.word	0x00031bc0


	//   ....[100]....
        /*08a0*/ 	.word	0x00031bd0


	//   ....[101]....
        /*08a4*/ 	.word	0x00031be0


	//   ....[102]....
        /*08a8*/ 	.word	0x00031bf0


	//   ....[103]....
        /*08ac*/ 	.word	0x00031c70


	//   ....[104]....
        /*08b0*/ 	.word	0x00031c80


	//   ....[105]....
        /*08b4*/ 	.word	0x000325e0


	//   ....[106]....
        /*08b8*/ 	.word	0x00032670


	//   ....[107]....
        /*08bc*/ 	.word	0x000326f0


	//   ....[108]....
        /*08c0*/ 	.word	0x00032840


	//   ....[109]....
        /*08c4*/ 	.word	0x000328a0


	//   ....[110]....
        /*08c8*/ 	.word	0x000328c0


	//   ....[111]....
        /*08cc*/ 	.word	0x000328d0


	//   ....[112]....
        /*08d0*/ 	.word	0x00032b60


	//   ....[113]....
        /*08d4*/ 	.word	0x000330c0


	//   ....[114]....
        /*08d8*/ 	.word	0x00033120


	//   ....[115]....
        /*08dc*/ 	.word	0x00033310


	//   ....[116]....
        /*08e0*/ 	.word	0x00033320


	//   ....[117]....
        /*08e4*/ 	.word	0x00033340


	//   ....[118]....
        /*08e8*/ 	.word	0x00033370


	//   ....[119]....
        /*08ec*/ 	.word	0x00033390


	//   ....[120]....
        /*08f0*/ 	.word	0x000335e0


	//   ....[121]....
        /*08f4*/ 	.word	0x00033df0


	//   ....[122]....
        /*08f8*/ 	.word	0x00033e10


	//   ....[123]....
        /*08fc*/ 	.word	0x00033e60


	//   ....[124]....
        /*0900*/ 	.word	0x00033e70


	//   ....[125]....
        /*0904*/ 	.word	0x00033eb0


	//   ....[126]....
        /*0908*/ 	.word	0x00033ec0


	//   ....[127]....
        /*090c*/ 	.word	0x00033ed0


	//   ....[128]....
        /*0910*/ 	.word	0x00033f10


	//   ....[129]....
        /*0914*/ 	.word	0x00034230


	//   ....[130]....
        /*0918*/ 	.word	0x00034270


	//   ....[131]....
        /*091c*/ 	.word	0x00034290


	//   ....[132]....
        /*0920*/ 	.word	0x000342b0


	//   ....[133]....
        /*0924*/ 	.word	0x000342e0


	//   ....[134]....
        /*0928*/ 	.word	0x00034300


	//   ....[135]....
        /*092c*/ 	.word	0x00034400


	//   ....[136]....
        /*0930*/ 	.word	0x00034550


	//   ....[137]....
        /*0934*/ 	.word	0x00034b50


	//   ....[138]....
        /*0938*/ 	.word	0x00034ba0


	//   ....[139]....
        /*093c*/ 	.word	0x00034bd0


	//   ....[140]....
        /*0940*/ 	.word	0x00034c00


	//   ....[141]....
        /*0944*/ 	.word	0x00034c10


	//   ....[142]....
        /*0948*/ 	.word	0x00034c40


	//   ....[143]....
        /*094c*/ 	.word	0x00034c70


	//   ....[144]....
        /*0950*/ 	.word	0x00034ca0


	//   ....[145]....
        /*0954*/ 	.word	0x00034e20


	//   ....[146]....
        /*0958*/ 	.word	0x00034e50


	//   ....[147]....
        /*095c*/ 	.word	0x00034e80


	//   ....[148]....
        /*0960*/ 	.word	0x00034eb0


	//   ....[149]....
        /*0964*/ 	.word	0x00034ee0


	//   ....[150]....
        /*0968*/ 	.word	0x00034f10


	//   ....[151]....
        /*096c*/ 	.word	0x00034fd0


	//   ....[152]....
        /*0970*/ 	.word	0x00034ff0


	//   ....[153]....
        /*0974*/ 	.word	0x00035060


	//   ....[154]....
        /*0978*/ 	.word	0x00035700


	//   ....[155]....
        /*097c*/ 	.word	0x00035a20


	//   ....[156]....
        /*0980*/ 	.word	0x00035ab0


	//   ....[157]....
        /*0984*/ 	.word	0x00035b90


	//   ....[158]....
        /*0988*/ 	.word	0x00035c20


	//   ....[159]....
        /*098c*/ 	.word	0x00035d00


	//   ....[160]....
        /*0990*/ 	.word	0x00035d90


	//   ....[161]....
        /*0994*/ 	.word	0x00035e70


	//   ....[162]....
        /*0998*/ 	.word	0x00035f00


	//   ....[163]....
        /*099c*/ 	.word	0x00035f50


	//   ....[164]....
        /*09a0*/ 	.word	0x00035fa0


	//   ....[165]....
        /*09a4*/ 	.word	0x00036040


	//   ....[166]....
        /*09a8*/ 	.word	0x000360d0


	//   ....[167]....
        /*09ac*/ 	.word	0x00036120


	//   ....[168]....
        /*09b0*/ 	.word	0x00036170


	//   ....[169]....
        /*09b4*/ 	.word	0x00036260


	//   ....[170]....
        /*09b8*/ 	.word	0x00036310


	//   ....[171]....
        /*09bc*/ 	.word	0x00036390


	//   ....[172]....
        /*09c0*/ 	.word	0x00036400


	//   ....[173]....
        /*09c4*/ 	.word	0x00036550


	//   ....[174]....
        /*09c8*/ 	.word	0x000366b0


	//   ....[175]....
        /*09cc*/ 	.word	0x00036710


	//   ....[176]....
        /*09d0*/ 	.word	0x00036760


	//   ....[177]....
        /*09d4*/ 	.word	0x00036a50


	//   ....[178]....
        /*09d8*/ 	.word	0x00036d20


	//   ....[179]....
        /*09dc*/ 	.word	0x00036e10


	//   ....[180]....
        /*09e0*/ 	.word	0x00036eb0


	//   ....[181]....
        /*09e4*/ 	.word	0x00036f10


	//   ....[182]....
        /*09e8*/ 	.word	0x00037000


	//   ....[183]....
        /*09ec*/ 	.word	0x00037070


	//   ....[184]....
        /*09f0*/ 	.word	0x00037160


	//   ....[185]....
        /*09f4*/ 	.word	0x000371d0


	//   ....[186]....
        /*09f8*/ 	.word	0x00037270


	//   ....[187]....
        /*09fc*/ 	.word	0x00037360


	//   ....[188]....
        /*0a00*/ 	.word	0x00037400


	//   ....[189]....
        /*0a04*/ 	.word	0x00037460


	//   ....[190]....
        /*0a08*/ 	.word	0x00037520


	//   ....[191]....
        /*0a0c*/ 	.word	0x00037580


	//   ....[192]....
        /*0a10*/ 	.word	0x00037620


	//   ....[193]....
        /*0a14*/ 	.word	0x000376d0


	//   ....[194]....
        /*0a18*/ 	.word	0x00037770


	//   ....[195]....
        /*0a1c*/ 	.word	0x00037aa0


	//   ....[196]....
        /*0a20*/ 	.word	0x00037b60


	//   ....[197]....
        /*0a24*/ 	.word	0x00037dd0


	//   ....[198]....
        /*0a28*/ 	.word	0x00037e50


	//   ....[199]....
        /*0a2c*/ 	.word	0x00038060


	//   ....[200]....
        /*0a30*/ 	.word	0x000380b0


	//   ....[201]....
        /*0a34*/ 	.word	0x00038220


	//   ....[202]....
        /*0a38*/ 	.word	0x000382b0


	//   ....[203]....
        /*0a3c*/ 	.word	0x000383f0


	//   ....[204]....
        /*0a40*/ 	.word	0x000384f0


	//   ....[205]....
        /*0a44*/ 	.word	0x00038760


	//   ....[206]....
        /*0a48*/ 	.word	0x000387b0


	//   ....[207]....
        /*0a4c*/ 	.word	0x00038980


	//   ....[208]....
        /*0a50*/ 	.word	0x000389d0


	//   ....[209]....
        /*0a54*/ 	.word	0x00038ba0


	//   ....[210]....
        /*0a58*/ 	.word	0x00038bf0


	//   ....[211]....
        /*0a5c*/ 	.word	0x00038ce0


	//   ....[212]....
        /*0a60*/ 	.word	0x00038d80


	//   ....[213]....
        /*0a64*/ 	.word	0x00038de0


	//   ....[214]....
        /*0a68*/ 	.word	0x00038e90


	//   ....[215]....
        /*0a6c*/ 	.word	0x00038ef0


	//   ....[216]....
        /*0a70*/ 	.word	0x00038fa0


	//   ....[217]....
        /*0a74*/ 	.word	0x00039000


	//   ....[218]....
        /*0a78*/ 	.word	0x000390b0


	//   ....[219]....
        /*0a7c*/ 	.word	0x000391a0


	//   ....[220]....
        /*0a80*/ 	.word	0x00039280


	//   ....[221]....
        /*0a84*/ 	.word	0x00039390


	//   ....[222]....
        /*0a88*/ 	.word	0x00039490


	//   ....[223]....
        /*0a8c*/ 	.word	0x000395c0


	//   ....[224]....
        /*0a90*/ 	.word	0x000396a0


	//   ....[225]....
        /*0a94*/ 	.word	0x000397a0


	//   ....[226]....
        /*0a98*/ 	.word	0x00039880


	//   ....[227]....
        /*0a9c*/ 	.word	0x00039910


	//   ....[228]....
        /*0aa0*/ 	.word	0x000399b0


	//   ....[229]....
        /*0aa4*/ 	.word	0x00039ad0


	//   ....[230]....
        /*0aa8*/ 	.word	0x00039b40


	//   ....[231]....
        /*0aac*/ 	.word	0x00039bb0


	//   ....[232]....
        /*0ab0*/ 	.word	0x00039c20


	//   ....[233]....
        /*0ab4*/ 	.word	0x00039c90


	//   ....[234]....
        /*0ab8*/ 	.word	0x00039d10


	//   ....[235]....
        /*0abc*/ 	.word	0x00039da0


	//   ....[236]....
        /*0ac0*/ 	.word	0x00039e30


	//   ....[237]....
        /*0ac4*/ 	.word	0x00039ea0


	//   ....[238]....
        /*0ac8*/ 	.word	0x00039f10


	//   ....[239]....
        /*0acc*/ 	.word	0x00039f80


	//   ....[240]....
        /*0ad0*/ 	.word	0x0003a000


	//   ....[241]....
        /*0ad4*/ 	.word	0x0003a070


	//   ....[242]....
        /*0ad8*/ 	.word	0x0003a110


	//   ....[243]....
        /*0adc*/ 	.word	0x0003a1a0


	//   ....[244]....
        /*0ae0*/ 	.word	0x0003a2c0


	//   ....[245]....
        /*0ae4*/ 	.word	0x0003c200


	//   ....[246]....
        /*0ae8*/ 	.word	0x0003d9c0


	//   ....[247]....
        /*0aec*/ 	.word	0x0003dfb0


	//   ....[248]....
        /*0af0*/ 	.word	0x0003ecc0


	//   ....[249]....
        /*0af4*/ 	.word	0x0003ed10


	//   ....[250]....
        /*0af8*/ 	.word	0x0003ed30


	//   ....[251]....
        /*0afc*/ 	.word	0x0003ed40


	//   ....[252]....
        /*0b00*/ 	.word	0x00049990


	//----- nvinfo : EIATTR_REG_RECONFIG
	.align		4
.L_470:
        /*0b04*/ 	.byte	0x01, 0x54
	.zero		2


	//----- nvinfo : EIATTR_SYSCALL_OFFSETS
	.align		4
        /*0b08*/ 	.byte	0x04, 0x46
        /*0b0a*/ 	.short	(.L_472 - .L_471)


	//   ....[0]....
.L_471:
        /*0b0c*/ 	.word	0x00002030


	//   ....[1]....
        /*0b10*/ 	.word	0x00002180


	//   ....[2]....
        /*0b14*/ 	.word	0x0000dba0


	//   ....[3]....
        /*0b18*/ 	.word	0x0000e4f0


	//   ....[4]....
        /*0b1c*/ 	.word	0x00030580


	//   ....[5]....
        /*0b20*/ 	.word	0x000306d0


	//   ....[6]....
        /*0b24*/ 	.word	0x000307c0


	//   ....[7]....
        /*0b28*/ 	.word	0x000316d0


	//   ....[8]....
        /*0b2c*/ 	.word	0x00031f50


	//----- nvinfo : EIATTR_MBARRIER_INSTR_OFFSETS
	.align		4
.L_472:
        /*0b30*/ 	.byte	0x04, 0x39
        /*0b32*/ 	.short	(.L_474 - .L_473)


	//   ....[0]....
.L_473:
        /*0b34*/ 	.word	0x000002d0
        /*0b38*/ 	.word	0x000000ff
        /*0b3c*/ 	.word	0x00038800
        /*0b40*/ 	.short	0x0100
        /*0b42*/ 	.byte	0x08
	.zero		1


	//   ....[1]....
        /*0b44*/ 	.word	0x000002f0
        /*0b48*/ 	.word	0x000000ff
        /*0b4c*/ 	.word	0x00038810
        /*0b50*/ 	.short	0x0100
        /*0b52*/ 	.byte	0x08
	.zero		1


	//   ....[2]....
        /*0b54*/ 	.word	0x00000300
        /*0b58*/ 	.word	0x000000ff
        /*0b5c*/ 	.word	0x00038820
        /*0b60*/ 	.short	0x0100
        /*0b62*/ 	.byte	0x08
	.zero		1


	//   ....[3]....
        /*0b64*/ 	.word	0x000003b0
        /*0b68*/ 	.word	0x000000ff
        /*0b6c*/ 	.word	0x00038830
        /*0b70*/ 	.short	0x0100
        /*0b72*/ 	.byte	0x06
	.zero		1


	//   ....[4]....
        /*0b74*/ 	.word	0x000003c0
        /*0b78*/ 	.word	0x000000ff
        /*0b7c*/ 	.word	0x00038840
        /*0b80*/ 	.short	0x0100
        /*0b82*/ 	.byte	0x06
	.zero		1


	//   ....[5]....
        /*0b84*/ 	.word	0x000003d0
        /*0b88*/ 	.word	0x000000ff
        /*0b8c*/ 	.word	0x00038838
        /*0b90*/ 	.short	0x0100
        /*0b92*/ 	.byte	0x06
	.zero		1


	//   ....[6]....
        /*0b94*/ 	.word	0x000003e0
        /*0b98*/ 	.word	0x000000ff
        /*0b9c*/ 	.word	0x00038848
        /*0ba0*/ 	.short	0x0100
        /*0ba2*/ 	.byte	0x06
	.zero		1


	//   ....[7]....
        /*0ba4*/ 	.word	0x00000510
        /*0ba8*/ 	.word	0x000000ff
        /*0bac*/ 	.word	0x00038850
        /*0bb0*/ 	.short	0x0100
        /*0bb2*/ 	.byte	0x08
	.zero		1


	//   ....[8]....
        /*0bb4*/ 	.word	0x00000520
        /*0bb8*/ 	.word	0x000000ff
        /*0bbc*/ 	.word	0x00038860
        /*0bc0*/ 	.short	0x0100
        /*0bc2*/ 	.byte	0x08
	.zero		1


	//   ....[9]....
        /*0bc4*/ 	.word	0x00000530
        /*0bc8*/ 	.word	0x000000ff
        /*0bcc*/ 	.word	0x00038858
        /*0bd0*/ 	.short	0x0100
        /*0bd2*/ 	.byte	0x08
	.zero		1


	//   ....[10]....
        /*0bd4*/ 	.word	0x00000540
        /*0bd8*/ 	.word	0x000000ff
        /*0bdc*/ 	.word	0x00038868
        /*0be0*/ 	.short	0x0100
        /*0be2*/ 	.byte	0x08
	.zero		1


	//   ....[11]....
        /*0be4*/ 	.word	0x00000630
        /*0be8*/ 	.word	0x000000ff
        /*0bec*/ 	.word	0x00038870
        /*0bf0*/ 	.short	0x0100
        /*0bf2*/ 	.byte	0x06
	.zero		1


	//   ....[12]....
        /*0bf4*/ 	.word	0x00000640
        /*0bf8*/ 	.word	0x000000ff
        /*0bfc*/ 	.word	0x00038880
        /*0c00*/ 	.short	0x0100
        /*0c02*/ 	.byte	0x06
	.zero		1


	//   ....[13]....
        /*0c04*/ 	.word	0x00000650
        /*0c08*/ 	.word	0x000000ff
        /*0c0c*/ 	.word	0x00038878
        /*0c10*/ 	.short	0x0100
        /*0c12*/ 	.byte	0x06
	.zero		1


	//   ....[14]....
        /*0c14*/ 	.word	0x00000660
        /*0c18*/ 	.word	0x000000ff
        /*0c1c*/ 	.word	0x00038888
        /*0c20*/ 	.short	0x0100
        /*0c22*/ 	.byte	0x06
	.zero		1


	//   ....[15]....
        /*0c24*/ 	.word	0x00000790
        /*0c28*/ 	.word	0x000000ff
        /*0c2c*/ 	.word	0x00038890
        /*0c30*/ 	.short	0x0100
        /*0c32*/ 	.byte	0x08
	.zero		1


	//   ....[16]....
        /*0c34*/ 	.word	0x000007a0
        /*0c38*/ 	.word	0x000000ff
        /*0c3c*/ 	.word	0x000388a0
        /*0c40*/ 	.short	0x0100
        /*0c42*/ 	.byte	0x08
	.zero		1


	//   ....[17]....
        /*0c44*/ 	.word	0x000007b0
        /*0c48*/ 	.word	0x000000ff
        /*0c4c*/ 	.word	0x00038898
        /*0c50*/ 	.short	0x0100
        /*0c52*/ 	.byte	0x08
	.zero		1


	//   ....[18]....
        /*0c54*/ 	.word	0x000007c0
        /*0c58*/ 	.word	0x000000ff
        /*0c5c*/ 	.word	0x000388a8
        /*0c60*/ 	.short	0x0100
        /*0c62*/ 	.byte	0x08
	.zero		1


	//   ....[19]....
        /*0c64*/ 	.word	0x000008f0
        /*0c68*/ 	.word	0x000000ff
        /*0c6c*/ 	.word	0x000388b0
        /*0c70*/ 	.short	0x0100
        /*0c72*/ 	.byte	0x08
	.zero		1


	//   ....[20]....
        /*0c74*/ 	.word	0x00000900
        /*0c78*/ 	.word	0x000000ff
        /*0c7c*/ 	.word	0x000388c0
        /*0c80*/ 	.short	0x0100
        /*0c82*/ 	.byte	0x08
	.zero		1


	//   ....[21]....
        /*0c84*/ 	.word	0x00000910
        /*0c88*/ 	.word	0x000000ff
        /*0c8c*/ 	.word	0x000388b8
        /*0c90*/ 	.short	0x0100
        /*0c92*/ 	.byte	0x08
	.zero		1


	//   ....[22]....
        /*0c94*/ 	.word	0x00000920
        /*0c98*/ 	.word	0x000000ff
        /*0c9c*/ 	.word	0x000388c8
        /*0ca0*/ 	.short	0x0100
        /*0ca2*/ 	.byte	0x08
	.zero		1


	//   ....[23]....
        /*0ca4*/ 	.word	0x00002cf0
        /*0ca8*/ 	.word	0x0000003d
        /*0cac*/ 	.word	0x00038890
        /*0cb0*/ 	.short	0x010a
        /*0cb2*/ 	.byte	0x3f
	.zero		1


	//   ....[24]....
        /*0cb4*/ 	.word	0x000036f0
        /*0cb8*/ 	.word	0x0000003d
        /*0cbc*/ 	.word	0x00038890
        /*0cc0*/ 	.short	0x010a
        /*0cc2*/ 	.byte	0x3f
	.zero		1


	//   ....[25]....
        /*0cc4*/ 	.word	0x00003f10
        /*0cc8*/ 	.word	0x0000003d
        /*0ccc*/ 	.word	0x00038890
        /*0cd0*/ 	.short	0x010a
        /*0cd2*/ 	.byte	0x3f
	.zero		1


	//   ....[26]....
        /*0cd4*/ 	.word	0x000042f0
        /*0cd8*/ 	.word	0x00000004
        /*0cdc*/ 	.word	0x00000000
        /*0ce0*/ 	.short	0x0101
        /*0ce2*/ 	.byte	0x3f
	.zero		1


	//   ....[27]....
        /*0ce4*/ 	.word	0x00004320
        /*0ce8*/ 	.word	0x0000003d
        /*0cec*/ 	.word	0x000388b0
        /*0cf0*/ 	.short	0x010a
        /*0cf2*/ 	.byte	0x3f
	.zero		1


	//   ....[28]....
        /*0cf4*/ 	.word	0x00004b30
        /*0cf8*/ 	.word	0x0000003d
        /*0cfc*/ 	.word	0x00000000
        /*0d00*/ 	.short	0x0101
        /*0d02*/ 	.byte	0x3f
	.zero		1


	//   ....[29]....
        /*0d04*/ 	.word	0x00007f30
        /*0d08*/ 	.word	0x0000000c
        /*0d0c*/ 	.word	0x00000000
        /*0d10*/ 	.short	0x0101
        /*0d12*/ 	.byte	0x3f
	.zero		1


	//   ....[30]....
        /*0d14*/ 	.word	0x0000bd40
        /*0d18*/ 	.word	0x0000000c
        /*0d1c*/ 	.word	0x00000000
        /*0d20*/ 	.short	0x0101
        /*0d22*/ 	.byte	0x3f
	.zero		1


	//   ....[31]....
        /*0d24*/ 	.word	0x0000e270
        /*0d28*/ 	.word	0x00000002
        /*0d2c*/ 	.word	0x00038800
        /*0d30*/ 	.short	0x010a
        /*0d32*/ 	.byte	0x3f
	.zero		1


	//   ....[32]....
        /*0d34*/ 	.word	0x0000e2c0
        /*0d38*/ 	.word	0x00000002
        /*0d3c*/ 	.word	0x00038800
        /*0d40*/ 	.short	0x010a
        /*0d42*/ 	.byte	0x3f
	.zero		1


	//   ....[33]....
        /*0d44*/ 	.word	0x0000ed40
        /*0d48*/ 	.word	0x00000002
        /*0d4c*/ 	.word	0x00038800
        /*0d50*/ 	.short	0x010a
        /*0d52*/ 	.byte	0x3f
	.zero		1


	//   ....[34]....
        /*0d54*/ 	.word	0x000101a0
        /*0d58*/ 	.word	0x00000002
        /*0d5c*/ 	.word	0x00038800
        /*0d60*/ 	.short	0x010a
        /*0d62*/ 	.byte	0x3f
	.zero		1


	//   ....[35]....
        /*0d64*/ 	.word	0x00011780
        /*0d68*/ 	.word	0x00000004
        /*0d6c*/ 	.word	0x00000000
        /*0d70*/ 	.short	0x010a
        /*0d72*/ 	.byte	0x3f
	.zero		1


	//   ....[36]....
        /*0d74*/ 	.word	0x00011820
        /*0d78*/ 	.word	0x00000006
        /*0d7c*/ 	.word	0x00000000
        /*0d80*/ 	.short	0x010a
        /*0d82*/ 	.byte	0x3f
	.zero		1


	//   ....[37]....
        /*0d84*/ 	.word	0x00011c40
        /*0d88*/ 	.word	0x00000002
        /*0d8c*/ 	.word	0x00000000
        /*0d90*/ 	.short	0x010a
        /*0d92*/ 	.byte	0x3f
	.zero		1


	//   ....[38]....
        /*0d94*/ 	.word	0x00011ca0
        /*0d98*/ 	.word	0x00000002
        /*0d9c*/ 	.word	0x00000000
        /*0da0*/ 	.short	0x010a
        /*0da2*/ 	.byte	0x3f
	.zero		1


	//   ....[39]....
        /*0da4*/ 	.word	0x00013830
        /*0da8*/ 	.word	0x0000000e
        /*0dac*/ 	.word	0x00000000
        /*0db0*/ 	.short	0x0101
        /*0db2*/ 	.byte	0x3f
	.zero		1


	//   ....[40]....
        /*0db4*/ 	.word	0x00019550
        /*0db8*/ 	.word	0x00000002
        /*0dbc*/ 	.word	0x00000000
        /*0dc0*/ 	.short	0x0101
        /*0dc2*/ 	.byte	0x3f
	.zero		1


	//   ....[41]....
        /*0dc4*/ 	.word	0x00019970
        /*0dc8*/ 	.word	0x00000004
        /*0dcc*/ 	.word	0x00000000
        /*0dd0*/ 	.short	0x010a
        /*0dd2*/ 	.byte	0x3f
	.zero		1


	//   ....[42]....
        /*0dd4*/ 	.word	0x00019a10
        /*0dd8*/ 	.word	0x00000006
        /*0ddc*/ 	.word	0x00000000
        /*0de0*/ 	.short	0x010a
        /*0de2*/ 	.byte	0x3f
	.zero		1


	//   ....[43]....
        /*0de4*/ 	.word	0x00019e30
        /*0de8*/ 	.word	0x0000000e
        /*0dec*/ 	.word	0x00000000
        /*0df0*/ 	.short	0x010a
        /*0df2*/ 	.byte	0x3f
	.zero		1


	//   ....[44]....
        /*0df4*/ 	.word	0x00019e90
        /*0df8*/ 	.word	0x0000000e
        /*0dfc*/ 	.word	0x00000000
        /*0e00*/ 	.short	0x010a
        /*0e02*/ 	.byte	0x3f
	.zero		1


	//   ....[45]....
        /*0e04*/ 	.word	0x0001ba20
        /*0e08*/ 	.word	0x0000000e
        /*0e0c*/ 	.word	0x00000000
        /*0e10*/ 	.short	0x0101
        /*0e12*/ 	.byte	0x3f
	.zero		1


	//   ....[46]....
        /*0e14*/ 	.word	0x000208d0
        /*0e18*/ 	.word	0x00000002
        /*0e1c*/ 	.word	0x00000000
        /*0e20*/ 	.short	0x0101
        /*0e22*/ 	.byte	0x3f
	.zero		1


	//   ....[47]....
        /*0e24*/ 	.word	0x00020aa0
        /*0e28*/ 	.word	0x00000004
        /*0e2c*/ 	.word	0x00000000
        /*0e30*/ 	.short	0x010a
        /*0e32*/ 	.byte	0x3f
	.zero		1


	//   ....[48]....
        /*0e34*/ 	.word	0x00020b40
        /*0e38*/ 	.word	0x00000006
        /*0e3c*/ 	.word	0x00000000
        /*0e40*/ 	.short	0x010a
        /*0e42*/ 	.byte	0x3f
	.zero		1


	//   ....[49]....
        /*0e44*/ 	.word	0x00020f60
        /*0e48*/ 	.word	0x0000000c
        /*0e4c*/ 	.word	0x00000000
        /*0e50*/ 	.short	0x010a
        /*0e52*/ 	.byte	0x3f
	.zero		1


	//   ....[50]....
        /*0e54*/ 	.word	0x00020fc0
        /*0e58*/ 	.word	0x0000000c
        /*0e5c*/ 	.word	0x00000000
        /*0e60*/ 	.short	0x010a
        /*0e62*/ 	.byte	0x3f
	.zero		1


	//   ....[51]....
        /*0e64*/ 	.word	0x00022b50
        /*0e68*/ 	.word	0x0000000c
        /*0e6c*/ 	.word	0x00000000
        /*0e70*/ 	.short	0x0101
        /*0e72*/ 	.byte	0x3f
	.zero		1


	//   ....[52]....
        /*0e74*/ 	.word	0x00028870
        /*0e78*/ 	.word	0x00000002
        /*0e7c*/ 	.word	0x00000000
        /*0e80*/ 	.short	0x0101
        /*0e82*/ 	.byte	0x3f
	.zero		1


	//   ....[53]....
        /*0e84*/ 	.word	0x0002bb50
        /*0e88*/ 	.word	0x00000003
        /*0e8c*/ 	.word	0x00000000
        /*0e90*/ 	.short	0x0101
        /*0e92*/ 	.byte	0x3f
	.zero		1


	//   ....[54]....
        /*0e94*/ 	.word	0x0002e680
        /*0e98*/ 	.word	0x00000017
        /*0e9c*/ 	.word	0x00038820
        /*0ea0*/ 	.short	0x010a
        /*0ea2*/ 	.byte	0x3f
	.zero		1


	//   ....[55]....
        /*0ea4*/ 	.word	0x0002e730
        /*0ea8*/ 	.word	0x00000003
        /*0eac*/ 	.word	0x000388a0
        /*0eb0*/ 	.short	0x010a
        /*0eb2*/ 	.byte	0x3f
	.zero		1


	//   ....[56]....
        /*0eb4*/ 	.word	0x0002e960
        /*0eb8*/ 	.word	0x00000003
        /*0ebc*/ 	.word	0x000388c0
        /*0ec0*/ 	.short	0x010a
        /*0ec2*/ 	.byte	0x3f
	.zero		1


	//   ....[57]....
        /*0ec4*/ 	.word	0x0002f350
        /*0ec8*/ 	.word	0x0000000a
        /*0ecc*/ 	.word	0x000388a0
        /*0ed0*/ 	.short	0x010a
        /*0ed2*/ 	.byte	0x3f
	.zero		1


	//   ....[58]....
        /*0ed4*/ 	.word	0x0002f570
        /*0ed8*/ 	.word	0x0000000a
        /*0edc*/ 	.word	0x000388c0
        /*0ee0*/ 	.short	0x010a
        /*0ee2*/ 	.byte	0x3f
	.zero		1


	//   ....[59]....
        /*0ee4*/ 	.word	0x00030f10
        /*0ee8*/ 	.word	0x00000011
        /*0eec*/ 	.word	0x00038840
        /*0ef0*/ 	.short	0x010a
        /*0ef2*/ 	.byte	0x3f
	.zero		1


	//   ....[60]....
        /*0ef4*/ 	.word	0x00031400
        /*0ef8*/ 	.word	0x00000011
        /*0efc*/ 	.word	0x00038830
        /*0f00*/ 	.short	0x0107
        /*0f02*/ 	.byte	0x3f
	.zero		1


	//   ....[61]....
        /*0f04*/ 	.word	0x000314d0
        /*0f08*/ 	.word	0x00000011
        /*0f0c*/ 	.word	0x00038830
        /*0f10*/ 	.short	0x0101
        /*0f12*/ 	.byte	0x3f
	.zero		1


	//   ....[62]....
        /*0f14*/ 	.word	0x00031d90
        /*0f18*/ 	.word	0x00000017
        /*0f1c*/ 	.word	0x00038800
        /*0f20*/ 	.short	0x0107
        /*0f22*/ 	.byte	0x3f
	.zero		1


	//   ....[63]....
        /*0f24*/ 	.word	0x00031e20
        /*0f28*/ 	.word	0x00000017
        /*0f2c*/ 	.word	0x00038800
        /*0f30*/ 	.short	0x0101
        /*0f32*/ 	.byte	0x3f
	.zero		1


	//   ....[64]....
        /*0f34*/ 	.word	0x00032d20
        /*0f38*/ 	.word	0x00000017
        /*0f3c*/ 	.word	0x00038810
        /*0f40*/ 	.short	0x0107
        /*0f42*/ 	.byte	0x3f
	.zero		1


	//   ....[65]....
        /*0f44*/ 	.word	0x00032e20
        /*0f48*/ 	.word	0x00000017
        /*0f4c*/ 	.word	0x00038810
        /*0f50*/ 	.short	0x0101
        /*0f52*/ 	.byte	0x3f
	.zero		1


	//   ....[66]....
        /*0f54*/ 	.word	0x00032e40
        /*0f58*/ 	.word	0x00000017
        /*0f5c*/ 	.word	0x00038820
        /*0f60*/ 	.short	0x010a
        /*0f62*/ 	.byte	0x3f
	.zero		1


	//   ....[67]....
        /*0f64*/ 	.word	0x00032ed0
        /*0f68*/ 	.word	0x00000011
        /*0f6c*/ 	.word	0x00038860
        /*0f70*/ 	.short	0x010a
        /*0f72*/ 	.byte	0x3f
	.zero		1


	//   ....[68]....
        /*0f74*/ 	.word	0x00033800
        /*0f78*/ 	.word	0x00000011
        /*0f7c*/ 	.word	0x00038850
        /*0f80*/ 	.short	0x0107
        /*0f82*/ 	.byte	0x3f
	.zero		1


	//   ....[69]....
        /*0f84*/ 	.word	0x000338d0
        /*0f88*/ 	.word	0x00000011
        /*0f8c*/ 	.word	0x00038850
        /*0f90*/ 	.short	0x0101
        /*0f92*/ 	.byte	0x3f
	.zero		1


	//   ....[70]....
        /*0f94*/ 	.word	0x00033c50
        /*0f98*/ 	.word	0x00000006
        /*0f9c*/ 	.word	0x00038840
        /*0fa0*/ 	.short	0x010a
        /*0fa2*/ 	.byte	0x3f
	.zero		1


	//   ....[71]....
        /*0fa4*/ 	.word	0x00033f90
        /*0fa8*/ 	.word	0x00000006
        /*0fac*/ 	.word	0x00038830
        /*0fb0*/ 	.short	0x0107
        /*0fb2*/ 	.byte	0x3f
	.zero		1


	//   ....[72]....
        /*0fb4*/ 	.word	0x00034050
        /*0fb8*/ 	.word	0x00000006
        /*0fbc*/ 	.word	0x00038830
        /*0fc0*/ 	.short	0x0101
        /*0fc2*/ 	.byte	0x3f
	.zero		1


	//   ....[73]....
        /*0fc4*/ 	.word	0x00034080
        /*0fc8*/ 	.word	0x00000006
        /*0fcc*/ 	.word	0x00038860
        /*0fd0*/ 	.short	0x010a
        /*0fd2*/ 	.byte	0x3f
	.zero		1


	//   ....[74]....
        /*0fd4*/ 	.word	0x00034750
        /*0fd8*/ 	.word	0x00000006
        /*0fdc*/ 	.word	0x00038850
        /*0fe0*/ 	.short	0x0107
        /*0fe2*/ 	.byte	0x3f
	.zero		1


	//   ....[75]....
        /*0fe4*/ 	.word	0x00034810
        /*0fe8*/ 	.word	0x00000006
        /*0fec*/ 	.word	0x00038850
        /*0ff0*/ 	.short	0x0101
        /*0ff2*/ 	.byte	0x3f
	.zero		1


	//   ....[76]....
        /*0ff4*/ 	.word	0x00035680
        /*0ff8*/ 	.word	0x00000004
        /*0ffc*/ 	.word	0x00038820
        /*1000*/ 	.short	0x010a
        /*1002*/ 	.byte	0x3f
	.zero		1


	//   ....[77]....
        /*1004*/ 	.word	0x000357f0
        /*1008*/ 	.word	0x00000005
        /*100c*/ 	.word	0x00038840
        /*1010*/ 	.short	0x010a
        /*1012*/ 	.byte	0x3f
	.zero		1


	//   ....[78]....
        /*1014*/ 	.word	0x00035890
        /*1018*/ 	.word	0x00000019
        /*101c*/ 	.word	0x00038840
        /*1020*/ 	.short	0x010a
        /*1022*/ 	.byte	0x3f
	.zero		1


	//   ....[79]....
        /*1024*/ 	.word	0x000358d0
        /*1028*/ 	.word	0x00000005
        /*102c*/ 	.word	0x00038860
        /*1030*/ 	.short	0x010a
        /*1032*/ 	.byte	0x3f
	.zero		1


	//   ....[80]....
        /*1034*/ 	.word	0x00035910
        /*1038*/ 	.word	0x00000019
        /*103c*/ 	.word	0x00038860
        /*1040*/ 	.short	0x010a
        /*1042*/ 	.byte	0x3f
	.zero		1


	//   ....[81]....
        /*1044*/ 	.word	0x00035970
        /*1048*/ 	.word	0x0000003d
        /*104c*/ 	.word	0x00038890
        /*1050*/ 	.short	0x010a
        /*1052*/ 	.byte	0x3f
	.zero		1


	//   ....[82]....
        /*1054*/ 	.word	0x00035ae0
        /*1058*/ 	.word	0x0000003d
        /*105c*/ 	.word	0x00038890
        /*1060*/ 	.short	0x010a
        /*1062*/ 	.byte	0x3f
	.zero		1


	//   ....[83]....
        /*1064*/ 	.word	0x00035c60
        /*1068*/ 	.word	0x0000003d
        /*106c*/ 	.word	0x00038890
        /*1070*/ 	.short	0x010a
        /*1072*/ 	.byte	0x3f
	.zero		1


	//   ....[84]....
        /*1074*/ 	.word	0x00035dc0
        /*1078*/ 	.word	0x0000003d
        /*107c*/ 	.word	0x000388b0
        /*1080*/ 	.short	0x010a
        /*1082*/ 	.byte	0x3f
	.zero		1


	//   ....[85]....
        /*1084*/ 	.word	0x000361a0
        /*1088*/ 	.word	0x00000002
        /*108c*/ 	.word	0x00038800
        /*1090*/ 	.short	0x010a
        /*1092*/ 	.byte	0x3f
	.zero		1


	//   ....[86]....
        /*1094*/ 	.word	0x00036790
        /*1098*/ 	.word	0x00000002
        /*109c*/ 	.word	0x00038800
        /*10a0*/ 	.short	0x010a
        /*10a2*/ 	.byte	0x3f
	.zero		1


	//   ....[87]....
        /*10a4*/ 	.word	0x000367e0
        /*10a8*/ 	.word	0x00000006
        /*10ac*/ 	.word	0x00000000
        /*10b0*/ 	.short	0x010a
        /*10b2*/ 	.byte	0x3f
	.zero		1


	//   ....[88]....
        /*10b4*/ 	.word	0x00036830
        /*10b8*/ 	.word	0x00000002
        /*10bc*/ 	.word	0x00000000
        /*10c0*/ 	.short	0x010a
        /*10c2*/ 	.byte	0x3f
	.zero		1


	//   ....[89]....
        /*10c4*/ 	.word	0x00036880
        /*10c8*/ 	.word	0x00000006
        /*10cc*/ 	.word	0x00000000
        /*10d0*/ 	.short	0x010a
        /*10d2*/ 	.byte	0x3f
	.zero		1


	//   ....[90]....
        /*10d4*/ 	.word	0x000368d0
        /*10d8*/ 	.word	0x0000000e
        /*10dc*/ 	.word	0x00000000
        /*10e0*/ 	.short	0x010a
        /*10e2*/ 	.byte	0x3f
	.zero		1


	//   ....[91]....
        /*10e4*/ 	.word	0x00036920
        /*10e8*/ 	.word	0x00000006
        /*10ec*/ 	.word	0x00000000
        /*10f0*/ 	.short	0x010a
        /*10f2*/ 	.byte	0x3f
	.zero		1


	//   ....[92]....
        /*10f4*/ 	.word	0x00036970
        /*10f8*/ 	.word	0x0000000c
        /*10fc*/ 	.word	0x00000000
        /*1100*/ 	.short	0x010a
        /*1102*/ 	.byte	0x3f
	.zero		1


	//   ....[93]....
        /*1104*/ 	.word	0x00036b10
        /*1108*/ 	.word	0x00000017
        /*110c*/ 	.word	0x00038820
        /*1110*/ 	.short	0x010a
        /*1112*/ 	.byte	0x3f
	.zero		1


	//   ....[94]....
        /*1114*/ 	.word	0x00036b60
        /*1118*/ 	.word	0x00000003
        /*111c*/ 	.word	0x000388a0
        /*1120*/ 	.short	0x010a
        /*1122*/ 	.byte	0x3f
	.zero		1


	//   ....[95]....
        /*1124*/ 	.word	0x00036bb0
        /*1128*/ 	.word	0x00000003
        /*112c*/ 	.word	0x000388c0
        /*1130*/ 	.short	0x010a
        /*1132*/ 	.byte	0x3f
	.zero		1


	//   ....[96]....
        /*1134*/ 	.word	0x00036c00
        /*1138*/ 	.word	0x0000000a
        /*113c*/ 	.word	0x000388a0
        /*1140*/ 	.short	0x010a
        /*1142*/ 	.byte	0x3f
	.zero		1


	//   ....[97]....
        /*1144*/ 	.word	0x00036c50
        /*1148*/ 	.word	0x0000000a
        /*114c*/ 	.word	0x000388c0
        /*1150*/ 	.short	0x010a
        /*1152*/ 	.byte	0x3f
	.zero		1


	//   ....[98]....
        /*1154*/ 	.word	0x00036d60
        /*1158*/ 	.word	0x00000011
        /*115c*/ 	.word	0x00038840
        /*1160*/ 	.short	0x010a
        /*1162*/ 	.byte	0x3f
	.zero		1


	//   ....[99]....
        /*1164*/ 	.word	0x000382f0
        /*1168*/ 	.word	0x00000017
        /*116c*/ 	.word	0x00038820
        /*1170*/ 	.short	0x010a
        /*1172*/ 	.byte	0x3f
	.zero		1


	//   ....[100]....
        /*1174*/ 	.word	0x00038340
        /*1178*/ 	.word	0x00000011
        /*117c*/ 	.word	0x00038860
        /*1180*/ 	.short	0x010a
        /*1182*/ 	.byte	0x3f
	.zero		1


	//   ....[101]....
        /*1184*/ 	.word	0x00038c30
        /*1188*/ 	.word	0x00000006
        /*118c*/ 	.word	0x00038840
        /*1190*/ 	.short	0x010a
        /*1192*/ 	.byte	0x3f
	.zero		1


	//   ....[102]....
        /*1194*/ 	.word	0x000390f0
        /*1198*/ 	.word	0x00000006
        /*119c*/ 	.word	0x00038860
        /*11a0*/ 	.short	0x010a
        /*11a2*/ 	.byte	0x3f
	.zero		1


	//   ....[103]....
        /*11a4*/ 	.word	0x0003a1e0
        /*11a8*/ 	.word	0x00000004
        /*11ac*/ 	.word	0x00038820
        /*11b0*/ 	.short	0x010a
        /*11b2*/ 	.byte	0x3f
	.zero		1


	//   ....[104]....
        /*11b4*/ 	.word	0x0003a380
        /*11b8*/ 	.word	0x00000005
        /*11bc*/ 	.word	0x00038840
        /*11c0*/ 	.short	0x010a
        /*11c2*/ 	.byte	0x3f
	.zero		1


	//   ....[105]....
        /*11c4*/ 	.word	0x0003a3d0
        /*11c8*/ 	.word	0x00000019
        /*11cc*/ 	.word	0x00038840
        /*11d0*/ 	.short	0x010a
        /*11d2*/ 	.byte	0x3f
	.zero		1


	//   ....[106]....
        /*11d4*/ 	.word	0x0003a420
        /*11d8*/ 	.word	0x00000005
        /*11dc*/ 	.word	0x00038860
        /*11e0*/ 	.short	0x010a
        /*11e2*/ 	.byte	0x3f
	.zero		1


	//   ....[107]....
        /*11e4*/ 	.word	0x0003a640
        /*11e8*/ 	.word	0x00000009
        /*11ec*/ 	.word	0x00000000
        /*11f0*/ 	.short	0x010a
        /*11f2*/ 	.byte	0x3f
	.zero		1


	//   ....[108]....
        /*11f4*/ 	.word	0x0003a780
        /*11f8*/ 	.word	0x0000000c
        /*11fc*/ 	.word	0x00000000
        /*1200*/ 	.short	0x010a
        /*1202*/ 	.byte	0x3f
	.zero		1


	//   ....[109]....
        /*1204*/ 	.word	0x0003ad40
        /*1208*/ 	.word	0x0000000c
        /*120c*/ 	.word	0x00038810
        /*1210*/ 	.short	0x010a
        /*1212*/ 	.byte	0x3f
	.zero		1


	//   ....[110]....
        /*1214*/ 	.word	0x0003aec0
        /*1218*/ 	.word	0x0000000e
        /*121c*/ 	.word	0x00000000
        /*1220*/ 	.short	0x010a
        /*1222*/ 	.byte	0x3f
	.zero		1


	//   ....[111]....
        /*1224*/ 	.word	0x0003b000
        /*1228*/ 	.word	0x0000000c
        /*122c*/ 	.word	0x00000000
        /*1230*/ 	.short	0x010a
        /*1232*/ 	.byte	0x3f
	.zero		1


	//   ....[112]....
        /*1234*/ 	.word	0x0003d4d0
        /*1238*/ 	.word	0x00000009
        /*123c*/ 	.word	0x00000000
        /*1240*/ 	.short	0x0101
        /*1242*/ 	.byte	0x3f
	.zero		1


	//   ....[113]....
        /*1244*/ 	.word	0x00049b50
        /*1248*/ 	.word	0x00000000
        /*124c*/ 	.word	0x00000000
        /*1250*/ 	.short	0x0101
        /*1252*/ 	.byte	0x3f
	.zero		1


	//   ....[114]....
        /*1254*/ 	.word	0x00049b70
        /*1258*/ 	.word	0x0000000c
        /*125c*/ 	.word	0x00000000
        /*1260*/ 	.short	0x010a
        /*1262*/ 	.byte	0x3f
	.zero		1


	//   ....[115]....
        /*1264*/ 	.word	0x00049bc0
        /*1268*/ 	.word	0x0000000c
        /*126c*/ 	.word	0x00038810
        /*1270*/ 	.short	0x010a
        /*1272*/ 	.byte	0x3f
	.zero		1


	//   ....[116]....
        /*1274*/ 	.word	0x00049c10
        /*1278*/ 	.word	0x0000000c
        /*127c*/ 	.word	0x00000000
        /*1280*/ 	.short	0x010a
        /*1282*/ 	.byte	0x3f
	.zero		1


	//----- nvinfo : EIATTR_NUM_MBARRIERS
	.align		4
.L_474:
        /*1284*/ 	.byte	0x03, 0x38
        /*1286*/ 	.short	0x0017


	//----- nvinfo : EIATTR_EXIT_INSTR_OFFSETS
	.align		4
        /*1288*/ 	.byte	0x04, 0x1c
        /*128a*/ 	.short	(.L_476 - .L_475)


	//   ....[0]....
.L_475:
        /*128c*/ 	.word	0x00035960


	//----- nvinfo : EIATTR_MAX_THREADS
	.align		4
.L_476:
        /*1290*/ 	.byte	0x04, 0x05
        /*1292*/ 	.short	(.L_478 - .L_477)
.L_477:
        /*1294*/ 	.word	0x00000180
        /*1298*/ 	.word	0x00000001
        /*129c*/ 	.word	0x00000001


	//----- nvinfo : EIATTR_CRS_STACK_SIZE
	.align		4
.L_478:
        /*12a0*/ 	.byte	0x04, 0x1e
        /*12a2*/ 	.short	(.L_480 - .L_479)
.L_479:
        /*12a4*/ 	.word	0x00000000


	//----- nvinfo : EIATTR_CBANK_PARAM_SIZE
	.align		4
.L_480:
        /*12a8*/ 	.byte	0x03, 0x19
        /*12aa*/ 	.short	0x0bf0


	//----- nvinfo : EIATTR_PARAM_CBANK
	.align		4
        /*12ac*/ 	.byte	0x04, 0x0a
        /*12ae*/ 	.short	(.L_482 - .L_481)
	.align		4
.L_481:
        /*12b0*/ 	.word	index@(.nv.constant0._ZN7cutlass13device_kernelIN5flash11enable_sm90INS1_16FlashAttnFwdSm90INS1_25CollectiveMainloopFwdSm90ILi2EN4cute5tupleIJNS5_1CILi1EEES8_S8_EEENS6_IJNS7_ILi64EEESA_SA_EEELi512ENS_6half_tEfNS_4arch4Sm90ELb0ELb1ELb1ELb1ELb1ELb1ELb1ELb0ELb0ELb1ELb0ELb0EEENS1_21CollectiveEpilogueFwdINS6_IJSA_NS7_ILi512EEESA_EEES9_SC_SE_Li256ELb1ELb1ELb0ELb0EEENS1_36VarlenDynamicPersistentTileSchedulerILi64ELi64ELi256ELi128ELb0ELb1ELb1ELb1ELb0ELb1EEEEEEEEEvNT_6ParamsE)
        /*12b4*/ 	.short	0x0210
        /*12b6*/ 	.short	0x0bf0


	//----- nvinfo : EIATTR_SW_WAR
	.align		4
.L_482:
        /*12b8*/ 	.byte	0x04, 0x36
        /*12ba*/ 	.short	(.L_484 - .L_483)
.L_483:
        /*12bc*/ 	.word	0x00000008
.L_484:


//--------------------- .nv.info._ZN7cutlass13device_kernelIN5flash11enable_sm90INS1_16FlashAttnFwdSm90INS1_25CollectiveMainloopFwdSm90ILi2EN4cute5tupleIJNS5_1CILi1EEES8_S8_EEENS6_IJNS7_ILi64EEESA_SA_EEELi512ENS_6half_tEfNS_4arch4Sm90ELb1ELb0ELb1ELb0ELb1ELb0ELb0ELb0ELb0ELb1ELb0ELb0EEENS1_21CollectiveEpilogueFwdINS6_IJSA_NS7_ILi512EEESA_EEES9_SC_SE_Li256ELb0ELb1ELb0ELb0EEENS1_30DynamicPersistentTileSchedulerILi256ELi128ELb0ELb1ELb1EEEEEEEEEvNT_6ParamsE --------------------------
	.section	.nv.info._ZN7cutlass13device_kernelIN5flash11enable_sm90INS1_16FlashAttnFwdSm90INS1_25CollectiveMainloopFwdSm90ILi2EN4cute5tupleIJNS5_1CILi1EEES8_S8_EEENS6_IJNS7_ILi64EEESA_SA_EEELi512ENS_6half_tEfNS_4arch4Sm90ELb1ELb0ELb1ELb0ELb1ELb0ELb0ELb0ELb0ELb1ELb0ELb0EEENS1_21CollectiveEpilogueFwdINS6_IJSA_NS7_ILi512EEESA_EEES9_SC_SE_Li256ELb0ELb1ELb0ELb0EEENS1_30DynamicPersistentTileSchedulerILi256ELi128ELb0ELb1ELb1EEEEEEEEEvNT_6ParamsE,"",@"SHT_CUDA_INFO"
	.sectionflags	@""
	.align	4


	//----- nvinfo : EIATTR_CUDA_API_VERSION
	.align		4
        /*0000*/ 	.byte	0x04, 0x37
        /*0002*/ 	.short	(.L_486 - .L_485)
.L_485:
        /*0004*/ 	.word	0x00000082


	//----- nvinfo : EIATTR_KPARAM_INFO
	.align		4
.L_486:
        /*0008*/ 	.byte	0x04, 0x17
        /*000a*/ 	.short	(.L_488 - .L_487)
.L_487:
        /*000c*/ 	.word	0x00000000
        /*0010*/ 	.short	0x0000
        /*0012*/ 	.short	0x0070
        /*0014*/ 	.byte	0x00, 0xf0, 0x01, 0x2a


	//----- nvinfo : EIATTR_SPARSE_MMA_MASK
	.align		4
.L_488:
        /*0018*/ 	.byte	0x03, 0x50
        /*001a*/ 	.short	0x0000


	//----- nvinfo : EIATTR_MAXREG_COUNT
	.align		4
        /*001c*/ 	.byte	0x03, 0x1b
        /*001e*/ 	.short	0x00a8


	//----- nvinfo : EIATTR_NUM_BARRIERS
	.align		4
        /*0020*/ 	.byte	0x02, 0x4c
        /*0022*/ 	.byte	0x10
	.zero		1


	//----- nvinfo : EIATTR_EXTERNS
	.align		4
        /*0024*/ 	.byte	0x04, 0x0f
        /*0026*/ 	.short	(.L_490 - .L_489)


	//   ....[0]....
	.align		4
.L_489:
        /*0028*/ 	.word	index@(__assertfail)


	//----- nvinfo : EIATTR_ANNOTATIONS
	.align		4
.L_490:
        /*002c*/ 	.byte	0x04, 0x55
        /*002e*/ 	.short	(.L_492 - .L_491)


	//   ....[0]....
.L_491:
        /*0030*/ 	.word	0x00000001
        /*0034*/ 	.byte	0x10, 0xc9, 0x00, 0x00, 0x01, 0x00, 0x00, 0x00, 0x20, 0xca, 0x00, 0x00, 0x01, 0x00, 0x00, 0x00
        /*0044*/ 	.byte	0x30, 0xce, 0x00, 0x00, 0x01, 0x00, 0x00, 0x00, 0xd0, 0xdc, 0x00, 0x00, 0x01, 0x00, 0x00, 0x00
        /*0054*/ 	.byte	0x90, 0xe2, 0x00, 0x00, 0x01, 0x00, 0x00, 0x00, 0x90, 0xe8, 0x00, 0x00, 0x01, 0x00, 0x00, 0x00
        /*0064*/ 	.byte	0xb0, 0xe8, 0x00, 0x00, 0x01, 0x00, 0x00, 0x00, 0xf0, 0xe9, 0x00, 0x00, 0x01, 0x00, 0x00, 0x00
        /*0074*/ 	.byte	0xa0, 0x04, 0x01, 0x00


	//----- nvinfo : EIATTR_MERCURY_ISA_VERSION
	.align		4
.L_492:
        /*0078*/ 	.byte	0x03, 0x5f
        /*007a*/ 	.short	0x0101


	//----- nvinfo : EIATTR_INT_WARP_WIDE_INSTR_OFFSETS
	.align		4
        /*007c*/ 	.byte	0x04, 0x31
        /*007e*/ 	.short	(.L_494 - .L_493)


	//   ....[0]....
.L_493:
        /*0080*/ 	.word	0x000000c0


	//   ....[1]....
        /*0084*/ 	.word	0x000000d0


	//   ....[2]....
        /*0088*/ 	.word	0x00000170


	//   ....[3]....
        /*008c*/ 	.word	0x0000d3f0


	//   ....[4]....
        /*0090*/ 	.word	0x0000d480


	//   ....[5]....
        /*0094*/ 	.word	0x00010230


	//   ....[6]....
        /*0098*/ 	.word	0x000102c0


	//----- nvinfo : EIATTR_COOP_GROUP_MASK_REGIDS
	.align		4
.L_494:
        /*009c*/ 	.byte	0x04, 0x29
        /*009e*/ 	.short	(.L_496 - .L_495)


	//   ....[0]....
.L_495:
        /*00a0*/ 	.word	0xffffffff


	//   ....[1]....
        /*00a4*/ 	.word	0xffffffff


	//   ....[2]....
        /*00a8*/ 	.word	0xffffffff


	//   ....[3]....
        /*00ac*/ 	.word	0xffffffff


	//   ....[4]....
        /*00b0*/ 	.word	0xffffffff


	//   ....[5]....
        /*00b4*/ 	.word	0xffffffff


	//   ....[6]....
        /*00b8*/ 	.word	0xffffffff


	//   ....[7]....
        /*00bc*/ 	.word	0xffffffff


	//   ....[8]....
        /*00c0*/ 	.word	0xffffffff


	//   ....[9]....
        /*00c4*/ 	.word	0xffffffff


	//   ....[10]....
        /*00c8*/ 	.word	0xffffffff


	//   ....[11]....
        /*00cc*/ 	.word	0xffffffff


	//   ....[12]....
        /*00d0*/ 	.word	0xffffffff


	//   ....[13]....
        /*00d4*/ 	.word	0xffffffff


	//   ....[14]....
        /*00d8*/ 	.word	0xffffffff


	//   ....[15]....
        /*00dc*/ 	.word	0xffffffff


	//   ....[16]....
        /*00e0*/ 	.word	0xffffffff


	//   ....[17]....
        /*00e4*/ 	.word	0xffffffff


	//   ....[18]....
        /*00e8*/ 	.word	0xffffffff


	//   ....[19]....
        /*00ec*/ 	.word	0xffffffff


	//   ....[20]....
        /*00f0*/ 	.word	0xffffffff


	//   ....[21]....
        /*00f4*/ 	.word	0xffffffff


	//   ....[22]....
        /*00f8*/ 	.word	0xffffffff


	//   ....[23]....
        /*00fc*/ 	.word	0xffffffff


	//   ....[24]....
        /*0100*/ 	.word	0xffffffff


	//   ....[25]....
        /*0104*/ 	.word	0xffffffff


	//   ....[26]....
        /*0108*/ 	.word	0xffffffff


	//   ....[27]....
        /*010c*/ 	.word	0xffffffff


	//   ....[28]....
        /*0110*/ 	.word	0xffffffff


	//   ....[29]....
        /*0114*/ 	.word	0xffffffff


	//   ....[30]....
        /*0118*/ 	.word	0xffffffff


	//   ....[31]....
        /*011c*/ 	.word	0xffffffff


	//   ....[32]....
        /*0120*/ 	.word	0xffffffff


	//   ....[33]....
        /*0124*/ 	.word	0xffffffff


	//   ....[34]....
        /*0128*/ 	.word	0xffffffff


	//   ....[35]....
        /*012c*/ 	.word	0xffffffff


	//   ....[36]....
        /*0130*/ 	.word	0xffffffff


	//   ....[37]....
        /*0134*/ 	.word	0xffffffff


	//   ....[38]....
        /*0138*/ 	.word	0xffffffff


	//   ....[39]....
        /*013c*/ 	.word	0xffffffff


	//   ....[40]....
        /*0140*/ 	.word	0xffffffff


	//   ....[41]....
        /*0144*/ 	.word	0xffffffff


	//   ....[42]....
        /*0148*/ 	.word	0xffffffff


	//   ....[43]....
        /*014c*/ 	.word	0xffffffff


	//   ....[44]....
        /*0150*/ 	.word	0xffffffff


	//   ....[45]....
        /*0154*/ 	.word	0xffffffff


	//   ....[46]....
        /*0158*/ 	.word	0xffffffff


	//   ....[47]....
        /*015c*/ 	.word	0xffffffff


	//   ....[48]....
        /*0160*/ 	.word	0xffffffff


	//   ....[49]....
        /*0164*/ 	.word	0xffffffff


	//   ....[50]....
        /*0168*/ 	.word	0xffffffff


	//   ....[51]....
        /*016c*/ 	.word	0xffffffff


	//   ....[52]....
        /*0170*/ 	.word	0xffffffff


	//   ....[53]....
        /*0174*/ 	.word	0xffffffff


	//   ....[54]....
        /*0178*/ 	.word	0xffffffff


	//   ....[55]....
        /*017c*/ 	.word	0xffffffff


	//   ....[56]....
        /*0180*/ 	.word	0xffffffff


	//   ....[57]....
        /*0184*/ 	.word	0xffffffff


	//   ....[58]....
        /*0188*/ 	.word	0xffffffff


	//   ....[59]....
        /*018c*/ 	.word	0xffffffff


	//   ....[60]....
        /*0190*/ 	.word	0xffffffff


	//   ....[61]....
        /*0194*/ 	.word	0xffffffff


	//   ....[62]....
        /*0198*/ 	.word	0xffffffff


	//   ....[63]....
        /*019c*/ 	.word	0xffffffff


	//   ....[64]....
        /*01a0*/ 	.word	0xffffffff


	//   ....[65]....
        /*01a4*/ 	.word	0xffffffff


	//   ....[66]....
        /*01a8*/ 	.word	0xffffffff


	//   ....[67]....
        /*01ac*/ 	.word	0xffffffff


	//   ....[68]....
        /*01b0*/ 	.word	0xffffffff


	//   ....[69]....
        /*01b4*/ 	.word	0xffffffff


	//   ....[70]....
        /*01b8*/ 	.word	0xffffffff


	//   ....[71]....
        /*01bc*/ 	.word	0xffffffff


	//   ....[72]....
        /*01c0*/ 	.word	0xffffffff


	//   ....[73]....
        /*01c4*/ 	.word	0xffffffff


	//   ....[74]....
        /*01c8*/ 	.word	0xffffffff


	//   ....[75]....
        /*01cc*/ 	.word	0xffffffff


	//   ....[76]....
        /*01d0*/ 	.word	0xffffffff


	//   ....[77]....
        /*01d4*/ 	.word	0xffffffff


	//   ....[78]....
        /*01d8*/ 	.word	0xffffffff


	//   ....[79]....
        /*01dc*/ 	.word	0xffffffff


	//   ....[80]....
        /*01e0*/ 	.word	0xffffffff


	//   ....[81]....
        /*01e4*/ 	.word	0xffffffff


	//   ....[82]....
        /*01e8*/ 	.word	0xffffffff


	//   ....[83]....
        /*01ec*/ 	.word	0xffffffff


	//   ....[84]....
        /*01f0*/ 	.word	0xffffffff


	//   ....[85]....
        /*01f4*/ 	.word	0xffffffff


	//   ....[86]....
        /*01f8*/ 	.word	0xffffffff


	//   ....[87]....
        /*01fc*/ 	.word	0x0500000f


	//   ....[88]....
        /*0200*/ 	.word	0x0500000f


	//   ....[89]....
        /*0204*/ 	.word	0x0500000f


	//   ....[90]....
        /*0208*/ 	.word	0x0500000f


	//   ....[91]....
        /*020c*/ 	.word	0x0500000f


	//   ....[92]....
        /*0210*/ 	.word	0x0500000f


	//   ....[93]....
        /*0214*/ 	.word	0x0500000f


	//   ....[94]....
        /*0218*/ 	.word	0x0500000f


	//   ....[95]....
        /*021c*/ 	.word	0x0500000f


	//   ....[96]....
        /*0220*/ 	.word	0x0500000f


	//   ....[97]....
        /*0224*/ 	.word	0x0500000f


	//   ....[98]....
        /*0228*/ 	.word	0x0500000f


	//   ....[99]....
        /*022c*/ 	.word	0x0500000f


	//   ....[100]....
        /*0230*/ 	.word	0x0500000f


	//   ....[101]....
        /*0234*/ 	.word	0x0500000f


	//   ....[102]....
        /*0238*/ 	.word	0x0500000f


	//   ....[103]....
        /*023c*/ 	.word	0x0500000f


	//   ....[104]....
        /*0240*/ 	.word	0x0500000f


	//   ....[105]....
        /*0244*/ 	.word	0x0500000f


	//   ....[106]....
        /*0248*/ 	.word	0x0500000f


	//   ....[107]....
        /*024c*/ 	.word	0x0500000f


	//   ....[108]....
        /*0250*/ 	.word	0x0500000f


	//   ....[109]....
        /*0254*/ 	.word	0x0500000f


	//   ....[110]....
        /*0258*/ 	.word	0x0500000f


	//   ....[111]....
        /*025c*/ 	.word	0x0500000f


	//   ....[112]....
        /*0260*/ 	.word	0x0500000f


	//   ....[113]....
        /*0264*/ 	.word	0x0500000f


	//   ....[114]....
        /*0268*/ 	.word	0x0500000f


	//   ....[115]....
        /*026c*/ 	.word	0x0500000f


	//   ....[116]....
        /*0270*/ 	.word	0x0500000f


	//   ....[117]....
        /*0274*/ 	.word	0x0500000f


	//   ....[118]....
        /*0278*/ 	.word	0x0500000f


	//   ....[119]....
        /*027c*/ 	.word	0x0500000f


	//   ....[120]....
        /*0280*/ 	.word	0x0500000f


	//   ....[121]....
        /*0284*/ 	.word	0x0500000f


	//   ....[122]....
        /*0288*/ 	.word	0x0500000f


	//   ....[123]....
        /*028c*/ 	.word	0x0500000f


	//   ....[124]....
        /*0290*/ 	.word	0x0500000f


	//   ....[125]....
        /*0294*/ 	.word	0x0500000f


	//   ....[126]....
        /*0298*/ 	.word	0x0500000f


	//   ....[127]....
        /*029c*/ 	.word	0x0500000f


	//   ....[128]....
        /*02a0*/ 	.word	0x0500000f


	//   ....[129]....
        /*02a4*/ 	.word	0x0500000f


	//----- nvinfo : EIATTR_COOP_GROUP_INSTR_OFFSETS
	.align		4
.L_496:
        /*02a8*/ 	.byte	0x04, 0x28
        /*02aa*/ 	.short	(.L_498 - .L_497)


	//   ....[0]....
.L_497:
        /*02ac*/ 	.word	0x00000070


	//   ....[1]....
        /*02b0*/ 	.word	0x000000b0


	//   ....[2]....
        /*02b4*/ 	.word	0x00000290


	//   ....[3]....
        /*02b8*/ 	.word	0x000003f0


	//   ....[4]....
        /*02bc*/ 	.word	0x00000510


	//   ....[5]....
        /*02c0*/ 	.word	0x00000670


	//   ....[6]....
        /*02c4*/ 	.word	0x00001830


	//   ....[7]....
        /*02c8*/ 	.word	0x00003610


	//   ....[8]....
        /*02cc*/ 	.word	0x00003d90


	//   ....[9]....
        /*02d0*/ 	.word	0x00003e30


	//   ....[10]....
        /*02d4*/ 	.word	0x000043e0


	//   ....[11]....
        /*02d8*/ 	.word	0x000044b0


	//   ....[12]....
        /*02dc*/ 	.word	0x00004900


	//   ....[13]....
        /*02e0*/ 	.word	0x00004980


	//   ....[14]....
        /*02e4*/ 	.word	0x000051d0


	//   ....[15]....
        /*02e8*/ 	.word	0x00005800


	//   ....[16]....
        /*02ec*/ 	.word	0x00005d90


	//   ....[17]....
        /*02f0*/ 	.word	0x00005db0


	//   ....[18]....
        /*02f4*/ 	.word	0x00005e50


	//   ....[19]....
        /*02f8*/ 	.word	0x00006210


	//   ....[20]....
        /*02fc*/ 	.word	0x00006390


	//   ....[21]....
        /*0300*/ 	.word	0x00007510


	//   ....[22]....
        /*0304*/ 	.word	0x00007d10


	//   ....[23]....
        /*0308*/ 	.word	0x00007db0


	//   ....[24]....
        /*030c*/ 	.word	0x000080c0


	//   ....[25]....
        /*0310*/ 	.word	0x00008290


	//   ....[26]....
        /*0314*/ 	.word	0x00009230


	//   ....[27]....
        /*0318*/ 	.word	0x00009300


	//   ....[28]....
        /*031c*/ 	.word	0x00009340


	//   ....[29]....
        /*0320*/ 	.word	0x000093d0


	//   ....[30]....
        /*0324*/ 	.word	0x00009410


	//   ....[31]....
        /*0328*/ 	.word	0x00009e50


	//   ....[32]....
        /*032c*/ 	.word	0x0000b120


	//   ....[33]....
        /*0330*/ 	.word	0x0000b150


	//   ....[34]....
        /*0334*/ 	.word	0x0000b180


	//   ....[35]....
        /*0338*/ 	.word	0x0000b1a0


	//   ....[36]....
        /*033c*/ 	.word	0x0000b7e0


	//   ....[37]....
        /*0340*/ 	.word	0x0000b800


	//   ....[38]....
        /*0344*/ 	.word	0x0000ba30


	//   ....[39]....
        /*0348*/ 	.word	0x0000ba50


	//   ....[40]....
        /*034c*/ 	.word	0x0000c3e0


	//   ....[41]....
        /*0350*/ 	.word	0x0000c400


	//   ....[42]....
        /*0354*/ 	.word	0x0000c630


	//   ....[43]....
        /*0358*/ 	.word	0x0000c650


	//   ....[44]....
        /*035c*/ 	.word	0x0000c940


	//   ....[45]....
        /*0360*/ 	.word	0x0000de30


	//   ....[46]....
        /*0364*/ 	.word	0x0000de50


	//   ....[47]....
        /*0368*/ 	.word	0x0000de90


	//   ....[48]....
        /*036c*/ 	.word	0x0000dec0


	//   ....[49]....
        /*0370*/ 	.word	0x0000df10


	//   ....[50]....
        /*0374*/ 	.word	0x0000df40


	//   ....[51]....
        /*0378*/ 	.word	0x0000df60


	//   ....[52]....
        /*037c*/ 	.word	0x0000dfa0


	//   ....[53]....
        /*0380*/ 	.word	0x0000e5e0


	//   ....[54]....
        /*0384*/ 	.word	0x0000e600


	//   ....[55]....
        /*0388*/ 	.word	0x0000e670


	//   ....[56]....
        /*038c*/ 	.word	0x0000e6b0


	//   ....[57]....
        /*0390*/ 	.word	0x0000e6f0


	//   ....[58]....
        /*0394*/ 	.word	0x0000e720


	//   ....[59]....
        /*0398*/ 	.word	0x0000e730


	//   ....[60]....
        /*039c*/ 	.word	0x0000e770


	//   ....[61]....
        /*03a0*/ 	.word	0x0000ebc0


	//   ....[62]....
        /*03a4*/ 	.word	0x0000ebf0


	//   ....[63]....
        /*03a8*/ 	.word	0x0000ec20


	//   ....[64]....
        /*03ac*/ 	.word	0x0000ec90


	//   ....[65]....
        /*03b0*/ 	.word	0x0000ede0


	//   ....[66]....
        /*03b4*/ 	.word	0x0000ee00


	//   ....[67]....
        /*03b8*/ 	.word	0x0000ee10


	//   ....[68]....
        /*03bc*/ 	.word	0x0000ef60


	//   ....[69]....
        /*03c0*/ 	.word	0x0000f7c0


	//   ....[70]....
        /*03c4*/ 	.word	0x0000f7e0


	//   ....[71]....
        /*03c8*/ 	.word	0x0000f800


	//   ....[72]....
        /*03cc*/ 	.word	0x0000f830


	//   ....[73]....
        /*03d0*/ 	.word	0x0000f850


	//   ....[74]....
        /*03d4*/ 	.word	0x0000f880


	//   ....[75]....
        /*03d8*/ 	.word	0x0000f8a0


	//   ....[76]....
        /*03dc*/ 	.word	0x0000f8b0


	//   ....[77]....
        /*03e0*/ 	.word	0x0000fbf0


	//   ....[78]....
        /*03e4*/ 	.word	0x0000fc30


	//   ....[79]....
        /*03e8*/ 	.word	0x0000fc60


	//   ....[80]....
        /*03ec*/ 	.word	0x0000fca0


	//   ....[81]....
        /*03f0*/ 	.word	0x0000fcc0


	//   ....[82]....
        /*03f4*/ 	.word	0x0000fd70


	//   ....[83]....
        /*03f8*/ 	.word	0x0000fd90


	//   ....[84]....
        /*03fc*/ 	.word	0x0000fda0


	//   ....[85]....
        /*0400*/ 	.word	0x000103e0


	//   ....[86]....
        /*0404*/ 	.word	0x000105c0


	//   ....[87]....
        /*0408*/ 	.word	0x00010c00


	//   ....[88]....
        /*040c*/ 	.word	0x00010ce0


	//   ....[89]....
        /*0410*/ 	.word	0x00010d80


	//   ....[90]....
        /*0414*/ 	.word	0x00010e00


	//   ....[91]....
        /*0418*/ 	.word	0x00010eb0


	//   ....[92]....
        /*041c*/ 	.word	0x00010f30


	//   ....[93]....
        /*0420*/ 	.word	0x00010fe0


	//   ....[94]....
        /*0424*/ 	.word	0x00011060


	//   ....[95]....
        /*0428*/ 	.word	0x000110f0


	//   ....[96]....
        /*042c*/ 	.word	0x00011180


	//   ....[97]....
        /*0430*/ 	.word	0x00011200


	//   ....[98]....
        /*0434*/ 	.word	0x00011280


	//   ....[99]....
        /*0438*/ 	.word	0x00011330


	//   ....[100]....
        /*043c*/ 	.word	0x000113b0


	//   ....[101]....
        /*0440*/ 	.word	0x00011450


	//   ....[102]....
        /*0444*/ 	.word	0x000114d0


	//   ....[103]....
        /*0448*/ 	.word	0x00011560


	//   ....[104]....
        /*044c*/ 	.word	0x00011690


	//   ....[105]....
        /*0450*/ 	.word	0x00011770


	//   ....[106]....
        /*0454*/ 	.word	0x000119b0


	//   ....[107]....
        /*0458*/ 	.word	0x00011a00


	//   ....[108]....
        /*045c*/ 	.word	0x00011bc0


	//   ....[109]....
        /*0460*/ 	.word	0x00011c10


	//   ....[110]....
        /*0464*/ 	.word	0x00011dd0


	//   ....[111]....
        /*0468*/ 	.word	0x00011e20


	//   ....[112]....
        /*046c*/ 	.word	0x00011f00


	//   ....[113]....
        /*0470*/ 	.word	0x00011fa0


	//   ....[114]....
        /*0474*/ 	.word	0x00012000


	//   ....[115]....
        /*0478*/ 	.word	0x000120a0


	//   ....[116]....
        /*047c*/ 	.word	0x00012100


	//   ....[117]....
        /*0480*/ 	.word	0x000121a0


	//   ....[118]....
        /*0484*/ 	.word	0x00012200


	//   ....[119]....
        /*0488*/ 	.word	0x000122a0


	//   ....[120]....
        /*048c*/ 	.word	0x00012380


	//   ....[121]....
        /*0490*/ 	.word	0x00012440


	//   ....[122]....
        /*0494*/ 	.word	0x00012540


	//   ....[123]....
        /*0498*/ 	.word	0x00012650


	//   ....[124]....
        /*049c*/ 	.word	0x00012760


	//   ....[125]....
        /*04a0*/ 	.word	0x00012840


	//   ....[126]....
        /*04a4*/ 	.word	0x00012950


	//   ....[127]....
        /*04a8*/ 	.word	0x00012a30


	//   ....[128]....
        /*04ac*/ 	.word	0x00012ac0


	//   ....[129]....
        /*04b0*/ 	.word	0x00012be0


	//----- nvinfo : EIATTR_REG_RECONFIG
	.align		4
.L_498:
        /*04b4*/ 	.byte	0x01, 0x54
	.zero		2


	//----- nvinfo : EIATTR_SYSCALL_OFFSETS
	.align		4
        /*04b8*/ 	.byte	0x04, 0x46
        /*04ba*/ 	.short	(.L_500 - .L_499)


	//   ....[0]....
.L_499:
        /*04bc*/ 	.word	0x000037e0


	//   ....[1]....
        /*04c0*/ 	.word	0x0000d5e0


	//   ....[2]....
        /*04c4*/ 	.word	0x0000d730


	//   ....[3]....
        /*04c8*/ 	.word	0x0000d820


	//   ....[4]....
        /*04cc*/ 	.word	0x0000e270


	//----- nvinfo : EIATTR_MBARRIER_INSTR_OFFSETS
	.align		4
.L_500:
        /*04d0*/ 	.byte	0x04, 0x39
        /*04d2*/ 	.short	(.L_502 - .L_501)


	//   ....[0]....
.L_501:
        /*04d4*/ 	.word	0x00000180
        /*04d8*/ 	.word	0x000000ff
        /*04dc*/ 	.word	0x00028c00
        /*04e0*/ 	.short	0x0100
        /*04e2*/ 	.byte	0x08
	.zero		1


	//   ....[1]....
        /*04e4*/ 	.word	0x00000190
        /*04e8*/ 	.word	0x000000ff
        /*04ec*/ 	.word	0x00028c20
        /*04f0*/ 	.short	0x0100
        /*04f2*/ 	.byte	0x08
	.zero		1


	//   ....[2]....
        /*04f4*/ 	.word	0x00000240
        /*04f8*/ 	.word	0x000000ff
        /*04fc*/ 	.word	0x00028c30
        /*0500*/ 	.short	0x0100
        /*0502*/ 	.byte	0x06
	.zero		1


	//   ....[3]....
        /*0504*/ 	.word	0x00000250
        /*0508*/ 	.word	0x000000ff
        /*050c*/ 	.word	0x00028c40
        /*0510*/ 	.short	0x0100
        /*0512*/ 	.byte	0x06
	.zero		1


	//   ....[4]....
        /*0514*/ 	.word	0x00000260
        /*0518*/ 	.word	0x000000ff
        /*051c*/ 	.word	0x00028c38
        /*0520*/ 	.short	0x0100
        /*0522*/ 	.byte	0x06
	.zero		1


	//   ....[5]....
        /*0524*/ 	.word	0x00000270
        /*0528*/ 	.word	0x000000ff
        /*052c*/ 	.word	0x00028c48
        /*0530*/ 	.short	0x0100
        /*0532*/ 	.byte	0x06
	.zero		1


	//   ....[6]....
        /*0534*/ 	.word	0x000003a0
        /*0538*/ 	.word	0x000000ff
        /*053c*/ 	.word	0x00028c50
        /*0540*/ 	.short	0x0100
        /*0542*/ 	.byte	0x08
	.zero		1


	//   ....[7]....
        /*0544*/ 	.word	0x000003b0
        /*0548*/ 	.word	0x000000ff
        /*054c*/ 	.word	0x00028c60
        /*0550*/ 	.short	0x0100
        /*0552*/ 	.byte	0x08
	.zero		1


	//   ....[8]....
        /*0554*/ 	.word	0x000003c0
        /*0558*/ 	.word	0x000000ff
        /*055c*/ 	.word	0x00028c58
        /*0560*/ 	.short	0x0100
        /*0562*/ 	.byte	0x08
	.zero		1


	//   ....[9]....
        /*0564*/ 	.word	0x000003d0
        /*0568*/ 	.word	0x000000ff
        /*056c*/ 	.word	0x00028c68
        /*0570*/ 	.short	0x0100
        /*0572*/ 	.byte	0x08
	.zero		1


	//   ....[10]....
        /*0574*/ 	.word	0x000004c0
        /*0578*/ 	.word	0x000000ff
        /*057c*/ 	.word	0x00028c70
        /*0580*/ 	.short	0x0100
        /*0582*/ 	.byte	0x06
	.zero		1


	//   ....[11]....
        /*0584*/ 	.word	0x000004d0
        /*0588*/ 	.word	0x000000ff
        /*058c*/ 	.word	0x00028c80
        /*0590*/ 	.short	0x0100
        /*0592*/ 	.byte	0x06
	.zero		1


	//   ....[12]....
        /*0594*/ 	.word	0x000004e0
        /*0598*/ 	.word	0x000000ff
        /*059c*/ 	.word	0x00028c78
        /*05a0*/ 	.short	0x0100
        /*05a2*/ 	.byte	0x06
	.zero		1


	//   ....[13]....
        /*05a4*/ 	.word	0x000004f0
        /*05a8*/ 	.word	0x000000ff
        /*05ac*/ 	.word	0x00028c88
        /*05b0*/ 	.short	0x0100
        /*05b2*/ 	.byte	0x06
	.zero		1


	//   ....[14]....
        /*05b4*/ 	.word	0x00000620
        /*05b8*/ 	.word	0x000000ff
        /*05bc*/ 	.word	0x00028c90
        /*05c0*/ 	.short	0x0100
        /*05c2*/ 	.byte	0x08
	.zero		1


	//   ....[15]....
        /*05c4*/ 	.word	0x00000630
        /*05c8*/ 	.word	0x000000ff
        /*05cc*/ 	.word	0x00028ca0
        /*05d0*/ 	.short	0x0100
        /*05d2*/ 	.byte	0x08
	.zero		1


	//   ....[16]....
        /*05d4*/ 	.word	0x00000640
        /*05d8*/ 	.word	0x000000ff
        /*05dc*/ 	.word	0x00028c98
        /*05e0*/ 	.short	0x0100
        /*05e2*/ 	.byte	0x08
	.zero		1


	//   ....[17]....
        /*05e4*/ 	.word	0x00000650
        /*05e8*/ 	.word	0x000000ff
        /*05ec*/ 	.word	0x00028ca8
        /*05f0*/ 	.short	0x0100
        /*05f2*/ 	.byte	0x08
	.zero		1


	//   ....[18]....
        /*05f4*/ 	.word	0x00000790
        /*05f8*/ 	.word	0x000000ff
        /*05fc*/ 	.word	0x00028cb0
        /*0600*/ 	.short	0x0100
        /*0602*/ 	.byte	0x08
	.zero		1


	//   ....[19]....
        /*0604*/ 	.word	0x000007a0
        /*0608*/ 	.word	0x000000ff
        /*060c*/ 	.word	0x00028cc0
        /*0610*/ 	.short	0x0100
        /*0612*/ 	.byte	0x08
	.zero		1


	//   ....[20]....
        /*0614*/ 	.word	0x000007b0
        /*0618*/ 	.word	0x000000ff
        /*061c*/ 	.word	0x00028cb8
        /*0620*/ 	.short	0x0100
        /*0622*/ 	.byte	0x08
	.zero		1


	//   ....[21]....
        /*0624*/ 	.word	0x000007c0
        /*0628*/ 	.word	0x000000ff
        /*062c*/ 	.word	0x00028cc8
        /*0630*/ 	.short	0x0100
        /*0632*/ 	.byte	0x08
	.zero		1


	//   ....[22]....
        /*0634*/ 	.word	0x00001940
        /*0638*/ 	.word	0x000000ff
        /*063c*/ 	.word	0x00028c50
        /*0640*/ 	.short	0x010a
        /*0642*/ 	.byte	0x15
	.zero		1


	//   ....[23]....
        /*0644*/ 	.word	0x00001bf0
        /*0648*/ 	.word	0x000000ff
        /*064c*/ 	.word	0x00000000
        /*0650*/ 	.short	0x0101
        /*0652*/ 	.byte	0x06
	.zero		1


	//   ....[24]....
        /*0654*/ 	.word	0x00002540
        /*0658*/ 	.word	0x000000ff
        /*065c*/ 	.word	0x00028c50
        /*0660*/ 	.short	0x010a
        /*0662*/ 	.byte	0x15
	.zero		1


	//   ....[25]....
        /*0664*/ 	.word	0x00002580
        /*0668*/ 	.word	0x000000ff
        /*066c*/ 	.word	0x00028c50
        /*0670*/ 	.short	0x010a
        /*0672*/ 	.byte	0x15
	.zero		1


	//   ....[26]....
        /*0674*/ 	.word	0x00002760
        /*0678*/ 	.word	0x000000ff
        /*067c*/ 	.word	0x00000000
        /*0680*/ 	.short	0x0101
        /*0682*/ 	.byte	0x06
	.zero		1


	//   ....[27]....
        /*0684*/ 	.word	0x00003860
        /*0688*/ 	.word	0x000000ff
        /*068c*/ 	.word	0x00028c00
        /*0690*/ 	.short	0x010a
        /*0692*/ 	.byte	0x2a
	.zero		1


	//   ....[28]....
        /*0694*/ 	.word	0x000038e0
        /*0698*/ 	.word	0x00000007
        /*069c*/ 	.word	0x00028c30
        /*06a0*/ 	.short	0x010a
        /*06a2*/ 	.byte	0x3f
	.zero		1


	//   ....[29]....
        /*06a4*/ 	.word	0x00003920
        /*06a8*/ 	.word	0x00000007
        /*06ac*/ 	.word	0x00028c30
        /*06b0*/ 	.short	0x010a
        /*06b2*/ 	.byte	0x3f
	.zero		1


	//   ....[30]....
        /*06b4*/ 	.word	0x00004480
        /*06b8*/ 	.word	0x000000ff
        /*06bc*/ 	.word	0x00000000
        /*06c0*/ 	.short	0x0101
        /*06c2*/ 	.byte	0x06
	.zero		1


	//   ....[31]....
        /*06c4*/ 	.word	0x00004f90
        /*06c8*/ 	.word	0x00000007
        /*06cc*/ 	.word	0x00028c50
        /*06d0*/ 	.short	0x010a
        /*06d2*/ 	.byte	0x3f
	.zero		1


	//   ....[32]....
        /*06d4*/ 	.word	0x00004fd0
        /*06d8*/ 	.word	0x00000007
        /*06dc*/ 	.word	0x00028c50
        /*06e0*/ 	.short	0x010a
        /*06e2*/ 	.byte	0x3f
	.zero		1


	//   ....[33]....
        /*06e4*/ 	.word	0x000052e0
        /*06e8*/ 	.word	0x000000ff
        /*06ec*/ 	.word	0x00000000
        /*06f0*/ 	.short	0x0101
        /*06f2*/ 	.byte	0x06
	.zero		1


	//   ....[34]....
        /*06f4*/ 	.word	0x00005460
        /*06f8*/ 	.word	0x000000ff
        /*06fc*/ 	.word	0x00028c30
        /*0700*/ 	.short	0x010a
        /*0702*/ 	.byte	0x17
	.zero		1


	//   ....[35]....
        /*0704*/ 	.word	0x000054a0
        /*0708*/ 	.word	0x000000ff
        /*070c*/ 	.word	0x00028c30
        /*0710*/ 	.short	0x010a
        /*0712*/ 	.byte	0x17
	.zero		1


	//   ....[36]....
        /*0714*/ 	.word	0x00005a40
        /*0718*/ 	.word	0x000000ff
        /*071c*/ 	.word	0x00000000
        /*0720*/ 	.short	0x0101
        /*0722*/ 	.byte	0x06
	.zero		1


	//   ....[37]....
        /*0724*/ 	.word	0x000072d0
        /*0728*/ 	.word	0x000000ff
        /*072c*/ 	.word	0x00028c50
        /*0730*/ 	.short	0x010a
        /*0732*/ 	.byte	0x17
	.zero		1


	//   ....[38]....
        /*0734*/ 	.word	0x00007310
        /*0738*/ 	.word	0x000000ff
        /*073c*/ 	.word	0x00028c50
        /*0740*/ 	.short	0x010a
        /*0742*/ 	.byte	0x17
	.zero		1


	//   ....[39]....
        /*0744*/ 	.word	0x000075d0
        /*0748*/ 	.word	0x000000ff
        /*074c*/ 	.word	0x00000000
        /*0750*/ 	.short	0x0101
        /*0752*/ 	.byte	0x17
	.zero		1


	//   ....[40]....
        /*0754*/ 	.word	0x00007700
        /*0758*/ 	.word	0x000000ff
        /*075c*/ 	.word	0x00028c30
        /*0760*/ 	.short	0x010a
        /*0762*/ 	.byte	0x16
	.zero		1


	//   ....[41]....
        /*0764*/ 	.word	0x00007740
        /*0768*/ 	.word	0x000000ff
        /*076c*/ 	.word	0x00028c30
        /*0770*/ 	.short	0x010a
        /*0772*/ 	.byte	0x16
	.zero		1


	//   ....[42]....
        /*0774*/ 	.word	0x00007b40
        /*0778*/ 	.word	0x000000ff
        /*077c*/ 	.word	0x00000000
        /*0780*/ 	.short	0x0101
        /*0782*/ 	.byte	0x06
	.zero		1


	//   ....[43]....
        /*0784*/ 	.word	0x00008ff0
        /*0788*/ 	.word	0x000000ff
        /*078c*/ 	.word	0x00028c50
        /*0790*/ 	.short	0x010a
        /*0792*/ 	.byte	0x16
	.zero		1


	//   ....[44]....
        /*0794*/ 	.word	0x00009030
        /*0798*/ 	.word	0x000000ff
        /*079c*/ 	.word	0x00028c50
        /*07a0*/ 	.short	0x010a
        /*07a2*/ 	.byte	0x16
	.zero		1


	//   ....[45]....
        /*07a4*/ 	.word	0x000092e0
        /*07a8*/ 	.word	0x000000ff
        /*07ac*/ 	.word	0x00000000
        /*07b0*/ 	.short	0x0101
        /*07b2*/ 	.byte	0x16
	.zero		1


	//   ....[46]....
        /*07b4*/ 	.word	0x0000b7c0
        /*07b8*/ 	.word	0x000000ff
        /*07bc*/ 	.word	0x00000000
        /*07c0*/ 	.short	0x0101
        /*07c2*/ 	.byte	0x05
	.zero		1


	//   ....[47]....
        /*07c4*/ 	.word	0x0000dc20
        /*07c8*/ 	.word	0x00000019
        /*07cc*/ 	.word	0x00028c40
        /*07d0*/ 	.short	0x010a
        /*07d2*/ 	.byte	0x3f
	.zero		1


	//   ....[48]....
        /*07d4*/ 	.word	0x0000e050
        /*07d8*/ 	.word	0x00000019
        /*07dc*/ 	.word	0x00028c30
        /*07e0*/ 	.short	0x0107
        /*07e2*/ 	.byte	0x3f
	.zero		1


	//   ....[49]....
        /*07e4*/ 	.word	0x0000e120
        /*07e8*/ 	.word	0x00000019
        /*07ec*/ 	.word	0x00028c30
        /*07f0*/ 	.short	0x0101
        /*07f2*/ 	.byte	0x3f
	.zero		1


	//   ....[50]....
        /*07f4*/ 	.word	0x0000e820
        /*07f8*/ 	.word	0x00000011
        /*07fc*/ 	.word	0x00028c00
        /*0800*/ 	.short	0x0107
        /*0802*/ 	.byte	0x3f
	.zero		1


	//   ....[51]....
        /*0804*/ 	.word	0x0000e910
        /*0808*/ 	.word	0x00000011
        /*080c*/ 	.word	0x00028c00
        /*0810*/ 	.short	0x0101
        /*0812*/ 	.byte	0x3f
	.zero		1


	//   ....[52]....
        /*0814*/ 	.word	0x0000e930
        /*0818*/ 	.word	0x00000011
        /*081c*/ 	.word	0x00028c20
        /*0820*/ 	.short	0x010a
        /*0822*/ 	.byte	0x3f
	.zero		1


	//   ....[53]....
        /*0824*/ 	.word	0x0000e9c0
        /*0828*/ 	.word	0x00000019
        /*082c*/ 	.word	0x00028c60
        /*0830*/ 	.short	0x010a
        /*0832*/ 	.byte	0x3f
	.zero		1


	//   ....[54]....
        /*0834*/ 	.word	0x0000f220
        /*0838*/ 	.word	0x00000019
        /*083c*/ 	.word	0x00028c50
        /*0840*/ 	.short	0x0107
        /*0842*/ 	.byte	0x3f
	.zero		1


	//   ....[55]....
        /*0844*/ 	.word	0x0000f2f0
        /*0848*/ 	.word	0x00000019
        /*084c*/ 	.word	0x00028c50
        /*0850*/ 	.short	0x0101
        /*0852*/ 	.byte	0x3f
	.zero		1


	//   ....[56]....
        /*0854*/ 	.word	0x0000f620
        /*0858*/ 	.word	0x00000008
        /*085c*/ 	.word	0x00028c40
        /*0860*/ 	.short	0x010a
        /*0862*/ 	.byte	0x3f
	.zero		1


	//   ....[57]....
        /*0864*/ 	.word	0x0000f950
        /*0868*/ 	.word	0x00000008
        /*086c*/ 	.word	0x00028c30
        /*0870*/ 	.short	0x0107
        /*0872*/ 	.byte	0x3f
	.zero		1


	//   ....[58]....
        /*0874*/ 	.word	0x0000fa10
        /*0878*/ 	.word	0x00000008
        /*087c*/ 	.word	0x00028c30
        /*0880*/ 	.short	0x0101
        /*0882*/ 	.byte	0x3f
	.zero		1


	//   ....[59]....
        /*0884*/ 	.word	0x0000fa40
        /*0888*/ 	.word	0x00000008
        /*088c*/ 	.word	0x00028c60
        /*0890*/ 	.short	0x010a
        /*0892*/ 	.byte	0x3f
	.zero		1


	//   ....[60]....
        /*0894*/ 	.word	0x000100a0
        /*0898*/ 	.word	0x00000008
        /*089c*/ 	.word	0x00028c50
        /*08a0*/ 	.short	0x0107
        /*08a2*/ 	.byte	0x3f
	.zero		1


	//   ....[61]....
        /*08a4*/ 	.word	0x00010160
        /*08a8*/ 	.word	0x00000008
        /*08ac*/ 	.word	0x00028c50
        /*08b0*/ 	.short	0x0101
        /*08b2*/ 	.byte	0x3f
	.zero		1


	//   ....[62]....
        /*08b4*/ 	.word	0x00010540
        /*08b8*/ 	.word	0x00000007
        /*08bc*/ 	.word	0x00028c20
        /*08c0*/ 	.short	0x010a
        /*08c2*/ 	.byte	0x3f
	.zero		1


	//   ....[63]....
        /*08c4*/ 	.word	0x000106c0
        /*08c8*/ 	.word	0x00000005
        /*08cc*/ 	.word	0x00028c40
        /*08d0*/ 	.short	0x010a
        /*08d2*/ 	.byte	0x3f
	.zero		1


	//   ....[64]....
        /*08d4*/ 	.word	0x00010760
        /*08d8*/ 	.word	0x00000003
        /*08dc*/ 	.word	0x00028c40
        /*08e0*/ 	.short	0x010a
        /*08e2*/ 	.byte	0x3f
	.zero		1


	//   ....[65]....
        /*08e4*/ 	.word	0x000107a0
        /*08e8*/ 	.word	0x00000005
        /*08ec*/ 	.word	0x00028c60
        /*08f0*/ 	.short	0x010a
        /*08f2*/ 	.byte	0x3f
	.zero		1


	//   ....[66]....
        /*08f4*/ 	.word	0x000107e0
        /*08f8*/ 	.word	0x00000003
        /*08fc*/ 	.word	0x00028c60
        /*0900*/ 	.short	0x010a
        /*0902*/ 	.byte	0x3f
	.zero		1


	//   ....[67]....
        /*0904*/ 	.word	0x00010850
        /*0908*/ 	.word	0x00000003
        /*090c*/ 	.word	0x00028c50
        /*0910*/ 	.short	0x010a
        /*0912*/ 	.byte	0x3f
	.zero		1


	//   ....[68]....
        /*0914*/ 	.word	0x000108b0
        /*0918*/ 	.word	0x00000003
        /*091c*/ 	.word	0x00028c50
        /*0920*/ 	.short	0x010a
        /*0922*/ 	.byte	0x3f
	.zero		1


	//   ....[69]....
        /*0924*/ 	.word	0x00010910
        /*0928*/ 	.word	0x00000003
        /*092c*/ 	.word	0x00028c00
        /*0930*/ 	.short	0x010a
        /*0932*/ 	.byte	0x3f
	.zero		1


	//   ....[70]....
        /*0934*/ 	.word	0x00010960
        /*0938*/ 	.word	0x00000007
        /*093c*/ 	.word	0x00028c30
        /*0940*/ 	.short	0x010a
        /*0942*/ 	.byte	0x3f
	.zero		1


	//   ....[71]....
        /*0944*/ 	.word	0x000109b0
        /*0948*/ 	.word	0x00000007
        /*094c*/ 	.word	0x00028c50
        /*0950*/ 	.short	0x010a
        /*0952*/ 	.byte	0x3f
	.zero		1


	//   ....[72]....
        /*0954*/ 	.word	0x00010a10
        /*0958*/ 	.word	0x00000006
        /*095c*/ 	.word	0x00028c30
        /*0960*/ 	.short	0x010a
        /*0962*/ 	.byte	0x3f
	.zero		1


	//   ....[73]....
        /*0964*/ 	.word	0x00010a70
        /*0968*/ 	.word	0x00000008
        /*096c*/ 	.word	0x00028c50
        /*0970*/ 	.short	0x010a
        /*0972*/ 	.byte	0x3f
	.zero		1


	//   ....[74]....
        /*0974*/ 	.word	0x00010ad0
        /*0978*/ 	.word	0x00000006
        /*097c*/ 	.word	0x00028c30
        /*0980*/ 	.short	0x010a
        /*0982*/ 	.byte	0x3f
	.zero		1


	//   ....[75]....
        /*0984*/ 	.word	0x00010b30
        /*0988*/ 	.word	0x00000008
        /*098c*/ 	.word	0x00028c50
        /*0990*/ 	.short	0x010a
        /*0992*/ 	.byte	0x3f
	.zero		1


	//   ....[76]....
        /*0994*/ 	.word	0x00010c30
        /*0998*/ 	.word	0x00000019
        /*099c*/ 	.word	0x00028c40
        /*09a0*/ 	.short	0x010a
        /*09a2*/ 	.byte	0x3f
	.zero		1


	//   ....[77]....
        /*09a4*/ 	.word	0x00011590
        /*09a8*/ 	.word	0x00000011
        /*09ac*/ 	.word	0x00028c20
        /*09b0*/ 	.short	0x010a
        /*09b2*/ 	.byte	0x3f
	.zero		1


	//   ....[78]....
        /*09b4*/ 	.word	0x000115e0
        /*09b8*/ 	.word	0x00000019
        /*09bc*/ 	.word	0x00028c60
        /*09c0*/ 	.short	0x010a
        /*09c2*/ 	.byte	0x3f
	.zero		1


	//   ....[79]....
        /*09c4*/ 	.word	0x00011e50
        /*09c8*/ 	.word	0x00000008
        /*09cc*/ 	.word	0x00028c40
        /*09d0*/ 	.short	0x010a
        /*09d2*/ 	.byte	0x3f
	.zero		1


	//   ....[80]....
        /*09d4*/ 	.word	0x000122d0
        /*09d8*/ 	.word	0x00000008
        /*09dc*/ 	.word	0x00028c60
        /*09e0*/ 	.short	0x010a
        /*09e2*/ 	.byte	0x3f
	.zero		1


	//   ....[81]....
        /*09e4*/ 	.word	0x00012b00
        /*09e8*/ 	.word	0x00000007
        /*09ec*/ 	.word	0x00028c20
        /*09f0*/ 	.short	0x010a
        /*09f2*/ 	.byte	0x3f
	.zero		1


	//   ....[82]....
        /*09f4*/ 	.word	0x00012ca0
        /*09f8*/ 	.word	0x00000005
        /*09fc*/ 	.word	0x00028c40
        /*0a00*/ 	.short	0x010a
        /*0a02*/ 	.byte	0x3f
	.zero		1


	//   ....[83]....
        /*0a04*/ 	.word	0x00012cf0
        /*0a08*/ 	.word	0x00000003
        /*0a0c*/ 	.word	0x00028c40
        /*0a10*/ 	.short	0x010a
        /*0a12*/ 	.byte	0x3f
	.zero		1


	//   ....[84]....
        /*0a14*/ 	.word	0x00012d40
        /*0a18*/ 	.word	0x00000005
        /*0a1c*/ 	.word	0x00028c60
        /*0a20*/ 	.short	0x010a
        /*0a22*/ 	.byte	0x3f
	.zero		1


	//----- nvinfo : EIATTR_NUM_MBARRIERS
	.align		4
.L_502:
        /*0a24*/ 	.byte	0x03, 0x38
        /*0a26*/ 	.short	0x0016


	//----- nvinfo : EIATTR_EXIT_INSTR_OFFSETS
	.align		4
        /*0a28*/ 	.byte	0x04, 0x1c
        /*0a2a*/ 	.short	(.L_504 - .L_503)


	//   ....[0]....
.L_503:
        /*0a2c*/ 	.word	0x00000930


	//   ....[1]....
        /*0a30*/ 	.word	0x0000c8b0


	//   ....[2]....
        /*0a34*/ 	.word	0x00010830


	//----- nvinfo : EIATTR_MAX_THREADS
	.align		4
.L_504:
        /*0a38*/ 	.byte	0x04, 0x05
        /*0a3a*/ 	.short	(.L_506 - .L_505)
.L_505:
        /*0a3c*/ 	.word	0x00000180
        /*0a40*/ 	.word	0x00000001
        /*0a44*/ 	.word	0x00000001


	//----- nvinfo : EIATTR_CRS_STACK_SIZE
	.align		4
.L_506:
        /*0a48*/ 	.byte	0x04, 0x1e
        /*0a4a*/ 	.short	(.L_508 - .L_507)
.L_507:
        /*0a4c*/ 	.word	0x00000000


	//----- nvinfo : EIATTR_CBANK_PARAM_SIZE
	.align		4
.L_508:
        /*0a50*/ 	.byte	0x03, 0x19
        /*0a52*/ 	.short	0x0af0


	//----- nvinfo : EIATTR_PARAM_CBANK
	.align		4
        /*0a54*/ 	.byte	0x04, 0x0a
        /*0a56*/ 	.short	(.L_510 - .L_509)
	.align		4
.L_509:
        /*0a58*/ 	.word	index@(.nv.constant0._ZN7cutlass13device_kernelIN5flash11enable_sm90INS1_16FlashAttnFwdSm90INS1_25CollectiveMainloopFwdSm90ILi2EN4cute5tupleIJNS5_1CILi1EEES8_S8_EEENS6_IJNS7_ILi64EEESA_SA_EEELi512ENS_6half_tEfNS_4arch4Sm90ELb1ELb0ELb1ELb0ELb1ELb0ELb0ELb0ELb0ELb1ELb0ELb0EEENS1_21CollectiveEpilogueFwdINS6_IJSA_NS7_ILi512EEESA_EEES9_SC_SE_Li256ELb0ELb1ELb0ELb0EEENS1_30DynamicPersistentTileSchedulerILi256ELi128ELb0ELb1ELb1EEEEEEEEEvNT_6ParamsE)
        /*0a5c*/ 	.short	0x0210
        /*0a5e*/ 	.short	0x0af0


	//----- nvinfo : EIATTR_SW_WAR
	.align		4
.L_510:
        /*0a60*/ 	.byte	0x04, 0x36
        /*0a62*/ 	.short	(.L_512 - .L_511)
.L_511:
        /*0a64*/ 	.word	0x00000008
.L_512:


//--------------------- .nv.info._ZN7cutlass13device_kernelIN5flash11enable_sm90INS1_16FlashAttnFwdSm90INS1_25CollectiveMainloopFwdSm90ILi2EN4cute5tupleIJNS5_1CILi1EEES8_S8_EEENS6_IJNS7_ILi64EEESA_SA_EEELi512ENS_6half_tEfNS_4arch4Sm90ELb1ELb0ELb1ELb0ELb1ELb0ELb1ELb0ELb0ELb1ELb0ELb0EEENS1_21CollectiveEpilogueFwdINS6_IJSA_NS7_ILi512EEESA_EEES9_SC_SE_Li256ELb0ELb1ELb0ELb0EEENS1_30DynamicPersistentTileSchedulerILi256ELi128ELb0ELb1ELb1EEEEEEEEEvNT_6ParamsE --------------------------
	.section	.nv.info._ZN7cutlass13device_kernelIN5flash11enable_sm90INS1_16FlashAttnFwdSm90INS1_25CollectiveMainloopFwdSm90ILi2EN4cute5tupleIJNS5_1CILi1EEES8_S8_EEENS6_IJNS7_ILi64EEESA_SA_EEELi512ENS_6half_tEfNS_4arch4Sm90ELb1ELb0ELb1ELb0ELb1ELb0ELb1ELb0ELb0ELb1ELb0ELb0EEENS1_21CollectiveEpilogueFwdINS6_IJSA_NS7_ILi512EEESA_EEES9_SC_SE_Li256ELb0ELb1ELb0ELb0EEENS1_30DynamicPersistentTileSchedulerILi256ELi128ELb0ELb1ELb1EEEEEEEEEvNT_6ParamsE,"",@"SHT_CUDA_INFO"
	.sectionflags	@""
	.align	4


	//----- nvinfo : EIATTR_CUDA_API_VERSION
	.align		4
        /*0000*/ 	.byte	0x04, 0x37
        /*0002*/ 	.short	(.L_514 - .L_513)
.L_513:
        /*0004*/ 	.word	0x00000082


	//----- nvinfo : EIATTR_KPARAM_INFO
	.align		4
.L_514:
        /*0008*/ 	.byte	0x04, 0x17
        /*000a*/ 	.short	(.L_516 - .L_515)
.L_515:
        /*000c*/ 	.word	0x00000000
        /*0010*/ 	.short	0x0000
        /*0012*/ 	.short	0x0070
        /*0014*/ 	.byte	0x00, 0xf0, 0x01, 0x2e


	//----- nvinfo : EIATTR_SPARSE_MMA_MASK
	.align		4
.L_516:
        /*0018*/ 	.byte	0x03, 0x50
        /*001a*/ 	.short	0x0000


	//----- nvinfo : EIATTR_MAXREG_COUNT
	.align		4
        /*001c*/ 	.byte	0x03, 0x1b
        /*001e*/ 	.short	0x00a8


	//----- nvinfo : EIATTR_NUM_BARRIERS
	.align		4
        /*0020*/ 	.byte	0x02, 0x4c
        /*0022*/ 	.byte	0x10
	.zero		1


	//----- nvinfo : EIATTR_EXTERNS
	.align		4
        /*0024*/ 	.byte	0x04, 0x0f
        /*0026*/ 	.short	(.L_518 - .L_517)


	//   ....[0]....
	.align		4
.L_517:
        /*0028*/ 	.word	index@(__assertfail)


	//----- nvinfo : EIATTR_ANNOTATIONS
	.align		4
.L_518:
        /*002c*/ 	.byte	0x04, 0x55
        /*002e*/ 	.short	(.L_520 - .L_519)


	//   ....[0]....
.L_519:
        /*0030*/ 	.word	0x00000001
        /*0034*/ 	.byte	0xe0, 0x05, 0x01, 0x00, 0x01, 0x00, 0x00, 0x00, 0xe0, 0x06, 0x01, 0x00, 0x01, 0x00, 0x00, 0x00
        /*0044*/ 	.byte	0x20, 0x0e, 0x01, 0x00, 0x01, 0x00, 0x00, 0x00, 0x50, 0x0e, 0x01, 0x00, 0x01, 0x00, 0x00, 0x00
        /*0054*/ 	.byte	0x40, 0x1c, 0x01, 0x00, 0x01, 0x00, 0x00, 0x00, 0x50, 0x1c, 0x01, 0x00, 0x01, 0x00, 0x00, 0x00
        /*0064*/ 	.byte	0xb0, 0x2a, 0x01, 0x00, 0x01, 0x00, 0x00, 0x00, 0xc0, 0x2a, 0x01, 0x00, 0x01, 0x00, 0x00, 0x00
        /*0074*/ 	.byte	0x40, 0x33, 0x01, 0x00, 0x01, 0x00, 0x00, 0x00, 0x60, 0x33, 0x01, 0x00, 0x01, 0x00, 0x00, 0x00
        /*0084*/ 	.byte	0xa0, 0x34, 0x01, 0x00, 0x01, 0x00, 0x00, 0x00, 0xc0, 0x34, 0x01, 0x00, 0x01, 0x00, 0x00, 0x00
        /*0094*/ 	.byte	0xb0, 0x4f, 0x01, 0x00


	//----- nvinfo : EIATTR_MERCURY_ISA_VERSION
	.align		4
.L_520:
        /*0098*/ 	.byte	0x03, 0x5f
        /*009a*/ 	.short	0x0101


	//----- nvinfo : EIATTR_INT_WARP_WIDE_INSTR_OFFSETS
	.align		4
        /*009c*/ 	.byte	0x04, 0x31
        /*009e*/ 	.short	(.L_522 - .L_521)


	//   ....[0]....
.L_521:
        /*00a0*/ 	.word	0x000000c0


	//   ....[1]....
        /*00a4*/ 	.word	0x000000d0


	//   ....[2]....
        /*00a8*/ 	.word	0x000000e0


	//   ....[3]....
        /*00ac*/ 	.word	0x00000180


	//   ....[4]....
        /*00b0*/ 	.word	0x00011360


	//   ....[5]....
        /*00b4*/ 	.word	0x000113f0


	//   ....[6]....
        /*00b8*/ 	.word	0x00014d40


	//   ....[7]....
        /*00bc*/ 	.word	0x00014dd0


	//----- nvinfo : EIATTR_COOP_GROUP_MASK_REGIDS
	.align		4
.L_522:
        /*00c0*/ 	.byte	0x04, 0x29
        /*00c2*/ 	.short	(.L_524 - .L_523)


	//   ....[0]....
.L_523:
        /*00c4*/ 	.word	0xffffffff


	//   ....[1]....
        /*00c8*/ 	.word	0xffffffff


	//   ....[2]....
        /*00cc*/ 	.word	0xffffffff


	//   ....[3]....
        /*00d0*/ 	.word	0xffffffff


	//   ....[4]....
        /*00d4*/ 	.word	0xffffffff


	//   ....[5]....
        /*00d8*/ 	.word	0xffffffff


	//   ....[6]....
        /*00dc*/ 	.word	0xffffffff


	//   ....[7]....
        /*00e0*/ 	.word	0xffffffff


	//   ....[8]....
        /*00e4*/ 	.word	0xffffffff


	//   ....[9]....
        /*00e8*/ 	.word	0xffffffff


	//   ....[10]....
        /*00ec*/ 	.word	0xffffffff


	//   ....[11]....
        /*00f0*/ 	.word	0xffffffff


	//   ....[12]....
        /*00f4*/ 	.word	0xffffffff


	//   ....[13]....
        /*00f8*/ 	.word	0xffffffff


	//   ....[14]....
        /*00fc*/ 	.word	0xffffffff


	//   ....[15]....
        /*0100*/ 	.word	0xffffffff


	//   ....[16]....
        /*0104*/ 	.word	0xffffffff


	//   ....[17]....
        /*0108*/ 	.word	0xffffffff


	//   ....[18]....
        /*010c*/ 	.word	0xffffffff


	//   ....[19]....
        /*0110*/ 	.word	0xffffffff


	//   ....[20]....
        /*0114*/ 	.word	0xffffffff


	//   ....[21]....
        /*0118*/ 	.word	0xffffffff


	//   ....[22]....
        /*011c*/ 	.word	0xffffffff


	//   ....[23]....
        /*0120*/ 	.word	0xffffffff


	//   ....[24]....
        /*0124*/ 	.word	0xffffffff


	//   ....[25]....
        /*0128*/ 	.word	0xffffffff


	//   ....[26]....
        /*012c*/ 	.word	0xffffffff


	//   ....[27]....
        /*0130*/ 	.word	0xffffffff


	//   ....[28]....
        /*0134*/ 	.word	0xffffffff


	//   ....[29]....
        /*0138*/ 	.word	0xffffffff


	//   ....[30]....
        /*013c*/ 	.word	0xffffffff


	//   ....[31]....
        /*0140*/ 	.word	0xffffffff


	//   ....[32]....
        /*0144*/ 	.word	0xffffffff


	//   ....[33]....
        /*0148*/ 	.word	0xffffffff


	//   ....[34]....
        /*014c*/ 	.word	0xffffffff


	//   ....[35]....
        /*0150*/ 	.word	0xffffffff


	//   ....[36]....
        /*0154*/ 	.word	0xffffffff


	//   ....[37]....
        /*0158*/ 	.word	0xffffffff


	//   ....[38]....
        /*015c*/ 	.word	0xffffffff


	//   ....[39]....
        /*0160*/ 	.word	0xffffffff


	//   ....[40]....
        /*0164*/ 	.word	0xffffffff


	//   ....[41]....
        /*0168*/ 	.word	0xffffffff


	//   ....[42]....
        /*016c*/ 	.word	0xffffffff


	//   ....[43]....
        /*0170*/ 	.word	0xffffffff


	//   ....[44]....
        /*0174*/ 	.word	0xffffffff


	//   ....[45]....
        /*0178*/ 	.word	0xffffffff


	//   ....[46]....
        /*017c*/ 	.word	0xffffffff


	//   ....[47]....
        /*0180*/ 	.word	0xffffffff


	//   ....[48]....
        /*0184*/ 	.word	0xffffffff


	//   ....[49]....
        /*0188*/ 	.word	0xffffffff


	//   ....[50]....
        /*018c*/ 	.word	0xffffffff


	//   ....[51]....
        /*0190*/ 	.word	0xffffffff


	//   ....[52]....
        /*0194*/ 	.word	0xffffffff


	//   ....[53]....
        /*0198*/ 	.word	0xffffffff


	//   ....[54]....
        /*019c*/ 	.word	0xffffffff


	//   ....[55]....
        /*01a0*/ 	.word	0xffffffff


	//   ....[56]....
        /*01a4*/ 	.word	0xffffffff


	//   ....[57]....
        /*01a8*/ 	.word	0xffffffff


	//   ....[58]....
        /*01ac*/ 	.word	0xffffffff


	//   ....[59]....
        /*01b0*/ 	.word	0xffffffff


	//   ....[60]....
        /*01b4*/ 	.word	0xffffffff


	//   ....[61]....
        /*01b8*/ 	.word	0xffffffff


	//   ....[62]....
        /*01bc*/ 	.word	0xffffffff


	//   ....[63]....
        /*01c0*/ 	.word	0xffffffff


	//   ....[64]....
        /*01c4*/ 	.word	0xffffffff


	//   ....[65]....
        /*01c8*/ 	.word	0xffffffff


	//   ....[66]....
        /*01cc*/ 	.word	0xffffffff


	//   ....[67]....
        /*01d0*/ 	.word	0xffffffff


	//   ....[68]....
        /*01d4*/ 	.word	0xffffffff


	//   ....[69]....
        /*01d8*/ 	.word	0xffffffff


	//   ....[70]....
        /*01dc*/ 	.word	0xffffffff


	//   ....[71]....
        /*01e0*/ 	.word	0xffffffff


	//   ....[72]....
        /*01e4*/ 	.word	0xffffffff


	//   ....[73]....
        /*01e8*/ 	.word	0xffffffff


	//   ....[74]....
        /*01ec*/ 	.word	0xffffffff


	//   ....[75]....
        /*01f0*/ 	.word	0xffffffff


	//   ....[76]....
        /*01f4*/ 	.word	0xffffffff


	//   ....[77]....
        /*01f8*/ 	.word	0xffffffff


	//   ....[78]....
        /*01fc*/ 	.word	0xffffffff


	//   ....[79]....
        /*0200*/ 	.word	0xffffffff


	//   ....[80]....
        /*0204*/ 	.word	0xffffffff


	//   ....[81]....
        /*0208*/ 	.word	0xffffffff


	//   ....[82]....
        /*020c*/ 	.word	0xffffffff


	//   ....[83]....
        /*0210*/ 	.word	0xffffffff


	//   ....[84]....
        /*0214*/ 	.word	0xffffffff


	//   ....[85]....
        /*0218*/ 	.word	0xffffffff


	//   ....[86]....
        /*021c*/ 	.word	0xffffffff


	//   ....[87]....
        /*0220*/ 	.word	0xffffffff


	//   ....[88]....
        /*0224*/ 	.word	0xffffffff


	//   ....[89]....
        /*0228*/ 	.word	0xffffffff


	//   ....[90]....
        /*022c*/ 	.word	0xffffffff


	//   ....[91]....
        /*0230*/ 	.word	0xffffffff


	//   ....[92]....
        /*0234*/ 	.word	0xffffffff


	//   ....[93]....
        /*0238*/ 	.word	0xffffffff


	//   ....[94]....
        /*023c*/ 	.word	0xffffffff


	//   ....[95]....
        /*0240*/ 	.word	0xffffffff


	//   ....[96]....
        /*0244*/ 	.word	0xffffffff


	//   ....[97]....
        /*0248*/ 	.word	0xffffffff


	//   ....[98]....
        /*024c*/ 	.word	0x0500000f


	//   ....[99]....
        /*0250*/ 	.word	0x0500000f


	//   ....[100]....
        /*0254*/ 	.word	0x0500000f


	//   ....[101]....
        /*0258*/ 	.word	0x0500000f


	//   ....[102]....
        /*025c*/ 	.word	0x0500000f


	//   ....[103]....
        /*0260*/ 	.word	0x0500000f


	//   ....[104]....
        /*0264*/ 	.word	0x0500000f


	//   ....[105]....
        /*0268*/ 	.word	0x0500000f


	//   ....[106]....
        /*026c*/ 	.word	0x0500000f


	//   ....[107]....
        /*0270*/ 	.word	0x0500000f


	//   ....[108]....
        /*0274*/ 	.word	0x0500000f


	//   ....[109]....
        /*0278*/ 	.word	0x0500000f


	//   ....[110]....
        /*027c*/ 	.word	0x0500000f


	//   ....[111]....
        /*0280*/ 	.word	0x0500000f


	//   ....[112]....
        /*0284*/ 	.word	0x0500000f


	//   ....[113]....
        /*0288*/ 	.word	0x0500000f


	//   ....[114]....
        /*028c*/ 	.word	0x0500000f


	//   ....[115]....
        /*0290*/ 	.word	0x0500000f


	//   ....[116]....
        /*0294*/ 	.word	0x0500000f


	//   ....[117]....
        /*0298*/ 	.word	0x0500000f


	//   ....[118]....
        /*029c*/ 	.word	0x0500000f


	//   ....[119]....
        /*02a0*/ 	.word	0x0500000f


	//   ....[120]....
        /*02a4*/ 	.word	0x0500000f


	//   ....[121]....
        /*02a8*/ 	.word	0x0500000f


	//   ....[122]....
        /*02ac*/ 	.word	0x0500000f


	//   ....[123]....
        /*02b0*/ 	.word	0x0500000f


	//   ....[124]....
        /*02b4*/ 	.word	0x0500000f


	//   ....[125]....
        /*02b8*/ 	.word	0x0500000f


	//   ....[126]....
        /*02bc*/ 	.word	0x0500000f


	//   ....[127]....
        /*02c0*/ 	.word	0x0500000f


	//   ....[128]....
        /*02c4*/ 	.word	0x0500000f


	//   ....[129]....
        /*02c8*/ 	.word	0x0500000f


	//   ....[130]....
        /*02cc*/ 	.word	0x0500000f


	//   ....[131]....
        /*02d0*/ 	.word	0x0500000f


	//   ....[132]....
        /*02d4*/ 	.word	0x0500000f


	//   ....[133]....
        /*02d8*/ 	.word	0x0500000f


	//   ....[134]....
        /*02dc*/ 	.word	0x0500000f


	//   ....[135]....
        /*02e0*/ 	.word	0x0500000f


	//   ....[136]....
        /*02e4*/ 	.word	0x0500000f


	//   ....[137]....
        /*02e8*/ 	.word	0x0500000f


	//   ....[138]....
        /*02ec*/ 	.word	0x0500000f


	//   ....[139]....
        /*02f0*/ 	.word	0x0500000f


	//   ....[140]....
        /*02f4*/ 	.word	0x0500000f


	//   ....[141]....
        /*02f8*/ 	.word	0x0500000f


	//   ....[142]....
        /*02fc*/ 	.word	0x0500000f


	//   ....[143]....
        /*0300*/ 	.word	0x0500000f


	//   ....[144]....
        /*0304*/ 	.word	0x0500000f


	//   ....[145]....
        /*0308*/ 	.word	0x0500000f


	//   ....[146]....
        /*030c*/ 	.word	0x0500000f


	//   ....[147]....
        /*0310*/ 	.word	0x0500000f


	//   ....[148]....
        /*0314*/ 	.word	0x0500000f


	//----- nvinfo : EIATTR_COOP_GROUP_INSTR_OFFSETS
	.align		4
.L_524:
        /*0318*/ 	.byte	0x04, 0x28
        /*031a*/ 	.short	(.L_526 - .L_525)


	//   ....[0]....
.L_525:
        /*031c*/ 	.word	0x00000080


	//   ....[1]....
        /*0320*/ 	.word	0x00000090


	//   ....[2]....
        /*0324*/ 	.word	0x000002b0


	//   ....[3]....
        /*0328*/ 	.word	0x00000410


	//   ....[4]....
        /*032c*/ 	.word	0x00000530


	//   ....[5]....
        /*0330*/ 	.word	0x00000690


	//   ....[6]....
        /*0334*/ 	.word	0x00001860


	//   ....[7]....
        /*0338*/ 	.word	0x000035b0


	//   ....[8]....
        /*033c*/ 	.word	0x00004540


	//   ....[9]....
        /*0340*/ 	.word	0x00005450


	//   ....[10]....
        /*0344*/ 	.word	0x00005490


	//   ....[11]....
        /*0348*/ 	.word	0x000058f0


	//   ....[12]....
        /*034c*/ 	.word	0x00005a30


	//   ....[13]....
        /*0350*/ 	.word	0x00005d80


	//   ....[14]....
        /*0354*/ 	.word	0x00005e40


	//   ....[15]....
        /*0358*/ 	.word	0x00006660


	//   ....[16]....
        /*035c*/ 	.word	0x000073f0


	//   ....[17]....
        /*0360*/ 	.word	0x00008280


	//   ....[18]....
        /*0364*/ 	.word	0x000082a0


	//   ....[19]....
        /*0368*/ 	.word	0x00008720


	//   ....[20]....
        /*036c*/ 	.word	0x00008860


	//   ....[21]....
        /*0370*/ 	.word	0x00008bf0


	//   ....[22]....
        /*0374*/ 	.word	0x00008c70


	//   ....[23]....
        /*0378*/ 	.word	0x00009db0


	//   ....[24]....
        /*037c*/ 	.word	0x0000aa90


	//   ....[25]....
        /*0380*/ 	.word	0x0000ba70


	//   ....[26]....
        /*0384*/ 	.word	0x0000bae0


	//   ....[27]....
        /*0388*/ 	.word	0x0000be20


	//   ....[28]....
        /*038c*/ 	.word	0x0000bfe0


	//   ....[29]....
        /*0390*/ 	.word	0x0000cf30


	//   ....[30]....
        /*0394*/ 	.word	0x0000d000


	//   ....[31]....
        /*0398*/ 	.word	0x0000d030


	//   ....[32]....
        /*039c*/ 	.word	0x0000d090


	//   ....[33]....
        /*03a0*/ 	.word	0x0000d0b0


	//   ....[34]....
        /*03a4*/ 	.word	0x0000e2b0


	//   ....[35]....
        /*03a8*/ 	.word	0x0000edf0


	//   ....[36]....
        /*03ac*/ 	.word	0x0000ee20


	//   ....[37]....
        /*03b0*/ 	.word	0x0000ee50


	//   ....[38]....
        /*03b4*/ 	.word	0x0000ee70


	//   ....[39]....
        /*03b8*/ 	.word	0x0000f4b0


	//   ....[40]....
        /*03bc*/ 	.word	0x0000f4d0


	//   ....[41]....
        /*03c0*/ 	.word	0x0000f700


	//   ....[42]....
        /*03c4*/ 	.word	0x0000f720


	//   ....[43]....
        /*03c8*/ 	.word	0x000100a0


	//   ....[44]....
        /*03cc*/ 	.word	0x000100c0


	//   ....[45]....
        /*03d0*/ 	.word	0x00010300


	//   ....[46]....
        /*03d4*/ 	.word	0x00010320


	//   ....[47]....
        /*03d8*/ 	.word	0x00010610


	//   ....[48]....
        /*03dc*/ 	.word	0x00011e00


	//   ....[49]....
        /*03e0*/ 	.word	0x00011e20


	//   ....[50]....
        /*03e4*/ 	.word	0x00011e40


	//   ....[51]....
        /*03e8*/ 	.word	0x00011e90


	//   ....[52]....
        /*03ec*/ 	.word	0x00011ec0


	//   ....[53]....
        /*03f0*/ 	.word	0x00011f10


	//   ....[54]....
        /*03f4*/ 	.word	0x00011f40


	//   ....[55]....
        /*03f8*/ 	.word	0x00011f50


	//   ....[56]....
        /*03fc*/ 	.word	0x00012610


	//   ....[57]....
        /*0400*/ 	.word	0x00012640


	//   ....[58]....
        /*0404*/ 	.word	0x00012690


	//   ....[59]....
        /*0408*/ 	.word	0x00012700


	//   ....[60]....
        /*040c*/ 	.word	0x00012720


	//   ....[61]....
        /*0410*/ 	.word	0x000127a0


	//   ....[62]....
        /*0414*/ 	.word	0x000127c0


	//   ....[63]....
        /*0418*/ 	.word	0x000127e0


	//   ....[64]....
        /*041c*/ 	.word	0x00012de0


	//   ....[65]....
        /*0420*/ 	.word	0x00012e10


	//   ....[66]....
        /*0424*/ 	.word	0x00012e70


	//   ....[67]....
        /*0428*/ 	.word	0x00012f60


	//   ....[68]....
        /*042c*/ 	.word	0x00012f80


	//   ....[69]....
        /*0430*/ 	.word	0x00013080


	//   ....[70]....
        /*0434*/ 	.word	0x00013090


	//   ....[71]....
        /*0438*/ 	.word	0x000130c0


	//   ....[72]....
        /*043c*/ 	.word	0x00013690


	//   ....[73]....
        /*0440*/ 	.word	0x000136c0


	//   ....[74]....
        /*0444*/ 	.word	0x000136f0


	//   ....[75]....
        /*0448*/ 	.word	0x00013750


	//   ....[76]....
        /*044c*/ 	.word	0x000138a0


	//   ....[77]....
        /*0450*/ 	.word	0x000138c0


	//   ....[78]....
        /*0454*/ 	.word	0x000138d0


	//   ....[79]....
        /*0458*/ 	.word	0x00013a20


	//   ....[80]....
        /*045c*/ 	.word	0x000142a0


	//   ....[81]....
        /*0460*/ 	.word	0x000142c0


	//   ....[82]....
        /*0464*/ 	.word	0x00014310


	//   ....[83]....
        /*0468*/ 	.word	0x00014320


	//   ....[84]....
        /*046c*/ 	.word	0x00014360


	//   ....[85]....
        /*0470*/ 	.word	0x00014370


	//   ....[86]....
        /*0474*/ 	.word	0x00014380


	//   ....[87]....
        /*0478*/ 	.word	0x000143c0


	//   ....[88]....
        /*047c*/ 	.word	0x000146e0


	//   ....[89]....
        /*0480*/ 	.word	0x00014720


	//   ....[90]....
        /*0484*/ 	.word	0x00014740


	//   ....[91]....
        /*0488*/ 	.word	0x000147b0


	//   ....[92]....
        /*048c*/ 	.word	0x000147d0


	//   ....[93]....
        /*0490*/ 	.word	0x000147f0


	//   ....[94]....
        /*0494*/ 	.word	0x00014890


	//   ....[95]....
        /*0498*/ 	.word	0x000148b0


	//   ....[96]....
        /*049c*/ 	.word	0x00014ef0


	//   ....[97]....
        /*04a0*/ 	.word	0x000150d0


	//   ....[98]....
        /*04a4*/ 	.word	0x00015650


	//   ....[99]....
        /*04a8*/ 	.word	0x00015730


	//   ....[100]....
        /*04ac*/ 	.word	0x000157d0


	//   ....[101]....
        /*04b0*/ 	.word	0x00015830


	//   ....[102]....
        /*04b4*/ 	.word	0x000158f0


	//   ....[103]....
        /*04b8*/ 	.word	0x00015960


	//   ....[104]....
        /*04bc*/ 	.word	0x00015a30


	//   ....[105]....
        /*04c0*/ 	.word	0x00015a90


	//   ....[106]....
        /*04c4*/ 	.word	0x00015b40


	//   ....[107]....
        /*04c8*/ 	.word	0x00015bf0


	//   ....[108]....
        /*04cc*/ 	.word	0x00015c70


	//   ....[109]....
        /*04d0*/ 	.word	0x00015cd0


	//   ....[110]....
        /*04d4*/ 	.word	0x00015db0


	//   ....[111]....
        /*04d8*/ 	.word	0x00015e20


	//   ....[112]....
        /*04dc*/ 	.word	0x00015f00


	//   ....[113]....
        /*04e0*/ 	.word	0x00015f60


	//   ....[114]....
        /*04e4*/ 	.word	0x00016010


	//   ....[115]....
        /*04e8*/ 	.word	0x000160a0


	//   ....[116]....
        /*04ec*/ 	.word	0x00016150


	//   ....[117]....
        /*04f0*/ 	.word	0x00016250


	//   ....[118]....
        /*04f4*/ 	.word	0x00016340


	//   ....[119]....
        /*04f8*/ 	.word	0x000164f0


	//   ....[120]....
        /*04fc*/ 	.word	0x00016540


	//   ....[121]....
        /*0500*/ 	.word	0x00016650


	//   ....[122]....
        /*0504*/ 	.word	0x00016730


	//   ....[123]....
        /*0508*/ 	.word	0x000168a0


	//   ....[124]....
        /*050c*/ 	.word	0x000169a0


	//   ....[125]....
        /*0510*/ 	.word	0x00016bc0


	//   ....[126]....
        /*0514*/ 	.word	0x00016c10


	//   ....[127]....
        /*0518*/ 	.word	0x00016dd0


	//   ....[128]....
        /*051c*/ 	.word	0x00016e20


	//   ....[129]....
        /*0520*/ 	.word	0x00016fe0


	//   ....[130]....
        /*0524*/ 	.word	0x00017030


	//   ....[131]....
        /*0528*/ 	.word	0x00017110


	//   ....[132]....
        /*052c*/ 	.word	0x000171b0


	//   ....[133]....
        /*0530*/ 	.word	0x00017210


	//   ....[134]....
        /*0534*/ 	.word	0x000172c0


	//   ....[135]....
        /*0538*/ 	.word	0x00017320


	//   ....[136]....
        /*053c*/ 	.word	0x000173d0


	//   ....[137]....
        /*0540*/ 	.word	0x00017430


	//   ....[138]....
        /*0544*/ 	.word	0x000174e0


	//   ....[139]....
        /*0548*/ 	.word	0x000175d0


	//   ....[140]....
        /*054c*/ 	.word	0x000176b0


	//   ....[141]....
        /*0550*/ 	.word	0x00017790


	//   ....[142]....
        /*0554*/ 	.word	0x000178a0


	//   ....[143]....
        /*0558*/ 	.word	0x000179c0


	//   ....[144]....
        /*055c*/ 	.word	0x00017aa0


	//   ....[145]....
        /*0560*/ 	.word	0x00017bb0


	//   ....[146]....
        /*0564*/ 	.word	0x00017c90


	//   ....[147]....
        /*0568*/ 	.word	0x00017d20


	//   ....[148]....
        /*056c*/ 	.word	0x00017e40


	//----- nvinfo : EIATTR_REG_RECONFIG
	.align		4
.L_526:
        /*0570*/ 	.byte	0x01, 0x54
	.zero		2


	//----- nvinfo : EIATTR_SYSCALL_OFFSETS
	.align		4
        /*0574*/ 	.byte	0x04, 0x46
        /*0576*/ 	.short	(.L_528 - .L_527)


	//   ....[0]....
.L_527:
        /*0578*/ 	.word	0x00003760


	//   ....[1]....
        /*057c*/ 	.word	0x00011550


	//   ....[2]....
        /*0580*/ 	.word	0x000116a0


	//   ....[3]....
        /*0584*/ 	.word	0x00011790


	//   ....[4]....
        /*0588*/ 	.word	0x00012250


	//   ....[5]....
        /*058c*/ 	.word	0x00012a90


	//----- nvinfo : EIATTR_MBARRIER_INSTR_OFFSETS
	.align		4
.L_528:
        /*0590*/ 	.byte	0x04, 0x39
        /*0592*/ 	.short	(.L_530 - .L_529)


	//   ....[0]....
.L_529:
        /*0594*/ 	.word	0x00000190
        /*0598*/ 	.word	0x000000ff
        /*059c*/ 	.word	0x00038800
        /*05a0*/ 	.short	0x0100
        /*05a2*/ 	.byte	0x08
	.zero		1


	//   ....[1]....
        /*05a4*/ 	.word	0x000001a0
        /*05a8*/ 	.word	0x000000ff
        /*05ac*/ 	.word	0x00038810
        /*05b0*/ 	.short	0x0100
        /*05b2*/ 	.byte	0x08
	.zero		1


	//   ....[2]....
        /*05b4*/ 	.word	0x000001b0
        /*05b8*/ 	.word	0x000000ff
        /*05bc*/ 	.word	0x00038820
        /*05c0*/ 	.short	0x0100
        /*05c2*/ 	.byte	0x08
	.zero		1


	//   ....[3]....
        /*05c4*/ 	.word	0x00000260
        /*05c8*/ 	.word	0x000000ff
        /*05cc*/ 	.word	0x00038830
        /*05d0*/ 	.short	0x0100
        /*05d2*/ 	.byte	0x06
	.zero		1


	//   ....[4]....
        /*05d4*/ 	.word	0x00000270
        /*05d8*/ 	.word	0x000000ff
        /*05dc*/ 	.word	0x00038840
        /*05e0*/ 	.short	0x0100
        /*05e2*/ 	.byte	0x06
	.zero		1


	//   ....[5]....
        /*05e4*/ 	.word	0x00000280
        /*05e8*/ 	.word	0x000000ff
        /*05ec*/ 	.word	0x00038838
        /*05f0*/ 	.short	0x0100
        /*05f2*/ 	.byte	0x06
	.zero		1


	//   ....[6]....
        /*05f4*/ 	.word	0x00000290
        /*05f8*/ 	.word	0x000000ff
        /*05fc*/ 	.word	0x00038848
        /*0600*/ 	.short	0x0100
        /*0602*/ 	.byte	0x06
	.zero		1


	//   ....[7]....
        /*0604*/ 	.word	0x000003c0
        /*0608*/ 	.word	0x000000ff
        /*060c*/ 	.word	0x00038850
        /*0610*/ 	.short	0x0100
        /*0612*/ 	.byte	0x08
	.zero		1


	//   ....[8]....
        /*0614*/ 	.word	0x000003d0
        /*0618*/ 	.word	0x000000ff
        /*061c*/ 	.word	0x00038860
        /*0620*/ 	.short	0x0100
        /*0622*/ 	.byte	0x08
	.zero		1


	//   ....[9]....
        /*0624*/ 	.word	0x000003e0
        /*0628*/ 	.word	0x000000ff
        /*062c*/ 	.word	0x00038858
        /*0630*/ 	.short	0x0100
        /*0632*/ 	.byte	0x08
	.zero		1


	//   ....[10]....
        /*0634*/ 	.word	0x000003f0
        /*0638*/ 	.word	0x000000ff
        /*063c*/ 	.word	0x00038868
        /*0640*/ 	.short	0x0100
        /*0642*/ 	.byte	0x08
	.zero		1


	//   ....[11]....
        /*0644*/ 	.word	0x000004e0
        /*0648*/ 	.word	0x000000ff
        /*064c*/ 	.word	0x00038870
        /*0650*/ 	.short	0x0100
        /*0652*/ 	.byte	0x06
	.zero		1


	//   ....[12]....
        /*0654*/ 	.word	0x000004f0
        /*0658*/ 	.word	0x000000ff
        /*065c*/ 	.word	0x00038880
        /*0660*/ 	.short	0x0100
        /*0662*/ 	.byte	0x06
	.zero		1


	//   ....[13]....
        /*0664*/ 	.word	0x00000500
        /*0668*/ 	.word	0x000000ff
        /*066c*/ 	.word	0x00038878
        /*0670*/ 	.short	0x0100
        /*0672*/ 	.byte	0x06
	.zero		1


	//   ....[14]....
        /*0674*/ 	.word	0x00000510
        /*0678*/ 	.word	0x000000ff
        /*067c*/ 	.word	0x00038888
        /*0680*/ 	.short	0x0100
        /*0682*/ 	.byte	0x06
	.zero		1


	//   ....[15]....
        /*0684*/ 	.word	0x00000640
        /*0688*/ 	.word	0x000000ff
        /*068c*/ 	.word	0x00038890
        /*0690*/ 	.short	0x0100
        /*0692*/ 	.byte	0x08
	.zero		1


	//   ....[16]....
        /*0694*/ 	.word	0x00000650
        /*0698*/ 	.word	0x000000ff
        /*069c*/ 	.word	0x000388a0
        /*06a0*/ 	.short	0x0100
        /*06a2*/ 	.byte	0x08
	.zero		1


	//   ....[17]....
        /*06a4*/ 	.word	0x00000660
        /*06a8*/ 	.word	0x000000ff
        /*06ac*/ 	.word	0x00038898
        /*06b0*/ 	.short	0x0100
        /*06b2*/ 	.byte	0x08
	.zero		1


	//   ....[18]....
        /*06b4*/ 	.word	0x00000670
        /*06b8*/ 	.word	0x000000ff
        /*06bc*/ 	.word	0x000388a8
        /*06c0*/ 	.short	0x0100
        /*06c2*/ 	.byte	0x08
	.zero		1


	//   ....[19]....
        /*06c4*/ 	.word	0x000007b0
        /*06c8*/ 	.word	0x000000ff
        /*06cc*/ 	.word	0x000388b0
        /*06d0*/ 	.short	0x0100
        /*06d2*/ 	.byte	0x08
	.zero		1


	//   ....[20]....
        /*06d4*/ 	.word	0x000007c0
        /*06d8*/ 	.word	0x000000ff
        /*06dc*/ 	.word	0x000388c0
        /*06e0*/ 	.short	0x0100
        /*06e2*/ 	.byte	0x08
	.zero		1


	//   ....[21]....
        /*06e4*/ 	.word	0x000007d0
        /*06e8*/ 	.word	0x000000ff
        /*06ec*/ 	.word	0x000388b8
        /*06f0*/ 	.short	0x0100
        /*06f2*/ 	.byte	0x08
	.zero		1


	//   ....[22]....
        /*06f4*/ 	.word	0x000007e0
        /*06f8*/ 	.word	0x000000ff
        /*06fc*/ 	.word	0x000388c8
        /*0700*/ 	.short	0x0100
        /*0702*/ 	.byte	0x08
	.zero		1


	//   ....[23]....
        /*0704*/ 	.word	0x00001c30
        /*0708*/ 	.word	0x00000000
        /*070c*/ 	.word	0x00000000
        /*0710*/ 	.short	0x0101
        /*0712*/ 	.byte	0x3f
	.zero		1


	//   ....[24]....
        /*0714*/ 	.word	0x00002730
        /*0718*/ 	.word	0x00000000
        /*071c*/ 	.word	0x00000000
        /*0720*/ 	.short	0x0101
        /*0722*/ 	.byte	0x3f
	.zero		1


	//   ....[25]....
        /*0724*/ 	.word	0x000037e0
        /*0728*/ 	.word	0x00000011
        /*072c*/ 	.word	0x00038800
        /*0730*/ 	.short	0x010a
        /*0732*/ 	.byte	0x3f
	.zero		1


	//   ....[26]....
        /*0734*/ 	.word	0x00003840
        /*0738*/ 	.word	0x00000009
        /*073c*/ 	.word	0x00038830
        /*0740*/ 	.short	0x010a
        /*0742*/ 	.byte	0x3f
	.zero		1


	//   ....[27]....
        /*0744*/ 	.word	0x000038b0
        /*0748*/ 	.word	0x00000009
        /*074c*/ 	.word	0x00038830
        /*0750*/ 	.short	0x010a
        /*0752*/ 	.byte	0x3f
	.zero		1


	//   ....[28]....
        /*0754*/ 	.word	0x00003b30
        /*0758*/ 	.word	0x00000011
        /*075c*/ 	.word	0x00038810
        /*0760*/ 	.short	0x010a
        /*0762*/ 	.byte	0x3f
	.zero		1


	//   ....[29]....
        /*0764*/ 	.word	0x00003b70
        /*0768*/ 	.word	0x00000009
        /*076c*/ 	.word	0x00038850
        /*0770*/ 	.short	0x010a
        /*0772*/ 	.byte	0x3f
	.zero		1


	//   ....[30]....
        /*0774*/ 	.word	0x00003c40
        /*0778*/ 	.word	0x00000009
        /*077c*/ 	.word	0x00038850
        /*0780*/ 	.short	0x010a
        /*0782*/ 	.byte	0x3f
	.zero		1


	//   ....[31]....
        /*0784*/ 	.word	0x00006060
        /*0788*/ 	.word	0x00000018
        /*078c*/ 	.word	0x00000000
        /*0790*/ 	.short	0x0101
        /*0792*/ 	.byte	0x3f
	.zero		1


	//   ....[32]....
        /*0794*/ 	.word	0x00006790
        /*0798*/ 	.word	0x0000000a
        /*079c*/ 	.word	0x00000000
        /*07a0*/ 	.short	0x0101
        /*07a2*/ 	.byte	0x3f
	.zero		1


	//   ....[33]....
        /*07a4*/ 	.word	0x000068f0
        /*07a8*/ 	.word	0x00000009
        /*07ac*/ 	.word	0x00038830
        /*07b0*/ 	.short	0x010a
        /*07b2*/ 	.byte	0x3f
	.zero		1


	//   ....[34]....
        /*07b4*/ 	.word	0x00006940
        /*07b8*/ 	.word	0x00000009
        /*07bc*/ 	.word	0x00038830
        /*07c0*/ 	.short	0x010a
        /*07c2*/ 	.byte	0x3f
	.zero		1


	//   ....[35]....
        /*07c4*/ 	.word	0x00006ac0
        /*07c8*/ 	.word	0x00000009
        /*07cc*/ 	.word	0x00038850
        /*07d0*/ 	.short	0x010a
        /*07d2*/ 	.byte	0x3f
	.zero		1


	//   ....[36]....
        /*07d4*/ 	.word	0x00006b10
        /*07d8*/ 	.word	0x00000009
        /*07dc*/ 	.word	0x00038850
        /*07e0*/ 	.short	0x010a
        /*07e2*/ 	.byte	0x3f
	.zero		1


	//   ....[37]....
        /*07e4*/ 	.word	0x00008ec0
        /*07e8*/ 	.word	0x00000098
        /*07ec*/ 	.word	0x00000000
        /*07f0*/ 	.short	0x0101
        /*07f2*/ 	.byte	0x3f
	.zero		1


	//   ....[38]....
        /*07f4*/ 	.word	0x00009e60
        /*07f8*/ 	.word	0x0000000a
        /*07fc*/ 	.word	0x00000000
        /*0800*/ 	.short	0x0101
        /*0802*/ 	.byte	0x3f
	.zero		1


	//   ....[39]....
        /*0804*/ 	.word	0x00009f90
        /*0808*/ 	.word	0x00000009
        /*080c*/ 	.word	0x00038830
        /*0810*/ 	.short	0x010a
        /*0812*/ 	.byte	0x3f
	.zero		1


	//   ....[40]....
        /*0814*/ 	.word	0x00009fe0
        /*0818*/ 	.word	0x00000009
        /*081c*/ 	.word	0x00038830
        /*0820*/ 	.short	0x010a
        /*0822*/ 	.byte	0x3f
	.zero		1


	//   ....[41]....
        /*0824*/ 	.word	0x0000a160
        /*0828*/ 	.word	0x00000009
        /*082c*/ 	.word	0x00038850
        /*0830*/ 	.short	0x010a
        /*0832*/ 	.byte	0x3f
	.zero		1


	//   ....[42]....
        /*0834*/ 	.word	0x0000a1b0
        /*0838*/ 	.word	0x00000009
        /*083c*/ 	.word	0x00038850
        /*0840*/ 	.short	0x010a
        /*0842*/ 	.byte	0x3f
	.zero		1


	//   ....[43]....
        /*0844*/ 	.word	0x0000bed0
        /*0848*/ 	.word	0x00000098
        /*084c*/ 	.word	0x00000000
        /*0850*/ 	.short	0x0101
        /*0852*/ 	.byte	0x3f
	.zero		1


	//   ....[44]....
        /*0854*/ 	.word	0x0000cfe0
        /*0858*/ 	.word	0x0000000a
        /*085c*/ 	.word	0x00000000
        /*0860*/ 	.short	0x0101
        /*0862*/ 	.byte	0x3f
	.zero		1


	//   ....[45]....
        /*0864*/ 	.word	0x0000f4a0
        /*0868*/ 	.word	0x00000000
        /*086c*/ 	.word	0x00000000
        /*0870*/ 	.short	0x0101
        /*0872*/ 	.byte	0x3f
	.zero		1


	//   ....[46]....
        /*0874*/ 	.word	0x00011bb0
        /*0878*/ 	.word	0x0000001b
        /*087c*/ 	.word	0x00038840
        /*0880*/ 	.short	0x010a
        /*0882*/ 	.byte	0x3f
	.zero		1


	//   ....[47]....
        /*0884*/ 	.word	0x00012020
        /*0888*/ 	.word	0x0000001b
        /*088c*/ 	.word	0x00038830
        /*0890*/ 	.short	0x0107
        /*0892*/ 	.byte	0x3f
	.zero		1


	//   ....[48]....
        /*0894*/ 	.word	0x000120e0
        /*0898*/ 	.word	0x0000001b
        /*089c*/ 	.word	0x00038830
        /*08a0*/ 	.short	0x0101
        /*08a2*/ 	.byte	0x3f
	.zero		1


	//   ....[49]....
        /*08a4*/ 	.word	0x000128d0
        /*08a8*/ 	.word	0x00000011
        /*08ac*/ 	.word	0x00038800
        /*08b0*/ 	.short	0x0107
        /*08b2*/ 	.byte	0x3f
	.zero		1


	//   ....[50]....
        /*08b4*/ 	.word	0x00012960
        /*08b8*/ 	.word	0x00000011
        /*08bc*/ 	.word	0x00038800
        /*08c0*/ 	.short	0x0101
        /*08c2*/ 	.byte	0x3f
	.zero		1


	//   ....[51]....
        /*08c4*/ 	.word	0x000132d0
        /*08c8*/ 	.word	0x00000011
        /*08cc*/ 	.word	0x00038810
        /*08d0*/ 	.short	0x0107
        /*08d2*/ 	.byte	0x3f
	.zero		1


	//   ....[52]....
        /*08d4*/ 	.word	0x000133c0
        /*08d8*/ 	.word	0x00000011
        /*08dc*/ 	.word	0x00038810
        /*08e0*/ 	.short	0x0101
        /*08e2*/ 	.byte	0x3f
	.zero		1


	//   ....[53]....
        /*08e4*/ 	.word	0x000133e0
        /*08e8*/ 	.word	0x00000011
        /*08ec*/ 	.word	0x00038820
        /*08f0*/ 	.short	0x010a
        /*08f2*/ 	.byte	0x3f
	.zero		1


	//   ....[54]....
        /*08f4*/ 	.word	0x00013470
        /*08f8*/ 	.word	0x0000001b
        /*08fc*/ 	.word	0x00038860
        /*0900*/ 	.short	0x010a
        /*0902*/ 	.byte	0x3f
	.zero		1


	//   ....[55]....
        /*0904*/ 	.word	0x00013ce0
        /*0908*/ 	.word	0x0000001b
        /*090c*/ 	.word	0x00038850
        /*0910*/ 	.short	0x0107
        /*0912*/ 	.byte	0x3f
	.zero		1


	//   ....[56]....
        /*0914*/ 	.word	0x00013db0
        /*0918*/ 	.word	0x0000001b
        /*091c*/ 	.word	0x00038850
        /*0920*/ 	.short	0x0101
        /*0922*/ 	.byte	0x3f
	.zero		1


	//   ....[57]....
        /*0924*/ 	.word	0x00014100
        /*0928*/ 	.word	0x00000008
        /*092c*/ 	.word	0x00038840
        /*0930*/ 	.short	0x010a
        /*0932*/ 	.byte	0x3f
	.zero		1


	//   ....[58]....
        /*0934*/ 	.word	0x00014440
        /*0938*/ 	.word	0x00000008
        /*093c*/ 	.word	0x00038830
        /*0940*/ 	.short	0x0107
        /*0942*/ 	.byte	0x3f
	.zero		1


	//   ....[59]....
        /*0944*/ 	.word	0x00014500
        /*0948*/ 	.word	0x00000008
        /*094c*/ 	.word	0x00038830
        /*0950*/ 	.short	0x0101
        /*0952*/ 	.byte	0x3f
	.zero		1


	//   ....[60]....
        /*0954*/ 	.word	0x00014530
        /*0958*/ 	.word	0x00000008
        /*095c*/ 	.word	0x00038860
        /*0960*/ 	.short	0x010a
        /*0962*/ 	.byte	0x3f
	.zero		1


	//   ....[61]....
        /*0964*/ 	.word	0x00014bb0
        /*0968*/ 	.word	0x00000008
        /*096c*/ 	.word	0x00038850
        /*0970*/ 	.short	0x0107
        /*0972*/ 	.byte	0x3f
	.zero		1


	//   ....[62]....
        /*0974*/ 	.word	0x00014c70
        /*0978*/ 	.word	0x00000008
        /*097c*/ 	.word	0x00038850
        /*0980*/ 	.short	0x0101
        /*0982*/ 	.byte	0x3f
	.zero		1


	//   ....[63]....
        /*0984*/ 	.word	0x00015050
        /*0988*/ 	.word	0x00000005
        /*098c*/ 	.word	0x00038820
        /*0990*/ 	.short	0x010a
        /*0992*/ 	.byte	0x3f
	.zero		1


	//   ....[64]....
        /*0994*/ 	.word	0x000151d0
        /*0998*/ 	.word	0x00000003
        /*099c*/ 	.word	0x00038840
        /*09a0*/ 	.short	0x010a
        /*09a2*/ 	.byte	0x3f
	.zero		1


	//   ....[65]....
        /*09a4*/ 	.word	0x00015270
        /*09a8*/ 	.word	0x00000005
        /*09ac*/ 	.word	0x00038840
        /*09b0*/ 	.short	0x010a
        /*09b2*/ 	.byte	0x3f
	.zero		1


	//   ....[66]....
        /*09b4*/ 	.word	0x000152b0
        /*09b8*/ 	.word	0x00000003
        /*09bc*/ 	.word	0x00038860
        /*09c0*/ 	.short	0x010a
        /*09c2*/ 	.byte	0x3f
	.zero		1


	//   ....[67]....
        /*09c4*/ 	.word	0x000152f0
        /*09c8*/ 	.word	0x00000005
        /*09cc*/ 	.word	0x00038860
        /*09d0*/ 	.short	0x010a
        /*09d2*/ 	.byte	0x3f
	.zero		1


	//   ....[68]....
        /*09d4*/ 	.word	0x00015350
        /*09d8*/ 	.word	0x00000011
        /*09dc*/ 	.word	0x00038800
        /*09e0*/ 	.short	0x010a
        /*09e2*/ 	.byte	0x3f
	.zero		1


	//   ....[69]....
        /*09e4*/ 	.word	0x000153a0
        /*09e8*/ 	.word	0x00000009
        /*09ec*/ 	.word	0x00038830
        /*09f0*/ 	.short	0x010a
        /*09f2*/ 	.byte	0x3f
	.zero		1


	//   ....[70]....
        /*09f4*/ 	.word	0x000153f0
        /*09f8*/ 	.word	0x00000011
        /*09fc*/ 	.word	0x00038810
        /*0a00*/ 	.short	0x010a
        /*0a02*/ 	.byte	0x3f
	.zero		1


	//   ....[71]....
        /*0a04*/ 	.word	0x00015440
        /*0a08*/ 	.word	0x00000009
        /*0a0c*/ 	.word	0x00038850
        /*0a10*/ 	.short	0x010a
        /*0a12*/ 	.byte	0x3f
	.zero		1


	//   ....[72]....
        /*0a14*/ 	.word	0x00015490
        /*0a18*/ 	.word	0x00000009
        /*0a1c*/ 	.word	0x00038830
        /*0a20*/ 	.short	0x010a
        /*0a22*/ 	.byte	0x3f
	.zero		1


	//   ....[73]....
        /*0a24*/ 	.word	0x000154e0
        /*0a28*/ 	.word	0x00000009
        /*0a2c*/ 	.word	0x00038850
        /*0a30*/ 	.short	0x010a
        /*0a32*/ 	.byte	0x3f
	.zero		1


	//   ....[74]....
        /*0a34*/ 	.word	0x00015530
        /*0a38*/ 	.word	0x00000009
        /*0a3c*/ 	.word	0x00038830
        /*0a40*/ 	.short	0x010a
        /*0a42*/ 	.byte	0x3f
	.zero		1


	//   ....[75]....
        /*0a44*/ 	.word	0x00015580
        /*0a48*/ 	.word	0x00000009
        /*0a4c*/ 	.word	0x00038850
        /*0a50*/ 	.short	0x010a
        /*0a52*/ 	.byte	0x3f
	.zero		1


	//   ....[76]....
        /*0a54*/ 	.word	0x00015680
        /*0a58*/ 	.word	0x0000001b
        /*0a5c*/ 	.word	0x00038840
        /*0a60*/ 	.short	0x010a
        /*0a62*/ 	.byte	0x3f
	.zero		1


	//   ....[77]....
        /*0a64*/ 	.word	0x000167a0
        /*0a68*/ 	.word	0x00000011
        /*0a6c*/ 	.word	0x00038820
        /*0a70*/ 	.short	0x010a
        /*0a72*/ 	.byte	0x3f
	.zero		1


	//   ....[78]....
        /*0a74*/ 	.word	0x000167f0
        /*0a78*/ 	.word	0x0000001b
        /*0a7c*/ 	.word	0x00038860
        /*0a80*/ 	.short	0x010a
        /*0a82*/ 	.byte	0x3f
	.zero		1


	//   ....[79]....
        /*0a84*/ 	.word	0x00017060
        /*0a88*/ 	.word	0x00000008
        /*0a8c*/ 	.word	0x00038840
        /*0a90*/ 	.short	0x010a
        /*0a92*/ 	.byte	0x3f
	.zero		1


	//   ....[80]....
        /*0a94*/ 	.word	0x00017520
        /*0a98*/ 	.word	0x00000008
        /*0a9c*/ 	.word	0x00038860
        /*0aa0*/ 	.short	0x010a
        /*0aa2*/ 	.byte	0x3f
	.zero		1


	//   ....[81]....
        /*0aa4*/ 	.word	0x00017d60
        /*0aa8*/ 	.word	0x00000005
        /*0aac*/ 	.word	0x00038820
        /*0ab0*/ 	.short	0x010a
        /*0ab2*/ 	.byte	0x3f
	.zero		1


	//   ....[82]....
        /*0ab4*/ 	.word	0x00017f00
        /*0ab8*/ 	.word	0x00000003
        /*0abc*/ 	.word	0x00038840
        /*0ac0*/ 	.short	0x010a
        /*0ac2*/ 	.byte	0x3f
	.zero		1


	//   ....[83]....
        /*0ac4*/ 	.word	0x00017f50
        /*0ac8*/ 	.word	0x00000005
        /*0acc*/ 	.word	0x00038840
        /*0ad0*/ 	.short	0x010a
        /*0ad2*/ 	.byte	0x3f
	.zero		1


	//   ....[84]....
        /*0ad4*/ 	.word	0x00017fa0
        /*0ad8*/ 	.word	0x00000003
        /*0adc*/ 	.word	0x00038860
        /*0ae0*/ 	.short	0x010a
        /*0ae2*/ 	.byte	0x3f
	.zero		1


	//----- nvinfo : EIATTR_NUM_MBARRIERS
	.align		4
.L_530:
        /*0ae4*/ 	.byte	0x03, 0x38
        /*0ae6*/ 	.short	0x0017


	//----- nvinfo : EIATTR_EXIT_INSTR_OFFSETS
	.align		4
        /*0ae8*/ 	.byte	0x04, 0x1c
        /*0aea*/ 	.short	(.L_532 - .L_531)


	//   ....[0]....
.L_531:
        /*0aec*/ 	.word	0x00000960


	//   ....[1]....
        /*0af0*/ 	.word	0x00010580


	//   ....[2]....
        /*0af4*/ 	.word	0x00015340


	//----- nvinfo : EIATTR_MAX_THREADS
	.align		4
.L_532:
        /*0af8*/ 	.byte	0x04, 0x05
        /*0afa*/ 	.short	(.L_534 - .L_533)
.L_533:
        /*0afc*/ 	.word	0x00000180
        /*0b00*/ 	.word	0x00000001
        /*0b04*/ 	.word	0x00000001


	//----- nvinfo : EIATTR_CRS_STACK_SIZE
	.align		4
.L_534:
        /*0b08*/ 	.byte	0x04, 0x1e
        /*0b0a*/ 	.short	(.L_536 - .L_535)
.L_535:
        /*0b0c*/ 	.word	0x00000000


	//----- nvinfo : EIATTR_CBANK_PARAM_SIZE
	.align		4
.L_536:
        /*0b10*/ 	.byte	0x03, 0x19
        /*0b12*/ 	.short	0x0bf0


	//----- nvinfo : EIATTR_PARAM_CBANK
	.align		4
        /*0b14*/ 	.byte	0x04, 0x0a
        /*0b16*/ 	.short	(.L_538 - .L_537)
	.align		4
.L_537:
        /*0b18*/ 	.word	index@(.nv.constant0._ZN7cutlass13device_kernelIN5flash11enable_sm90INS1_16FlashAttnFwdSm90INS1_25CollectiveMainloopFwdSm90ILi2EN4cute5tupleIJNS5_1CILi1EEES8_S8_EEENS6_IJNS7_ILi64EEESA_SA_EEELi512ENS_6half_tEfNS_4arch4Sm90ELb1ELb0ELb1ELb0ELb1ELb0ELb1ELb0ELb0ELb1ELb0ELb0EEENS1_21CollectiveEpilogueFwdINS6_IJSA_NS7_ILi512EEESA_EEES9_SC_SE_Li256ELb0ELb1ELb0ELb0EEENS1_30DynamicPersistentTileSchedulerILi256ELi128ELb0ELb1ELb1EEEEEEEEEvNT_6ParamsE)
        /*0b1c*/ 	.short	0x0210
        /*0b1e*/ 	.short	0x0bf0


	//----- nvinfo : EIATTR_SW_WAR
	.align		4
.L_538:
        /*0b20*/ 	.byte	0x04, 0x36
        /*0b22*/ 	.short	(.L_540 - .L_539)
.L_539:
        /*0b24*/ 	.word	0x00000008
.L_540:


//--------------------- .nv.info._ZN7cutlass13device_kernelIN5flash11enable_sm90INS1_16FlashAttnFwdSm90INS1_25CollectiveMainloopFwdSm90ILi2EN4cute5tupleIJNS5_1CILi1EEES8_S8_EEENS6_IJNS7_ILi64EEESA_SA_EEELi512ENS_6half_tEfNS_4arch4Sm90ELb1ELb0ELb1ELb1ELb1ELb0ELb0ELb0ELb0ELb1ELb0ELb0EEENS1_21CollectiveEpilogueFwdINS6_IJSA_NS7_ILi512EEESA_EEES9_SC_SE_Li256ELb1ELb1ELb0ELb0EEENS1_36VarlenDynamicPersistentTileSchedulerILi64ELi64ELi256ELi128ELb0ELb1ELb1ELb1ELb1ELb1EEEEEEEEEvNT_6ParamsE --------------------------
	.section	.nv.info._ZN7cutlass13device_kernelIN5flash11enable_sm90INS1_16FlashAttnFwdSm90INS1_25CollectiveMainloopFwdSm90ILi2EN4cute5tupleIJNS5_1CILi1EEES8_S8_EEENS6_IJNS7_ILi64EEESA_SA_EEELi512ENS_6half_tEfNS_4arch4Sm90ELb1ELb0ELb1ELb1ELb1ELb0ELb0ELb0ELb0ELb1ELb0ELb0EEENS1_21CollectiveEpilogueFwdINS6_IJSA_NS7_ILi512EEESA_EEES9_SC_SE_Li256ELb1ELb1ELb0ELb0EEENS1_36VarlenDynamicPersistentTileSchedulerILi64ELi64ELi256ELi128ELb0ELb1ELb1ELb1ELb1ELb1EEEEEEEEEvNT_6ParamsE,"",@"SHT_CUDA_INFO"
	.sectionflags	@""
	.align	4


	//----- nvinfo : EIATTR_CUDA_API_VERSION
	.align		4
        /*0000*/ 	.byte	0x04, 0x37
        /*0002*/ 	.short	(.L_542 - .L_541)
.L_541:
        /*0004*/ 	.word	0x00000082


	//----- nvinfo : EIATTR_KPARAM_INFO
	.align		4
.L_542:
        /*0008*/ 	.byte	0x04, 0x17
        /*000a*/ 	.short	(.L_544 - .L_543)
.L_543:
        /*000c*/ 	.word	0x00000000
        /*0010*/ 	.short	0x0000
        /*0012*/ 	.short	0x0070
        /*0014*/ 	.byte	0x00, 0xf0, 0x01, 0x2a


	//----- nvinfo : EIATTR_SPARSE_MMA_MASK
	.align		4
.L_544:
        /*0018*/ 	.byte	0x03, 0x50
        /*001a*/ 	.short	0x0000


	//----- nvinfo : EIATTR_MAXREG_COUNT
	.align		4
        /*001c*/ 	.byte	0x03, 0x1b
        /*001e*/ 	.short	0x00a8


	//----- nvinfo : EIATTR_NUM_BARRIERS
	.align		4
        /*0020*/ 	.byte	0x02, 0x4c
        /*0022*/ 	.byte	0x10
	.zero		1


	//----- nvinfo : EIATTR_EXTERNS
	.align		4
        /*0024*/ 	.byte	0x04, 0x0f
        /*0026*/ 	.short	(.L_546 - .L_545)


	//   ....[0]....
	.align		4
.L_545:
        /*0028*/ 	.word	index@(__assertfail)


	//----- nvinfo : EIATTR_ANNOTATIONS
	.align		4
.L_546:
        /*002c*/ 	.byte	0x04, 0x55
        /*002e*/ 	.short	(.L_548 - .L_547)


	//   ....[0]....
.L_547:
        /* <DEDUP_REMOVED lines=18> */


	//----- nvinfo : EIATTR_MERCURY_ISA_VERSION
	.align		4
.L_548:
        /*0138*/ 	.byte	0x03, 0x5f
        /*013a*/ 	.short	0x0101


	//----- nvinfo : EIATTR_UNUSED_LOAD_BYTE_OFFSET
	.align		4
        /*013c*/ 	.byte	0x04, 0x44
        /*013e*/ 	.short	(.L_550 - .L_549)


	//   ....[0]....
.L_549:
        /*0140*/ 	.word	0x00000940
        /*0144*/ 	.word	0x0000fff0


	//   ....[1]....
        /*0148*/ 	.word	0x00009f20
        /*014c*/ 	.word	0x0000fff0


	//----- nvinfo : EIATTR_INT_WARP_WIDE_INSTR_OFFSETS
	.align		4
.L_550:
        /*0150*/ 	.byte	0x04, 0x31
        /*0152*/ 	.short	(.L_552 - .L_551)


	//   ....[0]....
.L_551:
        /*0154*/ 	.word	0x000000c0


	//   ....[1]....
        /*0158*/ 	.word	0x000000d0


	//   ....[2]....
        /*015c*/ 	.word	0x00000170


	//   ....[3]....
        /*0160*/ 	.word	0x0000e1d0


	//   ....[4]....
        /*0164*/ 	.word	0x0000e260


	//   ....[5]....
        /*0168*/ 	.word	0x000116d0


	//   ....[6]....
        /*016c*/ 	.word	0x00011760


	//----- nvinfo : EIATTR_COOP_GROUP_MASK_REGIDS
	.align		4
.L_552:
        /*0170*/ 	.byte	0x04, 0x29
        /*0172*/ 	.short	(.L_554 - .L_553)


	//   ....[0]....
.L_553:
        /*0174*/ 	.word	0xffffffff


	//   ....[1]....
        /*0178*/ 	.word	0xffffffff


	//   ....[2]....
        /*017c*/ 	.word	0xffffffff


	//   ....[3]....
        /*0180*/ 	.word	0xffffffff


	//   ....[4]....
        /*0184*/ 	.word	0xffffffff


	//   ....[5]....
        /*0188*/ 	.word	0xffffffff


	//   ....[6]....
        /*018c*/ 	.word	0xffffffff


	//   ....[7]....
        /*0190*/ 	.word	0xffffffff


	//   ....[8]....
        /*0194*/ 	.word	0xffffffff


	//   ....[9]....
        /*0198*/ 	.word	0xffffffff


	//   ....[10]....
        /*019c*/ 	.word	0xffffffff


	//   ....[11]....
        /*01a0*/ 	.word	0xffffffff


	//   ....[12]....
        /*01a4*/ 	.word	0xffffffff


	//   ....[13]....
        /*01a8*/ 	.word	0xffffffff


	//   ....[14]....
        /*01ac*/ 	.word	0xffffffff


	//   ....[15]....
        /*01b0*/ 	.word	0xffffffff


	//   ....[16]....
        /*01b4*/ 	.word	0xffffffff


	//   ....[17]....
        /*01b8*/ 	.word	0xffffffff


	//   ....[18]....
        /*01bc*/ 	.word	0xffffffff


	//   ....[19]....
        /*01c0*/ 	.word	0xffffffff


	//   ....[20]....
        /*01c4*/ 	.word	0xffffffff


	//   ....[21]....
        /*01c8*/ 	.word	0xffffffff


	//   ....[22]....
        /*01cc*/ 	.word	0xffffffff


	//   ....[23]....
        /*01d0*/ 	.word	0xffffffff


	//   ....[24]....
        /*01d4*/ 	.word	0xffffffff


	//   ....[25]....
        /*01d8*/ 	.word	0xffffffff


	//   ....[26]....
        /*01dc*/ 	.word	0xffffffff


	//   ....[27]....
        /*01e0*/ 	.word	0xffffffff


	//   ....[28]....
        /*01e4*/ 	.word	0xffffffff


	//   ....[29]....
        /*01e8*/ 	.word	0xffffffff


	//   ....[30]....
        /*01ec*/ 	.word	0xffffffff


	//   ....[31]....
        /*01f0*/ 	.word	0xffffffff


	//   ....[32]....
        /*01f4*/ 	.word	0xffffffff


	//   ....[33]....
        /*01f8*/ 	.word	0xffffffff


	//   ....[34]....
        /*01fc*/ 	.word	0xffffffff


	//   ....[35]....
        /*0200*/ 	.word	0xffffffff


	//   ....[36]....
        /*0204*/ 	.word	0xffffffff


	//   ....[37]....
        /*0208*/ 	.word	0xffffffff


	//   ....[38]....
        /*020c*/ 	.word	0xffffffff


	//   ....[39]....
        /*0210*/ 	.word	0xffffffff


	//   ....[40]....
        /*0214*/ 	.word	0xffffffff


	//   ....[41]....
        /*0218*/ 	.word	0xffffffff


	//   ....[42]....
        /*021c*/ 	.word	0xffffffff


	//   ....[43]....
        /*0220*/ 	.word	0xffffffff


	//   ....[44]....
        /*0224*/ 	.word	0xffffffff


	//   ....[45]....
        /*0228*/ 	.word	0xffffffff


	//   ....[46]....
        /*022c*/ 	.word	0xffffffff


	//   ....[47]....
        /*0230*/ 	.word	0xffffffff


	//   ....[48]....
        /*0234*/ 	.word	0xffffffff


	//   ....[49]....
        /*0238*/ 	.word	0xffffffff


	//   ....[50]....
        /*023c*/ 	.word	0xffffffff


	//   ....[51]....
        /*0240*/ 	.word	0xffffffff


	//   ....[52]....
        /*0244*/ 	.word	0xffffffff


	//   ....[53]....
        /*0248*/ 	.word	0xffffffff


	//   ....[54]....
        /*024c*/ 	.word	0xffffffff


	//   ....[55]....
        /*0250*/ 	.word	0xffffffff


	//   ....[56]....
        /*0254*/ 	.word	0xffffffff


	//   ....[57]....
        /*0258*/ 	.word	0xffffffff


	//   ....[58]....
        /*025c*/ 	.word	0xffffffff


	//   ....[59]....
        /*0260*/ 	.word	0xffffffff


	//   ....[60]....
        /*0264*/ 	.word	0xffffffff


	//   ....[61]....
        /*0268*/ 	.word	0xffffffff


	//   ....[62]....
        /*026c*/ 	.word	0xffffffff


	//   ....[63]....
        /*0270*/ 	.word	0xffffffff


	//   ....[64]....
        /*0274*/ 	.word	0xffffffff


	//   ....[65]....
        /*0278*/ 	.word	0xffffffff


	//   ....[66]....
        /*027c*/ 	.word	0xffffffff


	//   ....[67]....
        /*0280*/ 	.word	0xffffffff


	//   ....[68]....
        /*0284*/ 	.word	0xffffffff


	//   ....[69]....
        /*0288*/ 	.word	0xffffffff


	//   ....[70]....
        /*028c*/ 	.word	0xffffffff


	//   ....[71]....
        /*0290*/ 	.word	0xffffffff


	//   ....[72]....
        /*0294*/ 	.word	0xffffffff


	//   ....[73]....
        /*0298*/ 	.word	0xffffffff


	//   ....[74]....
        /*029c*/ 	.word	0xffffffff


	//   ....[75]....
        /*02a0*/ 	.word	0xffffffff


	//   ....[76]....
        /*02a4*/ 	.word	0xffffffff


	//   ....[77]....
        /*02a8*/ 	.word	0xffffffff


	//   ....[78]....
        /*02ac*/ 	.word	0xffffffff


	//   ....[79]....
        /*02b0*/ 	.word	0xffffffff


	//   ....[80]....
        /*02b4*/ 	.word	0xffffffff


	//   ....[81]....
        /*02b8*/ 	.word	0xffffffff


	//   ....[82]....
        /*02bc*/ 	.word	0xffffffff


	//   ....[83]....
        /*02c0*/ 	.word	0xffffffff


	//   ....[84]....
        /*02c4*/ 	.word	0xffffffff


	//   ....[85]....
        /*02c8*/ 	.word	0xffffffff


	//   ....[86]....
        /*02cc*/ 	.word	0xffffffff


	//   ....[87]....
        /*02d0*/ 	.word	0xffffffff


	//   ....[88]....
        /*02d4*/ 	.word	0xffffffff


	//   ....[89]....
        /*02d8*/ 	.word	0xffffffff


	//   ....[90]....
        /*02dc*/ 	.word	0xffffffff


	//   ....[91]....
        /*02e0*/ 	.word	0xffffffff


	//   ....[92]....
        /*02e4*/ 	.word	0xffffffff


	//   ....[93]....
        /*02e8*/ 	.word	0xffffffff


	//   ....[94]....
        /*02ec*/ 	.word	0xffffffff


	//   ....[95]....
        /*02f0*/ 	.word	0xffffffff


	//   ....[96]....
        /*02f4*/ 	.word	0xffffffff


	//   ....[97]....
        /*02f8*/ 	.word	0xffffffff


	//   ....[98]....
        /*02fc*/ 	.word	0xffffffff


	//   ....[99]....
        /*0300*/ 	.word	0xffffffff


	//   ....[100]....
        /*0304*/ 	.word	0xffffffff


	//   ....[101]....
        /*0308*/ 	.word	0xffffffff


	//   ....[102]....
        /*030c*/ 	.word	0xffffffff


	//   ....[103]....
        /*0310*/ 	.word	0xffffffff


	//   ....[104]....
        /*0314*/ 	.word	0xffffffff


	//   ....[105]....
        /*0318*/ 	.word	0xffffffff


	//   ....[106]....
        /*031c*/ 	.word	0xffffffff


	//   ....[107]....
        /*0320*/ 	.word	0xffffffff


	//   ....[108]....
        /*0324*/ 	.word	0xffffffff


	//   ....[109]....
        /*0328*/ 	.word	0xffffffff


	//   ....[110]....
        /*032c*/ 	.word	0xffffffff


	//   ....[111]....
        /*0330*/ 	.word	0xffffffff


	//   ....[112]....
        /*0334*/ 	.word	0xffffffff


	//   ....[113]....
        /*0338*/ 	.word	0xffffffff


	//   ....[114]....
        /*033c*/ 	.word	0xffffffff


	//   ....[115]....
        /*0340*/ 	.word	0xffffffff


	//   ....[116]....
        /*0344*/ 	.word	0xffffffff


	//   ....[117]....
        /*0348*/ 	.word	0xffffffff


	//   ....[118]....
        /*034c*/ 	.word	0x0500000f


	//   ....[119]....
        /*0350*/ 	.word	0x0500000f


	//   ....[120]....
        /*0354*/ 	.word	0x0500000f


	//   ....[121]....
        /*0358*/ 	.word	0x0500000f


	//   ....[122]....
        /*035c*/ 	.word	0x0500000f


	//   ....[123]....
        /*0360*/ 	.word	0x0500000f


	//   ....[124]....
        /*0364*/ 	.word	0x0500000f


	//   ....[125]....
        /*0368*/ 	.word	0x0500000f


	//   ....[126]....
        /*036c*/ 	.word	0x0500000f


	//   ....[127]....
        /*0370*/ 	.word	0x0500000f


	//   ....[128]....
        /*0374*/ 	.word	0x0500000f


	//   ....[129]....
        /*0378*/ 	.word	0x0500000f


	//   ....[130]....
        /*037c*/ 	.word	0x0500000f


	//   ....[131]....
        /*0380*/ 	.word	0x0500000f


	//   ....[132]....
        /*0384*/ 	.word	0x0500000f


	//   ....[133]....
        /*0388*/ 	.word	0x0500000f


	//   ....[134]....
        /*038c*/ 	.word	0x0500000f


	//   ....[135]....
        /*0390*/ 	.word	0x0500000f


	//   ....[136]....
        /*0394*/ 	.word	0x0500000f


	//   ....[137]....
        /*0398*/ 	.word	0x0500000f


	//   ....[138]....
        /*039c*/ 	.word	0x0500000f


	//   ....[139]....
        /*03a0*/ 	.word	0x0500000f


	//   ....[140]....
        /*03a4*/ 	.word	0x0500000f


	//   ....[141]....
        /*03a8*/ 	.word	0x0500000f


	//   ....[142]....
        /*03ac*/ 	.word	0x0500000f


	//   ....[143]....
        /*03b0*/ 	.word	0x0500000f


	//   ....[144]....
        /*03b4*/ 	.word	0x0500000f


	//   ....[145]....
        /*03b8*/ 	.word	0x0500000f


	//   ....[146]....
        /*03bc*/ 	.word	0x0500000f


	//   ....[147]....
        /*03c0*/ 	.word	0x0500000f


	//   ....[148]....
        /*03c4*/ 	.word	0x0500000f


	//   ....[149]....
        /*03c8*/ 	.word	0x0500000f


	//   ....[150]....
        /*03cc*/ 	.word	0x0500000f


	//   ....[151]....
        /*03d0*/ 	.word	0x0500000f


	//   ....[152]....
        /*03d4*/ 	.word	0x0500000f


	//   ....[153]....
        /*03d8*/ 	.word	0x0500000f


	//   ....[154]....
        /*03dc*/ 	.word	0x0500000f


	//   ....[155]....
        /*03e0*/ 	.word	0x0500000f


	//   ....[156]....
        /*03e4*/ 	.word	0x0500000f


	//   ....[157]....
        /*03e8*/ 	.word	0x0500000f


	//   ....[158]....
        /*03ec*/ 	.word	0x0500000f


	//   ....[159]....
        /*03f0*/ 	.word	0x0500000f


	//   ....[160]....
        /*03f4*/ 	.word	0x0500000f


	//   ....[161]....
        /*03f8*/ 	.word	0x0500000f


	//   ....[162]....
        /*03fc*/ 	.word	0x0500000f


	//   ....[163]....
        /*0400*/ 	.word	0x0500000f


	//   ....[164]....
        /*0404*/ 	.word	0x0500000f


	//   ....[165]....
        /*0408*/ 	.word	0x0500000f


	//   ....[166]....
        /*040c*/ 	.word	0x0500000f


	//   ....[167]....
        /*0410*/ 	.word	0x0500000f


	//   ....[168]....
        /*0414*/ 	.word	0x0500000f


	//   ....[169]....
        /*0418*/ 	.word	0x0500000f


	//   ....[170]....
        /*041c*/ 	.word	0x0500000f


	//   ....[171]....
        /*0420*/ 	.word	0x0500000f


	//   ....[172]....
        /*0424*/ 	.word	0x0500000f


	//   ....[173]....
        /*0428*/ 	.word	0x0500000f


	//   ....[174]....
        /*042c*/ 	.word	0x0500000f


	//   ....[175]....
        /*0430*/ 	.word	0x0500000f


	//   ....[176]....
        /*0434*/ 	.word	0x0500000f


	//----- nvinfo : EIATTR_COOP_GROUP_INSTR_OFFSETS
	.align		4
.L_554:
        /*0438*/ 	.byte	0x04, 0x28
        /*043a*/ 	.short	(.L_556 - .L_555)


	//   ....[0]....
.L_555:
        /*043c*/ 	.word	0x00000070


	//   ....[1]....
        /*0440*/ 	.word	0x000000b0


	//   ....[2]....
        /*0444*/ 	.word	0x00000290


	//   ....[3]....
        /*0448*/ 	.word	0x000003f0


	//   ....[4]....
        /*044c*/ 	.word	0x00000510


	//   ....[5]....
        /*0450*/ 	.word	0x00000670


	//   ....[6]....
        /*0454*/ 	.word	0x000019e0


	//   ....[7]....
        /*0458*/ 	.word	0x00003780


	//   ....[8]....
        /*045c*/ 	.word	0x00003ef0


	//   ....[9]....
        /*0460*/ 	.word	0x00003f60


	//   ....[10]....
        /*0464*/ 	.word	0x00004520


	//   ....[11]....
        /*0468*/ 	.word	0x000045f0


	//   ....[12]....
        /*046c*/ 	.word	0x00004a40


	//   ....[13]....
        /*0470*/ 	.word	0x00004ac0


	//   ....[14]....
        /*0474*/ 	.word	0x00005310


	//   ....[15]....
        /*0478*/ 	.word	0x00005920


	//   ....[16]....
        /*047c*/ 	.word	0x00005ec0


	//   ....[17]....
        /*0480*/ 	.word	0x00005ed0


	//   ....[18]....
        /*0484*/ 	.word	0x00005f60


	//   ....[19]....
        /*0488*/ 	.word	0x00006330


	//   ....[20]....
        /*048c*/ 	.word	0x000064b0


	//   ....[21]....
        /*0490*/ 	.word	0x00007630


	//   ....[22]....
        /*0494*/ 	.word	0x00007e30


	//   ....[23]....
        /*0498*/ 	.word	0x00007ed0


	//   ....[24]....
        /*049c*/ 	.word	0x000081e0


	//   ....[25]....
        /*04a0*/ 	.word	0x000083b0


	//   ....[26]....
        /*04a4*/ 	.word	0x00009350


	//   ....[27]....
        /*04a8*/ 	.word	0x00009420


	//   ....[28]....
        /*04ac*/ 	.word	0x00009460


	//   ....[29]....
        /*04b0*/ 	.word	0x00009500


	//   ....[30]....
        /*04b4*/ 	.word	0x00009530


	//   ....[31]....
        /*04b8*/ 	.word	0x0000ae60


	//   ....[32]....
        /*04bc*/ 	.word	0x0000b490


	//   ....[33]....
        /*04c0*/ 	.word	0x0000b4c0


	//   ....[34]....
        /*04c4*/ 	.word	0x0000b4e0


	//   ....[35]....
        /*04c8*/ 	.word	0x0000b500


	//   ....[36]....
        /*04cc*/ 	.word	0x0000bb80


	//   ....[37]....
        /*04d0*/ 	.word	0x0000bba0


	//   ....[38]....
        /*04d4*/ 	.word	0x0000bdd0


	//   ....[39]....
        /*04d8*/ 	.word	0x0000bdf0


	//   ....[40]....
        /*04dc*/ 	.word	0x0000c9a0


	//   ....[41]....
        /*04e0*/ 	.word	0x0000c9c0


	//   ....[42]....
        /*04e4*/ 	.word	0x0000cbf0


	//   ....[43]....
        /*04e8*/ 	.word	0x0000cc10


	//   ....[44]....
        /*04ec*/ 	.word	0x0000ced0


	//   ....[45]....
        /*04f0*/ 	.word	0x0000d080


	//   ....[46]....
        /*04f4*/ 	.word	0x0000d0b0


	//   ....[47]....
        /*04f8*/ 	.word	0x0000d0e0


	//   ....[48]....
        /*04fc*/ 	.word	0x0000d110


	//   ....[49]....
        /*0500*/ 	.word	0x0000d140


	//   ....[50]....
        /*0504*/ 	.word	0x0000d170


	//   ....[51]....
        /*0508*/ 	.word	0x0000d2c0


	//   ....[52]....
        /*050c*/ 	.word	0x0000d2f0


	//   ....[53]....
        /*0510*/ 	.word	0x0000d320


	//   ....[54]....
        /*0514*/ 	.word	0x0000d350


	//   ....[55]....
        /*0518*/ 	.word	0x0000d380


	//   ....[56]....
        /*051c*/ 	.word	0x0000d3b0


	//   ....[57]....
        /*0520*/ 	.word	0x0000d440


	//   ....[58]....
        /*0524*/ 	.word	0x0000d4a0


	//   ....[59]....
        /*0528*/ 	.word	0x0000d530


	//   ....[60]....
        /*052c*/ 	.word	0x0000ef60


	//   ....[61]....
        /*0530*/ 	.word	0x0000ef80


	//   ....[62]....
        /*0534*/ 	.word	0x0000f010


	//   ....[63]....
        /*0538*/ 	.word	0x0000f030


	//   ....[64]....
        /*053c*/ 	.word	0x0000f0b0


	//   ....[65]....
        /*0540*/ 	.word	0x0000f0d0


	//   ....[66]....
        /*0544*/ 	.word	0x0000f0e0


	//   ....[67]....
        /*0548*/ 	.word	0x0000f0f0


	//   ....[68]....
        /*054c*/ 	.word	0x0000f870


	//   ....[69]....
        /*0550*/ 	.word	0x0000f8a0


	//   ....[70]....
        /*0554*/ 	.word	0x0000f940


	//   ....[71]....
        /*0558*/ 	.word	0x0000f960


	//   ....[72]....
        /*055c*/ 	.word	0x0000f9e0


	//   ....[73]....
        /*0560*/ 	.word	0x0000fa00


	//   ....[74]....
        /*0564*/ 	.word	0x0000fa10


	//   ....[75]....
        /*0568*/ 	.word	0x0000fa20


	//   ....[76]....
        /*056c*/ 	.word	0x0000fec0


	//   ....[77]....
        /*0570*/ 	.word	0x0000ff80


	//   ....[78]....
        /*0574*/ 	.word	0x000100d0


	//   ....[79]....
        /*0578*/ 	.word	0x00010110


	//   ....[80]....
        /*057c*/ 	.word	0x00010120


	//   ....[81]....
        /*0580*/ 	.word	0x00010130


	//   ....[82]....
        /*0584*/ 	.word	0x00010280


	//   ....[83]....
        /*0588*/ 	.word	0x000103d0


	//   ....[84]....
        /*058c*/ 	.word	0x00010be0


	//   ....[85]....
        /*0590*/ 	.word	0x00010c00


	//   ....[86]....
        /*0594*/ 	.word	0x00010c50


	//   ....[87]....
        /*0598*/ 	.word	0x00010c60


	//   ....[88]....
        /*059c*/ 	.word	0x00010ca0


	//   ....[89]....
        /*05a0*/ 	.word	0x00010cb0


	//   ....[90]....
        /*05a4*/ 	.word	0x00010cc0


	//   ....[91]....
        /*05a8*/ 	.word	0x00010d00


	//   ....[92]....
        /*05ac*/ 	.word	0x00011020


	//   ....[93]....
        /*05b0*/ 	.word	0x00011060


	//   ....[94]....
        /*05b4*/ 	.word	0x00011080


	//   ....[95]....
        /*05b8*/ 	.word	0x000110a0


	//   ....[96]....
        /*05bc*/ 	.word	0x000110d0


	//   ....[97]....
        /*05c0*/ 	.word	0x000110f0


	//   ....[98]....
        /*05c4*/ 	.word	0x000111f0


	//   ....[99]....
        /*05c8*/ 	.word	0x00011340


	//   ....[100]....
        /*05cc*/ 	.word	0x00011940


	//   ....[101]....
        /*05d0*/ 	.word	0x00011990


	//   ....[102]....
        /*05d4*/ 	.word	0x000119c0


	//   ....[103]....
        /*05d8*/ 	.word	0x000119f0


	//   ....[104]....
        /*05dc*/ 	.word	0x00011a00


	//   ....[105]....
        /*05e0*/ 	.word	0x00011a30


	//   ....[106]....
        /*05e4*/ 	.word	0x00011a60


	//   ....[107]....
        /*05e8*/ 	.word	0x00011a90


	//   ....[108]....
        /*05ec*/ 	.word	0x00011c10


	//   ....[109]....
        /*05f0*/ 	.word	0x00011c40


	//   ....[110]....
        /*05f4*/ 	.word	0x00011c70


	//   ....[111]....
        /*05f8*/ 	.word	0x00011ca0


	//   ....[112]....
        /*05fc*/ 	.word	0x00011cd0


	//   ....[113]....
        /*0600*/ 	.word	0x00011d00


	//   ....[114]....
        /*0604*/ 	.word	0x00011dc0


	//   ....[115]....
        /*0608*/ 	.word	0x00011de0


	//   ....[116]....
        /*060c*/ 	.word	0x00011e50


	//   ....[117]....
        /*0610*/ 	.word	0x000124f0


	//   ....[118]....
        /*0614*/ 	.word	0x00012b40


	//   ....[119]....
        /*0618*/ 	.word	0x00012c30


	//   ....[120]....
        /*061c*/ 	.word	0x00012cd0


	//   ....[121]....
        /*0620*/ 	.word	0x00012d30


	//   ....[122]....
        /*0624*/ 	.word	0x00012e20


	//   ....[123]....
        /*0628*/ 	.word	0x00012e90


	//   ....[124]....
        /*062c*/ 	.word	0x00012f80


	//   ....[125]....
        /*0630*/ 	.word	0x00012ff0


	//   ....[126]....
        /*0634*/ 	.word	0x00013090


	//   ....[127]....
        /*0638*/ 	.word	0x00013180


	//   ....[128]....
        /*063c*/ 	.word	0x000131f0


	//   ....[129]....
        /*0640*/ 	.word	0x00013250


	//   ....[130]....
        /*0644*/ 	.word	0x00013340


	//   ....[131]....
        /*0648*/ 	.word	0x000133a0


	//   ....[132]....
        /*064c*/ 	.word	0x000134a0


	//   ....[133]....
        /*0650*/ 	.word	0x00013500


	//   ....[134]....
        /*0654*/ 	.word	0x000135a0


	//   ....[135]....
        /*0658*/ 	.word	0x00013720


	//   ....[136]....
        /*065c*/ 	.word	0x00013810


	//   ....[137]....
        /*0660*/ 	.word	0x00013aa0


	//   ....[138]....
        /*0664*/ 	.word	0x00013af0


	//   ....[139]....
        /*0668*/ 	.word	0x00013cc0


	//   ....[140]....
        /*066c*/ 	.word	0x00013d10


	//   ....[141]....
        /*0670*/ 	.word	0x00013ee0


	//   ....[142]....
        /*0674*/ 	.word	0x00013f30


	//   ....[143]....
        /*0678*/ 	.word	0x00014020


	//   ....[144]....
        /*067c*/ 	.word	0x000140c0


	//   ....[145]....
        /*0680*/ 	.word	0x00014120


	//   ....[146]....
        /*0684*/ 	.word	0x000141d0


	//   ....[147]....
        /*0688*/ 	.word	0x00014230


	//   ....[148]....
        /*068c*/ 	.word	0x000142e0


	//   ....[149]....
        /*0690*/ 	.word	0x00014340


	//   ....[150]....
        /*0694*/ 	.word	0x000143f0


	//   ....[151]....
        /*0698*/ 	.word	0x000144e0


	//   ....[152]....
        /*069c*/ 	.word	0x000145b0


	//   ....[153]....
        /*06a0*/ 	.word	0x000146d0


	//   ....[154]....
        /*06a4*/ 	.word	0x000147d0


	//   ....[155]....
        /*06a8*/ 	.word	0x00014900


	//   ....[156]....
        /*06ac*/ 	.word	0x000149e0


	//   ....[157]....
        /*06b0*/ 	.word	0x00014ae0


	//   ....[158]....
        /*06b4*/ 	.word	0x00014bc0


	//   ....[159]....
        /*06b8*/ 	.word	0x00014c50


	//   ....[160]....
        /*06bc*/ 	.word	0x00014cf0


	//   ....[161]....
        /*06c0*/ 	.word	0x00014e10


	//   ....[162]....
        /*06c4*/ 	.word	0x00014e80


	//   ....[163]....
        /*06c8*/ 	.word	0x00014ef0


	//   ....[164]....
        /*06cc*/ 	.word	0x00014f60


	//   ....[165]....
        /*06d0*/ 	.word	0x00014fd0


	//   ....[166]....
        /*06d4*/ 	.word	0x00015050


	//   ....[167]....
        /*06d8*/ 	.word	0x000150e0


	//   ....[168]....
        /*06dc*/ 	.word	0x00015170


	//   ....[169]....
        /*06e0*/ 	.word	0x000151e0


	//   ....[170]....
        /*06e4*/ 	.word	0x00015250


	//   ....[171]....
        /*06e8*/ 	.word	0x000152c0


	//   ....[172]....
        /*06ec*/ 	.word	0x00015340


	//   ....[173]....
        /*06f0*/ 	.word	0x000153b0


	//   ....[174]....
        /*06f4*/ 	.word	0x00015450


	//   ....[175]....
        /*06f8*/ 	.word	0x000154e0


	//   ....[176]....
        /*06fc*/ 	.word	0x00015600


	//----- nvinfo : EIATTR_REG_RECONFIG
	.align		4
.L_556:
        /*0700*/ 	.byte	0x01, 0x54
	.zero		2


	//----- nvinfo : EIATTR_SYSCALL_OFFSETS
	.align		4
        /*0704*/ 	.byte	0x04, 0x46
        /*0706*/ 	.short	(.L_558 - .L_557)


	//   ....[0]....
.L_557:
        /*0708*/ 	.word	0x00003950


	//   ....[1]....
        /*070c*/ 	.word	0x0000e3c0


	//   ....[2]....
        /*0710*/ 	.word	0x0000e510


	//   ....[3]....
        /*0714*/ 	.word	0x0000e600


	//   ....[4]....
        /*0718*/ 	.word	0x0000f510


	//----- nvinfo : EIATTR_MBARRIER_INSTR_OFFSETS
	.align		4
.L_558:
        /*071c*/ 	.byte	0x04, 0x39
        /*071e*/ 	.short	(.L_560 - .L_559)


	//   ....[0]....
.L_559:
        /*0720*/ 	.word	0x00000180
        /*0724*/ 	.word	0x000000ff
        /*0728*/ 	.word	0x00028c00
        /*072c*/ 	.short	0x0100
        /*072e*/ 	.byte	0x08
	.zero		1


	//   ....[1]....
        /*0730*/ 	.word	0x00000190
        /*0734*/ 	.word	0x000000ff
        /*0738*/ 	.word	0x00028c20
        /*073c*/ 	.short	0x0100
        /*073e*/ 	.byte	0x08
	.zero		1


	//   ....[2]....
        /*0740*/ 	.word	0x00000240
        /*0744*/ 	.word	0x000000ff
        /*0748*/ 	.word	0x00028c30
        /*074c*/ 	.short	0x0100
        /*074e*/ 	.byte	0x06
	.zero		1


	//   ....[3]....
        /*0750*/ 	.word	0x00000250
        /*0754*/ 	.word	0x000000ff
        /*0758*/ 	.word	0x00028c40
        /*075c*/ 	.short	0x0100
        /*075e*/ 	.byte	0x06
	.zero		1


	//   ....[4]....
        /*0760*/ 	.word	0x00000260
        /*0764*/ 	.word	0x000000ff
        /*0768*/ 	.word	0x00028c38
        /*076c*/ 	.short	0x0100
        /*076e*/ 	.byte	0x06
	.zero		1


	//   ....[5]....
        /*0770*/ 	.word	0x00000270
        /*0774*/ 	.word	0x000000ff
        /*0778*/ 	.word	0x00028c48
        /*077c*/ 	.short	0x0100
        /*077e*/ 	.byte	0x06
	.zero		1


	//   ....[6]....
        /*0780*/ 	.word	0x000003a0
        /*0784*/ 	.word	0x000000ff
        /*0788*/ 	.word	0x00028c50
        /*078c*/ 	.short	0x0100
        /*078e*/ 	.byte	0x08
	.zero		1


	//   ....[7]....
        /*0790*/ 	.word	0x000003b0
        /*0794*/ 	.word	0x000000ff
        /*0798*/ 	.word	0x00028c60
        /*079c*/ 	.short	0x0100
        /*079e*/ 	.byte	0x08
	.zero		1


	//   ....[8]....
        /*07a0*/ 	.word	0x000003c0
        /*07a4*/ 	.word	0x000000ff
        /*07a8*/ 	.word	0x00028c58
        /*07ac*/ 	.short	0x0100
        /*07ae*/ 	.byte	0x08
	.zero		1


	//   ....[9]....
        /*07b0*/ 	.word	0x000003d0
        /*07b4*/ 	.word	0x000000ff
        /*07b8*/ 	.word	0x00028c68
        /*07bc*/ 	.short	0x0100
        /*07be*/ 	.byte	0x08
	.zero		1


	//   ....[10]....
        /*07c0*/ 	.word	0x000004c0
        /*07c4*/ 	.word	0x000000ff
        /*07c8*/ 	.word	0x00028c70
        /*07cc*/ 	.short	0x0100
        /*07ce*/ 	.byte	0x06
	.zero		1


	//   ....[11]....
        /*07d0*/ 	.word	0x000004d0
        /*07d4*/ 	.word	0x000000ff
        /*07d8*/ 	.word	0x00028c80
        /*07dc*/ 	.short	0x0100
        /*07de*/ 	.byte	0x06
	.zero		1


	//   ....[12]....
        /*07e0*/ 	.word	0x000004e0
        /*07e4*/ 	.word	0x000000ff
        /*07e8*/ 	.word	0x00028c78
        /*07ec*/ 	.short	0x0100
        /*07ee*/ 	.byte	0x06
	.zero		1


	//   ....[13]....
        /*07f0*/ 	.word	0x000004f0
        /*07f4*/ 	.word	0x000000ff
        /*07f8*/ 	.word	0x00028c88
        /*07fc*/ 	.short	0x0100
        /*07fe*/ 	.byte	0x06
	.zero		1


	//   ....[14]....
        /*0800*/ 	.word	0x00000620
        /*0804*/ 	.word	0x000000ff
        /*0808*/ 	.word	0x00028c90
        /*080c*/ 	.short	0x0100
        /*080e*/ 	.byte	0x08
	.zero		1


	//   ....[15]....
        /*0810*/ 	.word	0x00000630
        /*0814*/ 	.word	0x000000ff
        /*0818*/ 	.word	0x00028ca0
        /*081c*/ 	.short	0x0100
        /*081e*/ 	.byte	0x08
	.zero		1


	//   ....[16]....
        /*0820*/ 	.word	0x00000640
        /*0824*/ 	.word	0x000000ff
        /*0828*/ 	.word	0x00028c98
        /*082c*/ 	.short	0x0100
        /*082e*/ 	.byte	0x08
	.zero		1


	//   ....[17]....
        /*0830*/ 	.word	0x00000650
        /*0834*/ 	.word	0x000000ff
        /*0838*/ 	.word	0x00028ca8
        /*083c*/ 	.short	0x0100
        /*083e*/ 	.byte	0x08
	.zero		1


	//   ....[18]....
        /*0840*/ 	.word	0x00000790
        /*0844*/ 	.word	0x000000ff
        /*0848*/ 	.word	0x00028cb0
        /*084c*/ 	.short	0x0100
        /*084e*/ 	.byte	0x08
	.zero		1


	//   ....[19]....
        /*0850*/ 	.word	0x000007a0
        /*0854*/ 	.word	0x000000ff
        /*0858*/ 	.word	0x00028cc0
        /*085c*/ 	.short	0x0100
        /*085e*/ 	.byte	0x08
	.zero		1


	//   ....[20]....
        /*0860*/ 	.word	0x000007b0
        /*0864*/ 	.word	0x000000ff
        /*0868*/ 	.word	0x00028cb8
        /*086c*/ 	.short	0x0100
        /*086e*/ 	.byte	0x08
	.zero		1


	//   ....[21]....
        /*0870*/ 	.word	0x000007c0
        /*0874*/ 	.word	0x000000ff
        /*0878*/ 	.word	0x00028cc8
        /*087c*/ 	.short	0x0100
        /*087e*/ 	.byte	0x08
	.zero		1


	//   ....[22]....
        /*0880*/ 	.word	0x00001af0
        /*0884*/ 	.word	0x000000ff
        /*0888*/ 	.word	0x00028c50
        /*088c*/ 	.short	0x010a
        /*088e*/ 	.byte	0x15
	.zero		1


	//   ....[23]....
        /*0890*/ 	.word	0x00001da0
        /*0894*/ 	.word	0x000000ff
        /*0898*/ 	.word	0x00000000
        /*089c*/ 	.short	0x0101
        /*089e*/ 	.byte	0x06
	.zero		1


	//   ....[24]....
        /*08a0*/ 	.word	0x000026f0
        /*08a4*/ 	.word	0x000000ff
        /*08a8*/ 	.word	0x00028c50
        /*08ac*/ 	.short	0x010a
        /*08ae*/ 	.byte	0x15
	.zero		1


	//   ....[25]....
        /*08b0*/ 	.word	0x00002730
        /*08b4*/ 	.word	0x000000ff
        /*08b8*/ 	.word	0x00028c50
        /*08bc*/ 	.short	0x010a
        /*08be*/ 	.byte	0x15
	.zero		1


	//   ....[26]....
        /*08c0*/ 	.word	0x00002910
        /*08c4*/ 	.word	0x000000ff
        /*08c8*/ 	.word	0x00000000
        /*08cc*/ 	.short	0x0101
        /*08ce*/ 	.byte	0x06
	.zero		1


	//   ....[27]....
        /*08d0*/ 	.word	0x000039d0
        /*08d4*/ 	.word	0x000000ff
        /*08d8*/ 	.word	0x00028c00
        /*08dc*/ 	.short	0x010a
        /*08de*/ 	.byte	0x29
	.zero		1


	//   ....[28]....
        /*08e0*/ 	.word	0x00003a50
        /*08e4*/ 	.word	0x00000007
        /*08e8*/ 	.word	0x00028c30
        /*08ec*/ 	.short	0x010a
        /*08ee*/ 	.byte	0x3f
	.zero		1


	//   ....[29]....
        /*08f0*/ 	.word	0x00003a90
        /*08f4*/ 	.word	0x00000007
        /*08f8*/ 	.word	0x00028c30
        /*08fc*/ 	.short	0x010a
        /*08fe*/ 	.byte	0x3f
	.zero		1


	//   ....[30]....
        /*0900*/ 	.word	0x000045c0
        /*0904*/ 	.word	0x000000ff
        /*0908*/ 	.word	0x00000000
        /*090c*/ 	.short	0x0101
        /*090e*/ 	.byte	0x06
	.zero		1


	//   ....[31]....
        /*0910*/ 	.word	0x000050d0
        /*0914*/ 	.word	0x00000007
        /*0918*/ 	.word	0x00028c50
        /*091c*/ 	.short	0x010a
        /*091e*/ 	.byte	0x3f
	.zero		1


	//   ....[32]....
        /*0920*/ 	.word	0x00005110
        /*0924*/ 	.word	0x00000007
        /*0928*/ 	.word	0x00028c50
        /*092c*/ 	.short	0x010a
        /*092e*/ 	.byte	0x3f
	.zero		1


	//   ....[33]....
        /*0930*/ 	.word	0x00005410
        /*0934*/ 	.word	0x000000ff
        /*0938*/ 	.word	0x00000000
        /*093c*/ 	.short	0x0101
        /*093e*/ 	.byte	0x06
	.zero		1


	//   ....[34]....
        /*0940*/ 	.word	0x00005580
        /*0944*/ 	.word	0x000000ff
        /*0948*/ 	.word	0x00028c30
        /*094c*/ 	.short	0x010a
        /*094e*/ 	.byte	0x17
	.zero		1


	//   ....[35]....
        /*0950*/ 	.word	0x000055c0
        /*0954*/ 	.word	0x000000ff
        /*0958*/ 	.word	0x00028c30
        /*095c*/ 	.short	0x010a
        /*095e*/ 	.byte	0x17
	.zero		1


	//   ....[36]....
        /*0960*/ 	.word	0x00005b50
        /*0964*/ 	.word	0x000000ff
        /*0968*/ 	.word	0x00000000
        /*096c*/ 	.short	0x0101
        /*096e*/ 	.byte	0x06
	.zero		1


	//   ....[37]....
        /*0970*/ 	.word	0x000073f0
        /*0974*/ 	.word	0x000000ff
        /*0978*/ 	.word	0x00028c50
        /*097c*/ 	.short	0x010a
        /*097e*/ 	.byte	0x17
	.zero		1


	//   ....[38]....
        /*0980*/ 	.word	0x00007430
        /*0984*/ 	.word	0x000000ff
        /*0988*/ 	.word	0x00028c50
        /*098c*/ 	.short	0x010a
        /*098e*/ 	.byte	0x17
	.zero		1


	//   ....[39]....
        /*0990*/ 	.word	0x000076f0
        /*0994*/ 	.word	0x000000ff
        /*0998*/ 	.word	0x00000000
        /*099c*/ 	.short	0x0101
        /*099e*/ 	.byte	0x17
	.zero		1


	//   ....[40]....
        /*09a0*/ 	.word	0x00007820
        /*09a4*/ 	.word	0x000000ff
        /*09a8*/ 	.word	0x00028c30
        /*09ac*/ 	.short	0x010a
        /*09ae*/ 	.byte	0x16
	.zero		1


	//   ....[41]....
        /*09b0*/ 	.word	0x00007860
        /*09b4*/ 	.word	0x000000ff
        /*09b8*/ 	.word	0x00028c30
        /*09bc*/ 	.short	0x010a
        /*09be*/ 	.byte	0x16
	.zero		1


	//   ....[42]....
        /*09c0*/ 	.word	0x00007c60
        /*09c4*/ 	.word	0x000000ff
        /*09c8*/ 	.word	0x00000000
        /*09cc*/ 	.short	0x0101
        /*09ce*/ 	.byte	0x06
	.zero		1


	//   ....[43]....
        /*09d0*/ 	.word	0x00009110
        /*09d4*/ 	.word	0x000000ff
        /*09d8*/ 	.word	0x00028c50
        /*09dc*/ 	.short	0x010a
        /*09de*/ 	.byte	0x16
	.zero		1


	//   ....[44]....
        /*09e0*/ 	.word	0x00009150
        /*09e4*/ 	.word	0x000000ff
        /*09e8*/ 	.word	0x00028c50
        /*09ec*/ 	.short	0x010a
        /*09ee*/ 	.byte	0x16
	.zero		1


	//   ....[45]....
        /*09f0*/ 	.word	0x00009400
        /*09f4*/ 	.word	0x000000ff
        /*09f8*/ 	.word	0x00000000
        /*09fc*/ 	.short	0x0101
        /*09fe*/ 	.byte	0x16
	.zero		1


	//   ....[46]....
        /*0a00*/ 	.word	0x0000bb90
        /*0a04*/ 	.word	0x000000ff
        /*0a08*/ 	.word	0x00000000
        /*0a0c*/ 	.short	0x0101
        /*0a0e*/ 	.byte	0x04
	.zero		1


	//   ....[47]....
        /*0a10*/ 	.word	0x0000ed20
        /*0a14*/ 	.word	0x0000001b
        /*0a18*/ 	.word	0x00028c40
        /*0a1c*/ 	.short	0x010a
        /*0a1e*/ 	.byte	0x3f
	.zero		1


	//   ....[48]....
        /*0a20*/ 	.word	0x0000f1f0
        /*0a24*/ 	.word	0x0000001b
        /*0a28*/ 	.word	0x00028c30
        /*0a2c*/ 	.short	0x0107
        /*0a2e*/ 	.byte	0x3f
	.zero		1


	//   ....[49]....
        /*0a30*/ 	.word	0x0000f2d0
        /*0a34*/ 	.word	0x0000001b
        /*0a38*/ 	.word	0x00028c30
        /*0a3c*/ 	.short	0x0101
        /*0a3e*/ 	.byte	0x3f
	.zero		1


	//   ....[50]....
        /*0a40*/ 	.word	0x0000fb20
        /*0a44*/ 	.word	0x00000017
        /*0a48*/ 	.word	0x00028c00
        /*0a4c*/ 	.short	0x0107
        /*0a4e*/ 	.byte	0x3f
	.zero		1


	//   ....[51]....
        /*0a50*/ 	.word	0x0000fc10
        /*0a54*/ 	.word	0x00000017
        /*0a58*/ 	.word	0x00028c00
        /*0a5c*/ 	.short	0x0101
        /*0a5e*/ 	.byte	0x3f
	.zero		1


	//   ....[52]....
        /*0a60*/ 	.word	0x0000fc30
        /*0a64*/ 	.word	0x00000017
        /*0a68*/ 	.word	0x00028c20
        /*0a6c*/ 	.short	0x010a
        /*0a6e*/ 	.byte	0x3f
	.zero		1


	//   ....[53]....
        /*0a70*/ 	.word	0x0000fcc0
        /*0a74*/ 	.word	0x0000001b
        /*0a78*/ 	.word	0x00028c60
        /*0a7c*/ 	.short	0x010a
        /*0a7e*/ 	.byte	0x3f
	.zero		1


	//   ....[54]....
        /*0a80*/ 	.word	0x000105f0
        /*0a84*/ 	.word	0x0000001b
        /*0a88*/ 	.word	0x00028c50
        /*0a8c*/ 	.short	0x0107
        /*0a8e*/ 	.byte	0x3f
	.zero		1


	//   ....[55]....
        /*0a90*/ 	.word	0x000106c0
        /*0a94*/ 	.word	0x0000001b
        /*0a98*/ 	.word	0x00028c50
        /*0a9c*/ 	.short	0x0101
        /*0a9e*/ 	.byte	0x3f
	.zero		1


	//   ....[56]....
        /*0aa0*/ 	.word	0x00010a40
        /*0aa4*/ 	.word	0x00000006
        /*0aa8*/ 	.word	0x00028c40
        /*0aac*/ 	.short	0x010a
        /*0aae*/ 	.byte	0x3f
	.zero		1


	//   ....[57]....
        /*0ab0*/ 	.word	0x00010d80
        /*0ab4*/ 	.word	0x00000006
        /*0ab8*/ 	.word	0x00028c30
        /*0abc*/ 	.short	0x0107
        /*0abe*/ 	.byte	0x3f
	.zero		1


	//   ....[58]....
        /*0ac0*/ 	.word	0x00010e40
        /*0ac4*/ 	.word	0x00000006
        /*0ac8*/ 	.word	0x00028c30
        /*0acc*/ 	.short	0x0101
        /*0ace*/ 	.byte	0x3f
	.zero		1


	//   ....[59]....
        /*0ad0*/ 	.word	0x00010e70
        /*0ad4*/ 	.word	0x00000006
        /*0ad8*/ 	.word	0x00028c60
        /*0adc*/ 	.short	0x010a
        /*0ade*/ 	.byte	0x3f
	.zero		1


	//   ....[60]....
        /*0ae0*/ 	.word	0x00011540
        /*0ae4*/ 	.word	0x00000006
        /*0ae8*/ 	.word	0x00028c50
        /*0aec*/ 	.short	0x0107
        /*0aee*/ 	.byte	0x3f
	.zero		1


	//   ....[61]....
        /*0af0*/ 	.word	0x00011600
        /*0af4*/ 	.word	0x00000006
        /*0af8*/ 	.word	0x00028c50
        /*0afc*/ 	.short	0x0101
        /*0afe*/ 	.byte	0x3f
	.zero		1


	//   ....[62]....
        /*0b00*/ 	.word	0x00012470
        /*0b04*/ 	.word	0x00000005
        /*0b08*/ 	.word	0x00028c20
        /*0b0c*/ 	.short	0x010a
        /*0b0e*/ 	.byte	0x3f
	.zero		1


	//   ....[63]....
        /*0b10*/ 	.word	0x000125f0
        /*0b14*/ 	.word	0x00000003
        /*0b18*/ 	.word	0x00028c40
        /*0b1c*/ 	.short	0x010a
        /*0b1e*/ 	.byte	0x3f
	.zero		1


	//   ....[64]....
        /*0b20*/ 	.word	0x00012690
        /*0b24*/ 	.word	0x00000005
        /*0b28*/ 	.word	0x00028c40
        /*0b2c*/ 	.short	0x010a
        /*0b2e*/ 	.byte	0x3f
	.zero		1


	//   ....[65]....
        /*0b30*/ 	.word	0x000126d0
        /*0b34*/ 	.word	0x00000003
        /*0b38*/ 	.word	0x00028c60
        /*0b3c*/ 	.short	0x010a
        /*0b3e*/ 	.byte	0x3f
	.zero		1


	//   ....[66]....
        /*0b40*/ 	.word	0x00012710
        /*0b44*/ 	.word	0x00000005
        /*0b48*/ 	.word	0x00028c60
        /*0b4c*/ 	.short	0x010a
        /*0b4e*/ 	.byte	0x3f
	.zero		1


	//   ....[67]....
        /*0b50*/ 	.word	0x00012780
        /*0b54*/ 	.word	0x00000004
        /*0b58*/ 	.word	0x00028c50
        /*0b5c*/ 	.short	0x010a
        /*0b5e*/ 	.byte	0x3f
	.zero		1


	//   ....[68]....
        /*0b60*/ 	.word	0x000127e0
        /*0b64*/ 	.word	0x00000004
        /*0b68*/ 	.word	0x00028c50
        /*0b6c*/ 	.short	0x010a
        /*0b6e*/ 	.byte	0x3f
	.zero		1


	//   ....[69]....
        /*0b70*/ 	.word	0x00012840
        /*0b74*/ 	.word	0x00000003
        /*0b78*/ 	.word	0x00028c00
        /*0b7c*/ 	.short	0x010a
        /*0b7e*/ 	.byte	0x3f
	.zero		1


	//   ....[70]....
        /*0b80*/ 	.word	0x00012890
        /*0b84*/ 	.word	0x00000007
        /*0b88*/ 	.word	0x00028c30
        /*0b8c*/ 	.short	0x010a
        /*0b8e*/ 	.byte	0x3f
	.zero		1


	//   ....[71]....
        /*0b90*/ 	.word	0x000128e0
        /*0b94*/ 	.word	0x00000007
        /*0b98*/ 	.word	0x00028c50
        /*0b9c*/ 	.short	0x010a
        /*0b9e*/ 	.byte	0x3f
	.zero		1


	//   ....[72]....
        /*0ba0*/ 	.word	0x00012940
        /*0ba4*/ 	.word	0x00000006
        /*0ba8*/ 	.word	0x00028c30
        /*0bac*/ 	.short	0x010a
        /*0bae*/ 	.byte	0x3f
	.zero		1


	//   ....[73]....
        /*0bb0*/ 	.word	0x000129a0
        /*0bb4*/ 	.word	0x00000008
        /*0bb8*/ 	.word	0x00028c50
        /*0bbc*/ 	.short	0x010a
        /*0bbe*/ 	.byte	0x3f
	.zero		1


	//   ....[74]....
        /*0bc0*/ 	.word	0x00012a00
        /*0bc4*/ 	.word	0x00000006
        /*0bc8*/ 	.word	0x00028c30
        /*0bcc*/ 	.short	0x010a
        /*0bce*/ 	.byte	0x3f
	.zero		1


	//   ....[75]....
        /*0bd0*/ 	.word	0x00012a60
        /*0bd4*/ 	.word	0x00000008
        /*0bd8*/ 	.word	0x00028c50
        /*0bdc*/ 	.short	0x010a
        /*0bde*/ 	.byte	0x3f
	.zero		1


	//   ....[76]....
        /*0be0*/ 	.word	0x00012b80
        /*0be4*/ 	.word	0x0000001b
        /*0be8*/ 	.word	0x00028c40
        /*0bec*/ 	.short	0x010a
        /*0bee*/ 	.byte	0x3f
	.zero		1


	//   ....[77]....
        /*0bf0*/ 	.word	0x00013620
        /*0bf4*/ 	.word	0x00000017
        /*0bf8*/ 	.word	0x00028c20
        /*0bfc*/ 	.short	0x010a
        /*0bfe*/ 	.byte	0x3f
	.zero		1


	//   ....[78]....
        /*0c00*/ 	.word	0x00013670
        /*0c04*/ 	.word	0x0000001b
        /*0c08*/ 	.word	0x00028c60
        /*0c0c*/ 	.short	0x010a
        /*0c0e*/ 	.byte	0x3f
	.zero		1


	//   ....[79]....
        /*0c10*/ 	.word	0x00013f70
        /*0c14*/ 	.word	0x00000006
        /*0c18*/ 	.word	0x00028c40
        /*0c1c*/ 	.short	0x010a
        /*0c1e*/ 	.byte	0x3f
	.zero		1


	//   ....[80]....
        /*0c20*/ 	.word	0x00014430
        /*0c24*/ 	.word	0x00000006
        /*0c28*/ 	.word	0x00028c60
        /*0c2c*/ 	.short	0x010a
        /*0c2e*/ 	.byte	0x3f
	.zero		1


	//   ....[81]....
        /*0c30*/ 	.word	0x00015520
        /*0c34*/ 	.word	0x00000005
        /*0c38*/ 	.word	0x00028c20
        /*0c3c*/ 	.short	0x010a
        /*0c3e*/ 	.byte	0x3f
	.zero		1


	//   ....[82]....
        /*0c40*/ 	.word	0x000156c0
        /*0c44*/ 	.word	0x00000003
        /*0c48*/ 	.word	0x00028c40
        /*0c4c*/ 	.short	0x010a
        /*0c4e*/ 	.byte	0x3f
	.zero		1


	//   ....[83]....
        /*0c50*/ 	.word	0x00015710
        /*0c54*/ 	.word	0x00000005
        /*0c58*/ 	.word	0x00028c40
        /*0c5c*/ 	.short	0x010a
        /*0c5e*/ 	.byte	0x3f
	.zero		1


	//   ....[84]....
        /*0c60*/ 	.word	0x00015760
        /*0c64*/ 	.word	0x00000003
        /*0c68*/ 	.word	0x00028c60
        /*0c6c*/ 	.short	0x010a
        /*0c6e*/ 	.byte	0x3f
	.zero		1


	//----- nvinfo : EIATTR_NUM_MBARRIERS
	.align		4
.L_560:
        /*0c70*/ 	.byte	0x03, 0x38
        /*0c72*/ 	.short	0x0016


	//----- nvinfo : EIATTR_EXIT_INSTR_OFFSETS
	.align		4
        /*0c74*/ 	.byte	0x04, 0x1c
        /*0c76*/ 	.short	(.L_562 - .L_561)


	//   ....[0]....
.L_561:
        /*0c78*/ 	.word	0x00000970


	//   ....[1]....
        /*0c7c*/ 	.word	0x0000ce70


	//   ....[2]....
        /*0c80*/ 	.word	0x00012760


	//----- nvinfo : EIATTR_MAX_THREADS
	.align		4
.L_562:
        /*0c84*/ 	.byte	0x04, 0x05
        /*0c86*/ 	.short	(.L_564 - .L_563)
.L_563:
        /*0c88*/ 	.word	0x00000180
        /*0c8c*/ 	.word	0x00000001
        /*0c90*/ 	.word	0x00000001


	//----- nvinfo : EIATTR_CRS_STACK_SIZE
	.align		4
.L_564:
        /*0c94*/ 	.byte	0x04, 0x1e
        /*0c96*/ 	.short	(.L_566 - .L_565)
.L_565:
        /*0c98*/ 	.word	0x00000000


	//----- nvinfo : EIATTR_CBANK_PARAM_SIZE
	.align		4
.L_566:
        /*0c9c*/ 	.byte	0x03, 0x19
        /*0c9e*/ 	.short	0x0af0


	//----- nvinfo : EIATTR_PARAM_CBANK
	.align		4
        /*0ca0*/ 	.byte	0x04, 0x0a
        /*0ca2*/ 	.short	(.L_568 - .L_567)
	.align		4
.L_567:
        /*0ca4*/ 	.word	index@(.nv.constant0._ZN7cutlass13device_kernelIN5flash11enable_sm90INS1_16FlashAttnFwdSm90INS1_25CollectiveMainloopFwdSm90ILi2EN4cute5tupleIJNS5_1CILi1EEES8_S8_EEENS6_IJNS7_ILi64EEESA_SA_EEELi512ENS_6half_tEfNS_4arch4Sm90ELb1ELb0ELb1ELb1ELb1ELb0ELb0ELb0ELb0ELb1ELb0ELb0EEENS1_21CollectiveEpilogueFwdINS6_IJSA_NS7_ILi512EEESA_EEES9_SC_SE_Li256ELb1ELb1ELb0ELb0EEENS1_36VarlenDynamicPersistentTileSchedulerILi64ELi64ELi256ELi128ELb0ELb1ELb1ELb1ELb1ELb1EEEEEEEEEvNT_6ParamsE)
        /*0ca8*/ 	.short	0x0210
        /*0caa*/ 	.short	0x0af0


	//----- nvinfo : EIATTR_SW_WAR
	.align		4
.L_568:
        /*0cac*/ 	.byte	0x04, 0x36
        /*0cae*/ 	.short	(.L_570 - .L_569)
.L_569:
        /*0cb0*/ 	.word	0x00000008
.L_570:


//--------------------- .nv.info._ZN7cutlass13device_kernelIN5flash11enable_sm90INS1_16FlashAttnFwdSm90INS1_25CollectiveMainloopFwdSm90ILi2EN4cute5tupleIJNS5_1CILi1EEES8_S8_EEENS6_IJNS7_ILi64EEESA_SA_EEELi512ENS_6half_tEfNS_4arch4Sm90ELb1ELb0ELb1ELb1ELb1ELb1ELb0ELb0ELb0ELb1ELb0ELb0EEENS1_21CollectiveEpilogueFwdINS6_IJSA_NS7_ILi512EEESA_EEES9_SC_SE_Li256ELb1ELb1ELb0ELb0EEENS1_36VarlenDynamicPersistentTileSchedulerILi64ELi64ELi256ELi128ELb0ELb1ELb1ELb1ELb1ELb1EEEEEEEEEvNT_6ParamsE --------------------------
	.section	.nv.info._ZN7cutlass13device_kernelIN5flash11enable_sm90INS1_16FlashAttnFwdSm90INS1_25CollectiveMainloopFwdSm90ILi2EN4cute5tupleIJNS5_1CILi1EEES8_S8_EEENS6_IJNS7_ILi64EEESA_SA_EEELi512ENS_6half_tEfNS_4arch4Sm90ELb1ELb0ELb1ELb1ELb1ELb1ELb0ELb0ELb0ELb1ELb0ELb0EEENS1_21CollectiveEpilogueFwdINS6_IJSA_NS7_ILi512EEESA_EEES9_SC_SE_Li256ELb1ELb1ELb0ELb0EEENS1_36VarlenDynamicPersistentTileSchedulerILi64ELi64ELi256ELi128ELb0ELb1ELb1ELb1ELb1ELb1EEEEEEEEEvNT_6ParamsE,"",@"SHT_CUDA_INFO"
	.sectionflags	@""
	.align	4


	//----- nvinfo : EIATTR_CUDA_API_VERSION
	.align		4
        /*0000*/ 	.byte	0x04, 0x37
        /*0002*/ 	.short	(.L_572 - .L_571)
.L_571:
        /*0004*/ 	.word	0x00000082


	//----- nvinfo : EIATTR_KPARAM_INFO
	.align		4
.L_572:
        /*0008*/ 	.byte	0x04, 0x17
        /*000a*/ 	.short	(.L_574 - .L_573)
.L_573:
        /*000c*/ 	.word	0x00000000
        /*0010*/ 	.short	0x0000
        /*0012*/ 	.short	0x0070
        /*0014*/ 	.byte	0x00, 0xf0, 0x01, 0x2a


	//----- nvinfo : EIATTR_SPARSE_MMA_MASK
	.align		4
.L_574:
        /*0018*/ 	.byte	0x03, 0x50
        /*001a*/ 	.short	0x0000


	//----- nvinfo : EIATTR_MAXREG_COUNT
	.align		4
        /*001c*/ 	.byte	0x03, 0x1b
        /*001e*/ 	.short	0x00a8


	//----- nvinfo : EIATTR_NUM_BARRIERS
	.align		4
        /*0020*/ 	.byte	0x02, 0x4c
        /*0022*/ 	.byte	0x10
	.zero		1


	//----- nvinfo : EIATTR_EXTERNS
	.align		4
        /*0024*/ 	.byte	0x04, 0x0f
        /*0026*/ 	.short	(.L_576 - .L_575)


	//   ....[0]....
	.align		4
.L_575:
        /*0028*/ 	.word	index@(__assertfail)


	//----- nvinfo : EIATTR_ANNOTATIONS
	.align		4
.L_576:
        /*002c*/ 	.byte	0x04, 0x55
        /*002e*/ 	.short	(.L_578 - .L_577)


	//   ....[0]....
.L_577:
        /* <DEDUP_REMOVED lines=51> */


	//----- nvinfo : EIATTR_MERCURY_ISA_VERSION
	.align		4
.L_578:
        /*0350*/ 	.byte	0x03, 0x5f
        /*0352*/ 	.short	0x0101


	//----- nvinfo : EIATTR_UNUSED_LOAD_BYTE_OFFSET
	.align		4
        /*0354*/ 	.byte	0x04, 0x44
        /*0356*/ 	.short	(.L_580 - .L_579)


	//   ....[0]....
.L_579:
        /*0358*/ 	.word	0x00000a10
        /*035c*/ 	.word	0x0000fff0


	//   ....[1]....
        /*0360*/ 	.word	0x000109b0
        /*0364*/ 	.word	0x0000fff0


	//----- nvinfo : EIATTR_INT_WARP_WIDE_INSTR_OFFSETS
	.align		4
.L_580:
        /*0368*/ 	.byte	0x04, 0x31
        /*036a*/ 	.short	(.L_582 - .L_581)


	//   ....[0]....
.L_581:
        /*036c*/ 	.word	0x00000130


	//   ....[1]....
        /*0370*/ 	.word	0x00000160


	//   ....[2]....
        /*0374*/ 	.word	0x00000230


	//   ....[3]....
        /*0378*/ 	.word	0x00016b70


	//   ....[4]....
        /*037c*/ 	.word	0x00016c00


	//   ....[5]....
        /*0380*/ 	.word	0x0001a180


	//   ....[6]....
        /*0384*/ 	.word	0x0001a210


	//----- nvinfo : EIATTR_COOP_GROUP_MASK_REGIDS
	.align		4
.L_582:
        /*0388*/ 	.byte	0x04, 0x29
        /*038a*/ 	.short	(.L_584 - .L_583)


	//   ....[0]....
.L_583:
        /*038c*/ 	.word	0xffffffff


	//   ....[1]....
        /*0390*/ 	.word	0xffffffff


	//   ....[2]....
        /*0394*/ 	.word	0xffffffff


	//   ....[3]....
        /*0398*/ 	.word	0xffffffff


	//   ....[4]....
        /*039c*/ 	.word	0xffffffff


	//   ....[5]....
        /*03a0*/ 	.word	0xffffffff


	//   ....[6]....
        /*03a4*/ 	.word	0xffffffff


	//   ....[7]....
        /*03a8*/ 	.word	0xffffffff


	//   ....[8]....
        /*03ac*/ 	.word	0xffffffff


	//   ....[9]....
        /*03b0*/ 	.word	0xffffffff


	//   ....[10]....
        /*03b4*/ 	.word	0xffffffff


	//   ....[11]....
        /*03b8*/ 	.word	0xffffffff


	//   ....[12]....
        /*03bc*/ 	.word	0xffffffff


	//   ....[13]....
        /*03c0*/ 	.word	0xffffffff


	//   ....[14]....
        /*03c4*/ 	.word	0xffffffff


	//   ....[15]....
        /*03c8*/ 	.word	0xffffffff


	//   ....[16]....
        /*03cc*/ 	.word	0xffffffff


	//   ....[17]....
        /*03d0*/ 	.word	0xffffffff


	//   ....[18]....
        /*03d4*/ 	.word	0xffffffff


	//   ....[19]....
        /*03d8*/ 	.word	0xffffffff


	//   ....[20]....
        /*03dc*/ 	.word	0xffffffff


	//   ....[21]....
        /*03e0*/ 	.word	0xffffffff


	//   ....[22]....
        /*03e4*/ 	.word	0xffffffff


	//   ....[23]....
        /*03e8*/ 	.word	0xffffffff


	//   ....[24]....
        /*03ec*/ 	.word	0xffffffff


	//   ....[25]....
        /*03f0*/ 	.word	0xffffffff


	//   ....[26]....
        /*03f4*/ 	.word	0xffffffff


	//   ....[27]....
        /*03f8*/ 	.word	0xffffffff


	//   ....[28]....
        /*03fc*/ 	.word	0xffffffff


	//   ....[29]....
        /*0400*/ 	.word	0xffffffff


	//   ....[30]....
        /*0404*/ 	.word	0xffffffff


	//   ....[31]....
        /*0408*/ 	.word	0xffffffff


	//   ....[32]....
        /*040c*/ 	.word	0xffffffff


	//   ....[33]....
        /*0410*/ 	.word	0xffffffff


	//   ....[34]....
        /*0414*/ 	.word	0xffffffff


	//   ....[35]....
        /*0418*/ 	.word	0xffffffff


	//   ....[36]....
        /*041c*/ 	.word	0xffffffff


	//   ....[37]....
        /*0420*/ 	.word	0xffffffff


	//   ....[38]....
        /*0424*/ 	.word	0xffffffff


	//   ....[39]....
        /*0428*/ 	.word	0xffffffff


	//   ....[40]....
        /*042c*/ 	.word	0xffffffff


	//   ....[41]....
        /*0430*/ 	.word	0xffffffff


	//   ....[42]....
        /*0434*/ 	.word	0xffffffff


	//   ....[43]....
        /*0438*/ 	.word	0xffffffff


	//   ....[44]....
        /*043c*/ 	.word	0xffffffff


	//   ....[45]....
        /*0440*/ 	.word	0xffffffff


	//   ....[46]....
        /*0444*/ 	.word	0xffffffff


	//   ....[47]....
        /*0448*/ 	.word	0xffffffff


	//   ....[48]....
        /*044c*/ 	.word	0xffffffff


	//   ....[49]....
        /*0450*/ 	.word	0xffffffff


	//   ....[50]....
        /*0454*/ 	.word	0xffffffff


	//   ....[51]....
        /*0458*/ 	.word	0xffffffff


	//   ....[52]....
        /*045c*/ 	.word	0xffffffff


	//   ....[53]....
        /*0460*/ 	.word	0xffffffff


	//   ....[54]....
        /*0464*/ 	.word	0xffffffff


	//   ....[55]....
        /*0468*/ 	.word	0xffffffff


	//   ....[56]....
        /*046c*/ 	.word	0xffffffff


	//   ....[57]....
        /*0470*/ 	.word	0xffffffff


	//   ....[58]....
        /*0474*/ 	.word	0xffffffff


	//   ....[59]....
        /*0478*/ 	.word	0xffffffff


	//   ....[60]....
        /*047c*/ 	.word	0xffffffff


	//   ....[61]....
        /*0480*/ 	.word	0xffffffff


	//   ....[62]....
        /*0484*/ 	.word	0xffffffff


	//   ....[63]....
        /*0488*/ 	.word	0xffffffff


	//   ....[64]....
        /*048c*/ 	.word	0xffffffff


	//   ....[65]....
        /*0490*/ 	.word	0xffffffff


	//   ....[66]....
        /*0494*/ 	.word	0xffffffff


	//   ....[67]....
        /*0498*/ 	.word	0xffffffff


	//   ....[68]....
        /*049c*/ 	.word	0xffffffff


	//   ....[69]....
        /*04a0*/ 	.word	0xffffffff


	//   ....[70]....
        /*04a4*/ 	.word	0xffffffff


	//   ....[71]....
        /*04a8*/ 	.word	0xffffffff


	//   ....[72]....
        /*04ac*/ 	.word	0xffffffff


	//   ....[73]....
        /*04b0*/ 	.word	0xffffffff


	//   ....[74]....
        /*04b4*/ 	.word	0xffffffff


	//   ....[75]....
        /*04b8*/ 	.word	0xffffffff


	//   ....[76]....
        /*04bc*/ 	.word	0xffffffff


	//   ....[77]....
        /*04c0*/ 	.word	0xffffffff


	//   ....[78]....
        /*04c4*/ 	.word	0xffffffff


	//   ....[79]....
        /*04c8*/ 	.word	0xffffffff


	//   ....[80]....
        /*04cc*/ 	.word	0xffffffff


	//   ....[81]....
        /*04d0*/ 	.word	0xffffffff


	//   ....[82]....
        /*04d4*/ 	.word	0xffffffff


	//   ....[83]....
        /*04d8*/ 	.word	0xffffffff


	//   ....[84]....
        /*04dc*/ 	.word	0xffffffff


	//   ....[85]....
        /*04e0*/ 	.word	0xffffffff


	//   ....[86]....
        /*04e4*/ 	.word	0xffffffff


	//   ....[87]....
        /*04e8*/ 	.word	0xffffffff


	//   ....[88]....
        /*04ec*/ 	.word	0xffffffff


	//   ....[89]....
        /*04f0*/ 	.word	0xffffffff


	//   ....[90]....
        /*04f4*/ 	.word	0xffffffff


	//   ....[91]....
        /*04f8*/ 	.word	0xffffffff


	//   ....[92]....
        /*04fc*/ 	.word	0xffffffff


	//   ....[93]....
        /*0500*/ 	.word	0xffffffff


	//   ....[94]....
        /*0504*/ 	.word	0xffffffff


	//   ....[95]....
        /*0508*/ 	.word	0xffffffff


	//   ....[96]....
        /*050c*/ 	.word	0xffffffff


	//   ....[97]....
        /*0510*/ 	.word	0xffffffff


	//   ....[98]....
        /*0514*/ 	.word	0xffffffff


	//   ....[99]....
        /*0518*/ 	.word	0xffffffff


	//   ....[100]....
        /*051c*/ 	.word	0xffffffff


	//   ....[101]....
        /*0520*/ 	.word	0xffffffff


	//   ....[102]....
        /*0524*/ 	.word	0xffffffff


	//   ....[103]....
        /*0528*/ 	.word	0xffffffff


	//   ....[104]....
        /*052c*/ 	.word	0xffffffff


	//   ....[105]....
        /*0530*/ 	.word	0xffffffff


	//   ....[106]....
        /*0534*/ 	.word	0xffffffff


	//   ....[107]....
        /*0538*/ 	.word	0xffffffff


	//   ....[108]....
        /*053c*/ 	.word	0xffffffff


	//   ....[109]....
        /*0540*/ 	.word	0xffffffff


	//   ....[110]....
        /*0544*/ 	.word	0xffffffff


	//   ....[111]....
        /*0548*/ 	.word	0xffffffff


	//   ....[112]....
        /*054c*/ 	.word	0xffffffff


	//   ....[113]....
        /*0550*/ 	.word	0xffffffff


	//   ....[114]....
        /*0554*/ 	.word	0xffffffff


	//   ....[115]....
        /*0558*/ 	.word	0xffffffff


	//   ....[116]....
        /*055c*/ 	.word	0xffffffff


	//   ....[117]....
        /*0560*/ 	.word	0xffffffff


	//   ....[118]....
        /*0564*/ 	.word	0xffffffff


	//   ....[119]....
        /*0568*/ 	.word	0xffffffff


	//   ....[120]....
        /*056c*/ 	.word	0xffffffff


	//   ....[121]....
        /*0570*/ 	.word	0xffffffff


	//   ....[122]....
        /*0574*/ 	.word	0xffffffff


	//   ....[123]....
        /*0578*/ 	.word	0xffffffff


	//   ....[124]....
        /*057c*/ 	.word	0xffffffff


	//   ....[125]....
        /*0580*/ 	.word	0xffffffff


	//   ....[126]....
        /*0584*/ 	.word	0xffffffff


	//   ....[127]....
        /*0588*/ 	.word	0xffffffff


	//   ....[128]....
        /*058c*/ 	.word	0xffffffff


	//   ....[129]....
        /*0590*/ 	.word	0xffffffff


	//   ....[130]....
        /*0594*/ 	.word	0xffffffff


	//   ....[131]....
        /*0598*/ 	.word	0xffffffff


	//   ....[132]....
        /*059c*/ 	.word	0xffffffff


	//   ....[133]....
        /*05a0*/ 	.word	0xffffffff


	//   ....[134]....
        /*05a4*/ 	.word	0xffffffff


	//   ....[135]....
        /*05a8*/ 	.word	0xffffffff


	//   ....[136]....
        /*05ac*/ 	.word	0xffffffff


	//   ....[137]....
        /*05b0*/ 	.word	0xffffffff


	//   ....[138]....
        /*05b4*/ 	.word	0xffffffff


	//   ....[139]....
        /*05b8*/ 	.word	0xffffffff


	//   ....[140]....
        /*05bc*/ 	.word	0xffffffff


	//   ....[141]....
        /*05c0*/ 	.word	0xffffffff


	//   ....[142]....
        /*05c4*/ 	.word	0xffffffff


	//   ....[143]....
        /*05c8*/ 	.word	0xffffffff


	//   ....[144]....
        /*05cc*/ 	.word	0x0500000f


	//   ....[145]....
        /*05d0*/ 	.word	0x0500000f


	//   ....[146]....
        /*05d4*/ 	.word	0x0500000f


	//   ....[147]....
        /*05d8*/ 	.word	0x0500000f


	//   ....[148]....
        /*05dc*/ 	.word	0x0500000f


	//   ....[149]....
        /*05e0*/ 	.word	0x0500000f


	//   ....[150]....
        /*05e4*/ 	.word	0x0500000f


	//   ....[151]....
        /*05e8*/ 	.word	0x0500000f


	//   ....[152]....
        /*05ec*/ 	.word	0x0500000f


	//   ....[153]....
        /*05f0*/ 	.word	0x0500000f


	//   ....[154]....
        /*05f4*/ 	.word	0x0500000f


	//   ....[155]....
        /*05f8*/ 	.word	0x0500000f


	//   ....[156]....
        /*05fc*/ 	.word	0x0500000f


	//   ....[157]....
        /*0600*/ 	.word	0x0500000f


	//   ....[158]....
        /*0604*/ 	.word	0x0500000f


	//   ....[159]....
        /*0608*/ 	.word	0x0500000f


	//   ....[160]....
        /*060c*/ 	.word	0x0500000f


	//   ....[161]....
        /*0610*/ 	.word	0x0500000f


	//   ....[162]....
        /*0614*/ 	.word	0x0500000f


	//   ....[163]....
        /*0618*/ 	.word	0x0500000f


	//   ....[164]....
        /*061c*/ 	.word	0x0500000f


	//   ....[165]....
        /*0620*/ 	.word	0x0500000f


	//   ....[166]....
        /*0624*/ 	.word	0x0500000f


	//   ....[167]....
        /*0628*/ 	.word	0x0500000f


	//   ....[168]....
        /*062c*/ 	.word	0x0500000f


	//   ....[169]....
        /*0630*/ 	.word	0x0500000f


	//   ....[170]....
        /*0634*/ 	.word	0x0500000f


	//   ....[171]....
        /*0638*/ 	.word	0x0500000f


	//   ....[172]....
        /*063c*/ 	.word	0x0500000f


	//   ....[173]....
        /*0640*/ 	.word	0x0500000f


	//   ....[174]....
        /*0644*/ 	.word	0x0500000f


	//   ....[175]....
        /*0648*/ 	.word	0x0500000f


	//   ....[176]....
        /*064c*/ 	.word	0x0500000f


	//   ....[177]....
        /*0650*/ 	.word	0x0500000f


	//   ....[178]....
        /*0654*/ 	.word	0x0500000f


	//   ....[179]....
        /*0658*/ 	.word	0x0500000f


	//   ....[180]....
        /*065c*/ 	.word	0x0500000f


	//   ....[181]....
        /*0660*/ 	.word	0x0500000f


	//   ....[182]....
        /*0664*/ 	.word	0x0500000f


	//   ....[183]....
        /*0668*/ 	.word	0x0500000f


	//   ....[184]....
        /*066c*/ 	.word	0x0500000f


	//   ....[185]....
        /*0670*/ 	.word	0x0500000f


	//   ....[186]....
        /*0674*/ 	.word	0x0500000f


	//   ....[187]....
        /*0678*/ 	.word	0x0500000f


	//   ....[188]....
        /*067c*/ 	.word	0x0500000f


	//   ....[189]....
        /*0680*/ 	.word	0x0500000f


	//   ....[190]....
        /*0684*/ 	.word	0x0500000f


	//   ....[191]....
        /*0688*/ 	.word	0x0500000f


	//   ....[192]....
        /*068c*/ 	.word	0x0500000f


	//   ....[193]....
        /*0690*/ 	.word	0x0500000f


	//   ....[194]....
        /*0694*/ 	.word	0x0500000f


	//   ....[195]....
        /*0698*/ 	.word	0x0500000f


	//   ....[196]....
        /*069c*/ 	.word	0x0500000f


	//   ....[197]....
        /*06a0*/ 	.word	0x0500000f


	//   ....[198]....
        /*06a4*/ 	.word	0x0500000f


	//   ....[199]....
        /*06a8*/ 	.word	0x0500000f


	//   ....[200]....
        /*06ac*/ 	.word	0x0500000f


	//   ....[201]....
        /*06b0*/ 	.word	0x0500000f


	//   ....[202]....
        /*06b4*/ 	.word	0x0500000f


	//   ....[203]....
        /*06b8*/ 	.word	0x0500000f


	//   ....[204]....
        /*06bc*/ 	.word	0x0500000f


	//   ....[205]....
        /*06c0*/ 	.word	0x0500000f


	//   ....[206]....
        /*06c4*/ 	.word	0x0500000f


	//   ....[207]....
        /*06c8*/ 	.word	0x0500000f


	//   ....[208]....
        /*06cc*/ 	.word	0x0500000f


	//   ....[209]....
        /*06d0*/ 	.word	0x0500000f


	//   ....[210]....
        /*06d4*/ 	.word	0x0500000f


	//   ....[211]....
        /*06d8*/ 	.word	0x0500000f


	//   ....[212]....
        /*06dc*/ 	.word	0x0500000f


	//   ....[213]....
        /*06e0*/ 	.word	0x0500000f


	//   ....[214]....
        /*06e4*/ 	.word	0x0500000f


	//   ....[215]....
        /*06e8*/ 	.word	0x0500000f


	//   ....[216]....
        /*06ec*/ 	.word	0x0500000f


	//   ....[217]....
        /*06f0*/ 	.word	0x0500000f


	//   ....[218]....
        /*06f4*/ 	.word	0x0500000f


	//   ....[219]....
        /*06f8*/ 	.word	0x0500000f


	//   ....[220]....
        /*06fc*/ 	.word	0x0500000f


	//   ....[221]....
        /*0700*/ 	.word	0x0500000f


	//   ....[222]....
        /*0704*/ 	.word	0x0500000f


	//   ....[223]....
        /*0708*/ 	.word	0x0500000f


	//   ....[224]....
        /*070c*/ 	.word	0x0500000f


	//   ....[225]....
        /*0710*/ 	.word	0x0500000f


	//----- nvinfo : EIATTR_COOP_GROUP_INSTR_OFFSETS
	.align		4
.L_584:
        /*0714*/ 	.byte	0x04, 0x28
        /*0716*/ 	.short	(.L_586 - .L_585)


	//   ....[0]....
.L_585:
        /*0718*/ 	.word	0x00000060


	//   ....[1]....
        /*071c*/ 	.word	0x00000120


	//   ....[2]....
        /*0720*/ 	.word	0x000001f0


	//   ....[3]....
        /*0724*/ 	.word	0x00000370


	//   ....[4]....
        /*0728*/ 	.word	0x000004d0


	//   ....[5]....
        /*072c*/ 	.word	0x000005f0


	//   ....[6]....
        /*0730*/ 	.word	0x00000750


	//   ....[7]....
        /*0734*/ 	.word	0x00002af0


	//   ....[8]....
        /*0738*/ 	.word	0x00002b00


	//   ....[9]....
        /*073c*/ 	.word	0x000034f0


	//   ....[10]....
        /*0740*/ 	.word	0x00003500


	//   ....[11]....
        /*0744*/ 	.word	0x00003e50


	//   ....[12]....
        /*0748*/ 	.word	0x00003e60


	//   ....[13]....
        /*074c*/ 	.word	0x00004240


	//   ....[14]....
        /*0750*/ 	.word	0x00004250


	//   ....[15]....
        /*0754*/ 	.word	0x00005050


	//   ....[16]....
        /*0758*/ 	.word	0x00007050


	//   ....[17]....
        /*075c*/ 	.word	0x000077d0


	//   ....[18]....
        /*0760*/ 	.word	0x000077e0


	//   ....[19]....
        /*0764*/ 	.word	0x000077f0


	//   ....[20]....
        /*0768*/ 	.word	0x00007800


	//   ....[21]....
        /*076c*/ 	.word	0x00007b20


	//   ....[22]....
        /*0770*/ 	.word	0x00007b30


	//   ....[23]....
        /*0774*/ 	.word	0x00007b40


	//   ....[24]....
        /*0778*/ 	.word	0x00007b50


	//   ....[25]....
        /*077c*/ 	.word	0x00008da0


	//   ....[26]....
        /*0780*/ 	.word	0x00008dc0


	//   ....[27]....
        /*0784*/ 	.word	0x00008dd0


	//   ....[28]....
        /*0788*/ 	.word	0x00008de0


	//   ....[29]....
        /*078c*/ 	.word	0x00008ed0


	//   ....[30]....
        /*0790*/ 	.word	0x00008ef0


	//   ....[31]....
        /*0794*/ 	.word	0x00008f90


	//   ....[32]....
        /*0798*/ 	.word	0x00008fc0


	//   ....[33]....
        /*079c*/ 	.word	0x0000a760


	//   ....[34]....
        /*07a0*/ 	.word	0x0000a7c0


	//   ....[35]....
        /*07a4*/ 	.word	0x0000ac20


	//   ....[36]....
        /*07a8*/ 	.word	0x0000ad40


	//   ....[37]....
        /*07ac*/ 	.word	0x0000b0c0


	//   ....[38]....
        /*07b0*/ 	.word	0x0000b160


	//   ....[39]....
        /*07b4*/ 	.word	0x0000bb00


	//   ....[40]....
        /*07b8*/ 	.word	0x0000c260


	//   ....[41]....
        /*07bc*/ 	.word	0x0000c2b0


	//   ....[42]....
        /*07c0*/ 	.word	0x0000c850


	//   ....[43]....
        /*07c4*/ 	.word	0x0000c940


	//   ....[44]....
        /*07c8*/ 	.word	0x0000d140


	//   ....[45]....
        /*07cc*/ 	.word	0x0000d290


	//   ....[46]....
        /*07d0*/ 	.word	0x0000df40


	//   ....[47]....
        /*07d4*/ 	.word	0x0000e770


	//   ....[48]....
        /*07d8*/ 	.word	0x0000e7c0


	//   ....[49]....
        /*07dc*/ 	.word	0x0000f130


	//   ....[50]....
        /*07e0*/ 	.word	0x0000f180


	//   ....[51]....
        /*07e4*/ 	.word	0x0000fdd0


	//   ....[52]....
        /*07e8*/ 	.word	0x0000fec0


	//   ....[53]....
        /*07ec*/ 	.word	0x0000fed0


	//   ....[54]....
        /*07f0*/ 	.word	0x0000ff10


	//   ....[55]....
        /*07f4*/ 	.word	0x0000ff20


	//   ....[56]....
        /*07f8*/ 	.word	0x00011aa0


	//   ....[57]....
        /*07fc*/ 	.word	0x00011f60


	//   ....[58]....
        /*0800*/ 	.word	0x00011f80


	//   ....[59]....
        /*0804*/ 	.word	0x00011fb0


	//   ....[60]....
        /*0808*/ 	.word	0x00011fc0


	//   ....[61]....
        /*080c*/ 	.word	0x00012730


	//   ....[62]....
        /*0810*/ 	.word	0x00012780


	//   ....[63]....
        /*0814*/ 	.word	0x000129f0


	//   ....[64]....
        /*0818*/ 	.word	0x00012a10


	//   ....[65]....
        /*081c*/ 	.word	0x000136d0


	//   ....[66]....
        /*0820*/ 	.word	0x00013700


	//   ....[67]....
        /*0824*/ 	.word	0x00013980


	//   ....[68]....
        /*0828*/ 	.word	0x000139a0


	//   ....[69]....
        /*082c*/ 	.word	0x00013c50


	//   ....[70]....
        /*0830*/ 	.word	0x00013e00


	//   ....[71]....
        /*0834*/ 	.word	0x00013e30


	//   ....[72]....
        /*0838*/ 	.word	0x00013e60


	//   ....[73]....
        /*083c*/ 	.word	0x00013e90


	//   ....[74]....
        /*0840*/ 	.word	0x00013ec0


	//   ....[75]....
        /*0844*/ 	.word	0x00013ef0


	//   ....[76]....
        /*0848*/ 	.word	0x00014060


	//   ....[77]....
        /*084c*/ 	.word	0x00014090


	//   ....[78]....
        /*0850*/ 	.word	0x000140c0


	//   ....[79]....
        /*0854*/ 	.word	0x000140f0


	//   ....[80]....
        /*0858*/ 	.word	0x00014120


	//   ....[81]....
        /*085c*/ 	.word	0x00014150


	//   ....[82]....
        /*0860*/ 	.word	0x000141e0


	//   ....[83]....
        /*0864*/ 	.word	0x00014240


	//   ....[84]....
        /*0868*/ 	.word	0x000142d0


	//   ....[85]....
        /*086c*/ 	.word	0x000150d0


	//   ....[86]....
        /*0870*/ 	.word	0x00017950


	//   ....[87]....
        /*0874*/ 	.word	0x00017970


	//   ....[88]....
        /*0878*/ 	.word	0x00017a00


	//   ....[89]....
        /*087c*/ 	.word	0x00017a20


	//   ....[90]....
        /*0880*/ 	.word	0x00017aa0


	//   ....[91]....
        /*0884*/ 	.word	0x00017ac0


	//   ....[92]....
        /*0888*/ 	.word	0x00017ad0


	//   ....[93]....
        /*088c*/ 	.word	0x00017ae0


	//   ....[94]....
        /*0890*/ 	.word	0x00018300


	//   ....[95]....
        /*0894*/ 	.word	0x00018330


	//   ....[96]....
        /*0898*/ 	.word	0x000183d0


	//   ....[97]....
        /*089c*/ 	.word	0x000183f0


	//   ....[98]....
        /*08a0*/ 	.word	0x00018470


	//   ....[99]....
        /*08a4*/ 	.word	0x00018490


	//   ....[100]....
        /*08a8*/ 	.word	0x000184a0


	//   ....[101]....
        /*08ac*/ 	.word	0x00018510


	//   ....[102]....
        /*08b0*/ 	.word	0x00018960


	//   ....[103]....
        /*08b4*/ 	.word	0x00018a20


	//   ....[104]....
        /*08b8*/ 	.word	0x00018b70


	//   ....[105]....
        /*08bc*/ 	.word	0x00018bb0


	//   ....[106]....
        /*08c0*/ 	.word	0x00018bc0


	//   ....[107]....
        /*08c4*/ 	.word	0x00018bd0


	//   ....[108]....
        /*08c8*/ 	.word	0x00018d20


	//   ....[109]....
        /*08cc*/ 	.word	0x00018e70


	//   ....[110]....
        /*08d0*/ 	.word	0x00019690


	//   ....[111]....
        /*08d4*/ 	.word	0x000196b0


	//   ....[112]....
        /*08d8*/ 	.word	0x00019700


	//   ....[113]....
        /*08dc*/ 	.word	0x00019710


	//   ....[114]....
        /*08e0*/ 	.word	0x00019750


	//   ....[115]....
        /*08e4*/ 	.word	0x00019760


	//   ....[116]....
        /*08e8*/ 	.word	0x00019770


	//   ....[117]....
        /*08ec*/ 	.word	0x000197b0


	//   ....[118]....
        /*08f0*/ 	.word	0x00019ad0


	//   ....[119]....
        /*08f4*/ 	.word	0x00019b10


	//   ....[120]....
        /*08f8*/ 	.word	0x00019b30


	//   ....[121]....
        /*08fc*/ 	.word	0x00019b50


	//   ....[122]....
        /*0900*/ 	.word	0x00019b80


	//   ....[123]....
        /*0904*/ 	.word	0x00019ba0


	//   ....[124]....
        /*0908*/ 	.word	0x00019ca0


	//   ....[125]....
        /*090c*/ 	.word	0x00019df0


	//   ....[126]....
        /*0910*/ 	.word	0x0001a3e0


	//   ....[127]....
        /*0914*/ 	.word	0x0001a410


	//   ....[128]....
        /*0918*/ 	.word	0x0001a450


	//   ....[129]....
        /*091c*/ 	.word	0x0001a480


	//   ....[130]....
        /*0920*/ 	.word	0x0001a4b0


	//   ....[131]....
        /*0924*/ 	.word	0x0001a4e0


	//   ....[132]....
        /*0928*/ 	.word	0x0001a510


	//   ....[133]....
        /*092c*/ 	.word	0x0001a540


	//   ....[134]....
        /*0930*/ 	.word	0x0001a6c0


	//   ....[135]....
        /*0934*/ 	.word	0x0001a6f0


	//   ....[136]....
        /*0938*/ 	.word	0x0001a720


	//   ....[137]....
        /*093c*/ 	.word	0x0001a750


	//   ....[138]....
        /*0940*/ 	.word	0x0001a780


	//   ....[139]....
        /*0944*/ 	.word	0x0001a7b0


	//   ....[140]....
        /*0948*/ 	.word	0x0001a870


	//   ....[141]....
        /*094c*/ 	.word	0x0001a890


	//   ....[142]....
        /*0950*/ 	.word	0x0001a900


	//   ....[143]....
        /*0954*/ 	.word	0x0001afa0


	//   ....[144]....
        /*0958*/ 	.word	0x0001b2b0


	//   ....[145]....
        /*095c*/ 	.word	0x0001b340


	//   ....[146]....
        /*0960*/ 	.word	0x0001b420


	//   ....[147]....
        /*0964*/ 	.word	0x0001b4b0


	//   ....[148]....
        /*0968*/ 	.word	0x0001b590


	//   ....[149]....
        /*096c*/ 	.word	0x0001b620


	//   ....[150]....
        /*0970*/ 	.word	0x0001b7a0


	//   ....[151]....
        /*0974*/ 	.word	0x0001b830


	//   ....[152]....
        /*0978*/ 	.word	0x0001b880


	//   ....[153]....
        /*097c*/ 	.word	0x0001b8d0


	//   ....[154]....
        /*0980*/ 	.word	0x0001b960


	//   ....[155]....
        /*0984*/ 	.word	0x0001b9f0


	//   ....[156]....
        /*0988*/ 	.word	0x0001ba40


	//   ....[157]....
        /*098c*/ 	.word	0x0001ba90


	//   ....[158]....
        /*0990*/ 	.word	0x0001bb80


	//   ....[159]....
        /*0994*/ 	.word	0x0001bc30


	//   ....[160]....
        /*0998*/ 	.word	0x0001bcb0


	//   ....[161]....
        /*099c*/ 	.word	0x0001bd20


	//   ....[162]....
        /*09a0*/ 	.word	0x0001be50


	//   ....[163]....
        /*09a4*/ 	.word	0x0001bf60


	//   ....[164]....
        /*09a8*/ 	.word	0x0001c030


	//   ....[165]....
        /*09ac*/ 	.word	0x0001c080


	//   ....[166]....
        /*09b0*/ 	.word	0x0001c370


	//   ....[167]....
        /*09b4*/ 	.word	0x0001c650


	//   ....[168]....
        /*09b8*/ 	.word	0x0001c740


	//   ....[169]....
        /*09bc*/ 	.word	0x0001c7e0


	//   ....[170]....
        /*09c0*/ 	.word	0x0001c840


	//   ....[171]....
        /*09c4*/ 	.word	0x0001c930


	//   ....[172]....
        /*09c8*/ 	.word	0x0001c9a0


	//   ....[173]....
        /*09cc*/ 	.word	0x0001ca90


	//   ....[174]....
        /*09d0*/ 	.word	0x0001cb00


	//   ....[175]....
        /*09d4*/ 	.word	0x0001cba0


	//   ....[176]....
        /*09d8*/ 	.word	0x0001cc90


	//   ....[177]....
        /*09dc*/ 	.word	0x0001cd00


	//   ....[178]....
        /*09e0*/ 	.word	0x0001cd60


	//   ....[179]....
        /*09e4*/ 	.word	0x0001ce50


	//   ....[180]....
        /*09e8*/ 	.word	0x0001ceb0


	//   ....[181]....
        /*09ec*/ 	.word	0x0001cfb0


	//   ....[182]....
        /*09f0*/ 	.word	0x0001d010


	//   ....[183]....
        /*09f4*/ 	.word	0x0001d0f0


	//   ....[184]....
        /*09f8*/ 	.word	0x0001d230


	//   ....[185]....
        /*09fc*/ 	.word	0x0001d330


	//   ....[186]....
        /*0a00*/ 	.word	0x0001d5b0


	//   ....[187]....
        /*0a04*/ 	.word	0x0001d600


	//   ....[188]....
        /*0a08*/ 	.word	0x0001d7d0


	//   ....[189]....
        /*0a0c*/ 	.word	0x0001d820


	//   ....[190]....
        /*0a10*/ 	.word	0x0001d9f0


	//   ....[191]....
        /*0a14*/ 	.word	0x0001da40


	//   ....[192]....
        /*0a18*/ 	.word	0x0001db30


	//   ....[193]....
        /*0a1c*/ 	.word	0x0001dbd0


	//   ....[194]....
        /*0a20*/ 	.word	0x0001dc30


	//   ....[195]....
        /*0a24*/ 	.word	0x0001dce0


	//   ....[196]....
        /*0a28*/ 	.word	0x0001dd40


	//   ....[197]....
        /*0a2c*/ 	.word	0x0001ddf0


	//   ....[198]....
        /*0a30*/ 	.word	0x0001de50


	//   ....[199]....
        /*0a34*/ 	.word	0x0001df00


	//   ....[200]....
        /*0a38*/ 	.word	0x0001dff0


	//   ....[201]....
        /*0a3c*/ 	.word	0x0001e0c0


	//   ....[202]....
        /*0a40*/ 	.word	0x0001e1e0


	//   ....[203]....
        /*0a44*/ 	.word	0x0001e2e0


	//   ....[204]....
        /*0a48*/ 	.word	0x0001e410


	//   ....[205]....
        /*0a4c*/ 	.word	0x0001e4f0


	//   ....[206]....
        /*0a50*/ 	.word	0x0001e5f0


	//   ....[207]....
        /*0a54*/ 	.word	0x0001e6d0


	//   ....[208]....
        /*0a58*/ 	.word	0x0001e760


	//   ....[209]....
        /*0a5c*/ 	.word	0x0001e800


	//   ....[210]....
        /*0a60*/ 	.word	0x0001e920


	//   ....[211]....
        /*0a64*/ 	.word	0x0001e990


	//   ....[212]....
        /*0a68*/ 	.word	0x0001ea00


	//   ....[213]....
        /*0a6c*/ 	.word	0x0001ea70


	//   ....[214]....
        /*0a70*/ 	.word	0x0001eae0


	//   ....[215]....
        /*0a74*/ 	.word	0x0001eb60


	//   ....[216]....
        /*0a78*/ 	.word	0x0001ebf0


	//   ....[217]....
        /*0a7c*/ 	.word	0x0001ec80


	//   ....[218]....
        /*0a80*/ 	.word	0x0001ecf0


	//   ....[219]....
        /*0a84*/ 	.word	0x0001ed60


	//   ....[220]....
        /*0a88*/ 	.word	0x0001edd0


	//   ....[221]....
        /*0a8c*/ 	.word	0x0001ee50


	//   ....[222]....
        /*0a90*/ 	.word	0x0001eec0


	//   ....[223]....
        /*0a94*/ 	.word	0x0001ef60


	//   ....[224]....
        /*0a98*/ 	.word	0x0001eff0


	//   ....[225]....
        /*0a9c*/ 	.word	0x0001f120


	//----- nvinfo : EIATTR_REG_RECONFIG
	.align		4
.L_586:
        /*0aa0*/ 	.byte	0x01, 0x54
	.zero		2


	//----- nvinfo : EIATTR_SYSCALL_OFFSETS
	.align		4
        /*0aa4*/ 	.byte	0x04, 0x46
        /*0aa6*/ 	.short	(.L_588 - .L_587)


	//   ....[0]....
.L_587:
        /*0aa8*/ 	.word	0x00001db0


	//   ....[1]....
        /*0aac*/ 	.word	0x00001f00


	//   ....[2]....
        /*0ab0*/ 	.word	0x000071f0


	//   ....[3]....
        /*0ab4*/ 	.word	0x00007520


	//   ....[4]....
        /*0ab8*/ 	.word	0x00016d60


	//   ....[5]....
        /*0abc*/ 	.word	0x00016eb0


	//   ....[6]....
        /*0ac0*/ 	.word	0x00016fa0


	//   ....[7]....
        /*0ac4*/ 	.word	0x00017f40


	//----- nvinfo : EIATTR_MBARRIER_INSTR_OFFSETS
	.align		4
.L_588:
        /*0ac8*/ 	.byte	0x04, 0x39
        /*0aca*/ 	.short	(.L_590 - .L_589)


	//   ....[0]....
.L_589:
        /*0acc*/ 	.word	0x00000250
        /*0ad0*/ 	.word	0x000000ff
        /*0ad4*/ 	.word	0x00028c00
        /*0ad8*/ 	.short	0x0100
        /*0ada*/ 	.byte	0x08
	.zero		1


	//   ....[1]....
        /*0adc*/ 	.word	0x00000270
        /*0ae0*/ 	.word	0x000000ff
        /*0ae4*/ 	.word	0x00028c20
        /*0ae8*/ 	.short	0x0100
        /*0aea*/ 	.byte	0x08
	.zero		1


	//   ....[2]....
        /*0aec*/ 	.word	0x00000320
        /*0af0*/ 	.word	0x000000ff
        /*0af4*/ 	.word	0x00028c30
        /*0af8*/ 	.short	0x0100
        /*0afa*/ 	.byte	0x06
	.zero		1


	//   ....[3]....
        /*0afc*/ 	.word	0x00000330
        /*0b00*/ 	.word	0x000000ff
        /*0b04*/ 	.word	0x00028c40
        /*0b08*/ 	.short	0x0100
        /*0b0a*/ 	.byte	0x06
	.zero		1


	//   ....[4]....
        /*0b0c*/ 	.word	0x00000340
        /*0b10*/ 	.word	0x000000ff
        /*0b14*/ 	.word	0x00028c38
        /*0b18*/ 	.short	0x0100
        /*0b1a*/ 	.byte	0x06
	.zero		1


	//   ....[5]....
        /*0b1c*/ 	.word	0x00000350
        /*0b20*/ 	.word	0x000000ff
        /*0b24*/ 	.word	0x00028c48
        /*0b28*/ 	.short	0x0100
        /*0b2a*/ 	.byte	0x06
	.zero		1


	//   ....[6]....
        /*0b2c*/ 	.word	0x00000480
        /*0b30*/ 	.word	0x000000ff
        /*0b34*/ 	.word	0x00028c50
        /*0b38*/ 	.short	0x0100
        /*0b3a*/ 	.byte	0x08
	.zero		1


	//   ....[7]....
        /*0b3c*/ 	.word	0x00000490
        /*0b40*/ 	.word	0x000000ff
        /*0b44*/ 	.word	0x00028c60
        /*0b48*/ 	.short	0x0100
        /*0b4a*/ 	.byte	0x08
	.zero		1


	//   ....[8]....
        /*0b4c*/ 	.word	0x000004a0
        /*0b50*/ 	.word	0x000000ff
        /*0b54*/ 	.word	0x00028c58
        /*0b58*/ 	.short	0x0100
        /*0b5a*/ 	.byte	0x08
	.zero		1


	//   ....[9]....
        /*0b5c*/ 	.word	0x000004b0
        /*0b60*/ 	.word	0x000000ff
        /*0b64*/ 	.word	0x00028c68
        /*0b68*/ 	.short	0x0100
        /*0b6a*/ 	.byte	0x08
	.zero		1


	//   ....[10]....
        /*0b6c*/ 	.word	0x000005a0
        /*0b70*/ 	.word	0x000000ff
        /*0b74*/ 	.word	0x00028c70
        /*0b78*/ 	.short	0x0100
        /*0b7a*/ 	.byte	0x06
	.zero		1


	//   ....[11]....
        /*0b7c*/ 	.word	0x000005b0
        /*0b80*/ 	.word	0x000000ff
        /*0b84*/ 	.word	0x00028c80
        /*0b88*/ 	.short	0x0100
        /*0b8a*/ 	.byte	0x06
	.zero		1


	//   ....[12]....
        /*0b8c*/ 	.word	0x000005c0
        /*0b90*/ 	.word	0x000000ff
        /*0b94*/ 	.word	0x00028c78
        /*0b98*/ 	.short	0x0100
        /*0b9a*/ 	.byte	0x06
	.zero		1


	//   ....[13]....
        /*0b9c*/ 	.word	0x000005d0
        /*0ba0*/ 	.word	0x000000ff
        /*0ba4*/ 	.word	0x00028c88
        /*0ba8*/ 	.short	0x0100
        /*0baa*/ 	.byte	0x06
	.zero		1


	//   ....[14]....
        /*0bac*/ 	.word	0x00000700
        /*0bb0*/ 	.word	0x000000ff
        /*0bb4*/ 	.word	0x00028c90
        /*0bb8*/ 	.short	0x0100
        /*0bba*/ 	.byte	0x08
	.zero		1


	//   ....[15]....
        /*0bbc*/ 	.word	0x00000710
        /*0bc0*/ 	.word	0x000000ff
        /*0bc4*/ 	.word	0x00028ca0
        /*0bc8*/ 	.short	0x0100
        /*0bca*/ 	.byte	0x08
	.zero		1


	//   ....[16]....
        /*0bcc*/ 	.word	0x00000720
        /*0bd0*/ 	.word	0x000000ff
        /*0bd4*/ 	.word	0x00028c98
        /*0bd8*/ 	.short	0x0100
        /*0bda*/ 	.byte	0x08
	.zero		1


	//   ....[17]....
        /*0bdc*/ 	.word	0x00000730
        /*0be0*/ 	.word	0x000000ff
        /*0be4*/ 	.word	0x00028ca8
        /*0be8*/ 	.short	0x0100
        /*0bea*/ 	.byte	0x08
	.zero		1


	//   ....[18]....
        /*0bec*/ 	.word	0x00000860
        /*0bf0*/ 	.word	0x000000ff
        /*0bf4*/ 	.word	0x00028cb0
        /*0bf8*/ 	.short	0x0100
        /*0bfa*/ 	.byte	0x08
	.zero		1


	//   ....[19]....
        /*0bfc*/ 	.word	0x00000870
        /*0c00*/ 	.word	0x000000ff
        /*0c04*/ 	.word	0x00028cc0
        /*0c08*/ 	.short	0x0100
        /*0c0a*/ 	.byte	0x08
	.zero		1


	//   ....[20]....
        /*0c0c*/ 	.word	0x00000880
        /*0c10*/ 	.word	0x000000ff
        /*0c14*/ 	.word	0x00028cb8
        /*0c18*/ 	.short	0x0100
        /*0c1a*/ 	.byte	0x08
	.zero		1


	//   ....[21]....
        /*0c1c*/ 	.word	0x00000890
        /*0c20*/ 	.word	0x000000ff
        /*0c24*/ 	.word	0x00028cc8
        /*0c28*/ 	.short	0x0100
        /*0c2a*/ 	.byte	0x08
	.zero		1


	//   ....[22]....
        /*0c2c*/ 	.word	0x00002aa0
        /*0c30*/ 	.word	0x0000003e
        /*0c34*/ 	.word	0x00028c90
        /*0c38*/ 	.short	0x010a
        /*0c3a*/ 	.byte	0x3f
	.zero		1


	//   ....[23]....
        /*0c3c*/ 	.word	0x000034a0
        /*0c40*/ 	.word	0x0000003e
        /*0c44*/ 	.word	0x00028c90
        /*0c48*/ 	.short	0x010a
        /*0c4a*/ 	.byte	0x3f
	.zero		1


	//   ....[24]....
        /*0c4c*/ 	.word	0x00003ca0
        /*0c50*/ 	.word	0x0000003e
        /*0c54*/ 	.word	0x00028c90
        /*0c58*/ 	.short	0x010a
        /*0c5a*/ 	.byte	0x3f
	.zero		1


	//   ....[25]....
        /*0c5c*/ 	.word	0x00004080
        /*0c60*/ 	.word	0x00000004
        /*0c64*/ 	.word	0x00000000
        /*0c68*/ 	.short	0x0101
        /*0c6a*/ 	.byte	0x3f
	.zero		1


	//   ....[26]....
        /*0c6c*/ 	.word	0x000040c0
        /*0c70*/ 	.word	0x0000003e
        /*0c74*/ 	.word	0x00028cb0
        /*0c78*/ 	.short	0x010a
        /*0c7a*/ 	.byte	0x3f
	.zero		1


	//   ....[27]....
        /*0c7c*/ 	.word	0x000049b0
        /*0c80*/ 	.word	0x0000003e
        /*0c84*/ 	.word	0x00000000
        /*0c88*/ 	.short	0x0101
        /*0c8a*/ 	.byte	0x3f
	.zero		1


	//   ....[28]....
        /*0c8c*/ 	.word	0x00005150
        /*0c90*/ 	.word	0x00000003
        /*0c94*/ 	.word	0x00028c50
        /*0c98*/ 	.short	0x010a
        /*0c9a*/ 	.byte	0x3f
	.zero		1


	//   ....[29]....
        /*0c9c*/ 	.word	0x000054f0
        /*0ca0*/ 	.word	0x0000000e
        /*0ca4*/ 	.word	0x00000000
        /*0ca8*/ 	.short	0x0101
        /*0caa*/ 	.byte	0x3f
	.zero		1


	//   ....[30]....
        /*0cac*/ 	.word	0x00005e20
        /*0cb0*/ 	.word	0x00000014
        /*0cb4*/ 	.word	0x00028c50
        /*0cb8*/ 	.short	0x010a
        /*0cba*/ 	.byte	0x3f
	.zero		1


	//   ....[31]....
        /*0cbc*/ 	.word	0x00005e70
        /*0cc0*/ 	.word	0x00000014
        /*0cc4*/ 	.word	0x00028c50
        /*0cc8*/ 	.short	0x010a
        /*0cca*/ 	.byte	0x3f
	.zero		1


	//   ....[32]....
        /*0ccc*/ 	.word	0x00006150
        /*0cd0*/ 	.word	0x00000014
        /*0cd4*/ 	.word	0x00000000
        /*0cd8*/ 	.short	0x0101
        /*0cda*/ 	.byte	0x3f
	.zero		1


	//   ....[33]....
        /*0cdc*/ 	.word	0x00007290
        /*0ce0*/ 	.word	0x00000002
        /*0ce4*/ 	.word	0x00028c00
        /*0ce8*/ 	.short	0x010a
        /*0cea*/ 	.byte	0x3f
	.zero		1


	//   ....[34]....
        /*0cec*/ 	.word	0x000072e0
        /*0cf0*/ 	.word	0x00000002
        /*0cf4*/ 	.word	0x00028c00
        /*0cf8*/ 	.short	0x010a
        /*0cfa*/ 	.byte	0x3f
	.zero		1


	//   ....[35]....
        /*0cfc*/ 	.word	0x00007db0
        /*0d00*/ 	.word	0x00000002
        /*0d04*/ 	.word	0x00028c00
        /*0d08*/ 	.short	0x010a
        /*0d0a*/ 	.byte	0x3f
	.zero		1


	//   ....[36]....
        /*0d0c*/ 	.word	0x00009220
        /*0d10*/ 	.word	0x00000002
        /*0d14*/ 	.word	0x00028c00
        /*0d18*/ 	.short	0x010a
        /*0d1a*/ 	.byte	0x3f
	.zero		1


	//   ....[37]....
        /*0d1c*/ 	.word	0x0000a080
        /*0d20*/ 	.word	0x00000015
        /*0d24*/ 	.word	0x00028c30
        /*0d28*/ 	.short	0x010a
        /*0d2a*/ 	.byte	0x3f
	.zero		1


	//   ....[38]....
        /*0d2c*/ 	.word	0x0000a130
        /*0d30*/ 	.word	0x00000015
        /*0d34*/ 	.word	0x00028c30
        /*0d38*/ 	.short	0x010a
        /*0d3a*/ 	.byte	0x3f
	.zero		1


	//   ....[39]....
        /*0d3c*/ 	.word	0x0000b3c0
        /*0d40*/ 	.word	0x00000000
        /*0d44*/ 	.word	0x00000000
        /*0d48*/ 	.short	0x0101
        /*0d4a*/ 	.byte	0x3f
	.zero		1


	//   ....[40]....
        /*0d4c*/ 	.word	0x0000b7e0
        /*0d50*/ 	.word	0x00000015
        /*0d54*/ 	.word	0x00028c50
        /*0d58*/ 	.short	0x010a
        /*0d5a*/ 	.byte	0x3f
	.zero		1


	//   ....[41]....
        /*0d5c*/ 	.word	0x0000b8a0
        /*0d60*/ 	.word	0x00000015
        /*0d64*/ 	.word	0x00028c50
        /*0d68*/ 	.short	0x010a
        /*0d6a*/ 	.byte	0x3f
	.zero		1


	//   ....[42]....
        /*0d6c*/ 	.word	0x0000bba0
        /*0d70*/ 	.word	0x00000015
        /*0d74*/ 	.word	0x00000000
        /*0d78*/ 	.short	0x0101
        /*0d7a*/ 	.byte	0x3f
	.zero		1


	//   ....[43]....
        /*0d7c*/ 	.word	0x0000bd40
        /*0d80*/ 	.word	0x000000d1
        /*0d84*/ 	.word	0x00028c30
        /*0d88*/ 	.short	0x010a
        /*0d8a*/ 	.byte	0x3f
	.zero		1


	//   ....[44]....
        /*0d8c*/ 	.word	0x0000bdb0
        /*0d90*/ 	.word	0x000000d1
        /*0d94*/ 	.word	0x00028c30
        /*0d98*/ 	.short	0x010a
        /*0d9a*/ 	.byte	0x3f
	.zero		1


	//   ....[45]....
        /*0d9c*/ 	.word	0x0000cca0
        /*0da0*/ 	.word	0x0000000f
        /*0da4*/ 	.word	0x00000000
        /*0da8*/ 	.short	0x0101
        /*0daa*/ 	.byte	0x3f
	.zero		1


	//   ....[46]....
        /*0dac*/ 	.word	0x0000dc80
        /*0db0*/ 	.word	0x000000d1
        /*0db4*/ 	.word	0x00028c50
        /*0db8*/ 	.short	0x010a
        /*0dba*/ 	.byte	0x3f
	.zero		1


	//   ....[47]....
        /*0dbc*/ 	.word	0x0000dcd0
        /*0dc0*/ 	.word	0x000000d1
        /*0dc4*/ 	.word	0x00028c50
        /*0dc8*/ 	.short	0x010a
        /*0dca*/ 	.byte	0x3f
	.zero		1


	//   ....[48]....
        /*0dcc*/ 	.word	0x0000dff0
        /*0dd0*/ 	.word	0x000000d1
        /*0dd4*/ 	.word	0x00000000
        /*0dd8*/ 	.short	0x0101
        /*0dda*/ 	.byte	0x3f
	.zero		1


	//   ....[49]....
        /*0ddc*/ 	.word	0x0000e120
        /*0de0*/ 	.word	0x00000015
        /*0de4*/ 	.word	0x00028c30
        /*0de8*/ 	.short	0x010a
        /*0dea*/ 	.byte	0x3f
	.zero		1


	//   ....[50]....
        /*0dec*/ 	.word	0x0000e190
        /*0df0*/ 	.word	0x00000015
        /*0df4*/ 	.word	0x00028c30
        /*0df8*/ 	.short	0x010a
        /*0dfa*/ 	.byte	0x3f
	.zero		1


	//   ....[51]....
        /*0dfc*/ 	.word	0x0000ee40
        /*0e00*/ 	.word	0x000000a0
        /*0e04*/ 	.word	0x00000000
        /*0e08*/ 	.short	0x0101
        /*0e0a*/ 	.byte	0x3f
	.zero		1


	//   ....[52]....
        /*0e0c*/ 	.word	0x0000fb10
        /*0e10*/ 	.word	0x00000015
        /*0e14*/ 	.word	0x00028c50
        /*0e18*/ 	.short	0x010a
        /*0e1a*/ 	.byte	0x3f
	.zero		1


	//   ....[53]....
        /*0e1c*/ 	.word	0x0000fb60
        /*0e20*/ 	.word	0x00000015
        /*0e24*/ 	.word	0x00028c50
        /*0e28*/ 	.short	0x010a
        /*0e2a*/ 	.byte	0x3f
	.zero		1


	//   ....[54]....
        /*0e2c*/ 	.word	0x0000fe80
        /*0e30*/ 	.word	0x00000015
        /*0e34*/ 	.word	0x00000000
        /*0e38*/ 	.short	0x0101
        /*0e3a*/ 	.byte	0x3f
	.zero		1


	//   ....[55]....
        /*0e3c*/ 	.word	0x00012710
        /*0e40*/ 	.word	0x00000000
        /*0e44*/ 	.word	0x00000000
        /*0e48*/ 	.short	0x0101
        /*0e4a*/ 	.byte	0x3f
	.zero		1


	//   ....[56]....
        /*0e4c*/ 	.word	0x000151b0
        /*0e50*/ 	.word	0x00000017
        /*0e54*/ 	.word	0x00028c20
        /*0e58*/ 	.short	0x010a
        /*0e5a*/ 	.byte	0x3f
	.zero		1


	//   ....[57]....
        /*0e5c*/ 	.word	0x00015240
        /*0e60*/ 	.word	0x00000003
        /*0e64*/ 	.word	0x00028ca0
        /*0e68*/ 	.short	0x010a
        /*0e6a*/ 	.byte	0x3f
	.zero		1


	//   ....[58]....
        /*0e6c*/ 	.word	0x00015490
        /*0e70*/ 	.word	0x00000003
        /*0e74*/ 	.word	0x00028cc0
        /*0e78*/ 	.short	0x010a
        /*0e7a*/ 	.byte	0x3f
	.zero		1


	//   ....[59]....
        /*0e7c*/ 	.word	0x00015e60
        /*0e80*/ 	.word	0x00000008
        /*0e84*/ 	.word	0x00028ca0
        /*0e88*/ 	.short	0x010a
        /*0e8a*/ 	.byte	0x3f
	.zero		1


	//   ....[60]....
        /*0e8c*/ 	.word	0x000160a0
        /*0e90*/ 	.word	0x00000008
        /*0e94*/ 	.word	0x00028cc0
        /*0e98*/ 	.short	0x010a
        /*0e9a*/ 	.byte	0x3f
	.zero		1


	//   ....[61]....
        /*0e9c*/ 	.word	0x00017700
        /*0ea0*/ 	.word	0x0000001f
        /*0ea4*/ 	.word	0x00028c40
        /*0ea8*/ 	.short	0x010a
        /*0eaa*/ 	.byte	0x3f
	.zero		1


	//   ....[62]....
        /*0eac*/ 	.word	0x00017be0
        /*0eb0*/ 	.word	0x0000001f
        /*0eb4*/ 	.word	0x00028c30
        /*0eb8*/ 	.short	0x0107
        /*0eba*/ 	.byte	0x3f
	.zero		1


	//   ....[63]....
        /*0ebc*/ 	.word	0x00017cb0
        /*0ec0*/ 	.word	0x0000001f
        /*0ec4*/ 	.word	0x00028c30
        /*0ec8*/ 	.short	0x0101
        /*0eca*/ 	.byte	0x3f
	.zero		1


	//   ....[64]....
        /*0ecc*/ 	.word	0x000185b0
        /*0ed0*/ 	.word	0x00000017
        /*0ed4*/ 	.word	0x00028c00
        /*0ed8*/ 	.short	0x0107
        /*0eda*/ 	.byte	0x3f
	.zero		1


	//   ....[65]....
        /*0edc*/ 	.word	0x000186a0
        /*0ee0*/ 	.word	0x00000017
        /*0ee4*/ 	.word	0x00028c00
        /*0ee8*/ 	.short	0x0101
        /*0eea*/ 	.byte	0x3f
	.zero		1


	//   ....[66]....
        /*0eec*/ 	.word	0x000186c0
        /*0ef0*/ 	.word	0x00000017
        /*0ef4*/ 	.word	0x00028c20
        /*0ef8*/ 	.short	0x010a
        /*0efa*/ 	.byte	0x3f
	.zero		1


	//   ....[67]....
        /*0efc*/ 	.word	0x00018750
        /*0f00*/ 	.word	0x0000001f
        /*0f04*/ 	.word	0x00028c60
        /*0f08*/ 	.short	0x010a
        /*0f0a*/ 	.byte	0x3f
	.zero		1


	//   ....[68]....
        /*0f0c*/ 	.word	0x00019090
        /*0f10*/ 	.word	0x0000001f
        /*0f14*/ 	.word	0x00028c50
        /*0f18*/ 	.short	0x0107
        /*0f1a*/ 	.byte	0x3f
	.zero		1


	//   ....[69]....
        /*0f1c*/ 	.word	0x00019160
        /*0f20*/ 	.word	0x0000001f
        /*0f24*/ 	.word	0x00028c50
        /*0f28*/ 	.short	0x0101
        /*0f2a*/ 	.byte	0x3f
	.zero		1


	//   ....[70]....
        /*0f2c*/ 	.word	0x000194f0
        /*0f30*/ 	.word	0x00000006
        /*0f34*/ 	.word	0x00028c40
        /*0f38*/ 	.short	0x010a
        /*0f3a*/ 	.byte	0x3f
	.zero		1


	//   ....[71]....
        /*0f3c*/ 	.word	0x00019830
        /*0f40*/ 	.word	0x00000006
        /*0f44*/ 	.word	0x00028c30
        /*0f48*/ 	.short	0x0107
        /*0f4a*/ 	.byte	0x3f
	.zero		1


	//   ....[72]....
        /*0f4c*/ 	.word	0x000198f0
        /*0f50*/ 	.word	0x00000006
        /*0f54*/ 	.word	0x00028c30
        /*0f58*/ 	.short	0x0101
        /*0f5a*/ 	.byte	0x3f
	.zero		1


	//   ....[73]....
        /*0f5c*/ 	.word	0x00019920
        /*0f60*/ 	.word	0x00000006
        /*0f64*/ 	.word	0x00028c60
        /*0f68*/ 	.short	0x010a
        /*0f6a*/ 	.byte	0x3f
	.zero		1


	//   ....[74]....
        /*0f6c*/ 	.word	0x00019ff0
        /*0f70*/ 	.word	0x00000006
        /*0f74*/ 	.word	0x00028c50
        /*0f78*/ 	.short	0x0107
        /*0f7a*/ 	.byte	0x3f
	.zero		1


	//   ....[75]....
        /*0f7c*/ 	.word	0x0001a0b0
        /*0f80*/ 	.word	0x00000006
        /*0f84*/ 	.word	0x00028c50
        /*0f88*/ 	.short	0x0101
        /*0f8a*/ 	.byte	0x3f
	.zero		1


	//   ....[76]....
        /*0f8c*/ 	.word	0x0001af20
        /*0f90*/ 	.word	0x00000004
        /*0f94*/ 	.word	0x00028c20
        /*0f98*/ 	.short	0x010a
        /*0f9a*/ 	.byte	0x3f
	.zero		1


	//   ....[77]....
        /*0f9c*/ 	.word	0x0001b080
        /*0fa0*/ 	.word	0x00000005
        /*0fa4*/ 	.word	0x00028c40
        /*0fa8*/ 	.short	0x010a
        /*0faa*/ 	.byte	0x3f
	.zero		1


	//   ....[78]....
        /*0fac*/ 	.word	0x0001b120
        /*0fb0*/ 	.word	0x00000019
        /*0fb4*/ 	.word	0x00028c40
        /*0fb8*/ 	.short	0x010a
        /*0fba*/ 	.byte	0x3f
	.zero		1


	//   ....[79]....
        /*0fbc*/ 	.word	0x0001b160
        /*0fc0*/ 	.word	0x00000005
        /*0fc4*/ 	.word	0x00028c60
        /*0fc8*/ 	.short	0x010a
        /*0fca*/ 	.byte	0x3f
	.zero		1


	//   ....[80]....
        /*0fcc*/ 	.word	0x0001b1a0
        /*0fd0*/ 	.word	0x00000019
        /*0fd4*/ 	.word	0x00028c60
        /*0fd8*/ 	.short	0x010a
        /*0fda*/ 	.byte	0x3f
	.zero		1


	//   ....[81]....
        /*0fdc*/ 	.word	0x0001b200
        /*0fe0*/ 	.word	0x0000003e
        /*0fe4*/ 	.word	0x00028c90
        /*0fe8*/ 	.short	0x010a
        /*0fea*/ 	.byte	0x3f
	.zero		1


	//   ....[82]....
        /*0fec*/ 	.word	0x0001b370
        /*0ff0*/ 	.word	0x0000003e
        /*0ff4*/ 	.word	0x00028c90
        /*0ff8*/ 	.short	0x010a
        /*0ffa*/ 	.byte	0x3f
	.zero		1


	//   ....[83]....
        /*0ffc*/ 	.word	0x0001b4f0
        /*1000*/ 	.word	0x0000003e
        /*1004*/ 	.word	0x00028c90
        /*1008*/ 	.short	0x010a
        /*100a*/ 	.byte	0x3f
	.zero		1


	//   ....[84]....
        /*100c*/ 	.word	0x0001b650
        /*1010*/ 	.word	0x0000003e
        /*1014*/ 	.word	0x00028cb0
        /*1018*/ 	.short	0x010a
        /*101a*/ 	.byte	0x3f
	.zero		1


	//   ....[85]....
        /*101c*/ 	.word	0x0001b6a0
        /*1020*/ 	.word	0x00000003
        /*1024*/ 	.word	0x00028c50
        /*1028*/ 	.short	0x010a
        /*102a*/ 	.byte	0x3f
	.zero		1


	//   ....[86]....
        /*102c*/ 	.word	0x0001b6f0
        /*1030*/ 	.word	0x00000014
        /*1034*/ 	.word	0x00028c50
        /*1038*/ 	.short	0x010a
        /*103a*/ 	.byte	0x3f
	.zero		1


	//   ....[87]....
        /*103c*/ 	.word	0x0001bac0
        /*1040*/ 	.word	0x00000002
        /*1044*/ 	.word	0x00028c00
        /*1048*/ 	.short	0x010a
        /*104a*/ 	.byte	0x3f
	.zero		1


	//   ....[88]....
        /*104c*/ 	.word	0x0001c0b0
        /*1050*/ 	.word	0x00000002
        /*1054*/ 	.word	0x00028c00
        /*1058*/ 	.short	0x010a
        /*105a*/ 	.byte	0x3f
	.zero		1


	//   ....[89]....
        /*105c*/ 	.word	0x0001c100
        /*1060*/ 	.word	0x00000015
        /*1064*/ 	.word	0x00028c30
        /*1068*/ 	.short	0x010a
        /*106a*/ 	.byte	0x3f
	.zero		1


	//   ....[90]....
        /*106c*/ 	.word	0x0001c150
        /*1070*/ 	.word	0x00000015
        /*1074*/ 	.word	0x00028c50
        /*1078*/ 	.short	0x010a
        /*107a*/ 	.byte	0x3f
	.zero		1


	//   ....[91]....
        /*107c*/ 	.word	0x0001c1a0
        /*1080*/ 	.word	0x000000d1
        /*1084*/ 	.word	0x00028c30
        /*1088*/ 	.short	0x010a
        /*108a*/ 	.byte	0x3f
	.zero		1


	//   ....[92]....
        /*108c*/ 	.word	0x0001c1f0
        /*1090*/ 	.word	0x000000d1
        /*1094*/ 	.word	0x00028c50
        /*1098*/ 	.short	0x010a
        /*109a*/ 	.byte	0x3f
	.zero		1


	//   ....[93]....
        /*109c*/ 	.word	0x0001c240
        /*10a0*/ 	.word	0x00000015
        /*10a4*/ 	.word	0x00028c30
        /*10a8*/ 	.short	0x010a
        /*10aa*/ 	.byte	0x3f
	.zero		1


	//   ....[94]....
        /*10ac*/ 	.word	0x0001c290
        /*10b0*/ 	.word	0x00000015
        /*10b4*/ 	.word	0x00028c50
        /*10b8*/ 	.short	0x010a
        /*10ba*/ 	.byte	0x3f
	.zero		1


	//   ....[95]....
        /*10bc*/ 	.word	0x0001c430
        /*10c0*/ 	.word	0x00000017
        /*10c4*/ 	.word	0x00028c20
        /*10c8*/ 	.short	0x010a
        /*10ca*/ 	.byte	0x3f
	.zero		1


	//   ....[96]....
        /*10cc*/ 	.word	0x0001c480
        /*10d0*/ 	.word	0x00000003
        /*10d4*/ 	.word	0x00028ca0
        /*10d8*/ 	.short	0x010a
        /*10da*/ 	.byte	0x3f
	.zero		1


	//   ....[97]....
        /*10dc*/ 	.word	0x0001c4d0
        /*10e0*/ 	.word	0x00000003
        /*10e4*/ 	.word	0x00028cc0
        /*10e8*/ 	.short	0x010a
        /*10ea*/ 	.byte	0x3f
	.zero		1


	//   ....[98]....
        /*10ec*/ 	.word	0x0001c520
        /*10f0*/ 	.word	0x00000008
        /*10f4*/ 	.word	0x00028ca0
        /*10f8*/ 	.short	0x010a
        /*10fa*/ 	.byte	0x3f
	.zero		1


	//   ....[99]....
        /*10fc*/ 	.word	0x0001c570
        /*1100*/ 	.word	0x00000008
        /*1104*/ 	.word	0x00028cc0
        /*1108*/ 	.short	0x010a
        /*110a*/ 	.byte	0x3f
	.zero		1


	//   ....[100]....
        /*110c*/ 	.word	0x0001c690
        /*1110*/ 	.word	0x0000001f
        /*1114*/ 	.word	0x00028c40
        /*1118*/ 	.short	0x010a
        /*111a*/ 	.byte	0x3f
	.zero		1


	//   ....[101]....
        /*111c*/ 	.word	0x0001d130
        /*1120*/ 	.word	0x00000017
        /*1124*/ 	.word	0x00028c20
        /*1128*/ 	.short	0x010a
        /*112a*/ 	.byte	0x3f
	.zero		1


	//   ....[102]....
        /*112c*/ 	.word	0x0001d180
        /*1130*/ 	.word	0x0000001f
        /*1134*/ 	.word	0x00028c60
        /*1138*/ 	.short	0x010a
        /*113a*/ 	.byte	0x3f
	.zero		1


	//   ....[103]....
        /*113c*/ 	.word	0x0001da80
        /*1140*/ 	.word	0x00000006
        /*1144*/ 	.word	0x00028c40
        /*1148*/ 	.short	0x010a
        /*114a*/ 	.byte	0x3f
	.zero		1


	//   ....[104]....
        /*114c*/ 	.word	0x0001df40
        /*1150*/ 	.word	0x00000006
        /*1154*/ 	.word	0x00028c60
        /*1158*/ 	.short	0x010a
        /*115a*/ 	.byte	0x3f
	.zero		1


	//   ....[105]....
        /*115c*/ 	.word	0x0001f040
        /*1160*/ 	.word	0x00000004
        /*1164*/ 	.word	0x00028c20
        /*1168*/ 	.short	0x010a
        /*116a*/ 	.byte	0x3f
	.zero		1


	//   ....[106]....
        /*116c*/ 	.word	0x0001f1e0
        /*1170*/ 	.word	0x00000005
        /*1174*/ 	.word	0x00028c40
        /*1178*/ 	.short	0x010a
        /*117a*/ 	.byte	0x3f
	.zero		1


	//   ....[107]....
        /*117c*/ 	.word	0x0001f230
        /*1180*/ 	.word	0x00000019
        /*1184*/ 	.word	0x00028c40
        /*1188*/ 	.short	0x010a
        /*118a*/ 	.byte	0x3f
	.zero		1


	//   ....[108]....
        /*118c*/ 	.word	0x0001f280
        /*1190*/ 	.word	0x00000005
        /*1194*/ 	.word	0x00028c60
        /*1198*/ 	.short	0x010a
        /*119a*/ 	.byte	0x3f
	.zero		1


	//----- nvinfo : EIATTR_NUM_MBARRIERS
	.align		4
.L_590:
        /*119c*/ 	.byte	0x03, 0x38
        /*119e*/ 	.short	0x0016


	//----- nvinfo : EIATTR_EXIT_INSTR_OFFSETS
	.align		4
        /*11a0*/ 	.byte	0x04, 0x1c
        /*11a2*/ 	.short	(.L_592 - .L_591)


	//   ....[0]....
.L_591:
        /*11a4*/ 	.word	0x0001b1f0


	//----- nvinfo : EIATTR_MAX_THREADS
	.align		4
.L_592:
        /*11a8*/ 	.byte	0x04, 0x05
        /*11aa*/ 	.short	(.L_594 - .L_593)
.L_593:
        /*11ac*/ 	.word	0x00000180
        /*11b0*/ 	.word	0x00000001
        /*11b4*/ 	.word	0x00000001


	//----- nvinfo : EIATTR_CRS_STACK_SIZE
	.align		4
.L_594:
        /*11b8*/ 	.byte	0x04, 0x1e
        /*11ba*/ 	.short	(.L_596 - .L_595)
.L_595:
        /*11bc*/ 	.word	0x00000000


	//----- nvinfo : EIATTR_CBANK_PARAM_SIZE
	.align		4
.L_596:
        /*11c0*/ 	.byte	0x03, 0x19
        /*11c2*/ 	.short	0x0af0


	//----- nvinfo : EIATTR_PARAM_CBANK
	.align		4
        /*11c4*/ 	.byte	0x04, 0x0a
        /*11c6*/ 	.short	(.L_598 - .L_597)
	.align		4
.L_597:
        /*11c8*/ 	.word	index@(.nv.constant0._ZN7cutlass13device_kernelIN5flash11enable_sm90INS1_16FlashAttnFwdSm90INS1_25CollectiveMainloopFwdSm90ILi2EN4cute5tupleIJNS5_1CILi1EEES8_S8_EEENS6_IJNS7_ILi64EEESA_SA_EEELi512ENS_6half_tEfNS_4arch4Sm90ELb1ELb0ELb1ELb1ELb1ELb1ELb0ELb0ELb0ELb1ELb0ELb0EEENS1_21CollectiveEpilogueFwdINS6_IJSA_NS7_ILi512EEESA_EEES9_SC_SE_Li256ELb1ELb1ELb0ELb0EEENS1_36VarlenDynamicPersistentTileSchedulerILi64ELi64ELi256ELi128ELb0ELb1ELb1ELb1ELb1ELb1EEEEEEEEEvNT_6ParamsE)
        /*11cc*/ 	.short	0x0210
        /*11ce*/ 	.short	0x0af0


	//----- nvinfo : EIATTR_SW_WAR
	.align		4
.L_598:
        /*11d0*/ 	.byte	0x04, 0x36
        /*11d2*/ 	.short	(.L_600 - .L_599)
.L_599:
        /*11d4*/ 	.word	0x00000008
.L_600:


//--------------------- .nv.info._ZN7cutlass13device_kernelIN5flash11enable_sm90INS1_16FlashAttnFwdSm90INS1_25CollectiveMainloopFwdSm90ILi2EN4cute5tupleIJNS5_1CILi1EEES8_S8_EEENS6_IJNS7_ILi64EEESA_SA_EEELi512ENS_6half_tEfNS_4arch4Sm90ELb1ELb0ELb1ELb1ELb1ELb0ELb1ELb0ELb0ELb1ELb0ELb0EEENS1_21CollectiveEpilogueFwdINS6_IJSA_NS7_ILi512EEESA_EEES9_SC_SE_Li256ELb1ELb1ELb0ELb0EEENS1_36VarlenDynamicPersistentTileSchedulerILi64ELi64ELi256ELi128ELb0ELb1ELb1ELb1ELb1ELb1EEEEEEEEEvNT_6ParamsE --------------------------
	.section	.nv.info._ZN7cutlass13device_kernelIN5flash11enable_sm90INS1_16FlashAttnFwdSm90INS1_25CollectiveMainloopFwdSm90ILi2EN4cute5tupleIJNS5_1CILi1EEES8_S8_EEENS6_IJNS7_ILi64EEESA_SA_EEELi512ENS_6half_tEfNS_4arch4Sm90ELb1ELb0ELb1ELb1ELb1ELb0ELb1ELb0ELb0ELb1ELb0ELb0EEENS1_21CollectiveEpilogueFwdINS6_IJSA_NS7_ILi512EEESA_EEES9_SC_SE_Li256ELb1ELb1ELb0ELb0EEENS1_36VarlenDynamicPersistentTileSchedulerILi64ELi64ELi256ELi128ELb0ELb1ELb1ELb1ELb1ELb1EEEEEEEEEvNT_6ParamsE,"",@"SHT_CUDA_INFO"
	.sectionflags	@""
	.align	4


	//----- nvinfo : EIATTR_CUDA_API_VERSION
	.align		4
        /*0000*/ 	.byte	0x04, 0x37
        /*0002*/ 	.short	(.L_602 - .L_601)
.L_601:
        /*0004*/ 	.word	0x00000082


	//----- nvinfo : EIATTR_KPARAM_INFO
	.align		4
.L_602:
        /*0008*/ 	.byte	0x04, 0x17
        /*000a*/ 	.short	(.L_604 - .L_603)
.L_603:
        /*000c*/ 	.word	0x00000000
        /*0010*/ 	.short	0x0000
        /*0012*/ 	.short	0x0070
        /*0014*/ 	.byte	0x00, 0xf0, 0x01, 0x2e


	//----- nvinfo : EIATTR_SPARSE_MMA_MASK
	.align		4
.L_604:
        /*0018*/ 	.byte	0x03, 0x50
        /*001a*/ 	.short	0x0000


	//----- nvinfo : EIATTR_MAXREG_COUNT
	.align		4
        /*001c*/ 	.byte	0x03, 0x1b
        /*001e*/ 	.short	0x00a8


	//----- nvinfo : EIATTR_NUM_BARRIERS
	.align		4
        /*0020*/ 	.byte	0x02, 0x4c
        /*0022*/ 	.byte	0x10
	.zero		1


	//----- nvinfo : EIATTR_EXTERNS
	.align		4
        /*0024*/ 	.byte	0x04, 0x0f
        /*0026*/ 	.short	(.L_606 - .L_605)


	//   ....[0]....
	.align		4
.L_605:
        /*0028*/ 	.word	index@(__assertfail)


	//----- nvinfo : EIATTR_ANNOTATIONS
	.align		4
.L_606:
        /*002c*/ 	.byte	0x04, 0x55
        /*002e*/ 	.short	(.L_608 - .L_607)


	//   ....[0]....
.L_607:
        /* <DEDUP_REMOVED lines=17> */


	//----- nvinfo : EIATTR_MERCURY_ISA_VERSION
	.align		4
.L_608:
        /*0130*/ 	.byte	0x03, 0x5f
        /*0132*/ 	.short	0x0101


	//----- nvinfo : EIATTR_UNUSED_LOAD_BYTE_OFFSET
	.align		4
        /*0134*/ 	.byte	0x04, 0x44
        /*0136*/ 	.short	(.L_610 - .L_609)


	//   ....[0]....
.L_609:
        /*0138*/ 	.word	0x00000970
        /*013c*/ 	.word	0x0000fff0


	//   ....[1]....
        /*0140*/ 	.word	0x0000dba0
        /*0144*/ 	.word	0x0000fff0


	//----- nvinfo : EIATTR_INT_WARP_WIDE_INSTR_OFFSETS
	.align		4
.L_610:
        /*0148*/ 	.byte	0x04, 0x31
        /*014a*/ 	.short	(.L_612 - .L_611)


	//   ....[0]....
.L_611:
        /*014c*/ 	.word	0x000000c0


	//   ....[1]....
        /*0150*/ 	.word	0x000000d0


	//   ....[2]....
        /*0154*/ 	.word	0x000000e0


	//   ....[3]....
        /*0158*/ 	.word	0x00000180


	//   ....[4]....
        /*015c*/ 	.word	0x00011e30


	//   ....[5]....
        /*0160*/ 	.word	0x00011ec0


	//   ....[6]....
        /*0164*/ 	.word	0x000161d0


	//   ....[7]....
        /*0168*/ 	.word	0x00016260


	//----- nvinfo : EIATTR_COOP_GROUP_MASK_REGIDS
	.align		4
.L_612:
        /*016c*/ 	.byte	0x04, 0x29
        /*016e*/ 	.short	(.L_614 - .L_613)


	//   ....[0]....
.L_613:
        /*0170*/ 	.word	0xffffffff


	//   ....[1]....
        /*0174*/ 	.word	0xffffffff


	//   ....[2]....
        /*0178*/ 	.word	0xffffffff


	//   ....[3]....
        /*017c*/ 	.word	0xffffffff


	//   ....[4]....
        /*0180*/ 	.word	0xffffffff


	//   ....[5]....
        /*0184*/ 	.word	0xffffffff


	//   ....[6]....
        /*0188*/ 	.word	0xffffffff


	//   ....[7]....
        /*018c*/ 	.word	0xffffffff


	//   ....[8]....
        /*0190*/ 	.word	0xffffffff


	//   ....[9]....
        /*0194*/ 	.word	0xffffffff


	//   ....[10]....
        /*0198*/ 	.word	0xffffffff


	//   ....[11]....
        /*019c*/ 	.word	0xffffffff


	//   ....[12]....
        /*01a0*/ 	.word	0xffffffff


	//   ....[13]....
        /*01a4*/ 	.word	0xffffffff


	//   ....[14]....
        /*01a8*/ 	.word	0xffffffff


	//   ....[15]....
        /*01ac*/ 	.word	0xffffffff


	//   ....[16]....
        /*01b0*/ 	.word	0xffffffff


	//   ....[17]....
        /*01b4*/ 	.word	0xffffffff


	//   ....[18]....
        /*01b8*/ 	.word	0xffffffff


	//   ....[19]....
        /*01bc*/ 	.word	0xffffffff


	//   ....[20]....
        /*01c0*/ 	.word	0xffffffff


	//   ....[21]....
        /*01c4*/ 	.word	0xffffffff


	//   ....[22]....
        /*01c8*/ 	.word	0xffffffff


	//   ....[23]....
        /*01cc*/ 	.word	0xffffffff


	//   ....[24]....
        /*01d0*/ 	.word	0xffffffff


	//   ....[25]....
        /*01d4*/ 	.word	0xffffffff


	//   ....[26]....
        /*01d8*/ 	.word	0xffffffff


	//   ....[27]....
        /*01dc*/ 	.word	0xffffffff


	//   ....[28]....
        /*01e0*/ 	.word	0xffffffff


	//   ....[29]....
        /*01e4*/ 	.word	0xffffffff


	//   ....[30]....
        /*01e8*/ 	.word	0xffffffff


	//   ....[31]....
        /*01ec*/ 	.word	0xffffffff


	//   ....[32]....
        /*01f0*/ 	.word	0xffffffff


	//   ....[33]....
        /*01f4*/ 	.word	0xffffffff


	//   ....[34]....
        /*01f8*/ 	.word	0xffffffff


	//   ....[35]....
        /*01fc*/ 	.word	0xffffffff


	//   ....[36]....
        /*0200*/ 	.word	0xffffffff


	//   ....[37]....
        /*0204*/ 	.word	0xffffffff


	//   ....[38]....
        /*0208*/ 	.word	0xffffffff


	//   ....[39]....
        /*020c*/ 	.word	0xffffffff


	//   ....[40]....
        /*0210*/ 	.word	0xffffffff


	//   ....[41]....
        /*0214*/ 	.word	0xffffffff


	//   ....[42]....
        /*0218*/ 	.word	0xffffffff


	//   ....[43]....
        /*021c*/ 	.word	0xffffffff


	//   ....[44]....
        /*0220*/ 	.word	0xffffffff


	//   ....[45]....
        /*0224*/ 	.word	0xffffffff


	//   ....[46]....
        /*0228*/ 	.word	0xffffffff


	//   ....[47]....
        /*022c*/ 	.word	0xffffffff


	//   ....[48]....
        /*0230*/ 	.word	0xffffffff


	//   ....[49]....
        /*0234*/ 	.word	0xffffffff


	//   ....[50]....
        /*0238*/ 	.word	0xffffffff


	//   ....[51]....
        /*023c*/ 	.word	0xffffffff


	//   ....[52]....
        /*0240*/ 	.word	0xffffffff


	//   ....[53]....
        /*0244*/ 	.word	0xffffffff


	//   ....[54]....
        /*0248*/ 	.word	0xffffffff


	//   ....[55]....
        /*024c*/ 	.word	0xffffffff


	//   ....[56]....
        /*0250*/ 	.word	0xffffffff


	//   ....[57]....
        /*0254*/ 	.word	0xffffffff


	//   ....[58]....
        /*0258*/ 	.word	0xffffffff


	//   ....[59]....
        /*025c*/ 	.word	0xffffffff


	//   ....[60]....
        /*0260*/ 	.word	0xffffffff


	//   ....[61]....
        /*0264*/ 	.word	0xffffffff


	//   ....[62]....
        /*0268*/ 	.word	0xffffffff


	//   ....[63]....
        /*026c*/ 	.word	0xffffffff


	//   ....[64]....
        /*0270*/ 	.word	0xffffffff


	//   ....[65]....
        /*0274*/ 	.word	0xffffffff


	//   ....[66]....
        /*0278*/ 	.word	0xffffffff


	//   ....[67]....
        /*027c*/ 	.word	0xffffffff


	//   ....[68]....
        /*0280*/ 	.word	0xffffffff


	//   ....[69]....
        /*0284*/ 	.word	0xffffffff


	//   ....[70]....
        /*0288*/ 	.word	0xffffffff


	//   ....[71]....
        /*028c*/ 	.word	0xffffffff


	//   ....[72]....
        /*0290*/ 	.word	0xffffffff


	//   ....[73]....
        /*0294*/ 	.word	0xffffffff


	//   ....[74]....
        /*0298*/ 	.word	0xffffffff


	//   ....[75]....
        /*029c*/ 	.word	0xffffffff


	//   ....[76]....
        /*02a0*/ 	.word	0xffffffff


	//   ....[77]....
        /*02a4*/ 	.word	0xffffffff


	//   ....[78]....
        /*02a8*/ 	.word	0xffffffff


	//   ....[79]....
        /*02ac*/ 	.word	0xffffffff


	//   ....[80]....
        /*02b0*/ 	.word	0xffffffff


	//   ....[81]....
        /*02b4*/ 	.word	0xffffffff


	//   ....[82]....
        /*02b8*/ 	.word	0xffffffff


	//   ....[83]....
        /*02bc*/ 	.word	0xffffffff


	//   ....[84]....
        /*02c0*/ 	.word	0xffffffff


	//   ....[85]....
        /*02c4*/ 	.word	0xffffffff


	//   ....[86]....
        /*02c8*/ 	.word	0xffffffff


	//   ....[87]....
        /*02cc*/ 	.word	0xffffffff


	//   ....[88]....
        /*02d0*/ 	.word	0xffffffff


	//   ....[89]....
        /*02d4*/ 	.word	0xffffffff


	//   ....[90]....
        /*02d8*/ 	.word	0xffffffff


	//   ....[91]....
        /*02dc*/ 	.word	0xffffffff


	//   ....[92]....
        /*02e0*/ 	.word	0xffffffff


	//   ....[93]....
        /*02e4*/ 	.word	0xffffffff


	//   ....[94]....
        /*02e8*/ 	.word	0xffffffff


	//   ....[95]....
        /*02ec*/ 	.word	0xffffffff


	//   ....[96]....
        /*02f0*/ 	.word	0xffffffff


	//   ....[97]....
        /*02f4*/ 	.word	0xffffffff


	//   ....[98]....
        /*02f8*/ 	.word	0xffffffff


	//   ....[99]....
        /*02fc*/ 	.word	0xffffffff


	//   ....[100]....
        /*0300*/ 	.word	0xffffffff


	//   ....[101]....
        /*0304*/ 	.word	0xffffffff


	//   ....[102]....
        /*0308*/ 	.word	0xffffffff


	//   ....[103]....
        /*030c*/ 	.word	0xffffffff


	//   ....[104]....
        /*0310*/ 	.word	0xffffffff


	//   ....[105]....
        /*0314*/ 	.word	0xffffffff


	//   ....[106]....
        /*0318*/ 	.word	0xffffffff


	//   ....[107]....
        /*031c*/ 	.word	0xffffffff


	//   ....[108]....
        /*0320*/ 	.word	0xffffffff


	//   ....[109]....
        /*0324*/ 	.word	0xffffffff


	//   ....[110]....
        /*0328*/ 	.word	0xffffffff


	//   ....[111]....
        /*032c*/ 	.word	0xffffffff


	//   ....[112]....
        /*0330*/ 	.word	0xffffffff


	//   ....[113]....
        /*0334*/ 	.word	0xffffffff


	//   ....[114]....
        /*0338*/ 	.word	0xffffffff


	//   ....[115]....
        /*033c*/ 	.word	0xffffffff


	//   ....[116]....
        /*0340*/ 	.word	0xffffffff


	//   ....[117]....
        /*0344*/ 	.word	0xffffffff


	//   ....[118]....
        /*0348*/ 	.word	0xffffffff


	//   ....[119]....
        /*034c*/ 	.word	0xffffffff


	//   ....[120]....
        /*0350*/ 	.word	0xffffffff


	//   ....[121]....
        /*0354*/ 	.word	0xffffffff


	//   ....[122]....
        /*0358*/ 	.word	0xffffffff


	//   ....[123]....
        /*035c*/ 	.word	0xffffffff


	//   ....[124]....
        /*0360*/ 	.word	0xffffffff


	//   ....[125]....
        /*0364*/ 	.word	0xffffffff


	//   ....[126]....
        /*0368*/ 	.word	0xffffffff


	//   ....[127]....
        /*036c*/ 	.word	0xffffffff


	//   ....[128]....
        /*0370*/ 	.word	0xffffffff


	//   ....[129]....
        /*0374*/ 	.word	0x0500000f


	//   ....[130]....
        /*0378*/ 	.word	0x0500000f


	//   ....[131]....
        /*037c*/ 	.word	0x0500000f


	//   ....[132]....
        /*0380*/ 	.word	0x0500000f


	//   ....[133]....
        /*0384*/ 	.word	0x0500000f


	//   ....[134]....
        /*0388*/ 	.word	0x0500000f


	//   ....[135]....
        /*038c*/ 	.word	0x0500000f


	//   ....[136]....
        /*0390*/ 	.word	0x0500000f


	//   ....[137]....
        /*0394*/ 	.word	0x0500000f


	//   ....[138]....
        /*0398*/ 	.word	0x0500000f


	//   ....[139]....
        /*039c*/ 	.word	0x0500000f


	//   ....[140]....
        /*03a0*/ 	.word	0x0500000f


	//   ....[141]....
        /*03a4*/ 	.word	0x0500000f


	//   ....[142]....
        /*03a8*/ 	.word	0x0500000f


	//   ....[143]....
        /*03ac*/ 	.word	0x0500000f


	//   ....[144]....
        /*03b0*/ 	.word	0x0500000f


	//   ....[145]....
        /*03b4*/ 	.word	0x0500000f


	//   ....[146]....
        /*03b8*/ 	.word	0x0500000f


	//   ....[147]....
        /*03bc*/ 	.word	0x0500000f


	//   ....[148]....
        /*03c0*/ 	.word	0x0500000f


	//   ....[149]....
        /*03c4*/ 	.word	0x0500000f


	//   ....[150]....
        /*03c8*/ 	.word	0x0500000f


	//   ....[151]....
        /*03cc*/ 	.word	0x0500000f


	//   ....[152]....
        /*03d0*/ 	.word	0x0500000f


	//   ....[153]....
        /*03d4*/ 	.word	0x0500000f


	//   ....[154]....
        /*03d8*/ 	.word	0x0500000f


	//   ....[155]....
        /*03dc*/ 	.word	0x0500000f


	//   ....[156]....
        /*03e0*/ 	.word	0x0500000f


	//   ....[157]....
        /*03e4*/ 	.word	0x0500000f


	//   ....[158]....
        /*03e8*/ 	.word	0x0500000f


	//   ....[159]....
        /*03ec*/ 	.word	0x0500000f


	//   ....[160]....
        /*03f0*/ 	.word	0x0500000f


	//   ....[161]....
        /*03f4*/ 	.word	0x0500000f


	//   ....[162]....
        /*03f8*/ 	.word	0x0500000f


	//   ....[163]....
        /*03fc*/ 	.word	0x0500000f


	//   ....[164]....
        /*0400*/ 	.word	0x0500000f


	//   ....[165]....
        /*0404*/ 	.word	0x0500000f


	//   ....[166]....
        /*0408*/ 	.word	0x0500000f


	//   ....[167]....
        /*040c*/ 	.word	0x0500000f


	//   ....[168]....
        /*0410*/ 	.word	0x0500000f


	//   ....[169]....
        /*0414*/ 	.word	0x0500000f


	//   ....[170]....
        /*0418*/ 	.word	0x0500000f


	//   ....[171]....
        /*041c*/ 	.word	0x0500000f


	//   ....[172]....
        /*0420*/ 	.word	0x0500000f


	//   ....[173]....
        /*0424*/ 	.word	0x0500000f


	//   ....[174]....
        /*0428*/ 	.word	0x0500000f


	//   ....[175]....
        /*042c*/ 	.word	0x0500000f


	//   ....[176]....
        /*0430*/ 	.word	0x0500000f


	//   ....[177]....
        /*0434*/ 	.word	0x0500000f


	//   ....[178]....
        /*0438*/ 	.word	0x0500000f


	//   ....[179]....
        /*043c*/ 	.word	0x0500000f


	//   ....[180]....
        /*0440*/ 	.word	0x0500000f


	//   ....[181]....
        /*0444*/ 	.word	0x0500000f


	//   ....[182]....
        /*0448*/ 	.word	0x0500000f


	//   ....[183]....
        /*044c*/ 	.word	0x0500000f


	//   ....[184]....
        /*0450*/ 	.word	0x0500000f


	//   ....[185]....
        /*0454*/ 	.word	0x0500000f


	//   ....[186]....
        /*0458*/ 	.word	0x0500000f


	//   ....[187]....
        /*045c*/ 	.word	0x0500000f


	//   ....[188]....
        /*0460*/ 	.word	0x0500000f


	//   ....[189]....
        /*0464*/ 	.word	0x0500000f


	//   ....[190]....
        /*0468*/ 	.word	0x0500000f


	//   ....[191]....
        /*046c*/ 	.word	0x0500000f


	//   ....[192]....
        /*0470*/ 	.word	0x0500000f


	//   ....[193]....
        /*0474*/ 	.word	0x0500000f


	//   ....[194]....
        /*0478*/ 	.word	0x0500000f


	//   ....[195]....
        /*047c*/ 	.word	0x0500000f


	//----- nvinfo : EIATTR_COOP_GROUP_INSTR_OFFSETS
	.align		4
.L_614:
        /*0480*/ 	.byte	0x04, 0x28
        /*0482*/ 	.short	(.L_616 - .L_615)


	//   ....[0]....
.L_615:
        /*0484*/ 	.word	0x00000080


	//   ....[1]....
        /*0488*/ 	.word	0x00000090


	//   ....[2]....
        /*048c*/ 	.word	0x000002b0


	//   ....[3]....
        /*0490*/ 	.word	0x00000410


	//   ....[4]....
        /*0494*/ 	.word	0x00000530


	//   ....[5]....
        /*0498*/ 	.word	0x00000690


	//   ....[6]....
        /*049c*/ 	.word	0x000019b0


	//   ....[7]....
        /*04a0*/ 	.word	0x000036f0


	//   ....[8]....
        /*04a4*/ 	.word	0x00004680


	//   ....[9]....
        /*04a8*/ 	.word	0x00005540


	//   ....[10]....
        /*04ac*/ 	.word	0x00005580


	//   ....[11]....
        /*04b0*/ 	.word	0x000059f0


	//   ....[12]....
        /*04b4*/ 	.word	0x00005ad0


	//   ....[13]....
        /*04b8*/ 	.word	0x00005ed0


	//   ....[14]....
        /*04bc*/ 	.word	0x00005f60


	//   ....[15]....
        /*04c0*/ 	.word	0x00006750


	//   ....[16]....
        /*04c4*/ 	.word	0x000074b0


	//   ....[17]....
        /*04c8*/ 	.word	0x000082d0


	//   ....[18]....
        /*04cc*/ 	.word	0x000082e0


	//   ....[19]....
        /*04d0*/ 	.word	0x000087b0


	//   ....[20]....
        /*04d4*/ 	.word	0x00008820


	//   ....[21]....
        /*04d8*/ 	.word	0x00008cb0


	//   ....[22]....
        /*04dc*/ 	.word	0x00008d30


	//   ....[23]....
        /*04e0*/ 	.word	0x00009e70


	//   ....[24]....
        /*04e4*/ 	.word	0x0000ab50


	//   ....[25]....
        /*04e8*/ 	.word	0x0000bb20


	//   ....[26]....
        /*04ec*/ 	.word	0x0000bb90


	//   ....[27]....
        /*04f0*/ 	.word	0x0000bea0


	//   ....[28]....
        /*04f4*/ 	.word	0x0000c060


	//   ....[29]....
        /*04f8*/ 	.word	0x0000cfe0


	//   ....[30]....
        /*04fc*/ 	.word	0x0000d0b0


	//   ....[31]....
        /*0500*/ 	.word	0x0000d0d0


	//   ....[32]....
        /*0504*/ 	.word	0x0000d130


	//   ....[33]....
        /*0508*/ 	.word	0x0000d150


	//   ....[34]....
        /*050c*/ 	.word	0x0000eab0


	//   ....[35]....
        /*0510*/ 	.word	0x0000f0d0


	//   ....[36]....
        /*0514*/ 	.word	0x0000f100


	//   ....[37]....
        /*0518*/ 	.word	0x0000f120


	//   ....[38]....
        /*051c*/ 	.word	0x0000f150


	//   ....[39]....
        /*0520*/ 	.word	0x0000f7d0


	//   ....[40]....
        /*0524*/ 	.word	0x0000f7f0


	//   ....[41]....
        /*0528*/ 	.word	0x0000fa30


	//   ....[42]....
        /*052c*/ 	.word	0x0000fa50


	//   ....[43]....
        /*0530*/ 	.word	0x00010600


	//   ....[44]....
        /*0534*/ 	.word	0x00010620


	//   ....[45]....
        /*0538*/ 	.word	0x00010850


	//   ....[46]....
        /*053c*/ 	.word	0x00010870


	//   ....[47]....
        /*0540*/ 	.word	0x00010b10


	//   ....[48]....
        /*0544*/ 	.word	0x00010ce0


	//   ....[49]....
        /*0548*/ 	.word	0x00010d10


	//   ....[50]....
        /*054c*/ 	.word	0x00010d40


	//   ....[51]....
        /*0550*/ 	.word	0x00010d70


	//   ....[52]....
        /*0554*/ 	.word	0x00010da0


	//   ....[53]....
        /*0558*/ 	.word	0x00010dd0


	//   ....[54]....
        /*055c*/ 	.word	0x00010f20


	//   ....[55]....
        /*0560*/ 	.word	0x00010f50


	//   ....[56]....
        /*0564*/ 	.word	0x00010f80


	//   ....[57]....
        /*0568*/ 	.word	0x00010fb0


	//   ....[58]....
        /*056c*/ 	.word	0x00010fe0


	//   ....[59]....
        /*0570*/ 	.word	0x00011010


	//   ....[60]....
        /*0574*/ 	.word	0x000110a0


	//   ....[61]....
        /*0578*/ 	.word	0x00011100


	//   ....[62]....
        /*057c*/ 	.word	0x00011190


	//   ....[63]....
        /*0580*/ 	.word	0x00012c20


	//   ....[64]....
        /*0584*/ 	.word	0x00012c40


	//   ....[65]....
        /*0588*/ 	.word	0x00012cd0


	//   ....[66]....
        /*058c*/ 	.word	0x00012cf0


	//   ....[67]....
        /*0590*/ 	.word	0x00012d70


	//   ....[68]....
        /*0594*/ 	.word	0x00012d90


	//   ....[69]....
        /*0598*/ 	.word	0x00012da0


	//   ....[70]....
        /*059c*/ 	.word	0x00012db0


	//   ....[71]....
        /*05a0*/ 	.word	0x00013540


	//   ....[72]....
        /*05a4*/ 	.word	0x00013570


	//   ....[73]....
        /*05a8*/ 	.word	0x00013630


	//   ....[74]....
        /*05ac*/ 	.word	0x00013650


	//   ....[75]....
        /*05b0*/ 	.word	0x000136f0


	//   ....[76]....
        /*05b4*/ 	.word	0x00013710


	//   ....[77]....
        /*05b8*/ 	.word	0x00013720


	//   ....[78]....
        /*05bc*/ 	.word	0x000137a0


	//   ....[79]....
        /*05c0*/ 	.word	0x00014010


	//   ....[80]....
        /*05c4*/ 	.word	0x00014030


	//   ....[81]....
        /*05c8*/ 	.word	0x000141d0


	//   ....[82]....
        /*05cc*/ 	.word	0x00014200


	//   ....[83]....
        /*05d0*/ 	.word	0x00014310


	//   ....[84]....
        /*05d4*/ 	.word	0x00014320


	//   ....[85]....
        /*05d8*/ 	.word	0x00014350


	//   ....[86]....
        /*05dc*/ 	.word	0x00014360


	//   ....[87]....
        /*05e0*/ 	.word	0x00014990


	//   ....[88]....
        /*05e4*/ 	.word	0x000149f0


	//   ....[89]....
        /*05e8*/ 	.word	0x00014bb0


	//   ....[90]....
        /*05ec*/ 	.word	0x00014bf0


	//   ....[91]....
        /*05f0*/ 	.word	0x00014c00


	//   ....[92]....
        /*05f4*/ 	.word	0x00014c10


	//   ....[93]....
        /*05f8*/ 	.word	0x00014d60


	//   ....[94]....
        /*05fc*/ 	.word	0x00014eb0


	//   ....[95]....
        /*0600*/ 	.word	0x000156e0


	//   ....[96]....
        /*0604*/ 	.word	0x00015700


	//   ....[97]....
        /*0608*/ 	.word	0x00015750


	//   ....[98]....
        /*060c*/ 	.word	0x00015760


	//   ....[99]....
        /*0610*/ 	.word	0x000157a0


	//   ....[100]....
        /*0614*/ 	.word	0x000157b0


	//   ....[101]....
        /*0618*/ 	.word	0x000157c0


	//   ....[102]....
        /*061c*/ 	.word	0x00015800


	//   ....[103]....
        /*0620*/ 	.word	0x00015b20


	//   ....[104]....
        /*0624*/ 	.word	0x00015b60


	//   ....[105]....
        /*0628*/ 	.word	0x00015b80


	//   ....[106]....
        /*062c*/ 	.word	0x00015ba0


	//   ....[107]....
        /*0630*/ 	.word	0x00015bd0


	//   ....[108]....
        /*0634*/ 	.word	0x00015bf0


	//   ....[109]....
        /*0638*/ 	.word	0x00015cf0


	//   ....[110]....
        /*063c*/ 	.word	0x00015e40


	//   ....[111]....
        /*0640*/ 	.word	0x00016430


	//   ....[112]....
        /*0644*/ 	.word	0x00016490


	//   ....[113]....
        /*0648*/ 	.word	0x000164c0


	//   ....[114]....
        /*064c*/ 	.word	0x000164f0


	//   ....[115]....
        /*0650*/ 	.word	0x00016500


	//   ....[116]....
        /*0654*/ 	.word	0x00016530


	//   ....[117]....
        /*0658*/ 	.word	0x00016560


	//   ....[118]....
        /*065c*/ 	.word	0x00016590


	//   ....[119]....
        /*0660*/ 	.word	0x00016710


	//   ....[120]....
        /*0664*/ 	.word	0x00016740


	//   ....[121]....
        /*0668*/ 	.word	0x00016770


	//   ....[122]....
        /*066c*/ 	.word	0x000167a0


	//   ....[123]....
        /*0670*/ 	.word	0x000167d0


	//   ....[124]....
        /*0674*/ 	.word	0x00016800


	//   ....[125]....
        /*0678*/ 	.word	0x000168c0


	//   ....[126]....
        /*067c*/ 	.word	0x000168e0


	//   ....[127]....
        /*0680*/ 	.word	0x00016950


	//   ....[128]....
        /*0684*/ 	.word	0x00016ff0


	//   ....[129]....
        /*0688*/ 	.word	0x00017570


	//   ....[130]....
        /*068c*/ 	.word	0x00017660


	//   ....[131]....
        /*0690*/ 	.word	0x00017700


	//   ....[132]....
        /*0694*/ 	.word	0x00017760


	//   ....[133]....
        /*0698*/ 	.word	0x00017850


	//   ....[134]....
        /*069c*/ 	.word	0x000178c0


	//   ....[135]....
        /*06a0*/ 	.word	0x000179b0


	//   ....[136]....
        /*06a4*/ 	.word	0x00017a20


	//   ....[137]....
        /*06a8*/ 	.word	0x00017ac0


	//   ....[138]....
        /*06ac*/ 	.word	0x00017bc0


	//   ....[139]....
        /*06b0*/ 	.word	0x00017c50


	//   ....[140]....
        /*06b4*/ 	.word	0x00017cb0


	//   ....[141]....
        /*06b8*/ 	.word	0x00017da0


	//   ....[142]....
        /*06bc*/ 	.word	0x00017e20


	//   ....[143]....
        /*06c0*/ 	.word	0x00017f20


	//   ....[144]....
        /*06c4*/ 	.word	0x00017f90


	//   ....[145]....
        /*06c8*/ 	.word	0x00018070


	//   ....[146]....
        /*06cc*/ 	.word	0x00018380


	//   ....[147]....
        /*06d0*/ 	.word	0x00018440


	//   ....[148]....
        /*06d4*/ 	.word	0x000186b0


	//   ....[149]....
        /*06d8*/ 	.word	0x00018700


	//   ....[150]....
        /*06dc*/ 	.word	0x00018910


	//   ....[151]....
        /*06e0*/ 	.word	0x00018960


	//   ....[152]....
        /*06e4*/ 	.word	0x00018b10


	//   ....[153]....
        /*06e8*/ 	.word	0x00018b60


	//   ....[154]....
        /*06ec*/ 	.word	0x00018ca0


	//   ....[155]....
        /*06f0*/ 	.word	0x00018da0


	//   ....[156]....
        /*06f4*/ 	.word	0x00019010


	//   ....[157]....
        /*06f8*/ 	.word	0x00019060


	//   ....[158]....
        /*06fc*/ 	.word	0x00019230


	//   ....[159]....
        /*0700*/ 	.word	0x00019280


	//   ....[160]....
        /*0704*/ 	.word	0x00019450


	//   ....[161]....
        /*0708*/ 	.word	0x000194a0


	//   ....[162]....
        /*070c*/ 	.word	0x00019590


	//   ....[163]....
        /*0710*/ 	.word	0x00019630


	//   ....[164]....
        /*0714*/ 	.word	0x00019690


	//   ....[165]....
        /*0718*/ 	.word	0x00019740


	//   ....[166]....
        /*071c*/ 	.word	0x000197a0


	//   ....[167]....
        /*0720*/ 	.word	0x00019850


	//   ....[168]....
        /*0724*/ 	.word	0x000198b0


	//   ....[169]....
        /*0728*/ 	.word	0x00019960


	//   ....[170]....
        /*072c*/ 	.word	0x00019a50


	//   ....[171]....
        /*0730*/ 	.word	0x00019b30


	//   ....[172]....
        /*0734*/ 	.word	0x00019c40


	//   ....[173]....
        /*0738*/ 	.word	0x00019d40


	//   ....[174]....
        /*073c*/ 	.word	0x00019e70


	//   ....[175]....
        /*0740*/ 	.word	0x00019f50


	//   ....[176]....
        /*0744*/ 	.word	0x0001a050


	//   ....[177]....
        /*0748*/ 	.word	0x0001a130


	//   ....[178]....
        /*074c*/ 	.word	0x0001a1c0


	//   ....[179]....
        /*0750*/ 	.word	0x0001a260


	//   ....[180]....
        /*0754*/ 	.word	0x0001a380


	//   ....[181]....
        /*0758*/ 	.word	0x0001a3f0


	//   ....[182]....
        /*075c*/ 	.word	0x0001a460


	//   ....[183]....
        /*0760*/ 	.word	0x0001a4d0


	//   ....[184]....
        /*0764*/ 	.word	0x0001a540


	//   ....[185]....
        /*0768*/ 	.word	0x0001a5c0


	//   ....[186]....
        /*076c*/ 	.word	0x0001a650


	//   ....[187]....
        /*0770*/ 	.word	0x0001a6e0


	//   ....[188]....
        /*0774*/ 	.word	0x0001a750


	//   ....[189]....
        /*0778*/ 	.word	0x0001a7c0


	//   ....[190]....
        /*077c*/ 	.word	0x0001a830


	//   ....[191]....
        /*0780*/ 	.word	0x0001a8b0


	//   ....[192]....
        /*0784*/ 	.word	0x0001a920


	//   ....[193]....
        /*0788*/ 	.word	0x0001a9c0


	//   ....[194]....
        /*078c*/ 	.word	0x0001aa50


	//   ....[195]....
        /*0790*/ 	.word	0x0001ab70


	//----- nvinfo : EIATTR_REG_RECONFIG
	.align		4
.L_616:
        /*0794*/ 	.byte	0x01, 0x54
	.zero		2


	//----- nvinfo : EIATTR_SYSCALL_OFFSETS
	.align		4
        /*0798*/ 	.byte	0x04, 0x46
        /*079a*/ 	.short	(.L_618 - .L_617)


	//   ....[0]....
.L_617:
        /*079c*/ 	.word	0x000038a0


	//   ....[1]....
        /*07a0*/ 	.word	0x00012020


	//   ....[2]....
        /*07a4*/ 	.word	0x00012170


	//   ....[3]....
        /*07a8*/ 	.word	0x00012260


	//   ....[4]....
        /*07ac*/ 	.word	0x00013150


	//   ....[5]....
        /*07b0*/ 	.word	0x00013a20


	//----- nvinfo : EIATTR_MBARRIER_INSTR_OFFSETS
	.align		4
.L_618:
        /*07b4*/ 	.byte	0x04, 0x39
        /*07b6*/ 	.short	(.L_620 - .L_619)


	//   ....[0]....
.L_619:
        /*07b8*/ 	.word	0x00000190
        /*07bc*/ 	.word	0x000000ff
        /*07c0*/ 	.word	0x00038800
        /*07c4*/ 	.short	0x0100
        /*07c6*/ 	.byte	0x08
	.zero		1


	//   ....[1]....
        /*07c8*/ 	.word	0x000001a0
        /*07cc*/ 	.word	0x000000ff
        /*07d0*/ 	.word	0x00038810
        /*07d4*/ 	.short	0x0100
        /*07d6*/ 	.byte	0x08
	.zero		1


	//   ....[2]....
        /*07d8*/ 	.word	0x000001b0
        /*07dc*/ 	.word	0x000000ff
        /*07e0*/ 	.word	0x00038820
        /*07e4*/ 	.short	0x0100
        /*07e6*/ 	.byte	0x08
	.zero		1


	//   ....[3]....
        /*07e8*/ 	.word	0x00000260
        /*07ec*/ 	.word	0x000000ff
        /*07f0*/ 	.word	0x00038830
        /*07f4*/ 	.short	0x0100
        /*07f6*/ 	.byte	0x06
	.zero		1


	//   ....[4]....
        /*07f8*/ 	.word	0x00000270
        /*07fc*/ 	.word	0x000000ff
        /*0800*/ 	.word	0x00038840
        /*0804*/ 	.short	0x0100
        /*0806*/ 	.byte	0x06
	.zero		1


	//   ....[5]....
        /*0808*/ 	.word	0x00000280
        /*080c*/ 	.word	0x000000ff
        /*0810*/ 	.word	0x00038838
        /*0814*/ 	.short	0x0100
        /*0816*/ 	.byte	0x06
	.zero		1


	//   ....[6]....
        /*0818*/ 	.word	0x00000290
        /*081c*/ 	.word	0x000000ff
        /*0820*/ 	.word	0x00038848
        /*0824*/ 	.short	0x0100
        /*0826*/ 	.byte	0x06
	.zero		1


	//   ....[7]....
        /*0828*/ 	.word	0x000003c0
        /*082c*/ 	.word	0x000000ff
        /*0830*/ 	.word	0x00038850
        /*0834*/ 	.short	0x0100
        /*0836*/ 	.byte	0x08
	.zero		1


	//   ....[8]....
        /*0838*/ 	.word	0x000003d0
        /*083c*/ 	.word	0x000000ff
        /*0840*/ 	.word	0x00038860
        /*0844*/ 	.short	0x0100
        /*0846*/ 	.byte	0x08
	.zero		1


	//   ....[9]....
        /*0848*/ 	.word	0x000003e0
        /*084c*/ 	.word	0x000000ff
        /*0850*/ 	.word	0x00038858
        /*0854*/ 	.short	0x0100
        /*0856*/ 	.byte	0x08
	.zero		1


	//   ....[10]....
        /*0858*/ 	.word	0x000003f0
        /*085c*/ 	.word	0x000000ff
        /*0860*/ 	.word	0x00038868
        /*0864*/ 	.short	0x0100
        /*0866*/ 	.byte	0x08
	.zero		1


	//   ....[11]....
        /*0868*/ 	.word	0x000004e0
        /*086c*/ 	.word	0x000000ff
        /*0870*/ 	.word	0x00038870
        /*0874*/ 	.short	0x0100
        /*0876*/ 	.byte	0x06
	.zero		1


	//   ....[12]....
        /*0878*/ 	.word	0x000004f0
        /*087c*/ 	.word	0x000000ff
        /*0880*/ 	.word	0x00038880
        /*0884*/ 	.short	0x0100
        /*0886*/ 	.byte	0x06
	.zero		1


	//   ....[13]....
        /*0888*/ 	.word	0x00000500
        /*088c*/ 	.word	0x000000ff
        /*0890*/ 	.word	0x00038878
        /*0894*/ 	.short	0x0100
        /*0896*/ 	.byte	0x06
	.zero		1


	//   ....[14]....
        /*0898*/ 	.word	0x00000510
        /*089c*/ 	.word	0x000000ff
        /*08a0*/ 	.word	0x00038888
        /*08a4*/ 	.short	0x0100
        /*08a6*/ 	.byte	0x06
	.zero		1


	//   ....[15]....
        /*08a8*/ 	.word	0x00000640
        /*08ac*/ 	.word	0x000000ff
        /*08b0*/ 	.word	0x00038890
        /*08b4*/ 	.short	0x0100
        /*08b6*/ 	.byte	0x08
	.zero		1


	//   ....[16]....
        /*08b8*/ 	.word	0x00000650
        /*08bc*/ 	.word	0x000000ff
        /*08c0*/ 	.word	0x000388a0
        /*08c4*/ 	.short	0x0100
        /*08c6*/ 	.byte	0x08
	.zero		1


	//   ....[17]....
        /*08c8*/ 	.word	0x00000660
        /*08cc*/ 	.word	0x000000ff
        /*08d0*/ 	.word	0x00038898
        /*08d4*/ 	.short	0x0100
        /*08d6*/ 	.byte	0x08
	.zero		1


	//   ....[18]....
        /*08d8*/ 	.word	0x00000670
        /*08dc*/ 	.word	0x000000ff
        /*08e0*/ 	.word	0x000388a8
        /*08e4*/ 	.short	0x0100
        /*08e6*/ 	.byte	0x08
	.zero		1


	//   ....[19]....
        /*08e8*/ 	.word	0x000007b0
        /*08ec*/ 	.word	0x000000ff
        /*08f0*/ 	.word	0x000388b0
        /*08f4*/ 	.short	0x0100
        /*08f6*/ 	.byte	0x08
	.zero		1


	//   ....[20]....
        /*08f8*/ 	.word	0x000007c0
        /*08fc*/ 	.word	0x000000ff
        /*0900*/ 	.word	0x000388c0
        /*0904*/ 	.short	0x0100
        /*0906*/ 	.byte	0x08
	.zero		1


	//   ....[21]....
        /*0908*/ 	.word	0x000007d0
        /*090c*/ 	.word	0x000000ff
        /*0910*/ 	.word	0x000388b8
        /*0914*/ 	.short	0x0100
        /*0916*/ 	.byte	0x08
	.zero		1


	//   ....[22]....
        /*0918*/ 	.word	0x000007e0
        /*091c*/ 	.word	0x000000ff
        /*0920*/ 	.word	0x000388c8
        /*0924*/ 	.short	0x0100
        /*0926*/ 	.byte	0x08
	.zero		1


	//   ....[23]....
        /*0928*/ 	.word	0x00001d80
        /*092c*/ 	.word	0x00000003
        /*0930*/ 	.word	0x00000000
        /*0934*/ 	.short	0x0101
        /*0936*/ 	.byte	0x3f
	.zero		1


	//   ....[24]....
        /*0938*/ 	.word	0x00002880
        /*093c*/ 	.word	0x00000003
        /*0940*/ 	.word	0x00000000
        /*0944*/ 	.short	0x0101
        /*0946*/ 	.byte	0x3f
	.zero		1


	//   ....[25]....
        /*0948*/ 	.word	0x00003920
        /*094c*/ 	.word	0x00000011
        /*0950*/ 	.word	0x00038800
        /*0954*/ 	.short	0x010a
        /*0956*/ 	.byte	0x3f
	.zero		1


	//   ....[26]....
        /*0958*/ 	.word	0x00003980
        /*095c*/ 	.word	0x00000009
        /*0960*/ 	.word	0x00038830
        /*0964*/ 	.short	0x010a
        /*0966*/ 	.byte	0x3f
	.zero		1


	//   ....[27]....
        /*0968*/ 	.word	0x000039f0
        /*096c*/ 	.word	0x00000009
        /*0970*/ 	.word	0x00038830
        /*0974*/ 	.short	0x010a
        /*0976*/ 	.byte	0x3f
	.zero		1


	//   ....[28]....
        /*0978*/ 	.word	0x00003c70
        /*097c*/ 	.word	0x00000011
        /*0980*/ 	.word	0x00038810
        /*0984*/ 	.short	0x010a
        /*0986*/ 	.byte	0x3f
	.zero		1


	//   ....[29]....
        /*0988*/ 	.word	0x00003cb0
        /*098c*/ 	.word	0x00000009
        /*0990*/ 	.word	0x00038850
        /*0994*/ 	.short	0x010a
        /*0996*/ 	.byte	0x3f
	.zero		1


	//   ....[30]....
        /*0998*/ 	.word	0x00003d80
        /*099c*/ 	.word	0x00000009
        /*09a0*/ 	.word	0x00038850
        /*09a4*/ 	.short	0x010a
        /*09a6*/ 	.byte	0x3f
	.zero		1


	//   ....[31]....
        /*09a8*/ 	.word	0x00005ef0
        /*09ac*/ 	.word	0x00000019
        /*09b0*/ 	.word	0x00000000
        /*09b4*/ 	.short	0x0101
        /*09b6*/ 	.byte	0x3f
	.zero		1


	//   ....[32]....
        /*09b8*/ 	.word	0x00006800
        /*09bc*/ 	.word	0x00000009
        /*09c0*/ 	.word	0x00000000
        /*09c4*/ 	.short	0x0101
        /*09c6*/ 	.byte	0x3f
	.zero		1


	//   ....[33]....
        /*09c8*/ 	.word	0x000069b0
        /*09cc*/ 	.word	0x00000009
        /*09d0*/ 	.word	0x00038830
        /*09d4*/ 	.short	0x010a
        /*09d6*/ 	.byte	0x3f
	.zero		1


	//   ....[34]....
        /*09d8*/ 	.word	0x00006a00
        /*09dc*/ 	.word	0x00000009
        /*09e0*/ 	.word	0x00038830
        /*09e4*/ 	.short	0x010a
        /*09e6*/ 	.byte	0x3f
	.zero		1


	//   ....[35]....
        /*09e8*/ 	.word	0x00006b80
        /*09ec*/ 	.word	0x00000009
        /*09f0*/ 	.word	0x00038850
        /*09f4*/ 	.short	0x010a
        /*09f6*/ 	.byte	0x3f
	.zero		1


	//   ....[36]....
        /*09f8*/ 	.word	0x00006bd0
        /*09fc*/ 	.word	0x00000009
        /*0a00*/ 	.word	0x00038850
        /*0a04*/ 	.short	0x010a
        /*0a06*/ 	.byte	0x3f
	.zero		1


	//   ....[37]....
        /*0a08*/ 	.word	0x00008f80
        /*0a0c*/ 	.word	0x00000099
        /*0a10*/ 	.word	0x00000000
        /*0a14*/ 	.short	0x0101
        /*0a16*/ 	.byte	0x3f
	.zero		1


	//   ....[38]....
        /*0a18*/ 	.word	0x00009f30
        /*0a1c*/ 	.word	0x00000009
        /*0a20*/ 	.word	0x00000000
        /*0a24*/ 	.short	0x0101
        /*0a26*/ 	.byte	0x3f
	.zero		1


	//   ....[39]....
        /*0a28*/ 	.word	0x0000a050
        /*0a2c*/ 	.word	0x00000009
        /*0a30*/ 	.word	0x00038830
        /*0a34*/ 	.short	0x010a
        /*0a36*/ 	.byte	0x3f
	.zero		1


	//   ....[40]....
        /*0a38*/ 	.word	0x0000a0a0
        /*0a3c*/ 	.word	0x00000009
        /*0a40*/ 	.word	0x00038830
        /*0a44*/ 	.short	0x010a
        /*0a46*/ 	.byte	0x3f
	.zero		1


	//   ....[41]....
        /*0a48*/ 	.word	0x0000a220
        /*0a4c*/ 	.word	0x00000009
        /*0a50*/ 	.word	0x00038850
        /*0a54*/ 	.short	0x010a
        /*0a56*/ 	.byte	0x3f
	.zero		1


	//   ....[42]....
        /*0a58*/ 	.word	0x0000a270
        /*0a5c*/ 	.word	0x00000009
        /*0a60*/ 	.word	0x00038850
        /*0a64*/ 	.short	0x010a
        /*0a66*/ 	.byte	0x3f
	.zero		1


	//   ....[43]....
        /*0a68*/ 	.word	0x0000bf60
        /*0a6c*/ 	.word	0x0000009b
        /*0a70*/ 	.word	0x00000000
        /*0a74*/ 	.short	0x0101
        /*0a76*/ 	.byte	0x3f
	.zero		1


	//   ....[44]....
        /*0a78*/ 	.word	0x0000d090
        /*0a7c*/ 	.word	0x00000009
        /*0a80*/ 	.word	0x00000000
        /*0a84*/ 	.short	0x0101
        /*0a86*/ 	.byte	0x3f
	.zero		1


	//   ....[45]....
        /*0a88*/ 	.word	0x0000f800
        /*0a8c*/ 	.word	0x00000000
        /*0a90*/ 	.word	0x00000000
        /*0a94*/ 	.short	0x0101
        /*0a96*/ 	.byte	0x3f
	.zero		1


	//   ....[46]....
        /*0a98*/ 	.word	0x000129d0
        /*0a9c*/ 	.word	0x0000001b
        /*0aa0*/ 	.word	0x00038840
        /*0aa4*/ 	.short	0x010a
        /*0aa6*/ 	.byte	0x3f
	.zero		1


	//   ....[47]....
        /*0aa8*/ 	.word	0x00012eb0
        /*0aac*/ 	.word	0x0000001b
        /*0ab0*/ 	.word	0x00038830
        /*0ab4*/ 	.short	0x0107
        /*0ab6*/ 	.byte	0x3f
	.zero		1


	//   ....[48]....
        /*0ab8*/ 	.word	0x00012f90
        /*0abc*/ 	.word	0x0000001b
        /*0ac0*/ 	.word	0x00038830
        /*0ac4*/ 	.short	0x0101
        /*0ac6*/ 	.byte	0x3f
	.zero		1


	//   ....[49]....
        /*0ac8*/ 	.word	0x00013860
        /*0acc*/ 	.word	0x00000017
        /*0ad0*/ 	.word	0x00038800
        /*0ad4*/ 	.short	0x0107
        /*0ad6*/ 	.byte	0x3f
	.zero		1


	//   ....[50]....
        /*0ad8*/ 	.word	0x000138f0
        /*0adc*/ 	.word	0x00000017
        /*0ae0*/ 	.word	0x00038800
        /*0ae4*/ 	.short	0x0101
        /*0ae6*/ 	.byte	0x3f
	.zero		1


	//   ....[51]....
        /*0ae8*/ 	.word	0x00014600
        /*0aec*/ 	.word	0x00000017
        /*0af0*/ 	.word	0x00038810
        /*0af4*/ 	.short	0x0107
        /*0af6*/ 	.byte	0x3f
	.zero		1


	//   ....[52]....
        /*0af8*/ 	.word	0x00014700
        /*0afc*/ 	.word	0x00000017
        /*0b00*/ 	.word	0x00038810
        /*0b04*/ 	.short	0x0101
        /*0b06*/ 	.byte	0x3f
	.zero		1


	//   ....[53]....
        /*0b08*/ 	.word	0x00014720
        /*0b0c*/ 	.word	0x00000017
        /*0b10*/ 	.word	0x00038820
        /*0b14*/ 	.short	0x010a
        /*0b16*/ 	.byte	0x3f
	.zero		1


	//   ....[54]....
        /*0b18*/ 	.word	0x000147b0
        /*0b1c*/ 	.word	0x0000001b
        /*0b20*/ 	.word	0x00038860
        /*0b24*/ 	.short	0x010a
        /*0b26*/ 	.byte	0x3f
	.zero		1


	//   ....[55]....
        /*0b28*/ 	.word	0x000150d0
        /*0b2c*/ 	.word	0x0000001b
        /*0b30*/ 	.word	0x00038850
        /*0b34*/ 	.short	0x0107
        /*0b36*/ 	.byte	0x3f
	.zero		1


	//   ....[56]....
        /*0b38*/ 	.word	0x000151a0
        /*0b3c*/ 	.word	0x0000001b
        /*0b40*/ 	.word	0x00038850
        /*0b44*/ 	.short	0x0101
        /*0b46*/ 	.byte	0x3f
	.zero		1


	//   ....[57]....
        /*0b48*/ 	.word	0x00015540
        /*0b4c*/ 	.word	0x00000006
        /*0b50*/ 	.word	0x00038840
        /*0b54*/ 	.short	0x010a
        /*0b56*/ 	.byte	0x3f
	.zero		1


	//   ....[58]....
        /*0b58*/ 	.word	0x00015880
        /*0b5c*/ 	.word	0x00000006
        /*0b60*/ 	.word	0x00038830
        /*0b64*/ 	.short	0x0107
        /*0b66*/ 	.byte	0x3f
	.zero		1


	//   ....[59]....
        /*0b68*/ 	.word	0x00015940
        /*0b6c*/ 	.word	0x00000006
        /*0b70*/ 	.word	0x00038830
        /*0b74*/ 	.short	0x0101
        /*0b76*/ 	.byte	0x3f
	.zero		1


	//   ....[60]....
        /*0b78*/ 	.word	0x00015970
        /*0b7c*/ 	.word	0x00000006
        /*0b80*/ 	.word	0x00038860
        /*0b84*/ 	.short	0x010a
        /*0b86*/ 	.byte	0x3f
	.zero		1


	//   ....[61]....
        /*0b88*/ 	.word	0x00016040
        /*0b8c*/ 	.word	0x00000006
        /*0b90*/ 	.word	0x00038850
        /*0b94*/ 	.short	0x0107
        /*0b96*/ 	.byte	0x3f
	.zero		1


	//   ....[62]....
        /*0b98*/ 	.word	0x00016100
        /*0b9c*/ 	.word	0x00000006
        /*0ba0*/ 	.word	0x00038850
        /*0ba4*/ 	.short	0x0101
        /*0ba6*/ 	.byte	0x3f
	.zero		1


	//   ....[63]....
        /*0ba8*/ 	.word	0x00016f70
        /*0bac*/ 	.word	0x00000007
        /*0bb0*/ 	.word	0x00038820
        /*0bb4*/ 	.short	0x010a
        /*0bb6*/ 	.byte	0x3f
	.zero		1


	//   ....[64]....
        /*0bb8*/ 	.word	0x000170f0
        /*0bbc*/ 	.word	0x00000005
        /*0bc0*/ 	.word	0x00038840
        /*0bc4*/ 	.short	0x010a
        /*0bc6*/ 	.byte	0x3f
	.zero		1


	//   ....[65]....
        /*0bc8*/ 	.word	0x00017190
        /*0bcc*/ 	.word	0x00000003
        /*0bd0*/ 	.word	0x00038840
        /*0bd4*/ 	.short	0x010a
        /*0bd6*/ 	.byte	0x3f
	.zero		1


	//   ....[66]....
        /*0bd8*/ 	.word	0x000171d0
        /*0bdc*/ 	.word	0x00000005
        /*0be0*/ 	.word	0x00038860
        /*0be4*/ 	.short	0x010a
        /*0be6*/ 	.byte	0x3f
	.zero		1


	//   ....[67]....
        /*0be8*/ 	.word	0x00017210
        /*0bec*/ 	.word	0x00000003
        /*0bf0*/ 	.word	0x00038860
        /*0bf4*/ 	.short	0x010a
        /*0bf6*/ 	.byte	0x3f
	.zero		1


	//   ....[68]....
        /*0bf8*/ 	.word	0x00017270
        /*0bfc*/ 	.word	0x00000011
        /*0c00*/ 	.word	0x00038800
        /*0c04*/ 	.short	0x010a
        /*0c06*/ 	.byte	0x3f
	.zero		1


	//   ....[69]....
        /*0c08*/ 	.word	0x000172c0
        /*0c0c*/ 	.word	0x00000009
        /*0c10*/ 	.word	0x00038830
        /*0c14*/ 	.short	0x010a
        /*0c16*/ 	.byte	0x3f
	.zero		1


	//   ....[70]....
        /*0c18*/ 	.word	0x00017310
        /*0c1c*/ 	.word	0x00000011
        /*0c20*/ 	.word	0x00038810
        /*0c24*/ 	.short	0x010a
        /*0c26*/ 	.byte	0x3f
	.zero		1


	//   ....[71]....
        /*0c28*/ 	.word	0x00017360
        /*0c2c*/ 	.word	0x00000009
        /*0c30*/ 	.word	0x00038850
        /*0c34*/ 	.short	0x010a
        /*0c36*/ 	.byte	0x3f
	.zero		1


	//   ....[72]....
        /*0c38*/ 	.word	0x000173b0
        /*0c3c*/ 	.word	0x00000009
        /*0c40*/ 	.word	0x00038830
        /*0c44*/ 	.short	0x010a
        /*0c46*/ 	.byte	0x3f
	.zero		1


	//   ....[73]....
        /*0c48*/ 	.word	0x00017400
        /*0c4c*/ 	.word	0x00000009
        /*0c50*/ 	.word	0x00038850
        /*0c54*/ 	.short	0x010a
        /*0c56*/ 	.byte	0x3f
	.zero		1


	//   ....[74]....
        /*0c58*/ 	.word	0x00017450
        /*0c5c*/ 	.word	0x00000009
        /*0c60*/ 	.word	0x00038830
        /*0c64*/ 	.short	0x010a
        /*0c66*/ 	.byte	0x3f
	.zero		1


	//   ....[75]....
        /*0c68*/ 	.word	0x000174a0
        /*0c6c*/ 	.word	0x00000009
        /*0c70*/ 	.word	0x00038850
        /*0c74*/ 	.short	0x010a
        /*0c76*/ 	.byte	0x3f
	.zero		1


	//   ....[76]....
        /*0c78*/ 	.word	0x000175b0
        /*0c7c*/ 	.word	0x0000001b
        /*0c80*/ 	.word	0x00038840
        /*0c84*/ 	.short	0x010a
        /*0c86*/ 	.byte	0x3f
	.zero		1


	//   ....[77]....
        /*0c88*/ 	.word	0x00018ba0
        /*0c8c*/ 	.word	0x00000017
        /*0c90*/ 	.word	0x00038820
        /*0c94*/ 	.short	0x010a
        /*0c96*/ 	.byte	0x3f
	.zero		1


	//   ....[78]....
        /*0c98*/ 	.word	0x00018bf0
        /*0c9c*/ 	.word	0x0000001b
        /*0ca0*/ 	.word	0x00038860
        /*0ca4*/ 	.short	0x010a
        /*0ca6*/ 	.byte	0x3f
	.zero		1


	//   ....[79]....
        /*0ca8*/ 	.word	0x000194e0
        /*0cac*/ 	.word	0x00000006
        /*0cb0*/ 	.word	0x00038840
        /*0cb4*/ 	.short	0x010a
        /*0cb6*/ 	.byte	0x3f
	.zero		1


	//   ....[80]....
        /*0cb8*/ 	.word	0x000199a0
        /*0cbc*/ 	.word	0x00000006
        /*0cc0*/ 	.word	0x00038860
        /*0cc4*/ 	.short	0x010a
        /*0cc6*/ 	.byte	0x3f
	.zero		1


	//   ....[81]....
        /*0cc8*/ 	.word	0x0001aa90
        /*0ccc*/ 	.word	0x00000007
        /*0cd0*/ 	.word	0x00038820
        /*0cd4*/ 	.short	0x010a
        /*0cd6*/ 	.byte	0x3f
	.zero		1


	//   ....[82]....
        /*0cd8*/ 	.word	0x0001ac30
        /*0cdc*/ 	.word	0x00000005
        /*0ce0*/ 	.word	0x00038840
        /*0ce4*/ 	.short	0x010a
        /*0ce6*/ 	.byte	0x3f
	.zero		1


	//   ....[83]....
        /*0ce8*/ 	.word	0x0001ac80
        /*0cec*/ 	.word	0x00000003
        /*0cf0*/ 	.word	0x00038840
        /*0cf4*/ 	.short	0x010a
        /*0cf6*/ 	.byte	0x3f
	.zero		1


	//   ....[84]....
        /*0cf8*/ 	.word	0x0001acd0
        /*0cfc*/ 	.word	0x00000005
        /*0d00*/ 	.word	0x00038860
        /*0d04*/ 	.short	0x010a
        /*0d06*/ 	.byte	0x3f
	.zero		1


	//----- nvinfo : EIATTR_NUM_MBARRIERS
	.align		4
.L_620:
        /*0d08*/ 	.byte	0x03, 0x38
        /*0d0a*/ 	.short	0x0017


	//----- nvinfo : EIATTR_EXIT_INSTR_OFFSETS
	.align		4
        /*0d0c*/ 	.byte	0x04, 0x1c
        /*0d0e*/ 	.short	(.L_622 - .L_621)


	//   ....[0]....
.L_621:
        /*0d10*/ 	.word	0x000009a0


	//   ....[1]....
        /*0d14*/ 	.word	0x00010ac0


	//   ....[2]....
        /*0d18*/ 	.word	0x00017260


	//----- nvinfo : EIATTR_MAX_THREADS
	.align		4
.L_622:
        /*0d1c*/ 	.byte	0x04, 0x05
        /*0d1e*/ 	.short	(.L_624 - .L_623)
.L_623:
        /*0d20*/ 	.word	0x00000180
        /*0d24*/ 	.word	0x00000001
        /*0d28*/ 	.word	0x00000001


	//----- nvinfo : EIATTR_CRS_STACK_SIZE
	.align		4
.L_624:
        /*0d2c*/ 	.byte	0x04, 0x1e
        /*0d2e*/ 	.short	(.L_626 - .L_625)
.L_625:
        /*0d30*/ 	.word	0x00000000


	//----- nvinfo : EIATTR_CBANK_PARAM_SIZE
	.align		4
.L_626:
        /*0d34*/ 	.byte	0x03, 0x19
        /*0d36*/ 	.short	0x0bf0


	//----- nvinfo : EIATTR_PARAM_CBANK
	.align		4
        /*0d38*/ 	.byte	0x04, 0x0a
        /*0d3a*/ 	.short	(.L_628 - .L_627)
	.align		4
.L_627:
        /*0d3c*/ 	.word	index@(.nv.constant0._ZN7cutlass13device_kernelIN5flash11enable_sm90INS1_16FlashAttnFwdSm90INS1_25CollectiveMainloopFwdSm90ILi2EN4cute5tupleIJNS5_1CILi1EEES8_S8_EEENS6_IJNS7_ILi64EEESA_SA_EEELi512ENS_6half_tEfNS_4arch4Sm90ELb1ELb0ELb1ELb1ELb1ELb0ELb1ELb0ELb0ELb1ELb0ELb0EEENS1_21CollectiveEpilogueFwdINS6_IJSA_NS7_ILi512EEESA_EEES9_SC_SE_Li256ELb1ELb1ELb0ELb0EEENS1_36VarlenDynamicPersistentTileSchedulerILi64ELi64ELi256ELi128ELb0ELb1ELb1ELb1ELb1ELb1EEEEEEEEEvNT_6ParamsE)
        /*0d40*/ 	.short	0x0210
        /*0d42*/ 	.short	0x0bf0


	//----- nvinfo : EIATTR_SW_WAR
	.align		4
.L_628:
        /*0d44*/ 	.byte	0x04, 0x36
        /*0d46*/ 	.short	(.L_630 - .L_629)
.L_629:
        /*0d48*/ 	.word	0x00000008
.L_630:


//--------------------- .nv.info._ZN7cutlass13device_kernelIN5flash11enable_sm90INS1_16FlashAttnFwdSm90INS1_25CollectiveMainloopFwdSm90ILi2EN4cute5tupleIJNS5_1CILi1EEES8_S8_EEENS6_IJNS7_ILi64EEESA_SA_EEELi512ENS_6half_tEfNS_4arch4Sm90ELb1ELb0ELb1ELb1ELb1ELb1ELb1ELb0ELb0ELb1ELb0ELb0EEENS1_21CollectiveEpilogueFwdINS6_IJSA_NS7_ILi512EEESA_EEES9_SC_SE_Li256ELb1ELb1ELb0ELb0EEENS1_36VarlenDynamicPersistentTileSchedulerILi64ELi64ELi256ELi128ELb0ELb1ELb1ELb1ELb1ELb1EEEEEEEEEvNT_6ParamsE --------------------------
	.section	.nv.info._ZN7cutlass13device_kernelIN5flash11enable_sm90INS1_16FlashAttnFwdSm90INS1_25CollectiveMainloopFwdSm90ILi2EN4cute5tupleIJNS5_1CILi1EEES8_S8_EEENS6_IJNS7_ILi64EEESA_SA_EEELi512ENS_6half_tEfNS_4arch4Sm90ELb1ELb0ELb1ELb1ELb1ELb1ELb1ELb0ELb0ELb1ELb0ELb0EEENS1_21CollectiveEpilogueFwdINS6_IJSA_NS7_ILi512EEESA_EEES9_SC_SE_Li256ELb1ELb1ELb0ELb0EEENS1_36VarlenDynamicPersistentTileSchedulerILi64ELi64ELi256ELi128ELb0ELb1ELb1ELb1ELb1ELb1EEEEEEEEEvNT_6ParamsE,"",@"SHT_CUDA_INFO"
	.sectionflags	@""
	.align	4


	//----- nvinfo : EIATTR_CUDA_API_VERSION
	.align		4
        /*0000*/ 	.byte	0x04, 0x37
        /*0002*/ 	.short	(.L_632 - .L_631)
.L_631:
        /*0004*/ 	.word	0x00000082


	//----- nvinfo : EIATTR_KPARAM_INFO
	.align		4
.L_632:
        /*0008*/ 	.byte	0x04, 0x17
        /*000a*/ 	.short	(.L_634 - .L_633)
.L_633:
        /*000c*/ 	.word	0x00000000
        /*0010*/ 	.short	0x0000
        /*0012*/ 	.short	0x0070
        /*0014*/ 	.byte	0x00, 0xf0, 0x01, 0x2e


	//----- nvinfo : EIATTR_SPARSE_MMA_MASK
	.align		4
.L_634:
        /*0018*/ 	.byte	0x03, 0x50
        /*001a*/ 	.short	0x0000


	//----- nvinfo : EIATTR_MAXREG_COUNT
	.align		4
        /*001c*/ 	.byte	0x03, 0x1b
        /*001e*/ 	.short	0x00a8


	//----- nvinfo : EIATTR_NUM_BARRIERS
	.align		4
        /*0020*/ 	.byte	0x02, 0x4c
        /*0022*/ 	.byte	0x10
	.zero		1


	//----- nvinfo : EIATTR_EXTERNS
	.align		4
        /*0024*/ 	.byte	0x04, 0x0f
        /*0026*/ 	.short	(.L_636 - .L_635)


	//   ....[0]....
	.align		4
.L_635:
        /*0028*/ 	.word	index@(__assertfail)


	//----- nvinfo : EIATTR_ANNOTATIONS
	.align		4
.L_636:
        /*002c*/ 	.byte	0x04, 0x55
        /*002e*/ 	.short	(.L_638 - .L_637)


	//   ....[0]....
.L_637:
        /* <DEDUP_REMOVED lines=68> */


	//----- nvinfo : EIATTR_MERCURY_ISA_VERSION
	.align		4
.L_638:
        /*0460*/ 	.byte	0x03, 0x5f
        /*0462*/ 	.short	0x0101


	//----- nvinfo : EIATTR_UNUSED_LOAD_BYTE_OFFSET
	.align		4
        /*0464*/ 	.byte	0x04, 0x44
        /*0466*/ 	.short	(.L_640 - .L_639)


	//   ....[0]....
.L_639:
        /*0468*/ 	.word	0x00000a50
        /*046c*/ 	.word	0x0000fff0


	//   ....[1]....
        /*0470*/ 	.word	0x00015470
        /*0474*/ 	.word	0x0000fff0


	//----- nvinfo : EIATTR_INT_WARP_WIDE_INSTR_OFFSETS
	.align		4
.L_640:
        /*0478*/ 	.byte	0x04, 0x31
        /*047a*/ 	.short	(.L_642 - .L_641)


	//   ....[0]....
.L_641:
        /*047c*/ 	.word	0x00000130


	//   ....[1]....
        /*0480*/ 	.word	0x00000170


	//   ....[2]....
        /*0484*/ 	.word	0x000001e0


	//   ....[3]....
        /*0488*/ 	.word	0x00000250


	//   ....[4]....
        /*048c*/ 	.word	0x0001b650


	//   ....[5]....
        /*0490*/ 	.word	0x0001b6e0


	//   ....[6]....
        /*0494*/ 	.word	0x0001fba0


	//   ....[7]....
        /*0498*/ 	.word	0x0001fc30


	//----- nvinfo : EIATTR_COOP_GROUP_MASK_REGIDS
	.align		4
.L_642:
        /*049c*/ 	.byte	0x04, 0x29
        /*049e*/ 	.short	(.L_644 - .L_643)


	//   ....[0]....
.L_643:
        /*04a0*/ 	.word	0xffffffff


	//   ....[1]....
        /*04a4*/ 	.word	0xffffffff


	//   ....[2]....
        /*04a8*/ 	.word	0xffffffff


	//   ....[3]....
        /*04ac*/ 	.word	0xffffffff


	//   ....[4]....
        /*04b0*/ 	.word	0xffffffff


	//   ....[5]....
        /*04b4*/ 	.word	0xffffffff


	//   ....[6]....
        /*04b8*/ 	.word	0xffffffff


	//   ....[7]....
        /*04bc*/ 	.word	0xffffffff


	//   ....[8]....
        /*04c0*/ 	.word	0xffffffff


	//   ....[9]....
        /*04c4*/ 	.word	0xffffffff


	//   ....[10]....
        /*04c8*/ 	.word	0xffffffff


	//   ....[11]....
        /*04cc*/ 	.word	0xffffffff


	//   ....[12]....
        /*04d0*/ 	.word	0xffffffff


	//   ....[13]....
        /*04d4*/ 	.word	0xffffffff


	//   ....[14]....
        /*04d8*/ 	.word	0xffffffff


	//   ....[15]....
        /*04dc*/ 	.word	0xffffffff


	//   ....[16]....
        /*04e0*/ 	.word	0xffffffff


	//   ....[17]....
        /*04e4*/ 	.word	0xffffffff


	//   ....[18]....
        /*04e8*/ 	.word	0xffffffff


	//   ....[19]....
        /*04ec*/ 	.word	0xffffffff


	//   ....[20]....
        /*04f0*/ 	.word	0xffffffff


	//   ....[21]....
        /*04f4*/ 	.word	0xffffffff


	//   ....[22]....
        /*04f8*/ 	.word	0xffffffff


	//   ....[23]....
        /*04fc*/ 	.word	0xffffffff


	//   ....[24]....
        /*0500*/ 	.word	0xffffffff


	//   ....[25]....
        /*0504*/ 	.word	0xffffffff


	//   ....[26]....
        /*0508*/ 	.word	0xffffffff


	//   ....[27]....
        /*050c*/ 	.word	0xffffffff


	//   ....[28]....
        /*0510*/ 	.word	0xffffffff


	//   ....[29]....
        /*0514*/ 	.word	0xffffffff


	//   ....[30]....
        /*0518*/ 	.word	0xffffffff


	//   ....[31]....
        /*051c*/ 	.word	0xffffffff


	//   ....[32]....
        /*0520*/ 	.word	0xffffffff


	//   ....[33]....
        /*0524*/ 	.word	0xffffffff


	//   ....[34]....
        /*0528*/ 	.word	0xffffffff


	//   ....[35]....
        /*052c*/ 	.word	0xffffffff


	//   ....[36]....
        /*0530*/ 	.word	0xffffffff


	//   ....[37]....
        /*0534*/ 	.word	0xffffffff


	//   ....[38]....
        /*0538*/ 	.word	0xffffffff


	//   ....[39]....
        /*053c*/ 	.word	0xffffffff


	//   ....[40]....
        /*0540*/ 	.word	0xffffffff


	//   ....[41]....
        /*0544*/ 	.word	0xffffffff


	//   ....[42]....
        /*0548*/ 	.word	0xffffffff


	//   ....[43]....
        /*054c*/ 	.word	0xffffffff


	//   ....[44]....
        /*0550*/ 	.word	0xffffffff


	//   ....[45]....
        /*0554*/ 	.word	0xffffffff


	//   ....[46]....
        /*0558*/ 	.word	0xffffffff


	//   ....[47]....
        /*055c*/ 	.word	0xffffffff


	//   ....[48]....
        /*0560*/ 	.word	0xffffffff


	//   ....[49]....
        /*0564*/ 	.word	0xffffffff


	//   ....[50]....
        /*0568*/ 	.word	0xffffffff


	//   ....[51]....
        /*056c*/ 	.word	0xffffffff


	//   ....[52]....
        /*0570*/ 	.word	0xffffffff


	//   ....[53]....
        /*0574*/ 	.word	0xffffffff


	//   ....[54]....
        /*0578*/ 	.word	0xffffffff


	//   ....[55]....
        /*057c*/ 	.word	0xffffffff


	//   ....[56]....
        /*0580*/ 	.word	0xffffffff


	//   ....[57]....
        /*0584*/ 	.word	0xffffffff


	//   ....[58]....
        /*0588*/ 	.word	0xffffffff


	//   ....[59]....
        /*058c*/ 	.word	0xffffffff


	//   ....[60]....
        /*0590*/ 	.word	0xffffffff


	//   ....[61]....
        /*0594*/ 	.word	0xffffffff


	//   ....[62]....
        /*0598*/ 	.word	0xffffffff


	//   ....[63]....
        /*059c*/ 	.word	0xffffffff


	//   ....[64]....
        /*05a0*/ 	.word	0xffffffff


	//   ....[65]....
        /*05a4*/ 	.word	0xffffffff


	//   ....[66]....
        /*05a8*/ 	.word	0xffffffff


	//   ....[67]....
        /*05ac*/ 	.word	0xffffffff


	//   ....[68]....
        /*05b0*/ 	.word	0xffffffff


	//   ....[69]....
        /*05b4*/ 	.word	0xffffffff


	//   ....[70]....
        /*05b8*/ 	.word	0xffffffff


	//   ....[71]....
        /*05bc*/ 	.word	0xffffffff


	//   ....[72]....
        /*05c0*/ 	.word	0xffffffff


	//   ....[73]....
        /*05c4*/ 	.word	0xffffffff


	//   ....[74]....
        /*05c8*/ 	.word	0xffffffff


	//   ....[75]....
        /*05cc*/ 	.word	0xffffffff


	//   ....[76]....
        /*05d0*/ 	.word	0xffffffff


	//   ....[77]....
        /*05d4*/ 	.word	0xffffffff


	//   ....[78]....
        /*05d8*/ 	.word	0xffffffff


	//   ....[79]....
        /*05dc*/ 	.word	0xffffffff


	//   ....[80]....
        /*05e0*/ 	.word	0xffffffff


	//   ....[81]....
        /*05e4*/ 	.word	0xffffffff


	//   ....[82]....
        /*05e8*/ 	.word	0xffffffff


	//   ....[83]....
        /*05ec*/ 	.word	0xffffffff


	//   ....[84]....
        /*05f0*/ 	.word	0xffffffff


	//   ....[85]....
        /*05f4*/ 	.word	0xffffffff


	//   ....[86]....
        /*05f8*/ 	.word	0xffffffff


	//   ....[87]....
        /*05fc*/ 	.word	0xffffffff


	//   ....[88]....
        /*0600*/ 	.word	0xffffffff


	//   ....[89]....
        /*0604*/ 	.word	0xffffffff


	//   ....[90]....
        /*0608*/ 	.word	0xffffffff


	//   ....[91]....
        /*060c*/ 	.word	0xffffffff


	//   ....[92]....
        /*0610*/ 	.word	0xffffffff


	//   ....[93]....
        /*0614*/ 	.word	0xffffffff


	//   ....[94]....
        /*0618*/ 	.word	0xffffffff


	//   ....[95]....
        /*061c*/ 	.word	0xffffffff


	//   ....[96]....
        /*0620*/ 	.word	0xffffffff


	//   ....[97]....
        /*0624*/ 	.word	0xffffffff


	//   ....[98]....
        /*0628*/ 	.word	0xffffffff


	//   ....[99]....
        /*062c*/ 	.word	0xffffffff


	//   ....[100]....
        /*0630*/ 	.word	0xffffffff


	//   ....[101]....
        /*0634*/ 	.word	0xffffffff


	//   ....[102]....
        /*0638*/ 	.word	0xffffffff


	//   ....[103]....
        /*063c*/ 	.word	0xffffffff


	//   ....[104]....
        /*0640*/ 	.word	0xffffffff


	//   ....[105]....
        /*0644*/ 	.word	0xffffffff


	//   ....[106]....
        /*0648*/ 	.word	0xffffffff


	//   ....[107]....
        /*064c*/ 	.word	0xffffffff


	//   ....[108]....
        /*0650*/ 	.word	0xffffffff


	//   ....[109]....
        /*0654*/ 	.word	0xffffffff


	//   ....[110]....
        /*0658*/ 	.word	0xffffffff


	//   ....[111]....
        /*065c*/ 	.word	0xffffffff


	//   ....[112]....
        /*0660*/ 	.word	0xffffffff


	//   ....[113]....
        /*0664*/ 	.word	0xffffffff


	//   ....[114]....
        /*0668*/ 	.word	0xffffffff


	//   ....[115]....
        /*066c*/ 	.word	0xffffffff


	//   ....[116]....
        /*0670*/ 	.word	0xffffffff


	//   ....[117]....
        /*0674*/ 	.word	0xffffffff


	//   ....[118]....
        /*0678*/ 	.word	0xffffffff


	//   ....[119]....
        /*067c*/ 	.word	0xffffffff


	//   ....[120]....
        /*0680*/ 	.word	0xffffffff


	//   ....[121]....
        /*0684*/ 	.word	0xffffffff


	//   ....[122]....
        /*0688*/ 	.word	0xffffffff


	//   ....[123]....
        /*068c*/ 	.word	0xffffffff


	//   ....[124]....
        /*0690*/ 	.word	0xffffffff


	//   ....[125]....
        /*0694*/ 	.word	0xffffffff


	//   ....[126]....
        /*0698*/ 	.word	0xffffffff


	//   ....[127]....
        /*069c*/ 	.word	0xffffffff


	//   ....[128]....
        /*06a0*/ 	.word	0xffffffff


	//   ....[129]....
        /*06a4*/ 	.word	0xffffffff


	//   ....[130]....
        /*06a8*/ 	.word	0xffffffff


	//   ....[131]....
        /*06ac*/ 	.word	0xffffffff


	//   ....[132]....
        /*06b0*/ 	.word	0xffffffff


	//   ....[133]....
        /*06b4*/ 	.word	0xffffffff


	//   ....[134]....
        /*06b8*/ 	.word	0xffffffff


	//   ....[135]....
        /*06bc*/ 	.word	0xffffffff


	//   ....[136]....
        /*06c0*/ 	.word	0xffffffff


	//   ....[137]....
        /*06c4*/ 	.word	0xffffffff


	//   ....[138]....
        /*06c8*/ 	.word	0xffffffff


	//   ....[139]....
        /*06cc*/ 	.word	0xffffffff


	//   ....[140]....
        /*06d0*/ 	.word	0xffffffff


	//   ....[141]....
        /*06d4*/ 	.word	0xffffffff


	//   ....[142]....
        /*06d8*/ 	.word	0xffffffff


	//   ....[143]....
        /*06dc*/ 	.word	0xffffffff


	//   ....[144]....
        /*06e0*/ 	.word	0xffffffff


	//   ....[145]....
        /*06e4*/ 	.word	0xffffffff


	//   ....[146]....
        /*06e8*/ 	.word	0xffffffff


	//   ....[147]....
        /*06ec*/ 	.word	0xffffffff


	//   ....[148]....
        /*06f0*/ 	.word	0xffffffff


	//   ....[149]....
        /*06f4*/ 	.word	0xffffffff


	//   ....[150]....
        /*06f8*/ 	.word	0xffffffff


	//   ....[151]....
        /*06fc*/ 	.word	0xffffffff


	//   ....[152]....
        /*0700*/ 	.word	0xffffffff


	//   ....[153]....
        /*0704*/ 	.word	0xffffffff


	//   ....[154]....
        /*0708*/ 	.word	0xffffffff


	//   ....[155]....
        /*070c*/ 	.word	0x0500000f


	//   ....[156]....
        /*0710*/ 	.word	0x0500000f


	//   ....[157]....
        /*0714*/ 	.word	0x0500000f


	//   ....[158]....
        /*0718*/ 	.word	0x0500000f


	//   ....[159]....
        /*071c*/ 	.word	0x0500000f


	//   ....[160]....
        /*0720*/ 	.word	0x0500000f


	//   ....[161]....
        /*0724*/ 	.word	0x0500000f


	//   ....[162]....
        /*0728*/ 	.word	0x0500000f


	//   ....[163]....
        /*072c*/ 	.word	0x0500000f


	//   ....[164]....
        /*0730*/ 	.word	0x0500000f


	//   ....[165]....
        /*0734*/ 	.word	0x0500000f


	//   ....[166]....
        /*0738*/ 	.word	0x0500000f


	//   ....[167]....
        /*073c*/ 	.word	0x0500000f


	//   ....[168]....
        /*0740*/ 	.word	0x0500000f


	//   ....[169]....
        /*0744*/ 	.word	0x0500000f


	//   ....[170]....
        /*0748*/ 	.word	0x0500000f


	//   ....[171]....
        /*074c*/ 	.word	0x0500000f


	//   ....[172]....
        /*0750*/ 	.word	0x0500000f


	//   ....[173]....
        /*0754*/ 	.word	0x0500000f


	//   ....[174]....
        /*0758*/ 	.word	0x0500000f


	//   ....[175]....
        /*075c*/ 	.word	0x0500000f


	//   ....[176]....
        /*0760*/ 	.word	0x0500000f


	//   ....[177]....
        /*0764*/ 	.word	0x0500000f


	//   ....[178]....
        /*0768*/ 	.word	0x0500000f


	//   ....[179]....
        /*076c*/ 	.word	0x0500000f


	//   ....[180]....
        /*0770*/ 	.word	0x0500000f


	//   ....[181]....
        /*0774*/ 	.word	0x0500000f


	//   ....[182]....
        /*0778*/ 	.word	0x0500000f


	//   ....[183]....
        /*077c*/ 	.word	0x0500000f


	//   ....[184]....
        /*0780*/ 	.word	0x0500000f


	//   ....[185]....
        /*0784*/ 	.word	0x0500000f


	//   ....[186]....
        /*0788*/ 	.word	0x0500000f


	//   ....[187]....
        /*078c*/ 	.word	0x0500000f


	//   ....[188]....
        /*0790*/ 	.word	0x0500000f


	//   ....[189]....
        /*0794*/ 	.word	0x0500000f


	//   ....[190]....
        /*0798*/ 	.word	0x0500000f


	//   ....[191]....
        /*079c*/ 	.word	0x0500000f


	//   ....[192]....
        /*07a0*/ 	.word	0x0500000f


	//   ....[193]....
        /*07a4*/ 	.word	0x0500000f


	//   ....[194]....
        /*07a8*/ 	.word	0x0500000f


	//   ....[195]....
        /*07ac*/ 	.word	0x0500000f


	//   ....[196]....
        /*07b0*/ 	.word	0x0500000f


	//   ....[197]....
        /*07b4*/ 	.word	0x0500000f


	//   ....[198]....
        /*07b8*/ 	.word	0x0500000f


	//   ....[199]....
        /*07bc*/ 	.word	0x0500000f


	//   ....[200]....
        /*07c0*/ 	.word	0x0500000f


	//   ....[201]....
        /*07c4*/ 	.word	0x0500000f


	//   ....[202]....
        /*07c8*/ 	.word	0x0500000f


	//   ....[203]....
        /*07cc*/ 	.word	0x0500000f


	//   ....[204]....
        /*07d0*/ 	.word	0x0500000f


	//   ....[205]....
        /*07d4*/ 	.word	0x0500000f


	//   ....[206]....
        /*07d8*/ 	.word	0x0500000f


	//   ....[207]....
        /*07dc*/ 	.word	0x0500000f


	//   ....[208]....
        /*07e0*/ 	.word	0x0500000f


	//   ....[209]....
        /*07e4*/ 	.word	0x0500000f


	//   ....[210]....
        /*07e8*/ 	.word	0x0500000f


	//   ....[211]....
        /*07ec*/ 	.word	0x0500000f


	//   ....[212]....
        /*07f0*/ 	.word	0x0500000f


	//   ....[213]....
        /*07f4*/ 	.word	0x0500000f


	//   ....[214]....
        /*07f8*/ 	.word	0x0500000f


	//   ....[215]....
        /*07fc*/ 	.word	0x0500000f


	//   ....[216]....
        /*0800*/ 	.word	0x0500000f


	//   ....[217]....
        /*0804*/ 	.word	0x0500000f


	//   ....[218]....
        /*0808*/ 	.word	0x0500000f


	//   ....[219]....
        /*080c*/ 	.word	0x0500000f


	//   ....[220]....
        /*0810*/ 	.word	0x0500000f


	//   ....[221]....
        /*0814*/ 	.word	0x0500000f


	//   ....[222]....
        /*0818*/ 	.word	0x0500000f


	//   ....[223]....
        /*081c*/ 	.word	0x0500000f


	//   ....[224]....
        /*0820*/ 	.word	0x0500000f


	//   ....[225]....
        /*0824*/ 	.word	0x0500000f


	//   ....[226]....
        /*0828*/ 	.word	0x0500000f


	//   ....[227]....
        /*082c*/ 	.word	0x0500000f


	//   ....[228]....
        /*0830*/ 	.word	0x0500000f


	//   ....[229]....
        /*0834*/ 	.word	0x0500000f


	//   ....[230]....
        /*0838*/ 	.word	0x0500000f


	//   ....[231]....
        /*083c*/ 	.word	0x0500000f


	//   ....[232]....
        /*0840*/ 	.word	0x0500000f


	//   ....[233]....
        /*0844*/ 	.word	0x0500000f


	//   ....[234]....
        /*0848*/ 	.word	0x0500000f


	//   ....[235]....
        /*084c*/ 	.word	0x0500000f


	//   ....[236]....
        /*0850*/ 	.word	0x0500000f


	//   ....[237]....
        /*0854*/ 	.word	0x0500000f


	//   ....[238]....
        /*0858*/ 	.word	0x0500000f


	//   ....[239]....
        /*085c*/ 	.word	0x0500000f


	//   ....[240]....
        /*0860*/ 	.word	0x0500000f


	//   ....[241]....
        /*0864*/ 	.word	0x0500000f


	//   ....[242]....
        /*0868*/ 	.word	0x0500000f


	//   ....[243]....
        /*086c*/ 	.word	0x0500000f


	//   ....[244]....
        /*0870*/ 	.word	0x0500000f


	//----- nvinfo : EIATTR_COOP_GROUP_INSTR_OFFSETS
	.align		4
.L_644:
        /*0874*/ 	.byte	0x04, 0x28
        /*0876*/ 	.short	(.L_646 - .L_645)


	//   ....[0]....
.L_645:
        /*0878*/ 	.word	0x00000060


	//   ....[1]....
        /*087c*/ 	.word	0x00000140


	//   ....[2]....
        /*0880*/ 	.word	0x00000180


	//   ....[3]....
        /*0884*/ 	.word	0x00000390


	//   ....[4]....
        /*0888*/ 	.word	0x000004f0


	//   ....[5]....
        /*088c*/ 	.word	0x00000610


	//   ....[6]....
        /*0890*/ 	.word	0x00000770


	//   ....[7]....
        /*0894*/ 	.word	0x00002c00


	//   ....[8]....
        /*0898*/ 	.word	0x00002c10


	//   ....[9]....
        /*089c*/ 	.word	0x00003600


	//   ....[10]....
        /*08a0*/ 	.word	0x00003610


	//   ....[11]....
        /*08a4*/ 	.word	0x00003fb0


	//   ....[12]....
        /*08a8*/ 	.word	0x00003fc0


	//   ....[13]....
        /*08ac*/ 	.word	0x000043a0


	//   ....[14]....
        /*08b0*/ 	.word	0x000043b0


	//   ....[15]....
        /*08b4*/ 	.word	0x00005220


	//   ....[16]....
        /*08b8*/ 	.word	0x00007070


	//   ....[17]....
        /*08bc*/ 	.word	0x000077f0


	//   ....[18]....
        /*08c0*/ 	.word	0x00007800


	//   ....[19]....
        /*08c4*/ 	.word	0x00007810


	//   ....[20]....
        /*08c8*/ 	.word	0x00007820


	//   ....[21]....
        /*08cc*/ 	.word	0x00007b20


	//   ....[22]....
        /*08d0*/ 	.word	0x00007b30


	//   ....[23]....
        /*08d4*/ 	.word	0x00007b40


	//   ....[24]....
        /*08d8*/ 	.word	0x00007b50


	//   ....[25]....
        /*08dc*/ 	.word	0x00008dd0


	//   ....[26]....
        /*08e0*/ 	.word	0x00008df0


	//   ....[27]....
        /*08e4*/ 	.word	0x00008e00


	//   ....[28]....
        /*08e8*/ 	.word	0x00008e10


	//   ....[29]....
        /*08ec*/ 	.word	0x00008f20


	//   ....[30]....
        /*08f0*/ 	.word	0x00008f30


	//   ....[31]....
        /*08f4*/ 	.word	0x00008f40


	//   ....[32]....
        /*08f8*/ 	.word	0x00008f50


	//   ....[33]....
        /*08fc*/ 	.word	0x0000a7e0


	//   ....[34]....
        /*0900*/ 	.word	0x0000c2a0


	//   ....[35]....
        /*0904*/ 	.word	0x0000c600


	//   ....[36]....
        /*0908*/ 	.word	0x0000c680


	//   ....[37]....
        /*090c*/ 	.word	0x0000c7c0


	//   ....[38]....
        /*0910*/ 	.word	0x0000caa0


	//   ....[39]....
        /*0914*/ 	.word	0x0000cad0


	//   ....[40]....
        /*0918*/ 	.word	0x0000d4c0


	//   ....[41]....
        /*091c*/ 	.word	0x0000dbe0


	//   ....[42]....
        /*0920*/ 	.word	0x0000f590


	//   ....[43]....
        /*0924*/ 	.word	0x0000f5a0


	//   ....[44]....
        /*0928*/ 	.word	0x0000fa30


	//   ....[45]....
        /*092c*/ 	.word	0x0000fa70


	//   ....[46]....
        /*0930*/ 	.word	0x0000fff0


	//   ....[47]....
        /*0934*/ 	.word	0x00010010


	//   ....[48]....
        /*0938*/ 	.word	0x00011180


	//   ....[49]....
        /*093c*/ 	.word	0x00011820


	//   ....[50]....
        /*0940*/ 	.word	0x000132c0


	//   ....[51]....
        /*0944*/ 	.word	0x00013310


	//   ....[52]....
        /*0948*/ 	.word	0x00013bc0


	//   ....[53]....
        /*094c*/ 	.word	0x00013c60


	//   ....[54]....
        /*0950*/ 	.word	0x00014880


	//   ....[55]....
        /*0954*/ 	.word	0x00014970


	//   ....[56]....
        /*0958*/ 	.word	0x00014980


	//   ....[57]....
        /*095c*/ 	.word	0x000149c0


	//   ....[58]....
        /*0960*/ 	.word	0x000149d0


	//   ....[59]....
        /*0964*/ 	.word	0x00016550


	//   ....[60]....
        /*0968*/ 	.word	0x00016a20


	//   ....[61]....
        /*096c*/ 	.word	0x00016a50


	//   ....[62]....
        /*0970*/ 	.word	0x00016a80


	//   ....[63]....
        /*0974*/ 	.word	0x00016a90


	//   ....[64]....
        /*0978*/ 	.word	0x000171d0


	//   ....[65]....
        /*097c*/ 	.word	0x00017240


	//   ....[66]....
        /*0980*/ 	.word	0x000174c0


	//   ....[67]....
        /*0984*/ 	.word	0x000174e0


	//   ....[68]....
        /*0988*/ 	.word	0x000181b0


	//   ....[69]....
        /*098c*/ 	.word	0x000181e0


	//   ....[70]....
        /*0990*/ 	.word	0x00018450


	//   ....[71]....
        /*0994*/ 	.word	0x00018470


	//   ....[72]....
        /*0998*/ 	.word	0x00018720


	//   ....[73]....
        /*099c*/ 	.word	0x000188d0


	//   ....[74]....
        /*09a0*/ 	.word	0x00018900


	//   ....[75]....
        /*09a4*/ 	.word	0x00018930


	//   ....[76]....
        /*09a8*/ 	.word	0x00018960


	//   ....[77]....
        /*09ac*/ 	.word	0x00018990


	//   ....[78]....
        /*09b0*/ 	.word	0x000189c0


	//   ....[79]....
        /*09b4*/ 	.word	0x00018b30


	//   ....[80]....
        /*09b8*/ 	.word	0x00018b60


	//   ....[81]....
        /*09bc*/ 	.word	0x00018b90


	//   ....[82]....
        /*09c0*/ 	.word	0x00018bc0


	//   ....[83]....
        /*09c4*/ 	.word	0x00018bf0


	//   ....[84]....
        /*09c8*/ 	.word	0x00018c20


	//   ....[85]....
        /*09cc*/ 	.word	0x00018cb0


	//   ....[86]....
        /*09d0*/ 	.word	0x00018d10


	//   ....[87]....
        /*09d4*/ 	.word	0x00018da0


	//   ....[88]....
        /*09d8*/ 	.word	0x00019bb0


	//   ....[89]....
        /*09dc*/ 	.word	0x0001c430


	//   ....[90]....
        /*09e0*/ 	.word	0x0001c450


	//   ....[91]....
        /*09e4*/ 	.word	0x0001c4e0


	//   ....[92]....
        /*09e8*/ 	.word	0x0001c500


	//   ....[93]....
        /*09ec*/ 	.word	0x0001c580


	//   ....[94]....
        /*09f0*/ 	.word	0x0001c5a0


	//   ....[95]....
        /*09f4*/ 	.word	0x0001c5b0


	//   ....[96]....
        /*09f8*/ 	.word	0x0001c5c0


	//   ....[97]....
        /*09fc*/ 	.word	0x0001cd90


	//   ....[98]....
        /*0a00*/ 	.word	0x0001cdc0


	//   ....[99]....
        /*0a04*/ 	.word	0x0001ce70


	//   ....[100]....
        /*0a08*/ 	.word	0x0001ce80


	//   ....[101]....
        /*0a0c*/ 	.word	0x0001ce90


	//   ....[102]....
        /*0a10*/ 	.word	0x0001cea0


	//   ....[103]....
        /*0a14*/ 	.word	0x0001cf20


	//   ....[104]....
        /*0a18*/ 	.word	0x0001cf30


	//   ....[105]....
        /*0a1c*/ 	.word	0x0001d8a0


	//   ....[106]....
        /*0a20*/ 	.word	0x0001d930


	//   ....[107]....
        /*0a24*/ 	.word	0x0001d9b0


	//   ....[108]....
        /*0a28*/ 	.word	0x0001db00


	//   ....[109]....
        /*0a2c*/ 	.word	0x0001db60


	//   ....[110]....
        /*0a30*/ 	.word	0x0001db80


	//   ....[111]....
        /*0a34*/ 	.word	0x0001db90


	//   ....[112]....
        /*0a38*/ 	.word	0x0001de20


	//   ....[113]....
        /*0a3c*/ 	.word	0x0001e380


	//   ....[114]....
        /*0a40*/ 	.word	0x0001e3b0


	//   ....[115]....
        /*0a44*/ 	.word	0x0001e5a0


	//   ....[116]....
        /*0a48*/ 	.word	0x0001e5e0


	//   ....[117]....
        /*0a4c*/ 	.word	0x0001e5f0


	//   ....[118]....
        /*0a50*/ 	.word	0x0001e600


	//   ....[119]....
        /*0a54*/ 	.word	0x0001e750


	//   ....[120]....
        /*0a58*/ 	.word	0x0001e8a0


	//   ....[121]....
        /*0a5c*/ 	.word	0x0001f0b0


	//   ....[122]....
        /*0a60*/ 	.word	0x0001f0d0


	//   ....[123]....
        /*0a64*/ 	.word	0x0001f120


	//   ....[124]....
        /*0a68*/ 	.word	0x0001f130


	//   ....[125]....
        /*0a6c*/ 	.word	0x0001f170


	//   ....[126]....
        /*0a70*/ 	.word	0x0001f180


	//   ....[127]....
        /*0a74*/ 	.word	0x0001f190


	//   ....[128]....
        /*0a78*/ 	.word	0x0001f1d0


	//   ....[129]....
        /*0a7c*/ 	.word	0x0001f4f0


	//   ....[130]....
        /*0a80*/ 	.word	0x0001f530


	//   ....[131]....
        /*0a84*/ 	.word	0x0001f550


	//   ....[132]....
        /*0a88*/ 	.word	0x0001f570


	//   ....[133]....
        /*0a8c*/ 	.word	0x0001f5a0


	//   ....[134]....
        /*0a90*/ 	.word	0x0001f5c0


	//   ....[135]....
        /*0a94*/ 	.word	0x0001f6c0


	//   ....[136]....
        /*0a98*/ 	.word	0x0001f810


	//   ....[137]....
        /*0a9c*/ 	.word	0x0001fe00


	//   ....[138]....
        /*0aa0*/ 	.word	0x0001fe30


	//   ....[139]....
        /*0aa4*/ 	.word	0x0001fe70


	//   ....[140]....
        /*0aa8*/ 	.word	0x0001fea0


	//   ....[141]....
        /*0aac*/ 	.word	0x0001fed0


	//   ....[142]....
        /*0ab0*/ 	.word	0x0001ff00


	//   ....[143]....
        /*0ab4*/ 	.word	0x0001ff30


	//   ....[144]....
        /*0ab8*/ 	.word	0x0001ff60


	//   ....[145]....
        /*0abc*/ 	.word	0x000200e0


	//   ....[146]....
        /*0ac0*/ 	.word	0x00020110


	//   ....[147]....
        /*0ac4*/ 	.word	0x00020140


	//   ....[148]....
        /*0ac8*/ 	.word	0x00020170


	//   ....[149]....
        /*0acc*/ 	.word	0x000201a0


	//   ....[150]....
        /*0ad0*/ 	.word	0x000201d0


	//   ....[151]....
        /*0ad4*/ 	.word	0x00020290


	//   ....[152]....
        /*0ad8*/ 	.word	0x000202b0


	//   ....[153]....
        /*0adc*/ 	.word	0x00020320


	//   ....[154]....
        /*0ae0*/ 	.word	0x000209c0


	//   ....[155]....
        /*0ae4*/ 	.word	0x00020ce0


	//   ....[156]....
        /*0ae8*/ 	.word	0x00020d70


	//   ....[157]....
        /*0aec*/ 	.word	0x00020e50


	//   ....[158]....
        /*0af0*/ 	.word	0x00020ee0


	//   ....[159]....
        /*0af4*/ 	.word	0x00020fc0


	//   ....[160]....
        /*0af8*/ 	.word	0x00021050


	//   ....[161]....
        /*0afc*/ 	.word	0x00021130


	//   ....[162]....
        /*0b00*/ 	.word	0x000211c0


	//   ....[163]....
        /*0b04*/ 	.word	0x00021210


	//   ....[164]....
        /*0b08*/ 	.word	0x00021260


	//   ....[165]....
        /*0b0c*/ 	.word	0x000212f0


	//   ....[166]....
        /*0b10*/ 	.word	0x00021380


	//   ....[167]....
        /*0b14*/ 	.word	0x000213d0


	//   ....[168]....
        /*0b18*/ 	.word	0x00021420


	//   ....[169]....
        /*0b1c*/ 	.word	0x00021520


	//   ....[170]....
        /*0b20*/ 	.word	0x000215d0


	//   ....[171]....
        /*0b24*/ 	.word	0x00021650


	//   ....[172]....
        /*0b28*/ 	.word	0x000216e0


	//   ....[173]....
        /*0b2c*/ 	.word	0x00021800


	//   ....[174]....
        /*0b30*/ 	.word	0x00021930


	//   ....[175]....
        /*0b34*/ 	.word	0x000219f0


	//   ....[176]....
        /*0b38*/ 	.word	0x00021a40


	//   ....[177]....
        /*0b3c*/ 	.word	0x00021d80


	//   ....[178]....
        /*0b40*/ 	.word	0x00022060


	//   ....[179]....
        /*0b44*/ 	.word	0x00022150


	//   ....[180]....
        /*0b48*/ 	.word	0x000221f0


	//   ....[181]....
        /*0b4c*/ 	.word	0x00022250


	//   ....[182]....
        /*0b50*/ 	.word	0x00022340


	//   ....[183]....
        /*0b54*/ 	.word	0x000223b0


	//   ....[184]....
        /*0b58*/ 	.word	0x000224a0


	//   ....[185]....
        /*0b5c*/ 	.word	0x00022510


	//   ....[186]....
        /*0b60*/ 	.word	0x000225b0


	//   ....[187]....
        /*0b64*/ 	.word	0x000226a0


	//   ....[188]....
        /*0b68*/ 	.word	0x00022740


	//   ....[189]....
        /*0b6c*/ 	.word	0x000227a0


	//   ....[190]....
        /*0b70*/ 	.word	0x00022860


	//   ....[191]....
        /*0b74*/ 	.word	0x000228c0


	//   ....[192]....
        /*0b78*/ 	.word	0x00022960


	//   ....[193]....
        /*0b7c*/ 	.word	0x00022a10


	//   ....[194]....
        /*0b80*/ 	.word	0x00022ab0


	//   ....[195]....
        /*0b84*/ 	.word	0x00022de0


	//   ....[196]....
        /*0b88*/ 	.word	0x00022ea0


	//   ....[197]....
        /*0b8c*/ 	.word	0x00023110


	//   ....[198]....
        /*0b90*/ 	.word	0x00023190


	//   ....[199]....
        /*0b94*/ 	.word	0x000233a0


	//   ....[200]....
        /*0b98*/ 	.word	0x000233f0


	//   ....[201]....
        /*0b9c*/ 	.word	0x00023560


	//   ....[202]....
        /*0ba0*/ 	.word	0x000235f0


	//   ....[203]....
        /*0ba4*/ 	.word	0x00023730


	//   ....[204]....
        /*0ba8*/ 	.word	0x00023830


	//   ....[205]....
        /*0bac*/ 	.word	0x00023aa0


	//   ....[206]....
        /*0bb0*/ 	.word	0x00023af0


	//   ....[207]....
        /*0bb4*/ 	.word	0x00023cc0


	//   ....[208]....
        /*0bb8*/ 	.word	0x00023d10


	//   ....[209]....
        /*0bbc*/ 	.word	0x00023ee0


	//   ....[210]....
        /*0bc0*/ 	.word	0x00023f30


	//   ....[211]....
        /*0bc4*/ 	.word	0x00024020


	//   ....[212]....
        /*0bc8*/ 	.word	0x000240c0


	//   ....[213]....
        /*0bcc*/ 	.word	0x00024120


	//   ....[214]....
        /*0bd0*/ 	.word	0x000241d0


	//   ....[215]....
        /*0bd4*/ 	.word	0x00024230


	//   ....[216]....
        /*0bd8*/ 	.word	0x000242e0


	//   ....[217]....
        /*0bdc*/ 	.word	0x00024340


	//   ....[218]....
        /*0be0*/ 	.word	0x000243f0


	//   ....[219]....
        /*0be4*/ 	.word	0x000244e0


	//   ....[220]....
        /*0be8*/ 	.word	0x000245c0


	//   ....[221]....
        /*0bec*/ 	.word	0x000246d0


	//   ....[222]....
        /*0bf0*/ 	.word	0x000247d0


	//   ....[223]....
        /*0bf4*/ 	.word	0x00024900


	//   ....[224]....
        /*0bf8*/ 	.word	0x000249e0


	//   ....[225]....
        /*0bfc*/ 	.word	0x00024ae0


	//   ....[226]....
        /*0c00*/ 	.word	0x00024bc0


	//   ....[227]....
        /*0c04*/ 	.word	0x00024c50


	//   ....[228]....
        /*0c08*/ 	.word	0x00024cf0


	//   ....[229]....
        /*0c0c*/ 	.word	0x00024e10


	//   ....[230]....
        /*0c10*/ 	.word	0x00024e80


	//   ....[231]....
        /*0c14*/ 	.word	0x00024ef0


	//   ....[232]....
        /*0c18*/ 	.word	0x00024f60


	//   ....[233]....
        /*0c1c*/ 	.word	0x00024fd0


	//   ....[234]....
        /*0c20*/ 	.word	0x00025050


	//   ....[235]....
        /*0c24*/ 	.word	0x000250e0


	//   ....[236]....
        /*0c28*/ 	.word	0x00025170


	//   ....[237]....
        /*0c2c*/ 	.word	0x000251e0


	//   ....[238]....
        /*0c30*/ 	.word	0x00025250


	//   ....[239]....
        /*0c34*/ 	.word	0x000252c0


	//   ....[240]....
        /*0c38*/ 	.word	0x00025340


	//   ....[241]....
        /*0c3c*/ 	.word	0x000253b0


	//   ....[242]....
        /*0c40*/ 	.word	0x00025450


	//   ....[243]....
        /*0c44*/ 	.word	0x000254e0


	//   ....[244]....
        /*0c48*/ 	.word	0x00025610


	//----- nvinfo : EIATTR_REG_RECONFIG
	.align		4
.L_646:
        /*0c4c*/ 	.byte	0x01, 0x54
	.zero		2


	//----- nvinfo : EIATTR_SYSCALL_OFFSETS
	.align		4
        /*0c50*/ 	.byte	0x04, 0x46
        /*0c52*/ 	.short	(.L_648 - .L_647)


	//   ....[0]....
.L_647:
        /*0c54*/ 	.word	0x00001e50


	//   ....[1]....
        /*0c58*/ 	.word	0x00001fa0


	//   ....[2]....
        /*0c5c*/ 	.word	0x00007210


	//   ....[3]....
        /*0c60*/ 	.word	0x00007540


	//   ....[4]....
        /*0c64*/ 	.word	0x0001b840


	//   ....[5]....
        /*0c68*/ 	.word	0x0001b990


	//   ....[6]....
        /*0c6c*/ 	.word	0x0001ba80


	//   ....[7]....
        /*0c70*/ 	.word	0x0001c990


	//   ....[8]....
        /*0c74*/ 	.word	0x0001d200


	//----- nvinfo : EIATTR_MBARRIER_INSTR_OFFSETS
	.align		4
.L_648:
        /*0c78*/ 	.byte	0x04, 0x39
        /*0c7a*/ 	.short	(.L_650 - .L_649)


	//   ....[0]....
.L_649:
        /*0c7c*/ 	.word	0x00000270
        /*0c80*/ 	.word	0x000000ff
        /*0c84*/ 	.word	0x00038800
        /*0c88*/ 	.short	0x0100
        /*0c8a*/ 	.byte	0x08
	.zero		1


	//   ....[1]....
        /*0c8c*/ 	.word	0x00000280
        /*0c90*/ 	.word	0x000000ff
        /*0c94*/ 	.word	0x00038810
        /*0c98*/ 	.short	0x0100
        /*0c9a*/ 	.byte	0x08
	.zero		1


	//   ....[2]....
        /*0c9c*/ 	.word	0x00000290
        /*0ca0*/ 	.word	0x000000ff
        /*0ca4*/ 	.word	0x00038820
        /*0ca8*/ 	.short	0x0100
        /*0caa*/ 	.byte	0x08
	.zero		1


	//   ....[3]....
        /*0cac*/ 	.word	0x00000340
        /*0cb0*/ 	.word	0x000000ff
        /*0cb4*/ 	.word	0x00038830
        /*0cb8*/ 	.short	0x0100
        /*0cba*/ 	.byte	0x06
	.zero		1


	//   ....[4]....
        /*0cbc*/ 	.word	0x00000350
        /*0cc0*/ 	.word	0x000000ff
        /*0cc4*/ 	.word	0x00038840
        /*0cc8*/ 	.short	0x0100
        /*0cca*/ 	.byte	0x06
	.zero		1


	//   ....[5]....
        /*0ccc*/ 	.word	0x00000360
        /*0cd0*/ 	.word	0x000000ff
        /*0cd4*/ 	.word	0x00038838
        /*0cd8*/ 	.short	0x0100
        /*0cda*/ 	.byte	0x06
	.zero		1


	//   ....[6]....
        /*0cdc*/ 	.word	0x00000370
        /*0ce0*/ 	.word	0x000000ff
        /*0ce4*/ 	.word	0x00038848
        /*0ce8*/ 	.short	0x0100
        /*0cea*/ 	.byte	0x06
	.zero		1


	//   ....[7]....
        /*0cec*/ 	.word	0x000004a0
        /*0cf0*/ 	.word	0x000000ff
        /*0cf4*/ 	.word	0x00038850
        /*0cf8*/ 	.short	0x0100
        /*0cfa*/ 	.byte	0x08
	.zero		1


	//   ....[8]....
        /*0cfc*/ 	.word	0x000004b0
        /*0d00*/ 	.word	0x000000ff
        /*0d04*/ 	.word	0x00038860
        /*0d08*/ 	.short	0x0100
        /*0d0a*/ 	.byte	0x08
	.zero		1


	//   ....[9]....
        /*0d0c*/ 	.word	0x000004c0
        /*0d10*/ 	.word	0x000000ff
        /*0d14*/ 	.word	0x00038858
        /*0d18*/ 	.short	0x0100
        /*0d1a*/ 	.byte	0x08
	.zero		1


	//   ....[10]....
        /*0d1c*/ 	.word	0x000004d0
        /*0d20*/ 	.word	0x000000ff
        /*0d24*/ 	.word	0x00038868
        /*0d28*/ 	.short	0x0100
        /*0d2a*/ 	.byte	0x08
	.zero		1


	//   ....[11]....
        /*0d2c*/ 	.word	0x000005c0
        /*0d30*/ 	.word	0x000000ff
        /*0d34*/ 	.word	0x00038870
        /*0d38*/ 	.short	0x0100
        /*0d3a*/ 	.byte	0x06
	.zero		1


	//   ....[12]....
        /*0d3c*/ 	.word	0x000005d0
        /*0d40*/ 	.word	0x000000ff
        /*0d44*/ 	.word	0x00038880
        /*0d48*/ 	.short	0x0100
        /*0d4a*/ 	.byte	0x06
	.zero		1


	//   ....[13]....
        /*0d4c*/ 	.word	0x000005e0
        /*0d50*/ 	.word	0x000000ff
        /*0d54*/ 	.word	0x00038878
        /*0d58*/ 	.short	0x0100
        /*0d5a*/ 	.byte	0x06
	.zero		1


	//   ....[14]....
        /*0d5c*/ 	.word	0x000005f0
        /*0d60*/ 	.word	0x000000ff
        /*0d64*/ 	.word	0x00038888
        /*0d68*/ 	.short	0x0100
        /*0d6a*/ 	.byte	0x06
	.zero		1


	//   ....[15]....
        /*0d6c*/ 	.word	0x00000720
        /*0d70*/ 	.word	0x000000ff
        /*0d74*/ 	.word	0x00038890
        /*0d78*/ 	.short	0x0100
        /*0d7a*/ 	.byte	0x08
	.zero		1


	//   ....[16]....
        /*0d7c*/ 	.word	0x00000730
        /*0d80*/ 	.word	0x000000ff
        /*0d84*/ 	.word	0x000388a0
        /*0d88*/ 	.short	0x0100
        /*0d8a*/ 	.byte	0x08
	.zero		1


	//   ....[17]....
        /*0d8c*/ 	.word	0x00000740
        /*0d90*/ 	.word	0x000000ff
        /*0d94*/ 	.word	0x00038898
        /*0d98*/ 	.short	0x0100
        /*0d9a*/ 	.byte	0x08
	.zero		1


	//   ....[18]....
        /*0d9c*/ 	.word	0x00000750
        /*0da0*/ 	.word	0x000000ff
        /*0da4*/ 	.word	0x000388a8
        /*0da8*/ 	.short	0x0100
        /*0daa*/ 	.byte	0x08
	.zero		1


	//   ....[19]....
        /*0dac*/ 	.word	0x00000880
        /*0db0*/ 	.word	0x000000ff
        /*0db4*/ 	.word	0x000388b0
        /*0db8*/ 	.short	0x0100
        /*0dba*/ 	.byte	0x08
	.zero		1


	//   ....[20]....
        /*0dbc*/ 	.word	0x00000890
        /*0dc0*/ 	.word	0x000000ff
        /*0dc4*/ 	.word	0x000388c0
        /*0dc8*/ 	.short	0x0100
        /*0dca*/ 	.byte	0x08
	.zero		1


	//   ....[21]....
        /*0dcc*/ 	.word	0x000008a0
        /*0dd0*/ 	.word	0x000000ff
        /*0dd4*/ 	.word	0x000388b8
        /*0dd8*/ 	.short	0x0100
        /*0dda*/ 	.byte	0x08
	.zero		1


	//   ....[22]....
        /*0ddc*/ 	.word	0x000008b0
        /*0de0*/ 	.word	0x000000ff
        /*0de4*/ 	.word	0x000388c8
        /*0de8*/ 	.short	0x0100
        /*0dea*/ 	.byte	0x08
	.zero		1


	//   ....[23]....
        /*0dec*/ 	.word	0x00002bb0
        /*0df0*/ 	.word	0x0000003d
        /*0df4*/ 	.word	0x00038890
        /*0df8*/ 	.short	0x010a
        /*0dfa*/ 	.byte	0x3f
	.zero		1


	//   ....[24]....
        /*0dfc*/ 	.word	0x000035b0
        /*0e00*/ 	.word	0x0000003d
        /*0e04*/ 	.word	0x00038890
        /*0e08*/ 	.short	0x010a
        /*0e0a*/ 	.byte	0x3f
	.zero		1


	//   ....[25]....
        /*0e0c*/ 	.word	0x00003e00
        /*0e10*/ 	.word	0x0000003d
        /*0e14*/ 	.word	0x00038890
        /*0e18*/ 	.short	0x010a
        /*0e1a*/ 	.byte	0x3f
	.zero		1


	//   ....[26]....
        /*0e1c*/ 	.word	0x000041e0
        /*0e20*/ 	.word	0x00000004
        /*0e24*/ 	.word	0x00000000
        /*0e28*/ 	.short	0x0101
        /*0e2a*/ 	.byte	0x3f
	.zero		1


	//   ....[27]....
        /*0e2c*/ 	.word	0x00004220
        /*0e30*/ 	.word	0x0000003d
        /*0e34*/ 	.word	0x000388b0
        /*0e38*/ 	.short	0x010a
        /*0e3a*/ 	.byte	0x3f
	.zero		1


	//   ....[28]....
        /*0e3c*/ 	.word	0x00004b30
        /*0e40*/ 	.word	0x0000003d
        /*0e44*/ 	.word	0x00000000
        /*0e48*/ 	.short	0x0101
        /*0e4a*/ 	.byte	0x3f
	.zero		1


	//   ....[29]....
        /*0e4c*/ 	.word	0x000055e0
        /*0e50*/ 	.word	0x00000005
        /*0e54*/ 	.word	0x00000000
        /*0e58*/ 	.short	0x0101
        /*0e5a*/ 	.byte	0x3f
	.zero		1


	//   ....[30]....
        /*0e5c*/ 	.word	0x00006190
        /*0e60*/ 	.word	0x00000004
        /*0e64*/ 	.word	0x00000000
        /*0e68*/ 	.short	0x0101
        /*0e6a*/ 	.byte	0x3f
	.zero		1


	//   ....[31]....
        /*0e6c*/ 	.word	0x000072b0
        /*0e70*/ 	.word	0x00000012
        /*0e74*/ 	.word	0x00038800
        /*0e78*/ 	.short	0x010a
        /*0e7a*/ 	.byte	0x3f
	.zero		1


	//   ....[32]....
        /*0e7c*/ 	.word	0x00007300
        /*0e80*/ 	.word	0x00000012
        /*0e84*/ 	.word	0x00038800
        /*0e88*/ 	.short	0x010a
        /*0e8a*/ 	.byte	0x3f
	.zero		1


	//   ....[33]....
        /*0e8c*/ 	.word	0x00007d90
        /*0e90*/ 	.word	0x00000012
        /*0e94*/ 	.word	0x00038800
        /*0e98*/ 	.short	0x010a
        /*0e9a*/ 	.byte	0x3f
	.zero		1


	//   ....[34]....
        /*0e9c*/ 	.word	0x00009270
        /*0ea0*/ 	.word	0x00000012
        /*0ea4*/ 	.word	0x00038800
        /*0ea8*/ 	.short	0x010a
        /*0eaa*/ 	.byte	0x3f
	.zero		1


	//   ....[35]....
        /*0eac*/ 	.word	0x0000a140
        /*0eb0*/ 	.word	0x0000000f
        /*0eb4*/ 	.word	0x00038830
        /*0eb8*/ 	.short	0x010a
        /*0eba*/ 	.byte	0x3f
	.zero		1


	//   ....[36]....
        /*0ebc*/ 	.word	0x0000a1f0
        /*0ec0*/ 	.word	0x0000000f
        /*0ec4*/ 	.word	0x00038830
        /*0ec8*/ 	.short	0x010a
        /*0eca*/ 	.byte	0x3f
	.zero		1


	//   ....[37]....
        /*0ecc*/ 	.word	0x0000a500
        /*0ed0*/ 	.word	0x00000012
        /*0ed4*/ 	.word	0x00038810
        /*0ed8*/ 	.short	0x010a
        /*0eda*/ 	.byte	0x3f
	.zero		1


	//   ....[38]....
        /*0edc*/ 	.word	0x0000a550
        /*0ee0*/ 	.word	0x0000000f
        /*0ee4*/ 	.word	0x00038850
        /*0ee8*/ 	.short	0x010a
        /*0eea*/ 	.byte	0x3f
	.zero		1


	//   ....[39]....
        /*0eec*/ 	.word	0x0000a5c0
        /*0ef0*/ 	.word	0x0000000f
        /*0ef4*/ 	.word	0x00038850
        /*0ef8*/ 	.short	0x010a
        /*0efa*/ 	.byte	0x3f
	.zero		1


	//   ....[40]....
        /*0efc*/ 	.word	0x0000cf10
        /*0f00*/ 	.word	0x00000000
        /*0f04*/ 	.word	0x00000000
        /*0f08*/ 	.short	0x0101
        /*0f0a*/ 	.byte	0x3f
	.zero		1


	//   ....[41]....
        /*0f0c*/ 	.word	0x0000d590
        /*0f10*/ 	.word	0x0000000f
        /*0f14*/ 	.word	0x00000000
        /*0f18*/ 	.short	0x0101
        /*0f1a*/ 	.byte	0x3f
	.zero		1


	//   ....[42]....
        /*0f1c*/ 	.word	0x0000d720
        /*0f20*/ 	.word	0x00000014
        /*0f24*/ 	.word	0x00038830
        /*0f28*/ 	.short	0x010a
        /*0f2a*/ 	.byte	0x3f
	.zero		1


	//   ....[43]....
        /*0f2c*/ 	.word	0x0000d790
        /*0f30*/ 	.word	0x00000014
        /*0f34*/ 	.word	0x00038830
        /*0f38*/ 	.short	0x010a
        /*0f3a*/ 	.byte	0x3f
	.zero		1


	//   ....[44]....
        /*0f3c*/ 	.word	0x0000da00
        /*0f40*/ 	.word	0x00000014
        /*0f44*/ 	.word	0x00038850
        /*0f48*/ 	.short	0x010a
        /*0f4a*/ 	.byte	0x3f
	.zero		1


	//   ....[45]....
        /*0f4c*/ 	.word	0x0000da50
        /*0f50*/ 	.word	0x00000014
        /*0f54*/ 	.word	0x00038850
        /*0f58*/ 	.short	0x010a
        /*0f5a*/ 	.byte	0x3f
	.zero		1


	//   ....[46]....
        /*0f5c*/ 	.word	0x0000fcd0
        /*0f60*/ 	.word	0x0000000c
        /*0f64*/ 	.word	0x00000000
        /*0f68*/ 	.short	0x0101
        /*0f6a*/ 	.byte	0x3f
	.zero		1


	//   ....[47]....
        /*0f6c*/ 	.word	0x00011230
        /*0f70*/ 	.word	0x00000014
        /*0f74*/ 	.word	0x00000000
        /*0f78*/ 	.short	0x0101
        /*0f7a*/ 	.byte	0x3f
	.zero		1


	//   ....[48]....
        /*0f7c*/ 	.word	0x00011360
        /*0f80*/ 	.word	0x00000014
        /*0f84*/ 	.word	0x00038830
        /*0f88*/ 	.short	0x010a
        /*0f8a*/ 	.byte	0x3f
	.zero		1


	//   ....[49]....
        /*0f8c*/ 	.word	0x000113d0
        /*0f90*/ 	.word	0x00000014
        /*0f94*/ 	.word	0x00038830
        /*0f98*/ 	.short	0x010a
        /*0f9a*/ 	.byte	0x3f
	.zero		1


	//   ....[50]....
        /*0f9c*/ 	.word	0x00011640
        /*0fa0*/ 	.word	0x00000014
        /*0fa4*/ 	.word	0x00038850
        /*0fa8*/ 	.short	0x010a
        /*0faa*/ 	.byte	0x3f
	.zero		1


	//   ....[51]....
        /*0fac*/ 	.word	0x00011690
        /*0fb0*/ 	.word	0x00000014
        /*0fb4*/ 	.word	0x00038850
        /*0fb8*/ 	.short	0x010a
        /*0fba*/ 	.byte	0x3f
	.zero		1


	//   ....[52]....
        /*0fbc*/ 	.word	0x000136b0
        /*0fc0*/ 	.word	0x000000a9
        /*0fc4*/ 	.word	0x00000000
        /*0fc8*/ 	.short	0x0101
        /*0fca*/ 	.byte	0x3f
	.zero		1


	//   ....[53]....
        /*0fcc*/ 	.word	0x00014930
        /*0fd0*/ 	.word	0x00000014
        /*0fd4*/ 	.word	0x00000000
        /*0fd8*/ 	.short	0x0101
        /*0fda*/ 	.byte	0x3f
	.zero		1


	//   ....[54]....
        /*0fdc*/ 	.word	0x000171b0
        /*0fe0*/ 	.word	0x00000000
        /*0fe4*/ 	.word	0x00000000
        /*0fe8*/ 	.short	0x0101
        /*0fea*/ 	.byte	0x3f
	.zero		1


	//   ....[55]....
        /*0fec*/ 	.word	0x00019c90
        /*0ff0*/ 	.word	0x00000017
        /*0ff4*/ 	.word	0x00038820
        /*0ff8*/ 	.short	0x010a
        /*0ffa*/ 	.byte	0x3f
	.zero		1


	//   ....[56]....
        /*0ffc*/ 	.word	0x00019d20
        /*1000*/ 	.word	0x00000003
        /*1004*/ 	.word	0x000388a0
        /*1008*/ 	.short	0x010a
        /*100a*/ 	.byte	0x3f
	.zero		1


	//   ....[57]....
        /*100c*/ 	.word	0x00019f70
        /*1010*/ 	.word	0x00000003
        /*1014*/ 	.word	0x000388c0
        /*1018*/ 	.short	0x010a
        /*101a*/ 	.byte	0x3f
	.zero		1


	//   ....[58]....
        /*101c*/ 	.word	0x0001a940
        /*1020*/ 	.word	0x00000008
        /*1024*/ 	.word	0x000388a0
        /*1028*/ 	.short	0x010a
        /*102a*/ 	.byte	0x3f
	.zero		1


	//   ....[59]....
        /*102c*/ 	.word	0x0001ab80
        /*1030*/ 	.word	0x00000008
        /*1034*/ 	.word	0x000388c0
        /*1038*/ 	.short	0x010a
        /*103a*/ 	.byte	0x3f
	.zero		1


	//   ....[60]....
        /*103c*/ 	.word	0x0001c1d0
        /*1040*/ 	.word	0x0000001f
        /*1044*/ 	.word	0x00038840
        /*1048*/ 	.short	0x010a
        /*104a*/ 	.byte	0x3f
	.zero		1


	//   ....[61]....
        /*104c*/ 	.word	0x0001c6c0
        /*1050*/ 	.word	0x0000001f
        /*1054*/ 	.word	0x00038830
        /*1058*/ 	.short	0x0107
        /*105a*/ 	.byte	0x3f
	.zero		1


	//   ....[62]....
        /*105c*/ 	.word	0x0001c790
        /*1060*/ 	.word	0x0000001f
        /*1064*/ 	.word	0x00038830
        /*1068*/ 	.short	0x0101
        /*106a*/ 	.byte	0x3f
	.zero		1


	//   ....[63]....
        /*106c*/ 	.word	0x0001d040
        /*1070*/ 	.word	0x00000017
        /*1074*/ 	.word	0x00038800
        /*1078*/ 	.short	0x0107
        /*107a*/ 	.byte	0x3f
	.zero		1


	//   ....[64]....
        /*107c*/ 	.word	0x0001d0d0
        /*1080*/ 	.word	0x00000017
        /*1084*/ 	.word	0x00038800
        /*1088*/ 	.short	0x0101
        /*108a*/ 	.byte	0x3f
	.zero		1


	//   ....[65]....
        /*108c*/ 	.word	0x0001dfe0
        /*1090*/ 	.word	0x00000017
        /*1094*/ 	.word	0x00038810
        /*1098*/ 	.short	0x0107
        /*109a*/ 	.byte	0x3f
	.zero		1


	//   ....[66]....
        /*109c*/ 	.word	0x0001e0e0
        /*10a0*/ 	.word	0x00000017
        /*10a4*/ 	.word	0x00038810
        /*10a8*/ 	.short	0x0101
        /*10aa*/ 	.byte	0x3f
	.zero		1


	//   ....[67]....
        /*10ac*/ 	.word	0x0001e100
        /*10b0*/ 	.word	0x00000017
        /*10b4*/ 	.word	0x00038820
        /*10b8*/ 	.short	0x010a
        /*10ba*/ 	.byte	0x3f
	.zero		1


	//   ....[68]....
        /*10bc*/ 	.word	0x0001e190
        /*10c0*/ 	.word	0x0000001f
        /*10c4*/ 	.word	0x00038860
        /*10c8*/ 	.short	0x010a
        /*10ca*/ 	.byte	0x3f
	.zero		1


	//   ....[69]....
        /*10cc*/ 	.word	0x0001eac0
        /*10d0*/ 	.word	0x0000001f
        /*10d4*/ 	.word	0x00038850
        /*10d8*/ 	.short	0x0107
        /*10da*/ 	.byte	0x3f
	.zero		1


	//   ....[70]....
        /*10dc*/ 	.word	0x0001eb90
        /*10e0*/ 	.word	0x0000001f
        /*10e4*/ 	.word	0x00038850
        /*10e8*/ 	.short	0x0101
        /*10ea*/ 	.byte	0x3f
	.zero		1


	//   ....[71]....
        /*10ec*/ 	.word	0x0001ef10
        /*10f0*/ 	.word	0x00000006
        /*10f4*/ 	.word	0x00038840
        /*10f8*/ 	.short	0x010a
        /*10fa*/ 	.byte	0x3f
	.zero		1


	//   ....[72]....
        /*10fc*/ 	.word	0x0001f250
        /*1100*/ 	.word	0x00000006
        /*1104*/ 	.word	0x00038830
        /*1108*/ 	.short	0x0107
        /*110a*/ 	.byte	0x3f
	.zero		1


	//   ....[73]....
        /*110c*/ 	.word	0x0001f310
        /*1110*/ 	.word	0x00000006
        /*1114*/ 	.word	0x00038830
        /*1118*/ 	.short	0x0101
        /*111a*/ 	.byte	0x3f
	.zero		1


	//   ....[74]....
        /*111c*/ 	.word	0x0001f340
        /*1120*/ 	.word	0x00000006
        /*1124*/ 	.word	0x00038860
        /*1128*/ 	.short	0x010a
        /*112a*/ 	.byte	0x3f
	.zero		1


	//   ....[75]....
        /*112c*/ 	.word	0x0001fa10
        /*1130*/ 	.word	0x00000006
        /*1134*/ 	.word	0x00038850
        /*1138*/ 	.short	0x0107
        /*113a*/ 	.byte	0x3f
	.zero		1


	//   ....[76]....
        /*113c*/ 	.word	0x0001fad0
        /*1140*/ 	.word	0x00000006
        /*1144*/ 	.word	0x00038850
        /*1148*/ 	.short	0x0101
        /*114a*/ 	.byte	0x3f
	.zero		1


	//   ....[77]....
        /*114c*/ 	.word	0x00020940
        /*1150*/ 	.word	0x00000004
        /*1154*/ 	.word	0x00038820
        /*1158*/ 	.short	0x010a
        /*115a*/ 	.byte	0x3f
	.zero		1


	//   ....[78]....
        /*115c*/ 	.word	0x00020ab0
        /*1160*/ 	.word	0x00000005
        /*1164*/ 	.word	0x00038840
        /*1168*/ 	.short	0x010a
        /*116a*/ 	.byte	0x3f
	.zero		1


	//   ....[79]....
        /*116c*/ 	.word	0x00020b50
        /*1170*/ 	.word	0x00000019
        /*1174*/ 	.word	0x00038840
        /*1178*/ 	.short	0x010a
        /*117a*/ 	.byte	0x3f
	.zero		1


	//   ....[80]....
        /*117c*/ 	.word	0x00020b90
        /*1180*/ 	.word	0x00000005
        /*1184*/ 	.word	0x00038860
        /*1188*/ 	.short	0x010a
        /*118a*/ 	.byte	0x3f
	.zero		1


	//   ....[81]....
        /*118c*/ 	.word	0x00020bd0
        /*1190*/ 	.word	0x00000019
        /*1194*/ 	.word	0x00038860
        /*1198*/ 	.short	0x010a
        /*119a*/ 	.byte	0x3f
	.zero		1


	//   ....[82]....
        /*119c*/ 	.word	0x00020c30
        /*11a0*/ 	.word	0x0000003d
        /*11a4*/ 	.word	0x00038890
        /*11a8*/ 	.short	0x010a
        /*11aa*/ 	.byte	0x3f
	.zero		1


	//   ....[83]....
        /*11ac*/ 	.word	0x00020da0
        /*11b0*/ 	.word	0x0000003d
        /*11b4*/ 	.word	0x00038890
        /*11b8*/ 	.short	0x010a
        /*11ba*/ 	.byte	0x3f
	.zero		1


	//   ....[84]....
        /*11bc*/ 	.word	0x00020f20
        /*11c0*/ 	.word	0x0000003d
        /*11c4*/ 	.word	0x00038890
        /*11c8*/ 	.short	0x010a
        /*11ca*/ 	.byte	0x3f
	.zero		1


	//   ....[85]....
        /*11cc*/ 	.word	0x00021080
        /*11d0*/ 	.word	0x0000003d
        /*11d4*/ 	.word	0x000388b0
        /*11d8*/ 	.short	0x010a
        /*11da*/ 	.byte	0x3f
	.zero		1


	//   ....[86]....
        /*11dc*/ 	.word	0x00021460
        /*11e0*/ 	.word	0x00000012
        /*11e4*/ 	.word	0x00038800
        /*11e8*/ 	.short	0x010a
        /*11ea*/ 	.byte	0x3f
	.zero		1


	//   ....[87]....
        /*11ec*/ 	.word	0x00021a70
        /*11f0*/ 	.word	0x00000012
        /*11f4*/ 	.word	0x00038800
        /*11f8*/ 	.short	0x010a
        /*11fa*/ 	.byte	0x3f
	.zero		1


	//   ....[88]....
        /*11fc*/ 	.word	0x00021ac0
        /*1200*/ 	.word	0x0000000f
        /*1204*/ 	.word	0x00038830
        /*1208*/ 	.short	0x010a
        /*120a*/ 	.byte	0x3f
	.zero		1


	//   ....[89]....
        /*120c*/ 	.word	0x00021b10
        /*1210*/ 	.word	0x00000012
        /*1214*/ 	.word	0x00038810
        /*1218*/ 	.short	0x010a
        /*121a*/ 	.byte	0x3f
	.zero		1


	//   ....[90]....
        /*121c*/ 	.word	0x00021b60
        /*1220*/ 	.word	0x0000000f
        /*1224*/ 	.word	0x00038850
        /*1228*/ 	.short	0x010a
        /*122a*/ 	.byte	0x3f
	.zero		1


	//   ....[91]....
        /*122c*/ 	.word	0x00021bb0
        /*1230*/ 	.word	0x00000014
        /*1234*/ 	.word	0x00038830
        /*1238*/ 	.short	0x010a
        /*123a*/ 	.byte	0x3f
	.zero		1


	//   ....[92]....
        /*123c*/ 	.word	0x00021c00
        /*1240*/ 	.word	0x00000014
        /*1244*/ 	.word	0x00038850
        /*1248*/ 	.short	0x010a
        /*124a*/ 	.byte	0x3f
	.zero		1


	//   ....[93]....
        /*124c*/ 	.word	0x00021c50
        /*1250*/ 	.word	0x00000014
        /*1254*/ 	.word	0x00038830
        /*1258*/ 	.short	0x010a
        /*125a*/ 	.byte	0x3f
	.zero		1


	//   ....[94]....
        /*125c*/ 	.word	0x00021ca0
        /*1260*/ 	.word	0x00000014
        /*1264*/ 	.word	0x00038850
        /*1268*/ 	.short	0x010a
        /*126a*/ 	.byte	0x3f
	.zero		1


	//   ....[95]....
        /*126c*/ 	.word	0x00021e40
        /*1270*/ 	.word	0x00000017
        /*1274*/ 	.word	0x00038820
        /*1278*/ 	.short	0x010a
        /*127a*/ 	.byte	0x3f
	.zero		1


	//   ....[96]....
        /*127c*/ 	.word	0x00021e90
        /*1280*/ 	.word	0x00000003
        /*1284*/ 	.word	0x000388a0
        /*1288*/ 	.short	0x010a
        /*128a*/ 	.byte	0x3f
	.zero		1


	//   ....[97]....
        /*128c*/ 	.word	0x00021ee0
        /*1290*/ 	.word	0x00000003
        /*1294*/ 	.word	0x000388c0
        /*1298*/ 	.short	0x010a
        /*129a*/ 	.byte	0x3f
	.zero		1


	//   ....[98]....
        /*129c*/ 	.word	0x00021f30
        /*12a0*/ 	.word	0x00000008
        /*12a4*/ 	.word	0x000388a0
        /*12a8*/ 	.short	0x010a
        /*12aa*/ 	.byte	0x3f
	.zero		1


	//   ....[99]....
        /*12ac*/ 	.word	0x00021f80
        /*12b0*/ 	.word	0x00000008
        /*12b4*/ 	.word	0x000388c0
        /*12b8*/ 	.short	0x010a
        /*12ba*/ 	.byte	0x3f
	.zero		1


	//   ....[100]....
        /*12bc*/ 	.word	0x000220a0
        /*12c0*/ 	.word	0x0000001f
        /*12c4*/ 	.word	0x00038840
        /*12c8*/ 	.short	0x010a
        /*12ca*/ 	.byte	0x3f
	.zero		1


	//   ....[101]....
        /*12cc*/ 	.word	0x00023630
        /*12d0*/ 	.word	0x00000017
        /*12d4*/ 	.word	0x00038820
        /*12d8*/ 	.short	0x010a
        /*12da*/ 	.byte	0x3f
	.zero		1


	//   ....[102]....
        /*12dc*/ 	.word	0x00023680
        /*12e0*/ 	.word	0x0000001f
        /*12e4*/ 	.word	0x00038860
        /*12e8*/ 	.short	0x010a
        /*12ea*/ 	.byte	0x3f
	.zero		1


	//   ....[103]....
        /*12ec*/ 	.word	0x00023f70
        /*12f0*/ 	.word	0x00000006
        /*12f4*/ 	.word	0x00038840
        /*12f8*/ 	.short	0x010a
        /*12fa*/ 	.byte	0x3f
	.zero		1


	//   ....[104]....
        /*12fc*/ 	.word	0x00024430
        /*1300*/ 	.word	0x00000006
        /*1304*/ 	.word	0x00038860
        /*1308*/ 	.short	0x010a
        /*130a*/ 	.byte	0x3f
	.zero		1


	//   ....[105]....
        /*130c*/ 	.word	0x00025530
        /*1310*/ 	.word	0x00000004
        /*1314*/ 	.word	0x00038820
        /*1318*/ 	.short	0x010a
        /*131a*/ 	.byte	0x3f
	.zero		1


	//   ....[106]....
        /*131c*/ 	.word	0x000256d0
        /*1320*/ 	.word	0x00000005
        /*1324*/ 	.word	0x00038840
        /*1328*/ 	.short	0x010a
        /*132a*/ 	.byte	0x3f
	.zero		1


	//   ....[107]....
        /*132c*/ 	.word	0x00025720
        /*1330*/ 	.word	0x00000019
        /*1334*/ 	.word	0x00038840
        /*1338*/ 	.short	0x010a
        /*133a*/ 	.byte	0x3f
	.zero		1


	//   ....[108]....
        /*133c*/ 	.word	0x00025770
        /*1340*/ 	.word	0x00000005
        /*1344*/ 	.word	0x00038860
        /*1348*/ 	.short	0x010a
        /*134a*/ 	.byte	0x3f
	.zero		1


	//----- nvinfo : EIATTR_NUM_MBARRIERS
	.align		4
.L_650:
        /*134c*/ 	.byte	0x03, 0x38
        /*134e*/ 	.short	0x0017


	//----- nvinfo : EIATTR_EXIT_INSTR_OFFSETS
	.align		4
        /*1350*/ 	.byte	0x04, 0x1c
        /*1352*/ 	.short	(.L_652 - .L_651)


	//   ....[0]....
.L_651:
        /*1354*/ 	.word	0x00020c20


	//----- nvinfo : EIATTR_MAX_THREADS
	.align		4
.L_652:
        /*1358*/ 	.byte	0x04, 0x05
        /*135a*/ 	.short	(.L_654 - .L_653)
.L_653:
        /*135c*/ 	.word	0x00000180
        /*1360*/ 	.word	0x00000001
        /*1364*/ 	.word	0x00000001


	//----- nvinfo : EIATTR_CRS_STACK_SIZE
	.align		4
.L_654:
        /*1368*/ 	.byte	0x04, 0x1e
        /*136a*/ 	.short	(.L_656 - .L_655)
.L_655:
        /*136c*/ 	.word	0x00000000


	//----- nvinfo : EIATTR_CBANK_PARAM_SIZE
	.align		4
.L_656:
        /*1370*/ 	.byte	0x03, 0x19
        /*1372*/ 	.short	0x0bf0


	//----- nvinfo : EIATTR_PARAM_CBANK
	.align		4
        /*1374*/ 	.byte	0x04, 0x0a
        /*1376*/ 	.short	(.L_658 - .L_657)
	.align		4
.L_657:
        /*1378*/ 	.word	index@(.nv.constant0._ZN7cutlass13device_kernelIN5flash11enable_sm90INS1_16FlashAttnFwdSm90INS1_25CollectiveMainloopFwdSm90ILi2EN4cute5tupleIJNS5_1CILi1EEES8_S8_EEENS6_IJNS7_ILi64EEESA_SA_EEELi512ENS_6half_tEfNS_4arch4Sm90ELb1ELb0ELb1ELb1ELb1ELb1ELb1ELb0ELb0ELb1ELb0ELb0EEENS1_21CollectiveEpilogueFwdINS6_IJSA_NS7_ILi512EEESA_EEES9_SC_SE_Li256ELb1ELb1ELb0ELb0EEENS1_36VarlenDynamicPersistentTileSchedulerILi64ELi64ELi256ELi128ELb0ELb1ELb1ELb1ELb1ELb1EEEEEEEEEvNT_6ParamsE)
        /*137c*/ 	.short	0x0210
        /*137e*/ 	.short	0x0bf0


	//----- nvinfo : EIATTR_SW_WAR
	.align		4
.L_658:
        /*1380*/ 	.byte	0x04, 0x36
        /*1382*/ 	.short	(.L_660 - .L_659)
.L_659:
        /*1384*/ 	.word	0x00000008
.L_660:


//--------------------- .nv.callgraph             --------------------------
	.section	.nv.callgraph,"",@"SHT_CUDA_CALLGRAPH"
	.align	4
	.sectionentsize	8
	.align		4
        /*0000*/ 	.word	0x00000000
	.align		4
        /*0004*/ 	.word	0xffffffff
	.align		4
        /*0008*/ 	.word	index@(_ZN7cutlass13device_kernelIN5flash11enable_sm90INS1_16FlashAttnFwdSm90INS1_25CollectiveMainloopFwdSm90ILi2EN4cute5tupleIJNS5_1CILi1EEES8_S8_EEENS6_IJNS7_ILi64EEESA_SA_EEELi512ENS_6half_tEfNS_4arch4Sm90ELb0ELb0ELb1ELb0ELb1ELb0ELb0ELb0ELb0ELb1ELb0ELb0EEENS1_21CollectiveEpilogueFwdINS6_IJSA_NS7_ILi512EEESA_EEES9_SC_SE_Li256ELb0ELb1ELb0ELb0EEENS1_29StaticPersistentTileSchedulerILb0EEEEEEEEEvNT_6ParamsE)
	.align		4
        /*000c*/ 	.word	index@(__assertfail)
	.align		4
        /*0010*/ 	.word	index@(_ZN7cutlass13device_kernelIN5flash11enable_sm90INS1_16FlashAttnFwdSm90INS1_25CollectiveMainloopFwdSm90ILi2EN4cute5tupleIJNS5_1CILi1EEES8_S8_EEENS6_IJNS7_ILi64EEESA_SA_EEELi512ENS_6half_tEfNS_4arch4Sm90ELb0ELb0ELb1ELb0ELb1ELb0ELb1ELb0ELb0ELb1ELb0ELb0EEENS1_21CollectiveEpilogueFwdINS6_IJSA_NS7_ILi512EEESA_EEES9_SC_SE_Li256ELb0ELb1ELb0ELb0EEENS1_29StaticPersistentTileSchedulerILb0EEEEEEEEEvNT_6ParamsE)
	.align		4
        /*0014*/ 	.word	index@(__assertfail)
	.align		4
        /*0018*/ 	.word	index@(_ZN7cutlass13device_kernelIN5flash11enable_sm90INS1_16FlashAttnFwdSm90INS1_25CollectiveMainloopFwdSm90ILi2EN4cute5tupleIJNS5_1CILi1EEES8_S8_EEENS6_IJNS7_ILi64EEESA_SA_EEELi512ENS_6half_tEfNS_4arch4Sm90ELb0ELb0ELb1ELb1ELb1ELb0ELb0ELb0ELb0ELb1ELb0ELb0EEENS1_21CollectiveEpilogueFwdINS6_IJSA_NS7_ILi512EEESA_EEES9_SC_SE_Li256ELb1ELb1ELb0ELb0EEENS1_36VarlenDynamicPersistentTileSchedulerILi64ELi64ELi256ELi128ELb0ELb1ELb1ELb0ELb1ELb1EEEEEEEEEvNT_6ParamsE)
	.align		4
        /*001c*/ 	.word	index@(__assertfail)
	.align		4
        /*0020*/ 	.word	index@(_ZN7cutlass13device_kernelIN5flash11enable_sm90INS1_16FlashAttnFwdSm90INS1_25CollectiveMainloopFwdSm90ILi2EN4cute5tupleIJNS5_1CILi1EEES8_S8_EEENS6_IJNS7_ILi64EEESA_SA_EEELi512ENS_6half_tEfNS_4arch4Sm90ELb0ELb0ELb1ELb1ELb1ELb1ELb0ELb0ELb0ELb1ELb0ELb0EEENS1_21CollectiveEpilogueFwdINS6_IJSA_NS7_ILi512EEESA_EEES9_SC_SE_Li256ELb1ELb1ELb0ELb0EEENS1_36VarlenDynamicPersistentTileSchedulerILi64ELi64ELi256ELi128ELb0ELb1ELb1ELb0ELb1ELb1EEEEEEEEEvNT_6ParamsE)
	.align		4
        /*0024*/ 	.word	index@(__assertfail)
	.align		4
        /*0028*/ 	.word	index@(_ZN7cutlass13device_kernelIN5flash11enable_sm90INS1_16FlashAttnFwdSm90INS1_25CollectiveMainloopFwdSm90ILi2EN4cute5tupleIJNS5_1CILi1EEES8_S8_EEENS6_IJNS7_ILi64EEESA_SA_EEELi512ENS_6half_tEfNS_4arch4Sm90ELb0ELb0ELb1ELb1ELb1ELb0ELb1ELb0ELb0ELb1ELb0ELb0EEENS1_21CollectiveEpilogueFwdINS6_IJSA_NS7_ILi512EEESA_EEES9_SC_SE_Li256ELb1ELb1ELb0ELb0EEENS1_36VarlenDynamicPersistentTileSchedulerILi64ELi64ELi256ELi128ELb0ELb1ELb1ELb0ELb1ELb1EEEEEEEEEvNT_6ParamsE)
	.align		4
        /*002c*/ 	.word	index@(__assertfail)
	.align		4
        /*0030*/ 	.word	index@(_ZN7cutlass13device_kernelIN5flash11enable_sm90INS1_16FlashAttnFwdSm90INS1_25CollectiveMainloopFwdSm90ILi2EN4cute5tupleIJNS5_1CILi1EEES8_S8_EEENS6_IJNS7_ILi64EEESA_SA_EEELi512ENS_6half_tEfNS_4arch4Sm90ELb0ELb0ELb1ELb1ELb1ELb1ELb1ELb0ELb0ELb1ELb0ELb0EEENS1_21CollectiveEpilogueFwdINS6_IJSA_NS7_ILi512EEESA_EEES9_SC_SE_Li256ELb1ELb1ELb0ELb0EEENS1_36VarlenDynamicPersistentTileSchedulerILi64ELi64ELi256ELi128ELb0ELb1ELb1ELb0ELb1ELb1EEEEEEEEEvNT_6ParamsE)
	.align		4
        /*0034*/ 	.word	index@(__assertfail)
	.align		4
        /*0038*/ 	.word	index@(_ZN7cutlass13device_kernelIN5flash11enable_sm90INS1_16FlashAttnFwdSm90INS1_25CollectiveMainloopFwdSm90ILi2EN4cute5tupleIJNS5_1CILi1EEES8_S8_EEENS6_IJNS7_ILi64EEESA_SA_EEELi512ENS_6half_tEfNS_4arch4Sm90ELb0ELb1ELb1ELb0ELb1ELb0ELb0ELb0ELb0ELb1ELb0ELb0EEENS1_21CollectiveEpilogueFwdINS6_IJSA_NS7_ILi512EEESA_EEES9_SC_SE_Li256ELb0ELb1ELb0ELb0EEENS1_30DynamicPersistentTileSchedulerILi256ELi128ELb0ELb1ELb1EEEEEEEEEvNT_6ParamsE)
	.align		4
        /*003c*/ 	.word	index@(__assertfail)
	.align		4
        /*0040*/ 	.word	index@(_ZN7cutlass13device_kernelIN5flash11enable_sm90INS1_16FlashAttnFwdSm90INS1_25CollectiveMainloopFwdSm90ILi2EN4cute5tupleIJNS5_1CILi1EEES8_S8_EEENS6_IJNS7_ILi64EEESA_SA_EEELi512ENS_6half_tEfNS_4arch4Sm90ELb0ELb1ELb1ELb0ELb1ELb0ELb1ELb0ELb0ELb1ELb0ELb0EEENS1_21CollectiveEpilogueFwdINS6_IJSA_NS7_ILi512EEESA_EEES9_SC_SE_Li256ELb0ELb1ELb0ELb0EEENS1_30DynamicPersistentTileSchedulerILi256ELi128ELb0ELb1ELb1EEEEEEEEEvNT_6ParamsE)
	.align		4
        /*0044*/ 	.word	index@(__assertfail)
	.align		4
        /*0048*/ 	.word	index@(_ZN7cutlass13device_kernelIN5flash11enable_sm90INS1_16FlashAttnFwdSm90INS1_25CollectiveMainloopFwdSm90ILi2EN4cute5tupleIJNS5_1CILi1EEES8_S8_EEENS6_IJNS7_ILi64EEESA_SA_EEELi512ENS_6half_tEfNS_4arch4Sm90ELb0ELb1ELb1ELb1ELb1ELb0ELb0ELb0ELb0ELb1ELb0ELb0EEENS1_21CollectiveEpilogueFwdINS6_IJSA_NS7_ILi512EEESA_EEES9_SC_SE_Li256ELb1ELb1ELb0ELb0EEENS1_36VarlenDynamicPersistentTileSchedulerILi64ELi64ELi256ELi128ELb0ELb1ELb1ELb1ELb0ELb1EEEEEEEEEvNT_6ParamsE)
	.align		4
        /*004c*/ 	.word	index@(__assertfail)
	.align		4
        /*0050*/ 	.word	index@(_ZN7cutlass13device_kernelIN5flash11enable_sm90INS1_16FlashAttnFwdSm90INS1_25CollectiveMainloopFwdSm90ILi2EN4cute5tupleIJNS5_1CILi1EEES8_S8_EEENS6_IJNS7_ILi64EEESA_SA_EEELi512ENS_6half_tEfNS_4arch4Sm90ELb0ELb1ELb1ELb1ELb1ELb1ELb0ELb0ELb0ELb1ELb0ELb0EEENS1_21CollectiveEpilogueFwdINS6_IJSA_NS7_ILi512EEESA_EEES9_SC_SE_Li256ELb1ELb1ELb0ELb0EEENS1_36VarlenDynamicPersistentTileSchedulerILi64ELi64ELi256ELi128ELb0ELb1ELb1ELb1ELb0ELb1EEEEEEEEEvNT_6ParamsE)
	.align		4
        /*0054*/ 	.word	index@(__assertfail)
	.align		4
        /*0058*/ 	.word	index@(_ZN7cutlass13device_kernelIN5flash11enable_sm90INS1_16FlashAttnFwdSm90INS1_25CollectiveMainloopFwdSm90ILi2EN4cute5tupleIJNS5_1CILi1EEES8_S8_EEENS6_IJNS7_ILi64EEESA_SA_EEELi512ENS_6half_tEfNS_4arch4Sm90ELb0ELb1ELb1ELb1ELb1ELb0ELb1ELb0ELb0ELb1ELb0ELb0EEENS1_21CollectiveEpilogueFwdINS6_IJSA_NS7_ILi512EEESA_EEES9_SC_SE_Li256ELb1ELb1ELb0ELb0EEENS1_36VarlenDynamicPersistentTileSchedulerILi64ELi64ELi256ELi128ELb0ELb1ELb1ELb1ELb0ELb1EEEEEEEEEvNT_6ParamsE)
	.align		4
        /*005c*/ 	.word	index@(__assertfail)
	.align		4
        /*0060*/ 	.word	index@(_ZN7cutlass13device_kernelIN5flash11enable_sm90INS1_16FlashAttnFwdSm90INS1_25CollectiveMainloopFwdSm90ILi2EN4cute5tupleIJNS5_1CILi1EEES8_S8_EEENS6_IJNS7_ILi64EEESA_SA_EEELi512ENS_6half_tEfNS_4arch4Sm90ELb0ELb1ELb1ELb1ELb1ELb1ELb1ELb0ELb0ELb1ELb0ELb0EEENS1_21CollectiveEpilogueFwdINS6_IJSA_NS7_ILi512EEESA_EEES9_SC_SE_Li256ELb1ELb1ELb0ELb0EEENS1_36VarlenDynamicPersistentTileSchedulerILi64ELi64ELi256ELi128ELb0ELb1ELb1ELb1ELb0ELb1EEEEEEEEEvNT_6ParamsE)
	.align		4
        /*0064*/ 	.word	index@(__assertfail)
	.align		4
        /*0068*/ 	.word	index@(_ZN7cutlass13device_kernelIN5flash11enable_sm90INS1_16FlashAttnFwdSm90INS1_25CollectiveMainloopFwdSm90ILi2EN4cute5tupleIJNS5_1CILi1EEES8_S8_EEENS6_IJNS7_ILi64EEESA_SA_EEELi512ENS_6half_tEfNS_4arch4Sm90ELb1ELb0ELb1ELb0ELb1ELb0ELb0ELb0ELb0ELb1ELb0ELb0EEENS1_21CollectiveEpilogueFwdINS6_IJSA_NS7_ILi512EEESA_EEES9_SC_SE_Li256ELb0ELb1ELb0ELb0EEENS1_30DynamicPersistentTileSchedulerILi256ELi128ELb0ELb1ELb1EEEEEEEEEvNT_6ParamsE)
	.align		4
        /*006c*/ 	.word	index@(__assertfail)
	.align		4
        /*0070*/ 	.word	index@(_ZN7cutlass13device_kernelIN5flash11enable_sm90INS1_16FlashAttnFwdSm90INS1_25CollectiveMainloopFwdSm90ILi2EN4cute5tupleIJNS5_1CILi1EEES8_S8_EEENS6_IJNS7_ILi64EEESA_SA_EEELi512ENS_6half_tEfNS_4arch4Sm90ELb1ELb0ELb1ELb0ELb1ELb0ELb1ELb0ELb0ELb1ELb0ELb0EEENS1_21CollectiveEpilogueFwdINS6_IJSA_NS7_ILi512EEESA_EEES9_SC_SE_Li256ELb0ELb1ELb0ELb0EEENS1_30DynamicPersistentTileSchedulerILi256ELi128ELb0ELb1ELb1EEEEEEEEEvNT_6ParamsE)
	.align		4
        /*0074*/ 	.word	index@(__assertfail)
	.align		4
        /*0078*/ 	.word	index@(_ZN7cutlass13device_kernelIN5flash11enable_sm90INS1_16FlashAttnFwdSm90INS1_25CollectiveMainloopFwdSm90ILi2EN4cute5tupleIJNS5_1CILi1EEES8_S8_EEENS6_IJNS7_ILi64EEESA_SA_EEELi512ENS_6half_tEfNS_4arch4Sm90ELb1ELb0ELb1ELb1ELb1ELb0ELb0ELb0ELb0ELb1ELb0ELb0EEENS1_21CollectiveEpilogueFwdINS6_IJSA_NS7_ILi512EEESA_EEES9_SC_SE_Li256ELb1ELb1ELb0ELb0EEENS1_36VarlenDynamicPersistentTileSchedulerILi64ELi64ELi256ELi128ELb0ELb1ELb1ELb1ELb1ELb1EEEEEEEEEvNT_6ParamsE)
	.align		4
        /*007c*/ 	.word	index@(__assertfail)
	.align		4
        /*0080*/ 	.word	index@(_ZN7cutlass13device_kernelIN5flash11enable_sm90INS1_16FlashAttnFwdSm90INS1_25CollectiveMainloopFwdSm90ILi2EN4cute5tupleIJNS5_1CILi1EEES8_S8_EEENS6_IJNS7_ILi64EEESA_SA_EEELi512ENS_6half_tEfNS_4arch4Sm90ELb1ELb0ELb1ELb1ELb1ELb1ELb0ELb0ELb0ELb1ELb0ELb0EEENS1_21CollectiveEpilogueFwdINS6_IJSA_NS7_ILi512EEESA_EEES9_SC_SE_Li256ELb1ELb1ELb0ELb0EEENS1_36VarlenDynamicPersistentTileSchedulerILi64ELi64ELi256ELi128ELb0ELb1ELb1ELb1ELb1ELb1EEEEEEEEEvNT_6ParamsE)
	.align		4
        /*0084*/ 	.word	index@(__assertfail)
	.align		4
        /*0088*/ 	.word	index@(_ZN7cutlass13device_kernelIN5flash11enable_sm90INS1_16FlashAttnFwdSm90INS1_25CollectiveMainloopFwdSm90ILi2EN4cute5tupleIJNS5_1CILi1EEES8_S8_EEENS6_IJNS7_ILi64EEESA_SA_EEELi512ENS_6half_tEfNS_4arch4Sm90ELb1ELb0ELb1ELb1ELb1ELb0ELb1ELb0ELb0ELb1ELb0ELb0EEENS1_21CollectiveEpilogueFwdINS6_IJSA_NS7_ILi512EEESA_EEES9_SC_SE_Li256ELb1ELb1ELb0ELb0EEENS1_36VarlenDynamicPersistentTileSchedulerILi64ELi64ELi256ELi128ELb0ELb1ELb1ELb1ELb1ELb1EEEEEEEEEvNT_6ParamsE)
	.align		4
        /*008c*/ 	.word	index@(__assertfail)
	.align		4
        /*0090*/ 	.word	index@(_ZN7cutlass13device_kernelIN5flash11enable_sm90INS1_16FlashAttnFwdSm90INS1_25CollectiveMainloopFwdSm90ILi2EN4cute5tupleIJNS5_1CILi1EEES8_S8_EEENS6_IJNS7_ILi64EEESA_SA_EEELi512ENS_6half_tEfNS_4arch4Sm90ELb1ELb0ELb1ELb1ELb1ELb1ELb1ELb0ELb0ELb1ELb0ELb0EEENS1_21CollectiveEpilogueFwdINS6_IJSA_NS7_ILi512EEESA_EEES9_SC_SE_Li256ELb1ELb1ELb0ELb0EEENS1_36VarlenDynamicPersistentTileSchedulerILi64ELi64ELi256ELi128ELb0ELb1ELb1ELb1ELb1ELb1EEEEEEEEEvNT_6ParamsE)
	.align		4
        /*0094*/ 	.word	index@(__assertfail)
	.align		4
        /*0098*/ 	.word	0x00000000
	.align		4
        /*009c*/ 	.word	0xfffffffe
	.align		4
        /*00a0*/ 	.word	0x00000000
	.align		4
        /*00a4*/ 	.word	0xfffffffd
	.align		4
        /*00a8*/ 	.word	0x00000000
	.align		4
        /*00ac*/ 	.word	0xfffffffc


//--------------------- .nv.constant4             --------------------------
	.section	.nv.constant4,"a",@progbits
	.align	8
	.align		8
.nv.constant4:
        /*0000*/ 	.dword	__assertfail
	.align		8
        /*0008*/ 	.dword	__unnamed_1
	.align		8
        /*0010*/ 	.dword	__unnamed_2
	.align		8
        /*0018*/ 	.dword	__unnamed_3
	.align		8
        /*0020*/ 	.dword	__unnamed_4
	.align		8
        /*0028*/ 	.dword	__unnamed_5
	.align		8
        /*0030*/ 	.dword	__unnamed_6
	.align		8
        /*0038*/ 	.dword	_ZN83_INTERNAL_14de0d54_47_flash_fwd_hdim64_512_fp16_paged_softcap_sm90_cu_e763cb1e_32474cuda3std3__45__cpo5beginE
	.align		8
        /*0040*/ 	.dword	_ZN83_INTERNAL_14de0d54_47_flash_fwd_hdim64_512_fp16_paged_softcap_sm90_cu_e763cb1e_32474cuda3std3__45__cpo3endE
	.align		8
        /*0048*/ 	.dword	_ZN83_INTERNAL_14de0d54_47_flash_fwd_hdim64_512_fp16_paged_softcap_sm90_cu_e763cb1e_32474cuda3std3__45__cpo6cbeginE
	.align		8
        /*0050*/ 	.dword	_ZN83_INTERNAL_14de0d54_47_flash_fwd_hdim64_512_fp16_paged_softcap_sm90_cu_e763cb1e_32474cuda3std3__45__cpo4cendE
	.align		8
        /*0058*/ 	.dword	_ZN83_INTERNAL_14de0d54_47_flash_fwd_hdim64_512_fp16_paged_softcap_sm90_cu_e763cb1e_32474cuda3std3__485_GLOBAL__N__14de0d54_47_flash_fwd_hdim64_512_fp16_paged_softcap_sm90_cu_e763cb1e_32476ignoreE
	.align		8
        /*0060*/ 	.dword	_ZN83_INTERNAL_14de0d54_47_flash_fwd_hdim64_512_fp16_paged_softcap_sm90_cu_e763cb1e_32474cuda3std3__419piecewise_constructE
	.align		8
        /*0068*/ 	.dword	_ZN83_INTERNAL_14de0d54_47_flash_fwd_hdim64_512_fp16_paged_softcap_sm90_cu_e763cb1e_32474cuda3std3__48in_placeE
	.align		8
        /*0070*/ 	.dword	_ZN83_INTERNAL_14de0d54_47_flash_fwd_hdim64_512_fp16_paged_softcap_sm90_cu_e763cb1e_32474cuda3std6ranges3__45__cpo4swapE
	.align		8
        /*0078*/ 	.dword	_ZN83_INTERNAL_14de0d54_47_flash_fwd_hdim64_512_fp16_paged_softcap_sm90_cu_e763cb1e_32474cuda3std6ranges3__45__cpo9iter_moveE
	.align		8
        /*0080*/ 	.dword	_ZN83_INTERNAL_14de0d54_47_flash_fwd_hdim64_512_fp16_paged_softcap_sm90_cu_e763cb1e_32474cute7productE
	.align		8
        /*0088*/ 	.dword	_ZN83_INTERNAL_14de0d54_47_flash_fwd_hdim64_512_fp16_paged_softcap_sm90_cu_e763cb1e_32474cute1_E
	.align		8
        /*0090*/ 	.dword	$str$23
	.align		8
        /*0098*/ 	.dword	$str$24


//--------------------- .text._ZN7cutlass13device_kernelIN5flash11enable_sm90INS1_16FlashAttnFwdSm90INS1_25CollectiveMainloopFwdSm90ILi2EN4cute5tupleIJNS5_1CILi1EEES8_S8_EEENS6_IJNS7_ILi64EEESA_SA_EEELi512ENS_6half_tEfNS_4arch4Sm90ELb0ELb0ELb1ELb0ELb1ELb0ELb0ELb0ELb0ELb1ELb0ELb0EEENS1_21CollectiveEpilogueFwdINS6_IJSA_NS7_ILi512EEESA_EEES9_SC_SE_Li256ELb0ELb1ELb0ELb0EEENS1_29StaticPersistentTileSchedulerILb0EEEEEEEEEvNT_6ParamsE --------------------------
	.section	.text._ZN7cutlass13device_kernelIN5flash11enable_sm90INS1_16FlashAttnFwdSm90INS1_25CollectiveMainloopFwdSm90ILi2EN4cute5tupleIJNS5_1CILi1EEES8_S8_EEENS6_IJNS7_ILi64EEESA_SA_EEELi512ENS_6half_tEfNS_4arch4Sm90ELb0ELb0ELb1ELb0ELb1ELb0ELb0ELb0ELb0ELb1ELb0ELb0EEENS1_21CollectiveEpilogueFwdINS6_IJSA_NS7_ILi512EEESA_EEES9_SC_SE_Li256ELb0ELb1ELb0ELb0EEENS1_29StaticPersistentTileSchedulerILb0EEEEEEEEEvNT_6ParamsE,"ax",@progbits
	.align	128
.text._ZN7cutlass13device_kernelIN5flash11enable_sm90INS1_16FlashAttnFwdSm90INS1_25CollectiveMainloopFwdSm90ILi2EN4cute5tupleIJNS5_1CILi1EEES8_S8_EEENS6_IJNS7_ILi64EEESA_SA_EEELi512ENS_6half_tEfNS_4arch4Sm90ELb0ELb0ELb1ELb0ELb1ELb0ELb0ELb0ELb0ELb1ELb0ELb0EEENS1_21CollectiveEpilogueFwdINS6_IJSA_NS7_ILi512EEESA_EEES9_SC_SE_Li256ELb0ELb1ELb0ELb0EEENS1_29StaticPersistentTileSchedulerILb0EEEEEEEEEvNT_6ParamsE:
        .type           _ZN7cutlass13device_kernelIN5flash11enable_sm90INS1_16FlashAttnFwdSm90INS1_25CollectiveMainloopFwdSm90ILi2EN4cute5tupleIJNS5_1CILi1EEES8_S8_EEENS6_IJNS7_ILi64EEESA_SA_EEELi512ENS_6half_tEfNS_4arch4Sm90ELb0ELb0ELb1ELb0ELb1ELb0ELb0ELb0ELb0ELb1ELb0ELb0EEENS1_21CollectiveEpilogueFwdINS6_IJSA_NS7_ILi512EEESA_EEES9_SC_SE_Li256ELb0ELb1ELb0ELb0EEENS1_29StaticPersistentTileSchedulerILb0EEEEEEEEEvNT_6ParamsE,@function
        .size           _ZN7cutlass13device_kernelIN5flash11enable_sm90INS1_16FlashAttnFwdSm90INS1_25CollectiveMainloopFwdSm90ILi2EN4cute5tupleIJNS5_1CILi1EEES8_S8_EEENS6_IJNS7_ILi64EEESA_SA_EEELi512ENS_6half_tEfNS_4arch4Sm90ELb0ELb0ELb1ELb0ELb1ELb0ELb0ELb0ELb0ELb1ELb0ELb0EEENS1_21CollectiveEpilogueFwdINS6_IJSA_NS7_ILi512EEESA_EEES9_SC_SE_Li256ELb0ELb1ELb0ELb0EEENS1_29StaticPersistentTileSchedulerILb0EEEEEEEEEvNT_6ParamsE,(.L_x_5802 - _ZN7cutlass13device_kernelIN5flash11enable_sm90INS1_16FlashAttnFwdSm90INS1_25CollectiveMainloopFwdSm90ILi2EN4cute5tupleIJNS5_1CILi1EEES8_S8_EEENS6_IJNS7_ILi64EEESA_SA_EEELi512ENS_6half_tEfNS_4arch4Sm90ELb0ELb0ELb1ELb0ELb1ELb0ELb0ELb0ELb0ELb1ELb0ELb0EEENS1_21CollectiveEpilogueFwdINS6_IJSA_NS7_ILi512EEESA_EEES9_SC_SE_Li256ELb0ELb1ELb0ELb0EEENS1_29StaticPersistentTileSchedulerILb0EEEEEEEEEvNT_6ParamsE)
        .other          _ZN7cutlass13device_kernelIN5flash11enable_sm90INS1_16FlashAttnFwdSm90INS1_25CollectiveMainloopFwdSm90ILi2EN4cute5tupleIJNS5_1CILi1EEES8_S8_EEENS6_IJNS7_ILi64EEESA_SA_EEELi512ENS_6half_tEfNS_4arch4Sm90ELb0ELb0ELb1ELb0ELb1ELb0ELb0ELb0ELb0ELb1ELb0ELb0EEENS1_21CollectiveEpilogueFwdINS6_IJSA_NS7_ILi512EEESA_EEES9_SC_SE_Li256ELb0ELb1ELb0ELb0EEENS1_29StaticPersistentTileSchedulerILb0EEEEEEEEEvNT_6ParamsE,@"STO_CUDA_ENTRY STV_DEFAULT"
_ZN7cutlass13device_kernelIN5flash11enable_sm90INS1_16FlashAttnFwdSm90INS1_25CollectiveMainloopFwdSm90ILi2EN4cute5tupleIJNS5_1CILi1EEES8_S8_EEENS6_IJNS7_ILi64EEESA_SA_EEELi512ENS_6half_tEfNS_4arch4Sm90ELb0ELb0ELb1ELb0ELb1ELb0ELb0ELb0ELb0ELb1ELb0ELb0EEENS1_21CollectiveEpilogueFwdINS6_IJSA_NS7_ILi512EEESA_EEES9_SC_SE_Li256ELb0ELb1ELb0ELb0EEENS1_29StaticPersistentTileSchedulerILb0EEEEEEEEEvNT_6ParamsE:
[----:B------:R-:W0:Y:S02]  /*0000*/  LDC R1, c[0x0][0x28] ;  /* 0x00000a00ff017b82 */ /* 0x000e240000000800 */
[----:B0-----:R-:W-:Y:S01]  /*0010*/  VIADD R1, R1, 0xffffffd0 ;  /* 0xffffffd001017836 */ /* 0x001fe20000000000 */
[----:B------:R-:W0:Y:S01]  /*0020*/  S2R R0, SR_TID.X ;  /* 0x0000000000007919 */ /* 0x000e220000002100 */
[----:B------:R-:W-:Y:S01]  /*0030*/  ELECT P0, URZ, PT ;  /* 0x00000000003f782f */ /* 0x000fe20003800000 */
[----:B------:R-:W-:Y:S01]  /*0040*/  UMOV UR4, 0x80 ;  /* 0x0000008000047882 */ /* 0x000fe20000000000 */
[----:B------:R-:W-:Y:S01]  /*0050*/  UMOV UR7, 0x100 ;  /* 0x0000010000077882 */ /* 0x000fe20000000000 */
[----:B0-----:R-:W-:-:S05]  /*0060*/  SHF.R.U32.HI R2, RZ, 0x5, R0 ;  /* 0x00000005ff027819 */ /* 0x001fca0000011600 */
[----:B------:R-:W0:Y:S02]  /*0070*/  SHFL.IDX PT, R3, R2, RZ, 0x1f ;  /* 0x00001fff02037589 */ /* 0x000e2400000e0000 */
[C---:B0-----:R-:W-:Y:S02]  /*0080*/  ISETP.NE.OR P0, PT, R3.reuse, RZ, !P0 ;  /* 0x000000ff0300720c */ /* 0x041fe40004705670 */
[----:B------:R-:W-:Y:S02]  /*0090*/  ISETP.NE.AND P1, PT, R3, RZ, PT ;  /* 0x000000ff0300720c */ /* 0x000fe40003f25270 */
[----:B------:R-:W-:-:S06]  /*00a0*/  SHF.R.U32.HI R3, RZ, 0x7, R0 ;  /* 0x00000007ff037819 */ /* 0x000fcc0000011600 */
[----:B------:R-:W0:Y:S03]  /*00b0*/  SHFL.IDX PT, R3, R3, RZ, 0x1f ;  /* 0x00001fff03037589 */ /* 0x000e2600000e0000 */
[----:B------:R-:W-:Y:S01]  /*00c0*/  VOTEU.ALL UP0, P0 ;  /* 0x00000000003f7886 */ /* 0x000fe20000000000 */
[----:B------:R-:W-:-:S04]  /*00d0*/  VOTEU.ALL UP1, P0 ;  /* 0x00000000003f7886 */ /* 0x000fc80000020000 */
[----:B------:R-:W1:Y:S01]  /*00e0*/  @!UP0 S2UR UR8, SR_CgaCtaId ;  /* 0x00000000000889c3 */ /* 0x000e620000008800 */
[----:B------:R-:W-:Y:S01]  /*00f0*/  @!UP0 UMOV UR6, 0x400 ;  /* 0x0000040000068882 */ /* 0x000fe20000000000 */
[----:B------:R-:W-:-:S04]  /*0100*/  @!UP0 UIADD3 UR4, -UR4, 0x100000, URZ ;  /* 0x0010000004048890 */ /* 0x000fc8000fffe13f */
[----:B------:R-:W-:Y:S02]  /*0110*/  @!UP0 USHF.L.U32 UR5, UR4, 0xb, URZ ;  /* 0x0000000b04058899 */ /* 0x000fe4000800063f */
[----:B------:R-:W-:Y:S02]  /*0120*/  @!UP0 USHF.L.U32 UR4, UR4, 0x1, URZ ;  /* 0x0000000104048899 */ /* 0x000fe4000800063f */
[----:B-1----:R-:W-:Y:S02]  /*0130*/  @!UP0 ULEA UR8, UR8, UR6, 0x18 ;  /* 0x0000000608088291 */ /* 0x002fe4000f8ec03f */
[----:B------:R-:W-:-:S04]  /*0140*/  @!UP0 UIADD3 UR6, -UR7, 0x100000, URZ ;  /* 0x0010000007068890 */ /* 0x000fc8000fffe13f */
[----:B------:R-:W-:Y:S02]  /*0150*/  @!UP0 USHF.L.U32 UR7, UR6, 0xb, URZ ;  /* 0x0000000b06078899 */ /* 0x000fe4000800063f */
[----:B------:R-:W-:Y:S01]  /*0160*/  @!UP0 USHF.L.U32 UR6, UR6, 0x1, URZ ;  /* 0x0000000106068899 */ /* 0x000fe2000800063f */
[----:B------:R-:W-:-:S05]  /*0170*/  VOTEU.ALL UP0, P0 ;  /* 0x00000000003f7886 */ /* 0x000fca0000000000 */
[----:B------:R1:W2:Y:S06]  /*0180*/  @!UP0 SYNCS.EXCH.64 URZ, [UR8+0x28c00], UR4 ;  /* 0x028c0004083f85b2 */ /* 0x0002ac0008000100 */
[----:B------:R1:W3:Y:S02]  /*0190*/  @!UP1 SYNCS.EXCH.64 URZ, [UR8+0x28c20], UR6 ;  /* 0x028c2006083f95b2 */ /* 0x0002e40008000100 */
[----:B01----:R-:W-:Y:S05]  /*01a0*/  @P1 BRA `(.L_x_0) ;  /* 0x0000000000381947 */ /* 0x003fea0003800000 */
[----:B------:R-:W0:Y:S01]  /*01b0*/  S2UR UR5, SR_CgaCtaId ;  /* 0x00000000000579c3 */ /* 0x000e220000008800 */
[----:B------:R-:W-:Y:S01]  /*01c0*/  UMOV UR4, 0x400 ;  /* 0x0000040000047882 */ /* 0x000fe20000000000 */
[----:B------:R-:W-:Y:S01]  /*01d0*/  UMOV UR7, 0x80 ;  /* 0x0000008000077882 */ /* 0x000fe20000000000 */
[----:B------:R-:W-:Y:S01]  /*01e0*/  ELECT P0, URZ, PT ;  /* 0x00000000003f782f */ /* 0x000fe20003800000 */
[----:B0-----:R-:W-:Y:S02]  /*01f0*/  ULEA UR6, UR5, UR4, 0x18 ;  /* 0x0000000405067291 */ /* 0x001fe4000f8ec03f */
[----:B------:R-:W-:-:S04]  /*0200*/  UIADD3 UR4, -UR7, 0x100000, URZ ;  /* 0x0010000007047890 */ /* 0x000fc8000fffe13f */
[----:B------:R-:W-:Y:S02]  /*0210*/  USHF.L.U32 UR5, UR4, 0xb, URZ ;  /* 0x0000000b04057899 */ /* 0x000fe4000800063f */
[----:B------:R-:W-:Y:S01]  /*0220*/  USHF.L.U32 UR4, UR4, 0x1, URZ ;  /* 0x0000000104047899 */ /* 0x000fe2000800063f */
[----:B------:R-:W0:Y:S11]  /*0230*/  FENCE.VIEW.ASYNC.S ;  /* 0x00000000000073c6 */ /* 0x000e360000000000 */
[----:B0-----:R0:W1:Y:S01]  /*0240*/  SYNCS.EXCH.64 URZ, [UR6+0x28c30], UR4 ;  /* 0x028c3004063f75b2 */ /* 0x0010620008000100 */
[----:B------:R0:W4:Y:S01]  /*0250*/  SYNCS.EXCH.64 URZ, [UR6+0x28c40], UR4 ;  /* 0x028c4004063f75b2 */ /* 0x0001220008000100 */
[----:B------:R0:W0:Y:S01]  /*0260*/  SYNCS.EXCH.64 URZ, [UR6+0x28c38], UR4 ;  /* 0x028c3804063f75b2 */ /* 0x0000220008000100 */
[----:B------:R0:W0:Y:S01]  /*0270*/  SYNCS.EXCH.64 URZ, [UR6+0x28c48], UR4 ;  /* 0x028c4804063f75b2 */ /* 0x0000220008000100 */
[----:B------:R-:W-:Y:S01]  /*0280*/  NOP ;  /* 0x0000000000007918 */ /* 0x000fe20000000000 */
.L_x_0:
[----:B------:R-:W5:Y:S01]  /*0290*/  SHFL.IDX PT, R4, R2, RZ, 0x1f ;  /* 0x00001fff02047589 */ /* 0x000f6200000e0000 */
[----:B------:R-:W-:Y:S01]  /*02a0*/  NOP ;  /* 0x0000000000007918 */ /* 0x000fe20000000000 */
[----:B-----5:R-:W-:-:S13]  /*02b0*/  ISETP.NE.AND P0, PT, R4, RZ, PT ;  /* 0x000000ff0400720c */ /* 0x020fda0003f05270 */
[----:B------:R-:W-:Y:S05]  /*02c0*/  @P0 BRA `(.L_x_1) ;  /* 0x0000000000480947 */ /* 0x000fea0003800000 */
[----:B0-----:R-:W0:Y:S01]  /*02d0*/  S2UR UR5, SR_CgaCtaId ;  /* 0x00000000000579c3 */ /* 0x001e220000008800 */
[----:B------:R-:W-:Y:S01]  /*02e0*/  UMOV UR4, 0x400 ;  /* 0x0000040000047882 */ /* 0x000fe20000000000 */
[----:B------:R-:W-:Y:S01]  /*02f0*/  UMOV UR6, 0x80 ;  /* 0x0000008000067882 */ /* 0x000fe20000000000 */
[----:B------:R-:W-:Y:S01]  /*0300*/  UMOV UR7, 0x100 ;  /* 0x0000010000077882 */ /* 0x000fe20000000000 */
[----:B------:R-:W-:Y:S01]  /*0310*/  ELECT P0, URZ, PT ;  /* 0x00000000003f782f */ /* 0x000fe20003800000 */
[----:B0-----:R-:W-:Y:S02]  /*0320*/  ULEA UR8, UR5, UR4, 0x18 ;  /* 0x0000000405087291 */ /* 0x001fe4000f8ec03f */
[----:B------:R-:W-:-:S04]  /*0330*/  UIADD3 UR4, -UR6, 0x100000, URZ ;  /* 0x0010000006047890 */ /* 0x000fc8000fffe13f */
[----:B------:R-:W-:Y:S02]  /*0340*/  USHF.L.U32 UR5, UR4, 0xb, URZ ;  /* 0x0000000b04057899 */ /* 0x000fe4000800063f */
[----:B------:R-:W-:Y:S02]  /*0350*/  USHF.L.U32 UR4, UR4, 0x1, URZ ;  /* 0x0000000104047899 */ /* 0x000fe4000800063f */
[----:B------:R-:W-:-:S04]  /*0360*/  UIADD3 UR6, -UR7, 0x100000, URZ ;  /* 0x0010000007067890 */ /* 0x000fc8000fffe13f */
[----:B------:R-:W-:Y:S02]  /*0370*/  USHF.L.U32 UR7, UR6, 0xb, URZ ;  /* 0x0000000b06077899 */ /* 0x000fe4000800063f */
[----:B------:R-:W-:Y:S01]  /*0380*/  USHF.L.U32 UR6, UR6, 0x1, URZ ;  /* 0x0000000106067899 */ /* 0x000fe2000800063f */
[----:B------:R-:W0:Y:S03]  /*0390*/  FENCE.VIEW.ASYNC.S ;  /* 0x00000000000073c6 */ /* 0x000e260000000000 */
[----:B0-----:R0:W0:Y:S08]  /*03a0*/  SYNCS.EXCH.64 URZ, [UR8+0x28c50], UR4 ;  /* 0x028c5004083f75b2 */ /* 0x0010300008000100 */
[----:B------:R0:W0:Y:S01]  /*03b0*/  SYNCS.EXCH.64 URZ, [UR8+0x28c60], UR6 ;  /* 0x028c6006083f75b2 */ /* 0x0000220008000100 */
[----:B------:R0:W0:Y:S01]  /*03c0*/  SYNCS.EXCH.64 URZ, [UR8+0x28c58], UR4 ;  /* 0x028c5804083f75b2 */ /* 0x0000220008000100 */
[----:B------:R0:W0:Y:S01]  /*03d0*/  SYNCS.EXCH.64 URZ, [UR8+0x28c68], UR6 ;  /* 0x028c6806083f75b2 */ /* 0x0000220008000100 */
[----:B------:R-:W-:Y:S01]  /*03e0*/  NOP ;  /* 0x0000000000007918 */ /* 0x000fe20000000000 */
.L_x_1:
[----:B------:R-:W5:Y:S01]  /*03f0*/  SHFL.IDX PT, R4, R2, RZ, 0x1f ;  /* 0x00001fff02047589 */ /* 0x000f6200000e0000 */
[----:B------:R-:W-:Y:S01]  /*0400*/  NOP ;  /* 0x0000000000007918 */ /* 0x000fe20000000000 */
[----:B-----5:R-:W-:-:S13]  /*0410*/  ISETP.NE.AND P0, PT, R4, RZ, PT ;  /* 0x000000ff0400720c */ /* 0x020fda0003f05270 */
[----:B------:R-:W-:Y:S05]  /*0420*/  @P0 BRA `(.L_x_2) ;  /* 0x0000000000380947 */ /* 0x000fea0003800000 */
[----:B0-----:R-:W0:Y:S01]  /*0430*/  S2UR UR5, SR_CgaCtaId ;  /* 0x00000000000579c3 */ /* 0x001e220000008800 */
        /* <DEDUP_REMOVED lines=8> */
[----:B0-----:R0:W0:Y:S01]  /*04c0*/  SYNCS.EXCH.64 URZ, [UR6+0x28c70], UR4 ;  /* 0x028c7004063f75b2 */ /* 0x0010220008000100 */
[----:B------:R0:W0:Y:S01]  /*04d0*/  SYNCS.EXCH.64 URZ, [UR6+0x28c80], UR4 ;  /* 0x028c8004063f75b2 */ /* 0x0000220008000100 */
[----:B------:R0:W0:Y:S01]  /*04e0*/  SYNCS.EXCH.64 URZ, [UR6+0x28c78], UR4 ;  /* 0x028c7804063f75b2 */ /* 0x0000220008000100 */
[----:B------:R0:W0:Y:S01]  /*04f0*/  SYNCS.EXCH.64 URZ, [UR6+0x28c88], UR4 ;  /* 0x028c8804063f75b2 */ /* 0x0000220008000100 */
[----:B------:R-:W-:Y:S01]  /*0500*/  NOP ;  /* 0x0000000000007918 */ /* 0x000fe20000000000 */
.L_x_2:
        /* <DEDUP_REMOVED lines=22> */
.L_x_3:
[----:B------:R-:W5:Y:S01]  /*0670*/  SHFL.IDX PT, R4, R2, RZ, 0x1f ;  /* 0x00001fff02047589 */ /* 0x000f6200000e0000 */
[----:B------:R-:W-:Y:S01]  /*0680*/  R2UR UR46, R3 ;  /* 0x00000000032e72ca */ /* 0x000fe200000e0000 */
        /* <DEDUP_REMOVED lines=21> */
.L_x_4:
[----:B------:R-:W-:Y:S01]  /*07e0*/  UISETP.NE.AND UP0, UPT, UR46, URZ, UPT ;  /* 0x0000003f2e00728c */ /* 0x000fe2000bf05270 */
[----:B------:R-:W-:Y:S01]  /*07f0*/  NOP ;  /* 0x0000000000007918 */ /* 0x000fe20000000000 */
[----:B------:R-:W-:Y:S01]  /*0800*/  UMOV UR38, 0x1 ;  /* 0x0000000100267882 */ /* 0x000fe20000000000 */
[----:B------:R-:W-:Y:S01]  /*0810*/  ULDC.64 UR50, c[0x0][0x208] ;  /* 0x0000820000327ab9 */ /* 0x000fe20000000a00 */
[----:B------:R-:W-:Y:S01]  /*0820*/  USEL UR38, UR38, 0x2, !UP0 ;  /* 0x0000000226267887 */ /* 0x000fe2000c000000 */
[----:B01234-:R-:W-:Y:S01]  /*0830*/  BAR.SYNC.DEFER_BLOCKING 0x0 ;  /* 0x0000000000007b1d */ /* 0x01ffe20000010000 */
[----:B------:R-:W-:-:S13]  /*0840*/  PLOP3.LUT P0, PT, PT, PT, UP0, 0x80, 0x0 ;  /* 0x000000000000781c */ /* 0x000fda0003f0f008 */
[----:B------:R-:W-:Y:S05]  /*0850*/  @!P0 BRA `(.L_x_5) ;  /* 0x0000008000b48947 */ /* 0x000fea0003800000 */
.L_x_6:
[----:B------:R-:W-:-:S08]  /*0860*/  NOP ;  /* 0x0000000000007918 */ /* 0x000fd00000000000 */
[----:B------:R-:W0:Y:S02]  /*0870*/  USETMAXREG.TRY_ALLOC.CTAPOOL UP0, 0xe8 ;  /* 0x000000e8000079c8 */ /* 0x000e240008000600 */
[----:B0-----:R-:W-:-:S13]  /*0880*/  PLOP3.LUT P0, PT, PT, PT, UP0, 0x80, 0x0 ;  /* 0x000000000000781c */ /* 0x001fda0003f0f008 */
[----:B------:R-:W-:Y:S05]  /*0890*/  @!P0 BRA `(.L_x_6) ;  /* 0xfffffffc00f08947 */ /* 0x000fea000383ffff */
[----:B------:R-:W-:Y:S01]  /*08a0*/  LOP3.LUT R2, R0, 0xffffff80, RZ, 0xc0, !PT ;  /* 0xffffff8000027812 */ /* 0x000fe200078ec0ff */
[----:B------:R-:W0:Y:S03]  /*08b0*/  S2UR UR40, SR_CTAID.X ;  /* 0x00000000002879c3 */ /* 0x000e260000002500 */
[----:B------:R-:W-:-:S05]  /*08c0*/  ISETP.NE.AND P0, PT, R2, 0x80, PT ;  /* 0x000000800200780c */ /* 0x000fca0003f05270 */
[----:B------:R-:W0:Y:S08]  /*08d0*/  LDC R2, c[0x0][0xc34] ;  /* 0x00030d00ff027b82 */ /* 0x000e300000000800 */
[----:B------:R-:W-:Y:S06]  /*08e0*/  @!P0 BAR.ARV 0x8, 0x100 ;  /* 0x0204000000008b1d */ /* 0x000fec0000002000 */
[----:B------:R-:W-:-:S13]  /*08f0*/  ISETP.GE.U32.AND P0, PT, R0, 0x100, PT ;  /* 0x000001000000780c */ /* 0x000fda0003f06070 */
[----:B------:R-:W-:Y:S06]  /*0900*/  @P0 BAR.ARV 0xf, 0x100 ;  /* 0x03c4000000000b1d */ /* 0x000fec0000002000 */
[----:B0-----:R-:W-:-:S13]  /*0910*/  ISETP.LE.AND P0, PT, R2, UR40, PT ;  /* 0x0000002802007c0c */ /* 0x001fda000bf03270 */
[----:B------:R-:W-:Y:S05]  /*0920*/  @P0 EXIT ;  /* 0x000000000000094d */ /* 0x000fea0003800000 */
[----:B------:R-:W-:Y:S01]  /*0930*/  VIADD R0, R0, 0xffffff80 ;  /* 0xffffff8000007836 */ /* 0x000fe20000000000 */
[----:B------:R-:W0:Y:S01]  /*0940*/  S2UR UR39, SR_CgaCtaId ;  /* 0x00000000002779c3 */ /* 0x000e220000008800 */
[----:B------:R-:W-:Y:S01]  /*0950*/  UMOV UR42, 0x400 ;  /* 0x00000400002a7882 */ /* 0x000fe20000000000 */
[----:B------:R-:W-:Y:S01]  /*0960*/  IMAD.MOV.U32 R23, RZ, RZ, 0x40 ;  /* 0x00000040ff177424 */ /* 0x000fe200078e00ff */
[----:B------:R-:W-:Y:S01]  /*0970*/  ULOP3.LUT UR41, UR38, 0x1, URZ, 0xfc, !UPT ;  /* 0x0000000126297892 */ /* 0x000fe2000f8efc3f */
[----:B------:R-:W-:Y:S01]  /*0980*/  SHF.R.S32.HI R3, RZ, 0x1f, R0 ;  /* 0x0000001fff037819 */ /* 0x000fe20000011400 */
[----:B------:R-:W-:Y:S01]  /*0990*/  UMOV UR36, URZ ;  /* 0x0000003f00247c82 */ /* 0x000fe20008000000 */
[----:B------:R-:W-:Y:S01]  /*09a0*/  UMOV UR37, URZ ;  /* 0x0000003f00257c82 */ /* 0x000fe20008000000 */
[----:B------:R-:W-:Y:S01]  /*09b0*/  UMOV UR47, URZ ;  /* 0x0000003f002f7c82 */ /* 0x000fe20008000000 */
[CC--:B------:R-:W-:Y:S02]  /*09c0*/  LEA.HI R2, R3.reuse, R0.reuse, RZ, 0x4 ;  /* 0x0000000003027211 */ /* 0x0c0fe400078f20ff */
[----:B------:R-:W-:-:S02]  /*09d0*/  LEA.HI R4, R3, R0, RZ, 0x5 ;  /* 0x0000000003047211 */ /* 0x000fc400078f28ff */
[----:B------:R-:W-:Y:S02]  /*09e0*/  SHF.R.S32.HI R9, RZ, 0x4, R2 ;  /* 0x00000004ff097819 */ /* 0x000fe40000011402 */
[CC--:B------:R-:W-:Y:S02]  /*09f0*/  LEA.HI R5, R3.reuse, R0.reuse, RZ, 0x7 ;  /* 0x0000000003057211 */ /* 0x0c0fe400078f38ff */
[C---:B------:R-:W-:Y:S02]  /*0a00*/  LOP3.LUT R7, R2.reuse, 0xfffffff0, RZ, 0xc0, !PT ;  /* 0xfffffff002077812 */ /* 0x040fe400078ec0ff */
[----:B------:R-:W-:Y:S02]  /*0a10*/  SHF.R.S32.HI R11, RZ, 0x5, R4 ;  /* 0x00000005ff0b7819 */ /* 0x000fe40000011404 */
[----:B------:R-:W-:Y:S01]  /*0a20*/  LEA.HI R2, R2, R9, RZ, 0x1 ;  /* 0x0000000902027211 */ /* 0x000fe200078f08ff */
[----:B------:R-:W-:Y:S01]  /*0a30*/  IMAD.IADD R7, R0, 0x1, -R7 ;  /* 0x0000000100077824 */ /* 0x000fe200078e0a07 */
[----:B------:R-:W-:-:S02]  /*0a40*/  LEA.HI R6, R3, R0, RZ, 0x2 ;  /* 0x0000000003067211 */ /* 0x000fc400078f10ff */
[----:B------:R-:W-:Y:S01]  /*0a50*/  LEA.HI R211, R3, R0, RZ, 0x3 ;  /* 0x0000000003d37211 */ /* 0x000fe200078f18ff */
[----:B0-----:R-:W-:Y:S01]  /*0a60*/  ULEA UR42, UR39, UR42, 0x18 ;  /* 0x0000002a272a7291 */ /* 0x001fe2000f8ec03f */
[----:B------:R-:W-:Y:S02]  /*0a70*/  SHF.R.S32.HI R4, RZ, 0x1f, R4 ;  /* 0x0000001fff047819 */ /* 0x000fe40000011404 */
[----:B------:R-:W-:Y:S02]  /*0a80*/  LOP3.LUT R3, R5, 0xffffff80, RZ, 0xc0, !PT ;  /* 0xffffff8005037812 */ /* 0x000fe400078ec0ff */
[----:B------:R-:W-:Y:S02]  /*0a90*/  LOP3.LUT R2, R2, 0x1ffffffe, RZ, 0xc0, !PT ;  /* 0x1ffffffe02027812 */ /* 0x000fe400078ec0ff */
[----:B------:R-:W-:Y:S01]  /*0aa0*/  LEA.HI R4, R4, R11, RZ, 0x2 ;  /* 0x0000000b04047211 */ /* 0x000fe200078f10ff */
[----:B------:R-:W-:Y:S01]  /*0ab0*/  IMAD.IADD R3, R0, 0x1, -R3 ;  /* 0x0000000100037824 */ /* 0x000fe200078e0a03 */
[----:B------:R-:W-:Y:S01]  /*0ac0*/  LOP3.LUT R209, R211, 0xfffffff8, RZ, 0xc0, !PT ;  /* 0xfffffff8d3d17812 */ /* 0x000fe200078ec0ff */
[----:B------:R-:W-:Y:S01]  /*0ad0*/  IMAD.IADD R9, R9, 0x1, -R2 ;  /* 0x0000000109097824 */ /* 0x000fe200078e0a02 */
[----:B------:R-:W-:-:S02]  /*0ae0*/  LOP3.LUT R13, R6, 0xfffffffc, RZ, 0xc0, !PT ;  /* 0xfffffffc060d7812 */ /* 0x000fc400078ec0ff */
[----:B------:R-:W-:Y:S01]  /*0af0*/  SHF.R.S32.HI R210, RZ, 0x7, R5 ;  /* 0x00000007ffd27819 */ /* 0x000fe20000011405 */
[----:B------:R-:W-:Y:S01]  /*0b00*/  IMAD.IADD R209, R0, 0x1, -R209 ;  /* 0x0000000100d17824 */ /* 0x000fe200078e0ad1 */
[----:B------:R-:W-:Y:S01]  /*0b10*/  LOP3.LUT R4, R4, 0x3ffffc, RZ, 0xc0, !PT ;  /* 0x003ffffc04047812 */ /* 0x000fe200078ec0ff */
[----:B------:R-:W-:Y:S01]  /*0b20*/  IMAD.SHL.U32 R9, R9, 0x8, RZ ;  /* 0x0000000809097824 */ /* 0x000fe200078e00ff */
[--C-:B------:R-:W-:Y:S01]  /*0b30*/  SHF.R.S32.HI R2, RZ, 0x1f, R7.reuse ;  /* 0x0000001fff027819 */ /* 0x100fe20000011407 */
[----:B------:R-:W-:Y:S01]  /*0b40*/  IMAD R15, R210, 0x100, R7 ;  /* 0x00000100d20f7824 */ /* 0x000fe200078e0207 */
[----:B------:R-:W-:Y:S01]  /*0b50*/  IADD3 R13, R0, -R13, RZ ;  /* 0x8000000d000d7210 */ /* 0x000fe20007ffe0ff */
[----:B------:R-:W-:Y:S01]  /*0b60*/  IMAD.IADD R8, R11, 0x1, -R4 ;  /* 0x000000010b087824 */ /* 0x000fe200078e0a04 */
[----:B------:R-:W-:Y:S01]  /*0b70*/  SHF.R.S32.HI R0, RZ, 0x1f, R3 ;  /* 0x0000001fff007819 */ /* 0x000fe20000011403 */
[----:B------:R-:W-:Y:S01]  /*0b80*/  IMAD.SHL.U32 R16, R209, 0x8, RZ ;  /* 0x00000008d1107824 */ /* 0x000fe200078e00ff */
[----:B------:R-:W-:-:S02]  /*0b90*/  LEA.HI R6, R2, R7, RZ, 0x3 ;  /* 0x0000000702067211 */ /* 0x000fc400078f18ff */
[----:B------:R-:W-:Y:S01]  /*0ba0*/  LEA.HI R2, R0, R3, RZ, 0x2 ;  /* 0x0000000300027211 */ /* 0x000fe200078f10ff */
[----:B------:R-:W-:Y:S01]  /*0bb0*/  VIADD R188, R16, 0x80 ;  /* 0x0000008010bc7836 */ /* 0x000fe20000000000 */
[----:B------:R-:W-:Y:S01]  /*0bc0*/  LOP3.LUT R4, R6, 0xfffffff8, RZ, 0xc0, !PT ;  /* 0xfffffff806047812 */ /* 0x000fe200078ec0ff */
[----:B------:R-:W-:Y:S01]  /*0bd0*/  VIADD R187, R16, 0xc0 ;  /* 0x000000c010bb7836 */ /* 0x000fe20000000000 */
[----:B------:R-:W-:Y:S01]  /*0be0*/  LEA R12, R8, R15, 0x4 ;  /* 0x0000000f080c7211 */ /* 0x000fe200078e20ff */
[----:B------:R-:W-:Y:S01]  /*0bf0*/  VIADD R186, R16, 0x100 ;  /* 0x0000010010ba7836 */ /* 0x000fe20000000000 */
[----:B------:R-:W-:Y:S01]  /*0c00*/  LOP3.LUT R8, R2, 0x7ffffffc, RZ, 0xc0, !PT ;  /* 0x7ffffffc02087812 */ /* 0x000fe200078ec0ff */
[----:B------:R-:W-:Y:S01]  /*0c10*/  IMAD.IADD R7, R7, 0x1, -R4 ;  /* 0x0000000107077824 */ /* 0x000fe200078e0a04 */
[----:B------:R-:W-:Y:S01]  /*0c20*/  LEA.HI R4, R0, R3, RZ, 0x5 ;  /* 0x0000000300047211 */ /* 0x000fe200078f28ff */
[----:B------:R-:W-:Y:S01]  /*0c30*/  IMAD.U32 R215, R12, 0x40, R9 ;  /* 0x000000400cd77824 */ /* 0x000fe200078e0009 */
[----:B------:R-:W-:Y:S01]  /*0c40*/  SHF.R.S32.HI R0, RZ, 0x2, R2 ;  /* 0x00000002ff007819 */ /* 0x000fe20000011402 */
[----:B------:R-:W-:Y:S01]  /*0c50*/  IMAD.IADD R17, R3, 0x1, -R8 ;  /* 0x0000000103117824 */ /* 0x000fe200078e0a08 */
[----:B------:R-:W-:Y:S01]  /*0c60*/  SHF.R.S32.HI R3, RZ, 0x1f, R2 ;  /* 0x0000001fff037819 */ /* 0x000fe20000011402 */
[----:B------:R-:W-:Y:S01]  /*0c70*/  IMAD.SHL.U32 R2, R7, 0x40, RZ ;  /* 0x0000004007027824 */ /* 0x000fe200078e00ff */
[----:B------:R-:W-:Y:S01]  /*0c80*/  SHF.L.U32 R6, R6, 0x6, RZ ;  /* 0x0000000606067819 */ /* 0x000fe200000006ff */
[C---:B------:R-:W-:Y:S01]  /*0c90*/  VIADD R185, R16.reuse, 0x140 ;  /* 0x0000014010b97836 */ /* 0x040fe20000000000 */
[----:B------:R-:W-:Y:S01]  /*0ca0*/  LEA.HI R3, R3, R0, RZ, 0x3 ;  /* 0x0000000003037211 */ /* 0x000fe200078f18ff */
[----:B------:R-:W-:Y:S01]  /*0cb0*/  VIADD R212, R16, 0x1c0 ;  /* 0x000001c010d47836 */ /* 0x000fe20000000000 */
[----:B------:R-:W-:Y:S01]  /*0cc0*/  LOP3.LUT R2, R2, 0x1c0, RZ, 0xc0, !PT ;  /* 0x000001c002027812 */ /* 0x000fe200078ec0ff */
[----:B------:R-:W-:Y:S01]  /*0cd0*/  IMAD.SHL.U32 R17, R17, 0x2, RZ ;  /* 0x0000000211117824 */ /* 0x000fe200078e00ff */
[----:B------:R-:W-:-:S02]  /*0ce0*/  LOP3.LUT R6, R6, 0x7ffffe00, RZ, 0xc0, !PT ;  /* 0x7ffffe0006067812 */ /* 0x000fc400078ec0ff */
[----:B------:R-:W-:Y:S02]  /*0cf0*/  LOP3.LUT R9, R2, 0x8, R9, 0xf8, !PT ;  /* 0x0000000802097812 */ /* 0x000fe400078ef809 */
[----:B------:R-:W-:Y:S01]  /*0d00*/  SHF.R.U32.HI R8, RZ, 0x3, R2 ;  /* 0x00000003ff087819 */ /* 0x000fe20000011602 */
[----:B------:R-:W-:Y:S01]  /*0d10*/  IMAD R6, R11, 0x400, R6 ;  /* 0x000004000b067824 */ /* 0x000fe200078e0206 */
[----:B------:R-:W-:Y:S02]  /*0d20*/  R2P PR, R7, 0x6 ;  /* 0x0000000607007804 */ /* 0x000fe40000000000 */
[----:B------:R-:W-:Y:S02]  /*0d30*/  LOP3.LUT R9, R9, R8, RZ, 0x3c, !PT ;  /* 0x0000000809097212 */ /* 0x000fe400078e3cff */
[----:B------:R-:W-:Y:S02]  /*0d40*/  LOP3.LUT R3, R3, 0xfffffff8, RZ, 0xc0, !PT ;  /* 0xfffffff803037812 */ /* 0x000fe400078ec0ff */
[----:B------:R-:W-:Y:S01]  /*0d50*/  LEA.HI R10, R13, R13, RZ, 0x1 ;  /* 0x0000000d0d0a7211 */ /* 0x000fe200078f08ff */
[----:B------:R-:W-:Y:S01]  /*0d60*/  IMAD.IADD R6, R6, 0x1, R9 ;  /* 0x0000000106067824 */ /* 0x000fe200078e0209 */
[----:B------:R-:W-:Y:S01]  /*0d70*/  LEA.HI R5, R5, R210, RZ, 0x1 ;  /* 0x000000d205057211 */ /* 0x000fe200078f08ff */
[----:B------:R-:W-:Y:S01]  /*0d80*/  IMAD.IADD R3, R0, 0x1, -R3 ;  /* 0x0000000100037824 */ /* 0x000fe200078e0a03 */
[----:B------:R-:W-:-:S02]  /*0d90*/  LOP3.LUT R10, R10, 0x1ffffffe, RZ, 0xc0, !PT ;  /* 0x1ffffffe0a0a7812 */ /* 0x000fc400078ec0ff */
[----:B------:R-:W-:Y:S02]  /*0da0*/  LEA R22, R6, UR42, 0x1 ;  /* 0x0000002a06167c11 */ /* 0x000fe4000f8e08ff */
[----:B------:R-:W-:Y:S01]  /*0db0*/  SHF.R.S32.HI R2, RZ, 0x5, R4 ;  /* 0x00000005ff027819 */ /* 0x000fe20000011404 */
[----:B------:R-:W-:Y:S01]  /*0dc0*/  IMAD.IADD R13, R13, 0x1, -R10 ;  /* 0x000000010d0d7824 */ /* 0x000fe200078e0a0a */
[----:B------:R-:W-:Y:S01]  /*0dd0*/  LOP3.LUT R5, R5, 0xfffffe, RZ, 0xc0, !PT ;  /* 0x00fffffe05057812 */ /* 0x000fe200078ec0ff */
[C---:B------:R-:W-:Y:S01]  /*0de0*/  VIADD R184, R22.reuse, 0x26800 ;  /* 0x0002680016b87836 */ /* 0x040fe20000000000 */
[----:B------:R-:W-:Y:S01]  /*0df0*/  SEL R23, R23, 0xffffffc0, !P2 ;  /* 0xffffffc017177807 */ /* 0x000fe20005000000 */
[----:B------:R-:W-:Y:S01]  /*0e00*/  VIADD R19, R22, 0x26820 ;  /* 0x0002682016137836 */ /* 0x000fe20000000000 */
[----:B------:R-:W-:Y:S01]  /*0e10*/  LEA R2, R2, R3, 0x4 ;  /* 0x0000000302027211 */ /* 0x000fe200078e20ff */
[----:B------:R-:W-:Y:S01]  /*0e20*/  IMAD.IADD R5, R210, 0x1, -R5 ;  /* 0x00000001d2057824 */ /* 0x000fe200078e0a05 */
[C---:B------:R-:W-:Y:S01]  /*0e30*/  @P1 IADD3 R19, R184.reuse, -0x20, RZ ;  /* 0xffffffe0b8131810 */ /* 0x040fe20007ffe0ff */
[----:B------:R-:W-:Y:S01]  /*0e40*/  IMAD.IADD R184, R184, 0x1, R23 ;  /* 0x00000001b8b87824 */ /* 0x000fe200078e0217 */
[C---:B------:R-:W-:Y:S01]  /*0e50*/  IADD3 R189, R16.reuse, 0x40, RZ ;  /* 0x0000004010bd7810 */ /* 0x040fe20007ffe0ff */
[----:B------:R-:W-:Y:S01]  /*0e60*/  IMAD.SHL.U32 R18, R5, 0x100, RZ ;  /* 0x0000010005127824 */ /* 0x000fe200078e00ff */
[----:B------:R-:W-:Y:S01]  /*0e70*/  IADD3 R213, R16, 0x180, RZ ;  /* 0x0000018010d57810 */ /* 0x000fe20007ffe0ff */
[----:B------:R-:W-:Y:S01]  /*0e80*/  IMAD R214, R13, 0x8, R2 ;  /* 0x000000080dd67824 */ /* 0x000fe200078e0202 */
[----:B------:R-:W-:Y:S01]  /*0e90*/  SHF.R.S32.HI R211, RZ, 0x3, R211 ;  /* 0x00000003ffd37819 */ /* 0x000fe200000114d3 */
[----:B------:R-:W-:Y:S01]  /*0ea0*/  IMAD.IADD R23, R23, 0x1, R19 ;  /* 0x0000000117177824 */ /* 0x000fe200078e0213 */
[----:B------:R-:W-:-:S02]  /*0eb0*/  SHF.R.S32.HI R222, RZ, 0x1f, R189 ;  /* 0x0000001fffde7819 */ /* 0x000fc400000114bd */
[----:B------:R-:W-:Y:S02]  /*0ec0*/  SHF.R.S32.HI R221, RZ, 0x1f, R188 ;  /* 0x0000001fffdd7819 */ /* 0x000fe400000114bc */
[----:B------:R-:W-:Y:S02]  /*0ed0*/  SHF.R.S32.HI R220, RZ, 0x1f, R187 ;  /* 0x0000001fffdc7819 */ /* 0x000fe400000114bb */
[----:B------:R-:W-:Y:S02]  /*0ee0*/  SHF.R.S32.HI R219, RZ, 0x1f, R186 ;  /* 0x0000001fffdb7819 */ /* 0x000fe400000114ba */
[----:B------:R-:W-:Y:S02]  /*0ef0*/  SHF.R.S32.HI R218, RZ, 0x1f, R185 ;  /* 0x0000001fffda7819 */ /* 0x000fe400000114b9 */
[----:B------:R-:W-:Y:S02]  /*0f00*/  SHF.R.S32.HI R217, RZ, 0x1f, R213 ;  /* 0x0000001fffd97819 */ /* 0x000fe400000114d5 */
[----:B------:R-:W-:-:S07]  /*0f10*/  SHF.R.S32.HI R216, RZ, 0x1f, R212 ;  /* 0x0000001fffd87819 */ /* 0x000fce00000114d4 */
.L_x_48:
[----:B------:R-:W-:Y:S01]  /*0f20*/  ULDC UR4, c[0x0][0xc38] ;  /* 0x00030e0000047ab9 */ /* 0x000fe20000000800 */
[----:B------:R-:W-:Y:S01]  /*0f30*/  ULDC UR49, c[0x0][0x424] ;  /* 0x0001090000317ab9 */ /* 0x000fe20000000800 */
[----:B------:R-:W-:Y:S01]  /*0f40*/  UISETP.NE.AND UP1, UPT, UR4, 0x1, UPT ;  /* 0x000000010400788c */ /* 0x000fe2000bf25270 */
[----:B------:R-:W-:Y:S02]  /*0f50*/  ULDC UR6, c[0x0][0x2f0] ;  /* 0x0000bc0000067ab9 */ /* 0x000fe40000000800 */
[----:B------:R-:W-:Y:S01]  /*0f60*/  ULDC.64 UR4, c[0x0][0x418] ;  /* 0x0001060000047ab9 */ /* 0x000fe20000000a00 */
[----:B------:R-:W-:Y:S01]  /*0f70*/  UMOV UR43, UR40 ;  /* 0x00000028002b7c82 */ /* 0x000fe20008000000 */
[----:B------:R-:W-:Y:S01]  /*0f80*/  UISETP.NE.U32.AND UP0, UPT, UR4, URZ, UPT ;  /* 0x0000003f0400728c */ /* 0x000fe2000bf05070 */
[----:B------:R-:W-:Y:S02]  /*0f90*/  UMOV UR45, UR40 ;  /* 0x00000028002d7c82 */ /* 0x000fe40008000000 */
[----:B------:R-:W-:Y:S01]  /*0fa0*/  ULDC UR4, c[0x0][0xc44] ;  /* 0x0003110000047ab9 */ /* 0x000fe20000000800 */
[----:B------:R-:W-:-:S02]  /*0fb0*/  UISETP.NE.AND.EX UP0, UPT, UR5, URZ, UPT, UP0 ;  /* 0x0000003f0500728c */ /* 0x000fc4000bf05300 */
[----:B------:R-:W-:Y:S02]  /*0fc0*/  UISETP.NE.AND UP2, UPT, UR4, 0x1, UPT ;  /* 0x000000010400788c */ /* 0x000fe4000bf45270 */
[----:B------:R-:W-:Y:S01]  /*0fd0*/  USEL UR49, UR49, 0x1, UP0 ;  /* 0x0000000131317887 */ /* 0x000fe20008000000 */
[----:B------:R-:W-:Y:S01]  /*0fe0*/  @UP1 ULDC UR4, c[0x0][0xc3c] ;  /* 0x00030f0000041ab9 */ /* 0x000fe20000000800 */
[----:B------:R-:W-:Y:S02]  /*0ff0*/  UISETP.NE.AND UP0, UPT, UR46, 0x1, UPT ;  /* 0x000000012e00788c */ /* 0x000fe4000bf05270 */
[----:B------:R-:W-:Y:S02]  /*1000*/  UIMAD.WIDE.U32 UR4, UR40, UR4, URZ ;  /* 0x00000004280472a5 */ /* 0x000fe4000f8e003f */
[----:B------:R-:W-:Y:S02]  /*1010*/  UIMAD UR49, UR49, UR6, URZ ;  /* 0x00000006313172a4 */ /* 0x000fe4000f8e023f */
[----:B------:R-:W-:Y:S01]  /*1020*/  PLOP3.LUT P0, PT, PT, PT, UP0, 0x80, 0x0 ;  /* 0x000000000000781c */ /* 0x000fe20003f0f008 */
[----:B------:R-:W-:Y:S01]  /*1030*/  @UP1 ULDC UR6, c[0x0][0xc40] ;  /* 0x0003100000061ab9 */ /* 0x000fe20000000800 */
[----:B------:R-:W-:Y:S01]  /*1040*/  @UP2 ULDC.64 UR8, c[0x0][0xc48] ;  /* 0x0003120000082ab9 */ /* 0x000fe20000000a00 */
[----:B------:R-:W-:-:S02]  /*1050*/  @UP1 USHF.R.U32.HI UR43, URZ, UR6, UR5 ;  /* 0x000000063f2b1299 */ /* 0x000fc40008011605 */
[----:B------:R-:W-:Y:S02]  /*1060*/  UIADD3 UR6, UR49, 0x3f, URZ ;  /* 0x0000003f31067890 */ /* 0x000fe4000fffe03f */
[----:B------:R-:W-:Y:S02]  /*1070*/  UIMAD.WIDE.U32 UR4, UR43, UR8, URZ ;  /* 0x000000082b0472a5 */ /* 0x000fe4000f8e003f */
[----:B------:R-:W-:Y:S01]  /*1080*/  USHF.R.S32.HI UR7, URZ, 0x1f, UR6 ;  /* 0x0000001f3f077899 */ /* 0x000fe20008011406 */
[----:B------:R-:W-:Y:S01]  /*1090*/  UMOV UR44, UR43 ;  /* 0x0000002b002c7c82 */ /* 0x000fe20008000000 */
[----:B------:R-:W-:Y:S02]  /*10a0*/  @UP2 USHF.R.U32.HI UR44, URZ, UR9, UR5 ;  /* 0x000000093f2c2299 */ /* 0x000fe40008011605 */
[----:B------:R-:W-:-:S04]  /*10b0*/  ULEA.HI UR7, UR7, UR6, URZ, 0x6 ;  /* 0x0000000607077291 */ /* 0x000fc8000f8f303f */
[----:B------:R-:W-:Y:S01]  /*10c0*/  USHF.R.S32.HI UR48, URZ, 0x6, UR7 ;  /* 0x000000063f307899 */ /* 0x000fe20008011407 */
[----:B0123-5:R-:W-:Y:S11]  /*10d0*/  @!P0 BRA `(.L_x_7) ;  /* 0x0000001800388947 */ /* 0x02fff60003800000 */
[----:B------:R-:W0:Y:S01]  /*10e0*/  SHFL.IDX PT, R0, R210, RZ, 0x1f ;  /* 0x00001fffd2007589 */ /* 0x000e2200000e0000 */
[----:B------:R-:W-:-:S06]  /*10f0*/  UISETP.NE.AND UP0, UPT, UR41, 0x3, UPT ;  /* 0x000000032900788c */ /* 0x000fcc000bf05270 */
[----:B------:R-:W-:Y:S02]  /*1100*/  PLOP3.LUT P0, PT, PT, PT, UP0, 0x80, 0x0 ;  /* 0x000000000000781c */ /* 0x000fe40003f0f008 */
[----:B0-----:R-:W-:-:S13]  /*1110*/  R2UR UR4, R0 ;  /* 0x00000000000472ca */ /* 0x001fda00000e0000 */
[----:B------:R-:W-:-:S04]  /*1120*/  ULEA.HI UR5, UR4, UR4, URZ, 0x1 ;  /* 0x0000000404057291 */ /* 0x000fc8000f8f083f */
[----:B------:R-:W-:-:S04]  /*1130*/  ULOP3.LUT UR5, UR5, 0x1fffe, URZ, 0xc0, !UPT ;  /* 0x0001fffe05057892 */ /* 0x000fc8000f8ec03f */
[----:B------:R-:W-:-:S04]  /*1140*/  UIADD3 UR5, UR4, -UR5, URZ ;  /* 0x8000000504057290 */ /* 0x000fc8000fffe03f */
[----:B------:R-:W-:-:S04]  /*1150*/  ULEA UR5, UR5, UR42, 0xf ;  /* 0x0000002a05057291 */ /* 0x000fc8000f8e783f */
[----:B------:R-:W-:-:S04]  /*1160*/  UIADD3 UR5, UR5, 0x400, URZ ;  /* 0x0000040005057890 */ /* 0x000fc8000fffe03f */
[----:B------:R-:W-:-:S04]  /*1170*/  USHF.R.U32.HI UR5, URZ, 0x4, UR5 ;  /* 0x000000043f057899 */ /* 0x000fc80008011605 */
[----:B------:R-:W-:-:S04]  /*1180*/  ULOP3.LUT UR5, UR5, 0x3fff, URZ, 0xc0, !UPT ;  /* 0x00003fff05057892 */ /* 0x000fc8000f8ec03f */
[----:B------:R-:W-:Y:S01]  /*1190*/  ULOP3.LUT UR20, UR5, 0x2000000, URZ, 0xfc, !UPT ;  /* 0x0200000005147892 */ /* 0x000fe2000f8efc3f */
[----:B------:R-:W-:Y:S11]  /*11a0*/  @!P0 BRA `(.L_x_8) ;  /* 0x0000000000048947 */ /* 0x000ff60003800000 */
[----:B------:R-:W-:Y:S01]  /*11b0*/  BPT.TRAP 0x1 ;  /* 0x000000040000795c */ /* 0x000fe20000300000 */
.L_x_8:
[----:B------:R-:W-:Y:S01]  /*11c0*/  ULEA UR16, UR47, UR42, 0x3 ;  /* 0x0000002a2f107291 */ /* 0x000fe2000f8e183f */
[----:B------:R-:W-:-:S04]  /*11d0*/  MOV R0, UR37 ;  /* 0x0000002500007c02 */ /* 0x000fc80008000f00 */
[----:B------:R-:W-:-:S04]  /*11e0*/  SHF.L.U32 R0, R0, 0x1f, RZ ;  /* 0x0000001f00007819 */ /* 0x000fc800000006ff */
[----:B------:R-:W0:Y:S02]  /*11f0*/  SYNCS.PHASECHK.TRANS64.TRYWAIT P1, [UR16+0x28c50], R0 ;  /* 0x028c5000ff0075a7 */ /* 0x000e240008020150 */
[----:B0-----:R-:W-:Y:S05]  /*1200*/  @!P1 BRA `(.L_x_9) ;  /* 0x000000b800389947 */ /* 0x001fea0003800000 */
.L_x_98:
[----:B------:R-:W-:Y:S01]  /*1210*/  BAR.SYNC.DEFER_BLOCKING 0xe, 0x100 ;  /* 0x0384000000007b1d */ /* 0x000fe20000010000 */
[----:B------:R-:W-:Y:S02]  /*1220*/  UIADD3 UR4, UR42, 0x26800, URZ ;  /* 0x000268002a047890 */ /* 0x000fe4000fffe03f */
[----:B------:R-:W-:Y:S02]  /*1230*/  ULEA UR12, UR47, UR20, 0xc ;  /* 0x000000142f0c7291 */ /* 0x000fe4000f8e603f */
[----:B------:R-:W-:Y:S01]  /*1240*/  USHF.R.U32.HI UR4, URZ, 0x4, UR4 ;  /* 0x000000043f047899 */ /* 0x000fe20008011604 */
[----:B------:R-:W-:Y:S01]  /*1250*/  UMOV UR7, 0x40000040 ;  /* 0x4000004000077882 */ /* 0x000fe20000000000 */
[----:B------:R-:W-:Y:S02]  /*1260*/  UMOV UR5, 0x40000040 ;  /* 0x4000004000057882 */ /* 0x000fe40000000000 */
[----:B------:R-:W-:Y:S01]  /*1270*/  ULOP3.LUT UR4, UR4, 0x3fff, URZ, 0xc0, !UPT ;  /* 0x00003fff04047892 */ /* 0x000fe2000f8ec03f */
[----:B------:R-:W-:Y:S01]  /*1280*/  UMOV UR6, UR12 ;  /* 0x0000000c00067c82 */ /* 0x000fe20008000000 */
[----:B------:R-:W-:-:S02]  /*1290*/  UIADD3 UR10, UR12, 0x100, URZ ;  /* 0x000001000c0a7890 */ /* 0x000fc4000fffe03f */
[----:B------:R-:W-:Y:S01]  /*12a0*/  ULOP3.LUT UR13, UR4, 0x10000, URZ, 0xfc, !UPT ;  /* 0x00010000040d7892 */ /* 0x000fe2000f8efc3f */
[----:B------:R-:W-:Y:S01]  /*12b0*/  UMOV UR11, 0x40000040 ;  /* 0x40000040000b7882 */ /* 0x000fe20000000000 */
[----:B------:R-:W-:Y:S02]  /*12c0*/  UMOV UR9, 0x40000040 ;  /* 0x4000004000097882 */ /* 0x000fe40000000000 */
[----:B------:R-:W-:Y:S02]  /*12d0*/  UIADD3 UR8, UR13, 0x4, URZ ;  /* 0x000000040d087890 */ /* 0x000fe4000fffe03f */
[----:B------:R-:W-:Y:S01]  /*12e0*/  UIADD3 UR14, UR12, 0x180, URZ ;  /* 0x000001800c0e7890 */ /* 0x000fe2000fffe03f */
[----:B------:R-:W-:Y:S01]  /*12f0*/  UMOV UR4, UR13 ;  /* 0x0000000d00047c82 */ /* 0x000fe20008000000 */
[----:B------:R-:W-:Y:S01]  /*1300*/  UMOV UR15, 0x40000040 ;  /* 0x40000040000f7882 */ /* 0x000fe20000000000 */
[----:B------:R-:W-:-:S06]  /*1310*/  WARPGROUP.ARRIVE ;  /* 0x00000000000079c5 */ /* 0x000fcc0000000000 */
[----:B------:R-:W-:Y:S01]  /*1320*/  HGMMA.64x256x16.F32 R24, gdesc[UR4].tnspB, RZ, !UPT, gsb0 ;  /* 0x43e00000041879f0 */ /* 0x000fe2000c0008ff */
[----:B------:R-:W-:Y:S02]  /*1330*/  UIADD3 UR6, UR12, 0x80, URZ ;  /* 0x000000800c067890 */ /* 0x000fe4000fffe03f */
[----:B------:R-:W-:Y:S01]  /*1340*/  UIADD3 UR4, UR13, 0x2, URZ ;  /* 0x000000020d047890 */ /* 0x000fe2000fffe03f */
[----:B------:R-:W-:Y:S01]  /*1350*/  UMOV UR7, 0x40000040 ;  /* 0x4000004000077882 */ /* 0x000fe20000000000 */
[----:B------:R-:W-:Y:S01]  /*1360*/  UMOV UR5, 0x40000040 ;  /* 0x4000004000057882 */ /* 0x000fe20000000000 */
[----:B------:R-:W-:-:S03]  /*1370*/  UIADD3 UR12, UR13, 0x6, URZ ;  /* 0x000000060d0c7890 */ /* 0x000fc6000fffe03f */
[----:B------:R-:W-:Y:S01]  /*1380*/  UMOV UR13, 0x40000040 ;  /* 0x40000040000d7882 */ /* 0x000fe20000000000 */
[----:B------:R-:W-:Y:S02]  /*1390*/  WARPGROUP.DEPBAR.LE gsb0, 0x0 ;  /* 0x00008000000079c5 */ /* 0x000fe40000010000 */
[----:B------:R-:W-:-:S15]  /*13a0*/  WARPGROUP.ARRIVE ;  /* 0x00000000000079c5 */ /* 0x000fde0000000000 */
[----:B------:R-:W-:-:S01]  /*13b0*/  NOP ;  /* 0x0000000000007918 */ /* 0x000fc20000000000 */
[----:B------:R-:W-:Y:S03]  /*13c0*/  HGMMA.64x256x16.F32 R24, gdesc[UR4].tnspB, R24, gsb0 ;  /* 0x43e00000041879f0 */ /* 0x000fe60008000818 */
[----:B------:R-:W-:Y:S02]  /*13d0*/  WARPGROUP.DEPBAR.LE gsb0, 0x0 ;  /* 0x00008000000079c5 */ /* 0x000fe40000010000 */
[----:B------:R-:W-:-:S15]  /*13e0*/  WARPGROUP.ARRIVE ;  /* 0x00000000000079c5 */ /* 0x000fde0000000000 */
[----:B------:R-:W-:-:S08]  /*13f0*/  NOP ;  /* 0x0000000000007918 */ /* 0x000fd00000000000 */
[----:B------:R-:W-:Y:S03]  /*1400*/  HGMMA.64x256x16.F32 R24, gdesc[UR8].tnspB, R24, gsb0 ;  /* 0x43e00000081879f0 */ /* 0x000fe60008000818 */
[----:B------:R-:W-:Y:S02]  /*1410*/  WARPGROUP.DEPBAR.LE gsb0, 0x0 ;  /* 0x00008000000079c5 */ /* 0x000fe40000010000 */
[----:B------:R-:W-:-:S15]  /*1420*/  WARPGROUP.ARRIVE ;  /* 0x00000000000079c5 */ /* 0x000fde0000000000 */
[----:B------:R-:W-:-:S08]  /*1430*/  NOP ;  /* 0x0000000000007918 */ /* 0x000fd00000000000 */
[----:B------:R-:W-:Y:S03]  /*1440*/  HGMMA.64x256x16.F32 R24, gdesc[UR12].tnspB, R24, gsb0 ;  /* 0x43e000000c1879f0 */ /* 0x000fe60008000818 */
[----:B------:R-:W-:Y:S02]  /*1450*/  WARPGROUP.DEPBAR.LE gsb0, 0x0 ;  /* 0x00008000000079c5 */ /* 0x000fe40000010000 */
[----:B------:R-:W-:Y:S06]  /*1460*/  BAR.ARV 0xf, 0x100 ;  /* 0x03c4000000007b1d */ /* 0x000fec0000002000 */
[----:B------:R-:W-:Y:S05]  /*1470*/  @!P0 BRA `(.L_x_10) ;  /* 0x0000000000048947 */ /* 0x000fea0003800000 */
[----:B------:R-:W-:Y:S01]  /*1480*/  BPT.TRAP 0x1 ;  /* 0x000000040000795c */ /* 0x000fe20000300000 */
.L_x_10:
[----:B------:R-:W-:Y:S02]  /*1490*/  UISETP.GE.AND UP0, UPT, UR49, 0x41, UPT ;  /* 0x000000413100788c */ /* 0x000fe4000bf06270 */
[----:B------:R-:W-:-:S04]  /*14a0*/  UIADD3 UR6, UR16, 0x28c60, URZ ;  /* 0x00028c6010067890 */ /* 0x000fc8000fffe03f */
[----:B------:R-:W-:Y:S01]  /*14b0*/  PLOP3.LUT P1, PT, PT, PT, UP0, 0x80, 0x0 ;  /* 0x000000000000781c */ /* 0x000fe20003f2f008 */
[----:B------:R-:W-:-:S09]  /*14c0*/  UPRMT UR6, UR39, 0x654, UR6 ;  /* 0x0000065427067896 */ /* 0x000fd20008000006 */
[----:B------:R-:W-:Y:S03]  /*14d0*/  SYNCS.ARRIVE.TRANS64.RED.A1T0 RZ, [UR6], RZ ;  /* 0x000000ffffff79a7 */ /* 0x000fe60008100406 */
[----:B------:R-:W-:Y:S05]  /*14e0*/  @!P1 BRA `(.L_x_11) ;  /* 0x0000000800f89947 */ /* 0x000fea0003800000 */
[----:B------:R-:W-:-:S06]  /*14f0*/  UIADD3 UR48, UR48, -0x2, URZ ;  /* 0xfffffffe30307890 */ /* 0x000fcc000fffe03f */
[----:B0-----:R-:W-:-:S07]  /*1500*/  IMAD.U32 R0, RZ, RZ, UR48 ;  /* 0x00000030ff007e24 */ /* 0x001fce000f8e00ff */
.L_x_17:
[----:B------:R-:W-:Y:S01]  /*1510*/  BAR.SYNC.DEFER_BLOCKING 0xe, 0x100 ;  /* 0x0384000000007b1d */ /* 0x000fe20000010000 */
[----:B01----:R-:W-:Y:S01]  /*1520*/  IMAD.U32 R3, RZ, RZ, UR47 ;  /* 0x0000002fff037e24 */ /* 0x003fe2000f8e00ff */
[----:B------:R-:W-:-:S03]  /*1530*/  UIADD3 UR47, UR47, 0x1, URZ ;  /* 0x000000012f2f7890 */ /* 0x000fc6000fffe03f */
[----:B------:R-:W-:Y:S01]  /*1540*/  IMAD R3, R3, 0x40, R2 ;  /* 0x0000004003037824 */ /* 0x000fe200078e0202 */
[----:B------:R-:W-:-:S04]  /*1550*/  UISETP.NE.AND UP0, UPT, UR47, 0x2, UPT ;  /* 0x000000022f00788c */ /* 0x000fc8000bf05270 */
[----:B------:R-:W-:Y:S01]  /*1560*/  LEA R3, R3, UR42, 0x2 ;  /* 0x0000002a03037c11 */ /* 0x000fe2000f8e10ff */
[----:B------:R-:W-:Y:S02]  /*1570*/  USEL UR6, URZ, 0x1, UP0 ;  /* 0x000000013f067887 */ /* 0x000fe40008000000 */
[----:B------:R-:W-:Y:S02]  /*1580*/  USEL UR47, UR47, URZ, UP0 ;  /* 0x0000003f2f2f7287 */ /* 0x000fe40008000000 */
[----:B------:R-:W-:Y:S01]  /*1590*/  ULOP3.LUT UR37, UR37, UR6, URZ, 0x3c, !UPT ;  /* 0x0000000625257292 */ /* 0x000fe2000f8e3c3f */
[----:B------:R-:W0:Y:S04]  /*15a0*/  LDS R4, [R3+0x28800] ;  /* 0x0288000003047984 */ /* 0x000e280000000800 */
[----:B------:R-:W1:Y:S01]  /*15b0*/  LDS R5, [R3+0x28820] ;  /* 0x0288200003057984 */ /* 0x000e620000000800 */
[-C--:B0-----:R-:W-:Y:S01]  /*15c0*/  FMUL.FTZ R24, R24, R4.reuse ;  /* 0x0000000418187220 */ /* 0x081fe20000410000 */
[-C--:B------:R-:W-:Y:S01]  /*15d0*/  FMUL.FTZ R25, R25, R4.reuse ;  /* 0x0000000419197220 */ /* 0x080fe20000410000 */
        /* <DEDUP_REMOVED lines=61> */
[----:B------:R-:W-:Y:S01]  /*19b0*/  FMUL.FTZ R149, R149, R4 ;  /* 0x0000000495957220 */ /* 0x000fe20000410000 */
[-C--:B-1----:R-:W-:Y:S01]  /*19c0*/  FMUL.FTZ R26, R26, R5.reuse ;  /* 0x000000051a1a7220 */ /* 0x082fe20000410000 */
        /* <DEDUP_REMOVED lines=63> */
[----:B------:R-:W-:Y:S06]  /*1dc0*/  @!P0 BRA `(.L_x_12) ;  /* 0x0000000000048947 */ /* 0x000fec0003800000 */
[----:B------:R-:W-:Y:S01]  /*1dd0*/  BPT.TRAP 0x1 ;  /* 0x000000040000795c */ /* 0x000fe20000300000 */
.L_x_12:
[----:B------:R-:W-:Y:S01]  /*1de0*/  ULEA UR6, UR47, UR42, 0x3 ;  /* 0x0000002a2f067291 */ /* 0x000fe2000f8e183f */
[----:B------:R-:W-:-:S05]  /*1df0*/  IMAD.U32 R3, RZ, RZ, UR37 ;  /* 0x00000025ff037e24 */ /* 0x000fca000f8e00ff */
[----:B------:R-:W-:-:S04]  /*1e00*/  SHF.L.U32 R3, R3, 0x1f, RZ ;  /* 0x0000001f03037819 */ /* 0x000fc800000006ff */
[----:B------:R0:W1:Y:S01]  /*1e10*/  SYNCS.PHASECHK.TRANS64.TRYWAIT P1, [UR6+0x28c50], R3 ;  /* 0x028c5003ff0075a7 */ /* 0x0000620008020146 */
[----:B------:R-:W-:Y:S05]  /*1e20*/  @!P0 BRA `(.L_x_13) ;  /* 0x0000000000048947 */ /* 0x000fea0003800000 */
[----:B------:R-:W-:Y:S01]  /*1e30*/  BPT.TRAP 0x1 ;  /* 0x000000040000795c */ /* 0x000fe20000300000 */
.L_x_13:
[----:B-1----:R-:W-:Y:S05]  /*1e40*/  @P1 BRA `(.L_x_14) ;  /* 0x0000000000081947 */ /* 0x002fea0003800000 */
[----:B------:R-:W1:Y:S02]  /*1e50*/  SYNCS.PHASECHK.TRANS64.TRYWAIT P1, [UR6+0x28c50], R3 ;  /* 0x028c5003ff0075a7 */ /* 0x000e640008020146 */
[----:B-1----:R-:W-:Y:S05]  /*1e60*/  @!P1 BRA `(.L_x_15) ;  /* 0x000000ac00389947 */ /* 0x002fea0003800000 */
.L_x_14:
[----:B------:R-:W-:Y:S01]  /*1e70*/  UIADD3 UR6, UR42, 0x26800, URZ ;  /* 0x000268002a067890 */ /* 0x000fe2000fffe03f */
[----:B------:R-:W-:Y:S01]  /*1e80*/  WARPGROUP.ARRIVE ;  /* 0x00000000000079c5 */ /* 0x000fe20000000000 */
[----:B------:R-:W-:Y:S02]  /*1e90*/  ULEA UR18, UR47, UR20, 0xc ;  /* 0x000000142f127291 */ /* 0x000fe4000f8e603f */
[----:B------:R-:W-:Y:S01]  /*1ea0*/  USHF.R.U32.HI UR6, URZ, 0x4, UR6 ;  /* 0x000000043f067899 */ /* 0x000fe20008011606 */
[----:B------:R-:W-:Y:S01]  /*1eb0*/  UMOV UR19, 0x40000040 ;  /* 0x4000004000137882 */ /* 0x000fe20000000000 */
[----:B------:R-:W-:Y:S02]  /*1ec0*/  UMOV UR17, 0x40000040 ;  /* 0x4000004000117882 */ /* 0x000fe40000000000 */
[----:B------:R-:W-:Y:S01]  /*1ed0*/  ULOP3.LUT UR6, UR6, 0x3fff, URZ, 0xc0, !UPT ;  /* 0x00003fff06067892 */ /* 0x000fe2000f8ec03f */
[----:B------:R-:W-:Y:S01]  /*1ee0*/  UMOV UR7, 0x40000040 ;  /* 0x4000004000077882 */ /* 0x000fe20000000000 */
[----:B------:R-:W-:-:S02]  /*1ef0*/  UIADD3 UR10, UR18, 0x100, URZ ;  /* 0x00000100120a7890 */ /* 0x000fc4000fffe03f */
[----:B------:R-:W-:Y:S02]  /*1f00*/  ULOP3.LUT UR16, UR6, 0x10000, URZ, 0xfc, !UPT ;  /* 0x0001000006107892 */ /* 0x000fe4000f8efc3f */
[----:B------:R-:W-:Y:S01]  /*1f10*/  UIADD3 UR6, UR18, 0x80, URZ ;  /* 0x0000008012067890 */ /* 0x000fe2000fffe03f */
[----:B------:R-:W-:Y:S01]  /*1f20*/  UMOV UR11, 0x40000040 ;  /* 0x40000040000b7882 */ /* 0x000fe20000000000 */
[----:B------:R-:W-:Y:S01]  /*1f30*/  UIADD3 UR14, UR18, 0x180, URZ ;  /* 0x00000180120e7890 */ /* 0x000fe2000fffe03f */
[----:B------:R-:W-:-:S04]  /*1f40*/  UMOV UR15, 0x40000040 ;  /* 0x40000040000f7882 */ /* 0x000fc80000000000 */
        /* <DEDUP_REMOVED lines=17> */
.L_x_16:
[----:B------:R-:W-:Y:S01]  /*2060*/  ULEA UR6, UR47, UR42, 0x3 ;  /* 0x0000002a2f067291 */ /* 0x000fe2000f8e183f */
[C---:B------:R-:W-:Y:S02]  /*2070*/  ISETP.GT.AND P1, PT, R0.reuse, RZ, PT ;  /* 0x000000ff0000720c */ /* 0x040fe40003f24270 */
[----:B------:R-:W-:Y:S01]  /*2080*/  IADD3 R0, R0, -0x1, RZ ;  /* 0xffffffff00007810 */ /* 0x000fe20007ffe0ff */
[----:B------:R-:W-:-:S04]  /*2090*/  UIADD3 UR6, UR6, 0x28c60, URZ ;  /* 0x00028c6006067890 */ /* 0x000fc8000fffe03f */
[----:B------:R-:W-:-:S09]  /*20a0*/  UPRMT UR6, UR39, 0x654, UR6 ;  /* 0x0000065427067896 */ /* 0x000fd20008000006 */
[----:B------:R-:W-:Y:S01]  /*20b0*/  SYNCS.ARRIVE.TRANS64.RED.A1T0 RZ, [UR6], RZ ;  /* 0x000000ffffff79a7 */ /* 0x000fe20008100406 */
[----:B------:R-:W-:Y:S05]  /*20c0*/  @P1 BRA `(.L_x_17) ;  /* 0xfffffff400101947 */ /* 0x000fea000383ffff */
.L_x_11:
        /* <DEDUP_REMOVED lines=10> */
[----:B------:R1:W2:Y:S02]  /*2170*/  LDS R4, [R3+0x28800] ;  /* 0x0288000003047984 */ /* 0x0002a40000000800 */
[----:B-1----:R-:W-:-:S02]  /*2180*/  IMAD.MOV.U32 R3, RZ, RZ, RZ ;  /* 0x000000ffff037224 */ /* 0x002fc400078e00ff */
        /* <DEDUP_REMOVED lines=64> */
[-C--:B--2---:R-:W-:Y:S01]  /*2590*/  FMUL.FTZ R208, R24, R4.reuse ;  /* 0x0000000418d07220 */ /* 0x084fe20000410000 */
        /* <DEDUP_REMOVED lines=63> */
[----:B------:R-:W-:Y:S01]  /*2990*/  IMAD.MOV.U32 R0, RZ, RZ, RZ ;  /* 0x000000ffff007224 */ /* 0x000fe200078e00ff */
[----:B------:R-:W-:Y:S06]  /*29a0*/  BAR.ARV 0xf, 0x100 ;  /* 0x03c4000000007b1d */ /* 0x000fec0000002000 */
[----:B------:R-:W-:Y:S05]  /*29b0*/  BRA `(.L_x_18) ;  /* 0x0000004000947947 */ /* 0x000fea0003800000 */
.L_x_7:
[----:B------:R-:W0:Y:S02]  /*29c0*/  SHFL.IDX PT, R0, R210, RZ, 0x1f ;  /* 0x00001fffd2007589 */ /* 0x000e2400000e0000 */
[----:B0-----:R-:W-:-:S13]  /*29d0*/  R2UR UR4, R0 ;  /* 0x00000000000472ca */ /* 0x001fda00000e0000 */
[----:B------:R-:W-:-:S04]  /*29e0*/  ULEA.HI UR5, UR4, UR4, URZ, 0x1 ;  /* 0x0000000404057291 */ /* 0x000fc8000f8f083f */
[----:B------:R-:W-:-:S04]  /*29f0*/  ULOP3.LUT UR5, UR5, 0x1fffe, URZ, 0xc0, !UPT ;  /* 0x0001fffe05057892 */ /* 0x000fc8000f8ec03f */
[----:B------:R-:W-:Y:S02]  /*2a00*/  UIADD3 UR5, UR4, -UR5, URZ ;  /* 0x8000000504057290 */ /* 0x000fe4000fffe03f */
[----:B------:R-:W-:Y:S02]  /*2a10*/  UIADD3 UR4, UR42, 0x26800, URZ ;  /* 0x000268002a047890 */ /* 0x000fe4000fffe03f */
[----:B------:R-:W-:Y:S02]  /*2a20*/  ULEA UR5, UR5, UR42, 0xf ;  /* 0x0000002a05057291 */ /* 0x000fe4000f8e783f */
[----:B------:R-:W-:Y:S02]  /*2a30*/  ULOP3.LUT UP0, URZ, UR4, 0x3ff, URZ, 0xc0, !UPT ;  /* 0x000003ff043f7892 */ /* 0x000fe4000f80c03f */
[----:B------:R-:W-:-:S04]  /*2a40*/  UIADD3 UR5, UR5, 0x400, URZ ;  /* 0x0000040005057890 */ /* 0x000fc8000fffe03f */
[----:B------:R-:W-:Y:S01]  /*2a50*/  PLOP3.LUT P0, PT, PT, PT, UP0, 0x80, 0x0 ;  /* 0x000000000000781c */ /* 0x000fe20003f0f008 */
[----:B------:R-:W-:-:S04]  /*2a60*/  USHF.R.U32.HI UR5, URZ, 0x4, UR5 ;  /* 0x000000043f057899 */ /* 0x000fc80008011605 */
[----:B------:R-:W-:-:S08]  /*2a70*/  ULOP3.LUT UR52, UR5, 0x3fff, URZ, 0xc0, !UPT ;  /* 0x00003fff05347892 */ /* 0x000fd0000f8ec03f */
[----:B------:R-:W-:Y:S05]  /*2a80*/  @!P0 BRA `(.L_x_19) ;  /* 0x0000000000408947 */ /* 0x000fea0003800000 */
[----:B------:R-:W-:Y:S01]  /*2a90*/  MOV R0, 0x0 ;  /* 0x0000000000007802 */ /* 0x000fe20000000f00 */
[----:B------:R-:W-:Y:S01]  /*2aa0*/  ULDC.64 UR4, c[0x4][0x90] ;  /* 0x0100240000047ab9 */ /* 0x000fe20000000a00 */
[----:B------:R-:W-:Y:S01]  /*2ab0*/  ULDC.64 UR6, c[0x4][0x20] ;  /* 0x0100080000067ab9 */ /* 0x000fe20000000a00 */
[----:B------:R-:W-:Y:S01]  /*2ac0*/  MOV R4, UR4 ;  /* 0x0000000400047c02 */ /* 0x000fe20008000f00 */
[----:B------:R0:W1:Y:S01]  /*2ad0*/  LDC.64 R14, c[0x4][R0] ;  /* 0x01000000000e7b82 */ /* 0x0000620000000a00 */
[----:B------:R-:W-:Y:S01]  /*2ae0*/  IMAD.U32 R5, RZ, RZ, UR5 ;  /* 0x00000005ff057e24 */ /* 0x000fe2000f8e00ff */
[----:B------:R-:W-:Y:S01]  /*2af0*/  ULDC.64 UR4, c[0x4][0x98] ;  /* 0x0100260000047ab9 */ /* 0x000fe20000000a00 */
[----:B------:R-:W-:Y:S01]  /*2b00*/  IMAD.U32 R10, RZ, RZ, UR6 ;  /* 0x00000006ff0a7e24 */ /* 0x000fe2000f8e00ff */
[----:B------:R-:W-:Y:S01]  /*2b10*/  MOV R11, UR7 ;  /* 0x00000007000b7c02 */ /* 0x000fe20008000f00 */
[----:B------:R-:W-:Y:S02]  /*2b20*/  IMAD.U32 R6, RZ, RZ, UR4 ;  /* 0x00000004ff067e24 */ /* 0x000fe4000f8e00ff */
[----:B------:R-:W-:-:S02]  /*2b30*/  IMAD.U32 R7, RZ, RZ, UR5 ;  /* 0x00000005ff077e24 */ /* 0x000fc4000f8e00ff */
[----:B------:R-:W-:Y:S02]  /*2b40*/  IMAD.MOV.U32 R8, RZ, RZ, 0x70 ;  /* 0x00000070ff087424 */ /* 0x000fe400078e00ff */
[----:B------:R-:W-:Y:S02]  /*2b50*/  IMAD.MOV.U32 R12, RZ, RZ, 0x1 ;  /* 0x00000001ff0c7424 */ /* 0x000fe400078e00ff */
[----:B0-----:R-:W-:-:S07]  /*2b60*/  IMAD.MOV.U32 R13, RZ, RZ, RZ ;  /* 0x000000ffff0d7224 */ /* 0x001fce00078e00ff */
[----:B------:R-:W-:-:S07]  /*2b70*/  LEPC R20, `(.L_x_19) ;  /* 0x000000001014794e */ /* 0x000fce0000000000 */
[----:B-1----:R-:W-:Y:S05]  /*2b80*/  CALL.ABS.NOINC R14 ;  /* 0x000000000e007343 */ /* 0x002fea0003c00000 */
.L_x_19:
[----:B------:R-:W-:Y:S01]  /*2b90*/  ULEA.HI UR4, UR36, UR36, URZ, 0x1 ;  /* 0x0000002424047291 */ /* 0x000fe2000f8f083f */
[----:B------:R-:W-:-:S03]  /*2ba0*/  MOV R3, UR41 ;  /* 0x0000002900037c02 */ /* 0x000fc60008000f00 */
[----:B------:R-:W-:Y:S01]  /*2bb0*/  ULOP3.LUT UR4, UR4, 0xfffffffe, URZ, 0xc0, !UPT ;  /* 0xfffffffe04047892 */ /* 0x000fe2000f8ec03f */
[----:B------:R-:W-:-:S03]  /*2bc0*/  ISETP.NE.AND P0, PT, R3, 0x3, PT ;  /* 0x000000030300780c */ /* 0x000fc60003f05270 */
[----:B------:R-:W-:-:S06]  /*2bd0*/  UIADD3 UR4, UR36, -UR4, URZ ;  /* 0x8000000424047290 */ /* 0x000fcc000fffe03f */
[----:B------:R-:W-:-:S05]  /*2be0*/  IMAD.U32 R0, RZ, RZ, UR4 ;  /* 0x00000004ff007e24 */ /* 0x000fca000f8e00ff */
[----:B------:R-:W-:-:S04]  /*2bf0*/  SHF.L.U32 R0, R0, 0x1f, RZ ;  /* 0x0000001f00007819 */ /* 0x000fc800000006ff */
[----:B------:R-:W0:Y:S02]  /*2c00*/  SYNCS.PHASECHK.TRANS64.TRYWAIT P1, [UR42+0x28c00], R0 ;  /* 0x028c0000ff0075a7 */ /* 0x000e24000802016a */
[----:B0-----:R-:W-:Y:S05]  /*2c10*/  @!P1 BRA `(.L_x_20) ;  /* 0x0000009c00e49947 */ /* 0x001fea0003800000 */
.L_x_99:
[----:B------:R-:W-:Y:S05]  /*2c20*/  @!P0 BRA `(.L_x_21) ;  /* 0x0000000000048947 */ /* 0x000fea0003800000 */
[----:B------:R-:W-:Y:S01]  /*2c30*/  BPT.TRAP 0x1 ;  /* 0x000000040000795c */ /* 0x000fe20000300000 */
.L_x_21:
[----:B------:R-:W-:Y:S02]  /*2c40*/  IMAD.U32 R7, RZ, RZ, UR47 ;  /* 0x0000002fff077e24 */ /* 0x000fe4000f8e00ff */
[----:B------:R-:W-:-:S03]  /*2c50*/  IMAD.U32 R8, RZ, RZ, UR37 ;  /* 0x00000025ff087e24 */ /* 0x000fc6000f8e00ff */
[----:B------:R-:W-:Y:S02]  /*2c60*/  LEA R7, R7, UR42, 0x3 ;  /* 0x0000002a07077c11 */ /* 0x000fe4000f8e18ff */
[----:B------:R-:W-:-:S04]  /*2c70*/  SHF.L.U32 R8, R8, 0x1f, RZ ;  /* 0x0000001f08087819 */ /* 0x000fc800000006ff */
[----:B------:R1:W2:Y:S01]  /*2c80*/  SYNCS.PHASECHK.TRANS64.TRYWAIT P1, [R7+URZ+0x28c30], R8 ;  /* 0x028c3008070075a7 */ /* 0x0002a2000802017f */
[----:B------:R-:W-:Y:S05]  /*2c90*/  @!P0 BRA `(.L_x_22) ;  /* 0x0000000000048947 */ /* 0x000fea0003800000 */
[----:B------:R-:W-:Y:S01]  /*2ca0*/  BPT.TRAP 0x1 ;  /* 0x000000040000795c */ /* 0x000fe20000300000 */
.L_x_22:
[----:B--2---:R-:W-:Y:S05]  /*2cb0*/  @P1 BRA `(.L_x_23) ;  /* 0x0000000000081947 */ /* 0x004fea0003800000 */
[----:B------:R-:W2:Y:S02]  /*2cc0*/  SYNCS.PHASECHK.TRANS64.TRYWAIT P1, [R7+URZ+0x28c30], R8 ;  /* 0x028c3008070075a7 */ /* 0x000ea4000802017f */
[----:B--2---:R-:W-:Y:S05]  /*2cd0*/  @!P1 BRA `(.L_x_24) ;  /* 0x0000009c00cc9947 */ /* 0x004fea0003800000 */
.L_x_23:
[----:B------:R-:W-:-:S04]  /*2ce0*/  UIADD3 UR4, UR42, 0x22400, URZ ;  /* 0x000224002a047890 */ /* 0x000fc8000fffe03f */
[----:B------:R-:W-:-:S04]  /*2cf0*/  USHF.R.U32.HI UR4, URZ, 0x4, UR4 ;  /* 0x000000043f047899 */ /* 0x000fc80008011604 */
[----:B------:R-:W-:-:S06]  /*2d00*/  ULOP3.LUT UR4, UR4, 0x3fff, URZ, 0xc0, !UPT ;  /* 0x00003fff04047892 */ /* 0x000fcc000f8ec03f */
[----:B0-----:R-:W-:Y:S01]  /*2d10*/  IMAD.U32 R0, RZ, RZ, UR4 ;  /* 0x00000004ff007e24 */ /* 0x001fe2000f8e00ff */
[----:B------:R-:W-:Y:S05]  /*2d20*/  WARPSYNC.ALL ;  /* 0x0000000000007948 */ /* 0x000fea0003800000 */
[----:B------:R-:W-:-:S04]  /*2d30*/  LOP3.LUT R0, R0, 0x10000, RZ, 0xfc, !PT ;  /* 0x0001000000007812 */ /* 0x000fc800078efcff */
[----:B------:R-:W-:Y:S01]  /*2d40*/  R2UR UR12, R0 ;  /* 0x00000000000c72ca */ /* 0x000fe200000e0000 */
[----:B------:R-:W-:Y:S01]  /*2d50*/  UIADD3 UR4, UR42, 0x20400, URZ ;  /* 0x000204002a047890 */ /* 0x000fe2000fffe03f */
[----:B------:R-:W-:Y:S01]  /*2d60*/  WARPGROUP.ARRIVE ;  /* 0x00000000000079c5 */ /* 0x000fe20000000000 */
[----:B------:R-:W-:Y:S01]  /*2d70*/  UMOV UR7, 0x40000040 ;  /* 0x4000004000077882 */ /* 0x000fe20000000000 */
[----:B------:R-:W-:Y:S01]  /*2d80*/  UMOV UR5, 0x40000040 ;  /* 0x4000004000057882 */ /* 0x000fe20000000000 */
[----:B------:R-:W-:Y:S01]  /*2d90*/  USHF.R.U32.HI UR4, URZ, 0x4, UR4 ;  /* 0x000000043f047899 */ /* 0x000fe20008011604 */
[----:B------:R-:W-:Y:S01]  /*2da0*/  UMOV UR11, 0x40000040 ;  /* 0x40000040000b7882 */ /* 0x000fe20000000000 */
[----:B------:R-:W-:Y:S02]  /*2db0*/  UMOV UR9, 0x40000040 ;  /* 0x4000004000097882 */ /* 0x000fe40000000000 */
[----:B------:R-:W-:Y:S01]  /*2dc0*/  ULOP3.LUT UR4, UR4, 0x3fff, URZ, 0xc0, !UPT ;  /* 0x00003fff04047892 */ /* 0x000fe2000f8ec03f */
[----:B------:R-:W-:-:S03]  /*2dd0*/  UMOV UR15, 0x40000040 ;  /* 0x40000040000f7882 */ /* 0x000fc60000000000 */
[----:B------:R-:W-:Y:S02]  /*2de0*/  ULEA UR12, UR47, UR12, 0x9 ;  /* 0x0000000c2f0c7291 */ /* 0x000fe4000f8e483f */
[----:B------:R-:W-:Y:S02]  /*2df0*/  ULOP3.LUT UR13, UR4, 0x10000, URZ, 0xfc, !UPT ;  /* 0x00010000040d7892 */ /* 0x000fe4000f8efc3f */
[----:B------:R-:W-:Y:S02]  /*2e00*/  UIADD3 UR10, UR12, 0x4, URZ ;  /* 0x000000040c0a7890 */ /* 0x000fe4000fffe03f */
[----:B------:R-:W-:Y:S01]  /*2e10*/  UIADD3 UR8, UR13, 0x4, URZ ;  /* 0x000000040d087890 */ /* 0x000fe2000fffe03f */
[----:B------:R-:W-:Y:S02]  /*2e20*/  UMOV UR6, UR12 ;  /* 0x0000000c00067c82 */ /* 0x000fe40008000000 */
[----:B------:R-:W-:Y:S01]  /*2e30*/  UMOV UR4, UR13 ;  /* 0x0000000d00047c82 */ /* 0x000fe20008000000 */
[----:B------:R-:W-:Y:S01]  /*2e40*/  UIADD3 UR14, UR12, 0x6, URZ ;  /* 0x000000060c0e7890 */ /* 0x000fe2000fffe03f */
[----:B------:R-:W-:Y:S01]  /*2e50*/  HGMMA.64x64x16.F32 R24, gdesc[UR4], RZ, !UPT, gsb0 ;  /* 0x00e00000041879f0 */ /* 0x000fe2000c0008ff */
[----:B------:R-:W-:-:S02]  /*2e60*/  UIADD3 UR6, UR12, 0x2, URZ ;  /* 0x000000020c067890 */ /* 0x000fc4000fffe03f */
[----:B------:R-:W-:Y:S01]  /*2e70*/  UIADD3 UR4, UR13, 0x2, URZ ;  /* 0x000000020d047890 */ /* 0x000fe2000fffe03f */
[----:B------:R-:W-:Y:S01]  /*2e80*/  UMOV UR7, 0x40000040 ;  /* 0x4000004000077882 */ /* 0x000fe20000000000 */
[----:B------:R-:W-:Y:S01]  /*2e90*/  UMOV UR5, 0x40000040 ;  /* 0x4000004000057882 */ /* 0x000fe20000000000 */
[----:B------:R-:W-:-:S03]  /*2ea0*/  UIADD3 UR12, UR13, 0x6, URZ ;  /* 0x000000060d0c7890 */ /* 0x000fc6000fffe03f */
[----:B------:R-:W-:Y:S01]  /*2eb0*/  UMOV UR13, 0x40000040 ;  /* 0x40000040000d7882 */ /* 0x000fe20000000000 */
[----:B------:R-:W-:Y:S02]  /*2ec0*/  WARPGROUP.DEPBAR.LE gsb0, 0x0 ;  /* 0x00008000000079c5 */ /* 0x000fe40000010000 */
[----:B------:R-:W-:-:S06]  /*2ed0*/  WARPGROUP.ARRIVE ;  /* 0x00000000000079c5 */ /* 0x000fcc0000000000 */
[----:B------:R-:W-:Y:S03]  /*2ee0*/  HGMMA.64x64x16.F32 R24, gdesc[UR4], R24, gsb0 ;  /* 0x00e00000041879f0 */ /* 0x000fe60008000818 */
[----:B------:R-:W-:Y:S02]  /*2ef0*/  WARPGROUP.DEPBAR.LE gsb0, 0x0 ;  /* 0x00008000000079c5 */ /* 0x000fe40000010000 */
[----:B------:R-:W-:-:S06]  /*2f00*/  WARPGROUP.ARRIVE ;  /* 0x00000000000079c5 */ /* 0x000fcc0000000000 */
[----:B------:R-:W-:Y:S03]  /*2f10*/  HGMMA.64x64x16.F32 R24, gdesc[UR8], R24, gsb0 ;  /* 0x00e00000081879f0 */ /* 0x000fe60008000818 */
[----:B------:R-:W-:Y:S02]  /*2f20*/  WARPGROUP.DEPBAR.LE gsb0, 0x0 ;  /* 0x00008000000079c5 */ /* 0x000fe40000010000 */
[----:B------:R-:W-:-:S06]  /*2f30*/  WARPGROUP.ARRIVE ;  /* 0x00000000000079c5 */ /* 0x000fcc0000000000 */
[----:B------:R-:W-:Y:S03]  /*2f40*/  HGMMA.64x64x16.F32 R24, gdesc[UR12], R24, gsb0 ;  /* 0x00e000000c1879f0 */ /* 0x000fe60008000818 */
[----:B------:R-:W-:Y:S02]  /*2f50*/  WARPGROUP.DEPBAR.LE gsb0, 0x0 ;  /* 0x00008000000079c5 */ /* 0x000fe40000010000 */
[----:B------:R-:W-:Y:S05]  /*2f60*/  @!P0 BRA `(.L_x_25) ;  /* 0x0000000000048947 */ /* 0x000fea0003800000 */
[----:B------:R-:W-:Y:S01]  /*2f70*/  BPT.TRAP 0x1 ;  /* 0x000000040000795c */ /* 0x000fe20000300000 */
.L_x_25:
[----:B------:R-:W-:Y:S01]  /*2f80*/  ULDC UR7, c[0x0][0x9d8] ;  /* 0x0002760000077ab9 */ /* 0x000fe20000000800 */
[----:B------:R-:W-:Y:S01]  /*2f90*/  UIMAD UR6, UR48, -0x40, UR49 ;  /* 0xffffffc0300678a4 */ /* 0x000fe2000f8e0231 */
[----:B------:R-:W-:Y:S01]  /*2fa0*/  FMUL.FTZ R24, R24, UR7 ;  /* 0x0000000718187c20 */ /* 0x000fe20008410000 */
[----:B------:R-:W-:Y:S01]  /*2fb0*/  FMUL.FTZ R25, R25, UR7 ;  /* 0x0000000719197c20 */ /* 0x000fe20008410000 */
[----:B------:R-:W-:Y:S01]  /*2fc0*/  FMUL.FTZ R28, R28, UR7 ;  /* 0x000000071c1c7c20 */ /* 0x000fe20008410000 */
[----:B------:R-:W-:Y:S01]  /*2fd0*/  FMUL.FTZ R29, R29, UR7 ;  /* 0x000000071d1d7c20 */ /* 0x000fe20008410000 */
[----:B------:R-:W-:Y:S01]  /*2fe0*/  FMUL.FTZ R32, R32, UR7 ;  /* 0x0000000720207c20 */ /* 0x000fe20008410000 */
[----:B------:R-:W-:Y:S01]  /*2ff0*/  IMAD.U32 R4, RZ, RZ, UR6 ;  /* 0x00000006ff047e24 */ /* 0x000fe2000f8e00ff */
[----:B------:R-:W0:Y:S01]  /*3000*/  MUFU.TANH R24, R24 ;  /* 0x0000001800187308 */ /* 0x000e220000002400 */
[----:B------:R-:W-:Y:S01]  /*3010*/  FMUL.FTZ R26, R26, UR7 ;  /* 0x000000071a1a7c20 */ /* 0x000fe20008410000 */
[----:B------:R-:W-:Y:S01]  /*3020*/  FMUL.FTZ R33, R33, UR7 ;  /* 0x0000000721217c20 */ /* 0x000fe20008410000 */
[----:B------:R-:W-:Y:S01]  /*3030*/  FMUL.FTZ R27, R27, UR7 ;  /* 0x000000071b1b7c20 */ /* 0x000fe20008410000 */
[----:B------:R-:W-:Y:S01]  /*3040*/  IADD3 R3, -R17, 0x40, R4 ;  /* 0x0000004011037810 */ /* 0x000fe20007ffe104 */
[----:B------:R-:W-:Y:S01]  /*3050*/  FMUL.FTZ R36, R36, UR7 ;  /* 0x0000000724247c20 */ /* 0x000fe20008410000 */
[----:B------:R-:W-:Y:S01]  /*3060*/  FMUL.FTZ R30, R30, UR7 ;  /* 0x000000071e1e7c20 */ /* 0x000fe20008410000 */
[----:B------:R-:W-:Y:S01]  /*3070*/  FMUL.FTZ R37, R37, UR7 ;  /* 0x0000000725257c20 */ /* 0x000fe20008410000 */
[----:B------:R-:W3:Y:S01]  /*3080*/  MUFU.TANH R25, R25 ;  /* 0x0000001900197308 */ /* 0x000ee20000002400 */
[----:B------:R-:W-:Y:S01]  /*3090*/  ISETP.GT.AND P5, PT, R3, RZ, PT ;  /* 0x000000ff0300720c */ /* 0x000fe20003fa4270 */
[----:B------:R-:W-:Y:S01]  /*30a0*/  FMUL.FTZ R31, R31, UR7 ;  /* 0x000000071f1f7c20 */ /* 0x000fe20008410000 */
[C---:B------:R-:W-:Y:S01]  /*30b0*/  ISETP.GT.AND P4, PT, R3.reuse, 0x1, PT ;  /* 0x000000010300780c */ /* 0x040fe20003f84270 */
[----:B------:R-:W-:Y:S01]  /*30c0*/  FMUL.FTZ R40, R40, UR7 ;  /* 0x0000000728287c20 */ /* 0x000fe20008410000 */
[C---:B------:R-:W-:Y:S01]  /*30d0*/  ISETP.GT.AND P3, PT, R3.reuse, 0x8, PT ;  /* 0x000000080300780c */ /* 0x040fe20003f64270 */
[----:B------:R-:W-:Y:S01]  /*30e0*/  FMUL.FTZ R34, R34, UR7 ;  /* 0x0000000722227c20 */ /* 0x000fe20008410000 */
[----:B------:R-:W-:Y:S01]  /*30f0*/  ISETP.GT.AND P2, PT, R3, 0x9, PT ;  /* 0x000000090300780c */ /* 0x000fe20003f44270 */
[----:B------:R-:W4:Y:S01]  /*3100*/  MUFU.TANH R28, R28 ;  /* 0x0000001c001c7308 */ /* 0x000f220000002400 */
[----:B0-----:R-:W-:Y:S01]  /*3110*/  FSEL R24, R24, -INF , P5 ;  /* 0xff80000018187808 */ /* 0x001fe20002800000 */
[----:B------:R-:W-:Y:S01]  /*3120*/  FMUL.FTZ R41, R41, UR7 ;  /* 0x0000000729297c20 */ /* 0x000fe20008410000 */
[----:B------:R-:W-:Y:S01]  /*3130*/  ISETP.GT.AND P1, PT, R3, 0x10, PT ;  /* 0x000000100300780c */ /* 0x000fe20003f24270 */
[----:B------:R-:W-:Y:S01]  /*3140*/  FMUL.FTZ R35, R35, UR7 ;  /* 0x0000000723237c20 */ /* 0x000fe20008410000 */
[----:B------:R-:W-:Y:S01]  /*3150*/  ISETP.GT.AND P6, PT, R3, 0x11, PT ;  /* 0x000000110300780c */ /* 0x000fe20003fc4270 */
[----:B------:R-:W-:Y:S01]  /*3160*/  FMUL.FTZ R44, R44, UR7 ;  /* 0x000000072c2c7c20 */ /* 0x000fe20008410000 */
[----:B------:R-:W-:Y:S01]  /*3170*/  FMUL.FTZ R38, R38, UR7 ;  /* 0x0000000726267c20 */ /* 0x000fe20008410000 */
[----:B------:R-:W0:Y:S01]  /*3180*/  MUFU.TANH R29, R29 ;  /* 0x0000001d001d7308 */ /* 0x000e220000002400 */
[----:B---3--:R-:W-:Y:S01]  /*3190*/  FSEL R25, R25, -INF , P4 ;  /* 0xff80000019197808 */ /* 0x008fe20002000000 */
[----:B------:R-:W-:Y:S01]  /*31a0*/  FMUL.FTZ R45, R45, UR7 ;  /* 0x000000072d2d7c20 */ /* 0x000fe20008410000 */
[----:B------:R-:W-:Y:S01]  /*31b0*/  FMUL.FTZ R39, R39, UR7 ;  /* 0x0000000727277c20 */ /* 0x000fe20008410000 */
[----:B------:R-:W-:Y:S01]  /*31c0*/  FMUL.FTZ R48, R48, UR7 ;  /* 0x0000000730307c20 */ /* 0x000fe20008410000 */
[----:B------:R-:W-:Y:S01]  /*31d0*/  FMNMX.FTZ R5, R24, R25, !PT ;  /* 0x0000001918057209 */ /* 0x000fe20007810000 */
[----:B------:R-:W-:Y:S01]  /*31e0*/  FMUL.FTZ R42, R42, UR7 ;  /* 0x000000072a2a7c20 */ /* 0x000fe20008410000 */
[----:B------:R-:W-:Y:S01]  /*31f0*/  FMUL.FTZ R49, R49, UR7 ;  /* 0x0000000731317c20 */ /* 0x000fe20008410000 */
[----:B------:R-:W3:Y:S01]  /*3200*/  MUFU.TANH R32, R32 ;  /* 0x0000002000207308 */ /* 0x000ee20000002400 */
[----:B----4-:R-:W-:Y:S01]  /*3210*/  FSEL R28, R28, -INF , P3 ;  /* 0xff8000001c1c7808 */ /* 0x010fe20001800000 */
[----:B------:R-:W-:Y:S01]  /*3220*/  FMUL.FTZ R43, R43, UR7 ;  /* 0x000000072b2b7c20 */ /* 0x000fe20008410000 */
[----:B------:R-:W-:Y:S01]  /*3230*/  FMUL.FTZ R52, R52, UR7 ;  /* 0x0000000734347c20 */ /* 0x000fe20008410000 */
[----:B------:R-:W-:Y:S01]  /*3240*/  FMUL.FTZ R53, R53, UR7 ;  /* 0x0000000735357c20 */ /* 0x000fe20008410000 */
[----:B------:R-:W-:Y:S01]  /*3250*/  FMNMX.FTZ R4, R28, R5, !PT ;  /* 0x000000051c047209 */ /* 0x000fe20007810000 */
[----:B------:R-:W-:Y:S01]  /*3260*/  FMUL.FTZ R46, R46, UR7 ;  /* 0x000000072e2e7c20 */ /* 0x000fe20008410000 */
[----:B------:R-:W-:Y:S01]  /*3270*/  FMUL.FTZ R47, R47, UR7 ;  /* 0x000000072f2f7c20 */ /* 0x000fe20008410000 */
[----:B------:R-:W4:Y:S01]  /*3280*/  MUFU.TANH R26, R26 ;  /* 0x0000001a001a7308 */ /* 0x000f220000002400 */
[----:B0-----:R-:W-:Y:S01]  /*3290*/  FSEL R29, R29, -INF , P2 ;  /* 0xff8000001d1d7808 */ /* 0x001fe20001000000 */
[----:B------:R-:W-:Y:S01]  /*32a0*/  FMUL.FTZ R50, R50, UR7 ;  /* 0x0000000732327c20 */ /* 0x000fe20008410000 */
[----:B------:R-:W-:Y:S01]  /*32b0*/  FMUL.FTZ R51, R51, UR7 ;  /* 0x0000000733337c20 */ /* 0x000fe20008410000 */
[----:B------:R-:W-:Y:S01]  /*32c0*/  FMUL.FTZ R54, R54, UR7 ;  /* 0x0000000736367c20 */ /* 0x000fe20008410000 */
[----:B------:R-:W-:Y:S01]  /*32d0*/  FMNMX.FTZ R5, R29, R4, !PT ;  /* 0x000000041d057209 */ /* 0x000fe20007810000 */
[----:B------:R-:W-:Y:S01]  /*32e0*/  FMUL.FTZ R55, R55, UR7 ;  /* 0x0000000737377c20 */ /* 0x000fe20008410000 */
[----:B------:R-:W-:Y:S01]  /*32f0*/  ULDC UR20, c[0x0][0x988] ;  /* 0x0002620000147ab9 */ /* 0x000fe20000000800 */
[----:B------:R-:W0:Y:S01]  /*3300*/  MUFU.TANH R33, R33 ;  /* 0x0000002100217308 */ /* 0x000e220000002400 */
[----:B---3--:R-:W-:-:S02]  /*3310*/  FSEL R32, R32, -INF , P1 ;  /* 0xff80000020207808 */ /* 0x008fc40000800000 */
[----:B------:R-:W-:Y:S02]  /*3320*/  R2UR UR6, R7 ;  /* 0x00000000070672ca */ /* 0x000fe400000e0000 */
[----:B------:R-:W-:-:S03]  /*3330*/  FMNMX.FTZ R4, R32, R5, !PT ;  /* 0x0000000520047209 */ /* 0x000fc60007810000 */
[----:B------:R-:W3:Y:S01]  /*3340*/  MUFU.TANH R27, R27 ;  /* 0x0000001b001b7308 */ /* 0x000ee20000002400 */
[----:B----4-:R-:W-:Y:S02]  /*3350*/  FSEL R26, R26, -INF , P5 ;  /* 0xff8000001a1a7808 */ /* 0x010fe40002800000 */
[----:B------:R-:W-:-:S05]  /*3360*/  ISETP.GT.AND P5, PT, R3, 0x18, PT ;  /* 0x000000180300780c */ /* 0x000fca0003fa4270 */
[----:B------:R-:W4:Y:S01]  /*3370*/  MUFU.TANH R36, R36 ;  /* 0x0000002400247308 */ /* 0x000f220000002400 */
[----:B0-----:R-:W-:Y:S01]  /*3380*/  FSEL R33, R33, -INF , P6 ;  /* 0xff80000021217808 */ /* 0x001fe20003000000 */
[----:B------:R-:W-:-:S03]  /*3390*/  UIADD3 UR6, UR6, 0x28c40, URZ ;  /* 0x00028c4006067890 */ /* 0x000fc6000fffe03f */
[----:B------:R-:W-:Y:S01]  /*33a0*/  FMNMX.FTZ R5, R33, R4, !PT ;  /* 0x0000000421057209 */ /* 0x000fe20007810000 */
[----:B------:R-:W-:Y:S02]  /*33b0*/  UPRMT UR6, UR39, 0x654, UR6 ;  /* 0x0000065427067896 */ /* 0x000fe40008000006 */
[----:B------:R-:W0:Y:S01]  /*33c0*/  MUFU.TANH R30, R30 ;  /* 0x0000001e001e7308 */ /* 0x000e220000002400 */
[----:B---3--:R-:W-:Y:S02]  /*33d0*/  FSEL R27, R27, -INF , P4 ;  /* 0xff8000001b1b7808 */ /* 0x008fe40002000000 */
[----:B------:R-:W-:-:S04]  /*33e0*/  ISETP.GT.AND P4, PT, R3, 0x19, PT ;  /* 0x000000190300780c */ /* 0x000fc80003f84270 */
[----:B------:R-:W-:Y:S01]  /*33f0*/  SYNCS.ARRIVE.TRANS64.RED.A1T0 RZ, [UR6], RZ ;  /* 0x000000ffffff79a7 */ /* 0x000fe20008100406 */
[----:B------:R-:W3:Y:S01]  /*3400*/  MUFU.TANH R37, R37 ;  /* 0x0000002500257308 */ /* 0x000ee20000002400 */
[----:B----4-:R-:W-:-:S04]  /*3410*/  FSEL R36, R36, -INF , P5 ;  /* 0xff80000024247808 */ /* 0x010fc80002800000 */
[----:B------:R-:W-:-:S03]  /*3420*/  FMNMX.FTZ R4, R36, R5, !PT ;  /* 0x0000000524047209 */ /* 0x000fc60007810000 */
[----:B------:R-:W4:Y:S01]  /*3430*/  MUFU.TANH R31, R31 ;  /* 0x0000001f001f7308 */ /* 0x000f220000002400 */
[----:B0-----:R-:W-:Y:S02]  /*3440*/  FSEL R30, R30, -INF , P3 ;  /* 0xff8000001e1e7808 */ /* 0x001fe40001800000 */
[----:B------:R-:W-:-:S05]  /*3450*/  ISETP.GT.AND P3, PT, R3, 0x20, PT ;  /* 0x000000200300780c */ /* 0x000fca0003f64270 */
[----:B------:R-:W0:Y:S01]  /*3460*/  MUFU.TANH R40, R40 ;  /* 0x0000002800287308 */ /* 0x000e220000002400 */
[----:B---3--:R-:W-:-:S04]  /*3470*/  FSEL R37, R37, -INF , P4 ;  /* 0xff80000025257808 */ /* 0x008fc80002000000 */
[----:B------:R-:W-:-:S03]  /*3480*/  FMNMX.FTZ R5, R37, R4, !PT ;  /* 0x0000000425057209 */ /* 0x000fc60007810000 */
[----:B------:R-:W3:Y:S01]  /*3490*/  MUFU.TANH R34, R34 ;  /* 0x0000002200227308 */ /* 0x000ee20000002400 */
[----:B----4-:R-:W-:Y:S02]  /*34a0*/  FSEL R31, R31, -INF , P2 ;  /* 0xff8000001f1f7808 */ /* 0x010fe40001000000 */
[----:B------:R-:W-:-:S05]  /*34b0*/  ISETP.GT.AND P2, PT, R3, 0x21, PT ;  /* 0x000000210300780c */ /* 0x000fca0003f44270 */
[----:B------:R-:W4:Y:S01]  /*34c0*/  MUFU.TANH R41, R41 ;  /* 0x0000002900297308 */ /* 0x000f220000002400 */
[----:B0-----:R-:W-:-:S04]  /*34d0*/  FSEL R40, R40, -INF , P3 ;  /* 0xff80000028287808 */ /* 0x001fc80001800000 */
[----:B------:R-:W-:-:S03]  /*34e0*/  FMNMX.FTZ R4, R40, R5, !PT ;  /* 0x0000000528047209 */ /* 0x000fc60007810000 */
[----:B------:R-:W0:Y:S01]  /*34f0*/  MUFU.TANH R35, R35 ;  /* 0x0000002300237308 */ /* 0x000e220000002400 */
[----:B---3--:R-:W-:Y:S02]  /*3500*/  FSEL R34, R34, -INF , P1 ;  /* 0xff80000022227808 */ /* 0x008fe40000800000 */
[----:B------:R-:W-:-:S05]  /*3510*/  ISETP.GT.AND P1, PT, R3, 0x28, PT ;  /* 0x000000280300780c */ /* 0x000fca0003f24270 */
        /* <DEDUP_REMOVED lines=25> */
[----:B---3--:R-:W-:-:S07]  /*36b0*/  FSEL R49, R49, -INF , P4 ;  /* 0xff80000031317808 */ /* 0x008fce0002000000 */
[----:B------:R-:W3:Y:S01]  /*36c0*/  MUFU.TANH R53, R53 ;  /* 0x0000003500357308 */ /* 0x000ee20000002400 */
[----:B----4-:R-:W-:Y:S02]  /*36d0*/  FSEL R43, R43, -INF , P2 ;  /* 0xff8000002b2b7808 */ /* 0x010fe40001000000 */
[----:B------:R-:W-:Y:S02]  /*36e0*/  ISETP.GT.AND P2, PT, R3, 0x39, PT ;  /* 0x000000390300780c */ /* 0x000fe40003f44270 */
[----:B------:R-:W-:-:S03]  /*36f0*/  FMNMX.FTZ R3, R49, R4, !PT ;  /* 0x0000000431037209 */ /* 0x000fc60007810000 */
[----:B------:R-:W4:Y:S01]  /*3700*/  MUFU.TANH R46, R46 ;  /* 0x0000002e002e7308 */ /* 0x000f220000002400 */
[----:B0-----:R-:W-:-:S04]  /*3710*/  FSEL R52, R52, -INF , P3 ;  /* 0xff80000034347808 */ /* 0x001fc80001800000 */
[----:B------:R-:W-:Y:S02]  /*3720*/  FMNMX.FTZ R4, R52, R3, !PT ;  /* 0x0000000334047209 */ /* 0x000fe40007810000 */
[----:B------:R-:W-:Y:S01]  /*3730*/  FMNMX.FTZ R3, R26, R27, !PT ;  /* 0x0000001b1a037209 */ /* 0x000fe20007810000 */
[----:B------:R-:W0:Y:S01]  /*3740*/  MUFU.TANH R47, R47 ;  /* 0x0000002f002f7308 */ /* 0x000e220000002400 */
[----:B---3--:R-:W-:-:S04]  /*3750*/  FSEL R53, R53, -INF , P2 ;  /* 0xff80000035357808 */ /* 0x008fc80001000000 */
[----:B------:R-:W-:-:S03]  /*3760*/  FMNMX.FTZ R5, R53, R4, !PT ;  /* 0x0000000435057209 */ /* 0x000fc60007810000 */
[----:B------:R-:W3:Y:S01]  /*3770*/  MUFU.TANH R50, R50 ;  /* 0x0000003200327308 */ /* 0x000ee20000002400 */
[----:B----4-:R-:W-:Y:S01]  /*3780*/  FSEL R46, R46, -INF , P1 ;  /* 0xff8000002e2e7808 */ /* 0x010fe20000800000 */
[----:B------:R-:W4:Y:S06]  /*3790*/  SHFL.BFLY PT, R4, R5, 0x2, 0x1f ;  /* 0x0c401f0005047f89 */ /* 0x000f2c00000e0000 */
[----:B------:R-:W5:Y:S01]  /*37a0*/  MUFU.TANH R51, R51 ;  /* 0x0000003300337308 */ /* 0x000f620000002400 */
[----:B0-----:R-:W-:-:S07]  /*37b0*/  FSEL R47, R47, -INF , P6 ;  /* 0xff8000002f2f7808 */ /* 0x001fce0003000000 */
[----:B------:R-:W0:Y:S01]  /*37c0*/  MUFU.TANH R54, R54 ;  /* 0x0000003600367308 */ /* 0x000e220000002400 */
[----:B---3--:R-:W-:-:S07]  /*37d0*/  FSEL R50, R50, -INF , P5 ;  /* 0xff80000032327808 */ /* 0x008fce0002800000 */
[----:B------:R-:W3:Y:S01]  /*37e0*/  MUFU.TANH R55, R55 ;  /* 0x0000003700377308 */ /* 0x000ee20000002400 */
[----:B-----5:R-:W-:Y:S02]  /*37f0*/  FSEL R51, R51, -INF , P4 ;  /* 0xff80000033337808 */ /* 0x020fe40002000000 */
[----:B----4-:R-:W-:Y:S02]  /*3800*/  FMNMX.FTZ R9, R5, R4, !PT ;  /* 0x0000000405097209 */ /* 0x010fe40007810000 */
[----:B------:R-:W-:-:S03]  /*3810*/  FMNMX.FTZ R4, R30, R3, !PT ;  /* 0x000000031e047209 */ /* 0x000fc60007810000 */
[----:B------:R-:W4:Y:S01]  /*3820*/  SHFL.BFLY PT, R10, R9, 0x1, 0x1f ;  /* 0x0c201f00090a7f89 */ /* 0x000f2200000e0000 */
[----:B------:R-:W-:Y:S02]  /*3830*/  FMNMX.FTZ R3, R31, R4, !PT ;  /* 0x000000041f037209 */ /* 0x000fe40007810000 */
[----:B0-----:R-:W-:Y:S02]  /*3840*/  FSEL R54, R54, -INF , P3 ;  /* 0xff80000036367808 */ /* 0x001fe40001800000 */
[----:B------:R-:W-:-:S04]  /*3850*/  FMNMX.FTZ R4, R34, R3, !PT ;  /* 0x0000000322047209 */ /* 0x000fc80007810000 */
[----:B------:R-:W-:Y:S02]  /*3860*/  FMNMX.FTZ R3, R35, R4, !PT ;  /* 0x0000000423037209 */ /* 0x000fe40007810000 */
[----:B---3--:R-:W-:Y:S02]  /*3870*/  FSEL R55, R55, -INF , P2 ;  /* 0xff80000037377808 */ /* 0x008fe40001000000 */
[----:B------:R-:W-:-:S04]  /*3880*/  FMNMX.FTZ R6, R38, R3, !PT ;  /* 0x0000000326067209 */ /* 0x000fc80007810000 */
[----:B------:R-:W-:-:S04]  /*3890*/  FMNMX.FTZ R3, R39, R6, !PT ;  /* 0x0000000627037209 */ /* 0x000fc80007810000 */
[----:B------:R-:W-:Y:S02]  /*38a0*/  FMNMX.FTZ R6, R42, R3, !PT ;  /* 0x000000032a067209 */ /* 0x000fe40007810000 */
[----:B----4-:R-:W-:Y:S02]  /*38b0*/  FMNMX.FTZ R4, R9, R10, !PT ;  /* 0x0000000a09047209 */ /* 0x010fe40007810000 */
[----:B------:R-:W-:Y:S01]  /*38c0*/  FMNMX.FTZ R3, R43, R6, !PT ;  /* 0x000000062b037209 */ /* 0x000fe20007810000 */
[----:B------:R-:W-:Y:S01]  /*38d0*/  BAR.SYNC.DEFER_BLOCKING 0xf, 0x100 ;  /* 0x03c4000000007b1d */ /* 0x000fe20000010000 */
[C---:B------:R-:W-:Y:S01]  /*38e0*/  FSETP.NEU.FTZ.AND P1, PT, R4.reuse, -INF , PT ;  /* 0xff8000000400780b */ /* 0x040fe20003f3d000 */
[----:B------:R-:W-:Y:S01]  /*38f0*/  FMUL.FTZ R5, R4, UR20 ;  /* 0x0000001404057c20 */ /* 0x000fe20008410000 */
[----:B------:R-:W-:-:S04]  /*3900*/  FMNMX.FTZ R6, R46, R3, !PT ;  /* 0x000000032e067209 */ /* 0x000fc80007810000 */
[----:B------:R-:W-:Y:S02]  /*3910*/  FMNMX.FTZ R3, R47, R6, !PT ;  /* 0x000000062f037209 */ /* 0x000fe40007810000 */
[----:B------:R-:W-:Y:S02]  /*3920*/  FSEL R9, R5, RZ, P1 ;  /* 0x000000ff05097208 */ /* 0x000fe40000800000 */
[----:B------:R-:W-:-:S03]  /*3930*/  FMNMX.FTZ R6, R50, R3, !PT ;  /* 0x0000000332067209 */ /* 0x000fc60007810000 */
[--C-:B------:R-:W-:Y:S01]  /*3940*/  FFMA.FTZ R24, R24, UR20, -R9.reuse ;  /* 0x0000001418187c23 */ /* 0x100fe20008010809 */
[----:B------:R-:W-:Y:S01]  /*3950*/  FMNMX.FTZ R3, R51, R6, !PT ;  /* 0x0000000633037209 */ /* 0x000fe20007810000 */
[--C-:B------:R-:W-:Y:S01]  /*3960*/  FFMA.FTZ R25, R25, UR20, -R9.reuse ;  /* 0x0000001419197c23 */ /* 0x100fe20008010809 */
[--C-:B------:R-:W-:Y:S01]  /*3970*/  FFMA.FTZ R28, R28, UR20, -R9.reuse ;  /* 0x000000141c1c7c23 */ /* 0x100fe20008010809 */
[--C-:B------:R-:W-:Y:S01]  /*3980*/  FFMA.FTZ R29, R29, UR20, -R9.reuse ;  /* 0x000000141d1d7c23 */ /* 0x100fe20008010809 */
[----:B------:R-:W-:Y:S01]  /*3990*/  FMNMX.FTZ R6, R54, R3, !PT ;  /* 0x0000000336067209 */ /* 0x000fe20007810000 */
[----:B------:R-:W-:Y:S01]  /*39a0*/  MUFU.EX2 R24, R24 ;  /* 0x0000001800187308 */ /* 0x000fe20000000800 */
[--C-:B------:R-:W-:Y:S01]  /*39b0*/  FFMA.FTZ R32, R32, UR20, -R9.reuse ;  /* 0x0000001420207c23 */ /* 0x100fe20008010809 */
[--C-:B------:R-:W-:Y:S01]  /*39c0*/  FFMA.FTZ R33, R33, UR20, -R9.reuse ;  /* 0x0000001421217c23 */ /* 0x100fe20008010809 */
[----:B------:R-:W-:Y:S01]  /*39d0*/  FMNMX.FTZ R6, R55, R6, !PT ;  /* 0x0000000637067209 */ /* 0x000fe20007810000 */
[--C-:B------:R-:W-:Y:S01]  /*39e0*/  FFMA.FTZ R36, R36, UR20, -R9.reuse ;  /* 0x0000001424247c23 */ /* 0x100fe20008010809 */
[--C-:B------:R-:W-:Y:S01]  /*39f0*/  FFMA.FTZ R37, R37, UR20, -R9.reuse ;  /* 0x0000001425257c23 */ /* 0x100fe20008010809 */
[--C-:B------:R-:W-:Y:S01]  /*3a00*/  FFMA.FTZ R40, R40, UR20, -R9.reuse ;  /* 0x0000001428287c23 */ /* 0x100fe20008010809 */
[--C-:B------:R-:W-:Y:S01]  /*3a10*/  FFMA.FTZ R41, R41, UR20, -R9.reuse ;  /* 0x0000001429297c23 */ /* 0x100fe20008010809 */
[----:B------:R-:W0:Y:S01]  /*3a20*/  SHFL.BFLY PT, R3, R6, 0x2, 0x1f ;  /* 0x0c401f0006037f89 */ /* 0x000e2200000e0000 */
[----:B------:R-:W3:Y:S01]  /*3a30*/  MUFU.EX2 R25, R25 ;  /* 0x0000001900197308 */ /* 0x000ee20000000800 */
[--C-:B------:R-:W-:Y:S01]  /*3a40*/  FFMA.FTZ R44, R44, UR20, -R9.reuse ;  /* 0x000000142c2c7c23 */ /* 0x100fe20008010809 */
[--C-:B------:R-:W-:Y:S01]  /*3a50*/  FFMA.FTZ R45, R45, UR20, -R9.reuse ;  /* 0x000000142d2d7c23 */ /* 0x100fe20008010809 */
[--C-:B------:R-:W-:Y:S01]  /*3a60*/  FFMA.FTZ R48, R48, UR20, -R9.reuse ;  /* 0x0000001430307c23 */ /* 0x100fe20008010809 */
[--C-:B------:R-:W-:Y:S01]  /*3a70*/  FFMA.FTZ R49, R49, UR20, -R9.reuse ;  /* 0x0000001431317c23 */ /* 0x100fe20008010809 */
[--C-:B------:R-:W-:Y:S01]  /*3a80*/  FFMA.FTZ R52, R52, UR20, -R9.reuse ;  /* 0x0000001434347c23 */ /* 0x100fe20008010809 */
[----:B------:R-:W-:-:S02]  /*3a90*/  FFMA.FTZ R9, R53, UR20, -R9 ;  /* 0x0000001435097c23 */ /* 0x000fc40008010809 */
[----:B------:R-:W-:Y:S08]  /*3aa0*/  MUFU.EX2 R28, R28 ;  /* 0x0000001c001c7308 */ /* 0x000ff00000000800 */
[----:B------:R-:W4:Y:S01]  /*3ab0*/  MUFU.EX2 R29, R29 ;  /* 0x0000001d001d7308 */ /* 0x000f220000000800 */
[----:B---3--:R-:W-:Y:S01]  /*3ac0*/  FADD.FTZ R11, R24, R25 ;  /* 0x00000019180b7221 */ /* 0x008fe20000010000 */
[----:B------:R-:W-:-:S02]  /*3ad0*/  F2FP.F16.F32.PACK_AB R152, R25, R24 ;  /* 0x000000181998723e */ /* 0x000fc400000000ff */
[----:B0-----:R-:W-:-:S04]  /*3ae0*/  FMNMX.FTZ R3, R6, R3, !PT ;  /* 0x0000000306037209 */ /* 0x001fc80007810000 */
[----:B------:R-:W-:Y:S01]  /*3af0*/  MUFU.EX2 R32, R32 ;  /* 0x0000002000207308 */ /* 0x000fe20000000800 */
[----:B------:R-:W0:Y:S07]  /*3b00*/  SHFL.BFLY PT, R6, R3, 0x1, 0x1f ;  /* 0x0c201f0003067f89 */ /* 0x000e2e00000e0000 */
[----:B------:R-:W3:Y:S01]  /*3b10*/  MUFU.EX2 R33, R33 ;  /* 0x0000002100217308 */ /* 0x000ee20000000800 */
[----:B----4-:R-:W-:-:S07]  /*3b20*/  F2FP.F16.F32.PACK_AB R154, R29, R28 ;  /* 0x0000001c1d9a723e */ /* 0x010fce00000000ff */
[----:B------:R-:W-:Y:S08]  /*3b30*/  MUFU.EX2 R36, R36 ;  /* 0x0000002400247308 */ /* 0x000ff00000000800 */
[----:B------:R-:W4:Y:S01]  /*3b40*/  MUFU.EX2 R37, R37 ;  /* 0x0000002500257308 */ /* 0x000f220000000800 */
[----:B---3--:R-:W-:Y:S02]  /*3b50*/  F2FP.F16.F32.PACK_AB R156, R33, R32 ;  /* 0x00000020219c723e */ /* 0x008fe400000000ff */
[----:B0-----:R-:W-:Y:S01]  /*3b60*/  FMNMX.FTZ R5, R3, R6, !PT ;  /* 0x0000000603057209 */ /* 0x001fe20007810000 */
[----:B------:R-:W-:-:S03]  /*3b70*/  FADD.FTZ R6, R28, R11 ;  /* 0x0000000b1c067221 */ /* 0x000fc60000010000 */
[C---:B------:R-:W-:Y:S01]  /*3b80*/  FSETP.NEU.FTZ.AND P1, PT, R5.reuse, -INF , PT ;  /* 0xff8000000500780b */ /* 0x040fe20003f3d000 */
[----:B------:R-:W-:Y:S01]  /*3b90*/  FMUL.FTZ R3, R5, UR20 ;  /* 0x0000001405037c20 */ /* 0x000fe20008410000 */
[----:B------:R-:W-:Y:S01]  /*3ba0*/  FADD.FTZ R13, R29, R6 ;  /* 0x000000061d0d7221 */ /* 0x000fe20000010000 */
[----:B------:R-:W0:Y:S03]  /*3bb0*/  MUFU.EX2 R40, R40 ;  /* 0x0000002800287308 */ /* 0x000e260000000800 */
[----:B------:R-:W-:Y:S01]  /*3bc0*/  FSEL R3, R3, RZ, P1 ;  /* 0x000000ff03037208 */ /* 0x000fe20000800000 */
[----:B------:R-:W-:Y:S01]  /*3bd0*/  FADD.FTZ R10, R32, R13 ;  /* 0x0000000d200a7221 */ /* 0x000fe20000010000 */
[----:B----4-:R-:W-:-:S03]  /*3be0*/  F2FP.F16.F32.PACK_AB R158, R37, R36 ;  /* 0x00000024259e723e */ /* 0x010fc600000000ff */
[--C-:B------:R-:W-:Y:S01]  /*3bf0*/  FFMA.FTZ R26, R26, UR20, -R3.reuse ;  /* 0x000000141a1a7c23 */ /* 0x100fe20008010803 */
[--C-:B------:R-:W-:Y:S01]  /*3c00*/  FFMA.FTZ R27, R27, UR20, -R3.reuse ;  /* 0x000000141b1b7c23 */ /* 0x100fe20008010803 */
[--C-:B------:R-:W-:Y:S01]  /*3c10*/  FFMA.FTZ R30, R30, UR20, -R3.reuse ;  /* 0x000000141e1e7c23 */ /* 0x100fe20008010803 */
[--C-:B------:R-:W-:Y:S01]  /*3c20*/  FFMA.FTZ R31, R31, UR20, -R3.reuse ;  /* 0x000000141f1f7c23 */ /* 0x100fe20008010803 */
[--C-:B------:R-:W-:Y:S01]  /*3c30*/  FFMA.FTZ R34, R34, UR20, -R3.reuse ;  /* 0x0000001422227c23 */ /* 0x100fe20008010803 */
[--C-:B------:R-:W-:Y:S01]  /*3c40*/  FFMA.FTZ R35, R35, UR20, -R3.reuse ;  /* 0x0000001423237c23 */ /* 0x100fe20008010803 */
[----:B------:R-:W-:Y:S01]  /*3c50*/  MUFU.EX2 R26, R26 ;  /* 0x0000001a001a7308 */ /* 0x000fe20000000800 */
[--C-:B------:R-:W-:Y:S01]  /*3c60*/  FFMA.FTZ R38, R38, UR20, -R3.reuse ;  /* 0x0000001426267c23 */ /* 0x100fe20008010803 */
[--C-:B------:R-:W-:Y:S01]  /*3c70*/  FFMA.FTZ R39, R39, UR20, -R3.reuse ;  /* 0x0000001427277c23 */ /* 0x100fe20008010803 */
[--C-:B------:R-:W-:Y:S01]  /*3c80*/  FFMA.FTZ R42, R42, UR20, -R3.reuse ;  /* 0x000000142a2a7c23 */ /* 0x100fe20008010803 */
[--C-:B------:R-:W-:Y:S01]  /*3c90*/  FFMA.FTZ R43, R43, UR20, -R3.reuse ;  /* 0x000000142b2b7c23 */ /* 0x100fe20008010803 */
[--C-:B------:R-:W-:Y:S01]  /*3ca0*/  FFMA.FTZ R46, R46, UR20, -R3.reuse ;  /* 0x000000142e2e7c23 */ /* 0x100fe20008010803 */
[--C-:B------:R-:W-:Y:S01]  /*3cb0*/  FFMA.FTZ R47, R47, UR20, -R3.reuse ;  /* 0x000000142f2f7c23 */ /* 0x100fe20008010803 */
[----:B------:R-:W-:Y:S01]  /*3cc0*/  FADD.FTZ R13, R33, R10 ;  /* 0x0000000a210d7221 */ /* 0x000fe20000010000 */
[----:B------:R-:W3:Y:S01]  /*3cd0*/  MUFU.EX2 R27, R27 ;  /* 0x0000001b001b7308 */ /* 0x000ee20000000800 */
[--C-:B------:R-:W-:Y:S01]  /*3ce0*/  FFMA.FTZ R50, R50, UR20, -R3.reuse ;  /* 0x0000001432327c23 */ /* 0x100fe20008010803 */
[----:B------:R-:W-:Y:S01]  /*3cf0*/  FFMA.FTZ R51, R51, UR20, -R3 ;  /* 0x0000001433337c23 */ /* 0x000fe20008010803 */
[----:B------:R-:W-:Y:S01]  /*3d00*/  FADD.FTZ R10, R36, R13 ;  /* 0x0000000d240a7221 */ /* 0x000fe20000010000 */
[--C-:B------:R-:W-:Y:S01]  /*3d10*/  FFMA.FTZ R54, R54, UR20, -R3.reuse ;  /* 0x0000001436367c23 */ /* 0x100fe20008010803 */
[----:B------:R-:W-:-:S02]  /*3d20*/  FFMA.FTZ R3, R55, UR20, -R3 ;  /* 0x0000001437037c23 */ /* 0x000fc40008010803 */
[----:B------:R-:W-:Y:S01]  /*3d30*/  FADD.FTZ R13, R37, R10 ;  /* 0x0000000a250d7221 */ /* 0x000fe20000010000 */
[----:B------:R-:W4:Y:S03]  /*3d40*/  MUFU.EX2 R30, R30 ;  /* 0x0000001e001e7308 */ /* 0x000f260000000800 */
[----:B0-----:R-:W-:-:S05]  /*3d50*/  FADD.FTZ R10, R40, R13 ;  /* 0x0000000d280a7221 */ /* 0x001fca0000010000 */
[----:B------:R-:W0:Y:S01]  /*3d60*/  MUFU.EX2 R31, R31 ;  /* 0x0000001f001f7308 */ /* 0x000e220000000800 */
[----:B---3--:R-:W-:Y:S01]  /*3d70*/  FADD.FTZ R11, R26, R27 ;  /* 0x0000001b1a0b7221 */ /* 0x008fe20000010000 */
[----:B------:R-:W-:-:S06]  /*3d80*/  F2FP.F16.F32.PACK_AB R153, R27, R26 ;  /* 0x0000001a1b99723e */ /* 0x000fcc00000000ff */
[----:B------:R-:W3:Y:S01]  /*3d90*/  MUFU.EX2 R34, R34 ;  /* 0x0000002200227308 */ /* 0x000ee20000000800 */
[----:B----4-:R-:W-:-:S07]  /*3da0*/  FADD.FTZ R6, R30, R11 ;  /* 0x0000000b1e067221 */ /* 0x010fce0000010000 */
[----:B------:R-:W4:Y:S01]  /*3db0*/  MUFU.EX2 R35, R35 ;  /* 0x0000002300237308 */ /* 0x000f220000000800 */
[C---:B0-----:R-:W-:Y:S01]  /*3dc0*/  FADD.FTZ R11, R31.reuse, R6 ;  /* 0x000000061f0b7221 */ /* 0x041fe20000010000 */
[----:B------:R-:W-:-:S05]  /*3dd0*/  F2FP.F16.F32.PACK_AB R155, R31, R30 ;  /* 0x0000001e1f9b723e */ /* 0x000fca00000000ff */
[----:B------:R0:W-:Y:S01]  /*3de0*/  STSM.16.M88.4 [R22+0x26800], R152 ;  /* 0x0268009816007844 */ /* 0x0001e20000000200 */
[----:B------:R-:W5:Y:S01]  /*3df0*/  MUFU.EX2 R38, R38 ;  /* 0x0000002600267308 */ /* 0x000f620000000800 */
[----:B---3--:R-:W-:-:S07]  /*3e00*/  FADD.FTZ R6, R34, R11 ;  /* 0x0000000b22067221 */ /* 0x008fce0000010000 */
[----:B------:R-:W3:Y:S01]  /*3e10*/  MUFU.EX2 R39, R39 ;  /* 0x0000002700277308 */ /* 0x000ee20000000800 */
[C---:B----4-:R-:W-:Y:S01]  /*3e20*/  FADD.FTZ R11, R35.reuse, R6 ;  /* 0x00000006230b7221 */ /* 0x050fe20000010000 */
[----:B------:R-:W-:-:S06]  /*3e30*/  F2FP.F16.F32.PACK_AB R157, R35, R34 ;  /* 0x00000022239d723e */ /* 0x000fcc00000000ff */
[----:B------:R-:W4:Y:S01]  /*3e40*/  MUFU.EX2 R42, R42 ;  /* 0x0000002a002a7308 */ /* 0x000f220000000800 */
[----:B-----5:R-:W-:-:S07]  /*3e50*/  FADD.FTZ R6, R38, R11 ;  /* 0x0000000b26067221 */ /* 0x020fce0000010000 */
[----:B------:R-:W5:Y:S01]  /*3e60*/  MUFU.EX2 R41, R41 ;  /* 0x0000002900297308 */ /* 0x000f620000000800 */
[C---:B---3--:R-:W-:Y:S01]  /*3e70*/  FADD.FTZ R11, R39.reuse, R6 ;  /* 0x00000006270b7221 */ /* 0x048fe20000010000 */
[----:B------:R-:W-:-:S05]  /*3e80*/  F2FP.F16.F32.PACK_AB R159, R39, R38 ;  /* 0x00000026279f723e */ /* 0x000fca00000000ff */
[----:B------:R0:W-:Y:S01]  /*3e90*/  STSM.16.M88.4 [R19], R156 ;  /* 0x0000009c13007844 */ /* 0x0001e20000000200 */
[----:B------:R-:W3:Y:S01]  /*3ea0*/  MUFU.EX2 R43, R43 ;  /* 0x0000002b002b7308 */ /* 0x000ee20000000800 */
[----:B----4-:R-:W-:-:S07]  /*3eb0*/  FADD.FTZ R6, R42, R11 ;  /* 0x0000000b2a067221 */ /* 0x010fce0000010000 */
[----:B------:R-:W4:Y:S01]  /*3ec0*/  MUFU.EX2 R44, R44 ;  /* 0x0000002c002c7308 */ /* 0x000f220000000800 */
[C---:B-----5:R-:W-:Y:S01]  /*3ed0*/  FADD.FTZ R13, R41.reuse, R10 ;  /* 0x0000000a290d7221 */ /* 0x060fe20000010000 */
[----:B------:R-:W-:-:S06]  /*3ee0*/  F2FP.F16.F32.PACK_AB R160, R41, R40 ;  /* 0x0000002829a0723e */ /* 0x000fcc00000000ff */
[----:B------:R-:W5:Y:S01]  /*3ef0*/  MUFU.EX2 R46, R46 ;  /* 0x0000002e002e7308 */ /* 0x000f620000000800 */
[C---:B---3--:R-:W-:Y:S01]  /*3f00*/  FADD.FTZ R11, R43.reuse, R6 ;  /* 0x000000062b0b7221 */ /* 0x048fe20000010000 */
[----:B------:R-:W-:-:S06]  /*3f10*/  F2FP.F16.F32.PACK_AB R161, R43, R42 ;  /* 0x0000002a2ba1723e */ /* 0x000fcc00000000ff */
[----:B------:R-:W3:Y:S01]  /*3f20*/  MUFU.EX2 R45, R45 ;  /* 0x0000002d002d7308 */ /* 0x000ee20000000800 */
[----:B----4-:R-:W-:-:S07]  /*3f30*/  FADD.FTZ R6, R44, R13 ;  /* 0x0000000d2c067221 */ /* 0x010fce0000010000 */
[----:B------:R-:W4:Y:S01]  /*3f40*/  MUFU.EX2 R47, R47 ;  /* 0x0000002f002f7308 */ /* 0x000f220000000800 */
[----:B-----5:R-:W-:-:S07]  /*3f50*/  FADD.FTZ R10, R46, R11 ;  /* 0x0000000b2e0a7221 */ /* 0x020fce0000010000 */
[----:B------:R-:W-:Y:S01]  /*3f60*/  MUFU.EX2 R48, R48 ;  /* 0x0000003000307308 */ /* 0x000fe20000000800 */
[C---:B---3--:R-:W-:Y:S01]  /*3f70*/  F2FP.F16.F32.PACK_AB R162, R45.reuse, R44 ;  /* 0x0000002c2da2723e */ /* 0x048fe200000000ff */
[----:B------:R-:W-:-:S06]  /*3f80*/  FADD.FTZ R45, R45, R6 ;  /* 0x000000062d2d7221 */ /* 0x000fcc0000010000 */
[----:B------:R-:W3:Y:S01]  /*3f90*/  MUFU.EX2 R49, R49 ;  /* 0x0000003100317308 */ /* 0x000ee20000000800 */
[C---:B----4-:R-:W-:Y:S01]  /*3fa0*/  F2FP.F16.F32.PACK_AB R163, R47.reuse, R46 ;  /* 0x0000002e2fa3723e */ /* 0x050fe200000000ff */
[----:B------:R-:W-:-:S04]  /*3fb0*/  FADD.FTZ R47, R47, R10 ;  /* 0x0000000a2f2f7221 */ /* 0x000fc80000010000 */
[----:B------:R0:W-:Y:S02]  /*3fc0*/  STSM.16.M88.4 [R184], R160 ;  /* 0x000000a0b8007844 */ /* 0x0001e40000000200 */
[----:B------:R-:W-:Y:S08]  /*3fd0*/  MUFU.EX2 R50, R50 ;  /* 0x0000003200327308 */ /* 0x000ff00000000800 */
[----:B------:R-:W4:Y:S01]  /*3fe0*/  MUFU.EX2 R51, R51 ;  /* 0x0000003300337308 */ /* 0x000f220000000800 */
[----:B---3--:R-:W-:Y:S01]  /*3ff0*/  F2FP.F16.F32.PACK_AB R164, R49, R48 ;  /* 0x0000003031a4723e */ /* 0x008fe200000000ff */
[----:B------:R-:W-:-:S04]  /*4000*/  FADD.FTZ R48, R48, R45 ;  /* 0x0000002d30307221 */ /* 0x000fc80000010000 */
[----:B------:R-:W-:Y:S02]  /*4010*/  FADD.FTZ R49, R49, R48 ;  /* 0x0000003031317221 */ /* 0x000fe40000010000 */
[----:B------:R-:W3:Y:S08]  /*4020*/  MUFU.EX2 R52, R52 ;  /* 0x0000003400347308 */ /* 0x000ef00000000800 */
[----:B------:R-:W5:Y:S01]  /*4030*/  MUFU.EX2 R9, R9 ;  /* 0x0000000900097308 */ /* 0x000f620000000800 */
[----:B----4-:R-:W-:Y:S01]  /*4040*/  F2FP.F16.F32.PACK_AB R165, R51, R50 ;  /* 0x0000003233a5723e */ /* 0x010fe200000000ff */
[----:B------:R-:W-:-:S04]  /*4050*/  FADD.FTZ R50, R50, R47 ;  /* 0x0000002f32327221 */ /* 0x000fc80000010000 */
[----:B------:R-:W-:Y:S02]  /*4060*/  FADD.FTZ R51, R51, R50 ;  /* 0x0000003233337221 */ /* 0x000fe40000010000 */
[----:B------:R-:W-:Y:S01]  /*4070*/  MUFU.EX2 R54, R54 ;  /* 0x0000003600367308 */ /* 0x000fe20000000800 */
[----:B---3--:R-:W-:-:S07]  /*4080*/  FADD.FTZ R6, R52, R49 ;  /* 0x0000003134067221 */ /* 0x008fce0000010000 */
[----:B------:R-:W3:Y:S01]  /*4090*/  MUFU.EX2 R3, R3 ;  /* 0x0000000300037308 */ /* 0x000ee20000000800 */
[C---:B-----5:R-:W-:Y:S01]  /*40a0*/  F2FP.F16.F32.PACK_AB R166, R9.reuse, R52 ;  /* 0x0000003409a6723e */ /* 0x060fe200000000ff */
[----:B------:R-:W-:Y:S01]  /*40b0*/  FADD.FTZ R6, R9, R6 ;  /* 0x0000000609067221 */ /* 0x000fe20000010000 */
[----:B---3--:R-:W-:Y:S01]  /*40c0*/  F2FP.F16.F32.PACK_AB R167, R3, R54 ;  /* 0x0000003603a7723e */ /* 0x008fe200000000ff */
[----:B------:R-:W-:-:S04]  /*40d0*/  FADD.FTZ R54, R54, R51 ;  /* 0x0000003336367221 */ /* 0x000fc80000010000 */
[----:B------:R0:W-:Y:S01]  /*40e0*/  STSM.16.M88.4 [R23], R164 ;  /* 0x000000a417007844 */ /* 0x0001e20000000200 */
[----:B------:R-:W-:Y:S01]  /*40f0*/  FADD.FTZ R3, R3, R54 ;  /* 0x0000003603037221 */ /* 0x000fe20000010000 */
[----:B------:R-:W-:Y:S06]  /*4100*/  @!P0 BRA `(.L_x_26) ;  /* 0x0000000000048947 */ /* 0x000fec0003800000 */
[----:B------:R-:W-:Y:S01]  /*4110*/  BPT.TRAP 0x1 ;  /* 0x000000040000795c */ /* 0x000fe20000300000 */
.L_x_26:
[----:B------:R3:W4:Y:S01]  /*4120*/  SYNCS.PHASECHK.TRANS64.TRYWAIT P1, [R7+URZ+0x28c50], R8 ;  /* 0x028c5008070075a7 */ /* 0x000722000802017f */
[----:B------:R-:W-:Y:S05]  /*4130*/  @!P0 BRA `(.L_x_27) ;  /* 0x0000000000048947 */ /* 0x000fea0003800000 */
[----:B------:R-:W-:Y:S01]  /*4140*/  BPT.TRAP 0x1 ;  /* 0x000000040000795c */ /* 0x000fe20000300000 */
.L_x_27:
[----:B------:R-:W-:Y:S01]  /*4150*/  ULOP3.LUT UR52, UR52, 0x2000000, URZ, 0xfc, !UPT ;  /* 0x0200000034347892 */ /* 0x000fe2000f8efc3f */
[----:B----4-:R-:W-:Y:S11]  /*4160*/  @P1 BRA `(.L_x_28) ;  /* 0x0000000000081947 */ /* 0x010ff60003800000 */
[----:B------:R-:W4:Y:S02]  /*4170*/  SYNCS.PHASECHK.TRANS64.TRYWAIT P1, [R7+URZ+0x28c50], R8 ;  /* 0x028c5008070075a7 */ /* 0x000f24000802017f */
[----:B----4-:R-:W-:Y:S05]  /*4180*/  @!P1 BRA `(.L_x_29) ;  /* 0x0000008800b49947 */ /* 0x010fea0003800000 */
.L_x_28:
[----:B------:R-:W-:Y:S01]  /*4190*/  ULEA UR10, UR47, UR52, 0xc ;  /* 0x000000342f0a7291 */ /* 0x000fe2000f8e603f */
[----:B------:R-:W-:Y:S01]  /*41a0*/  WARPGROUP.ARRIVE ;  /* 0x00000000000079c5 */ /* 0x000fe20000000000 */
[----:B------:R-:W-:-:S05]  /*41b0*/  UMOV UR7, 0x40000040 ;  /* 0x4000004000077882 */ /* 0x000fca0000000000 */
[----:B------:R-:W-:Y:S02]  /*41c0*/  UMOV UR6, UR10 ;  /* 0x0000000a00067c82 */ /* 0x000fe40008000000 */
[----:B------:R-:W-:Y:S01]  /*41d0*/  HGMMA.64x256x16.F32 R24, R152, gdesc[UR4].tnspB, RZ, !UPT, gsb0 ;  /* 0x43e0000498187df0 */ /* 0x000fe2000c0008ff */
[----:B------:R-:W-:Y:S01]  /*41e0*/  UIADD3 UR6, UR10, 0x80, URZ ;  /* 0x000000800a067890 */ /* 0x000fe2000fffe03f */
[----:B------:R-:W-:Y:S01]  /*41f0*/  UMOV UR7, 0x40000040 ;  /* 0x4000004000077882 */ /* 0x000fe20000000000 */
[----:B------:R-:W-:Y:S02]  /*4200*/  WARPGROUP.DEPBAR.LE gsb0, 0x0 ;  /* 0x00008000000079c5 */ /* 0x000fe40000010000 */
[----:B------:R-:W-:-:S15]  /*4210*/  WARPGROUP.ARRIVE ;  /* 0x00000000000079c5 */ /* 0x000fde0000000000 */
[----:B------:R-:W-:-:S08]  /*4220*/  NOP ;  /* 0x0000000000007918 */ /* 0x000fd00000000000 */
[----:B------:R-:W-:Y:S01]  /*4230*/  HGMMA.64x256x16.F32 R24, R156, gdesc[UR4].tnspB, R24, gsb0 ;  /* 0x43e000049c187df0 */ /* 0x000fe20008000818 */
        /* <DEDUP_REMOVED lines=11> */
[----:B------:R-:W-:Y:S03]  /*42f0*/  HGMMA.64x256x16.F32 R24, R164, gdesc[UR4].tnspB, R24, gsb0 ;  /* 0x43e00004a4187df0 */ /* 0x000fe60008000818 */
[----:B------:R-:W-:Y:S02]  /*4300*/  WARPGROUP.DEPBAR.LE gsb0, 0x0 ;  /* 0x00008000000079c5 */ /* 0x000fe40000010000 */
[----:B------:R-:W-:Y:S01]  /*4310*/  @!PT LDS RZ, [RZ] ;  /* 0x00000000fffff984 */ /* 0x000fe20000000800 */
[----:B------:R-:W-:Y:S01]  /*4320*/  @!PT LDS RZ, [RZ] ;  /* 0x00000000fffff984 */ /* 0x000fe20000000800 */
[----:B------:R-:W-:Y:S01]  /*4330*/  @!PT LDS RZ, [RZ] ;  /* 0x00000000fffff984 */ /* 0x000fe20000000800 */
[----:B------:R-:W-:Y:S01]  /*4340*/  @!PT LDS RZ, [RZ] ;  /* 0x00000000fffff984 */ /* 0x000fe20000000800 */
[----:B------:R5:W-:Y:S06]  /*4350*/  MEMBAR.ALL.CTA ;  /* 0x0000000000007992 */ /* 0x000bec0000008000 */
[----:B-----5:R-:W5:Y:S02]  /*4360*/  FENCE.VIEW.ASYNC.S ;  /* 0x00000000000073c6 */ /* 0x020f640000000000 */
[----:B-----5:R-:W-:Y:S01]  /*4370*/  NOP ;  /* 0x0000000000007918 */ /* 0x020fe20000000000 */
[----:B------:R-:W-:Y:S06]  /*4380*/  BAR.ARV 0xe, 0x100 ;  /* 0x0384000000007b1d */ /* 0x000fec0000002000 */
[----:B------:R-:W-:Y:S05]  /*4390*/  @!P0 BRA `(.L_x_30) ;  /* 0x0000000000048947 */ /* 0x000fea0003800000 */
[----:B------:R-:W-:Y:S01]  /*43a0*/  BPT.TRAP 0x1 ;  /* 0x000000040000795c */ /* 0x000fe20000300000 */
.L_x_30:
[----:B------:R-:W-:Y:S01]  /*43b0*/  R2UR UR6, R7 ;  /* 0x00000000070672ca */ /* 0x000fe200000e0000 */
[----:B------:R-:W-:-:S06]  /*43c0*/  UISETP.GE.AND UP0, UPT, UR49, 0x41, UPT ;  /* 0x000000413100788c */ /* 0x000fcc000bf06270 */
[----:B------:R-:W-:-:S06]  /*43d0*/  PLOP3.LUT P1, PT, PT, PT, UP0, 0x80, 0x0 ;  /* 0x000000000000781c */ /* 0x000fcc0003f2f008 */
[----:B------:R-:W-:-:S04]  /*43e0*/  UIADD3 UR6, UR6, 0x28c60, URZ ;  /* 0x00028c6006067890 */ /* 0x000fc8000fffe03f */
[----:B------:R-:W-:-:S09]  /*43f0*/  UPRMT UR6, UR39, 0x654, UR6 ;  /* 0x0000065427067896 */ /* 0x000fd20008000006 */
[----:B------:R-:W-:Y:S01]  /*4400*/  SYNCS.ARRIVE.TRANS64.RED.A1T0 RZ, [UR6], RZ ;  /* 0x000000ffffff79a7 */ /* 0x000fe20008100406 */
[----:B------:R-:W-:Y:S05]  /*4410*/  @!P1 BRA `(.L_x_31) ;  /* 0x0000001c00549947 */ /* 0x000fea0003800000 */
[----:B-1234-:R-:W-:Y:S01]  /*4420*/  MOV R8, R5 ;  /* 0x0000000500087202 */ /* 0x01efe20000000f00 */
[----:B------:R-:W-:Y:S01]  /*4430*/  IMAD.MOV.U32 R13, RZ, RZ, R4 ;  /* 0x000000ffff0d7224 */ /* 0x000fe200078e0004 */
[----:B------:R-:W-:Y:S01]  /*4440*/  UIADD3 UR48, UR48, -0x2, URZ ;  /* 0xfffffffe30307890 */ /* 0x000fe2000fffe03f */
[----:B------:R-:W-:Y:S01]  /*4450*/  UMOV UR22, UR47 ;  /* 0x0000002f00167c82 */ /* 0x000fe20008000000 */
[----:B------:R-:W-:Y:S01]  /*4460*/  ULDC UR23, c[0x0][0x9d8] ;  /* 0x0002760000177ab9 */ /* 0x000fe20000000800 */
[----:B------:R-:W-:-:S09]  /*4470*/  ULDC UR20, c[0x0][0x988] ;  /* 0x0002620000147ab9 */ /* 0x000fd20000000800 */
.L_x_42:
[----:B------:R-:W-:Y:S01]  /*4480*/  UIADD3 UR47, UR22, 0x1, URZ ;  /* 0x00000001162f7890 */ /* 0x000fe2000fffe03f */
[----:B------:R-:W-:Y:S01]  /*4490*/  IMAD.U32 R4, RZ, RZ, UR48 ;  /* 0x00000030ff047e24 */ /* 0x000fe2000f8e00ff */
[----:B------:R-:W-:Y:S02]  /*44a0*/  UIADD3 UR48, UR48, -0x1, URZ ;  /* 0xffffffff30307890 */ /* 0x000fe4000fffe03f */
[----:B------:R-:W-:Y:S02]  /*44b0*/  UISETP.NE.AND UP0, UPT, UR47, 0x2, UPT ;  /* 0x000000022f00788c */ /* 0x000fe4000bf05270 */
[----:B------:R-:W-:Y:S02]  /*44c0*/  ISETP.GT.AND P1, PT, R4, RZ, PT ;  /* 0x000000ff0400720c */ /* 0x000fe40003f24270 */
[----:B------:R-:W-:Y:S02]  /*44d0*/  USEL UR6, URZ, 0x1, UP0 ;  /* 0x000000013f067887 */ /* 0x000fe40008000000 */
[----:B------:R-:W-:-:S02]  /*44e0*/  USEL UR47, UR47, URZ, UP0 ;  /* 0x0000003f2f2f7287 */ /* 0x000fc40008000000 */
[----:B------:R-:W-:Y:S01]  /*44f0*/  ULOP3.LUT UR37, UR37, UR6, URZ, 0x3c, !UPT ;  /* 0x0000000625257292 */ /* 0x000fe2000f8e3c3f */
[----:B-12---:R-:W-:Y:S11]  /*4500*/  @!P0 BRA `(.L_x_32) ;  /* 0x0000000000048947 */ /* 0x006ff60003800000 */
[----:B------:R-:W-:Y:S01]  /*4510*/  BPT.TRAP 0x1 ;  /* 0x000000040000795c */ /* 0x000fe20000300000 */
.L_x_32:
[----:B------:R-:W-:Y:S01]  /*4520*/  ULEA UR21, UR47, UR42, 0x3 ;  /* 0x0000002a2f157291 */ /* 0x000fe2000f8e183f */
[----:B------:R-:W-:-:S05]  /*4530*/  IMAD.U32 R7, RZ, RZ, UR37 ;  /* 0x00000025ff077e24 */ /* 0x000fca000f8e00ff */
[----:B------:R-:W-:-:S04]  /*4540*/  SHF.L.U32 R7, R7, 0x1f, RZ ;  /* 0x0000001f07077819 */ /* 0x000fc800000006ff */
[----:B------:R1:W2:Y:S01]  /*4550*/  SYNCS.PHASECHK.TRANS64.TRYWAIT P2, [UR21+0x28c30], R7 ;  /* 0x028c3007ff0075a7 */ /* 0x0002a20008040155 */
[----:B------:R-:W-:Y:S05]  /*4560*/  @!P0 BRA `(.L_x_33) ;  /* 0x0000000000048947 */ /* 0x000fea0003800000 */
[----:B------:R-:W-:Y:S01]  /*4570*/  BPT.TRAP 0x1 ;  /* 0x000000040000795c */ /* 0x000fe20000300000 */
.L_x_33:
[----:B--2---:R-:W-:Y:S05]  /*4580*/  @P2 BRA `(.L_x_34) ;  /* 0x0000000000082947 */ /* 0x004fea0003800000 */
[----:B------:R-:W2:Y:S02]  /*4590*/  SYNCS.PHASECHK.TRANS64.TRYWAIT P2, [UR21+0x28c30], R7 ;  /* 0x028c3007ff0075a7 */ /* 0x000ea40008040155 */
[----:B--2---:R-:W-:Y:S05]  /*45a0*/  @!P2 BRA `(.L_x_35) ;  /* 0x0000008400c0a947 */ /* 0x004fea0003800000 */
.L_x_34:
[----:B------:R-:W-:Y:S01]  /*45b0*/  R2UR UR18, R0 ;  /* 0x00000000001272ca */ /* 0x000fe200000e0000 */
[----:B------:R-:W-:Y:S01]  /*45c0*/  UIADD3 UR6, UR42, 0x20400, URZ ;  /* 0x000204002a067890 */ /* 0x000fe2000fffe03f */
[----:B0-----:R-:W-:Y:S01]  /*45d0*/  WARPGROUP.ARRIVE ;  /* 0x00000000000079c5 */ /* 0x001fe20000000000 */
        /* <DEDUP_REMOVED lines=10> */
[----:B------:R-:W-:Y:S02]  /*4680*/  UIADD3 UR10, UR18, 0x4, URZ ;  /* 0x00000004120a7890 */ /* 0x000fe4000fffe03f */
[----:B------:R-:W-:-:S03]  /*4690*/  UIADD3 UR14, UR18, 0x6, URZ ;  /* 0x00000006120e7890 */ /* 0x000fc6000fffe03f */
[----:B------:R-:W-:Y:S03]  /*46a0*/  HGMMA.64x64x16.F32 R152, gdesc[UR16], RZ, !UPT, gsb0 ;  /* 0x00e00000109879f0 */ /* 0x000fe6000c0008ff */
        /* <DEDUP_REMOVED lines=12> */
.L_x_36:
[----:B------:R-:W-:Y:S01]  /*4770*/  FMUL.FTZ R190, R152, UR23 ;  /* 0x0000001798be7c20 */ /* 0x000fe20008410000 */
[----:B------:R-:W-:Y:S01]  /*4780*/  FMUL.FTZ R5, R153, UR23 ;  /* 0x0000001799057c20 */ /* 0x000fe20008410000 */
[----:B------:R-:W-:Y:S01]  /*4790*/  FMUL.FTZ R10, R155, UR23 ;  /* 0x000000179b0a7c20 */ /* 0x000fe20008410000 */
[----:B------:R-:W-:Y:S01]  /*47a0*/  FMUL.FTZ R155, R156, UR23 ;  /* 0x000000179c9b7c20 */ /* 0x000fe20008410000 */
[----:B------:R-:W-:Y:S01]  /*47b0*/  FMUL.FTZ R156, R157, UR23 ;  /* 0x000000179d9c7c20 */ /* 0x000fe20008410000 */
[----:B------:R-:W-:Y:S01]  /*47c0*/  FMUL.FTZ R157, R160, UR23 ;  /* 0x00000017a09d7c20 */ /* 0x000fe20008410000 */
[----:B------:R-:W2:Y:S01]  /*47d0*/  MUFU.TANH R190, R190 ;  /* 0x000000be00be7308 */ /* 0x000ea20000002400 */
[----:B------:R-:W-:Y:S01]  /*47e0*/  FMUL.FTZ R11, R158, UR23 ;  /* 0x000000179e0b7c20 */ /* 0x000fe20008410000 */
[----:B------:R-:W-:Y:S01]  /*47f0*/  FMUL.FTZ R158, R161, UR23 ;  /* 0x00000017a19e7c20 */ /* 0x000fe20008410000 */
[----:B------:R-:W-:Y:S01]  /*4800*/  FMUL.FTZ R12, R159, UR23 ;  /* 0x000000179f0c7c20 */ /* 0x000fe20008410000 */
[----:B------:R-:W-:Y:S01]  /*4810*/  FMUL.FTZ R159, R164, UR23 ;  /* 0x00000017a49f7c20 */ /* 0x000fe20008410000 */
[----:B------:R-:W-:Y:S01]  /*4820*/  FMUL.FTZ R160, R165, UR23 ;  /* 0x00000017a5a07c20 */ /* 0x000fe20008410000 */
[----:B------:R-:W-:Y:S01]  /*4830*/  FMUL.FTZ R161, R168, UR23 ;  /* 0x00000017a8a17c20 */ /* 0x000fe20008410000 */
[----:B------:R-:W-:Y:S01]  /*4840*/  FMUL.FTZ R165, R169, UR23 ;  /* 0x00000017a9a57c20 */ /* 0x000fe20008410000 */
[----:B------:R-:W0:Y:S01]  /*4850*/  MUFU.TANH R5, R5 ;  /* 0x0000000500057308 */ /* 0x000e220000002400 */
[----:B------:R-:W-:Y:S01]  /*4860*/  FMUL.FTZ R168, R172, UR23 ;  /* 0x00000017aca87c20 */ /* 0x000fe20008410000 */
[----:B------:R-:W-:Y:S01]  /*4870*/  FMUL.FTZ R191, R173, UR23 ;  /* 0x00000017adbf7c20 */ /* 0x000fe20008410000 */
[----:B------:R-:W-:Y:S01]  /*4880*/  FMUL.FTZ R169, R176, UR23 ;  /* 0x00000017b0a97c20 */ /* 0x000fe20008410000 */
[----:B------:R-:W-:Y:S01]  /*4890*/  FMUL.FTZ R173, R177, UR23 ;  /* 0x00000017b1ad7c20 */ /* 0x000fe20008410000 */
[----:B------:R-:W-:Y:S01]  /*48a0*/  FMUL.FTZ R172, R180, UR23 ;  /* 0x00000017b4ac7c20 */ /* 0x000fe20008410000 */
[----:B------:R-:W-:Y:S01]  /*48b0*/  FMUL.FTZ R164, R181, UR23 ;  /* 0x00000017b5a47c20 */ /* 0x000fe20008410000 */
[----:B------:R-:W-:Y:S01]  /*48c0*/  FMUL.FTZ R14, R163, UR23 ;  /* 0x00000017a30e7c20 */ /* 0x000fe20008410000 */
[----:B------:R-:W3:Y:S01]  /*48d0*/  MUFU.TANH R155, R155 ;  /* 0x0000009b009b7308 */ /* 0x000ee20000002400 */
[----:B--2---:R-:W-:Y:S01]  /*48e0*/  FMNMX.FTZ R4, R190, R13, !PT ;  /* 0x0000000dbe047209 */ /* 0x004fe20007810000 */
[----:B------:R-:W-:Y:S01]  /*48f0*/  FMUL.FTZ R9, R154, UR23 ;  /* 0x000000179a097c20 */ /* 0x000fe20008410000 */
[----:B------:R-:W-:Y:S01]  /*4900*/  FMUL.FTZ R154, R174, UR23 ;  /* 0x00000017ae9a7c20 */ /* 0x000fe20008410000 */
[----:B------:R-:W-:Y:S01]  /*4910*/  FMUL.FTZ R20, R167, UR23 ;  /* 0x00000017a7147c20 */ /* 0x000fe20008410000 */
[----:B------:R-:W-:Y:S01]  /*4920*/  FMUL.FTZ R152, R170, UR23 ;  /* 0x00000017aa987c20 */ /* 0x000fe20008410000 */
[----:B------:R-:W-:Y:S01]  /*4930*/  FMUL.FTZ R170, R183, UR23 ;  /* 0x00000017b7aa7c20 */ /* 0x000fe20008410000 */
[----:B------:R-:W-:Y:S01]  /*4940*/  UIADD3 UR6, UR21, 0x28c40, URZ ;  /* 0x00028c4015067890 */ /* 0x000fe2000fffe03f */
[----:B------:R-:W2:Y:S01]  /*4950*/  MUFU.TANH R156, R156 ;  /* 0x0000009c009c7308 */ /* 0x000ea20000002400 */
[----:B0-----:R-:W-:-:S02]  /*4960*/  FMNMX.FTZ R4, R5, R4, !PT ;  /* 0x0000000405047209 */ /* 0x001fc40007810000 */
[----:B------:R-:W-:-:S05]  /*4970*/  UPRMT UR6, UR39, 0x654, UR6 ;  /* 0x0000065427067896 */ /* 0x000fca0008000006 */
[----:B------:R-:W0:Y:S01]  /*4980*/  MUFU.TANH R157, R157 ;  /* 0x0000009d009d7308 */ /* 0x000e220000002400 */
[----:B---3--:R-:W-:-:S03]  /*4990*/  FMNMX.FTZ R15, R155, R4, !PT ;  /* 0x000000049b0f7209 */ /* 0x008fc60007810000 */
[----:B------:R-:W-:Y:S04]  /*49a0*/  SYNCS.ARRIVE.TRANS64.RED.A1T0 RZ, [UR6], RZ ;  /* 0x000000ffffff79a7 */ /* 0x000fe80008100406 */
[----:B------:R-:W3:Y:S01]  /*49b0*/  MUFU.TANH R158, R158 ;  /* 0x0000009e009e7308 */ /* 0x000ee20000002400 */
[----:B--2---:R-:W-:-:S07]  /*49c0*/  FMNMX.FTZ R4, R156, R15, !PT ;  /* 0x0000000f9c047209 */ /* 0x004fce0007810000 */
[----:B------:R-:W2:Y:S01]  /*49d0*/  MUFU.TANH R159, R159 ;  /* 0x0000009f009f7308 */ /* 0x000ea20000002400 */
[----:B0-----:R-:W-:-:S07]  /*49e0*/  FMNMX.FTZ R15, R157, R4, !PT ;  /* 0x000000049d0f7209 */ /* 0x001fce0007810000 */
[----:B------:R-:W0:Y:S01]  /*49f0*/  MUFU.TANH R160, R160 ;  /* 0x000000a000a07308 */ /* 0x000e220000002400 */
[----:B---3--:R-:W-:-:S07]  /*4a00*/  FMNMX.FTZ R4, R158, R15, !PT ;  /* 0x0000000f9e047209 */ /* 0x008fce0007810000 */
        /* <DEDUP_REMOVED lines=9> */
[----:B0-----:R-:W-:Y:S01]  /*4aa0*/  FMNMX.FTZ R4, R168, R15, !PT ;  /* 0x0000000fa8047209 */ /* 0x001fe20007810000 */
[----:B------:R-:W-:Y:S01]  /*4ab0*/  FMUL.FTZ R15, R162, UR23 ;  /* 0x00000017a20f7c20 */ /* 0x000fe20008410000 */
[----:B------:R-:W-:-:S05]  /*4ac0*/  FMUL.FTZ R162, R175, UR23 ;  /* 0x00000017afa27c20 */ /* 0x000fca0008410000 */
[----:B------:R-:W0:Y:S01]  /*4ad0*/  MUFU.TANH R173, R173 ;  /* 0x000000ad00ad7308 */ /* 0x000e220000002400 */
[----:B---3--:R-:W-:-:S07]  /*4ae0*/  FMNMX.FTZ R4, R191, R4, !PT ;  /* 0x00000004bf047209 */ /* 0x008fce0007810000 */
[----:B------:R-:W3:Y:S01]  /*4af0*/  MUFU.TANH R172, R172 ;  /* 0x000000ac00ac7308 */ /* 0x000ee20000002400 */
[----:B--2---:R-:W-:-:S07]  /*4b00*/  FMNMX.FTZ R4, R169, R4, !PT ;  /* 0x00000004a9047209 */ /* 0x004fce0007810000 */
[----:B------:R-:W2:Y:S01]  /*4b10*/  MUFU.TANH R164, R164 ;  /* 0x000000a400a47308 */ /* 0x000ea20000002400 */
[----:B0-----:R-:W-:-:S07]  /*4b20*/  FMNMX.FTZ R21, R173, R4, !PT ;  /* 0x00000004ad157209 */ /* 0x001fce0007810000 */
[----:B------:R-:W0:Y:S01]  /*4b30*/  MUFU.TANH R9, R9 ;  /* 0x0000000900097308 */ /* 0x000e220000002400 */
[----:B---3--:R-:W-:Y:S01]  /*4b40*/  FMNMX.FTZ R153, R172, R21, !PT ;  /* 0x00000015ac997209 */ /* 0x008fe20007810000 */
[----:B------:R-:W-:Y:S01]  /*4b50*/  FMUL.FTZ R21, R166, UR23 ;  /* 0x00000017a6157c20 */ /* 0x000fe20008410000 */
[----:B------:R-:W-:-:S05]  /*4b60*/  FMUL.FTZ R166, R179, UR23 ;  /* 0x00000017b3a67c20 */ /* 0x000fca0008410000 */
[----:B------:R-:W3:Y:S01]  /*4b70*/  MUFU.TANH R10, R10 ;  /* 0x0000000a000a7308 */ /* 0x000ee20000002400 */
[----:B--2---:R-:W-:Y:S01]  /*4b80*/  FMNMX.FTZ R4, R164, R153, !PT ;  /* 0x00000099a4047209 */ /* 0x004fe20007810000 */
[----:B------:R-:W-:-:S04]  /*4b90*/  FMUL.FTZ R153, R171, UR23 ;  /* 0x00000017ab997c20 */ /* 0x000fc80008410000 */
[----:B------:R-:W2:Y:S02]  /*4ba0*/  SHFL.BFLY PT, R163, R4, 0x2, 0x1f ;  /* 0x0c401f0004a37f89 */ /* 0x000ea400000e0000 */
[----:B------:R-:W4:Y:S01]  /*4bb0*/  MUFU.TANH R11, R11 ;  /* 0x0000000b000b7308 */ /* 0x000f220000002400 */
[----:B0-----:R-:W-:-:S07]  /*4bc0*/  FMNMX.FTZ R167, R9, R8, !PT ;  /* 0x0000000809a77209 */ /* 0x001fce0007810000 */
[----:B------:R-:W0:Y:S08]  /*4bd0*/  MUFU.TANH R12, R12 ;  /* 0x0000000c000c7308 */ /* 0x000e300000002400 */
[----:B------:R-:W5:Y:S01]  /*4be0*/  MUFU.TANH R15, R15 ;  /* 0x0000000f000f7308 */ /* 0x000f620000002400 */
[----:B--2---:R-:W-:Y:S01]  /*4bf0*/  FMNMX.FTZ R174, R4, R163, !PT ;  /* 0x000000a304ae7209 */ /* 0x004fe20007810000 */
[----:B------:R-:W-:-:S06]  /*4c00*/  FMUL.FTZ R163, R178, UR23 ;  /* 0x00000017b2a37c20 */ /* 0x000fcc0008410000 */
[----:B------:R-:W2:Y:S01]  /*4c10*/  MUFU.TANH R14, R14 ;  /* 0x0000000e000e7308 */ /* 0x000ea20000002400 */
[----:B---3--:R-:W-:Y:S01]  /*4c20*/  FMNMX.FTZ R4, R10, R167, !PT ;  /* 0x000000a70a047209 */ /* 0x008fe20007810000 */
[----:B------:R-:W-:Y:S01]  /*4c30*/  FMUL.FTZ R167, R182, UR23 ;  /* 0x00000017b6a77c20 */ /* 0x000fe20008410000 */
[----:B------:R-:W3:Y:S02]  /*4c40*/  SHFL.BFLY PT, R175, R174, 0x1, 0x1f ;  /* 0x0c201f00aeaf7f89 */ /* 0x000ee400000e0000 */
[----:B----4-:R-:W-:-:S03]  /*4c50*/  FMNMX.FTZ R171, R11, R4, !PT ;  /* 0x000000040bab7209 */ /* 0x010fc60007810000 */
[----:B------:R-:W4:Y:S01]  /*4c60*/  MUFU.TANH R21, R21 ;  /* 0x0000001500157308 */ /* 0x000f220000002400 */
[----:B0-----:R-:W-:-:S04]  /*4c70*/  FMNMX.FTZ R4, R12, R171, !PT ;  /* 0x000000ab0c047209 */ /* 0x001fc80007810000 */
[----:B-----5:R-:W-:-:S03]  /*4c80*/  FMNMX.FTZ R171, R15, R4, !PT ;  /* 0x000000040fab7209 */ /* 0x020fc60007810000 */
[----:B------:R-:W0:Y:S08]  /*4c90*/  MUFU.TANH R20, R20 ;  /* 0x0000001400147308 */ /* 0x000e300000002400 */
[----:B------:R-:W5:Y:S01]  /*4ca0*/  MUFU.TANH R152, R152 ;  /* 0x0000009800987308 */ /* 0x000f620000002400 */
[----:B---3--:R-:W-:Y:S02]  /*4cb0*/  FMNMX.FTZ R4, R174, R175, !PT ;  /* 0x000000afae047209 */ /* 0x008fe40007810000 */
[----:B--2---:R-:W-:-:S05]  /*4cc0*/  FMNMX.FTZ R174, R14, R171, !PT ;  /* 0x000000ab0eae7209 */ /* 0x004fca0007810000 */
[----:B------:R-:W2:Y:S01]  /*4cd0*/  MUFU.TANH R153, R153 ;  /* 0x0000009900997308 */ /* 0x000ea20000002400 */
[C---:B------:R-:W-:Y:S01]  /*4ce0*/  FADD.FTZ R171, -R4.reuse, R13 ;  /* 0x0000000d04ab7221 */ /* 0x040fe20000010100 */
[----:B----4-:R-:W-:Y:S01]  /*4cf0*/  FMNMX.FTZ R13, R21, R174, !PT ;  /* 0x000000ae150d7209 */ /* 0x010fe20007810000 */
[----:B------:R-:W-:Y:S02]  /*4d00*/  FMUL.FTZ R180, R4, UR20 ;  /* 0x0000001404b47c20 */ /* 0x000fe40008410000 */
[----:B------:R-:W-:Y:S01]  /*4d10*/  FMUL.FTZ R175, R171, UR20 ;  /* 0x00000014abaf7c20 */ /* 0x000fe20008410000 */
[----:B0-----:R-:W-:Y:S01]  /*4d20*/  FMNMX.FTZ R171, R20, R13, !PT ;  /* 0x0000000d14ab7209 */ /* 0x001fe20007810000 */
[--C-:B------:R-:W-:Y:S01]  /*4d30*/  FFMA.FTZ R177, R5, UR20, -R180.reuse ;  /* 0x0000001405b17c23 */ /* 0x100fe200080108b4 */
[----:B------:R-:W0:Y:S01]  /*4d40*/  MUFU.TANH R154, R154 ;  /* 0x0000009a009a7308 */ /* 0x000e220000002400 */
[--C-:B------:R-:W-:Y:S01]  /*4d50*/  FFMA.FTZ R190, R190, UR20, -R180.reuse ;  /* 0x00000014bebe7c23 */ /* 0x100fe200080108b4 */
[----:B-----5:R-:W-:Y:S01]  /*4d60*/  FMNMX.FTZ R174, R152, R171, !PT ;  /* 0x000000ab98ae7209 */ /* 0x020fe20007810000 */
[--C-:B------:R-:W-:Y:S01]  /*4d70*/  FFMA.FTZ R155, R155, UR20, -R180.reuse ;  /* 0x000000149b9b7c23 */ /* 0x100fe200080108b4 */
[----:B------:R-:W-:-:S04]  /*4d80*/  FFMA.FTZ R168, R168, UR20, -R180 ;  /* 0x00000014a8a87c23 */ /* 0x000fc800080108b4 */
        /* <DEDUP_REMOVED lines=10> */
[----:B------:R-:W-:Y:S01]  /*4e30*/  MUFU.EX2 R171, R177 ;  /* 0x000000b100ab7308 */ /* 0x000fe20000000800 */
[----:B---3--:R-:W-:Y:S01]  /*4e40*/  FMNMX.FTZ R5, R167, R176, !PT ;  /* 0x000000b0a7057209 */ /* 0x008fe20007810000 */
[--C-:B------:R-:W-:Y:S01]  /*4e50*/  FFMA.FTZ R176, R156, UR20, -R180.reuse ;  /* 0x000000149cb07c23 */ /* 0x100fe200080108b4 */
[--C-:B------:R-:W-:Y:S01]  /*4e60*/  FFMA.FTZ R156, R157, UR20, -R180.reuse ;  /* 0x000000149d9c7c23 */ /* 0x100fe200080108b4 */
[--C-:B------:R-:W-:Y:S01]  /*4e70*/  FFMA.FTZ R157, R158, UR20, -R180.reuse ;  /* 0x000000149e9d7c23 */ /* 0x100fe200080108b4 */
[--C-:B------:R-:W-:Y:S01]  /*4e80*/  FFMA.FTZ R158, R159, UR20, -R180.reuse ;  /* 0x000000149f9e7c23 */ /* 0x100fe200080108b4 */
[--C-:B------:R-:W-:Y:S01]  /*4e90*/  FFMA.FTZ R159, R160, UR20, -R180.reuse ;  /* 0x00000014a09f7c23 */ /* 0x100fe200080108b4 */
[--C-:B------:R-:W-:Y:S01]  /*4ea0*/  FFMA.FTZ R160, R161, UR20, -R180.reuse ;  /* 0x00000014a1a07c23 */ /* 0x100fe200080108b4 */
[--C-:B------:R-:W-:Y:S01]  /*4eb0*/  FFMA.FTZ R161, R165, UR20, -R180.reuse ;  /* 0x00000014a5a17c23 */ /* 0x100fe200080108b4 */
[----:B--2---:R-:W-:Y:S01]  /*4ec0*/  FMNMX.FTZ R5, R170, R5, !PT ;  /* 0x00000005aa057209 */ /* 0x004fe20007810000 */
[----:B------:R0:W2:Y:S01]  /*4ed0*/  MUFU.EX2 R13, R175 ;  /* 0x000000af000d7308 */ /* 0x0000a20000000800 */
[--C-:B------:R-:W-:Y:S01]  /*4ee0*/  FFMA.FTZ R165, R169, UR20, -R180.reuse ;  /* 0x00000014a9a57c23 */ /* 0x100fe200080108b4 */
[----:B------:R-:W-:-:S02]  /*4ef0*/  FFMA.FTZ R169, R172, UR20, -R180 ;  /* 0x00000014aca97c23 */ /* 0x000fc400080108b4 */
[----:B------:R-:W3:Y:S04]  /*4f00*/  SHFL.BFLY PT, R178, R5, 0x2, 0x1f ;  /* 0x0c401f0005b27f89 */ /* 0x000ee800000e0000 */
[----:B------:R-:W4:Y:S01]  /*4f10*/  MUFU.EX2 R174, R190 ;  /* 0x000000be00ae7308 */ /* 0x000f220000000800 */
[----:B0-----:R-:W-:-:S07]  /*4f20*/  FFMA.FTZ R175, R191, UR20, -R180 ;  /* 0x00000014bfaf7c23 */ /* 0x001fce00080108b4 */
[----:B------:R-:W-:Y:S01]  /*4f30*/  MUFU.EX2 R155, R155 ;  /* 0x0000009b009b7308 */ /* 0x000fe20000000800 */
[-C--:B--2---:R-:W-:Y:S01]  /*4f40*/  FMUL.FTZ R24, R24, R13.reuse ;  /* 0x0000000d18187220 */ /* 0x084fe20000410000 */
[-C--:B------:R-:W-:Y:S01]  /*4f50*/  FMUL.FTZ R25, R25, R13.reuse ;  /* 0x0000000d19197220 */ /* 0x080fe20000410000 */
[-C--:B------:R-:W-:Y:S01]  /*4f60*/  FMUL.FTZ R28, R28, R13.reuse ;  /* 0x0000000d1c1c7220 */ /* 0x080fe20000410000 */
[-C--:B------:R-:W-:Y:S01]  /*4f70*/  FMUL.FTZ R29, R29, R13.reuse ;  /* 0x0000000d1d1d7220 */ /* 0x080fe20000410000 */
[-C--:B------:R-:W-:Y:S01]  /*4f80*/  FMUL.FTZ R32, R32, R13.reuse ;  /* 0x0000000d20207220 */ /* 0x080fe20000410000 */
[-C--:B------:R-:W-:Y:S01]  /*4f90*/  FMUL.FTZ R33, R33, R13.reuse ;  /* 0x0000000d21217220 */ /* 0x080fe20000410000 */
[-C--:B------:R-:W-:Y:S01]  /*4fa0*/  FMUL.FTZ R36, R36, R13.reuse ;  /* 0x0000000d24247220 */ /* 0x080fe20000410000 */
[----:B------:R-:W-:Y:S01]  /*4fb0*/  MUFU.EX2 R176, R176 ;  /* 0x000000b000b07308 */ /* 0x000fe20000000800 */
[-C--:B------:R-:W-:Y:S01]  /*4fc0*/  FMUL.FTZ R37, R37, R13.reuse ;  /* 0x0000000d25257220 */ /* 0x080fe20000410000 */
[-C--:B------:R-:W-:Y:S01]  /*4fd0*/  FMUL.FTZ R40, R40, R13.reuse ;  /* 0x0000000d28287220 */ /* 0x080fe20000410000 */
[-C--:B------:R-:W-:Y:S01]  /*4fe0*/  FMUL.FTZ R41, R41, R13.reuse ;  /* 0x0000000d29297220 */ /* 0x080fe20000410000 */
[----:B---3--:R-:W-:Y:S01]  /*4ff0*/  FMNMX.FTZ R177, R5, R178, !PT ;  /* 0x000000b205b17209 */ /* 0x008fe20007810000 */
[--C-:B------:R-:W-:Y:S01]  /*5000*/  FFMA.FTZ R178, R173, UR20, -R180.reuse ;  /* 0x00000014adb27c23 */ /* 0x100fe200080108b4 */
[----:B------:R-:W-:Y:S01]  /*5010*/  FFMA.FTZ R180, R164, UR20, -R180 ;  /* 0x00000014a4b47c23 */ /* 0x000fe200080108b4 */
[-C--:B------:R-:W-:Y:S01]  /*5020*/  FMUL.FTZ R44, R44, R13.reuse ;  /* 0x0000000d2c2c7220 */ /* 0x080fe20000410000 */
[----:B------:R-:W-:Y:S01]  /*5030*/  MUFU.EX2 R156, R156 ;  /* 0x0000009c009c7308 */ /* 0x000fe20000000800 */
[----:B------:R-:W0:Y:S01]  /*5040*/  SHFL.BFLY PT, R182, R177, 0x1, 0x1f ;  /* 0x0c201f00b1b67f89 */ /* 0x000e2200000e0000 */
        /* <DEDUP_REMOVED lines=23> */
[----:B0-----:R-:W-:Y:S01]  /*51c0*/  FMNMX.FTZ R5, R177, R182, !PT ;  /* 0x000000b6b1057209 */ /* 0x001fe20007810000 */
[-C--:B------:R-:W-:Y:S01]  /*51d0*/  FMUL.FTZ R85, R85, R13.reuse ;  /* 0x0000000d55557220 */ /* 0x080fe20000410000 */
[-C--:B------:R-:W-:Y:S01]  /*51e0*/  FMUL.FTZ R88, R88, R13.reuse ;  /* 0x0000000d58587220 */ /* 0x080fe20000410000 */
[-C--:B------:R-:W-:Y:S01]  /*51f0*/  FMUL.FTZ R89, R89, R13.reuse ;  /* 0x0000000d59597220 */ /* 0x080fe20000410000 */
[-C--:B------:R-:W-:Y:S01]  /*5200*/  FMUL.FTZ R92, R92, R13.reuse ;  /* 0x0000000d5c5c7220 */ /* 0x080fe20000410000 */
[C---:B------:R-:W-:Y:S01]  /*5210*/  FADD.FTZ R164, -R5.reuse, R8 ;  /* 0x0000000805a47221 */ /* 0x040fe20000010100 */
[----:B------:R-:W-:Y:S01]  /*5220*/  FMUL.FTZ R173, R5, UR20 ;  /* 0x0000001405ad7c20 */ /* 0x000fe20008410000 */
[----:B------:R4:W-:Y:S01]  /*5230*/  MUFU.EX2 R8, R180 ;  /* 0x000000b400087308 */ /* 0x0009e20000000800 */
[-C--:B------:R-:W-:Y:S01]  /*5240*/  FMUL.FTZ R93, R93, R13.reuse ;  /* 0x0000000d5d5d7220 */ /* 0x080fe20000410000 */
[----:B------:R-:W-:Y:S01]  /*5250*/  FMUL.FTZ R172, R164, UR20 ;  /* 0x00000014a4ac7c20 */ /* 0x000fe20008410000 */
[--C-:B------:R-:W-:Y:S01]  /*5260*/  FFMA.FTZ R164, R12, UR20, -R173.reuse ;  /* 0x000000140ca47c23 */ /* 0x100fe200080108ad */
[--C-:B------:R-:W-:Y:S01]  /*5270*/  FFMA.FTZ R9, R9, UR20, -R173.reuse ;  /* 0x0000001409097c23 */ /* 0x100fe200080108ad */
[--C-:B------:R-:W-:Y:S01]  /*5280*/  FFMA.FTZ R12, R15, UR20, -R173.reuse ;  /* 0x000000140f0c7c23 */ /* 0x100fe200080108ad */
[--C-:B------:R-:W-:Y:S01]  /*5290*/  FFMA.FTZ R15, R14, UR20, -R173.reuse ;  /* 0x000000140e0f7c23 */ /* 0x100fe200080108ad */
[--C-:B------:R-:W-:Y:S01]  /*52a0*/  FFMA.FTZ R14, R21, UR20, -R173.reuse ;  /* 0x00000014150e7c23 */ /* 0x100fe200080108ad */
[--C-:B------:R-:W-:Y:S01]  /*52b0*/  FFMA.FTZ R21, R20, UR20, -R173.reuse ;  /* 0x0000001414157c23 */ /* 0x100fe200080108ad */
[--C-:B------:R-:W-:Y:S01]  /*52c0*/  FFMA.FTZ R10, R10, UR20, -R173.reuse ;  /* 0x000000140a0a7c23 */ /* 0x100fe200080108ad */
[----:B------:R-:W-:Y:S01]  /*52d0*/  IMAD.MOV R20, RZ, RZ, -R18 ;  /* 0x000000ffff147224 */ /* 0x000fe200078e0a12 */
[----:B------:R-:W-:Y:S01]  /*52e0*/  MUFU.EX2 R172, R172 ;  /* 0x000000ac00ac7308 */ /* 0x000fe20000000800 */
[--C-:B------:R-:W-:Y:S01]  /*52f0*/  FFMA.FTZ R11, R11, UR20, -R173.reuse ;  /* 0x000000140b0b7c23 */ /* 0x100fe200080108ad */
[--C-:B------:R-:W-:Y:S01]  /*5300*/  FFMA.FTZ R177, R153, UR20, -R173.reuse ;  /* 0x0000001499b17c23 */ /* 0x100fe200080108ad */
[----:B------:R-:W-:Y:S01]  /*5310*/  MOV R153, UR22 ;  /* 0x0000001600997c02 */ /* 0x000fe20008000f00 */
[----:B----4-:R-:W-:Y:S01]  /*5320*/  FFMA.FTZ R180, R13, R6, R174 ;  /* 0x000000060db47223 */ /* 0x010fe200000100ae */
[----:B------:R-:W-:Y:S01]  /*5330*/  ISETP.NE.AND P2, PT, R17, R20, PT ;  /* 0x000000141100720c */ /* 0x000fe20003f45270 */
[--C-:B------:R-:W-:Y:S01]  /*5340*/  FFMA.FTZ R20, R152, UR20, -R173.reuse ;  /* 0x0000001498147c23 */ /* 0x100fe200080108ad */
[--C-:B------:R-:W-:Y:S01]  /*5350*/  FFMA.FTZ R6, R162, UR20, -R173.reuse ;  /* 0x00000014a2067c23 */ /* 0x100fe200080108ad */
[----:B------:R-:W0:Y:S01]  /*5360*/  MUFU.EX2 R9, R9 ;  /* 0x0000000900097308 */ /* 0x000e220000000800 */
[----:B------:R-:W-:Y:S01]  /*5370*/  FADD.FTZ R180, R171, R180 ;  /* 0x000000b4abb47221 */ /* 0x000fe20000010000 */
[--C-:B------:R-:W-:Y:S01]  /*5380*/  FFMA.FTZ R154, R154, UR20, -R173.reuse ;  /* 0x000000149a9a7c23 */ /* 0x100fe200080108ad */
[--C-:B------:R-:W-:Y:S01]  /*5390*/  FFMA.FTZ R163, R163, UR20, -R173.reuse ;  /* 0x00000014a3a37c23 */ /* 0x100fe200080108ad */
[--C-:B------:R-:W-:Y:S01]  /*53a0*/  FFMA.FTZ R179, R166, UR20, -R173.reuse ;  /* 0x00000014a6b37c23 */ /* 0x100fe200080108ad */
[--C-:B------:R-:W-:Y:S01]  /*53b0*/  FFMA.FTZ R167, R167, UR20, -R173.reuse ;  /* 0x00000014a7a77c23 */ /* 0x100fe200080108ad */
[----:B------:R-:W-:Y:S01]  /*53c0*/  FFMA.FTZ R170, R170, UR20, -R173 ;  /* 0x00000014aaaa7c23 */ /* 0x000fe200080108ad */
[-C--:B------:R-:W-:Y:S01]  /*53d0*/  FMUL.FTZ R96, R96, R13.reuse ;  /* 0x0000000d60607220 */ /* 0x080fe20000410000 */
[----:B------:R-:W2:Y:S01]  /*53e0*/  MUFU.EX2 R10, R10 ;  /* 0x0000000a000a7308 */ /* 0x000ea20000000800 */
[----:B------:R-:W-:Y:S01]  /*53f0*/  FMUL.FTZ R97, R97, R13 ;  /* 0x0000000d61617220 */ /* 0x000fe20000410000 */
[----:B------:R-:W-:-:S02]  /*5400*/  @!P2 IMAD R152, R153, 0x40, R2 ;  /* 0x000000409998a824 */ /* 0x000fc400078e0202 */
[-C--:B------:R-:W-:Y:S01]  /*5410*/  FMUL.FTZ R100, R100, R13.reuse ;  /* 0x0000000d64647220 */ /* 0x080fe20000410000 */
[-C--:B------:R-:W-:Y:S01]  /*5420*/  FMUL.FTZ R101, R101, R13.reuse ;  /* 0x0000000d65657220 */ /* 0x080fe20000410000 */
[-C--:B------:R-:W-:Y:S01]  /*5430*/  FMUL.FTZ R104, R104, R13.reuse ;  /* 0x0000000d68687220 */ /* 0x080fe20000410000 */
[-C--:B------:R-:W-:Y:S01]  /*5440*/  FMUL.FTZ R105, R105, R13.reuse ;  /* 0x0000000d69697220 */ /* 0x080fe20000410000 */
[----:B------:R-:W-:Y:S01]  /*5450*/  FMUL.FTZ R108, R108, R13 ;  /* 0x0000000d6c6c7220 */ /* 0x000fe20000410000 */
[----:B------:R-:W3:Y:S01]  /*5460*/  MUFU.EX2 R11, R11 ;  /* 0x0000000b000b7308 */ /* 0x000ee20000000800 */
[----:B0-----:R-:W-:Y:S01]  /*5470*/  FFMA.FTZ R153, R172, R3, R9 ;  /* 0x00000003ac997223 */ /* 0x001fe20000010009 */
[-C--:B------:R-:W-:Y:S01]  /*5480*/  FMUL.FTZ R109, R109, R13.reuse ;  /* 0x0000000d6d6d7220 */ /* 0x080fe20000410000 */
[-C--:B------:R-:W-:Y:S01]  /*5490*/  FMUL.FTZ R112, R112, R13.reuse ;  /* 0x0000000d70707220 */ /* 0x080fe20000410000 */
[-C--:B------:R-:W-:Y:S01]  /*54a0*/  FMUL.FTZ R113, R113, R13.reuse ;  /* 0x0000000d71717220 */ /* 0x080fe20000410000 */
[-C--:B------:R-:W-:Y:S01]  /*54b0*/  FMUL.FTZ R116, R116, R13.reuse ;  /* 0x0000000d74747220 */ /* 0x080fe20000410000 */
[-C--:B------:R-:W-:Y:S01]  /*54c0*/  FMUL.FTZ R117, R117, R13.reuse ;  /* 0x0000000d75757220 */ /* 0x080fe20000410000 */
[-C--:B------:R-:W-:Y:S01]  /*54d0*/  FMUL.FTZ R120, R120, R13.reuse ;  /* 0x0000000d78787220 */ /* 0x080fe20000410000 */
[----:B------:R-:W0:Y:S01]  /*54e0*/  MUFU.EX2 R164, R164 ;  /* 0x000000a400a47308 */ /* 0x000e220000000800 */
[----:B--2---:R-:W-:Y:S01]  /*54f0*/  FADD.FTZ R162, R10, R153 ;  /* 0x000000990aa27221 */ /* 0x004fe20000010000 */
[----:B------:R-:W-:Y:S01]  /*5500*/  FADD.FTZ R153, R155, R180 ;  /* 0x000000b49b997221 */ /* 0x000fe20000010000 */
[-C--:B------:R-:W-:Y:S01]  /*5510*/  FMUL.FTZ R121, R121, R13.reuse ;  /* 0x0000000d79797220 */ /* 0x080fe20000410000 */
[-C--:B------:R-:W-:Y:S01]  /*5520*/  FMUL.FTZ R124, R124, R13.reuse ;  /* 0x0000000d7c7c7220 */ /* 0x080fe20000410000 */
[-C--:B------:R-:W-:Y:S01]  /*5530*/  FMUL.FTZ R125, R125, R13.reuse ;  /* 0x0000000d7d7d7220 */ /* 0x080fe20000410000 */
[----:B------:R-:W-:Y:S01]  /*5540*/  FADD.FTZ R153, R176, R153 ;  /* 0x00000099b0997221 */ /* 0x000fe20000010000 */
[-C--:B------:R-:W-:Y:S01]  /*5550*/  FMUL.FTZ R128, R128, R13.reuse ;  /* 0x0000000d80807220 */ /* 0x080fe20000410000 */
[----:B------:R-:W2:Y:S01]  /*5560*/  MUFU.EX2 R12, R12 ;  /* 0x0000000c000c7308 */ /* 0x000ea20000000800 */
[----:B---3--:R-:W-:Y:S01]  /*5570*/  FADD.FTZ R181, R11, R162 ;  /* 0x000000a20bb57221 */ /* 0x008fe20000010000 */
[----:B------:R-:W-:Y:S01]  /*5580*/  @!P2 LEA R162, R152, UR42, 0x2 ;  /* 0x0000002a98a2ac11 */ /* 0x000fe2000f8e10ff */
[-C--:B------:R-:W-:Y:S01]  /*5590*/  FMUL.FTZ R129, R129, R13.reuse ;  /* 0x0000000d81817220 */ /* 0x080fe20000410000 */
[-C--:B------:R-:W-:Y:S01]  /*55a0*/  FMUL.FTZ R132, R132, R13.reuse ;  /* 0x0000000d84847220 */ /* 0x080fe20000410000 */
[-C--:B------:R-:W-:Y:S01]  /*55b0*/  FMUL.FTZ R133, R133, R13.reuse ;  /* 0x0000000d85857220 */ /* 0x080fe20000410000 */
[-C--:B------:R-:W-:Y:S01]  /*55c0*/  FMUL.FTZ R136, R136, R13.reuse ;  /* 0x0000000d88887220 */ /* 0x080fe20000410000 */
[----:B------:R-:W-:Y:S01]  /*55d0*/  @!P2 STS [R162+0x28800], R13 ;  /* 0x0288000da200a388 */ /* 0x000fe20000000800 */
[----:B------:R-:W3:Y:S01]  /*55e0*/  MUFU.EX2 R15, R15 ;  /* 0x0000000f000f7308 */ /* 0x000ee20000000800 */
[----:B0-----:R-:W-:Y:S01]  /*55f0*/  FADD.FTZ R181, R164, R181 ;  /* 0x000000b5a4b57221 */ /* 0x001fe20000010000 */
[-C--:B------:R-:W-:Y:S01]  /*5600*/  FMUL.FTZ R137, R137, R13.reuse ;  /* 0x0000000d89897220 */ /* 0x080fe20000410000 */
[----:B------:R0:W-:Y:S01]  /*5610*/  @!P2 STS [R162+0x28820], R172 ;  /* 0x028820aca200a388 */ /* 0x0001e20000000800 */
[-C--:B------:R-:W-:Y:S01]  /*5620*/  FMUL.FTZ R140, R140, R13.reuse ;  /* 0x0000000d8c8c7220 */ /* 0x080fe20000410000 */
[-C--:B------:R-:W-:Y:S01]  /*5630*/  FMUL.FTZ R141, R141, R13.reuse ;  /* 0x0000000d8d8d7220 */ /* 0x080fe20000410000 */
[-C--:B------:R-:W-:Y:S01]  /*5640*/  FMUL.FTZ R144, R144, R13.reuse ;  /* 0x0000000d90907220 */ /* 0x080fe20000410000 */
[-C--:B------:R-:W-:Y:S01]  /*5650*/  FMUL.FTZ R145, R145, R13.reuse ;  /* 0x0000000d91917220 */ /* 0x080fe20000410000 */
[----:B------:R-:W4:Y:S01]  /*5660*/  MUFU.EX2 R14, R14 ;  /* 0x0000000e000e7308 */ /* 0x000f220000000800 */
[----:B--2---:R-:W-:Y:S01]  /*5670*/  FADD.FTZ R152, R12, R181 ;  /* 0x000000b50c987221 */ /* 0x004fe20000010000 */
[-C--:B------:R-:W-:Y:S01]  /*5680*/  FMUL.FTZ R148, R148, R13.reuse ;  /* 0x0000000d94947220 */ /* 0x080fe20000410000 */
[----:B------:R-:W-:Y:S01]  /*5690*/  FMUL.FTZ R149, R149, R13 ;  /* 0x0000000d95957220 */ /* 0x000fe20000410000 */
[-C--:B------:R-:W-:Y:S01]  /*56a0*/  FMUL.FTZ R26, R26, R172.reuse ;  /* 0x000000ac1a1a7220 */ /* 0x080fe20000410000 */
[-C--:B------:R-:W-:Y:S01]  /*56b0*/  FMUL.FTZ R27, R27, R172.reuse ;  /* 0x000000ac1b1b7220 */ /* 0x080fe20000410000 */
[-C--:B------:R-:W-:Y:S01]  /*56c0*/  FMUL.FTZ R30, R30, R172.reuse ;  /* 0x000000ac1e1e7220 */ /* 0x080fe20000410000 */
[----:B------:R-:W-:Y:S01]  /*56d0*/  FMUL.FTZ R31, R31, R172 ;  /* 0x000000ac1f1f7220 */ /* 0x000fe20000410000 */
[----:B------:R-:W2:Y:S01]  /*56e0*/  MUFU.EX2 R21, R21 ;  /* 0x0000001500157308 */ /* 0x000ea20000000800 */
[----:B---3--:R-:W-:Y:S01]  /*56f0*/  FADD.FTZ R173, R15, R152 ;  /* 0x000000980fad7221 */ /* 0x008fe20000010000 */
[----:B------:R-:W-:Y:S01]  /*5700*/  F2FP.F16.F32.PACK_AB R152, R171, R174 ;  /* 0x000000aeab98723e */ /* 0x000fe200000000ff */
[-C--:B------:R-:W-:Y:S01]  /*5710*/  FMUL.FTZ R34, R34, R172.reuse ;  /* 0x000000ac22227220 */ /* 0x080fe20000410000 */
[-C--:B------:R-:W-:Y:S01]  /*5720*/  FMUL.FTZ R35, R35, R172.reuse ;  /* 0x000000ac23237220 */ /* 0x080fe20000410000 */
[-C--:B------:R-:W-:Y:S01]  /*5730*/  FMUL.FTZ R38, R38, R172.reuse ;  /* 0x000000ac26267220 */ /* 0x080fe20000410000 */
[-C--:B------:R-:W-:Y:S01]  /*5740*/  FMUL.FTZ R39, R39, R172.reuse ;  /* 0x000000ac27277220 */ /* 0x080fe20000410000 */
[-C--:B------:R-:W-:Y:S01]  /*5750*/  FMUL.FTZ R42, R42, R172.reuse ;  /* 0x000000ac2a2a7220 */ /* 0x080fe20000410000 */
[----:B------:R-:W3:Y:S01]  /*5760*/  MUFU.EX2 R160, R160 ;  /* 0x000000a000a07308 */ /* 0x000ee20000000800 */
[----:B----4-:R-:W-:Y:S01]  /*5770*/  FADD.FTZ R180, R14, R173 ;  /* 0x000000ad0eb47221 */ /* 0x010fe20000010000 */
[-C--:B------:R-:W-:Y:S01]  /*5780*/  FMUL.FTZ R43, R43, R172.reuse ;  /* 0x000000ac2b2b7220 */ /* 0x080fe20000410000 */
[-C--:B------:R-:W-:Y:S01]  /*5790*/  FMUL.FTZ R46, R46, R172.reuse ;  /* 0x000000ac2e2e7220 */ /* 0x080fe20000410000 */
[-C--:B------:R-:W-:Y:S01]  /*57a0*/  FMUL.FTZ R47, R47, R172.reuse ;  /* 0x000000ac2f2f7220 */ /* 0x080fe20000410000 */
[-C--:B------:R-:W-:Y:S01]  /*57b0*/  FMUL.FTZ R50, R50, R172.reuse ;  /* 0x000000ac32327220 */ /* 0x080fe20000410000 */
[-C--:B------:R-:W-:Y:S01]  /*57c0*/  FMUL.FTZ R51, R51, R172.reuse ;  /* 0x000000ac33337220 */ /* 0x080fe20000410000 */
[-C--:B------:R-:W-:Y:S01]  /*57d0*/  FMUL.FTZ R54, R54, R172.reuse ;  /* 0x000000ac36367220 */ /* 0x080fe20000410000 */
[----:B------:R4:W-:Y:S01]  /*57e0*/  MUFU.EX2 R3, R154 ;  /* 0x0000009a00037308 */ /* 0x0009e20000000800 */
[----:B--2---:R-:W-:Y:S01]  /*57f0*/  FADD.FTZ R171, R21, R180 ;  /* 0x000000b415ab7221 */ /* 0x004fe20000010000 */
[-C--:B------:R-:W-:Y:S01]  /*5800*/  FMUL.FTZ R55, R55, R172.reuse ;  /* 0x000000ac37377220 */ /* 0x080fe20000410000 */
[-C--:B------:R-:W-:Y:S01]  /*5810*/  FMUL.FTZ R58, R58, R172.reuse ;  /* 0x000000ac3a3a7220 */ /* 0x080fe20000410000 */
[-C--:B------:R-:W-:Y:S01]  /*5820*/  FMUL.FTZ R59, R59, R172.reuse ;  /* 0x000000ac3b3b7220 */ /* 0x080fe20000410000 */
[-C--:B------:R-:W-:Y:S01]  /*5830*/  FMUL.FTZ R62, R62, R172.reuse ;  /* 0x000000ac3e3e7220 */ /* 0x080fe20000410000 */
[-C--:B------:R-:W-:Y:S01]  /*5840*/  FMUL.FTZ R63, R63, R172.reuse ;  /* 0x000000ac3f3f7220 */ /* 0x080fe20000410000 */
[----:B------:R-:W-:Y:S01]  /*5850*/  FMUL.FTZ R66, R66, R172 ;  /* 0x000000ac42427220 */ /* 0x000fe20000410000 */
[----:B------:R-:W2:Y:S01]  /*5860*/  MUFU.EX2 R20, R20 ;  /* 0x0000001400147308 */ /* 0x000ea20000000800 */
[----:B----4-:R-:W-:Y:S01]  /*5870*/  FADD.FTZ R154, R156, R153 ;  /* 0x000000999c9a7221 */ /* 0x010fe20000010000 */
[----:B------:R-:W-:Y:S01]  /*5880*/  F2FP.F16.F32.PACK_AB R156, R157, R156 ;  /* 0x0000009c9d9c723e */ /* 0x000fe200000000ff */
[-C--:B------:R-:W-:Y:S01]  /*5890*/  FMUL.FTZ R67, R67, R172.reuse ;  /* 0x000000ac43437220 */ /* 0x080fe20000410000 */
[----:B------:R-:W-:Y:S01]  /*58a0*/  FMUL.FTZ R70, R70, R172 ;  /* 0x000000ac46467220 */ /* 0x000fe20000410000 */
[----:B------:R-:W-:Y:S01]  /*58b0*/  FADD.FTZ R153, R157, R154 ;  /* 0x0000009a9d997221 */ /* 0x000fe20000010000 */
[----:B------:R-:W-:Y:S01]  /*58c0*/  F2FP.F16.F32.PACK_AB R157, R15, R12 ;  /* 0x0000000c0f9d723e */ /* 0x000fe200000000ff */
[----:B------:R-:W-:Y:S01]  /*58d0*/  FMUL.FTZ R71, R71, R172 ;  /* 0x000000ac47477220 */ /* 0x000fe20000410000 */
[----:B------:R-:W4:Y:S01]  /*58e0*/  MUFU.EX2 R161, R161 ;  /* 0x000000a100a17308 */ /* 0x000f220000000800 */
[----:B------:R-:W-:Y:S01]  /*58f0*/  FADD.FTZ R154, R158, R153 ;  /* 0x000000999e9a7221 */ /* 0x000fe20000010000 */
[----:B------:R-:W-:Y:S01]  /*5900*/  F2FP.F16.F32.PACK_AB R158, R159, R158 ;  /* 0x0000009e9f9e723e */ /* 0x000fe200000000ff */
[-C--:B------:R-:W-:Y:S01]  /*5910*/  FMUL.FTZ R74, R74, R172.reuse ;  /* 0x000000ac4a4a7220 */ /* 0x080fe20000410000 */
[-C--:B------:R-:W-:Y:S01]  /*5920*/  FMUL.FTZ R75, R75, R172.reuse ;  /* 0x000000ac4b4b7220 */ /* 0x080fe20000410000 */
[----:B------:R-:W-:Y:S01]  /*5930*/  FADD.FTZ R153, R159, R154 ;  /* 0x0000009a9f997221 */ /* 0x000fe20000010000 */
[----:B------:R-:W-:Y:S01]  /*5940*/  F2FP.F16.F32.PACK_AB R154, R176, R155 ;  /* 0x0000009bb09a723e */ /* 0x000fe200000000ff */
[----:B------:R-:W-:Y:S01]  /*5950*/  FMUL.FTZ R78, R78, R172 ;  /* 0x000000ac4e4e7220 */ /* 0x000fe20000410000 */
[----:B------:R-:W5:Y:S01]  /*5960*/  MUFU.EX2 R177, R177 ;  /* 0x000000b100b17308 */ /* 0x000f620000000800 */
[----:B---3--:R-:W-:Y:S01]  /*5970*/  FADD.FTZ R174, R160, R153 ;  /* 0x00000099a0ae7221 */ /* 0x008fe20000010000 */
[----:B------:R-:W-:Y:S01]  /*5980*/  F2FP.F16.F32.PACK_AB R153, R10, R9 ;  /* 0x000000090a99723e */ /* 0x000fe200000000ff */
[----:B--2---:R-:W-:Y:S01]  /*5990*/  FADD.FTZ R10, R20, R171 ;  /* 0x000000ab140a7221 */ /* 0x004fe20000010000 */
[----:B------:R-:W-:Y:S01]  /*59a0*/  F2FP.F16.F32.PACK_AB R155, R164, R11 ;  /* 0x0000000ba49b723e */ /* 0x000fe200000000ff */
[----:B------:R-:W-:Y:S01]  /*59b0*/  BAR.SYNC.DEFER_BLOCKING 0xf, 0x100 ;  /* 0x03c4000000007b1d */ /* 0x000fe20000010000 */
[----:B------:R-:W-:Y:S01]  /*59c0*/  F2FP.F16.F32.PACK_AB R159, R21, R14 ;  /* 0x0000000e159f723e */ /* 0x000fe200000000ff */
[-C--:B------:R-:W-:Y:S01]  /*59d0*/  FMUL.FTZ R79, R79, R172.reuse ;  /* 0x000000ac4f4f7220 */ /* 0x080fe20000410000 */
[----:B------:R-:W-:Y:S01]  /*59e0*/  FMUL.FTZ R82, R82, R172 ;  /* 0x000000ac52527220 */ /* 0x000fe20000410000 */
[C---:B----4-:R-:W-:Y:S01]  /*59f0*/  FADD.FTZ R9, R161.reuse, R174 ;  /* 0x000000aea1097221 */ /* 0x050fe20000010000 */
[----:B------:R-:W-:Y:S01]  /*5a00*/  F2FP.F16.F32.PACK_AB R160, R161, R160 ;  /* 0x000000a0a1a0723e */ /* 0x000fe200000000ff */
[----:B------:R-:W0:Y:S01]  /*5a10*/  MUFU.EX2 R168, R168 ;  /* 0x000000a800a87308 */ /* 0x000e220000000800 */
[-C--:B------:R-:W-:Y:S01]  /*5a20*/  FMUL.FTZ R83, R83, R172.reuse ;  /* 0x000000ac53537220 */ /* 0x080fe20000410000 */
[-C--:B------:R-:W-:Y:S01]  /*5a30*/  FMUL.FTZ R86, R86, R172.reuse ;  /* 0x000000ac56567220 */ /* 0x080fe20000410000 */
[-C--:B------:R-:W-:Y:S01]  /*5a40*/  FMUL.FTZ R87, R87, R172.reuse ;  /* 0x000000ac57577220 */ /* 0x080fe20000410000 */
[-C--:B------:R-:W-:Y:S01]  /*5a50*/  FMUL.FTZ R90, R90, R172.reuse ;  /* 0x000000ac5a5a7220 */ /* 0x080fe20000410000 */
[----:B------:R-:W-:Y:S01]  /*5a60*/  FMUL.FTZ R91, R91, R172 ;  /* 0x000000ac5b5b7220 */ /* 0x000fe20000410000 */
[C---:B-----5:R-:W-:Y:S01]  /*5a70*/  FADD.FTZ R10, R177.reuse, R10 ;  /* 0x0000000ab10a7221 */ /* 0x060fe20000010000 */
[----:B------:R-:W-:Y:S01]  /*5a80*/  F2FP.F16.F32.PACK_AB R161, R177, R20 ;  /* 0x00000014b1a1723e */ /* 0x000fe200000000ff */
[----:B------:R-:W2:Y:S01]  /*5a90*/  MUFU.EX2 R6, R6 ;  /* 0x0000000600067308 */ /* 0x000ea20000000800 */
[-C--:B------:R-:W-:Y:S01]  /*5aa0*/  FMUL.FTZ R94, R94, R172.reuse ;  /* 0x000000ac5e5e7220 */ /* 0x080fe20000410000 */
[-C--:B------:R-:W-:Y:S01]  /*5ab0*/  FMUL.FTZ R95, R95, R172.reuse ;  /* 0x000000ac5f5f7220 */ /* 0x080fe20000410000 */
[-C--:B------:R-:W-:Y:S01]  /*5ac0*/  FMUL.FTZ R98, R98, R172.reuse ;  /* 0x000000ac62627220 */ /* 0x080fe20000410000 */
[-C--:B------:R-:W-:Y:S01]  /*5ad0*/  FMUL.FTZ R99, R99, R172.reuse ;  /* 0x000000ac63637220 */ /* 0x080fe20000410000 */
[-C--:B------:R-:W-:Y:S01]  /*5ae0*/  FMUL.FTZ R102, R102, R172.reuse ;  /* 0x000000ac66667220 */ /* 0x080fe20000410000 */
[-C--:B------:R-:W-:Y:S01]  /*5af0*/  FMUL.FTZ R103, R103, R172.reuse ;  /* 0x000000ac67677220 */ /* 0x080fe20000410000 */
[-C--:B------:R-:W-:Y:S01]  /*5b00*/  FMUL.FTZ R106, R106, R172.reuse ;  /* 0x000000ac6a6a7220 */ /* 0x080fe20000410000 */
[----:B------:R-:W3:Y:S01]  /*5b10*/  MUFU.EX2 R175, R175 ;  /* 0x000000af00af7308 */ /* 0x000ee20000000800 */
[----:B0-----:R-:W-:Y:S01]  /*5b20*/  FADD.FTZ R162, R168, R9 ;  /* 0x00000009a8a27221 */ /* 0x001fe20000010000 */
[----:B------:R-:W-:Y:S01]  /*5b30*/  FADD.FTZ R9, R3, R10 ;  /* 0x0000000a03097221 */ /* 0x000fe20000010000 */
[----:B------:R0:W-:Y:S01]  /*5b40*/  STSM.16.M88.4 [R22+0x26800], R152 ;  /* 0x0268009816007844 */ /* 0x0001e20000000200 */
[-C--:B------:R-:W-:Y:S01]  /*5b50*/  FMUL.FTZ R107, R107, R172.reuse ;  /* 0x000000ac6b6b7220 */ /* 0x080fe20000410000 */
[-C--:B------:R-:W-:Y:S01]  /*5b60*/  FMUL.FTZ R110, R110, R172.reuse ;  /* 0x000000ac6e6e7220 */ /* 0x080fe20000410000 */
[-C--:B------:R-:W-:Y:S01]  /*5b70*/  FMUL.FTZ R111, R111, R172.reuse ;  /* 0x000000ac6f6f7220 */ /* 0x080fe20000410000 */
[----:B------:R0:W-:Y:S01]  /*5b80*/  STSM.16.M88.4 [R19], R156 ;  /* 0x0000009c13007844 */ /* 0x0001e20000000200 */
[----:B------:R4:W5:Y:S01]  /*5b90*/  MUFU.EX2 R166, R163 ;  /* 0x000000a300a67308 */ /* 0x0009620000000800 */
[----:B--2---:R-:W-:Y:S01]  /*5ba0*/  FADD.FTZ R9, R6, R9 ;  /* 0x0000000906097221 */ /* 0x004fe20000010000 */
[-C--:B------:R-:W-:Y:S01]  /*5bb0*/  FMUL.FTZ R114, R114, R172.reuse ;  /* 0x000000ac72727220 */ /* 0x080fe20000410000 */
[-C--:B------:R-:W-:Y:S01]  /*5bc0*/  FMUL.FTZ R115, R115, R172.reuse ;  /* 0x000000ac73737220 */ /* 0x080fe20000410000 */
[-C--:B------:R-:W-:Y:S01]  /*5bd0*/  FMUL.FTZ R118, R118, R172.reuse ;  /* 0x000000ac76767220 */ /* 0x080fe20000410000 */
[-C--:B------:R-:W-:Y:S01]  /*5be0*/  FMUL.FTZ R119, R119, R172.reuse ;  /* 0x000000ac77777220 */ /* 0x080fe20000410000 */
[-C--:B------:R-:W-:Y:S01]  /*5bf0*/  FMUL.FTZ R122, R122, R172.reuse ;  /* 0x000000ac7a7a7220 */ /* 0x080fe20000410000 */
[-C--:B------:R-:W-:Y:S01]  /*5c00*/  FMUL.FTZ R123, R123, R172.reuse ;  /* 0x000000ac7b7b7220 */ /* 0x080fe20000410000 */
[----:B------:R-:W2:Y:S01]  /*5c10*/  MUFU.EX2 R165, R165 ;  /* 0x000000a500a57308 */ /* 0x000ea20000000800 */
[----:B---3--:R-:W-:Y:S01]  /*5c20*/  FADD.FTZ R162, R175, R162 ;  /* 0x000000a2afa27221 */ /* 0x008fe20000010000 */
[----:B----4-:R-:W-:Y:S01]  /*5c30*/  F2FP.F16.F32.PACK_AB R163, R6, R3 ;  /* 0x0000000306a3723e */ /* 0x010fe200000000ff */
[-C--:B------:R-:W-:Y:S01]  /*5c40*/  FMUL.FTZ R126, R126, R172.reuse ;  /* 0x000000ac7e7e7220 */ /* 0x080fe20000410000 */
[-C--:B------:R-:W-:Y:S01]  /*5c50*/  FMUL.FTZ R127, R127, R172.reuse ;  /* 0x000000ac7f7f7220 */ /* 0x080fe20000410000 */
[-C--:B------:R-:W-:Y:S01]  /*5c60*/  FMUL.FTZ R130, R130, R172.reuse ;  /* 0x000000ac82827220 */ /* 0x080fe20000410000 */
[-C--:B------:R-:W-:Y:S01]  /*5c70*/  FMUL.FTZ R131, R131, R172.reuse ;  /* 0x000000ac83837220 */ /* 0x080fe20000410000 */
[-C--:B------:R-:W-:Y:S01]  /*5c80*/  FMUL.FTZ R134, R134, R172.reuse ;  /* 0x000000ac86867220 */ /* 0x080fe20000410000 */
[----:B------:R-:W3:Y:S01]  /*5c90*/  MUFU.EX2 R179, R179 ;  /* 0x000000b300b37308 */ /* 0x000ee20000000800 */
[----:B-----5:R-:W-:Y:S01]  /*5ca0*/  FADD.FTZ R10, R166, R9 ;  /* 0x00000009a60a7221 */ /* 0x020fe20000010000 */
[-C--:B------:R-:W-:Y:S01]  /*5cb0*/  FMUL.FTZ R135, R135, R172.reuse ;  /* 0x000000ac87877220 */ /* 0x080fe20000410000 */
[-C--:B------:R-:W-:Y:S01]  /*5cc0*/  FMUL.FTZ R138, R138, R172.reuse ;  /* 0x000000ac8a8a7220 */ /* 0x080fe20000410000 */
[-C--:B------:R-:W-:Y:S01]  /*5cd0*/  FMUL.FTZ R139, R139, R172.reuse ;  /* 0x000000ac8b8b7220 */ /* 0x080fe20000410000 */
[-C--:B------:R-:W-:Y:S01]  /*5ce0*/  FMUL.FTZ R142, R142, R172.reuse ;  /* 0x000000ac8e8e7220 */ /* 0x080fe20000410000 */
[-C--:B------:R-:W-:Y:S01]  /*5cf0*/  FMUL.FTZ R143, R143, R172.reuse ;  /* 0x000000ac8f8f7220 */ /* 0x080fe20000410000 */
[----:B------:R-:W-:Y:S01]  /*5d00*/  FMUL.FTZ R146, R146, R172 ;  /* 0x000000ac92927220 */ /* 0x000fe20000410000 */
[----:B------:R-:W4:Y:S01]  /*5d10*/  MUFU.EX2 R178, R178 ;  /* 0x000000b200b27308 */ /* 0x000f220000000800 */
[----:B--2---:R-:W-:Y:S01]  /*5d20*/  FADD.FTZ R11, R165, R162 ;  /* 0x000000a2a50b7221 */ /* 0x004fe20000010000 */
[----:B------:R-:W-:Y:S01]  /*5d30*/  F2FP.F16.F32.PACK_AB R162, R175, R168 ;  /* 0x000000a8afa2723e */ /* 0x000fe200000000ff */
[-C--:B------:R-:W-:Y:S01]  /*5d40*/  FMUL.FTZ R147, R147, R172.reuse ;  /* 0x000000ac93937220 */ /* 0x080fe20000410000 */
[-C--:B------:R-:W-:Y:S01]  /*5d50*/  FMUL.FTZ R150, R150, R172.reuse ;  /* 0x000000ac96967220 */ /* 0x080fe20000410000 */
[----:B------:R-:W-:-:S02]  /*5d60*/  FMUL.FTZ R151, R151, R172 ;  /* 0x000000ac97977220 */ /* 0x000fc40000410000 */
[----:B------:R0:W-:Y:S01]  /*5d70*/  STSM.16.M88.4 [R184], R160 ;  /* 0x000000a0b8007844 */ /* 0x0001e20000000200 */
[----:B------:R-:W2:Y:S01]  /*5d80*/  MUFU.EX2 R167, R167 ;  /* 0x000000a700a77308 */ /* 0x000ea20000000800 */
[----:B---3--:R-:W-:-:S07]  /*5d90*/  FADD.FTZ R10, R179, R10 ;  /* 0x0000000ab30a7221 */ /* 0x008fce0000010000 */
[----:B------:R-:W3:Y:S01]  /*5da0*/  MUFU.EX2 R169, R169 ;  /* 0x000000a900a97308 */ /* 0x000ee20000000800 */
[C---:B----4-:R-:W-:Y:S01]  /*5db0*/  F2FP.F16.F32.PACK_AB R164, R178.reuse, R165 ;  /* 0x000000a5b2a4723e */ /* 0x050fe200000000ff */
[----:B------:R-:W-:Y:S01]  /*5dc0*/  FADD.FTZ R12, R178, R11 ;  /* 0x0000000bb20c7221 */ /* 0x000fe20000010000 */
[----:B------:R-:W-:-:S05]  /*5dd0*/  F2FP.F16.F32.PACK_AB R165, R179, R166 ;  /* 0x000000a6b3a5723e */ /* 0x000fca00000000ff */
[----:B------:R-:W4:Y:S01]  /*5de0*/  MUFU.EX2 R170, R170 ;  /* 0x000000aa00aa7308 */ /* 0x000f220000000800 */
[----:B--2---:R-:W-:Y:S01]  /*5df0*/  FADD.FTZ R9, R167, R10 ;  /* 0x0000000aa7097221 */ /* 0x004fe20000010000 */
[----:B---3--:R-:W-:Y:S01]  /*5e00*/  F2FP.F16.F32.PACK_AB R166, R8, R169 ;  /* 0x000000a908a6723e */ /* 0x008fe200000000ff */
[----:B------:R-:W-:-:S04]  /*5e10*/  FADD.FTZ R3, R169, R12 ;  /* 0x0000000ca9037221 */ /* 0x000fc80000010000 */
[----:B------:R-:W-:Y:S01]  /*5e20*/  FADD.FTZ R6, R8, R3 ;  /* 0x0000000308067221 */ /* 0x000fe20000010000 */
[C---:B----4-:R-:W-:Y:S01]  /*5e30*/  F2FP.F16.F32.PACK_AB R167, R170.reuse, R167 ;  /* 0x000000a7aaa7723e */ /* 0x050fe200000000ff */
[----:B------:R-:W-:-:S04]  /*5e40*/  FADD.FTZ R3, R170, R9 ;  /* 0x00000009aa037221 */ /* 0x000fc80000010000 */
[----:B------:R0:W-:Y:S01]  /*5e50*/  STSM.16.M88.4 [R23], R164 ;  /* 0x000000a417007844 */ /* 0x0001e20000000200 */
[----:B------:R-:W-:Y:S05]  /*5e60*/  @!P0 BRA `(.L_x_37) ;  /* 0x0000000000048947 */ /* 0x000fea0003800000 */
[----:B------:R-:W-:Y:S01]  /*5e70*/  BPT.TRAP 0x1 ;  /* 0x000000040000795c */ /* 0x000fe20000300000 */
.L_x_37:
[----:B------:R2:W3:Y:S01]  /*5e80*/  SYNCS.PHASECHK.TRANS64.TRYWAIT P2, [UR21+0x28c50], R7 ;  /* 0x028c5007ff0075a7 */ /* 0x0004e20008040155 */
[----:B------:R-:W-:Y:S05]  /*5e90*/  @!P0 BRA `(.L_x_38) ;  /* 0x0000000000048947 */ /* 0x000fea0003800000 */
[----:B------:R-:W-:Y:S01]  /*5ea0*/  BPT.TRAP 0x1 ;  /* 0x000000040000795c */ /* 0x000fe20000300000 */
.L_x_38:
[----:B---3--:R-:W-:Y:S05]  /*5eb0*/  @P2 BRA `(.L_x_39) ;  /* 0x0000000000082947 */ /* 0x008fea0003800000 */
[----:B------:R-:W3:Y:S02]  /*5ec0*/  SYNCS.PHASECHK.TRANS64.TRYWAIT P2, [UR21+0x28c50], R7 ;  /* 0x028c5007ff0075a7 */ /* 0x000ee40008040155 */
[----:B---3--:R-:W-:Y:S05]  /*5ed0*/  @!P2 BRA `(.L_x_40) ;  /* 0x0000006c008ca947 */ /* 0x008fea0003800000 */
.L_x_39:
[----:B------:R-:W-:Y:S01]  /*5ee0*/  ULEA UR10, UR47, UR52, 0xc ;  /* 0x000000342f0a7291 */ /* 0x000fe2000f8e603f */
[----:B------:R-:W-:Y:S01]  /*5ef0*/  WARPGROUP.ARRIVE ;  /* 0x00000000000079c5 */ /* 0x000fe20000000000 */
[----:B------:R-:W-:-:S05]  /*5f00*/  UMOV UR7, 0x40000040 ;  /* 0x4000004000077882 */ /* 0x000fca0000000000 */
[----:B------:R-:W-:Y:S02]  /*5f10*/  UMOV UR6, UR10 ;  /* 0x0000000a00067c82 */ /* 0x000fe40008000000 */
        /* <DEDUP_REMOVED lines=25> */
[----:B----4-:R-:W4:Y:S02]  /*60b0*/  FENCE.VIEW.ASYNC.S ;  /* 0x00000000000073c6 */ /* 0x010f240000000000 */
[----:B----4-:R-:W-:Y:S01]  /*60c0*/  NOP ;  /* 0x0000000000007918 */ /* 0x010fe20000000000 */
[----:B------:R-:W-:Y:S06]  /*60d0*/  BAR.ARV 0xe, 0x100 ;  /* 0x0384000000007b1d */ /* 0x000fec0000002000 */
[----:B------:R-:W-:Y:S05]  /*60e0*/  @!P0 BRA `(.L_x_41) ;  /* 0x0000000000048947 */ /* 0x000fea0003800000 */
[----:B------:R-:W-:Y:S01]  /*60f0*/  BPT.TRAP 0x1 ;  /* 0x000000040000795c */ /* 0x000fe20000300000 */
.L_x_41:
[----:B------:R-:W-:Y:S01]  /*6100*/  UIADD3 UR21, UR21, 0x28c60, URZ ;  /* 0x00028c6015157890 */ /* 0x000fe2000fffe03f */
[----:B---3--:R-:W-:Y:S01]  /*6110*/  IMAD.MOV.U32 R8, RZ, RZ, R5 ;  /* 0x000000ffff087224 */ /* 0x008fe200078e0005 */
[----:B------:R-:W-:Y:S01]  /*6120*/  UMOV UR22, UR47 ;  /* 0x0000002f00167c82 */ /* 0x000fe20008000000 */
[----:B------:R-:W-:Y:S01]  /*6130*/  IMAD.MOV.U32 R13, RZ, RZ, R4 ;  /* 0x000000ffff0d7224 */ /* 0x000fe200078e0004 */
[----:B------:R-:W-:-:S09]  /*6140*/  UPRMT UR21, UR39, 0x654, UR21 ;  /* 0x0000065427157896 */ /* 0x000fd20008000015 */
[----:B------:R-:W-:Y:S01]  /*6150*/  SYNCS.ARRIVE.TRANS64.RED.A1T0 RZ, [UR21], RZ ;  /* 0x000000ffffff79a7 */ /* 0x000fe20008100415 */
[----:B------:R-:W-:Y:S05]  /*6160*/  @P1 BRA `(.L_x_42) ;  /* 0xffffffe000c41947 */ /* 0x000fea000383ffff */
.L_x_31:
[----:B-1234-:R-:W1:Y:S01]  /*6170*/  SHFL.BFLY PT, R7, R6, 0x2, 0x1f ;  /* 0x0c401f0006077f89 */ /* 0x01ee6200000e0000 */
[----:B------:R-:W-:Y:S01]  /*6180*/  IMAD.U32 R14, RZ, RZ, UR20 ;  /* 0x00000014ff0e7e24 */ /* 0x000fe2000f8e00ff */
[----:B------:R-:W-:Y:S02]  /*6190*/  UIADD3 UR36, UR36, 0x1, URZ ;  /* 0x0000000124247890 */ /* 0x000fe4000fffe03f */
[----:B------:R-:W2:Y:S01]  /*61a0*/  SHFL.BFLY PT, R8, R3, 0x2, 0x1f ;  /* 0x0c401f0003087f89 */ /* 0x000ea200000e0000 */
[----:B------:R-:W-:Y:S08]  /*61b0*/  BAR.ARV 0x8, 0x100 ;  /* 0x0204000000007b1d */ /* 0x000ff00000002000 */
[----:B------:R-:W-:Y:S01]  /*61c0*/  BAR.SYNC.DEFER_BLOCKING 0xf, 0x100 ;  /* 0x03c4000000007b1d */ /* 0x000fe20000010000 */
[----:B-1----:R-:W-:Y:S01]  /*61d0*/  FADD.FTZ R7, R7, R6 ;  /* 0x0000000607077221 */ /* 0x002fe20000010000 */
[----:B------:R-:W-:-:S02]  /*61e0*/  IMAD.MOV.U32 R6, RZ, RZ, RZ ;  /* 0x000000ffff067224 */ /* 0x000fc400078e00ff */
[----:B--2---:R-:W-:Y:S02]  /*61f0*/  FADD.FTZ R9, R8, R3 ;  /* 0x0000000308097221 */ /* 0x004fe40000010000 */
[----:B------:R-:W1:Y:S01]  /*6200*/  SHFL.BFLY PT, R0, R7, 0x1, 0x1f ;  /* 0x0c201f0007007f89 */ /* 0x000e6200000e0000 */
[----:B------:R-:W-:Y:S01]  /*6210*/  MOV R8, RZ ;  /* 0x000000ff00087202 */ /* 0x000fe20000000f00 */
[----:B------:R-:W-:Y:S01]  /*6220*/  IMAD.U32 R3, RZ, RZ, UR47 ;  /* 0x0000002fff037e24 */ /* 0x000fe2000f8e00ff */
[----:B------:R-:W-:Y:S01]  /*6230*/  UIADD3 UR47, UR47, 0x1, URZ ;  /* 0x000000012f2f7890 */ /* 0x000fe2000fffe03f */
[----:B------:R-:W2:Y:S03]  /*6240*/  SHFL.BFLY PT, R10, R9, 0x1, 0x1f ;  /* 0x0c201f00090a7f89 */ /* 0x000ea600000e0000 */
[----:B------:R-:W-:-:S04]  /*6250*/  UISETP.NE.AND UP0, UPT, UR47, 0x2, UPT ;  /* 0x000000022f00788c */ /* 0x000fc8000bf05270 */
[----:B------:R-:W-:Y:S02]  /*6260*/  USEL UR4, URZ, 0x1, UP0 ;  /* 0x000000013f047887 */ /* 0x000fe40008000000 */
[----:B------:R-:W-:Y:S02]  /*6270*/  USEL UR47, UR47, URZ, UP0 ;  /* 0x0000003f2f2f7287 */ /* 0x000fe40008000000 */
[----:B------:R-:W-:Y:S01]  /*6280*/  ULOP3.LUT UR37, UR37, UR4, URZ, 0x3c, !UPT ;  /* 0x0000000425257292 */ /* 0x000fe2000f8e3c3f */
[----:B-1----:R-:W-:Y:S01]  /*6290*/  FADD.FTZ R11, R7, R0 ;  /* 0x00000000070b7221 */ /* 0x002fe20000010000 */
[----:B------:R-:W-:Y:S02]  /*62a0*/  IMAD.MOV R0, RZ, RZ, -R18 ;  /* 0x000000ffff007224 */ /* 0x000fe400078e0a12 */
[----:B--2---:R-:W-:Y:S02]  /*62b0*/  FADD.FTZ R10, R9, R10 ;  /* 0x0000000a090a7221 */ /* 0x004fe40000010000 */
[----:B------:R-:W-:Y:S01]  /*62c0*/  FSETP.NE.FTZ.AND P0, PT, R11, RZ, PT ;  /* 0x000000ff0b00720b */ /* 0x000fe20003f15000 */
[----:B------:R-:W-:Y:S01]  /*62d0*/  IMAD.U32 R9, RZ, RZ, UR20 ;  /* 0x00000014ff097e24 */ /* 0x000fe2000f8e00ff */
[----:B------:R-:W-:-:S02]  /*62e0*/  ISETP.NE.AND P2, PT, R17, R0, PT ;  /* 0x000000001100720c */ /* 0x000fc40003f45270 */
[----:B------:R-:W-:-:S09]  /*62f0*/  FSETP.NE.FTZ.AND P1, PT, R10, RZ, PT ;  /* 0x000000ff0a00720b */ /* 0x000fd20003f35000 */
[----:B------:R-:W1:Y:S01]  /*6300*/  @P0 MUFU.RCP R8, R11 ;  /* 0x0000000b00080308 */ /* 0x000e620000001000 */
[----:B------:R-:W-:Y:S01]  /*6310*/  @P0 FMUL.FTZ R9, R9, 0.69314718246459960938 ;  /* 0x3f31721809090820 */ /* 0x000fe20000410000 */
[----:B------:R-:W-:Y:S01]  /*6320*/  @!P2 IMAD R0, R3, 0x40, R2 ;  /* 0x000000400300a824 */ /* 0x000fe200078e0202 */
[----:B------:R-:W-:-:S04]  /*6330*/  MOV R3, 0xff800000 ;  /* 0xff80000000037802 */ /* 0x000fc80000000f00 */
[----:B------:R-:W-:Y:S01]  /*6340*/  @!P2 LEA R13, R0, UR42, 0x2 ;  /* 0x0000002a000dac11 */ /* 0x000fe2000f8e10ff */
[----:B------:R-:W2:Y:S01]  /*6350*/  @P1 MUFU.RCP R6, R10 ;  /* 0x0000000a00061308 */ /* 0x000ea20000001000 */
[----:B------:R-:W-:-:S07]  /*6360*/  IMAD.MOV.U32 R0, RZ, RZ, -0x800000 ;  /* 0xff800000ff007424 */ /* 0x000fce00078e00ff */
[----:B------:R-:W3:Y:S01]  /*6370*/  @P0 MUFU.LG2 R11, R11 ;  /* 0x0000000b000b0308 */ /* 0x000ee20000000c00 */
[----:B-1----:R1:W-:Y:S01]  /*6380*/  @!P2 STS [R13+0x28800], R8 ;  /* 0x028800080d00a388 */ /* 0x0023e20000000800 */
[-C--:B------:R-:W-:Y:S01]  /*6390*/  FMUL.FTZ R208, R24, R8.reuse ;  /* 0x0000000818d07220 */ /* 0x080fe20000410000 */
[-C--:B------:R-:W-:Y:S01]  /*63a0*/  FMUL.FTZ R206, R25, R8.reuse ;  /* 0x0000000819ce7220 */ /* 0x080fe20000410000 */
[-C--:B------:R-:W-:Y:S01]  /*63b0*/  FMUL.FTZ R205, R28, R8.reuse ;  /* 0x000000081ccd7220 */ /* 0x080fe20000410000 */
[-C--:B------:R-:W-:Y:S01]  /*63c0*/  FMUL.FTZ R7, R29, R8.reuse ;  /* 0x000000081d077220 */ /* 0x080fe20000410000 */
[-C--:B------:R-:W-:Y:S01]  /*63d0*/  FMUL.FTZ R207, R32, R8.reuse ;  /* 0x0000000820cf7220 */ /* 0x080fe20000410000 */
[-C--:B------:R-:W-:Y:S01]  /*63e0*/  FMUL.FTZ R204, R33, R8.reuse ;  /* 0x0000000821cc7220 */ /* 0x080fe20000410000 */
[----:B------:R3:W4:Y:S01]  /*63f0*/  @P1 MUFU.LG2 R12, R10 ;  /* 0x0000000a000c1308 */ /* 0x0007220000000c00 */
[----:B--2---:R2:W-:Y:S01]  /*6400*/  @!P2 STS [R13+0x28820], R6 ;  /* 0x028820060d00a388 */ /* 0x0045e20000000800 */
        /* <DEDUP_REMOVED lines=58> */
[----:B---3--:R-:W-:Y:S01]  /*67b0*/  @P0 FMUL.FTZ R10, R11, 0.69314718246459960938 ;  /* 0x3f3172180b0a0820 */ /* 0x008fe20000410000 */
[----:B-1----:R-:W-:Y:S01]  /*67c0*/  @P1 FMUL.FTZ R8, R14, 0.69314718246459960938 ;  /* 0x3f3172180e081820 */ /* 0x002fe20000410000 */
[----:B----4-:R-:W-:Y:S01]  /*67d0*/  @P1 FMUL.FTZ R11, R12, 0.69314718246459960938 ;  /* 0x3f3172180c0b1820 */ /* 0x010fe20000410000 */
        /* <DEDUP_REMOVED lines=64> */
[----:B------:R-:W-:Y:S01]  /*6be0*/  @P0 FFMA.FTZ R3, R9, R4, R10 ;  /* 0x0000000409030223 */ /* 0x000fe2000001000a */
[----:B------:R-:W-:Y:S01]  /*6bf0*/  @P1 FFMA.FTZ R0, R8, R5, R11 ;  /* 0x0000000508001223 */ /* 0x000fe2000001000b */
[----:B--2---:R-:W-:Y:S06]  /*6c00*/  BAR.ARV 0xe, 0x100 ;  /* 0x0384000000007b1d */ /* 0x004fec0000002000 */
.L_x_18:
[----:B------:R-:W0:Y:S01]  /*6c10*/  S2UR UR6, SR_SWINHI ;  /* 0x00000000000679c3 */ /* 0x000e220000002f00 */
[----:B------:R-:W-:-:S07]  /*6c20*/  LEA R9, R211, R16, 0x6 ;  /* 0x00000010d3097211 */ /* 0x000fce00078e30ff */
[----:B------:R-:W-:Y:S01]  /*6c30*/  BAR.SYNC.DEFER_BLOCKING 0x1, 0x100 ;  /* 0x0044000000007b1d */ /* 0x000fe20000010000 */
[----:B------:R-:W-:Y:S01]  /*6c40*/  F2FP.F16.F32.PACK_AB R6, R7, R205 ;  /* 0x000000cd0706723e */ /* 0x000fe200000000ff */
[----:B------:R-:W-:Y:S01]  /*6c50*/  USHF.R.S32.HI UR11, URZ, 0x1f, UR44 ;  /* 0x0000001f3f0b7899 */ /* 0x000fe2000801142c */
[----:B------:R-:W-:Y:S02]  /*6c60*/  F2FP.F16.F32.PACK_AB R7, R31, R30 ;  /* 0x0000001e1f07723e */ /* 0x000fe400000000ff */
[----:B------:R-:W-:Y:S01]  /*6c70*/  F2FP.F16.F32.PACK_AB R30, R172, R173 ;  /* 0x000000adac1e723e */ /* 0x000fe200000000ff */
[----:B------:R-:W-:Y:S01]  /*6c80*/  ULDC UR7, c[0x0][0xc44] ;  /* 0x0003110000077ab9 */ /* 0x000fe20000000800 */
[----:B------:R-:W-:Y:S02]  /*6c90*/  F2FP.F16.F32.PACK_AB R31, R87, R86 ;  /* 0x00000056571f723e */ /* 0x000fe400000000ff */
[----:B------:R-:W-:Y:S02]  /*6ca0*/  F2FP.F16.F32.PACK_AB R112, R113, R112 ;  /* 0x000000707170723e */ /* 0x000fe400000000ff */
[----:B------:R-:W-:-:S02]  /*6cb0*/  F2FP.F16.F32.PACK_AB R113, R115, R114 ;  /* 0x000000727371723e */ /* 0x000fc400000000ff */
[----:B------:R-:W-:Y:S02]  /*6cc0*/  F2FP.F16.F32.PACK_AB R114, R117, R116 ;  /* 0x000000747572723e */ /* 0x000fe400000000ff */
[----:B------:R-:W-:Y:S02]  /*6cd0*/  F2FP.F16.F32.PACK_AB R115, R153, R152 ;  /* 0x000000989973723e */ /* 0x000fe400000000ff */
[----:B------:R-:W-:Y:S02]  /*6ce0*/  F2FP.F16.F32.PACK_AB R120, R121, R120 ;  /* 0x000000787978723e */ /* 0x000fe400000000ff */
[----:B------:R-:W-:Y:S02]  /*6cf0*/  F2FP.F16.F32.PACK_AB R121, R155, R154 ;  /* 0x0000009a9b79723e */ /* 0x000fe400000000ff */
[----:B------:R-:W-:Y:S01]  /*6d00*/  F2FP.F16.F32.PACK_AB R161, R162, R161 ;  /* 0x000000a1a2a1723e */ /* 0x000fe200000000ff */
[----:B------:R-:W-:Y:S01]  /*6d10*/  UMOV UR4, UR42 ;  /* 0x0000002a00047c82 */ /* 0x000fe20008000000 */
[----:B0-----:R-:W-:Y:S01]  /*6d20*/  UMOV UR5, UR6 ;  /* 0x0000000600057c82 */ /* 0x001fe20008000000 */
[----:B------:R-:W-:Y:S01]  /*6d30*/  F2FP.F16.F32.PACK_AB R136, R137, R136 ;  /* 0x000000888988723e */ /* 0x000fe200000000ff */
[----:B------:R-:W-:Y:S01]  /*6d40*/  IMAD.U32 R96, RZ, RZ, UR4 ;  /* 0x00000004ff607e24 */ /* 0x000fe2000f8e00ff */
[----:B------:R-:W-:Y:S01]  /*6d50*/  F2FP.F16.F32.PACK_AB R162, R133, R132 ;  /* 0x0000008485a2723e */ /* 0x000fe200000000ff */
[----:B------:R-:W-:Y:S01]  /*6d60*/  IMAD.U32 R97, RZ, RZ, UR5 ;  /* 0x00000005ff617e24 */ /* 0x000fe2000f8e00ff */
[----:B------:R-:W-:Y:S01]  /*6d70*/  F2FP.F16.F32.PACK_AB R163, R164, R163 ;  /* 0x000000a3a4a3723e */ /* 0x000fe200000000ff */
[----:B------:R-:W-:Y:S01]  /*6d80*/  UIADD3 UR5, -UR44, URZ, URZ ;  /* 0x0000003f2c057290 */ /* 0x000fe2000fffe13f */
[----:B------:R-:W-:Y:S01]  /*6d90*/  F2FP.F16.F32.PACK_AB R137, R139, R138 ;  /* 0x0000008a8b89723e */ /* 0x000fe200000000ff */
[--C-:B------:R-:W-:Y:S01]  /*6da0*/  IMAD.WIDE R4, R215, 0x2, R96.reuse ;  /* 0x00000002d7047825 */ /* 0x100fe200078e0260 */
[----:B------:R-:W-:Y:S01]  /*6db0*/  F2FP.F16.F32.PACK_AB R144, R145, R144 ;  /* 0x000000909190723e */ /* 0x000fe200000000ff */
[----:B------:R-:W-:Y:S01]  /*6dc0*/  UIMAD UR7, UR7, UR5, UR43 ;  /* 0x00000005070772a4 */ /* 0x000fe2000f8e022b */
[----:B------:R-:W-:Y:S01]  /*6dd0*/  F2FP.F16.F32.PACK_AB R138, R141, R140 ;  /* 0x0000008c8d8a723e */ /* 0x000fe200000000ff */
[----:B------:R-:W-:Y:S01]  /*6de0*/  IMAD.WIDE R96, R9, 0x2, R96 ;  /* 0x0000000209607825 */ /* 0x000fe200078e0260 */
[C---:B------:R-:W-:Y:S01]  /*6df0*/  IADD3 R25, P2, R4.reuse, 0x60, RZ ;  /* 0x0000006004197810 */ /* 0x040fe20007f5e0ff */
[----:B------:R-:W-:Y:S01]  /*6e00*/  ULDC UR4, c[0x0][0xc] ;  /* 0x0000030000047ab9 */ /* 0x000fe20000000800 */
[----:B------:R-:W-:Y:S01]  /*6e10*/  IADD3 R29, P1, R4, 0x2000, RZ ;  /* 0x00002000041d7810 */ /* 0x000fe20007f3e0ff */
[----:B------:R-:W-:Y:S01]  /*6e20*/  UIADD3 UR40, UR4, UR40, URZ ;  /* 0x0000002804287290 */ /* 0x000fe2000fffe03f */
[----:B------:R-:W-:Y:S01]  /*6e30*/  LOP3.LUT R24, R25, 0x380, RZ, 0xc0, !PT ;  /* 0x0000038019187812 */ /* 0x000fe200078ec0ff */
[----:B------:R-:W-:Y:S01]  /*6e40*/  USHF.R.S32.HI UR10, URZ, 0x1f, UR7 ;  /* 0x0000001f3f0a7899 */ /* 0x000fe20008011407 */
[----:B------:R-:W-:-:S02]  /*6e50*/  LOP3.LUT R28, R29, 0x380, RZ, 0xc0, !PT ;  /* 0x000003801d1c7812 */ /* 0x000fc400078ec0ff */
[----:B------:R-:W-:Y:S02]  /*6e60*/  SHF.R.U64 R24, R24, 0x3, RZ ;  /* 0x0000000318187819 */ /* 0x000fe400000012ff */
[----:B------:R-:W-:Y:S02]  /*6e70*/  IADD3 R11, P4, R4, 0x20, RZ ;  /* 0x00000020040b7810 */ /* 0x000fe40007f9e0ff */
[----:B------:R-:W-:Y:S01]  /*6e80*/  LOP3.LUT R24, R24, R25, RZ, 0x3c, !PT ;  /* 0x0000001918187212 */ /* 0x000fe200078e3cff */
[--C-:B------:R-:W-:Y:S01]  /*6e90*/  IMAD.X R25, RZ, RZ, R5.reuse, P2 ;  /* 0x000000ffff197224 */ /* 0x100fe200010e0605 */
[----:B------:R-:W-:Y:S01]  /*6ea0*/  IADD3 R123, P2, R4, 0x4040, RZ ;  /* 0x00004040047b7810 */ /* 0x000fe20007f5e0ff */
[----:B------:R-:W-:Y:S01]  /*6eb0*/  IMAD.X R9, RZ, RZ, R5, P4 ;  /* 0x000000ffff097224 */ /* 0x000fe200020e0605 */
[----:B------:R-:W-:Y:S02]  /*6ec0*/  SHF.R.U64 R28, R28, 0x3, RZ ;  /* 0x000000031c1c7819 */ /* 0x000fe400000012ff */
[----:B------:R-:W-:-:S02]  /*6ed0*/  LOP3.LUT R122, R123, 0x380, RZ, 0xc0, !PT ;  /* 0x000003807b7a7812 */ /* 0x000fc400078ec0ff */
[----:B------:R-:W-:Y:S02]  /*6ee0*/  LOP3.LUT R8, R11, 0x380, RZ, 0xc0, !PT ;  /* 0x000003800b087812 */ /* 0x000fe400078ec0ff */
[----:B------:R-:W-:Y:S02]  /*6ef0*/  SHF.R.U64 R122, R122, 0x3, RZ ;  /* 0x000000037a7a7819 */ /* 0x000fe400000012ff */
[----:B------:R-:W-:Y:S01]  /*6f00*/  LOP3.LUT R28, R28, R29, RZ, 0x3c, !PT ;  /* 0x0000001d1c1c7212 */ /* 0x000fe200078e3cff */
[----:B------:R-:W-:Y:S01]  /*6f10*/  IMAD.X R29, RZ, RZ, R5, P1 ;  /* 0x000000ffff1d7224 */ /* 0x000fe200008e0605 */
[----:B------:R-:W-:Y:S02]  /*6f20*/  LOP3.LUT R122, R122, R123, RZ, 0x3c, !PT ;  /* 0x0000007b7a7a7212 */ /* 0x000fe400078e3cff */
[----:B------:R-:W-:Y:S02]  /*6f30*/  IADD3.X R123, RZ, R5, RZ, P2, !PT ;  /* 0x00000005ff7b7210 */ /* 0x000fe400017fe4ff */
[----:B------:R-:W-:-:S02]  /*6f40*/  IADD3 R13, P3, R4, 0x40, RZ ;  /* 0x00000040040d7810 */ /* 0x000fc40007f7e0ff */
[----:B------:R-:W-:Y:S02]  /*6f50*/  SHF.R.U64 R8, R8, 0x3, RZ ;  /* 0x0000000308087819 */ /* 0x000fe400000012ff */
[----:B------:R-:W-:Y:S02]  /*6f60*/  IADD3 R127, P1, R4, 0x4060, RZ ;  /* 0x00004060047f7810 */ /* 0x000fe40007f3e0ff */
[----:B------:R-:W-:Y:S02]  /*6f70*/  IADD3 R33, P2, R96, 0x2000, RZ ;  /* 0x0000200060217810 */ /* 0x000fe40007f5e0ff */
[----:B------:R-:W-:Y:S01]  /*6f80*/  LOP3.LUT R8, R8, R11, RZ, 0x3c, !PT ;  /* 0x0000000b08087212 */ /* 0x000fe200078e3cff */
[----:B------:R-:W-:Y:S01]  /*6f90*/  IMAD.X R11, RZ, RZ, R5, P3 ;  /* 0x000000ffff0b7224 */ /* 0x000fe200018e0605 */
[----:B------:R-:W-:Y:S02]  /*6fa0*/  LOP3.LUT R126, R127, 0x380, RZ, 0xc0, !PT ;  /* 0x000003807f7e7812 */ /* 0x000fe400078ec0ff */
[----:B------:R-:W-:-:S02]  /*6fb0*/  LOP3.LUT R32, R33, 0x380, RZ, 0xc0, !PT ;  /* 0x0000038021207812 */ /* 0x000fc400078ec0ff */
[C---:B------:R-:W-:Y:S02]  /*6fc0*/  IADD3 R65, P0, R4.reuse, 0x2020, RZ ;  /* 0x0000202004417810 */ /* 0x040fe40007f1e0ff */
[C---:B------:R-:W-:Y:S02]  /*6fd0*/  IADD3 R81, P6, R4.reuse, 0x2040, RZ ;  /* 0x0000204004517810 */ /* 0x040fe40007fde0ff */
[C---:B------:R-:W-:Y:S02]  /*6fe0*/  IADD3 R101, P5, R4.reuse, 0x2060, RZ ;  /* 0x0000206004657810 */ /* 0x040fe40007fbe0ff */
[C---:B------:R-:W-:Y:S02]  /*6ff0*/  IADD3 R105, P4, R4.reuse, 0x4000, RZ ;  /* 0x0000400004697810 */ /* 0x040fe40007f9e0ff */
[----:B------:R-:W-:Y:S02]  /*7000*/  IADD3 R119, P3, R4, 0x4020, RZ ;  /* 0x0000402004777810 */ /* 0x000fe40007f7e0ff */
[----:B------:R-:W-:-:S02]  /*7010*/  SHF.R.U64 R126, R126, 0x3, RZ ;  /* 0x000000037e7e7819 */ /* 0x000fc400000012ff */
[----:B------:R-:W-:Y:S02]  /*7020*/  SHF.R.U64 R32, R32, 0x3, RZ ;  /* 0x0000000320207819 */ /* 0x000fe400000012ff */
[----:B------:R-:W-:Y:S02]  /*7030*/  LOP3.LUT R64, R65, 0x380, RZ, 0xc0, !PT ;  /* 0x0000038041407812 */ /* 0x000fe400078ec0ff */
[----:B------:R-:W-:Y:S02]  /*7040*/  LOP3.LUT R80, R81, 0x380, RZ, 0xc0, !PT ;  /* 0x0000038051507812 */ /* 0x000fe400078ec0ff */
[----:B------:R-:W-:Y:S02]  /*7050*/  LOP3.LUT R100, R101, 0x380, RZ, 0xc0, !PT ;  /* 0x0000038065647812 */ /* 0x000fe400078ec0ff */
[----:B------:R-:W-:Y:S02]  /*7060*/  LOP3.LUT R104, R105, 0x380, RZ, 0xc0, !PT ;  /* 0x0000038069687812 */ /* 0x000fe400078ec0ff */
[----:B------:R-:W-:-:S02]  /*7070*/  LOP3.LUT R118, R119, 0x380, RZ, 0xc0, !PT ;  /* 0x0000038077767812 */ /* 0x000fc400078ec0ff */
[----:B------:R-:W-:Y:S02]  /*7080*/  LOP3.LUT R10, R13, 0x380, RZ, 0xc0, !PT ;  /* 0x000003800d0a7812 */ /* 0x000fe400078ec0ff */
[----:B------:R-:W-:Y:S01]  /*7090*/  LOP3.LUT R126, R126, R127, RZ, 0x3c, !PT ;  /* 0x0000007f7e7e7212 */ /* 0x000fe200078e3cff */
[----:B------:R-:W-:Y:S01]  /*70a0*/  IMAD.X R127, RZ, RZ, R5, P1 ;  /* 0x000000ffff7f7224 */ /* 0x000fe200008e0605 */
[----:B------:R-:W-:Y:S01]  /*70b0*/  LOP3.LUT R32, R32, R33, RZ, 0x3c, !PT ;  /* 0x0000002120207212 */ /* 0x000fe200078e3cff */
[----:B------:R-:W-:Y:S01]  /*70c0*/  IMAD.X R33, RZ, RZ, R97, P2 ;  /* 0x000000ffff217224 */ /* 0x000fe200010e0661 */
[----:B------:R-:W-:Y:S02]  /*70d0*/  SHF.R.U64 R64, R64, 0x3, RZ ;  /* 0x0000000340407819 */ /* 0x000fe400000012ff */
[----:B------:R-:W-:Y:S02]  /*70e0*/  SHF.R.U64 R80, R80, 0x3, RZ ;  /* 0x0000000350507819 */ /* 0x000fe400000012ff */
[----:B------:R-:W-:-:S02]  /*70f0*/  SHF.R.U64 R100, R100, 0x3, RZ ;  /* 0x0000000364647819 */ /* 0x000fc400000012ff */
[----:B------:R-:W-:Y:S02]  /*7100*/  SHF.R.U64 R104, R104, 0x3, RZ ;  /* 0x0000000368687819 */ /* 0x000fe400000012ff */
[----:B------:R-:W-:Y:S02]  /*7110*/  SHF.R.U64 R118, R118, 0x3, RZ ;  /* 0x0000000376767819 */ /* 0x000fe400000012ff */
[C---:B------:R-:W-:Y:S02]  /*7120*/  IADD3 R37, P1, R96.reuse, 0x3000, RZ ;  /* 0x0000300060257810 */ /* 0x040fe40007f3e0ff */
[----:B------:R-:W-:Y:S02]  /*7130*/  IADD3 R61, P2, R96, 0x9000, RZ ;  /* 0x00009000603d7810 */ /* 0x000fe40007f5e0ff */
[----:B------:R-:W-:Y:S02]  /*7140*/  SHF.R.U64 R10, R10, 0x3, RZ ;  /* 0x000000030a0a7819 */ /* 0x000fe400000012ff */
[----:B------:R-:W-:-:S02]  /*7150*/  LOP3.LUT R64, R64, R65, RZ, 0x3c, !PT ;  /* 0x0000004140407212 */ /* 0x000fc400078e3cff */
[----:B------:R-:W-:Y:S01]  /*7160*/  LOP3.LUT R80, R80, R81, RZ, 0x3c, !PT ;  /* 0x0000005150507212 */ /* 0x000fe200078e3cff */
[--C-:B------:R-:W-:Y:S01]  /*7170*/  IMAD.X R81, RZ, RZ, R5.reuse, P6 ;  /* 0x000000ffff517224 */ /* 0x100fe200030e0605 */
[----:B------:R-:W-:Y:S01]  /*7180*/  LOP3.LUT R100, R100, R101, RZ, 0x3c, !PT ;  /* 0x0000006564647212 */ /* 0x000fe200078e3cff */
[--C-:B------:R-:W-:Y:S01]  /*7190*/  IMAD.X R101, RZ, RZ, R5.reuse, P5 ;  /* 0x000000ffff657224 */ /* 0x100fe200028e0605 */
[----:B------:R-:W-:Y:S01]  /*71a0*/  LOP3.LUT R104, R104, R105, RZ, 0x3c, !PT ;  /* 0x0000006968687212 */ /* 0x000fe200078e3cff */
[--C-:B------:R-:W-:Y:S01]  /*71b0*/  IMAD.X R105, RZ, RZ, R5.reuse, P4 ;  /* 0x000000ffff697224 */ /* 0x100fe200020e0605 */
[----:B------:R-:W-:Y:S01]  /*71c0*/  LOP3.LUT R118, R118, R119, RZ, 0x3c, !PT ;  /* 0x0000007776767212 */ /* 0x000fe200078e3cff */
[----:B------:R-:W-:Y:S01]  /*71d0*/  IMAD.X R119, RZ, RZ, R5, P3 ;  /* 0x000000ffff777224 */ /* 0x000fe200018e0605 */
[----:B------:R-:W-:Y:S02]  /*71e0*/  LOP3.LUT R36, R37, 0x380, RZ, 0xc0, !PT ;  /* 0x0000038025247812 */ /* 0x000fe400078ec0ff */
[----:B------:R-:W-:-:S02]  /*71f0*/  LOP3.LUT R60, R61, 0x380, RZ, 0xc0, !PT ;  /* 0x000003803d3c7812 */ /* 0x000fc400078ec0ff */
[----:B------:R-:W-:Y:S02]  /*7200*/  LOP3.LUT R10, R10, R13, RZ, 0x3c, !PT ;  /* 0x0000000d0a0a7212 */ /* 0x000fe400078e3cff */
[----:B------:R-:W-:Y:S02]  /*7210*/  IADD3.X R65, RZ, R5, RZ, P0, !PT ;  /* 0x00000005ff417210 */ /* 0x000fe400007fe4ff */
[C---:B------:R-:W-:Y:S02]  /*7220*/  IADD3 R131, P0, R4.reuse, 0x6000, RZ ;  /* 0x0000600004837810 */ /* 0x040fe40007f1e0ff */
[C---:B------:R-:W-:Y:S02]  /*7230*/  IADD3 R135, P6, R4.reuse, 0x6020, RZ ;  /* 0x0000602004877810 */ /* 0x040fe40007fde0ff */
[C---:B------:R-:W-:Y:S02]  /*7240*/  IADD3 R13, P5, R4.reuse, 0x6040, RZ ;  /* 0x00006040040d7810 */ /* 0x040fe40007fbe0ff */
[----:B------:R-:W-:-:S02]  /*7250*/  IADD3 R15, P4, R4, 0x6060, RZ ;  /* 0x00006060040f7810 */ /* 0x000fc40007f9e0ff */
[----:B------:R-:W-:Y:S02]  /*7260*/  IADD3 R21, P3, R96, 0x1000, RZ ;  /* 0x0000100060157810 */ /* 0x000fe40007f7e0ff */
[----:B------:R-:W-:Y:S02]  /*7270*/  SHF.R.U64 R36, R36, 0x3, RZ ;  /* 0x0000000324247819 */ /* 0x000fe400000012ff */
[----:B------:R-:W-:Y:S02]  /*7280*/  SHF.R.U64 R60, R60, 0x3, RZ ;  /* 0x000000033c3c7819 */ /* 0x000fe400000012ff */
[----:B------:R-:W-:Y:S02]  /*7290*/  LOP3.LUT R130, R131, 0x380, RZ, 0xc0, !PT ;  /* 0x0000038083827812 */ /* 0x000fe400078ec0ff */
[----:B------:R-:W-:Y:S02]  /*72a0*/  LOP3.LUT R134, R135, 0x380, RZ, 0xc0, !PT ;  /* 0x0000038087867812 */ /* 0x000fe400078ec0ff */
[----:B------:R-:W-:-:S02]  /*72b0*/  LOP3.LUT R12, R13, 0x380, RZ, 0xc0, !PT ;  /* 0x000003800d0c7812 */ /* 0x000fc400078ec0ff */
[----:B------:R-:W-:Y:S02]  /*72c0*/  LOP3.LUT R14, R15, 0x380, RZ, 0xc0, !PT ;  /* 0x000003800f0e7812 */ /* 0x000fe400078ec0ff */
[----:B------:R-:W-:Y:S02]  /*72d0*/  LOP3.LUT R20, R21, 0x380, RZ, 0xc0, !PT ;  /* 0x0000038015147812 */ /* 0x000fe400078ec0ff */
[----:B------:R-:W-:Y:S01]  /*72e0*/  LOP3.LUT R36, R36, R37, RZ, 0x3c, !PT ;  /* 0x0000002524247212 */ /* 0x000fe200078e3cff */
[----:B------:R-:W-:Y:S01]  /*72f0*/  IMAD.X R37, RZ, RZ, R97, P1 ;  /* 0x000000ffff257224 */ /* 0x000fe200008e0661 */
[----:B------:R-:W-:Y:S02]  /*7300*/  LOP3.LUT R60, R60, R61, RZ, 0x3c, !PT ;  /* 0x0000003d3c3c7212 */ /* 0x000fe400078e3cff */
[----:B------:R-:W-:Y:S02]  /*7310*/  LOP3.LUT R61, R4, 0x380, RZ, 0xc0, !PT ;  /* 0x00000380043d7812 */ /* 0x000fe400078ec0ff */
[----:B------:R-:W-:-:S02]  /*7320*/  SHF.R.U64 R130, R130, 0x3, RZ ;  /* 0x0000000382827819 */ /* 0x000fc400000012ff */
[----:B------:R-:W-:Y:S02]  /*7330*/  SHF.R.U64 R134, R134, 0x3, RZ ;  /* 0x0000000386867819 */ /* 0x000fe400000012ff */
[----:B------:R-:W-:Y:S02]  /*7340*/  SHF.R.U64 R12, R12, 0x3, RZ ;  /* 0x000000030c0c7819 */ /* 0x000fe400000012ff */
[----:B------:R-:W-:Y:S02]  /*7350*/  SHF.R.U64 R14, R14, 0x3, RZ ;  /* 0x000000030e0e7819 */ /* 0x000fe400000012ff */
[----:B------:R-:W-:Y:S02]  /*7360*/  SHF.R.U64 R20, R20, 0x3, RZ ;  /* 0x0000000314147819 */ /* 0x000fe400000012ff */
[----:B------:R-:W-:Y:S02]  /*7370*/  IADD3 R69, P1, R96, 0xa000, RZ ;  /* 0x0000a00060457810 */ /* 0x000fe40007f3e0ff */
[----:B------:R-:W-:-:S02]  /*7380*/  SHF.R.U64 R61, R61, 0x3, RZ ;  /* 0x000000033d3d7819 */ /* 0x000fc400000012ff */
[----:B------:R-:W-:Y:S01]  /*7390*/  LOP3.LUT R130, R130, R131, RZ, 0x3c, !PT ;  /* 0x0000008382827212 */ /* 0x000fe200078e3cff */
[--C-:B------:R-:W-:Y:S01]  /*73a0*/  IMAD.X R131, RZ, RZ, R5.reuse, P0 ;  /* 0x000000ffff837224 */ /* 0x100fe200000e0605 */
[----:B------:R-:W-:Y:S01]  /*73b0*/  LOP3.LUT R134, R134, R135, RZ, 0x3c, !PT ;  /* 0x0000008786867212 */ /* 0x000fe200078e3cff */
[--C-:B------:R-:W-:Y:S01]  /*73c0*/  IMAD.X R135, RZ, RZ, R5.reuse, P6 ;  /* 0x000000ffff877224 */ /* 0x100fe200030e0605 */
[----:B------:R-:W-:Y:S01]  /*73d0*/  LOP3.LUT R12, R12, R13, RZ, 0x3c, !PT ;  /* 0x0000000d0c0c7212 */ /* 0x000fe200078e3cff */
[----:B------:R-:W-:Y:S01]  /*73e0*/  IMAD.X R13, RZ, RZ, R5, P5 ;  /* 0x000000ffff0d7224 */ /* 0x000fe200028e0605 */
[----:B------:R-:W-:Y:S02]  /*73f0*/  LOP3.LUT R14, R14, R15, RZ, 0x3c, !PT ;  /* 0x0000000f0e0e7212 */ /* 0x000fe400078e3cff */
[----:B------:R-:W-:Y:S01]  /*7400*/  LOP3.LUT R20, R20, R21, RZ, 0x3c, !PT ;  /* 0x0000001514147212 */ /* 0x000fe200078e3cff */
[----:B------:R-:W-:Y:S01]  /*7410*/  IMAD.X R21, RZ, RZ, R97, P3 ;  /* 0x000000ffff157224 */ /* 0x000fe200018e0661 */
[----:B------:R-:W-:-:S02]  /*7420*/  LOP3.LUT R68, R69, 0x380, RZ, 0xc0, !PT ;  /* 0x0000038045447812 */ /* 0x000fc400078ec0ff */
[----:B------:R-:W-:Y:S02]  /*7430*/  IADD3.X R15, RZ, R5, RZ, P4, !PT ;  /* 0x00000005ff0f7210 */ /* 0x000fe400027fe4ff */
[C---:B------:R-:W-:Y:S02]  /*7440*/  IADD3 R41, P0, R96.reuse, 0x4000, RZ ;  /* 0x0000400060297810 */ /* 0x040fe40007f1e0ff */
[C---:B------:R-:W-:Y:S02]  /*7450*/  IADD3 R45, P6, R96.reuse, 0x5000, RZ ;  /* 0x00005000602d7810 */ /* 0x040fe40007fde0ff */
[C---:B------:R-:W-:Y:S02]  /*7460*/  IADD3 R49, P5, R96.reuse, 0x6000, RZ ;  /* 0x0000600060317810 */ /* 0x040fe40007fbe0ff */
[C---:B------:R-:W-:Y:S02]  /*7470*/  IADD3 R53, P4, R96.reuse, 0x7000, RZ ;  /* 0x0000700060357810 */ /* 0x040fe40007f9e0ff */
[----:B------:R-:W-:-:S02]  /*7480*/  IADD3 R57, P3, R96, 0x8000, RZ ;  /* 0x0000800060397810 */ /* 0x000fc40007f7e0ff */
[----:B------:R-:W-:Y:S01]  /*7490*/  LOP3.LUT R4, R61, R4, RZ, 0x3c, !PT ;  /* 0x000000043d047212 */ /* 0x000fe200078e3cff */
[----:B------:R-:W-:Y:S01]  /*74a0*/  IMAD.X R61, RZ, RZ, R97, P2 ;  /* 0x000000ffff3d7224 */ /* 0x000fe200010e0661 */
[----:B------:R-:W-:Y:S02]  /*74b0*/  SHF.R.U64 R68, R68, 0x3, RZ ;  /* 0x0000000344447819 */ /* 0x000fe400000012ff */
[----:B------:R-:W-:Y:S02]  /*74c0*/  LOP3.LUT R40, R41, 0x380, RZ, 0xc0, !PT ;  /* 0x0000038029287812 */ /* 0x000fe400078ec0ff */
[----:B------:R-:W-:Y:S02]  /*74d0*/  LOP3.LUT R44, R45, 0x380, RZ, 0xc0, !PT ;  /* 0x000003802d2c7812 */ /* 0x000fe400078ec0ff */
[----:B------:R-:W-:Y:S02]  /*74e0*/  LOP3.LUT R48, R49, 0x380, RZ, 0xc0, !PT ;  /* 0x0000038031307812 */ /* 0x000fe400078ec0ff */
[----:B------:R-:W-:-:S02]  /*74f0*/  LOP3.LUT R52, R53, 0x380, RZ, 0xc0, !PT ;  /* 0x0000038035347812 */ /* 0x000fc400078ec0ff */
[----:B------:R-:W-:Y:S02]  /*7500*/  LOP3.LUT R56, R57, 0x380, RZ, 0xc0, !PT ;  /* 0x0000038039387812 */ /* 0x000fe400078ec0ff */
[----:B------:R-:W-:Y:S02]  /*7510*/  MOV R223, R4 ;  /* 0x0000000400df7202 */ /* 0x000fe40000000f00 */
[----:B------:R-:W-:Y:S02]  /*7520*/  LOP3.LUT R68, R68, R69, RZ, 0x3c, !PT ;  /* 0x0000004544447212 */ /* 0x000fe400078e3cff */
[----:B------:R-:W-:Y:S01]  /*7530*/  F2FP.F16.F32.PACK_AB R5, R27, R26 ;  /* 0x0000001a1b05723e */ /* 0x000fe200000000ff */
[----:B------:R-:W0:Y:S01]  /*7540*/  SHFL.IDX PT, R69, R210, RZ, 0x1f ;  /* 0x00001fffd2457589 */ /* 0x000e2200000e0000 */
[----:B------:R-:W-:Y:S02]  /*7550*/  LOP3.LUT R27, R96, 0x380, RZ, 0xc0, !PT ;  /* 0x00000380601b7812 */ /* 0x000fe400078ec0ff */
[----:B------:R-:W-:-:S02]  /*7560*/  SHF.R.U64 R40, R40, 0x3, RZ ;  /* 0x0000000328287819 */ /* 0x000fc400000012ff */
[----:B------:R-:W-:Y:S02]  /*7570*/  SHF.R.U64 R44, R44, 0x3, RZ ;  /* 0x000000032c2c7819 */ /* 0x000fe400000012ff */
[----:B------:R-:W-:Y:S02]  /*7580*/  SHF.R.U64 R48, R48, 0x3, RZ ;  /* 0x0000000330307819 */ /* 0x000fe400000012ff */
[----:B------:R-:W-:Y:S02]  /*7590*/  SHF.R.U64 R52, R52, 0x3, RZ ;  /* 0x0000000334347819 */ /* 0x000fe400000012ff */
[----:B------:R-:W-:Y:S02]  /*75a0*/  SHF.R.U64 R56, R56, 0x3, RZ ;  /* 0x0000000338387819 */ /* 0x000fe400000012ff */
[----:B------:R-:W-:Y:S02]  /*75b0*/  F2FP.F16.F32.PACK_AB R4, R206, R208 ;  /* 0x000000d0ce04723e */ /* 0x000fe400000000ff */
[----:B------:R-:W-:-:S02]  /*75c0*/  SHF.R.U64 R27, R27, 0x3, RZ ;  /* 0x000000031b1b7819 */ /* 0x000fc400000012ff */
[----:B------:R-:W-:Y:S01]  /*75d0*/  LOP3.LUT R40, R40, R41, RZ, 0x3c, !PT ;  /* 0x0000002928287212 */ /* 0x000fe200078e3cff */
[--C-:B------:R-:W-:Y:S01]  /*75e0*/  IMAD.X R41, RZ, RZ, R97.reuse, P0 ;  /* 0x000000ffff297224 */ /* 0x100fe200000e0661 */
[----:B------:R-:W-:Y:S01]  /*75f0*/  LOP3.LUT R44, R44, R45, RZ, 0x3c, !PT ;  /* 0x0000002d2c2c7212 */ /* 0x000fe200078e3cff */
[----:B------:R1:W-:Y:S01]  /*7600*/  STSM.16.M88.4 [R223], R4 ;  /* 0x00000004df007844 */ /* 0x0003e20000000200 */
[----:B------:R-:W-:Y:S01]  /*7610*/  LOP3.LUT R48, R48, R49, RZ, 0x3c, !PT ;  /* 0x0000003130307212 */ /* 0x000fe200078e3cff */
[--C-:B------:R-:W-:Y:S01]  /*7620*/  IMAD.X R49, RZ, RZ, R97.reuse, P5 ;  /* 0x000000ffff317224 */ /* 0x100fe200028e0661 */
[----:B------:R-:W-:Y:S01]  /*7630*/  LOP3.LUT R52, R52, R53, RZ, 0x3c, !PT ;  /* 0x0000003534347212 */ /* 0x000fe200078e3cff */
[--C-:B------:R-:W-:Y:S01]  /*7640*/  IMAD.X R53, RZ, RZ, R97.reuse, P4 ;  /* 0x000000ffff357224 */ /* 0x100fe200020e0661 */
[----:B------:R-:W-:Y:S01]  /*7650*/  LOP3.LUT R56, R56, R57, RZ, 0x3c, !PT ;  /* 0x0000003938387212 */ /* 0x000fe200078e3cff */
[----:B------:R-:W-:Y:S01]  /*7660*/  IMAD.X R57, RZ, RZ, R97, P3 ;  /* 0x000000ffff397224 */ /* 0x000fe200018e0661 */
[----:B------:R-:W-:-:S02]  /*7670*/  IADD3.X R45, RZ, R97, RZ, P6, !PT ;  /* 0x00000061ff2d7210 */ /* 0x000fc400037fe4ff */
[C---:B------:R-:W-:Y:S02]  /*7680*/  IADD3 R73, P0, R96.reuse, 0xb000, RZ ;  /* 0x0000b00060497810 */ /* 0x040fe40007f1e0ff */
[C---:B------:R-:W-:Y:S02]  /*7690*/  IADD3 R77, P6, R96.reuse, 0xc000, RZ ;  /* 0x0000c000604d7810 */ /* 0x040fe40007fde0ff */
[C---:B------:R-:W-:Y:S02]  /*76a0*/  IADD3 R85, P5, R96.reuse, 0xd000, RZ ;  /* 0x0000d00060557810 */ /* 0x040fe40007fbe0ff */
[C---:B------:R-:W-:Y:S02]  /*76b0*/  IADD3 R89, P4, R96.reuse, 0xe000, RZ ;  /* 0x0000e00060597810 */ /* 0x040fe40007f9e0ff */
[----:B------:R-:W-:Y:S02]  /*76c0*/  IADD3 R92, P3, R96, 0xf000, RZ ;  /* 0x0000f000605c7810 */ /* 0x000fe40007f7e0ff */
[----:B------:R-:W-:-:S02]  /*76d0*/  LOP3.LUT R96, R27, R96, RZ, 0x3c, !PT ;  /* 0x000000601b607212 */ /* 0x000fc400078e3cff */
[----:B------:R-:W-:Y:S02]  /*76e0*/  MOV R26, R8 ;  /* 0x00000008001a7202 */ /* 0x000fe40000000f00 */
[----:B------:R-:W-:Y:S02]  /*76f0*/  MOV R27, R10 ;  /* 0x0000000a001b7202 */ /* 0x000fe40000000f00 */
[----:B-1----:R-:W-:Y:S02]  /*7700*/  F2FP.F16.F32.PACK_AB R4, R204, R207 ;  /* 0x000000cfcc04723e */ /* 0x002fe400000000ff */
[----:B------:R-:W-:Y:S02]  /*7710*/  F2FP.F16.F32.PACK_AB R5, R35, R34 ;  /* 0x000000222305723e */ /* 0x000fe400000000ff */
[----:B------:R-:W-:Y:S02]  /*7720*/  F2FP.F16.F32.PACK_AB R6, R202, R203 ;  /* 0x000000cbca06723e */ /* 0x000fe400000000ff */
[----:B------:R-:W-:-:S02]  /*7730*/  F2FP.F16.F32.PACK_AB R7, R39, R38 ;  /* 0x000000262707723e */ /* 0x000fc400000000ff */
[----:B------:R-:W-:Y:S02]  /*7740*/  F2FP.F16.F32.PACK_AB R8, R200, R201 ;  /* 0x000000c9c808723e */ /* 0x000fe400000000ff */
[----:B------:R-:W-:Y:S01]  /*7750*/  F2FP.F16.F32.PACK_AB R9, R43, R42 ;  /* 0x0000002a2b09723e */ /* 0x000fe200000000ff */
[----:B------:R1:W-:Y:S01]  /*7760*/  STSM.16.M88.4 [R26], R4 ;  /* 0x000000041a007844 */ /* 0x0003e20000000200 */
[----:B------:R-:W-:Y:S02]  /*7770*/  F2FP.F16.F32.PACK_AB R10, R198, R199 ;  /* 0x000000c7c60a723e */ /* 0x000fe400000000ff */
[----:B------:R-:W-:Y:S02]  /*7780*/  F2FP.F16.F32.PACK_AB R11, R47, R46 ;  /* 0x0000002e2f0b723e */ /* 0x000fe400000000ff */
[----:B------:R-:W-:Y:S02]  /*7790*/  MOV R34, R12 ;  /* 0x0000000c00227202 */ /* 0x000fe40000000f00 */
[----:B------:R-:W-:Y:S01]  /*77a0*/  MOV R35, R14 ;  /* 0x0000000e00237202 */ /* 0x000fe20000000f00 */
[----:B------:R2:W-:Y:S01]  /*77b0*/  STSM.16.M88.4 [R27], R8 ;  /* 0x000000081b007844 */ /* 0x0005e20000000200 */
[----:B------:R-:W-:-:S02]  /*77c0*/  MOV R205, R24 ;  /* 0x0000001800cd7202 */ /* 0x000fc40000000f00 */
[----:B------:R-:W-:Y:S02]  /*77d0*/  F2FP.F16.F32.PACK_AB R12, R196, R197 ;  /* 0x000000c5c40c723e */ /* 0x000fe400000000ff */
[----:B------:R-:W-:Y:S02]  /*77e0*/  F2FP.F16.F32.PACK_AB R13, R51, R50 ;  /* 0x00000032330d723e */ /* 0x000fe400000000ff */
[----:B------:R-:W-:Y:S02]  /*77f0*/  F2FP.F16.F32.PACK_AB R14, R194, R195 ;  /* 0x000000c3c20e723e */ /* 0x000fe400000000ff */
[----:B------:R-:W-:Y:S02]  /*7800*/  F2FP.F16.F32.PACK_AB R15, R55, R54 ;  /* 0x00000036370f723e */ /* 0x000fe400000000ff */
[----:B------:R-:W-:Y:S02]  /*7810*/  MOV R206, R28 ;  /* 0x0000001c00ce7202 */ /* 0x000fe40000000f00 */
[----:B------:R-:W-:Y:S01]  /*7820*/  F2FP.F16.F32.PACK_AB R24, R192, R193 ;  /* 0x000000c1c018723e */ /* 0x000fe200000000ff */
[----:B------:R-:W-:Y:S01]  /*7830*/  STSM.16.M88.4 [R205], R12 ;  /* 0x0000000ccd007844 */ /* 0x000fe20000000200 */
[----:B------:R-:W-:-:S02]  /*7840*/  F2FP.F16.F32.PACK_AB R25, R59, R58 ;  /* 0x0000003a3b19723e */ /* 0x000fc400000000ff */
[----:B-1----:R-:W-:Y:S02]  /*7850*/  F2FP.F16.F32.PACK_AB R26, R190, R191 ;  /* 0x000000bfbe1a723e */ /* 0x002fe400000000ff */
[----:B--2---:R-:W-:Y:S02]  /*7860*/  F2FP.F16.F32.PACK_AB R27, R63, R62 ;  /* 0x0000003e3f1b723e */ /* 0x004fe400000000ff */
[----:B------:R-:W-:Y:S02]  /*7870*/  MOV R64, R64 ;  /* 0x0000004000407202 */ /* 0x000fe40000000f00 */
[----:B------:R-:W-:Y:S01]  /*7880*/  F2FP.F16.F32.PACK_AB R4, R182, R183 ;  /* 0x000000b7b604723e */ /* 0x000fe200000000ff */
[----:B------:R-:W-:Y:S01]  /*7890*/  STSM.16.M88.4 [R206], R24 ;  /* 0x00000018ce007844 */ /* 0x000fe20000000200 */
[----:B------:R-:W-:Y:S02]  /*78a0*/  F2FP.F16.F32.PACK_AB R5, R67, R66 ;  /* 0x000000424305723e */ /* 0x000fe400000000ff */
[----:B------:R-:W-:-:S02]  /*78b0*/  F2FP.F16.F32.PACK_AB R6, R180, R181 ;  /* 0x000000b5b406723e */ /* 0x000fc400000000ff */
[----:B------:R-:W-:Y:S02]  /*78c0*/  F2FP.F16.F32.PACK_AB R7, R71, R70 ;  /* 0x000000464707723e */ /* 0x000fe400000000ff */
[----:B------:R-:W-:Y:S02]  /*78d0*/  MOV R80, R80 ;  /* 0x0000005000507202 */ /* 0x000fe40000000f00 */
[----:B------:R-:W-:Y:S01]  /*78e0*/  F2FP.F16.F32.PACK_AB R8, R178, R179 ;  /* 0x000000b3b208723e */ /* 0x000fe200000000ff */
[----:B------:R1:W-:Y:S01]  /*78f0*/  STSM.16.M88.4 [R64], R4 ;  /* 0x0000000440007844 */ /* 0x0003e20000000200 */
[----:B------:R-:W-:Y:S02]  /*7900*/  F2FP.F16.F32.PACK_AB R9, R75, R74 ;  /* 0x0000004a4b09723e */ /* 0x000fe400000000ff */
[----:B------:R-:W-:Y:S02]  /*7910*/  F2FP.F16.F32.PACK_AB R10, R176, R177 ;  /* 0x000000b1b00a723e */ /* 0x000fe400000000ff */
[----:B------:R-:W-:-:S02]  /*7920*/  F2FP.F16.F32.PACK_AB R11, R79, R78 ;  /* 0x0000004e4f0b723e */ /* 0x000fc400000000ff */
[----:B------:R-:W-:Y:S02]  /*7930*/  MOV R101, R100 ;  /* 0x0000006400657202 */ /* 0x000fe40000000f00 */
[----:B------:R-:W-:Y:S01]  /*7940*/  F2FP.F16.F32.PACK_AB R28, R174, R175 ;  /* 0x000000afae1c723e */ /* 0x000fe200000000ff */
[----:B------:R2:W-:Y:S01]  /*7950*/  STSM.16.M88.4 [R80], R8 ;  /* 0x0000000850007844 */ /* 0x0005e20000000200 */
[----:B------:R-:W-:Y:S02]  /*7960*/  F2FP.F16.F32.PACK_AB R29, R83, R82 ;  /* 0x00000052531d723e */ /* 0x000fe400000000ff */
[----:B------:R-:W-:Y:S02]  /*7970*/  MOV R104, R104 ;  /* 0x0000006800687202 */ /* 0x000fe40000000f00 */
[----:B------:R-:W-:Y:S01]  /*7980*/  F2FP.F16.F32.PACK_AB R65, R91, R90 ;  /* 0x0000005a5b41723e */ /* 0x000fe200000000ff */
[----:B------:R3:W-:Y:S01]  /*7990*/  STSM.16.M88.4 [R101], R28 ;  /* 0x0000001c65007844 */ /* 0x0007e20000000200 */
[----:B-1----:R-:W-:-:S02]  /*79a0*/  F2FP.F16.F32.PACK_AB R64, R170, R171 ;  /* 0x000000abaa40723e */ /* 0x002fc400000000ff */
[----:B------:R-:W-:Y:S02]  /*79b0*/  F2FP.F16.F32.PACK_AB R66, R168, R169 ;  /* 0x000000a9a842723e */ /* 0x000fe400000000ff */
[----:B------:R-:W-:Y:S02]  /*79c0*/  F2FP.F16.F32.PACK_AB R67, R95, R94 ;  /* 0x0000005e5f43723e */ /* 0x000fe400000000ff */
[----:B0-----:R-:W-:Y:S02]  /*79d0*/  ISETP.NE.AND P2, PT, R69, RZ, PT ;  /* 0x000000ff4500720c */ /* 0x001fe40003f45270 */
[----:B------:R-:W-:Y:S01]  /*79e0*/  MOV R118, R118 ;  /* 0x0000007600767202 */ /* 0x000fe20000000f00 */
[----:B------:R3:W-:Y:S01]  /*79f0*/  STSM.16.M88.4 [R104], R64 ;  /* 0x0000004068007844 */ /* 0x0007e20000000200 */
[----:B--2---:R-:W-:Y:S02]  /*7a00*/  F2FP.F16.F32.PACK_AB R80, R166, R167 ;  /* 0x000000a7a650723e */ /* 0x004fe400000000ff */
[----:B------:R-:W-:-:S02]  /*7a10*/  F2FP.F16.F32.PACK_AB R81, R99, R98 ;  /* 0x000000626351723e */ /* 0x000fc400000000ff */
[----:B------:R-:W-:Y:S02]  /*7a20*/  F2FP.F16.F32.PACK_AB R82, R160, R165 ;  /* 0x000000a5a052723e */ /* 0x000fe400000000ff */
[----:B------:R-:W-:Y:S02]  /*7a30*/  F2FP.F16.F32.PACK_AB R83, R103, R102 ;  /* 0x000000666753723e */ /* 0x000fe400000000ff */
[----:B------:R-:W-:Y:S02]  /*7a40*/  MOV R100, R122 ;  /* 0x0000007a00647202 */ /* 0x000fe40000000f00 */
[----:B------:R-:W-:Y:S01]  /*7a50*/  F2FP.F16.F32.PACK_AB R4, R156, R158 ;  /* 0x0000009e9c04723e */ /* 0x000fe200000000ff */
[----:B------:R3:W-:Y:S01]  /*7a60*/  STSM.16.M88.4 [R118], R80 ;  /* 0x0000005076007844 */ /* 0x0007e20000000200 */
[----:B------:R-:W-:Y:S02]  /*7a70*/  F2FP.F16.F32.PACK_AB R5, R107, R106 ;  /* 0x0000006a6b05723e */ /* 0x000fe400000000ff */
[----:B------:R-:W-:-:S02]  /*7a80*/  F2FP.F16.F32.PACK_AB R6, R109, R108 ;  /* 0x0000006c6d06723e */ /* 0x000fc400000000ff */
[----:B------:R-:W-:Y:S02]  /*7a90*/  F2FP.F16.F32.PACK_AB R7, R111, R110 ;  /* 0x0000006e6f07723e */ /* 0x000fe400000000ff */
[----:B------:R-:W-:Y:S02]  /*7aa0*/  MOV R126, R126 ;  /* 0x0000007e007e7202 */ /* 0x000fe40000000f00 */
[----:B------:R-:W-:Y:S01]  /*7ab0*/  MOV R130, R130 ;  /* 0x0000008200827202 */ /* 0x000fe20000000f00 */
[----:B------:R3:W-:Y:S01]  /*7ac0*/  STSM.16.M88.4 [R100], R4 ;  /* 0x0000000464007844 */ /* 0x0007e20000000200 */
[----:B------:R-:W-:Y:S02]  /*7ad0*/  F2FP.F16.F32.PACK_AB R122, R125, R124 ;  /* 0x0000007c7d7a723e */ /* 0x000fe400000000ff */
[----:B------:R-:W-:Y:S01]  /*7ae0*/  F2FP.F16.F32.PACK_AB R123, R159, R157 ;  /* 0x0000009d9f7b723e */ /* 0x000fe200000000ff */
[----:B------:R3:W-:Y:S01]  /*7af0*/  STSM.16.M88.4 [R126], R112 ;  /* 0x000000707e007844 */ /* 0x0007e20000000200 */
[----:B------:R-:W-:-:S02]  /*7b00*/  MOV R134, R134 ;  /* 0x0000008600867202 */ /* 0x000fc40000000f00 */
[----:B------:R-:W-:Y:S01]  /*7b10*/  F2FP.F16.F32.PACK_AB R160, R129, R128 ;  /* 0x0000008081a0723e */ /* 0x000fe200000000ff */
[----:B------:R3:W-:Y:S01]  /*7b20*/  STSM.16.M88.4 [R130], R120 ;  /* 0x0000007882007844 */ /* 0x0007e20000000200 */
[----:B------:R-:W-:Y:S02]  /*7b30*/  F2FP.F16.F32.PACK_AB R139, R143, R142 ;  /* 0x0000008e8f8b723e */ /* 0x000fe400000000ff */
[----:B------:R-:W-:Y:S01]  /*7b40*/  F2FP.F16.F32.PACK_AB R145, R147, R146 ;  /* 0x000000929391723e */ /* 0x000fe200000000ff */
[----:B------:R3:W-:Y:S01]  /*7b50*/  STSM.16.M88.4 [R134], R160 ;  /* 0x000000a086007844 */ /* 0x0007e20000000200 */
[----:B------:R-:W-:Y:S02]  /*7b60*/  LOP3.LUT R72, R73, 0x380, RZ, 0xc0, !PT ;  /* 0x0000038049487812 */ /* 0x000fe400078ec0ff */
[----:B------:R-:W-:Y:S01]  /*7b70*/  LOP3.LUT R76, R77, 0x380, RZ, 0xc0, !PT ;  /* 0x000003804d4c7812 */ /* 0x000fe200078ec0ff */
[----:B------:R3:W-:Y:S01]  /*7b80*/  STSM.16.M88.4 [R34], R136 ;  /* 0x0000008822007844 */ /* 0x0007e20000000200 */
[----:B------:R-:W-:-:S02]  /*7b90*/  LOP3.LUT R84, R85, 0x380, RZ, 0xc0, !PT ;  /* 0x0000038055547812 */ /* 0x000fc400078ec0ff */
[----:B------:R-:W-:Y:S02]  /*7ba0*/  LOP3.LUT R88, R89, 0x380, RZ, 0xc0, !PT ;  /* 0x0000038059587812 */ /* 0x000fe400078ec0ff */
[----:B------:R-:W-:Y:S02]  /*7bb0*/  LOP3.LUT R93, R92, 0x380, RZ, 0xc0, !PT ;  /* 0x000003805c5d7812 */ /* 0x000fe400078ec0ff */
[----:B------:R-:W-:Y:S02]  /*7bc0*/  F2FP.F16.F32.PACK_AB R146, R149, R148 ;  /* 0x000000949592723e */ /* 0x000fe400000000ff */
[----:B------:R-:W-:Y:S02]  /*7bd0*/  F2FP.F16.F32.PACK_AB R147, R151, R150 ;  /* 0x000000969793723e */ /* 0x000fe400000000ff */
[----:B------:R-:W-:Y:S02]  /*7be0*/  SHF.R.U64 R72, R72, 0x3, RZ ;  /* 0x0000000348487819 */ /* 0x000fe400000012ff */
[----:B------:R-:W-:Y:S01]  /*7bf0*/  SHF.R.U64 R76, R76, 0x3, RZ ;  /* 0x000000034c4c7819 */ /* 0x000fe200000012ff */
[----:B------:R3:W-:Y:S01]  /*7c00*/  STSM.16.M88.4 [R35], R144 ;  /* 0x0000009023007844 */ /* 0x0007e20000000200 */
[----:B------:R-:W-:-:S02]  /*7c10*/  SHF.R.U64 R84, R84, 0x3, RZ ;  /* 0x0000000354547819 */ /* 0x000fc400000012ff */
[----:B------:R-:W-:Y:S02]  /*7c20*/  SHF.R.U64 R88, R88, 0x3, RZ ;  /* 0x0000000358587819 */ /* 0x000fe400000012ff */
[----:B------:R-:W-:Y:S02]  /*7c30*/  SHF.R.U64 R93, R93, 0x3, RZ ;  /* 0x000000035d5d7819 */ /* 0x000fe400000012ff */
        /* <DEDUP_REMOVED lines=8> */
[----:B------:R-:W-:-:S02]  /*7cc0*/  LOP3.LUT R92, R93, R92, RZ, 0x3c, !PT ;  /* 0x0000005c5d5c7212 */ /* 0x000fc400078e3cff */
[-C--:B------:R-:W-:Y:S02]  /*7cd0*/  IADD3.X R69, RZ, R97.reuse, RZ, P1, !PT ;  /* 0x00000061ff457210 */ /* 0x080fe40000ffe4ff */
[----:B------:R-:W-:Y:S01]  /*7ce0*/  IADD3.X R93, RZ, R97, RZ, P3, !PT ;  /* 0x00000061ff5d7210 */ /* 0x000fe20001ffe4ff */
[----:B------:R-:W-:Y:S06]  /*7cf0*/  BAR.SYNC.DEFER_BLOCKING 0x1, 0x100 ;  /* 0x0044000000007b1d */ /* 0x000fec0000010000 */
[----:B---3--:R-:W-:Y:S05]  /*7d00*/  @P2 BRA `(.L_x_43) ;  /* 0x0000000000cc2947 */ /* 0x008fea0003800000 */
[----:B------:R-:W0:Y:S01]  /*7d10*/  LDC R10, c[0x0][0xbe8] ;  /* 0x0002fa00ff0a7b82 */ /* 0x000e220000000800 */
[----:B------:R-:W-:Y:S01]  /*7d20*/  IMAD R4, RZ, RZ, -UR43 ;  /* 0x8000002bff047e24 */ /* 0x000fe2000f8e02ff */
[----:B------:R-:W-:Y:S01]  /*7d30*/  ULDC.64 UR8, c[0x0][0xb90] ;  /* 0x0002e40000087ab9 */ /* 0x000fe20000000a00 */
[----:B------:R-:W-:Y:S01]  /*7d40*/  IMAD.MOV R14, RZ, RZ, -R18 ;  /* 0x000000ffff0e7224 */ /* 0x000fe200078e0a12 */
[----:B------:R-:W-:Y:S02]  /*7d50*/  UIMAD UR6, UR10, UR8, URZ ;  /* 0x000000080a0672a4 */ /* 0x000fe4000f8e023f */
[----:B------:R-:W-:Y:S02]  /*7d60*/  UIMAD.WIDE.U32 UR4, UR7, UR8, URZ ;  /* 0x00000008070472a5 */ /* 0x000fe4000f8e003f */
[----:B------:R-:W1:Y:S01]  /*7d70*/  LDC R15, c[0x0][0xc38] ;  /* 0x00030e00ff0f7b82 */ /* 0x000e620000000800 */
[----:B------:R-:W-:-:S04]  /*7d80*/  UIMAD UR6, UR7, UR9, UR6 ;  /* 0x00000009070672a4 */ /* 0x000fc8000f8e0206 */
[----:B------:R-:W-:-:S03]  /*7d90*/  UIADD3 UR6, UR5, UR6, URZ ;  /* 0x0000000605067290 */ /* 0x000fc6000fffe03f */
[----:B------:R-:W2:Y:S01]  /*7da0*/  LDC.64 R12, c[0x0][0xb98] ;  /* 0x0002e600ff0c7b82 */ /* 0x000ea20000000a00 */
[----:B0-----:R-:W-:Y:S01]  /*7db0*/  ISETP.NE.AND P0, PT, R10, 0x1, PT ;  /* 0x000000010a00780c */ /* 0x001fe20003f05270 */
[----:B-1----:R-:W-:-:S04]  /*7dc0*/  IMAD R15, R15, R4, UR45 ;  /* 0x0000002d0f0f7e24 */ /* 0x002fc8000f8e0204 */
[----:B------:R-:W-:-:S08]  /*7dd0*/  IMAD R8, R15, 0x40, R214 ;  /* 0x000000400f087824 */ /* 0x000fd000078e02d6 */
[----:B------:R-:W0:Y:S01]  /*7de0*/  @P0 LDC R5, c[0x0][0xbec] ;  /* 0x0002fb00ff050b82 */ /* 0x000e220000000800 */
[----:B------:R-:W-:Y:S01]  /*7df0*/  LEA R15, R15, R2, 0x6 ;  /* 0x000000020f0f7211 */ /* 0x000fe200078e30ff */
[----:B------:R-:W-:Y:S02]  /*7e00*/  IMAD.MOV.U32 R7, RZ, RZ, R8 ;  /* 0x000000ffff077224 */ /* 0x000fe400078e0008 */
[----:B--2---:R-:W-:-:S04]  /*7e10*/  IMAD R6, R12, UR11, RZ ;  /* 0x0000000b0c067c24 */ /* 0x004fc8000f8e02ff */
[----:B------:R-:W1:Y:S01]  /*7e20*/  @P0 LDC R9, c[0x0][0xbf0] ;  /* 0x0002fc00ff090b82 */ /* 0x000e620000000800 */
[----:B0-----:R-:W-:Y:S01]  /*7e30*/  @P0 IMAD.HI.U32 R4, R8, R5, RZ ;  /* 0x0000000508040227 */ /* 0x001fe200078e00ff */
[----:B------:R-:W-:-:S03]  /*7e40*/  MOV R5, UR5 ;  /* 0x0000000500057c02 */ /* 0x000fc60008000f00 */
[----:B------:R-:W-:Y:S01]  /*7e50*/  IMAD.U32 R5, RZ, RZ, UR6 ;  /* 0x00000006ff057e24 */ /* 0x000fe2000f8e00ff */
[----:B-1----:R-:W-:Y:S01]  /*7e60*/  @P0 SHF.R.U32.HI R7, RZ, R9, R4 ;  /* 0x00000009ff070219 */ /* 0x002fe20000011604 */
[----:B------:R-:W-:Y:S01]  /*7e70*/  IMAD.U32 R4, RZ, RZ, UR4 ;  /* 0x00000004ff047e24 */ /* 0x000fe2000f8e00ff */
[----:B------:R-:W-:Y:S02]  /*7e80*/  ULDC.64 UR4, c[0x0][0xb88] ;  /* 0x0002e20000047ab9 */ /* 0x000fe40000000a00 */
[--C-:B------:R-:W-:Y:S01]  /*7e90*/  SHF.R.S32.HI R11, RZ, 0x1f, R7.reuse ;  /* 0x0000001fff0b7819 */ /* 0x100fe20000011407 */
[----:B------:R-:W-:Y:S02]  /*7ea0*/  IMAD.MOV R9, RZ, RZ, -R7 ;  /* 0x000000ffff097224 */ /* 0x000fe400078e0a07 */
[----:B------:R-:W-:-:S04]  /*7eb0*/  IMAD.WIDE.U32 R4, R12, UR44, R4 ;  /* 0x0000002c0c047c25 */ /* 0x000fc8000f8e0004 */
[----:B------:R-:W-:Y:S01]  /*7ec0*/  IMAD R9, R10, R9, R8 ;  /* 0x000000090a097224 */ /* 0x000fe200078e0208 */
[----:B------:R-:W-:Y:S01]  /*7ed0*/  IADD3 R4, P0, R7, R4, RZ ;  /* 0x0000000407047210 */ /* 0x000fe20007f1e0ff */
[----:B------:R-:W-:-:S03]  /*7ee0*/  IMAD R8, R13, UR44, R6 ;  /* 0x0000002c0d087c24 */ /* 0x000fc6000f8e0206 */
[----:B------:R-:W-:Y:S02]  /*7ef0*/  SHF.R.S32.HI R6, RZ, 0x1f, R9 ;  /* 0x0000001fff067819 */ /* 0x000fe40000011409 */
[----:B------:R-:W-:-:S03]  /*7f00*/  IADD3.X R5, R11, R5, R8, P0, !PT ;  /* 0x000000050b057210 */ /* 0x000fc600007fe408 */
[----:B------:R-:W-:Y:S02]  /*7f10*/  IMAD R6, R6, UR4, RZ ;  /* 0x0000000406067c24 */ /* 0x000fe4000f8e02ff */
[----:B------:R-:W-:-:S04]  /*7f20*/  IMAD.WIDE.U32 R4, R9, UR4, R4 ;  /* 0x0000000409047c25 */ /* 0x000fc8000f8e0004 */
[----:B------:R-:W-:Y:S01]  /*7f30*/  IMAD R7, R9, UR5, R6 ;  /* 0x0000000509077c24 */ /* 0x000fe2000f8e0206 */
[----:B------:R-:W-:Y:S01]  /*7f40*/  ULDC.64 UR4, c[0x0][0xb50] ;  /* 0x0002d40000047ab9 */ /* 0x000fe20000000a00 */
[----:B------:R-:W-:Y:S01]  /*7f50*/  VIADD R9, R15, 0x8 ;  /* 0x000000080f097836 */ /* 0x000fe20000000000 */
[----:B------:R-:W-:Y:S01]  /*7f60*/  LEA R11, P0, R4, UR4, 0x2 ;  /* 0x00000004040b7c11 */ /* 0x000fe2000f8010ff */
[----:B------:R-:W-:Y:S01]  /*7f70*/  IMAD.IADD R5, R5, 0x1, R7 ;  /* 0x0000000105057824 */ /* 0x000fe200078e0207 */
[----:B------:R-:W-:Y:S02]  /*7f80*/  ULDC UR4, c[0x0][0xa88] ;  /* 0x0002a20000047ab9 */ /* 0x000fe40000000800 */
[----:B------:R-:W-:Y:S01]  /*7f90*/  IMAD R8, R10, UR4, RZ ;  /* 0x000000040a087c24 */ /* 0x000fe2000f8e02ff */
[----:B------:R-:W-:Y:S01]  /*7fa0*/  SHFL.IDX PT, R6, R11, 0x1, 0x1c1f ;  /* 0x003c1f000b067f89 */ /* 0x000fe200000e0000 */
[----:B------:R-:W-:Y:S02]  /*7fb0*/  LEA.HI.X R12, R4, UR5, R5, 0x2, P0 ;  /* 0x00000005040c7c11 */ /* 0x000fe400080f1405 */
[----:B------:R-:W-:Y:S01]  /*7fc0*/  ISETP.NE.AND P0, PT, R17, R14, PT ;  /* 0x0000000e1100720c */ /* 0x000fe20003f05270 */
[----:B------:R-:W-:Y:S03]  /*7fd0*/  SHFL.IDX PT, R4, R11, RZ, 0x1c1f ;  /* 0x001c1fff0b047589 */ /* 0x000fe600000e0000 */
[-C--:B------:R-:W-:Y:S01]  /*7fe0*/  ISETP.GE.OR P1, PT, R15, R8.reuse, P0 ;  /* 0x000000080f00720c */ /* 0x080fe20000726670 */
[----:B------:R-:W0:Y:S01]  /*7ff0*/  SHFL.IDX PT, R5, R12, RZ, 0x1c1f ;  /* 0x001c1fff0c057589 */ /* 0x000e2200000e0000 */
[----:B------:R-:W-:-:S03]  /*8000*/  ISETP.GE.OR P0, PT, R9, R8, P0 ;  /* 0x000000080900720c */ /* 0x000fc60000706670 */
[----:B------:R-:W1:Y:S08]  /*8010*/  SHFL.IDX PT, R7, R12, 0x1, 0x1c1f ;  /* 0x003c1f000c077f89 */ /* 0x000e7000000e0000 */
[----:B0-----:R0:W-:Y:S04]  /*8020*/  @!P1 ST.E desc[UR50][R4.64], R3 ;  /* 0x0000000304009985 */ /* 0x0011e8000c101932 */
[----:B-1----:R0:W-:Y:S02]  /*8030*/  @!P0 ST.E desc[UR50][R6.64], R0 ;  /* 0x0000000006008985 */ /* 0x0021e4000c101932 */
.L_x_43:
[----:B------:R-:W1:Y:S01]  /*8040*/  LDC R14, c[0x0][0xbe8] ;  /* 0x0002fa00ff0e7b82 */ /* 0x000e620000000800 */
[----:B------:R-:W-:Y:S01]  /*8050*/  ULDC UR12, c[0x0][0xac8] ;  /* 0x0002b200000c7ab9 */ /* 0x000fe20000000800 */
[----:B0-----:R0:W5:Y:S04]  /*8060*/  LD.E.128 R4, desc[UR50][R20.64] ;  /* 0x0000003214047980 */ /* 0x001168000c101d00 */
[----:B------:R-:W5:Y:S02]  /*8070*/  LD.E.128 R96, desc[UR50][R96.64] ;  /* 0x0000003260607980 */ /* 0x000f64000c101d00 */
[----:B------:R-:W2:Y:S01]  /*8080*/  LDC R10, c[0x0][0xc38] ;  /* 0x00030e00ff0a7b82 */ /* 0x000ea20000000800 */
[----:B------:R-:W-:Y:S01]  /*8090*/  ISETP.GE.AND P1, PT, R189, UR12, PT ;  /* 0x0000000cbd007c0c */ /* 0x000fe2000bf26270 */
[----:B------:R-:W-:Y:S01]  /*80a0*/  IMAD R9, RZ, RZ, -UR43 ;  /* 0x8000002bff097e24 */ /* 0x000fe2000f8e02ff */
[----:B------:R-:W-:Y:S01]  /*80b0*/  ULDC.64 UR8, c[0x0][0xae8] ;  /* 0x0002ba0000087ab9 */ /* 0x000fe20000000a00 */
[----:B------:R-:W5:Y:S04]  /*80c0*/  LD.E.128 R32, desc[UR50][R32.64] ;  /* 0x0000003220207980 */ /* 0x000f68000c101d00 */
[----:B------:R-:W3:Y:S01]  /*80d0*/  LDC.64 R12, c[0x0][0xae0] ;  /* 0x0002b800ff0c7b82 */ /* 0x000ee20000000a00 */
[----:B------:R-:W5:Y:S04]  /*80e0*/  LD.E.128 R36, desc[UR50][R36.64] ;  /* 0x0000003224247980 */ /* 0x000f68000c101d00 */
[----:B------:R-:W5:Y:S01]  /*80f0*/  LD.E.128 R40, desc[UR50][R40.64] ;  /* 0x0000003228287980 */ /* 0x000f62000c101d00 */
[----:B-1----:R-:W-:-:S03]  /*8100*/  ISETP.NE.AND P3, PT, R14, 0x1, PT ;  /* 0x000000010e00780c */ /* 0x002fc60003f65270 */
[----:B------:R-:W5:Y:S01]  /*8110*/  LD.E.128 R44, desc[UR50][R44.64] ;  /* 0x000000322c2c7980 */ /* 0x000f62000c101d00 */
[----:B------:R-:W-:Y:S02]  /*8120*/  ISETP.GE.AND P0, PT, R188, UR12, PT ;  /* 0x0000000cbc007c0c */ /* 0x000fe4000bf06270 */
[----:B------:R-:W-:Y:S01]  /*8130*/  SEL R3, RZ, 0xffffffff, P1 ;  /* 0xffffffffff037807 */ /* 0x000fe20000800000 */
[----:B------:R-:W5:Y:S01]  /*8140*/  LD.E.128 R48, desc[UR50][R48.64] ;  /* 0x0000003230307980 */ /* 0x000f62000c101d00 */
[----:B------:R-:W-:-:S03]  /*8150*/  ISETP.GE.AND P2, PT, R16, UR12, PT ;  /* 0x0000000c10007c0c */ /* 0x000fc6000bf46270 */
[----:B------:R-:W5:Y:S02]  /*8160*/  LD.E.128 R52, desc[UR50][R52.64] ;  /* 0x0000003234347980 */ /* 0x000f64000c101d00 */
[----:B0-----:R-:W0:Y:S01]  /*8170*/  @P3 LDC R20, c[0x0][0xbec] ;  /* 0x0002fb00ff143b82 */ /* 0x001e220000000800 */
[----:B------:R-:W-:Y:S01]  /*8180*/  SEL R8, RZ, 0xffffffff, P0 ;  /* 0xffffffffff087807 */ /* 0x000fe20000000000 */
[----:B------:R-:W-:Y:S01]  /*8190*/  IMAD.SHL.U32 R3, R3, 0x2, RZ ;  /* 0x0000000203037824 */ /* 0x000fe200078e00ff */
[----:B------:R-:W-:Y:S01]  /*81a0*/  SEL R0, RZ, 0x1, P2 ;  /* 0x00000001ff007807 */ /* 0x000fe20001000000 */
[----:B------:R-:W5:Y:S04]  /*81b0*/  LD.E.128 R56, desc[UR50][R56.64] ;  /* 0x0000003238387980 */ /* 0x000f68000c101d00 */
[----:B------:R-:W1:Y:S01]  /*81c0*/  @P3 LDC R11, c[0x0][0xbf0] ;  /* 0x0002fc00ff0b3b82 */ /* 0x000e620000000800 */
[----:B------:R-:W-:Y:S01]  /*81d0*/  IMAD.SHL.U32 R8, R8, 0x4, RZ ;  /* 0x0000000408087824 */ /* 0x000fe200078e00ff */
[----:B------:R-:W-:Y:S01]  /*81e0*/  LOP3.LUT R3, R3, 0x2, R0, 0xe2, !PT ;  /* 0x0000000203037812 */ /* 0x000fe200078ee200 */
[----:B------:R-:W5:Y:S01]  /*81f0*/  LD.E.128 R60, desc[UR50][R60.64] ;  /* 0x000000323c3c7980 */ /* 0x000f62000c101d00 */
[----:B------:R-:W-:Y:S01]  /*8200*/  ISETP.GE.AND P0, PT, R187, UR12, PT ;  /* 0x0000000cbb007c0c */ /* 0x000fe2000bf06270 */
[----:B--2---:R-:W-:Y:S01]  /*8210*/  IMAD R28, R10, R9, UR45 ;  /* 0x0000002d0a1c7e24 */ /* 0x004fe2000f8e0209 */
[----:B------:R-:W-:Y:S01]  /*8220*/  LEA R0, R209, R211, 0x5 ;  /* 0x000000d3d1007211 */ /* 0x000fe200078e28ff */
[----:B------:R-:W5:Y:S01]  /*8230*/  LD.E.128 R68, desc[UR50][R68.64] ;  /* 0x0000003244447980 */ /* 0x000f62000c101d00 */
[----:B------:R-:W-:-:S02]  /*8240*/  LOP3.LUT R3, R8, 0x4, R3, 0xe2, !PT ;  /* 0x0000000408037812 */ /* 0x000fc400078ee203 */
[----:B------:R-:W-:Y:S01]  /*8250*/  SEL R8, RZ, 0xffffffff, P0 ;  /* 0xffffffffff087807 */ /* 0x000fe20000000000 */
[----:B------:R-:W-:Y:S01]  /*8260*/  IMAD R15, R28, 0x40, R0 ;  /* 0x000000401c0f7824 */ /* 0x000fe200078e0200 */
[----:B------:R-:W5:Y:S03]  /*8270*/  LD.E.128 R72, desc[UR50][R72.64] ;  /* 0x0000003248487980 */ /* 0x000f66000c101d00 */
[----:B------:R-:W-:Y:S01]  /*8280*/  IMAD.SHL.U32 R8, R8, 0x8, RZ ;  /* 0x0000000808087824 */ /* 0x000fe200078e00ff */
[----:B------:R-:W5:Y:S01]  /*8290*/  LD.E.128 R76, desc[UR50][R76.64] ;  /* 0x000000324c4c7980 */ /* 0x000f62000c101d00 */
[----:B0-----:R-:W-:Y:S01]  /*82a0*/  @P3 IMAD.HI.U32 R0, R15, R20, RZ ;  /* 0x000000140f003227 */ /* 0x001fe200078e00ff */
[----:B------:R-:W-:Y:S02]  /*82b0*/  ISETP.GE.AND P1, PT, R186, UR12, PT ;  /* 0x0000000cba007c0c */ /* 0x000fe4000bf26270 */
[----:B------:R-:W-:Y:S01]  /*82c0*/  LOP3.LUT R3, R8, 0x8, R3, 0xe2, !PT ;  /* 0x0000000808037812 */ /* 0x000fe200078ee203 */
[----:B------:R-:W-:Y:S01]  /*82d0*/  IMAD.MOV.U32 R8, RZ, RZ, R15 ;  /* 0x000000ffff087224 */ /* 0x000fe200078e000f */
[----:B------:R-:W-:Y:S01]  /*82e0*/  UIMAD UR6, UR10, UR8, URZ ;  /* 0x000000080a0672a4 */ /* 0x000fe2000f8e023f */
[----:B------:R-:W5:Y:S01]  /*82f0*/  LD.E.128 R84, desc[UR50][R84.64] ;  /* 0x0000003254547980 */ /* 0x000f62000c101d00 */
[----:B-1----:R-:W-:-:S02]  /*8300*/  @P3 SHF.R.U32.HI R8, RZ, R11, R0 ;  /* 0x0000000bff083219 */ /* 0x002fc40000011600 */
[----:B------:R-:W-:Y:S01]  /*8310*/  SEL R0, RZ, 0xffffffff, P1 ;  /* 0xffffffffff007807 */ /* 0x000fe20000800000 */
[----:B------:R-:W-:Y:S01]  /*8320*/  UIMAD.WIDE.U32 UR4, UR7, UR8, URZ ;  /* 0x00000008070472a5 */ /* 0x000fe2000f8e003f */
[----:B------:R-:W-:Y:S01]  /*8330*/  SHF.R.S32.HI R11, RZ, 0x1f, R8 ;  /* 0x0000001fff0b7819 */ /* 0x000fe20000011408 */
[----:B------:R-:W-:Y:S01]  /*8340*/  UIMAD UR6, UR7, UR9, UR6 ;  /* 0x00000009070672a4 */ /* 0x000fe2000f8e0206 */
[----:B------:R-:W-:Y:S01]  /*8350*/  ISETP.GE.AND P0, PT, R185, UR12, PT ;  /* 0x0000000cb9007c0c */ /* 0x000fe2000bf06270 */
[----:B------:R-:W-:Y:S01]  /*8360*/  IMAD.SHL.U32 R0, R0, 0x10, RZ ;  /* 0x0000001000007824 */ /* 0x000fe200078e00ff */
[----:B------:R-:W-:Y:S01]  /*8370*/  ULDC.64 UR8, c[0x0][0xaf0] ;  /* 0x0002bc0000087ab9 */ /* 0x000fe20000000a00 */
[----:B------:R-:W-:Y:S01]  /*8380*/  IADD3 R10, -R8, RZ, RZ ;  /* 0x000000ff080a7210 */ /* 0x000fe20007ffe1ff */
[----:B------:R-:W-:Y:S01]  /*8390*/  UIADD3 UR5, UR5, UR6, URZ ;  /* 0x0000000605057290 */ /* 0x000fe2000fffe03f */
[----:B------:R-:W-:Y:S01]  /*83a0*/  SEL R9, RZ, 0xffffffff, P0 ;  /* 0xffffffffff097807 */ /* 0x000fe20000000000 */
[----:B------:R-:W-:Y:S01]  /*83b0*/  UIMAD UR6, UR11, UR8, URZ ;  /* 0x000000080b0672a4 */ /* 0x000fe2000f8e023f */
[----:B---3--:R-:W-:Y:S01]  /*83c0*/  IMAD R11, R11, R12, RZ ;  /* 0x0000000c0b0b7224 */ /* 0x008fe200078e02ff */
[----:B------:R-:W-:Y:S01]  /*83d0*/  LOP3.LUT R0, R0, 0x10, R3, 0xe2, !PT ;  /* 0x0000001000007812 */ /* 0x000fe200078ee203 */
[----:B------:R-:W-:Y:S01]  /*83e0*/  IMAD R3, R14, R10, R15 ;  /* 0x0000000a0e037224 */ /* 0x000fe200078e020f */
[----:B------:R-:W-:Y:S01]  /*83f0*/  UIMAD UR6, UR44, UR9, UR6 ;  /* 0x000000092c0672a4 */ /* 0x000fe2000f8e0206 */
[----:B------:R-:W-:Y:S01]  /*8400*/  IMAD R13, R8, R13, R11 ;  /* 0x0000000d080d7224 */ /* 0x000fe200078e020b */
[----:B------:R-:W-:Y:S01]  /*8410*/  UIMAD.WIDE.U32 UR44, UR44, UR8, UR4 ;  /* 0x000000082c2c72a5 */ /* 0x000fe2000f8e0004 */
[----:B------:R-:W-:Y:S01]  /*8420*/  IMAD.SHL.U32 R11, R9, 0x20, RZ ;  /* 0x00000020090b7824 */ /* 0x000fe200078e00ff */
[----:B------:R-:W-:Y:S01]  /*8430*/  ISETP.GE.AND P0, PT, R213, UR12, PT ;  /* 0x0000000cd5007c0c */ /* 0x000fe2000bf06270 */
[----:B------:R-:W-:Y:S01]  /*8440*/  ULDC.64 UR4, c[0x0][0xad8] ;  /* 0x0002b60000047ab9 */ /* 0x000fe20000000a00 */
[----:B------:R-:W-:Y:S01]  /*8450*/  SHF.R.S32.HI R10, RZ, 0x1f, R3 ;  /* 0x0000001fff0a7819 */ /* 0x000fe20000011403 */
[----:B------:R-:W-:Y:S01]  /*8460*/  UIADD3 UR45, UR45, UR6, URZ ;  /* 0x000000062d2d7290 */ /* 0x000fe2000fffe03f */
[----:B------:R-:W-:Y:S01]  /*8470*/  LOP3.LUT R0, R11, 0x20, R0, 0xe2, !PT ;  /* 0x000000200b007812 */ /* 0x000fe200078ee200 */
[----:B------:R-:W5:Y:S01]  /*8480*/  LD.E.128 R88, desc[UR50][R88.64] ;  /* 0x0000003258587980 */ /* 0x000f62000c101d00 */
[----:B------:R-:W-:Y:S01]  /*8490*/  SEL R11, RZ, 0x40, P0 ;  /* 0x00000040ff0b7807 */ /* 0x000fe20000000000 */
[----:B------:R-:W-:Y:S01]  /*84a0*/  IMAD R10, R10, UR4, RZ ;  /* 0x000000040a0a7c24 */ /* 0x000fe2000f8e02ff */
[----:B------:R-:W-:Y:S01]  /*84b0*/  ULDC.64 UR6, c[0x0][0xa80] ;  /* 0x0002a00000067ab9 */ /* 0x000fe20000000a00 */
[----:B------:R-:W5:Y:S01]  /*84c0*/  LD.E.128 R92, desc[UR50][R92.64] ;  /* 0x000000325c5c7980 */ /* 0x000f62000c101d00 */
[----:B------:R-:W-:Y:S01]  /*84d0*/  IMAD.WIDE.U32 R8, R8, R12, UR44 ;  /* 0x0000002c08087e25 */ /* 0x000fe2000f8e000c */
[----:B------:R-:W-:Y:S01]  /*84e0*/  @!PT LDS RZ, [RZ] ;  /* 0x00000000fffff984 */ /* 0x000fe20000000800 */
[----:B------:R-:W-:Y:S01]  /*84f0*/  @!PT LDS RZ, [RZ] ;  /* 0x00000000fffff984 */ /* 0x000fe20000000800 */
[----:B------:R-:W-:Y:S01]  /*8500*/  @!PT LDS RZ, [RZ] ;  /* 0x00000000fffff984 */ /* 0x000fe20000000800 */
[----:B------:R-:W-:Y:S01]  /*8510*/  @!PT LDS RZ, [RZ] ;  /* 0x00000000fffff984 */ /* 0x000fe20000000800 */
[----:B------:R0:W-:Y:S06]  /*8520*/  MEMBAR.ALL.CTA ;  /* 0x0000000000007992 */ /* 0x0001ec0000008000 */
[----:B0-----:R-:W0:Y:S01]  /*8530*/  FENCE.VIEW.ASYNC.S ;  /* 0x00000000000073c6 */ /* 0x001e220000000000 */
[----:B------:R-:W-:Y:S01]  /*8540*/  LOP3.LUT R0, R0, R11, RZ, 0xfc, !PT ;  /* 0x0000000b00007212 */ /* 0x000fe200078efcff */
[----:B------:R-:W-:Y:S01]  /*8550*/  IMAD R11, R3, UR5, R10 ;  /* 0x00000005030b7c24 */ /* 0x000fe2000f8e020a */
[----:B------:R-:W-:Y:S01]  /*8560*/  ULDC UR5, c[0x0][0xa88] ;  /* 0x0002a20000057ab9 */ /* 0x000fe20000000800 */
[----:B------:R-:W-:Y:S01]  /*8570*/  IMAD.IADD R9, R9, 0x1, R13 ;  /* 0x0000000109097824 */ /* 0x000fe200078e020d */
[----:B------:R-:W-:Y:S01]  /*8580*/  ISETP.GE.AND P0, PT, R212, UR12, PT ;  /* 0x0000000cd4007c0c */ /* 0x000fe2000bf06270 */
[----:B------:R-:W-:-:S02]  /*8590*/  IMAD R29, R14, UR5, RZ ;  /* 0x000000050e1d7c24 */ /* 0x000fc4000f8e02ff */
[----:B------:R-:W-:Y:S02]  /*85a0*/  IMAD R28, R28, 0x40, R211 ;  /* 0x000000401c1c7824 */ /* 0x000fe400078e02d3 */
[----:B------:R-:W-:Y:S01]  /*85b0*/  IMAD.WIDE.U32 R8, R3, UR4, R8 ;  /* 0x0000000403087c25 */ /* 0x000fe2000f8e0008 */
[----:B------:R-:W-:Y:S01]  /*85c0*/  SEL R3, RZ, 0x80, P0 ;  /* 0x00000080ff037807 */ /* 0x000fe20000000000 */
[----:B------:R-:W-:Y:S01]  /*85d0*/  UIADD3 UR4, UR42, 0x28c20, URZ ;  /* 0x00028c202a047890 */ /* 0x000fe2000fffe03f */
[----:B------:R-:W-:Y:S01]  /*85e0*/  ISETP.GE.AND P0, PT, R28, R29, PT ;  /* 0x0000001d1c00720c */ /* 0x000fe20003f06270 */
[----:B------:R-:W-:Y:S01]  /*85f0*/  IMAD.IADD R9, R9, 0x1, R11 ;  /* 0x0000000109097824 */ /* 0x000fe200078e020b */
[----:B------:R-:W-:Y:S01]  /*8600*/  LEA R26, P1, R8, UR6, 0x1 ;  /* 0x00000006081a7c11 */ /* 0x000fe2000f8208ff */
[----:B------:R-:W-:-:S03]  /*8610*/  UPRMT UR4, URZ, 0x654, UR4 ;  /* 0x000006543f047896 */ /* 0x000fc60008000004 */
[----:B------:R-:W-:Y:S01]  /*8620*/  LEA.HI.X R27, R8, UR7, R9, 0x1, P1 ;  /* 0x00000007081b7c11 */ /* 0x000fe200088f0c09 */
[----:B0-----:R0:W1:Y:S01]  /*8630*/  SHFL.IDX PT, R10, R26, RZ, 0x181f ;  /* 0x00181fff1a0a7589 */ /* 0x00106200000e0000 */
[----:B------:R-:W-:Y:S03]  /*8640*/  BSSY B0, `(.L_x_44) ;  /* 0x0000024000007945 */ /* 0x000fe60003800000 */
[----:B------:R0:W2:Y:S01]  /*8650*/  SHFL.IDX PT, R11, R27, RZ, 0x181f ;  /* 0x00181fff1b0b7589 */ /* 0x0000a200000e0000 */
[----:B------:R-:W-:Y:S01]  /*8660*/  SYNCS.ARRIVE.TRANS64.RED.A1T0 RZ, [UR4], RZ ;  /* 0x000000ffffff79a7 */ /* 0x000fe20008100404 */
[----:B------:R-:W-:Y:S01]  /*8670*/  LOP3.LUT R3, R0, R3, RZ, 0xfc, !PT ;  /* 0x0000000300037212 */ /* 0x000fe200078efcff */
[----:B------:R-:W-:Y:S06]  /*8680*/  @P0 BRA `(.L_x_45) ;  /* 0x00000000007c0947 */ /* 0x000fec0003800000 */
[----:B------:R-:W-:Y:S02]  /*8690*/  ISETP.GE.AND P1, PT, R189, UR12, PT ;  /* 0x0000000cbd007c0c */ /* 0x000fe4000bf26270 */
[----:B------:R-:W-:Y:S02]  /*86a0*/  ISETP.GE.AND P0, PT, R16, UR12, PT ;  /* 0x0000000c10007c0c */ /* 0x000fe4000bf06270 */
[----:B------:R-:W-:Y:S02]  /*86b0*/  ISETP.GE.AND P5, PT, R188, UR12, PT ;  /* 0x0000000cbc007c0c */ /* 0x000fe4000bfa6270 */
[----:B------:R-:W-:-:S07]  /*86c0*/  ISETP.GE.AND P3, PT, R187, UR12, PT ;  /* 0x0000000cbb007c0c */ /* 0x000fce000bf66270 */
[CC--:B-1----:R-:W-:Y:S02]  /*86d0*/  @!P1 LEA R12, P2, R189.reuse, R10.reuse, 0x1 ;  /* 0x0000000abd0c9211 */ /* 0x0c2fe400078408ff */
[----:B--2---:R-:W-:Y:S02]  /*86e0*/  @!P0 IMAD.WIDE R8, R16, 0x2, R10 ;  /* 0x0000000210088825 */ /* 0x004fe400078e020a */
[----:B------:R-:W-:Y:S02]  /*86f0*/  @!P1 LEA.HI.X R13, R189, R11, R222, 0x1, P2 ;  /* 0x0000000bbd0d9211 */ /* 0x000fe400010f0cde */
[----:B------:R-:W-:Y:S01]  /*8700*/  ISETP.GE.AND P2, PT, R186, UR12, PT ;  /* 0x0000000cba007c0c */ /* 0x000fe2000bf46270 */
[----:B-----5:R1:W-:Y:S01]  /*8710*/  @!P0 ST.E.128 desc[UR50][R8.64], R96 ;  /* 0x0000006008008985 */ /* 0x0203e2000c101d32 */
[----:B------:R-:W-:Y:S02]  /*8720*/  @!P5 LEA R14, P4, R188, R10, 0x1 ;  /* 0x0000000abc0ed211 */ /* 0x000fe400078808ff */
[----:B------:R-:W-:Y:S01]  /*8730*/  LOP3.LUT P0, RZ, R0, 0x40, RZ, 0xc0, !PT ;  /* 0x0000004000ff7812 */ /* 0x000fe2000780c0ff */
[----:B------:R2:W-:Y:S01]  /*8740*/  @!P1 ST.E.128 desc[UR50][R12.64], R32 ;  /* 0x000000200c009985 */ /* 0x0005e2000c101d32 */
[----:B------:R-:W-:-:S02]  /*8750*/  ISETP.GE.AND P1, PT, R185, UR12, PT ;  /* 0x0000000cb9007c0c */ /* 0x000fc4000bf26270 */
[-C--:B------:R-:W-:Y:S02]  /*8760*/  @!P5 LEA.HI.X R15, R188, R11.reuse, R221, 0x1, P4 ;  /* 0x0000000bbc0fd211 */ /* 0x080fe400020f0cdd */
[----:B------:R-:W-:Y:S02]  /*8770*/  LOP3.LUT P4, RZ, R3, 0x80, RZ, 0xc0, !PT ;  /* 0x0000008003ff7812 */ /* 0x000fe4000788c0ff */
[CC--:B------:R-:W-:Y:S01]  /*8780*/  @!P3 LEA R20, P6, R187.reuse, R10.reuse, 0x1 ;  /* 0x0000000abb14b211 */ /* 0x0c0fe200078c08ff */
[----:B------:R3:W-:Y:S03]  /*8790*/  @!P5 ST.E.128 desc[UR50][R14.64], R40 ;  /* 0x000000280e00d985 */ /* 0x0007e6000c101d32 */
[----:B------:R-:W-:Y:S02]  /*87a0*/  @!P3 LEA.HI.X R21, R187, R11, R220, 0x1, P6 ;  /* 0x0000000bbb15b211 */ /* 0x000fe400030f0cdc */
[----:B-1----:R-:W-:-:S03]  /*87b0*/  @!P2 LEA R8, P5, R186, R10, 0x1 ;  /* 0x0000000aba08a211 */ /* 0x002fc600078a08ff */
[----:B------:R3:W-:Y:S01]  /*87c0*/  @!P3 ST.E.128 desc[UR50][R20.64], R48 ;  /* 0x000000301400b985 */ /* 0x0007e2000c101d32 */
[-C--:B------:R-:W-:Y:S02]  /*87d0*/  @P0 LEA R24, P3, R213, R10.reuse, 0x1 ;  /* 0x0000000ad5180211 */ /* 0x080fe400078608ff */
[CC--:B--2---:R-:W-:Y:S02]  /*87e0*/  @!P1 LEA R12, P6, R185.reuse, R10.reuse, 0x1 ;  /* 0x0000000ab90c9211 */ /* 0x0c4fe400078c08ff */
[-C--:B------:R-:W-:Y:S02]  /*87f0*/  @!P2 LEA.HI.X R9, R186, R11.reuse, R219, 0x1, P5 ;  /* 0x0000000bba09a211 */ /* 0x080fe400028f0cdb */
[----:B------:R-:W-:Y:S02]  /*8800*/  @P4 LEA R10, P5, R212, R10, 0x1 ;  /* 0x0000000ad40a4211 */ /* 0x000fe400078a08ff */
[-C--:B------:R-:W-:Y:S01]  /*8810*/  @!P1 LEA.HI.X R13, R185, R11.reuse, R218, 0x1, P6 ;  /* 0x0000000bb90d9211 */ /* 0x080fe200030f0cda */
[----:B------:R3:W-:Y:S01]  /*8820*/  @!P2 ST.E.128 desc[UR50][R8.64], R56 ;  /* 0x000000380800a985 */ /* 0x0007e2000c101d32 */
[----:B------:R-:W-:-:S02]  /*8830*/  @P0 LEA.HI.X R25, R213, R11, R217, 0x1, P3 ;  /* 0x0000000bd5190211 */ /* 0x000fc400018f0cd9 */
[----:B------:R-:W-:Y:S01]  /*8840*/  @P4 LEA.HI.X R11, R212, R11, R216, 0x1, P5 ;  /* 0x0000000bd40b4211 */ /* 0x000fe200028f0cd8 */
[----:B------:R3:W-:Y:S04]  /*8850*/  @!P1 ST.E.128 desc[UR50][R12.64], R68 ;  /* 0x000000440c009985 */ /* 0x0007e8000c101d32 */
[----:B------:R3:W-:Y:S04]  /*8860*/  @P0 ST.E.128 desc[UR50][R24.64], R76 ;  /* 0x0000004c18000985 */ /* 0x0007e8000c101d32 */
[----:B------:R3:W-:Y:S02]  /*8870*/  @P4 ST.E.128 desc[UR50][R10.64], R88 ;  /* 0x000000580a004985 */ /* 0x0007e4000c101d32 */
.L_x_45:
[----:B------:R-:W-:Y:S05]  /*8880*/  BSYNC B0 ;  /* 0x0000000000007941 */ /* 0x000fea0003800000 */
.L_x_44:
[----:B---3--:R-:W-:Y:S01]  /*8890*/  IADD3 R8, R28, 0x20, RZ ;  /* 0x000000201c087810 */ /* 0x008fe20007ffe0ff */
[----:B--2---:R2:W3:Y:S01]  /*88a0*/  SHFL.IDX PT, R11, R27, 0x1, 0x181f ;  /* 0x00381f001b0b7f89 */ /* 0x0044e200000e0000 */
[----:B------:R-:W-:Y:S02]  /*88b0*/  BSSY B0, `(.L_x_46) ;  /* 0x0000023000007945 */ /* 0x000fe40003800000 */
[----:B------:R-:W-:Y:S01]  /*88c0*/  ISETP.GE.AND P0, PT, R8, R29, PT ;  /* 0x0000001d0800720c */ /* 0x000fe20003f06270 */
[----:B-1----:R2:W1:-:S12]  /*88d0*/  SHFL.IDX PT, R10, R26, 0x1, 0x181f ;  /* 0x00381f001a0a7f89 */ /* 0x00245800000e0000 */
[----:B--2---:R-:W-:Y:S05]  /*88e0*/  @P0 BRA `(.L_x_47) ;  /* 0x00000000007c0947 */ /* 0x004fea0003800000 */
[----:B------:R-:W-:Y:S02]  /*88f0*/  ISETP.GE.AND P2, PT, R189, UR12, PT ;  /* 0x0000000cbd007c0c */ /* 0x000fe4000bf46270 */
[----:B------:R-:W-:Y:S02]  /*8900*/  ISETP.GE.AND P3, PT, R16, UR12, PT ;  /* 0x0000000c10007c0c */ /* 0x000fe4000bf66270 */
[----:B------:R-:W-:Y:S02]  /*8910*/  ISETP.GE.AND P5, PT, R188, UR12, PT ;  /* 0x0000000cbc007c0c */ /* 0x000fe4000bfa6270 */
[----:B------:R-:W-:Y:S02]  /*8920*/  ISETP.GE.AND P4, PT, R187, UR12, PT ;  /* 0x0000000cbb007c0c */ /* 0x000fe4000bf86270 */
[----:B------:R-:W-:-:S05]  /*8930*/  LOP3.LUT P1, RZ, R0, 0x40, RZ, 0xc0, !PT ;  /* 0x0000004000ff7812 */ /* 0x000fca000782c0ff */
[CC--:B-1----:R-:W-:Y:S02]  /*8940*/  @!P2 LEA R12, P0, R189.reuse, R10.reuse, 0x1 ;  /* 0x0000000abd0ca211 */ /* 0x0c2fe400078008ff */
[----:B---3--:R-:W-:Y:S02]  /*8950*/  @!P3 IMAD.WIDE R8, R16, 0x2, R10 ;  /* 0x000000021008b825 */ /* 0x008fe400078e020a */
[-C--:B------:R-:W-:Y:S02]  /*8960*/  @!P2 LEA.HI.X R13, R189, R11.reuse, R222, 0x1, P0 ;  /* 0x0000000bbd0da211 */ /* 0x080fe400000f0cde */
[----:B------:R-:W-:Y:S01]  /*8970*/  @!P5 LEA R14, P0, R188, R10, 0x1 ;  /* 0x0000000abc0ed211 */ /* 0x000fe200078008ff */
[----:B-----5:R1:W-:Y:S01]  /*8980*/  @!P3 ST.E.128 desc[UR50][R8.64], R4 ;  /* 0x000000040800b985 */ /* 0x0203e2000c101d32 */
[----:B------:R-:W-:Y:S02]  /*8990*/  ISETP.GE.AND P3, PT, R186, UR12, PT ;  /* 0x0000000cba007c0c */ /* 0x000fe4000bf66270 */
[----:B------:R-:W-:Y:S01]  /*89a0*/  @!P5 LEA.HI.X R15, R188, R11, R221, 0x1, P0 ;  /* 0x0000000bbc0fd211 */ /* 0x000fe200000f0cdd */
[----:B------:R2:W-:Y:S01]  /*89b0*/  @!P2 ST.E.128 desc[UR50][R12.64], R36 ;  /* 0x000000240c00a985 */ /* 0x0005e2000c101d32 */
[----:B------:R-:W-:-:S02]  /*89c0*/  ISETP.GE.AND P2, PT, R185, UR12, PT ;  /* 0x0000000cb9007c0c */ /* 0x000fc4000bf46270 */
[----:B------:R-:W-:Y:S01]  /*89d0*/  LOP3.LUT P0, RZ, R3, 0x80, RZ, 0xc0, !PT ;  /* 0x0000008003ff7812 */ /* 0x000fe2000780c0ff */
[----:B------:R2:W-:Y:S01]  /*89e0*/  @!P5 ST.E.128 desc[UR50][R14.64], R44 ;  /* 0x0000002c0e00d985 */ /* 0x0005e2000c101d32 */
[----:B------:R-:W-:-:S04]  /*89f0*/  @!P4 LEA R20, P6, R187, R10, 0x1 ;  /* 0x0000000abb14c211 */ /* 0x000fc800078c08ff */
[----:B------:R-:W-:Y:S02]  /*8a00*/  @!P4 LEA.HI.X R21, R187, R11, R220, 0x1, P6 ;  /* 0x0000000bbb15c211 */ /* 0x000fe400030f0cdc */
[----:B------:R-:W-:-:S03]  /*8a10*/  @!P3 LEA R24, P5, R186, R10, 0x1 ;  /* 0x0000000aba18b211 */ /* 0x000fc600078a08ff */
[----:B------:R2:W-:Y:S01]  /*8a20*/  @!P4 ST.E.128 desc[UR50][R20.64], R52 ;  /* 0x000000341400c985 */ /* 0x0005e2000c101d32 */
[-C--:B-1----:R-:W-:Y:S02]  /*8a30*/  @!P2 LEA R4, P6, R185, R10.reuse, 0x1 ;  /* 0x0000000ab904a211 */ /* 0x082fe400078c08ff */
[-C--:B------:R-:W-:Y:S02]  /*8a40*/  @P1 LEA R6, P4, R213, R10.reuse, 0x1 ;  /* 0x0000000ad5061211 */ /* 0x080fe400078808ff */
        /* <DEDUP_REMOVED lines=9> */
.L_x_47:
[----:B------:R-:W-:Y:S05]  /*8ae0*/  BSYNC B0 ;  /* 0x0000000000007941 */ /* 0x000fea0003800000 */
.L_x_46:
[----:B------:R-:W4:Y:S02]  /*8af0*/  LDC R0, c[0x0][0xc34] ;  /* 0x00030d00ff007b82 */ /* 0x000f240000000800 */
[----:B----4-:R-:W-:-:S13]  /*8b00*/  ISETP.LE.AND P0, PT, R0, UR40, PT ;  /* 0x0000002800007c0c */ /* 0x010fda000bf03270 */
[----:B------:R-:W-:Y:S05]  /*8b10*/  @!P0 BRA `(.L_x_48) ;  /* 0xffffff8400008947 */ /* 0x000fea000383ffff */
[----:B------:R-:W-:Y:S05]  /*8b20*/  EXIT ;  /* 0x000000000000794d */ /* 0x000fea0003800000 */
.L_x_5:
[----:B------:R-:W-:-:S08]  /*8b30*/  NOP ;  /* 0x0000000000007918 */ /* 0x000fd00000000000 */
[----:B------:R-:W0:-:S00]  /*8b40*/  USETMAXREG.DEALLOC.CTAPOOL 0x28 ;  /* 0x00000028000079c8 */ /* 0x000e0000080e0500 */
[----:B------:R-:W1:Y:S01]  /*8b50*/  S2UR UR11, SR_CTAID.X ;  /* 0x00000000000b79c3 */ /* 0x000e620000002500 */
[----:B0-----:R-:W-:Y:S02]  /*8b60*/  IMAD.MOV.U32 R2, RZ, RZ, 0x1 ;  /* 0x00000001ff027424 */ /* 0x001fe400078e00ff */
[----:B------:R-:W-:Y:S02]  /*8b70*/  IMAD.MOV.U32 R17, RZ, RZ, RZ ;  /* 0x000000ffff117224 */ /* 0x000fe400078e00ff */
[----:B------:R-:W-:-:S03]  /*8b80*/  IMAD.MOV.U32 R22, RZ, RZ, 0x1 ;  /* 0x00000001ff167424 */ /* 0x000fc600078e00ff */
[----:B------:R-:W1:Y:S02]  /*8b90*/  LDC R3, c[0x0][0xc34] ;  /* 0x00030d00ff037b82 */ /* 0x000e640000000800 */
[----:B-1----:R-:W-:-:S13]  /*8ba0*/  ISETP.LE.AND P0, PT, R3, UR11, PT ;  /* 0x0000000b03007c0c */ /* 0x002fda000bf03270 */
[----:B------:R-:W-:Y:S05]  /*8bb0*/  @P0 BRA `(.L_x_49) ;  /* 0x0000003800f80947 */ /* 0x000fea0003800000 */
[----:B------:R-:W-:Y:S01]  /*8bc0*/  IMAD.SHL.U32 R33, R0, 0x8, RZ ;  /* 0x0000000800217824 */ /* 0x000fe200078e00ff */
[----:B------:R-:W-:Y:S01]  /*8bd0*/  ULDC UR9, c[0x0][0x320] ;  /* 0x0000c80000097ab9 */ /* 0x000fe20000000800 */
[----:B------:R-:W-:Y:S01]  /*8be0*/  LOP3.LUT R16, R16, 0xffffffdf, RZ, 0xc0, !PT ;  /* 0xffffffdf10107812 */ /* 0x000fe200078ec0ff */
[----:B------:R-:W-:Y:S01]  /*8bf0*/  ULDC.64 UR4, c[0x0][0x418] ;  /* 0x0001060000047ab9 */ /* 0x000fe20000000a00 */
[----:B------:R-:W-:Y:S01]  /*8c00*/  ULDC.64 UR6, c[0x0][0x2f0] ;  /* 0x0000bc0000067ab9 */ /* 0x000fe20000000a00 */
[----:B------:R-:W-:Y:S01]  /*8c10*/  LOP3.LUT R7, R33, 0x38, RZ, 0xc0, !PT ;  /* 0x0000003821077812 */ /* 0x000fe200078ec0ff */
[----:B------:R-:W-:Y:S01]  /*8c20*/  UISETP.NE.U32.AND UP0, UPT, UR4, URZ, UPT ;  /* 0x0000003f0400728c */ /* 0x000fe2000bf05070 */
[--C-:B------:R-:W-:Y:S01]  /*8c30*/  SHF.R.U32.HI R37, RZ, 0x3, R0.reuse ;  /* 0x00000003ff257819 */ /* 0x100fe20000011600 */
[----:B------:R-:W-:Y:S01]  /*8c40*/  ULDC UR37, c[0x0][0x448] ;  /* 0x0001120000257ab9 */ /* 0x000fe20000000800 */
[C---:B------:R-:W-:Y:S01]  /*8c50*/  LOP3.LUT R2, R7.reuse, 0x40, RZ, 0xfc, !PT ;  /* 0x0000004007027812 */ /* 0x040fe200078efcff */
[----:B------:R-:W-:Y:S01]  /*8c60*/  UISETP.NE.AND.EX UP0, UPT, UR5, URZ, UPT, UP0 ;  /* 0x0000003f0500728c */ /* 0x000fe2000bf05300 */
[----:B------:R-:W-:Y:S01]  /*8c70*/  LOP3.LUT R3, R7, 0x80, RZ, 0xfc, !PT ;  /* 0x0000008007037812 */ /* 0x000fe200078efcff */
[----:B------:R-:W-:Y:S01]  /*8c80*/  ULDC UR4, c[0x0][0x424] ;  /* 0x0001090000047ab9 */ /* 0x000fe20000000800 */
[----:B------:R-:W-:Y:S01]  /*8c90*/  ISETP.GE.AND P5, PT, R2, UR9, PT ;  /* 0x0000000902007c0c */ /* 0x000fe2000bfa6270 */
[----:B------:R-:W-:Y:S01]  /*8ca0*/  USEL UR4, UR4, 0x1, UP0 ;  /* 0x0000000104047887 */ /* 0x000fe20008000000 */
[----:B------:R-:W-:Y:S01]  /*8cb0*/  ISETP.GE.AND P4, PT, R3, UR9, PT ;  /* 0x0000000903007c0c */ /* 0x000fe2000bf86270 */
[----:B------:R-:W0:Y:S01]  /*8cc0*/  S2UR UR8, SR_CgaCtaId ;  /* 0x00000000000879c3 */ /* 0x000e220000008800 */
[C---:B------:R-:W-:Y:S01]  /*8cd0*/  LOP3.LUT R4, R7.reuse, 0xc0, RZ, 0xfc, !PT ;  /* 0x000000c007047812 */ /* 0x040fe200078efcff */
[----:B------:R-:W-:Y:S01]  /*8ce0*/  UIMAD UR36, UR4, UR6, URZ ;  /* 0x00000006042472a4 */ /* 0x000fe2000f8e023f */
[C---:B------:R-:W-:Y:S01]  /*8cf0*/  LOP3.LUT R2, R7.reuse, 0x100, RZ, 0xfc, !PT ;  /* 0x0000010007027812 */ /* 0x040fe200078efcff */
[----:B------:R-:W-:Y:S01]  /*8d00*/  UMOV UR39, 0x400 ;  /* 0x0000040000277882 */ /* 0x000fe20000000000 */
[----:B------:R-:W-:Y:S01]  /*8d10*/  ISETP.GE.AND P3, PT, R4, UR9, PT ;  /* 0x0000000904007c0c */ /* 0x000fe2000bf66270 */
[----:B------:R-:W-:Y:S01]  /*8d20*/  UIADD3 UR5, UR36, 0x3f, URZ ;  /* 0x0000003f24057890 */ /* 0x000fe2000fffe03f */
[----:B------:R-:W-:Y:S01]  /*8d30*/  LOP3.LUT R5, R7, 0x140, RZ, 0xfc, !PT ;  /* 0x0000014007057812 */ /* 0x000fe200078efcff */
[----:B------:R-:W-:Y:S01]  /*8d40*/  ULDC UR4, c[0x0][0x288] ;  /* 0x0000a20000047ab9 */ /* 0x000fe20000000800 */
[----:B------:R-:W-:Y:S01]  /*8d50*/  ISETP.GE.AND P2, PT, R2, UR9, PT ;  /* 0x0000000902007c0c */ /* 0x000fe2000bf46270 */
[----:B------:R-:W-:Y:S01]  /*8d60*/  USHF.R.S32.HI UR6, URZ, 0x1f, UR5 ;  /* 0x0000001f3f067899 */ /* 0x000fe20008011405 */
[----:B------:R-:W-:Y:S01]  /*8d70*/  @P5 LOP3.LUT R16, R16, 0x20, RZ, 0xfc, !PT ;  /* 0x0000002010105812 */ /* 0x000fe200078efcff */
[----:B------:R-:W-:Y:S01]  /*8d80*/  UIMAD UR37, UR37, UR4, URZ ;  /* 0x00000004252572a4 */ /* 0x000fe2000f8e023f */
[----:B------:R-:W-:Y:S01]  /*8d90*/  ISETP.GE.AND P1, PT, R5, UR9, PT ;  /* 0x0000000905007c0c */ /* 0x000fe2000bf26270 */
[----:B------:R-:W-:Y:S01]  /*8da0*/  ULEA.HI UR6, UR6, UR5, URZ, 0x6 ;  /* 0x0000000506067291 */ /* 0x000fe2000f8f303f */
[----:B------:R-:W-:Y:S01]  /*8db0*/  LOP3.LUT R16, R16, 0xffffffef, RZ, 0xc0, !PT ;  /* 0xffffffef10107812 */ /* 0x000fe200078ec0ff */
[----:B------:R-:W-:Y:S01]  /*8dc0*/  ULDC UR10, c[0x0][0x2b8] ;  /* 0x0000ae00000a7ab9 */ /* 0x000fe20000000800 */
[----:B------:R-:W-:Y:S01]  /*8dd0*/  LOP3.LUT R3, R33, 0x1f8, RZ, 0xc0, !PT ;  /* 0x000001f821037812 */ /* 0x000fe200078ec0ff */
[----:B------:R-:W-:Y:S01]  /*8de0*/  ULOP3.LUT UR4, UR6, 0xffffffc0, URZ, 0xc0, !UPT ;  /* 0xffffffc006047892 */ /* 0x000fe2000f8ec03f */
[----:B------:R-:W-:Y:S01]  /*8df0*/  @P4 LOP3.LUT R16, R16, 0x10, RZ, 0xfc, !PT ;  /* 0x0000001010104812 */ /* 0x000fe200078efcff */
[----:B------:R-:W-:Y:S01]  /*8e00*/  IMAD.MOV.U32 R22, RZ, RZ, 0x1 ;  /* 0x00000001ff167424 */ /* 0x000fe200078e00ff */
[----:B------:R-:W-:Y:S01]  /*8e10*/  ISETP.GE.AND P0, PT, R7, UR9, PT ;  /* 0x0000000907007c0c */ /* 0x000fe2000bf06270 */
[----:B------:R-:W-:Y:S01]  /*8e20*/  UIADD3 UR5, UR36, 0x40, -UR4 ;  /* 0x0000004024057890 */ /* 0x000fe2000fffe804 */
[----:B------:R-:W-:Y:S01]  /*8e30*/  LOP3.LUT R16, R16, 0xfffffff7, RZ, 0xc0, !PT ;  /* 0xfffffff710107812 */ /* 0x000fe200078ec0ff */
[----:B0-----:R-:W-:Y:S01]  /*8e40*/  ULEA UR39, UR8, UR39, 0x18 ;  /* 0x0000002708277291 */ /* 0x001fe2000f8ec03f */
[----:B------:R-:W-:Y:S01]  /*8e50*/  SEL R4, RZ, 0xffffffff, P5 ;  /* 0xffffffffff047807 */ /* 0x000fe20002800000 */
[----:B------:R-:W-:Y:S01]  /*8e60*/  IMAD.MOV.U32 R17, RZ, RZ, RZ ;  /* 0x000000ffff117224 */ /* 0x000fe200078e00ff */
[----:B------:R-:W-:Y:S01]  /*8e70*/  @P3 LOP3.LUT R16, R16, 0x8, RZ, 0xfc, !PT ;  /* 0x0000000810103812 */ /* 0x000fe200078efcff */
[----:B------:R-:W-:Y:S01]  /*8e80*/  ULOP3.LUT UR41, UR38, 0x2, URZ, 0xfc, !UPT ;  /* 0x0000000226297892 */ /* 0x000fe2000f8efc3f */
[----:B------:R-:W-:Y:S01]  /*8e90*/  LOP3.LUT R2, R3, 0x38, R0, 0x78, !PT ;  /* 0x0000003803027812 */ /* 0x000fe200078e7800 */
[----:B------:R-:W-:Y:S01]  /*8ea0*/  IMAD.SHL.U32 R0, R0, 0x10, RZ ;  /* 0x0000001000007824 */ /* 0x000fe200078e00ff */
[----:B------:R-:W-:Y:S01]  /*8eb0*/  LOP3.LUT R16, R16, 0xfffffffd, RZ, 0xc0, !PT ;  /* 0xfffffffd10107812 */ /* 0x000fe200078ec0ff */
[----:B------:R-:W-:Y:S01]  /*8ec0*/  ULDC UR42, c[0x0][0xc] ;  /* 0x00000300002a7ab9 */ /* 0x000fe20000000800 */
[----:B------:R-:W-:Y:S01]  /*8ed0*/  SEL R3, RZ, 0x1, P0 ;  /* 0x00000001ff037807 */ /* 0x000fe20000000000 */
[----:B------:R-:W-:Y:S01]  /*8ee0*/  ULEA.HI.SX32 UR40, UR6, 0xfffffffe, 0x1a ;  /* 0xfffffffe06287891 */ /* 0x000fe2000f8fd23f */
[----:B------:R-:W-:-:S02]  /*8ef0*/  LOP3.LUT R16, R16, 0xfffffffb, RZ, 0xc0, !PT ;  /* 0xfffffffb10107812 */ /* 0x000fc400078ec0ff */
[----:B------:R-:W-:Y:S02]  /*8f00*/  SHF.L.U32 R4, R4, 0x1, RZ ;  /* 0x0000000104047819 */ /* 0x000fe400000006ff */
[----:B------:R-:W-:Y:S02]  /*8f10*/  @P2 LOP3.LUT R16, R16, 0x4, RZ, 0xfc, !PT ;  /* 0x0000000410102812 */ /* 0x000fe400078efcff */
[----:B------:R-:W-:Y:S02]  /*8f20*/  LOP3.LUT R33, R2, 0x200, R33, 0xf8, !PT ;  /* 0x0000020002217812 */ /* 0x000fe400078ef821 */
[----:B------:R-:W-:Y:S02]  /*8f30*/  @P1 LOP3.LUT R16, R16, 0x2, RZ, 0xfc, !PT ;  /* 0x0000000210101812 */ /* 0x000fe400078efcff */
[----:B------:R-:W-:Y:S02]  /*8f40*/  LOP3.LUT R3, R4, 0x2, R3, 0xe2, !PT ;  /* 0x0000000204037812 */ /* 0x000fe400078ee203 */
[----:B------:R-:W-:-:S02]  /*8f50*/  SEL R2, RZ, 0x4, P4 ;  /* 0x00000004ff027807 */ /* 0x000fc40002000000 */
[----:B------:R-:W-:Y:S02]  /*8f60*/  SEL R4, RZ, 0x8, P3 ;  /* 0x00000008ff047807 */ /* 0x000fe40001800000 */
[----:B------:R-:W-:Y:S02]  /*8f70*/  LOP3.LUT R16, R16, 0xffffffbf, RZ, 0xc0, !PT ;  /* 0xffffffbf10107812 */ /* 0x000fe400078ec0ff */
[----:B------:R-:W-:Y:S02]  /*8f80*/  LOP3.LUT R5, R7, 0x180, RZ, 0xfc, !PT ;  /* 0x0000018007057812 */ /* 0x000fe400078efcff */
[----:B------:R-:W-:Y:S02]  /*8f90*/  LOP3.LUT R2, R4, R3, R2, 0xfe, !PT ;  /* 0x0000000304027212 */ /* 0x000fe400078efe02 */
[----:B------:R-:W-:Y:S02]  /*8fa0*/  SEL R3, RZ, 0x10, P2 ;  /* 0x00000010ff037807 */ /* 0x000fe40001000000 */
[----:B------:R-:W-:-:S02]  /*8fb0*/  SEL R4, RZ, 0x20, P1 ;  /* 0x00000020ff047807 */ /* 0x000fc40000800000 */
[----:B------:R-:W-:Y:S02]  /*8fc0*/  @P0 LOP3.LUT R16, R16, 0x40, RZ, 0xfc, !PT ;  /* 0x0000004010100812 */ /* 0x000fe400078efcff */
[----:B------:R-:W-:Y:S02]  /*8fd0*/  ISETP.GE.AND P0, PT, R5, UR9, PT ;  /* 0x0000000905007c0c */ /* 0x000fe4000bf06270 */
[----:B------:R-:W-:Y:S02]  /*8fe0*/  LOP3.LUT R6, R7, 0x1c0, RZ, 0xfc, !PT ;  /* 0x000001c007067812 */ /* 0x000fe400078efcff */
[----:B------:R-:W-:Y:S01]  /*8ff0*/  LOP3.LUT R2, R4, R2, R3, 0xfe, !PT ;  /* 0x0000000204027212 */ /* 0x000fe200078efe03 */
[----:B------:R-:W-:Y:S01]  /*9000*/  IMAD.U32 R3, RZ, RZ, UR11 ;  /* 0x0000000bff037e24 */ /* 0x000fe2000f8e00ff */
[----:B------:R-:W-:Y:S02]  /*9010*/  SEL R5, RZ, 0x40, P0 ;  /* 0x00000040ff057807 */ /* 0x000fe40000000000 */
[----:B------:R-:W-:-:S02]  /*9020*/  ISETP.GE.AND P0, PT, R6, UR9, PT ;  /* 0x0000000906007c0c */ /* 0x000fc4000bf06270 */
[----:B------:R-:W-:Y:S01]  /*9030*/  LOP3.LUT R37, R37, 0xf, RZ, 0xc0, !PT ;  /* 0x0000000f25257812 */ /* 0x000fe200078ec0ff */
[----:B------:R0:W-:Y:S01]  /*9040*/  STL [R1], R3 ;  /* 0x0000000301007387 */ /* 0x0001e20000100800 */
[----:B------:R-:W-:Y:S02]  /*9050*/  LOP3.LUT R30, R30, 0xffffffbf, RZ, 0xc0, !PT ;  /* 0xffffffbf1e1e7812 */ /* 0x000fe400078ec0ff */
[C---:B------:R-:W-:Y:S01]  /*9060*/  IADD3 R35, -R37.reuse, UR5, RZ ;  /* 0x0000000525237c10 */ /* 0x040fe2000fffe1ff */
[----:B------:R1:W-:Y:S01]  /*9070*/  STL [R1+0xc], RZ ;  /* 0x00000cff01007387 */ /* 0x0003e20000100800 */
[----:B------:R-:W-:Y:S02]  /*9080*/  LOP3.LUT R2, R2, R5, RZ, 0xfc, !PT ;  /* 0x0000000502027212 */ /* 0x000fe400078efcff */
[----:B------:R-:W-:Y:S02]  /*9090*/  LOP3.LUT R16, R16, 0x7fffffff, RZ, 0xc0, !PT ;  /* 0x7fffffff10107812 */ /* 0x000fe400078ec0ff */
[----:B------:R-:W-:-:S02]  /*90a0*/  LOP3.LUT R23, R37, 0x70, R0, 0xf8, !PT ;  /* 0x0000007025177812 */ /* 0x000fc400078ef800 */
[----:B0-----:R-:W-:Y:S02]  /*90b0*/  SEL R3, RZ, 0x80, P0 ;  /* 0x00000080ff037807 */ /* 0x001fe40000000000 */
[----:B------:R-:W-:Y:S02]  /*90c0*/  ISETP.GE.AND P0, PT, R7, UR9, PT ;  /* 0x0000000907007c0c */ /* 0x000fe4000bf06270 */
[----:B------:R-:W-:Y:S02]  /*90d0*/  LOP3.LUT R3, R2, R3, RZ, 0xfc, !PT ;  /* 0x0000000302037212 */ /* 0x000fe400078efcff */
[C---:B------:R-:W-:Y:S02]  /*90e0*/  ISETP.LT.OR P3, PT, R35.reuse, 0x1, P0 ;  /* 0x000000012300780c */ /* 0x040fe40000761670 */
[C---:B------:R-:W-:Y:S02]  /*90f0*/  ISETP.LT.OR P2, PT, R35.reuse, 0x11, P0 ;  /* 0x000000112300780c */ /* 0x040fe40000741670 */
[----:B------:R-:W-:-:S02]  /*9100*/  ISETP.LT.OR P1, PT, R35, 0x21, P0 ;  /* 0x000000212300780c */ /* 0x000fc40000721670 */
[----:B------:R-:W-:Y:S02]  /*9110*/  ISETP.LT.OR P0, PT, R35, 0x31, P0 ;  /* 0x000000312300780c */ /* 0x000fe40000701670 */
[----:B------:R-:W-:Y:S02]  /*9120*/  MOV R0, UR4 ;  /* 0x0000000400007c02 */ /* 0x000fe40008000f00 */
[----:B------:R-:W-:Y:S02]  /*9130*/  LEA R4, R33, UR39, 0x1 ;  /* 0x0000002721047c11 */ /* 0x000fe4000f8e08ff */
[----:B------:R-:W-:Y:S02]  /*9140*/  IADD3 R4, R23, -0x40, R0 ;  /* 0xffffffc017047810 */ /* 0x000fe40007ffe000 */
[----:B------:R-:W-:Y:S02]  /*9150*/  @P3 LOP3.LUT R30, R30, 0x40, RZ, 0xfc, !PT ;  /* 0x000000401e1e3812 */ /* 0x000fe400078efcff */
[----:B------:R-:W-:Y:S01]  /*9160*/  PRMT R0, R3, 0x8880, RZ ;  /* 0x0000888003007816 */ /* 0x000fe200000000ff */
[----:B------:R1:W-:Y:S01]  /*9170*/  STL [R1+0x10], R4 ;  /* 0x0000100401007387 */ /* 0x0003e20000100800 */
[----:B------:R-:W-:-:S02]  /*9180*/  LOP3.LUT R30, R30, 0xffffffdf, RZ, 0xc0, !PT ;  /* 0xffffffdf1e1e7812 */ /* 0x000fc400078ec0ff */
[----:B------:R-:W-:Y:S02]  /*9190*/  LOP3.LUT R29, R2, 0x40, RZ, 0xc0, !PT ;  /* 0x00000040021d7812 */ /* 0x000fe400078ec0ff */
[----:B------:R-:W-:Y:S02]  /*91a0*/  @P2 LOP3.LUT R30, R30, 0x20, RZ, 0xfc, !PT ;  /* 0x000000201e1e2812 */ /* 0x000fe400078efcff */
[----:B------:R-:W-:Y:S02]  /*91b0*/  LOP3.LUT R27, R3, 0x80, RZ, 0xc0, !PT ;  /* 0x00000080031b7812 */ /* 0x000fe400078ec0ff */
[----:B------:R-:W-:Y:S02]  /*91c0*/  LOP3.LUT R30, R30, 0xffffffef, RZ, 0xc0, !PT ;  /* 0xffffffef1e1e7812 */ /* 0x000fe400078ec0ff */
[----:B------:R-:W-:Y:S02]  /*91d0*/  SHF.R.U32.HI R29, RZ, 0x2, R29 ;  /* 0x00000002ff1d7819 */ /* 0x000fe4000001161d */
[----:B------:R-:W-:-:S02]  /*91e0*/  @P1 LOP3.LUT R30, R30, 0x10, RZ, 0xfc, !PT ;  /* 0x000000101e1e1812 */ /* 0x000fc400078efcff */
[----:B------:R-:W-:Y:S02]  /*91f0*/  SHF.R.U32.HI R27, RZ, 0x3, R27 ;  /* 0x00000003ff1b7819 */ /* 0x000fe4000001161b */
[----:B------:R-:W-:-:S04]  /*9200*/  LOP3.LUT R30, R30, 0xffffbfff, RZ, 0xc0, !PT ;  /* 0xffffbfff1e1e7812 */ /* 0x000fc800078ec0ff */
[----:B------:R-:W-:Y:S02]  /*9210*/  @P0 LOP3.LUT R30, R30, 0x4000, RZ, 0xfc, !PT ;  /* 0x000040001e1e0812 */ /* 0x000fe400078efcff */
[----:B------:R-:W-:Y:S02]  /*9220*/  LOP3.LUT P0, RZ, R3, 0x2, RZ, 0xc0, !PT ;  /* 0x0000000203ff7812 */ /* 0x000fe4000780c0ff */
[----:B------:R-:W-:Y:S02]  /*9230*/  LOP3.LUT R30, R30, 0xfffffff7, RZ, 0xc0, !PT ;  /* 0xfffffff71e1e7812 */ /* 0x000fe400078ec0ff */
[C---:B------:R-:W-:Y:S02]  /*9240*/  ISETP.LT.OR P1, PT, R35.reuse, 0x1, !P0 ;  /* 0x000000012300780c */ /* 0x040fe40004721670 */
[C---:B------:R-:W-:Y:S02]  /*9250*/  ISETP.LT.OR P3, PT, R35.reuse, 0x11, !P0 ;  /* 0x000000112300780c */ /* 0x040fe40004761670 */
[----:B------:R-:W-:-:S09]  /*9260*/  ISETP.LT.OR P2, PT, R35, 0x21, !P0 ;  /* 0x000000212300780c */ /* 0x000fd20004741670 */
[----:B------:R-:W-:Y:S02]  /*9270*/  @P1 LOP3.LUT R30, R30, 0x8, RZ, 0xfc, !PT ;  /* 0x000000081e1e1812 */ /* 0x000fe400078efcff */
[----:B------:R-:W-:Y:S02]  /*9280*/  ISETP.LT.OR P1, PT, R35, 0x31, !P0 ;  /* 0x000000312300780c */ /* 0x000fe40004721670 */
[----:B------:R-:W-:Y:S02]  /*9290*/  LOP3.LUT R30, R30, 0xfffffffb, RZ, 0xc0, !PT ;  /* 0xfffffffb1e1e7812 */ /* 0x000fe400078ec0ff */
[----:B------:R-:W-:Y:S02]  /*92a0*/  LOP3.LUT P0, RZ, R3, 0x4, RZ, 0xc0, !PT ;  /* 0x0000000403ff7812 */ /* 0x000fe4000780c0ff */
[----:B------:R-:W-:Y:S02]  /*92b0*/  @P3 LOP3.LUT R30, R30, 0x4, RZ, 0xfc, !PT ;  /* 0x000000041e1e3812 */ /* 0x000fe400078efcff */
[----:B------:R-:W-:-:S02]  /*92c0*/  ISETP.LT.OR P3, PT, R35, 0x11, !P0 ;  /* 0x000000112300780c */ /* 0x000fc40004761670 */
[----:B------:R-:W-:-:S04]  /*92d0*/  LOP3.LUT R30, R30, 0xfffffffd, RZ, 0xc0, !PT ;  /* 0xfffffffd1e1e7812 */ /* 0x000fc800078ec0ff */
[----:B------:R-:W-:Y:S02]  /*92e0*/  @P2 LOP3.LUT R30, R30, 0x2, RZ, 0xfc, !PT ;  /* 0x000000021e1e2812 */ /* 0x000fe400078efcff */
[----:B------:R-:W-:Y:S02]  /*92f0*/  ISETP.LT.OR P2, PT, R35, 0x1, !P0 ;  /* 0x000000012300780c */ /* 0x000fe40004741670 */
[----:B------:R-:W-:-:S03]  /*9300*/  LOP3.LUT R30, R30, 0xffffdfff, RZ, 0xc0, !PT ;  /* 0xffffdfff1e1e7812 */ /* 0x000fc600078ec0ff */
[----:B------:R-:W-:Y:S02]  /*9310*/  @P3 LOP3.LUT R16, R16, 0x80000000, RZ, 0xfc, !PT ;  /* 0x8000000010103812 */ /* 0x000fe400078efcff */
[----:B------:R-:W-:Y:S02]  /*9320*/  @P1 LOP3.LUT R30, R30, 0x2000, RZ, 0xfc, !PT ;  /* 0x000020001e1e1812 */ /* 0x000fe400078efcff */
[----:B------:R-:W-:Y:S02]  /*9330*/  ISETP.LT.OR P1, PT, R35, 0x21, !P0 ;  /* 0x000000212300780c */ /* 0x000fe40004721670 */
[----:B------:R-:W-:Y:S02]  /*9340*/  LOP3.LUT R30, R30, 0xfffffffe, RZ, 0xc0, !PT ;  /* 0xfffffffe1e1e7812 */ /* 0x000fe400078ec0ff */
[----:B------:R-:W-:Y:S02]  /*9350*/  LOP3.LUT R16, R16, 0xbfffffff, RZ, 0xc0, !PT ;  /* 0xbfffffff10107812 */ /* 0x000fe400078ec0ff */
[----:B------:R-:W-:-:S02]  /*9360*/  @P2 LOP3.LUT R30, R30, 0x1, RZ, 0xfc, !PT ;  /* 0x000000011e1e2812 */ /* 0x000fc400078efcff */
[----:B------:R-:W-:Y:S02]  /*9370*/  ISETP.LT.OR P2, PT, R35, 0x31, !P0 ;  /* 0x000000312300780c */ /* 0x000fe40004741670 */
[----:B------:R-:W-:Y:S02]  /*9380*/  LOP3.LUT P0, RZ, R3, 0x8, RZ, 0xc0, !PT ;  /* 0x0000000803ff7812 */ /* 0x000fe4000780c0ff */
[----:B------:R-:W-:Y:S02]  /*9390*/  LOP3.LUT R30, R30, 0xffffefff, RZ, 0xc0, !PT ;  /* 0xffffefff1e1e7812 */ /* 0x000fe400078ec0ff */
[----:B------:R-:W-:Y:S02]  /*93a0*/  @P1 LOP3.LUT R16, R16, 0x40000000, RZ, 0xfc, !PT ;  /* 0x4000000010101812 */ /* 0x000fe400078efcff */
[C---:B------:R-:W-:Y:S02]  /*93b0*/  ISETP.LT.OR P1, PT, R35.reuse, 0x1, !P0 ;  /* 0x000000012300780c */ /* 0x040fe40004721670 */
[----:B------:R-:W-:-:S02]  /*93c0*/  ISETP.LT.OR P3, PT, R35, 0x11, !P0 ;  /* 0x000000112300780c */ /* 0x000fc40004761670 */
[----:B------:R-:W-:Y:S02]  /*93d0*/  LOP3.LUT R16, R16, 0xdfffffff, RZ, 0xc0, !PT ;  /* 0xdfffffff10107812 */ /* 0x000fe400078ec0ff */
[----:B------:R-:W-:Y:S02]  /*93e0*/  @P2 LOP3.LUT R30, R30, 0x1000, RZ, 0xfc, !PT ;  /* 0x000010001e1e2812 */ /* 0x000fe400078efcff */
[----:B------:R-:W-:Y:S02]  /*93f0*/  ISETP.LT.OR P2, PT, R35, 0x21, !P0 ;  /* 0x000000212300780c */ /* 0x000fe40004741670 */
[----:B------:R-:W-:-:S03]  /*9400*/  LOP3.LUT R30, R30, 0xfffff7ff, RZ, 0xc0, !PT ;  /* 0xfffff7ff1e1e7812 */ /* 0x000fc600078ec0ff */
[----:B------:R-:W-:Y:S02]  /*9410*/  @P1 LOP3.LUT R16, R16, 0x20000000, RZ, 0xfc, !PT ;  /* 0x2000000010101812 */ /* 0x000fe400078efcff */
[----:B------:R-:W-:Y:S02]  /*9420*/  ISETP.LT.OR P1, PT, R35, 0x31, !P0 ;  /* 0x000000312300780c */ /* 0x000fe40004721670 */
[----:B------:R-:W-:Y:S02]  /*9430*/  LOP3.LUT R16, R16, 0xefffffff, RZ, 0xc0, !PT ;  /* 0xefffffff10107812 */ /* 0x000fe400078ec0ff */
[----:B------:R-:W-:Y:S02]  /*9440*/  LOP3.LUT P0, RZ, R3, 0x10, RZ, 0xc0, !PT ;  /* 0x0000001003ff7812 */ /* 0x000fe4000780c0ff */
[----:B------:R-:W-:Y:S02]  /*9450*/  @P3 LOP3.LUT R16, R16, 0x10000000, RZ, 0xfc, !PT ;  /* 0x1000000010103812 */ /* 0x000fe400078efcff */
[----:B------:R-:W-:-:S02]  /*9460*/  ISETP.LT.OR P3, PT, R35, 0x11, !P0 ;  /* 0x000000112300780c */ /* 0x000fc40004761670 */
[----:B------:R-:W-:-:S03]  /*9470*/  LOP3.LUT R16, R16, 0xf7ffffff, RZ, 0xc0, !PT ;  /* 0xf7ffffff10107812 */ /* 0x000fc600078ec0ff */
[----:B------:R-:W-:Y:S02]  /*9480*/  @P1 LOP3.LUT R30, R30, 0x800, RZ, 0xfc, !PT ;  /* 0x000008001e1e1812 */ /* 0x000fe400078efcff */
[----:B------:R-:W-:Y:S02]  /*9490*/  @P2 LOP3.LUT R16, R16, 0x8000000, RZ, 0xfc, !PT ;  /* 0x0800000010102812 */ /* 0x000fe400078efcff */
[C---:B------:R-:W-:Y:S02]  /*94a0*/  ISETP.LT.OR P2, PT, R35.reuse, 0x1, !P0 ;  /* 0x000000012300780c */ /* 0x040fe40004741670 */
[----:B------:R-:W-:Y:S02]  /*94b0*/  LOP3.LUT R16, R16, 0xfbffffff, RZ, 0xc0, !PT ;  /* 0xfbffffff10107812 */ /* 0x000fe400078ec0ff */
[----:B------:R-:W-:Y:S02]  /*94c0*/  ISETP.LT.OR P1, PT, R35, 0x21, !P0 ;  /* 0x000000212300780c */ /* 0x000fe40004721670 */
[----:B------:R-:W-:-:S07]  /*94d0*/  LOP3.LUT R30, R30, 0xfffffbff, RZ, 0xc0, !PT ;  /* 0xfffffbff1e1e7812 */ /* 0x000fce00078ec0ff */
        /* <DEDUP_REMOVED lines=29> */
[----:B------:R-:W-:Y:S02]  /*96b0*/  ISETP.GE.AND P0, PT, R4, UR36, PT ;  /* 0x0000002404007c0c */ /* 0x000fe4000bf06270 */
[----:B------:R-:W-:-:S04]  /*96c0*/  @P3 LOP3.LUT R16, R16, 0x80000, RZ, 0xfc, !PT ;  /* 0x0008000010103812 */ /* 0x000fc800078efcff */
[----:B------:R-:W-:-:S03]  /*96d0*/  LOP3.LUT R16, R16, 0xfffeffff, RZ, 0xc0, !PT ;  /* 0xfffeffff10107812 */ /* 0x000fc600078ec0ff */
[----:B------:R-:W-:Y:S02]  /*96e0*/  @P2 LOP3.LUT R30, R30, 0x100, RZ, 0xfc, !PT ;  /* 0x000001001e1e2812 */ /* 0x000fe400078efcff */
[----:B------:R-:W-:Y:S02]  /*96f0*/  @P1 LOP3.LUT R16, R16, 0x10000, RZ, 0xfc, !PT ;  /* 0x0001000010101812 */ /* 0x000fe400078efcff */
[----:B------:R-:W-:Y:S02]  /*9700*/  ISETP.LT.U32.AND P1, PT, R23, 0x40, !P0 ;  /* 0x000000401700780c */ /* 0x000fe40004721070 */
[----:B------:R-:W-:Y:S02]  /*9710*/  ISETP.GT.AND P0, PT, R0, -0x1, PT ;  /* 0xffffffff0000780c */ /* 0x000fe40003f04270 */
[----:B------:R-:W-:Y:S02]  /*9720*/  LOP3.LUT R16, R16, 0xfffffdff, RZ, 0xc0, !PT ;  /* 0xfffffdff10107812 */ /* 0x000fe400078ec0ff */
[----:B------:R-:W-:-:S02]  /*9730*/  ISETP.LT.OR P3, PT, R35, 0x1, P0 ;  /* 0x000000012300780c */ /* 0x000fc40000761670 */
[----:B------:R-:W-:Y:S02]  /*9740*/  ISETP.LT.OR P2, PT, R35, 0x11, P0 ;  /* 0x000000112300780c */ /* 0x000fe40000741670 */
[----:B------:R-:W-:-:S03]  /*9750*/  LOP3.LUT R30, R30, 0xffffff7f, RZ, 0xc0, !PT ;  /* 0xffffff7f1e1e7812 */ /* 0x000fc600078ec0ff */
[----:B------:R-:W-:Y:S02]  /*9760*/  @P1 LOP3.LUT R16, R16, 0x200, RZ, 0xfc, !PT ;  /* 0x0000020010101812 */ /* 0x000fe400078efcff */
[C---:B------:R-:W-:Y:S02]  /*9770*/  ISETP.LT.OR P1, PT, R35.reuse, 0x21, P0 ;  /* 0x000000212300780c */ /* 0x040fe40000721670 */
[----:B------:R-:W-:Y:S02]  /*9780*/  LOP3.LUT R16, R16, 0xffdfffff, RZ, 0xc0, !PT ;  /* 0xffdfffff10107812 */ /* 0x000fe400078ec0ff */
[----:B------:R-:W-:Y:S02]  /*9790*/  ISETP.LT.OR P0, PT, R35, 0x31, P0 ;  /* 0x000000312300780c */ /* 0x000fe40000701670 */
[----:B------:R-:W-:-:S04]  /*97a0*/  @P3 LOP3.LUT R16, R16, 0x200000, RZ, 0xfc, !PT ;  /* 0x0020000010103812 */ /* 0x000fc800078efcff */
[----:B------:R-:W-:-:S04]  /*97b0*/  LOP3.LUT R16, R16, 0xfffbffff, RZ, 0xc0, !PT ;  /* 0xfffbffff10107812 */ /* 0x000fc800078ec0ff */
[----:B------:R-:W-:Y:S02]  /*97c0*/  @P2 LOP3.LUT R16, R16, 0x40000, RZ, 0xfc, !PT ;  /* 0x0004000010102812 */ /* 0x000fe400078efcff */
[C---:B------:R-:W-:Y:S02]  /*97d0*/  ISETP.GE.AND P2, PT, R35.reuse, 0x1, PT ;  /* 0x000000012300780c */ /* 0x040fe40003f46270 */
[----:B------:R-:W-:Y:S02]  /*97e0*/  LOP3.LUT R16, R16, 0xffff7fff, RZ, 0xc0, !PT ;  /* 0xffff7fff10107812 */ /* 0x000fe400078ec0ff */
[----:B------:R-:W-:Y:S02]  /*97f0*/  @P0 LOP3.LUT R30, R30, 0x80, RZ, 0xfc, !PT ;  /* 0x000000801e1e0812 */ /* 0x000fe400078efcff */
[----:B------:R-:W-:Y:S02]  /*9800*/  @P1 LOP3.LUT R16, R16, 0x8000, RZ, 0xfc, !PT ;  /* 0x0000800010101812 */ /* 0x000fe400078efcff */
[----:B------:R-:W-:-:S02]  /*9810*/  ISETP.GE.AND P1, PT, R35, 0x11, PT ;  /* 0x000000112300780c */ /* 0x000fc40003f26270 */
[----:B------:R-:W-:Y:S02]  /*9820*/  LOP3.LUT R16, R16, 0xffffefff, RZ, 0xc0, !PT ;  /* 0xffffefff10107812 */ /* 0x000fe400078ec0ff */
[C---:B------:R-:W-:Y:S02]  /*9830*/  ISETP.GE.AND P0, PT, R35.reuse, 0x21, PT ;  /* 0x000000212300780c */ /* 0x040fe40003f06270 */
[----:B------:R-:W-:Y:S02]  /*9840*/  @P2 LOP3.LUT R16, R16, 0x1000, RZ, 0xfc, !PT ;  /* 0x0000100010102812 */ /* 0x000fe400078efcff */
[----:B------:R-:W-:Y:S02]  /*9850*/  ISETP.GE.AND P2, PT, R35, 0x31, PT ;  /* 0x000000312300780c */ /* 0x000fe40003f46270 */
[----:B------:R-:W-:-:S04]  /*9860*/  LOP3.LUT R16, R16, 0xfffff7ff, RZ, 0xc0, !PT ;  /* 0xfffff7ff10107812 */ /* 0x000fc800078ec0ff */
[----:B------:R-:W-:Y:S02]  /*9870*/  @P1 LOP3.LUT R16, R16, 0x800, RZ, 0xfc, !PT ;  /* 0x0000080010101812 */ /* 0x000fe400078efcff */
[----:B------:R-:W-:Y:S02]  /*9880*/  ISETP.GE.AND P1, PT, R7, UR7, PT ;  /* 0x0000000707007c0c */ /* 0x000fe4000bf26270 */
[----:B------:R-:W-:-:S04]  /*9890*/  LOP3.LUT R16, R16, 0xfffffbff, RZ, 0xc0, !PT ;  /* 0xfffffbff10107812 */ /* 0x000fc800078ec0ff */
[----:B------:R-:W-:Y:S02]  /*98a0*/  @P0 LOP3.LUT R16, R16, 0x400, RZ, 0xfc, !PT ;  /* 0x0000040010100812 */ /* 0x000fe400078efcff */
[----:B------:R-:W-:Y:S02]  /*98b0*/  ISETP.GE.AND P0, PT, R7, UR10, PT ;  /* 0x0000000a07007c0c */ /* 0x000fe4000bf06270 */
[----:B------:R-:W-:-:S04]  /*98c0*/  LOP3.LUT R16, R16, 0xffffbfff, RZ, 0xc0, !PT ;  /* 0xffffbfff10107812 */ /* 0x000fc800078ec0ff */
[----:B------:R-:W-:-:S04]  /*98d0*/  @P2 LOP3.LUT R16, R16, 0x4000, RZ, 0xfc, !PT ;  /* 0x0000400010102812 */ /* 0x000fc800078efcff */
[----:B------:R-:W-:-:S04]  /*98e0*/  LOP3.LUT R16, R16, 0xffffdfff, RZ, 0xc0, !PT ;  /* 0xffffdfff10107812 */ /* 0x000fc800078ec0ff */
[----:B------:R-:W-:-:S04]  /*98f0*/  LOP3.LUT R16, R16, 0xfffffffe, RZ, 0xc0, !PT ;  /* 0xfffffffe10107812 */ /* 0x000fc800078ec0ff */
[----:B------:R-:W-:-:S04]  /*9900*/  @P1 LOP3.LUT R16, R16, 0x1, RZ, 0xfc, !PT ;  /* 0x0000000110101812 */ /* 0x000fc800078efcff */
[----:B-1----:R-:W-:-:S07]  /*9910*/  @P0 LOP3.LUT R16, R16, 0x2000, RZ, 0xfc, !PT ;  /* 0x0000200010100812 */ /* 0x002fce00078efcff */
.L_x_84:
[----:B------:R-:W2:Y:S01]  /*9920*/  LDL R2, [R1] ;  /* 0x0000000001027983 */ /* 0x000ea20000100800 */
[----:B------:R-:W0:Y:S01]  /*9930*/  LDC R0, c[0x0][0xc38] ;  /* 0x00030e00ff007b82 */ /* 0x000e220000000800 */
[----:B------:R-:W-:Y:S05]  /*9940*/  YIELD ;  /* 0x0000000000007946 */ /* 0x000fea0003800000 */
[----:B------:R-:W-:Y:S01]  /*9950*/  ULDC.64 UR4, c[0x0][0xa28] ;  /* 0x00028a0000047ab9 */ /* 0x000fe20000000a00 */
[----:B------:R-:W-:Y:S01]  /*9960*/  IMAD.MOV.U32 R31, RZ, RZ, RZ ;  /* 0x000000ffff1f7224 */ /* 0x000fe200078e00ff */
[----:B0-----:R-:W-:-:S13]  /*9970*/  ISETP.NE.AND P0, PT, R0, 0x1, PT ;  /* 0x000000010000780c */ /* 0x001fda0003f05270 */
[----:B------:R-:W2:Y:S08]  /*9980*/  @P0 LDC R0, c[0x0][0xc3c] ;  /* 0x00030f00ff000b82 */ /* 0x000eb00000000800 */
[----:B------:R-:W0:Y:S01]  /*9990*/  @P0 LDC R3, c[0x0][0xc40] ;  /* 0x00031000ff030b82 */ /* 0x000e220000000800 */
[----:B--2---:R-:W-:-:S04]  /*99a0*/  @P0 IMAD.HI.U32 R0, R2, R0, RZ ;  /* 0x0000000002000227 */ /* 0x004fc800078e00ff */
[----:B------:R-:W-:Y:S01]  /*99b0*/  IMAD.MOV.U32 R36, RZ, RZ, R2 ;  /* 0x000000ffff247224 */ /* 0x000fe200078e0002 */
[----:B0-----:R-:W-:Y:S02]  /*99c0*/  @P0 SHF.R.U32.HI R36, RZ, R3, R0 ;  /* 0x00000003ff240219 */ /* 0x001fe40000011600 */
[----:B------:R-:W0:Y:S03]  /*99d0*/  LDC R0, c[0x0][0xc44] ;  /* 0x00031100ff007b82 */ /* 0x000e260000000800 */
[----:B------:R-:W-:Y:S01]  /*99e0*/  IMAD.MOV.U32 R26, RZ, RZ, R36 ;  /* 0x000000ffff1a7224 */ /* 0x000fe200078e0024 */
[----:B0-----:R-:W-:-:S13]  /*99f0*/  ISETP.NE.AND P0, PT, R0, 0x1, PT ;  /* 0x000000010000780c */ /* 0x001fda0003f05270 */
[----:B------:R-:W0:Y:S02]  /*9a00*/  @P0 LDC.64 R2, c[0x0][0xc48] ;  /* 0x00031200ff020b82 */ /* 0x000e240000000a00 */
[----:B0-----:R-:W-:-:S05]  /*9a10*/  @P0 IMAD.HI.U32 R2, R36, R2, RZ ;  /* 0x0000000224020227 */ /* 0x001fca00078e00ff */
[----:B------:R-:W-:Y:S02]  /*9a20*/  @P0 SHF.R.U32.HI R26, RZ, R3, R2 ;  /* 0x00000003ff1a0219 */ /* 0x000fe40000011602 */
[----:B------:R-:W-:-:S04]  /*9a30*/  ISETP.NE.U32.AND P0, PT, RZ, UR4, PT ;  /* 0x00000004ff007c0c */ /* 0x000fc8000bf05070 */
[----:B------:R-:W-:-:S13]  /*9a40*/  ISETP.NE.AND.EX P0, PT, RZ, UR5, PT, P0 ;  /* 0x00000005ff007c0c */ /* 0x000fda000bf05300 */
[----:B------:R-:W0:Y:S01]  /*9a50*/  @P0 LDC.64 R2, c[0x0][0xa28] ;  /* 0x00028a00ff020b82 */ /* 0x000e220000000a00 */
[----:B------:R-:W-:-:S04]  /*9a60*/  UIADD3 UR4, UR39, 0x22400, URZ ;  /* 0x0002240027047890 */ /* 0x000fc8000fffe03f */
[----:B------:R-:W-:Y:S01]  /*9a70*/  ULOP3.LUT UP0, URZ, UR4, 0x3ff, URZ, 0xc0, !UPT ;  /* 0x000003ff043f7892 */ /* 0x000fe2000f80c03f */
[----:B0-----:R-:W-:-:S05]  /*9a80*/  @P0 IMAD.WIDE R2, R26, 0x4, R2 ;  /* 0x000000041a020825 */ /* 0x001fca00078e0202 */
[----:B------:R0:W5:Y:S01]  /*9a90*/  @P0 LDG.E R31, desc[UR50][R2.64] ;  /* 0x00000032021f0981 */ /* 0x000162000c1e1900 */
[----:B------:R-:W-:-:S13]  /*9aa0*/  PLOP3.LUT P0, PT, PT, PT, UP0, 0x80, 0x0 ;  /* 0x000000000000781c */ /* 0x000fda0003f0f008 */
[----:B01----:R-:W-:Y:S05]  /*9ab0*/  @!P0 BRA `(.L_x_50) ;  /* 0x0000000000408947 */ /* 0x003fea0003800000 */
[----:B------:R-:W-:Y:S01]  /*9ac0*/  MOV R2, 0x0 ;  /* 0x0000000000027802 */ /* 0x000fe20000000f00 */
[----:B------:R-:W-:Y:S01]  /*9ad0*/  ULDC.64 UR6, c[0x4][0x90] ;  /* 0x0100240000067ab9 */ /* 0x000fe20000000a00 */
[----:B------:R-:W-:Y:S01]  /*9ae0*/  ULDC.64 UR8, c[0x4][0x98] ;  /* 0x0100260000087ab9 */ /* 0x000fe20000000a00 */
[----:B------:R-:W-:Y:S01]  /*9af0*/  ULDC.64 UR4, c[0x4][0x8] ;  /* 0x0100020000047ab9 */ /* 0x000fe20000000a00 */
[----:B------:R-:W-:Y:S01]  /*9b00*/  IMAD.U32 R4, RZ, RZ, UR6 ;  /* 0x00000006ff047e24 */ /* 0x000fe2000f8e00ff */
[----:B------:R-:W-:Y:S01]  /*9b10*/  MOV R5, UR7 ;  /* 0x0000000700057c02 */ /* 0x000fe20008000f00 */
[----:B------:R-:W0:Y:S01]  /*9b20*/  LDC.64 R2, c[0x4][R2] ;  /* 0x0100000002027b82 */ /* 0x000e220000000a00 */
[----:B------:R-:W-:Y:S01]  /*9b30*/  IMAD.U32 R6, RZ, RZ, UR8 ;  /* 0x00000008ff067e24 */ /* 0x000fe2000f8e00ff */
[----:B------:R-:W-:Y:S01]  /*9b40*/  MOV R8, 0x70 ;  /* 0x0000007000087802 */ /* 0x000fe20000000f00 */
[----:B------:R-:W-:Y:S02]  /*9b50*/  IMAD.U32 R7, RZ, RZ, UR9 ;  /* 0x00000009ff077e24 */ /* 0x000fe4000f8e00ff */
[----:B------:R-:W-:-:S02]  /*9b60*/  IMAD.U32 R10, RZ, RZ, UR4 ;  /* 0x00000004ff0a7e24 */ /* 0x000fc4000f8e00ff */
[----:B------:R-:W-:Y:S02]  /*9b70*/  IMAD.U32 R11, RZ, RZ, UR5 ;  /* 0x00000005ff0b7e24 */ /* 0x000fe4000f8e00ff */
[----:B------:R-:W-:Y:S02]  /*9b80*/  IMAD.MOV.U32 R12, RZ, RZ, 0x1 ;  /* 0x00000001ff0c7424 */ /* 0x000fe400078e00ff */
[----:B------:R-:W-:-:S07]  /*9b90*/  IMAD.MOV.U32 R13, RZ, RZ, RZ ;  /* 0x000000ffff0d7224 */ /* 0x000fce00078e00ff */
[----:B------:R-:W-:-:S07]  /*9ba0*/  LEPC R20, `(.L_x_50) ;  /* 0x000000001014794e */ /* 0x000fce0000000000 */
[----:B0----5:R-:W-:Y:S05]  /*9bb0*/  CALL.ABS.NOINC R2 ;  /* 0x0000000002007343 */ /* 0x021fea0003c00000 */
.L_x_50:
[----:B------:R-:W-:-:S04]  /*9bc0*/  UIADD3 UR4, UR39, 0x400, URZ ;  /* 0x0000040027047890 */ /* 0x000fc8000fffe03f */
[----:B------:R-:W-:-:S06]  /*9bd0*/  ULOP3.LUT UP0, URZ, UR4, 0x3ff, URZ, 0xc0, !UPT ;  /* 0x000003ff043f7892 */ /* 0x000fcc000f80c03f */
[----:B------:R-:W-:-:S13]  /*9be0*/  PLOP3.LUT P0, PT, PT, PT, UP0, 0x80, 0x0 ;  /* 0x000000000000781c */ /* 0x000fda0003f0f008 */
[----:B------:R-:W-:Y:S05]  /*9bf0*/  @!P0 BRA `(.L_x_51) ;  /* 0x00000000007c8947 */ /* 0x000fea0003800000 */
[----:B------:R-:W-:Y:S01]  /*9c00*/  MOV R18, 0x0 ;  /* 0x0000000000127802 */ /* 0x000fe20000000f00 */
[----:B------:R-:W-:Y:S01]  /*9c10*/  ULDC.64 UR6, c[0x4][0x90] ;  /* 0x0100240000067ab9 */ /* 0x000fe20000000a00 */
[----:B------:R-:W-:Y:S01]  /*9c20*/  ULDC.64 UR8, c[0x4][0x98] ;  /* 0x0100260000087ab9 */ /* 0x000fe20000000a00 */
[----:B------:R-:W-:Y:S01]  /*9c30*/  ULDC.64 UR4, c[0x4][0x10] ;  /* 0x0100040000047ab9 */ /* 0x000fe20000000a00 */
[----:B------:R0:W1:Y:S01]  /*9c40*/  LDC.64 R2, c[0x4][R18] ;  /* 0x0100000012027b82 */ /* 0x0000620000000a00 */
[----:B------:R-:W-:Y:S01]  /*9c50*/  IMAD.U32 R4, RZ, RZ, UR6 ;  /* 0x00000006ff047e24 */ /* 0x000fe2000f8e00ff */
[----:B------:R-:W-:Y:S01]  /*9c60*/  MOV R6, UR8 ;  /* 0x0000000800067c02 */ /* 0x000fe20008000f00 */
[----:B------:R-:W-:Y:S01]  /*9c70*/  IMAD.U32 R5, RZ, RZ, UR7 ;  /* 0x00000007ff057e24 */ /* 0x000fe2000f8e00ff */
[----:B------:R-:W-:Y:S01]  /*9c80*/  MOV R12, 0x1 ;  /* 0x00000001000c7802 */ /* 0x000fe20000000f00 */
[----:B------:R-:W-:Y:S02]  /*9c90*/  IMAD.U32 R7, RZ, RZ, UR9 ;  /* 0x00000009ff077e24 */ /* 0x000fe4000f8e00ff */
[----:B------:R-:W-:-:S02]  /*9ca0*/  IMAD.U32 R10, RZ, RZ, UR4 ;  /* 0x00000004ff0a7e24 */ /* 0x000fc4000f8e00ff */
[----:B------:R-:W-:Y:S02]  /*9cb0*/  IMAD.U32 R11, RZ, RZ, UR5 ;  /* 0x00000005ff0b7e24 */ /* 0x000fe4000f8e00ff */
[----:B------:R-:W-:Y:S02]  /*9cc0*/  IMAD.MOV.U32 R8, RZ, RZ, 0x70 ;  /* 0x00000070ff087424 */ /* 0x000fe400078e00ff */
[----:B0-----:R-:W-:-:S07]  /*9cd0*/  IMAD.MOV.U32 R13, RZ, RZ, RZ ;  /* 0x000000ffff0d7224 */ /* 0x001fce00078e00ff */
[----:B------:R-:W-:-:S07]  /*9ce0*/  LEPC R20, `(.L_x_52) ;  /* 0x000000001014794e */ /* 0x000fce0000000000 */
[----:B-1---5:R-:W-:Y:S05]  /*9cf0*/  CALL.ABS.NOINC R2 ;  /* 0x0000000002007343 */ /* 0x022fea0003c00000 */
.L_x_52:
[----:B------:R0:W1:Y:S01]  /*9d00*/  LDC.64 R2, c[0x4][R18] ;  /* 0x0100000012027b82 */ /* 0x0000620000000a00 */
[----:B------:R-:W-:Y:S01]  /*9d10*/  ULDC.64 UR6, c[0x4][0x90] ;  /* 0x0100240000067ab9 */ /* 0x000fe20000000a00 */
[----:B------:R-:W-:Y:S01]  /*9d20*/  ULDC.64 UR8, c[0x4][0x98] ;  /* 0x0100260000087ab9 */ /* 0x000fe20000000a00 */
[----:B------:R-:W-:Y:S01]  /*9d30*/  ULDC.64 UR4, c[0x4][0x18] ;  /* 0x0100060000047ab9 */ /* 0x000fe20000000a00 */
[----:B------:R-:W-:Y:S01]  /*9d40*/  IMAD.U32 R4, RZ, RZ, UR6 ;  /* 0x00000006ff047e24 */ /* 0x000fe2000f8e00ff */
[----:B------:R-:W-:Y:S01]  /*9d50*/  MOV R7, UR9 ;  /* 0x0000000900077c02 */ /* 0x000fe20008000f00 */
[----:B------:R-:W-:Y:S01]  /*9d60*/  IMAD.U32 R5, RZ, RZ, UR7 ;  /* 0x00000007ff057e24 */ /* 0x000fe2000f8e00ff */
[----:B------:R-:W-:Y:S01]  /*9d70*/  MOV R13, RZ ;  /* 0x000000ff000d7202 */ /* 0x000fe20000000f00 */
[----:B------:R-:W-:Y:S02]  /*9d80*/  IMAD.U32 R6, RZ, RZ, UR8 ;  /* 0x00000008ff067e24 */ /* 0x000fe4000f8e00ff */
[----:B------:R-:W-:-:S02]  /*9d90*/  IMAD.U32 R10, RZ, RZ, UR4 ;  /* 0x00000004ff0a7e24 */ /* 0x000fc4000f8e00ff */
[----:B------:R-:W-:Y:S02]  /*9da0*/  IMAD.U32 R11, RZ, RZ, UR5 ;  /* 0x00000005ff0b7e24 */ /* 0x000fe4000f8e00ff */
[----:B------:R-:W-:Y:S02]  /*9db0*/  IMAD.MOV.U32 R8, RZ, RZ, 0x70 ;  /* 0x00000070ff087424 */ /* 0x000fe400078e00ff */
[----:B0-----:R-:W-:-:S07]  /*9dc0*/  IMAD.MOV.U32 R12, RZ, RZ, 0x1 ;  /* 0x00000001ff0c7424 */ /* 0x001fce00078e00ff */
[----:B------:R-:W-:-:S07]  /*9dd0*/  LEPC R20, `(.L_x_51) ;  /* 0x000000001014794e */ /* 0x000fce0000000000 */
[----:B-1----:R-:W-:Y:S05]  /*9de0*/  CALL.ABS.NOINC R2 ;  /* 0x0000000002007343 */ /* 0x002fea0003c00000 */
.L_x_51:
[----:B------:R-:W-:Y:S01]  /*9df0*/  ULDC.64 UR4, c[0x0][0x9f8] ;  /* 0x00027e0000047ab9 */ /* 0x000fe20000000a00 */
[--C-:B------:R-:W-:Y:S01]  /*9e00*/  IMAD.MOV.U32 R25, RZ, RZ, R26.reuse ;  /* 0x000000ffff197224 */ /* 0x100fe200078e001a */
[----:B------:R-:W-:Y:S01]  /*9e10*/  ISETP.NE.U32.AND P0, PT, RZ, UR4, PT ;  /* 0x00000004ff007c0c */ /* 0x000fe2000bf05070 */
[----:B------:R-:W0:Y:S01]  /*9e20*/  LDC R8, c[0x0][0x430] ;  /* 0x00010c00ff087b82 */ /* 0x000e220000000800 */
[----:B------:R-:W-:Y:S01]  /*9e30*/  IMAD.MOV R5, RZ, RZ, -R26 ;  /* 0x000000ffff057224 */ /* 0x000fe200078e0a1a */
[----:B------:R-:W-:Y:S01]  /*9e40*/  ULDC UR4, c[0x0][0xc44] ;  /* 0x0003110000047ab9 */ /* 0x000fe20000000800 */
[----:B------:R-:W-:-:S13]  /*9e50*/  ISETP.NE.AND.EX P0, PT, RZ, UR5, PT, P0 ;  /* 0x00000005ff007c0c */ /* 0x000fda000bf05300 */
[----:B------:R-:W1:Y:S02]  /*9e60*/  @P0 LDC.64 R2, c[0x0][0x9f8] ;  /* 0x00027e00ff020b82 */ /* 0x000e640000000a00 */
[----:B-1----:R-:W-:-:S05]  /*9e70*/  @P0 IMAD.WIDE R2, R26, 0x4, R2 ;  /* 0x000000041a020825 */ /* 0x002fca00078e0202 */
[----:B------:R1:W5:Y:S01]  /*9e80*/  @P0 LDG.E R25, desc[UR50][R2.64] ;  /* 0x0000003202190981 */ /* 0x000362000c1e1900 */
[----:B------:R-:W-:Y:S01]  /*9e90*/  UMOV UR5, 0xffffffff ;  /* 0xffffffff00057882 */ /* 0x000fe20000000000 */
[----:B------:R-:W-:Y:S02]  /*9ea0*/  IMAD R18, R5, UR4, R36 ;  /* 0x0000000405127c24 */ /* 0x000fe4000f8e0224 */
[----:B0-----:R-:W-:Y:S05]  /*9eb0*/  BRA.DIV UR5, `(.L_x_53) ;  /* 0x0000002e05ac7947 */ /* 0x001fea000b800000 */
.L_x_102:
[----:B------:R-:W2:Y:S01]  /*9ec0*/  LDL R0, [R1+0x10] ;  /* 0x0000100001007983 */ /* 0x000ea20000100800 */
[----:B------:R-:W-:Y:S01]  /*9ed0*/  ISETP.NE.AND P0, PT, R8, 0x1, PT ;  /* 0x000000010800780c */ /* 0x000fe20003f05270 */
[----:B------:R-:W-:Y:S01]  /*9ee0*/  IMAD.MOV.U32 R28, RZ, RZ, RZ ;  /* 0x000000ffff1c7224 */ /* 0x000fe200078e00ff */
[C---:B------:R-:W-:Y:S02]  /*9ef0*/  LOP3.LUT P1, RZ, R16.reuse, 0x200, RZ, 0xc0, !PT ;  /* 0x0000020010ff7812 */ /* 0x040fe4000782c0ff */
[----:B-----5:R-:W-:Y:S02]  /*9f00*/  SHF.R.S32.HI R32, RZ, 0x1f, R25 ;  /* 0x0000001fff207819 */ /* 0x020fe40000011419 */
[----:B------:R-:W-:-:S07]  /*9f10*/  LOP3.LUT R16, R16, 0xfffffeff, RZ, 0xc0, !PT ;  /* 0xfffffeff10107812 */ /* 0x000fce00078ec0ff */
[----:B-1----:R-:W0:Y:S01]  /*9f20*/  @P0 LDC R3, c[0x0][0x434] ;  /* 0x00010d00ff030b82 */ /* 0x002e220000000800 */
[----:B------:R-:W-:-:S07]  /*9f30*/  @P0 LOP3.LUT R16, R16, 0x100, RZ, 0xfc, !PT ;  /* 0x0000010010100812 */ /* 0x000fce00078efcff */
[----:B------:R-:W1:Y:S08]  /*9f40*/  @P0 LDC R5, c[0x0][0x438] ;  /* 0x00010e00ff050b82 */ /* 0x000e700000000800 */
[----:B------:R-:W3:Y:S01]  /*9f50*/  @P1 LDC.64 R6, c[0x0][0x428] ;  /* 0x00010a00ff061b82 */ /* 0x000ee20000000a00 */
[----:B--2---:R-:W-:-:S04]  /*9f60*/  IMAD.IADD R34, R0, 0x1, R31 ;  /* 0x0000000100227824 */ /* 0x004fc800078e021f */
[----:B0-----:R-:W-:-:S04]  /*9f70*/  @P0 IMAD.HI.U32 R0, R34, R3, RZ ;  /* 0x0000000322000227 */ /* 0x001fc800078e00ff */
[----:B------:R-:W-:Y:S01]  /*9f80*/  IMAD.MOV.U32 R9, RZ, RZ, R34 ;  /* 0x000000ffff097224 */ /* 0x000fe200078e0022 */
[----:B-1----:R-:W-:Y:S01]  /*9f90*/  @P0 SHF.R.U32.HI R9, RZ, R5, R0 ;  /* 0x00000005ff090219 */ /* 0x002fe20000011600 */
[----:B---3--:R-:W-:Y:S01]  /*9fa0*/  @P1 IMAD R0, R32, R6, RZ ;  /* 0x0000000620001224 */ /* 0x008fe200078e02ff */
[----:B------:R-:W0:Y:S02]  /*9fb0*/  @P1 LDC.64 R4, c[0x0][0x418] ;  /* 0x00010600ff041b82 */ /* 0x000e240000000a00 */
[----:B------:R-:W-:Y:S01]  /*9fc0*/  @P1 SHF.R.S32.HI R3, RZ, 0x1f, R9 ;  /* 0x0000001fff031819 */ /* 0x000fe20000011409 */
[----:B------:R-:W-:Y:S01]  /*9fd0*/  @P1 IMAD R7, R25, R7, R0 ;  /* 0x0000000719071224 */ /* 0x000fe200078e0200 */
[----:B------:R-:W-:-:S05]  /*9fe0*/  @P1 MOV R2, R9 ;  /* 0x0000000900021202 */ /* 0x000fca0000000f00 */
[----:B------:R-:W-:-:S04]  /*9ff0*/  @P1 IMAD.WIDE.U32 R2, R25, R6, R2 ;  /* 0x0000000619021225 */ /* 0x000fc800078e0002 */
[----:B------:R-:W-:Y:S01]  /*a000*/  @P1 IMAD.IADD R0, R3, 0x1, R7 ;  /* 0x0000000103001824 */ /* 0x000fe200078e0207 */
[----:B0-----:R-:W-:-:S04]  /*a010*/  @P1 LEA R4, P0, R2, R4, 0x2 ;  /* 0x0000000402041211 */ /* 0x001fc800078010ff */
[----:B------:R-:W-:-:S05]  /*a020*/  @P1 LEA.HI.X R5, R2, R5, R0, 0x2, P0 ;  /* 0x0000000502051211 */ /* 0x000fca00000f1400 */
[----:B------:R0:W5:Y:S01]  /*a030*/  @P1 LDG.E R28, desc[UR50][R4.64] ;  /* 0x00000032041c1981 */ /* 0x000162000c1e1900 */
[----:B------:R-:W-:Y:S01]  /*a040*/  IMAD.U32 R0, RZ, RZ, UR41 ;  /* 0x00000029ff007e24 */ /* 0x000fe2000f8e00ff */
[----:B------:R-:W-:Y:S01]  /*a050*/  LOP3.LUT R16, R16, 0xffffff7f, RZ, 0xc0, !PT ;  /* 0xffffff7f10107812 */ /* 0x000fe200078ec0ff */
[----:B------:R-:W-:Y:S01]  /*a060*/  IMAD.MOV R3, RZ, RZ, -R9 ;  /* 0x000000ffff037224 */ /* 0x000fe200078e0a09 */
[----:B------:R-:W-:Y:S02]  /*a070*/  SHF.R.S32.HI R24, RZ, 0x1f, R18 ;  /* 0x0000001fff187819 */ /* 0x000fe40000011412 */
[----:B------:R-:W-:Y:S01]  /*a080*/  ISETP.NE.AND P0, PT, R0, 0x3, PT ;  /* 0x000000030000780c */ /* 0x000fe20003f05270 */
[----:B------:R-:W-:-:S12]  /*a090*/  IMAD R34, R8, R3, R34 ;  /* 0x0000000308227224 */ /* 0x000fd800078e0222 */
[----:B------:R-:W-:Y:S01]  /*a0a0*/  @P0 LOP3.LUT R16, R16, 0x80, RZ, 0xfc, !PT ;  /* 0x0000008010100812 */ /* 0x000fe200078efcff */
[----:B0-----:R-:W-:Y:S06]  /*a0b0*/  @!P0 BRA `(.L_x_54) ;  /* 0x0000000000048947 */ /* 0x001fec0003800000 */
[----:B------:R-:W-:Y:S01]  /*a0c0*/  BPT.TRAP 0x1 ;  /* 0x000000040000795c */ /* 0x000fe20000300000 */
.L_x_54:
[----:B------:R-:W-:Y:S01]  /*a0d0*/  LEA R19, R17, UR39, 0x3 ;  /* 0x0000002711137c11 */ /* 0x000fe2000f8e18ff */
[----:B------:R-:W-:Y:S01]  /*a0e0*/  BSSY B0, `(.L_x_55) ;  /* 0x0000004000007945 */ /* 0x000fe20003800000 */
[----:B------:R-:W-:-:S04]  /*a0f0*/  SHF.L.U32 R0, R22, 0x1f, RZ ;  /* 0x0000001f16007819 */ /* 0x000fc800000006ff */
[----:B------:R-:W0:Y:S02]  /*a100*/  SYNCS.PHASECHK.TRANS64.TRYWAIT P0, [R19+URZ+0x28c40], R0 ;  /* 0x028c4000130075a7 */ /* 0x000e24000800017f */
[----:B0-----:R-:W-:Y:S05]  /*a110*/  @!P0 BRA `(.L_x_56) ;  /* 0x0000002c00488947 */ /* 0x001fea0003800000 */
.L_x_103:
[----:B------:R-:W-:Y:S05]  /*a120*/  BSYNC B0 ;  /* 0x0000000000007941 */ /* 0x000fea0003800000 */
.L_x_55:
[----:B0-----:R-:W-:Y:S01]  /*a130*/  SHF.R.S32.HI R0, RZ, 0x1f, R34 ;  /* 0x0000001fff007819 */ /* 0x001fe20000011422 */
[----:B------:R-:W-:Y:S01]  /*a140*/  ULDC.64 UR4, c[0x0][0x300] ;  /* 0x0000c00000047ab9 */ /* 0x000fe20000000a00 */
[----:B------:R-:W0:Y:S01]  /*a150*/  S2R R20, SR_TID.X ;  /* 0x0000000000147919 */ /* 0x000e220000002100 */
[----:B------:R-:W-:Y:S01]  /*a160*/  LOP3.LUT P1, RZ, R16, 0x1, RZ, 0xc0, !PT ;  /* 0x0000000110ff7812 */ /* 0x000fe2000782c0ff */
[----:B------:R-:W-:Y:S02]  /*a170*/  IMAD R4, R17, 0x1000, R33 ;  /* 0x0000100011047824 */ /* 0x000fe400078e0221 */
[----:B------:R-:W-:Y:S01]  /*a180*/  IMAD R3, R0, UR4, RZ ;  /* 0x0000000400037c24 */ /* 0x000fe2000f8e02ff */
[----:B------:R1:W-:Y:S03]  /*a190*/  STL [R1+0x4], R0 ;  /* 0x0000040001007387 */ /* 0x0003e60000100800 */
[----:B------:R-:W-:-:S02]  /*a1a0*/  IMAD R5, R34, UR5, R3 ;  /* 0x0000000522057c24 */ /* 0x000fc4000f8e0203 */
[----:B------:R-:W-:Y:S01]  /*a1b0*/  IMAD.WIDE.U32 R2, R34, UR4, RZ ;  /* 0x0000000422027c25 */ /* 0x000fe2000f8e00ff */
[----:B------:R-:W-:Y:S01]  /*a1c0*/  ULDC.64 UR4, c[0x0][0x310] ;  /* 0x0000c40000047ab9 */ /* 0x000fe20000000a00 */
[----:B-1---5:R-:W-:-:S03]  /*a1d0*/  SHF.R.S32.HI R0, RZ, 0x1f, R28 ;  /* 0x0000001fff007819 */ /* 0x022fc6000001141c */
[----:B------:R-:W-:Y:S02]  /*a1e0*/  IADD3 R3, R3, R5, RZ ;  /* 0x0000000503037210 */ /* 0x000fe40007ffe0ff */
[----:B------:R-:W-:Y:S01]  /*a1f0*/  IMAD R5, R0, UR4, RZ ;  /* 0x0000000400057c24 */ /* 0x000fe2000f8e02ff */
[----:B------:R1:W-:Y:S01]  /*a200*/  STL [R1+0x8], R0 ;  /* 0x0000080001007387 */ /* 0x0003e20000100800 */
[----:B------:R-:W-:-:S04]  /*a210*/  IMAD.WIDE.U32 R2, R28, UR4, R2 ;  /* 0x000000041c027c25 */ /* 0x000fc8000f8e0002 */
[----:B------:R-:W-:Y:S01]  /*a220*/  IMAD R5, R28, UR5, R5 ;  /* 0x000000051c057c24 */ /* 0x000fe2000f8e0205 */
[----:B------:R-:W-:-:S03]  /*a230*/  ULDC.64 UR4, c[0x0][0x308] ;  /* 0x0000c20000047ab9 */ /* 0x000fc60000000a00 */
[----:B------:R-:W-:Y:S02]  /*a240*/  IMAD.IADD R3, R3, 0x1, R5 ;  /* 0x0000000103037824 */ /* 0x000fe400078e0205 */
[----:B------:R-:W-:Y:S02]  /*a250*/  IMAD R5, R24, UR4, RZ ;  /* 0x0000000418057c24 */ /* 0x000fe4000f8e02ff */
[----:B------:R-:W-:-:S04]  /*a260*/  IMAD.WIDE.U32 R2, R18, UR4, R2 ;  /* 0x0000000412027c25 */ /* 0x000fc8000f8e0002 */
[----:B------:R-:W-:Y:S01]  /*a270*/  IMAD R5, R18, UR5, R5 ;  /* 0x0000000512057c24 */ /* 0x000fe2000f8e0205 */
[----:B------:R-:W-:Y:S01]  /*a280*/  ULDC.64 UR4, c[0x0][0x2e8] ;  /* 0x0000ba0000047ab9 */ /* 0x000fe20000000a00 */
[----:B0-----:R-:W-:Y:S01]  /*a290*/  IMAD.SHL.U32 R20, R20, 0x8, RZ ;  /* 0x0000000814147824 */ /* 0x001fe200078e00ff */
[----:B-1----:R-:W-:Y:S01]  /*a2a0*/  LEA R0, P0, R2, UR4, 0x1 ;  /* 0x0000000402007c11 */ /* 0x002fe2000f8008ff */
[----:B------:R-:W-:Y:S01]  /*a2b0*/  IMAD.IADD R5, R3, 0x1, R5 ;  /* 0x0000000103057824 */ /* 0x000fe200078e0205 */
[----:B------:R-:W-:Y:S02]  /*a2c0*/  UMOV UR4, 0xffffffff ;  /* 0xffffffff00047882 */ /* 0x000fe40000000000 */
[----:B------:R-:W-:Y:S02]  /*a2d0*/  LOP3.LUT R20, R20, 0x38, RZ, 0xc0, !PT ;  /* 0x0000003814147812 */ /* 0x000fe400078ec0ff */
[----:B------:R-:W-:Y:S01]  /*a2e0*/  LEA.HI.X R5, R2, UR5, R5, 0x1, P0 ;  /* 0x0000000502057c11 */ /* 0x000fe200080f0c05 */
[----:B------:R-:W-:Y:S06]  /*a2f0*/  BRA.DIV UR4, `(.L_x_57) ;  /* 0x0000002a04e47947 */ /* 0x000fec000b800000 */
[----:B------:R-:W0:Y:S01]  /*a300*/  SHFL.IDX PT, R14, R0, RZ, 0x181f ;  /* 0x00181fff000e7589 */ /* 0x000e2200000e0000 */
[C---:B------:R-:W-:Y:S02]  /*a310*/  ISETP.GE.AND P4, PT, R35.reuse, 0x1, PT ;  /* 0x000000012300780c */ /* 0x040fe40003f86270 */
[C---:B------:R-:W-:Y:S01]  /*a320*/  ISETP.GE.AND P3, PT, R35.reuse, 0x11, PT ;  /* 0x000000112300780c */ /* 0x040fe20003f66270 */
[----:B------:R-:W1:Y:S01]  /*a330*/  SHFL.IDX PT, R2, R5, RZ, 0x181f ;  /* 0x00181fff05027589 */ /* 0x000e6200000e0000 */
[----:B------:R-:W-:-:S03]  /*a340*/  ISETP.GE.AND P2, PT, R35, 0x21, PT ;  /* 0x000000212300780c */ /* 0x000fc60003f46270 */
[----:B------:R-:W-:Y:S06]  /*a350*/  SHFL.IDX PT, R8, R5, 0x1, 0x181f ;  /* 0x00381f0005087f89 */ /* 0x000fec00000e0000 */
[C---:B------:R-:W-:Y:S02]  /*a360*/  @P4 LEA R7, R4.reuse, UR39, 0x1 ;  /* 0x0000002704074c11 */ /* 0x040fe4000f8e08ff */
[----:B------:R-:W-:Y:S02]  /*a370*/  @P3 LEA R9, R4, UR39, 0x1 ;  /* 0x0000002704093c11 */ /* 0x000fe4000f8e08ff */
[----:B0-----:R-:W-:-:S02]  /*a380*/  @P4 LEA R3, P0, R20, R14, 0x1 ;  /* 0x0000000e14034211 */ /* 0x001fc400078008ff */
[----:B------:R-:W0:Y:S02]  /*a390*/  SHFL.IDX PT, R14, R0, 0x1, 0x181f ;  /* 0x00381f00000e7f89 */ /* 0x000e2400000e0000 */
[----:B-1----:R-:W-:-:S04]  /*a3a0*/  @P4 IADD3.X R2, RZ, R2, RZ, P0, !PT ;  /* 0x00000002ff024210 */ /* 0x002fc800007fe4ff */
[----:B------:R-:W-:-:S04]  /*a3b0*/  @P4 LOP3.LUT R3, R3, R2, RZ, 0x3c, !PT ;  /* 0x0000000203034212 */ /* 0x000fc800078e3cff */
[----:B------:R-:W-:-:S04]  /*a3c0*/  @P4 LOP3.LUT R2, R3, R2, RZ, 0x3c, !PT ;  /* 0x0000000203024212 */ /* 0x000fc800078e3cff */
[----:B------:R-:W-:-:S05]  /*a3d0*/  @P4 LOP3.LUT R3, R3, R2, RZ, 0x3c, !PT ;  /* 0x0000000203034212 */ /* 0x000fca00078e3cff */
[----:B------:R1:W-:Y:S01]  /*a3e0*/  @P4 LDGSTS.E.BYPASS.LTC128B.128 [R7+0x22400], desc[UR50][R2.64], !P1 ;  /* 0x2240000002074fae */ /* 0x0003e2000c901d72 */
[----:B0-----:R-:W-:-:S03]  /*a3f0*/  @P3 LEA R6, P0, R20, R14, 0x1 ;  /* 0x0000000e14063211 */ /* 0x001fc600078008ff */
[----:B------:R-:W0:Y:S02]  /*a400*/  SHFL.IDX PT, R14, R0, 0x2, 0x181f ;  /* 0x00581f00000e7f89 */ /* 0x000e2400000e0000 */
[----:B------:R-:W-:Y:S02]  /*a410*/  @P3 IMAD.X R8, RZ, RZ, R8, P0 ;  /* 0x000000ffff083224 */ /* 0x000fe400000e0608 */
[----:B-1----:R-:W1:Y:S02]  /*a420*/  SHFL.IDX PT, R2, R5, 0x2, 0x181f ;  /* 0x00581f0005027f89 */ /* 0x002e6400000e0000 */
[----:B------:R-:W-:Y:S02]  /*a430*/  @P3 IMAD.MOV.U32 R3, RZ, RZ, R8 ;  /* 0x000000ffff033224 */ /* 0x000fe400078e0008 */
[----:B------:R-:W2:Y:S01]  /*a440*/  SHFL.IDX PT, R5, R5, 0x3, 0x181f ;  /* 0x00781f0005057f89 */ /* 0x000ea200000e0000 */
[----:B0-----:R-:W-:-:S03]  /*a450*/  @P2 LEA R7, P0, R20, R14, 0x1 ;  /* 0x0000000e14072211 */ /* 0x001fc600078008ff */
[----:B------:R0:W3:Y:S02]  /*a460*/  SHFL.IDX PT, R14, R0, 0x3, 0x181f ;  /* 0x00781f00000e7f89 */ /* 0x0000e400000e0000 */
[----:B-1----:R-:W-:Y:S02]  /*a470*/  @P2 IMAD.X R10, RZ, RZ, R2, P0 ;  /* 0x000000ffff0a2224 */ /* 0x002fe400000e0602 */
[----:B------:R-:W-:Y:S01]  /*a480*/  @P3 IMAD.MOV.U32 R2, RZ, RZ, R6 ;  /* 0x000000ffff023224 */ /* 0x000fe200078e0006 */
[----:B------:R-:W-:-:S04]  /*a490*/  @P2 LEA R6, R4, UR39, 0x1 ;  /* 0x0000002704062c11 */ /* 0x000fc8000f8e08ff */
[----:B------:R1:W-:Y:S02]  /*a4a0*/  @P3 LDGSTS.E.BYPASS.LTC128B.128 [R9+0x22c00], desc[UR50][R2.64], !P1 ;  /* 0x22c0000002093fae */ /* 0x0003e4000c901d72 */
[----:B-1----:R-:W-:Y:S01]  /*a4b0*/  @P2 MOV R2, R7 ;  /* 0x0000000700022202 */ /* 0x002fe20000000f00 */
[----:B------:R-:W-:-:S05]  /*a4c0*/  @P2 IMAD.MOV.U32 R3, RZ, RZ, R10 ;  /* 0x000000ffff032224 */ /* 0x000fca00078e000a */
[----:B--23--:R0:W-:Y:S02]  /*a4d0*/  @P2 LDGSTS.E.BYPASS.LTC128B.128 [R6+0x23400], desc[UR50][R2.64], !P1 ;  /* 0x2340000002062fae */ /* 0x00c1e4000c901d72 */
.L_x_113:
[----:B------:R-:W-:-:S13]  /*a4e0*/  ISETP.GE.AND P2, PT, R35, 0x31, PT ;  /* 0x000000312300780c */ /* 0x000fda0003f46270 */
[----:B0-----:R-:W-:-:S05]  /*a4f0*/  @P2 LEA R2, P0, R20, R14, 0x1 ;  /* 0x0000000e14022211 */ /* 0x001fca00078008ff */
[----:B------:R-:W-:Y:S01]  /*a500*/  @P2 IMAD.X R3, RZ, RZ, R5, P0 ;  /* 0x000000ffff032224 */ /* 0x000fe200000e0605 */
[----:B------:R-:W-:Y:S02]  /*a510*/  @P2 LEA R5, R4, UR39, 0x1 ;  /* 0x0000002704052c11 */ /* 0x000fe4000f8e08ff */
[----:B------:R-:W-:-:S03]  /*a520*/  PLOP3.LUT P0, PT, PT, PT, PT, 0x80, 0x0 ;  /* 0x000000000000781c */ /* 0x000fc60003f0f070 */
[----:B------:R-:W-:Y:S01]  /*a530*/  @!PT LDS RZ, [RZ] ;  /* 0x00000000fffff984 */ /* 0x000fe20000000800 */
[----:B------:R-:W-:Y:S01]  /*a540*/  @!PT LDS RZ, [RZ] ;  /* 0x00000000fffff984 */ /* 0x000fe20000000800 */
[----:B------:R-:W-:Y:S01]  /*a550*/  @!PT LDS RZ, [RZ] ;  /* 0x00000000fffff984 */ /* 0x000fe20000000800 */
[----:B------:R0:W-:Y:S01]  /*a560*/  @P2 LDGSTS.E.BYPASS.LTC128B.128 [R5+0x23c00], desc[UR50][R2.64], !P1 ;  /* 0x23c0000002052fae */ /* 0x0001e2000c901d72 */
[----:B------:R-:W-:-:S09]  /*a570*/  NOP ;  /* 0x0000000000007918 */ /* 0x000fd20000000000 */
.L_x_58:
[----:B------:R-:W-:Y:S02]  /*a580*/  PLOP3.LUT P1, PT, P1, P0, PT, 0xa2, 0x0 ;  /* 0x000000000000781c */ /* 0x000fe40000f21472 */
[----:B------:R-:W-:-:S08]  /*a590*/  @P0 R2UR P1, UR4, R19 ;  /* 0x00000000130402ca */ /* 0x000fd00000020000 */
[----:B------:R-:W-:-:S05]  /*a5a0*/  @P0 PLOP3.LUT P0, PT, P1, PT, PT, 0x80, 0x0 ;  /* 0x000000000000081c */ /* 0x000fca0000f0f070 */
[----:B------:R-:W-:Y:S01]  /*a5b0*/  @!P1 SYNCS.ARRIVE.TRANS64.RED.A0T1 RZ, [UR4+0x28c30], RZ ;  /* 0x028c30ffffff99a7 */ /* 0x000fe20008200404 */
[----:B------:R-:W-:Y:S07]  /*a5c0*/  @!P1 ARRIVES.LDGSTSBAR.64.TRANSCNT [UR4+0x28c30] ;  /* 0x028c3000ff0099b0 */ /* 0x000fee0008000a84 */
[----:B------:R-:W-:Y:S05]  /*a5d0*/  @P0 BRA.U.ANY `(.L_x_58) ;  /* 0xfffffffd00e80947 */ /* 0x000fea000393ffff */
[----:B------:R-:W-:Y:S01]  /*a5e0*/  NOP ;  /* 0x0000000000007918 */ /* 0x000fe20000000000 */
[----:B------:R-:W-:-:S05]  /*a5f0*/  IMAD.U32 R0, RZ, RZ, UR41 ;  /* 0x00000029ff007e24 */ /* 0x000fca000f8e00ff */
[----:B------:R-:W-:-:S13]  /*a600*/  ISETP.NE.AND P2, PT, R0, 0x3, PT ;  /* 0x000000030000780c */ /* 0x000fda0003f45270 */
[----:B------:R-:W-:Y:S05]  /*a610*/  @!P2 BRA `(.L_x_59) ;  /* 0x000000000004a947 */ /* 0x000fea0003800000 */
[----:B------:R-:W-:Y:S01]  /*a620*/  BPT.TRAP 0x1 ;  /* 0x000000040000795c */ /* 0x000fe20000300000 */
.L_x_59:
[----:B------:R1:W-:Y:S02]  /*a630*/  SYNCS.ARRIVE.TRANS64.A1T0 RZ, [R19+URZ+0x28c30], RZ ;  /* 0x028c30ff13ff79a7 */ /* 0x0003e4000810003f */
[----:B------:R-:W-:Y:S05]  /*a640*/  WARPSYNC.ALL ;  /* 0x0000000000007948 */ /* 0x000fea0003800000 */
[----:B------:R-:W-:-:S04]  /*a650*/  UIADD3 UR4, UR39, 0x20400, URZ ;  /* 0x0002040027047890 */ /* 0x000fc8000fffe03f */
[----:B------:R-:W-:Y:S01]  /*a660*/  ULOP3.LUT UP0, URZ, UR4, 0x3ff, URZ, 0xc0, !UPT ;  /* 0x000003ff043f7892 */ /* 0x000fe2000f80c03f */
[----:B------:R-:W-:Y:S05]  /*a670*/  BAR.SYNC.DEFER_BLOCKING 0x8, 0x100 ;  /* 0x0204000000007b1d */ /* 0x000fea0000010000 */
[----:B------:R-:W-:-:S13]  /*a680*/  PLOP3.LUT P0, PT, PT, PT, UP0, 0x80, 0x0 ;  /* 0x000000000000781c */ /* 0x000fda0003f0f008 */
[----:B------:R-:W-:Y:S05]  /*a690*/  @!P0 BRA `(.L_x_60) ;  /* 0x0000000000408947 */ /* 0x000fea0003800000 */
[----:B0-----:R-:W-:Y:S01]  /*a6a0*/  MOV R2, 0x0 ;  /* 0x0000000000027802 */ /* 0x001fe20000000f00 */
        /* <DEDUP_REMOVED lines=14> */
[----:B01----:R-:W-:Y:S05]  /*a790*/  CALL.ABS.NOINC R2 ;  /* 0x0000000002007343 */ /* 0x003fea0003c00000 */
.L_x_60:
[----:B------:R-:W2:Y:S01]  /*a7a0*/  LDL R20, [R1] ;  /* 0x0000000001147983 */ /* 0x000ea20000100800 */
[----:B------:R-:W3:Y:S01]  /*a7b0*/  LDC R4, c[0x0][0x448] ;  /* 0x00011200ff047b82 */ /* 0x000ee20000000800 */
[----:B------:R-:W-:Y:S01]  /*a7c0*/  IMAD.MOV R0, RZ, RZ, -R36 ;  /* 0x000000ffff007224 */ /* 0x000fe200078e0a24 */
[----:B------:R-:W-:Y:S01]  /*a7d0*/  ULDC UR4, c[0x0][0xc38] ;  /* 0x00030e0000047ab9 */ /* 0x000fe20000000800 */
[----:B------:R-:W4:Y:S01]  /*a7e0*/  S2R R9, SR_TID.X ;  /* 0x0000000000097919 */ /* 0x000f220000002100 */
[----:B------:R-:W-:Y:S02]  /*a7f0*/  LOP3.LUT P5, RZ, R16, 0x2000, RZ, 0xc0, !PT ;  /* 0x0000200010ff7812 */ /* 0x000fe400078ac0ff */
[----:B------:R-:W-:Y:S02]  /*a800*/  LEA R8, R33, UR39, 0x1 ;  /* 0x0000002721087c11 */ /* 0x000fe4000f8e08ff */
[----:B---3--:R-:W-:Y:S01]  /*a810*/  ISETP.NE.AND P0, PT, R4, 0x1, PT ;  /* 0x000000010400780c */ /* 0x008fe20003f05270 */
[----:B----4-:R-:W-:-:S12]  /*a820*/  IMAD.SHL.U32 R9, R9, 0x8, RZ ;  /* 0x0000000809097824 */ /* 0x010fd800078e00ff */
[----:B0-----:R-:W0:Y:S01]  /*a830*/  @P0 LDC R3, c[0x0][0x44c] ;  /* 0x00011300ff030b82 */ /* 0x001e220000000800 */
[----:B------:R-:W-:-:S07]  /*a840*/  LOP3.LUT R9, R9, 0x38, RZ, 0xc0, !PT ;  /* 0x0000003809097812 */ /* 0x000fce00078ec0ff */
[----:B------:R-:W3:Y:S01]  /*a850*/  @P0 LDC R2, c[0x0][0x450] ;  /* 0x00011400ff020b82 */ /* 0x000ee20000000800 */
[----:B--2---:R-:W-:Y:S01]  /*a860*/  IMAD R0, R0, UR4, R20 ;  /* 0x0000000400007c24 */ /* 0x004fe2000f8e0214 */
[----:B------:R-:W-:-:S03]  /*a870*/  ULDC.64 UR4, c[0x0][0x2d8] ;  /* 0x0000b60000047ab9 */ /* 0x000fc60000000a00 */
[----:B------:R-:W-:-:S04]  /*a880*/  IMAD R6, R0, 0x40, R23 ;  /* 0x0000004000067824 */ /* 0x000fc800078e0217 */
[----:B0-----:R-:W-:Y:S01]  /*a890*/  @P0 IMAD.HI.U32 R3, R6, R3, RZ ;  /* 0x0000000306030227 */ /* 0x001fe200078e00ff */
[----:B------:R-:W-:-:S04]  /*a8a0*/  MOV R5, R6 ;  /* 0x0000000600057202 */ /* 0x000fc80000000f00 */
[----:B---3--:R-:W-:-:S05]  /*a8b0*/  @P0 SHF.R.U32.HI R5, RZ, R2, R3 ;  /* 0x00000002ff050219 */ /* 0x008fca0000011603 */
[----:B------:R-:W-:-:S04]  /*a8c0*/  IMAD.MOV R3, RZ, RZ, -R5 ;  /* 0x000000ffff037224 */ /* 0x000fc800078e0a05 */
[----:B------:R-:W-:Y:S01]  /*a8d0*/  IMAD R4, R4, R3, R6 ;  /* 0x0000000304047224 */ /* 0x000fe200078e0206 */
[----:B------:R-:W-:Y:S01]  /*a8e0*/  SHF.R.S32.HI R6, RZ, 0x1f, R26 ;  /* 0x0000001fff067819 */ /* 0x000fe2000001141a */
[----:B------:R-:W-:-:S04]  /*a8f0*/  IMAD R3, R24, UR4, RZ ;  /* 0x0000000418037c24 */ /* 0x000fc8000f8e02ff */
[C---:B------:R-:W-:Y:S02]  /*a900*/  IMAD R7, R18.reuse, UR5, R3 ;  /* 0x0000000512077c24 */ /* 0x040fe4000f8e0203 */
[----:B------:R-:W-:Y:S01]  /*a910*/  IMAD.WIDE.U32 R2, R18, UR4, RZ ;  /* 0x0000000412027c25 */ /* 0x000fe2000f8e00ff */
[----:B------:R-:W-:-:S03]  /*a920*/  ULDC.64 UR4, c[0x0][0x2e0] ;  /* 0x0000b80000047ab9 */ /* 0x000fc60000000a00 */
[----:B------:R-:W-:Y:S02]  /*a930*/  IMAD.IADD R3, R3, 0x1, R7 ;  /* 0x0000000103037824 */ /* 0x000fe400078e0207 */
[----:B------:R-:W-:Y:S01]  /*a940*/  IMAD R7, R6, UR4, RZ ;  /* 0x0000000406077c24 */ /* 0x000fe2000f8e02ff */
[----:B------:R-:W-:Y:S01]  /*a950*/  SHF.R.S32.HI R6, RZ, 0x1f, R5 ;  /* 0x0000001fff067819 */ /* 0x000fe20000011405 */
[----:B------:R-:W-:-:S04]  /*a960*/  IMAD.WIDE.U32 R2, R26, UR4, R2 ;  /* 0x000000041a027c25 */ /* 0x000fc8000f8e0002 */
[----:B------:R-:W-:Y:S01]  /*a970*/  IMAD R7, R26, UR5, R7 ;  /* 0x000000051a077c24 */ /* 0x000fe2000f8e0207 */
[----:B------:R-:W-:Y:S02]  /*a980*/  ULDC.64 UR4, c[0x0][0x2d0] ;  /* 0x0000b40000047ab9 */ /* 0x000fe40000000a00 */
[----:B------:R-:W-:Y:S02]  /*a990*/  IMAD R6, R6, UR4, RZ ;  /* 0x0000000406067c24 */ /* 0x000fe4000f8e02ff */
[----:B------:R-:W-:Y:S02]  /*a9a0*/  IMAD.IADD R3, R3, 0x1, R7 ;  /* 0x0000000103037824 */ /* 0x000fe400078e0207 */
[C---:B------:R-:W-:Y:S02]  /*a9b0*/  IMAD R7, R5.reuse, UR5, R6 ;  /* 0x0000000505077c24 */ /* 0x040fe4000f8e0206 */
[----:B------:R-:W-:Y:S01]  /*a9c0*/  IMAD.WIDE.U32 R2, R5, UR4, R2 ;  /* 0x0000000405027c25 */ /* 0x000fe2000f8e0002 */
[----:B------:R-:W-:Y:S01]  /*a9d0*/  SHF.R.S32.HI R5, RZ, 0x1f, R4 ;  /* 0x0000001fff057819 */ /* 0x000fe20000011404 */
[----:B------:R-:W-:-:S02]  /*a9e0*/  ULDC.64 UR4, c[0x0][0x2c8] ;  /* 0x0000b20000047ab9 */ /* 0x000fc40000000a00 */
[----:B------:R-:W-:Y:S02]  /*a9f0*/  IMAD.IADD R3, R3, 0x1, R7 ;  /* 0x0000000103037824 */ /* 0x000fe400078e0207 */
[----:B------:R-:W-:Y:S02]  /*aa00*/  IMAD R5, R5, UR4, RZ ;  /* 0x0000000405057c24 */ /* 0x000fe4000f8e02ff */
[----:B------:R-:W-:-:S04]  /*aa10*/  IMAD.WIDE.U32 R2, R4, UR4, R2 ;  /* 0x0000000404027c25 */ /* 0x000fc8000f8e0002 */
[----:B------:R-:W-:Y:S01]  /*aa20*/  IMAD R5, R4, UR5, R5 ;  /* 0x0000000504057c24 */ /* 0x000fe2000f8e0205 */
[----:B------:R-:W-:Y:S02]  /*aa30*/  ULDC.64 UR4, c[0x0][0x280] ;  /* 0x0000a00000047ab9 */ /* 0x000fe40000000a00 */
[----:B------:R-:W-:Y:S01]  /*aa40*/  LEA R4, P0, R2, UR4, 0x1 ;  /* 0x0000000402047c11 */ /* 0x000fe2000f8008ff */
[----:B------:R-:W-:Y:S01]  /*aa50*/  UMOV UR4, 0xffffffff ;  /* 0xffffffff00047882 */ /* 0x000fe20000000000 */
[----:B------:R-:W-:-:S04]  /*aa60*/  IADD3 R5, R3, R5, RZ ;  /* 0x0000000503057210 */ /* 0x000fc80007ffe0ff */
[----:B------:R-:W-:Y:S01]  /*aa70*/  LEA.HI.X R5, R2, UR5, R5, 0x1, P0 ;  /* 0x0000000502057c11 */ /* 0x000fe200080f0c05 */
[----:B------:R-:W-:Y:S06]  /*aa80*/  BRA.DIV UR4, `(.L_x_61) ;  /* 0x0000002a043c7947 */ /* 0x000fec000b800000 */
[----:B------:R-:W0:Y:S01]  /*aa90*/  SHFL.IDX PT, R14, R4, RZ, 0x181f ;  /* 0x00181fff040e7589 */ /* 0x000e2200000e0000 */
[----:B------:R-:W-:-:S03]  /*aaa0*/  IMAD R0, R0, 0x40, R37 ;  /* 0x0000004000007824 */ /* 0x000fc600078e0225 */
[----:B------:R-:W2:Y:S02]  /*aab0*/  SHFL.IDX PT, R2, R5, RZ, 0x181f ;  /* 0x00181fff05027589 */ /* 0x000ea400000e0000 */
[C---:B------:R-:W-:Y:S02]  /*aac0*/  ISETP.GE.AND P0, PT, R0.reuse, UR37, PT ;  /* 0x0000002500007c0c */ /* 0x040fe4000bf06270 */
[----:B------:R-:W-:Y:S01]  /*aad0*/  SHFL.IDX PT, R6, R5, 0x1, 0x181f ;  /* 0x00381f0005067f89 */ /* 0x000fe200000e0000 */
[----:B------:R-:W-:-:S10]  /*aae0*/  IADD3 R7, R0, 0x10, RZ ;  /* 0x0000001000077810 */ /* 0x000fd40007ffe0ff */
[----:B0-----:R-:W-:-:S05]  /*aaf0*/  @!P0 LEA R14, P1, R9, R14, 0x1 ;  /* 0x0000000e090e8211 */ /* 0x001fca00078208ff */
[----:B--2---:R-:W-:Y:S02]  /*ab00*/  @!P0 IMAD.X R3, RZ, RZ, R2, P1 ;  /* 0x000000ffff038224 */ /* 0x004fe400008e0602 */
[----:B------:R-:W-:Y:S02]  /*ab10*/  @!P0 IMAD.MOV.U32 R2, RZ, RZ, R14 ;  /* 0x000000ffff028224 */ /* 0x000fe400078e000e */
[----:B------:R-:W0:Y:S04]  /*ab20*/  SHFL.IDX PT, R14, R4, 0x1, 0x181f ;  /* 0x00381f00040e7f89 */ /* 0x000e2800000e0000 */
[----:B------:R0:W-:Y:S01]  /*ab30*/  @!P0 LDGSTS.E.BYPASS.LTC128B.128 [R8+0x20400], desc[UR50][R2.64], !P5 ;  /* 0x2040000002088fae */ /* 0x0001e2000e901d72 */
[----:B------:R-:W-:Y:S01]  /*ab40*/  ISETP.GE.AND P0, PT, R7, UR37, PT ;  /* 0x0000002507007c0c */ /* 0x000fe2000bf06270 */
[----:B------:R-:W-:-:S12]  /*ab50*/  VIADD R7, R0, 0x20 ;  /* 0x0000002000077836 */ /* 0x000fd80000000000 */
[----:B0-----:R-:W-:Y:S02]  /*ab60*/  @!P0 LEA R2, P1, R9, R14, 0x1 ;  /* 0x0000000e09028211 */ /* 0x001fe400078208ff */
[----:B------:R-:W0:Y:S03]  /*ab70*/  SHFL.IDX PT, R14, R4, 0x2, 0x181f ;  /* 0x00581f00040e7f89 */ /* 0x000e2600000e0000 */
[----:B------:R-:W-:Y:S02]  /*ab80*/  @!P0 IMAD.X R3, RZ, RZ, R6, P1 ;  /* 0x000000ffff038224 */ /* 0x000fe400008e0606 */
[----:B------:R-:W2:Y:S04]  /*ab90*/  SHFL.IDX PT, R6, R5, 0x2, 0x181f ;  /* 0x00581f0005067f89 */ /* 0x000ea800000e0000 */
[----:B------:R0:W-:Y:S01]  /*aba0*/  @!P0 LDGSTS.E.BYPASS.LTC128B.128 [R8+0x20c00], desc[UR50][R2.64], !P5 ;  /* 0x20c0000002088fae */ /* 0x0001e2000e901d72 */
[----:B------:R-:W-:-:S03]  /*abb0*/  ISETP.GE.AND P0, PT, R7, UR37, PT ;  /* 0x0000002507007c0c */ /* 0x000fc6000bf06270 */
[----:B------:R-:W3:Y:S10]  /*abc0*/  SHFL.IDX PT, R5, R5, 0x3, 0x181f ;  /* 0x00781f0005057f89 */ /* 0x000ef400000e0000 */
[----:B0-----:R-:W-:-:S02]  /*abd0*/  @!P0 LEA R2, P1, R9, R14, 0x1 ;  /* 0x0000000e09028211 */ /* 0x001fc400078208ff */
[----:B------:R0:W4:Y:S03]  /*abe0*/  SHFL.IDX PT, R14, R4, 0x3, 0x181f ;  /* 0x00781f00040e7f89 */ /* 0x00012600000e0000 */
[----:B--2---:R-:W-:-:S05]  /*abf0*/  @!P0 IMAD.X R3, RZ, RZ, R6, P1 ;  /* 0x000000ffff038224 */ /* 0x004fca00008e0606 */
[----:B------:R0:W-:Y:S03]  /*ac00*/  @!P0 LDGSTS.E.BYPASS.LTC128B.128 [R8+0x21400], desc[UR50][R2.64], !P5 ;  /* 0x2140000002088fae */ /* 0x0001e6000e901d72 */
.L_x_122:
[----:B------:R-:W2:Y:S01]  /*ac10*/  LDL R6, [R1+0xc] ;  /* 0x00000c0001067983 */ /* 0x000ea20000100800 */
[----:B------:R-:W-:-:S05]  /*ac20*/  VIADD R0, R0, 0x30 ;  /* 0x0000003000007836 */ /* 0x000fca0000000000 */
[----:B------:R-:W-:-:S13]  /*ac30*/  ISETP.GE.AND P0, PT, R0, UR37, PT ;  /* 0x0000002500007c0c */ /* 0x000fda000bf06270 */
[----:B0---4-:R-:W-:-:S04]  /*ac40*/  @!P0 LEA R2, P1, R9, R14, 0x1 ;  /* 0x0000000e09028211 */ /* 0x011fc800078208ff */
[----:B---3--:R-:W-:-:S05]  /*ac50*/  @!P0 IADD3.X R3, RZ, R5, RZ, P1, !PT ;  /* 0x00000005ff038210 */ /* 0x008fca0000ffe4ff */
[----:B------:R-:W-:Y:S01]  /*ac60*/  @!PT LDS RZ, [RZ] ;  /* 0x00000000fffff984 */ /* 0x000fe20000000800 */
[----:B------:R-:W-:Y:S01]  /*ac70*/  @!PT LDS RZ, [RZ] ;  /* 0x00000000fffff984 */ /* 0x000fe20000000800 */
[----:B------:R-:W-:Y:S01]  /*ac80*/  @!PT LDS RZ, [RZ] ;  /* 0x00000000fffff984 */ /* 0x000fe20000000800 */
[----:B------:R0:W-:Y:S01]  /*ac90*/  @!P0 LDGSTS.E.BYPASS.LTC128B.128 [R8+0x21c00], desc[UR50][R2.64], !P5 ;  /* 0x21c0000002088fae */ /* 0x0001e2000e901d72 */
[----:B------:R-:W-:Y:S01]  /*aca0*/  NOP ;  /* 0x0000000000007918 */ /* 0x000fe20000000000 */
[----:B------:R-:W-:Y:S02]  /*acb0*/  SYNCS.ARRIVE.TRANS64.RED.A0T1 RZ, [UR39+0x28c00], RZ ;  /* 0x028c00ffffff79a7 */ /* 0x000fe40008200427 */
[----:B------:R-:W-:Y:S01]  /*acc0*/  ARRIVES.LDGSTSBAR.64.TRANSCNT [UR39+0x28c00] ;  /* 0x028c0000ff0079b0 */ /* 0x000fe20008000aa7 */
[----:B--2---:R-:W-:-:S04]  /*acd0*/  LOP3.LUT R0, R6, 0x1, RZ, 0xc, !PT ;  /* 0x0000000106007812 */ /* 0x004fc800078e0cff */
[----:B------:R-:W-:Y:S01]  /*ace0*/  SHF.L.U32 R0, R0, 0x1f, RZ ;  /* 0x0000001f00007819 */ /* 0x000fe200000006ff */
[----:B------:R-:W-:Y:S01]  /*acf0*/  NOP ;  /* 0x0000000000007918 */ /* 0x000fe20000000000 */
[----:B------:R-:W-:Y:S01]  /*ad00*/  SYNCS.ARRIVE.TRANS64.A1T0 RZ, [UR39+0x28c00], RZ ;  /* 0x028c00ffffff79a7 */ /* 0x000fe20008100027 */
[----:B------:R-:W-:Y:S01]  /*ad10*/  BSSY B0, `(.L_x_62) ;  /* 0x0000003000007945 */ /* 0x000fe20003800000 */
[----:B------:R-:W2:Y:S03]  /*ad20*/  SYNCS.PHASECHK.TRANS64.TRYWAIT P0, [UR39+0x28c20], R0 ;  /* 0x028c2000ff0075a7 */ /* 0x000ea60008000167 */
[----:B0-2---:R-:W-:Y:S05]  /*ad30*/  @!P0 BRA `(.L_x_63) ;  /* 0x0000002800a08947 */ /* 0x005fea0003800000 */
.L_x_123:
[----:B------:R-:W-:Y:S05]  /*ad40*/  BSYNC B0 ;  /* 0x0000000000007941 */ /* 0x000fea0003800000 */
.L_x_62:
[----:B------:R-:W-:-:S05]  /*ad50*/  IMAD.U32 R2, RZ, RZ, UR41 ;  /* 0x00000029ff027e24 */ /* 0x000fca000f8e00ff */
[----:B------:R-:W-:-:S13]  /*ad60*/  ISETP.NE.AND P0, PT, R2, 0x3, PT ;  /* 0x000000030200780c */ /* 0x000fda0003f05270 */
[----:B------:R-:W-:Y:S05]  /*ad70*/  @!P0 BRA `(.L_x_64) ;  /* 0x0000000000048947 */ /* 0x000fea0003800000 */
[----:B------:R-:W-:Y:S01]  /*ad80*/  BPT.TRAP 0x1 ;  /* 0x000000040000795c */ /* 0x000fe20000300000 */
.L_x_64:
[----:B0-----:R-:W-:Y:S01]  /*ad90*/  SHF.L.U32 R0, R22, 0x1f, RZ ;  /* 0x0000001f16007819 */ /* 0x001fe200000006ff */
[----:B------:R-:W-:Y:S03]  /*ada0*/  BSSY B0, `(.L_x_65) ;  /* 0x0000003000007945 */ /* 0x000fe60003800000 */
[----:B------:R-:W0:Y:S02]  /*adb0*/  SYNCS.PHASECHK.TRANS64.TRYWAIT P0, [R19+URZ+0x28c60], R0 ;  /* 0x028c6000130075a7 */ /* 0x000e24000800017f */
[----:B0-----:R-:W-:Y:S05]  /*adc0*/  @!P0 BRA `(.L_x_66) ;  /* 0x0000002800948947 */ /* 0x001fea0003800000 */
.L_x_124:
[----:B------:R-:W-:Y:S05]  /*add0*/  BSYNC B0 ;  /* 0x0000000000007941 */ /* 0x000fea0003800000 */
.L_x_65:
[----:B------:R-:W2:Y:S01]  /*ade0*/  LDL.LU R2, [R1+0x4] ;  /* 0x0000040001027983 */ /* 0x000ea20000300800 */
[----:B------:R-:W-:-:S03]  /*adf0*/  ULDC.64 UR4, c[0x0][0x328] ;  /* 0x0000ca0000047ab9 */ /* 0x000fc60000000a00 */
[----:B------:R-:W3:Y:S01]  /*ae00*/  LDL.LU R4, [R1+0x8] ;  /* 0x0000080001047983 */ /* 0x000ee20000300800 */
[----:B------:R-:W-:Y:S01]  /*ae10*/  LEA R9, R17, R33, 0xf ;  /* 0x0000002111097211 */ /* 0x000fe200078e78ff */
[----:B--2---:R-:W-:-:S04]  /*ae20*/  IMAD R3, R2, UR4, RZ ;  /* 0x0000000402037c24 */ /* 0x004fc8000f8e02ff */
[C---:B------:R-:W-:Y:S02]  /*ae30*/  IMAD R5, R34.reuse, UR5, R3 ;  /* 0x0000000522057c24 */ /* 0x040fe4000f8e0203 */
[----:B------:R-:W-:Y:S01]  /*ae40*/  IMAD.WIDE.U32 R2, R34, UR4, RZ ;  /* 0x0000000422027c25 */ /* 0x000fe2000f8e00ff */
[----:B------:R-:W-:-:S03]  /*ae50*/  ULDC.64 UR4, c[0x0][0x338] ;  /* 0x0000ce0000047ab9 */ /* 0x000fc60000000a00 */
[----:B------:R-:W-:Y:S02]  /*ae60*/  IMAD.IADD R3, R3, 0x1, R5 ;  /* 0x0000000103037824 */ /* 0x000fe400078e0205 */
[----:B---3--:R-:W-:Y:S02]  /*ae70*/  IMAD R5, R4, UR4, RZ ;  /* 0x0000000404057c24 */ /* 0x008fe4000f8e02ff */
[----:B------:R-:W-:-:S04]  /*ae80*/  IMAD.WIDE.U32 R2, R28, UR4, R2 ;  /* 0x000000041c027c25 */ /* 0x000fc8000f8e0002 */
[----:B------:R-:W-:Y:S01]  /*ae90*/  IMAD R5, R28, UR5, R5 ;  /* 0x000000051c057c24 */ /* 0x000fe2000f8e0205 */
[----:B------:R-:W-:-:S03]  /*aea0*/  ULDC.64 UR4, c[0x0][0x330] ;  /* 0x0000cc0000047ab9 */ /* 0x000fc60000000a00 */
[----:B------:R-:W-:Y:S02]  /*aeb0*/  IMAD.IADD R3, R3, 0x1, R5 ;  /* 0x0000000103037824 */ /* 0x000fe400078e0205 */
[----:B------:R-:W-:Y:S02]  /*aec0*/  IMAD R5, R24, UR4, RZ ;  /* 0x0000000418057c24 */ /* 0x000fe4000f8e02ff */
[----:B------:R-:W-:-:S04]  /*aed0*/  IMAD.WIDE.U32 R2, R18, UR4, R2 ;  /* 0x0000000412027c25 */ /* 0x000fc8000f8e0002 */
[----:B------:R-:W-:Y:S01]  /*aee0*/  IMAD R5, R18, UR5, R5 ;  /* 0x0000000512057c24 */ /* 0x000fe2000f8e0205 */
[----:B------:R-:W-:Y:S02]  /*aef0*/  ULDC.64 UR4, c[0x0][0x318] ;  /* 0x0000c60000047ab9 */ /* 0x000fe40000000a00 */
[----:B------:R-:W-:Y:S01]  /*af00*/  LEA R8, P0, R2, UR4, 0x1 ;  /* 0x0000000402087c11 */ /* 0x000fe2000f8008ff */
[----:B------:R-:W-:Y:S01]  /*af10*/  IMAD.IADD R3, R3, 0x1, R5 ;  /* 0x0000000103037824 */ /* 0x000fe200078e0205 */
[----:B------:R-:W-:-:S04]  /*af20*/  UMOV UR4, 0xffffffff ;  /* 0xffffffff00047882 */ /* 0x000fc80000000000 */
[----:B------:R-:W-:Y:S01]  /*af30*/  LEA.HI.X R10, R2, UR5, R3, 0x1, P0 ;  /* 0x00000005020a7c11 */ /* 0x000fe200080f0c03 */
[----:B------:R-:W-:Y:S06]  /*af40*/  BRA.DIV UR4, `(.L_x_67) ;  /* 0x0000002a04487947 */ /* 0x000fec000b800000 */
[----:B------:R-:W-:Y:S01]  /*af50*/  LOP3.LUT P6, RZ, R16, 0x40000000, RZ, 0xc0, !PT ;  /* 0x4000000010ff7812 */ /* 0x000fe200078cc0ff */
[----:B------:R-:W2:Y:S01]  /*af60*/  S2R R4, SR_TID.X ;  /* 0x0000000000047919 */ /* 0x000ea20000002100 */
[----:B------:R-:W-:Y:S02]  /*af70*/  LEA R9, R9, UR39, 0x1 ;  /* 0x0000002709097c11 */ /* 0x000fe4000f8e08ff */
[----:B------:R-:W-:Y:S01]  /*af80*/  P2R R12, PR, RZ, 0x40 ;  /* 0x00000040ff0c7803 */ /* 0x000fe20000000000 */
[----:B------:R-:W-:Y:S01]  /*af90*/  STL [R1+0x28], R24 ;  /* 0x0000281801007387 */ /* 0x000fe20000100800 */
[----:B------:R-:W-:Y:S02]  /*afa0*/  LOP3.LUT P6, RZ, R30, 0x10, RZ, 0xc0, !PT ;  /* 0x000000101eff7812 */ /* 0x000fe400078cc0ff */
[----:B------:R-:W-:Y:S01]  /*afb0*/  LOP3.LUT P5, RZ, R16, 0x8000000, RZ, 0xc0, !PT ;  /* 0x0800000010ff7812 */ /* 0x000fe200078ac0ff */
[----:B------:R-:W-:Y:S01]  /*afc0*/  STL [R1+0x24], R23 ;  /* 0x0000241701007387 */ /* 0x000fe20000100800 */
[----:B------:R-:W-:-:S02]  /*afd0*/  P2R R13, PR, RZ, 0x40 ;  /* 0x00000040ff0d7803 */ /* 0x000fc40000000000 */
[C---:B------:R-:W-:Y:S01]  /*afe0*/  LOP3.LUT P6, RZ, R16.reuse, 0x40000, RZ, 0xc0, !PT ;  /* 0x0004000010ff7812 */ /* 0x040fe200078cc0ff */
[----:B------:R-:W-:Y:S01]  /*aff0*/  STL [R1+0x20], R22 ;  /* 0x0000201601007387 */ /* 0x000fe20000100800 */
[C---:B------:R-:W-:Y:S02]  /*b000*/  LOP3.LUT P4, RZ, R16.reuse, 0x1000000, RZ, 0xc0, !PT ;  /* 0x0100000010ff7812 */ /* 0x040fe4000788c0ff */
[----:B------:R-:W-:Y:S01]  /*b010*/  P2R R15, PR, RZ, 0x40 ;  /* 0x00000040ff0f7803 */ /* 0x000fe20000000000 */
[----:B------:R-:W-:Y:S01]  /*b020*/  STL [R1+0x1c], R19 ;  /* 0x00001c1301007387 */ /* 0x000fe20000100800 */
[C---:B------:R-:W-:Y:S02]  /*b030*/  LOP3.LUT P6, RZ, R16.reuse, 0x80000, RZ, 0xc0, !PT ;  /* 0x0008000010ff7812 */ /* 0x040fe400078cc0ff */
[----:B------:R-:W-:Y:S01]  /*b040*/  LOP3.LUT P3, RZ, R16, 0x20000, RZ, 0xc0, !PT ;  /* 0x0002000010ff7812 */ /* 0x000fe2000786c0ff */
[----:B------:R-:W-:Y:S01]  /*b050*/  STL [R1+0x18], R18 ;  /* 0x0000181201007387 */ /* 0x000fe20000100800 */
[----:B------:R-:W-:-:S02]  /*b060*/  P2R R20, PR, RZ, 0x40 ;  /* 0x00000040ff147803 */ /* 0x000fc40000000000 */
[C---:B------:R-:W-:Y:S01]  /*b070*/  LOP3.LUT P6, RZ, R16.reuse, 0x100000, RZ, 0xc0, !PT ;  /* 0x0010000010ff7812 */ /* 0x040fe200078cc0ff */
[----:B------:R-:W-:Y:S01]  /*b080*/  STL [R1+0x14], R17 ;  /* 0x0000141101007387 */ /* 0x000fe20000100800 */
[C---:B------:R-:W-:Y:S02]  /*b090*/  LOP3.LUT P2, RZ, R16.reuse, 0x10000, RZ, 0xc0, !PT ;  /* 0x0001000010ff7812 */ /* 0x040fe4000784c0ff */
[----:B------:R-:W-:Y:S01]  /*b0a0*/  P2R R11, PR, RZ, 0x40 ;  /* 0x00000040ff0b7803 */ /* 0x000fe20000000000 */
[----:B------:R-:W3:Y:S01]  /*b0b0*/  SHFL.IDX PT, R2, R8, RZ, 0x181f ;  /* 0x00181fff08027589 */ /* 0x000ee200000e0000 */
[C---:B------:R-:W-:Y:S02]  /*b0c0*/  LOP3.LUT P6, RZ, R16.reuse, 0x2000000, RZ, 0xc0, !PT ;  /* 0x0200000010ff7812 */ /* 0x040fe400078cc0ff */
[----:B------:R-:W-:Y:S01]  /*b0d0*/  LOP3.LUT P1, RZ, R16, 0x8000, RZ, 0xc0, !PT ;  /* 0x0000800010ff7812 */ /* 0x000fe2000782c0ff */
[----:B------:R-:W4:Y:S01]  /*b0e0*/  SHFL.IDX PT, R3, R10, RZ, 0x181f ;  /* 0x00181fff0a037589 */ /* 0x000f2200000e0000 */
[----:B------:R-:W-:Y:S01]  /*b0f0*/  P2R R14, PR, RZ, 0x40 ;  /* 0x00000040ff0e7803 */ /* 0x000fe20000000000 */
[----:B--2---:R-:W-:Y:S01]  /*b100*/  IMAD.SHL.U32 R4, R4, 0x8, RZ ;  /* 0x0000000804047824 */ /* 0x004fe200078e00ff */
[----:B------:R-:W-:-:S04]  /*b110*/  LOP3.LUT P6, RZ, R16, 0x10000000, RZ, 0xc0, !PT ;  /* 0x1000000010ff7812 */ /* 0x000fc800078cc0ff */
[----:B------:R-:W-:Y:S02]  /*b120*/  P2R R21, PR, RZ, 0x40 ;  /* 0x00000040ff157803 */ /* 0x000fe40000000000 */
[----:B------:R-:W-:Y:S02]  /*b130*/  LOP3.LUT P6, RZ, R16, 0x80000000, RZ, 0xc0, !PT ;  /* 0x8000000010ff7812 */ /* 0x000fe400078cc0ff */
[----:B------:R-:W-:Y:S02]  /*b140*/  LOP3.LUT R4, R4, 0x38, RZ, 0xc0, !PT ;  /* 0x0000003804047812 */ /* 0x000fe400078ec0ff */
[----:B------:R-:W-:Y:S02]  /*b150*/  P2R R26, PR, RZ, 0x40 ;  /* 0x00000040ff1a7803 */ /* 0x000fe40000000000 */
[----:B------:R-:W-:Y:S01]  /*b160*/  LOP3.LUT P6, RZ, R30, 0x4, RZ, 0xc0, !PT ;  /* 0x000000041eff7812 */ /* 0x000fe200078cc0ff */
[----:B0-----:R-:W-:-:S03]  /*b170*/  IMAD.SHL.U32 R0, R4, 0x2, RZ ;  /* 0x0000000204007824 */ /* 0x001fc600078e00ff */
[----:B------:R-:W-:Y:S02]  /*b180*/  P2R R28, PR, RZ, 0x40 ;  /* 0x00000040ff1c7803 */ /* 0x000fe40000000000 */
[----:B------:R-:W-:Y:S02]  /*b190*/  LOP3.LUT P6, RZ, R30, 0x20, RZ, 0xc0, !PT ;  /* 0x000000201eff7812 */ /* 0x000fe400078cc0ff */
[----:B---3--:R-:W-:Y:S02]  /*b1a0*/  IADD3 R6, P0, R2, R0, RZ ;  /* 0x0000000002067210 */ /* 0x008fe40007f1e0ff */
[----:B------:R-:W-:Y:S01]  /*b1b0*/  P2R R34, PR, RZ, 0x40 ;  /* 0x00000040ff227803 */ /* 0x000fe20000000000 */
[----:B------:R-:W0:Y:S01]  /*b1c0*/  SHFL.IDX PT, R2, R8, 0x1, 0x181f ;  /* 0x00381f0008027f89 */ /* 0x000e2200000e0000 */
[----:B------:R-:W-:Y:S01]  /*b1d0*/  LOP3.LUT P6, RZ, R16, 0x200000, RZ, 0xc0, !PT ;  /* 0x0020000010ff7812 */ /* 0x000fe200078cc0ff */
[----:B----4-:R-:W-:Y:S02]  /*b1e0*/  IMAD.X R7, RZ, RZ, R3, P0 ;  /* 0x000000ffff077224 */ /* 0x010fe400000e0603 */
[----:B------:R-:W2:Y:S01]  /*b1f0*/  SHFL.IDX PT, R3, R10, 0x1, 0x181f ;  /* 0x00381f000a037f89 */ /* 0x000ea200000e0000 */
[----:B------:R-:W-:-:S02]  /*b200*/  P2R R36, PR, RZ, 0x40 ;  /* 0x00000040ff247803 */ /* 0x000fc40000000000 */
[----:B------:R-:W-:-:S04]  /*b210*/  LOP3.LUT P6, RZ, R16, 0x400000, RZ, 0xc0, !PT ;  /* 0x0040000010ff7812 */ /* 0x000fc800078cc0ff */
[----:B------:R-:W-:Y:S02]  /*b220*/  P2R R17, PR, RZ, 0x40 ;  /* 0x00000040ff117803 */ /* 0x000fe40000000000 */
[----:B------:R-:W-:-:S04]  /*b230*/  LOP3.LUT P6, RZ, R16, 0x800000, RZ, 0xc0, !PT ;  /* 0x0080000010ff7812 */ /* 0x000fc800078cc0ff */
[----:B------:R-:W-:Y:S02]  /*b240*/  P2R R18, PR, RZ, 0x40 ;  /* 0x00000040ff127803 */ /* 0x000fe40000000000 */
[----:B------:R-:W-:-:S04]  /*b250*/  LOP3.LUT P6, RZ, R16, 0x4000000, RZ, 0xc0, !PT ;  /* 0x0400000010ff7812 */ /* 0x000fc800078cc0ff */
[----:B-1----:R-:W-:Y:S02]  /*b260*/  P2R R19, PR, RZ, 0x40 ;  /* 0x00000040ff137803 */ /* 0x002fe40000000000 */
[----:B------:R-:W-:Y:S02]  /*b270*/  LOP3.LUT P6, RZ, R16, 0x20000000, RZ, 0xc0, !PT ;  /* 0x2000000010ff7812 */ /* 0x000fe400078cc0ff */
[----:B0-----:R-:W-:Y:S02]  /*b280*/  IADD3 R4, P0, R2, R0, RZ ;  /* 0x0000000002047210 */ /* 0x001fe40007f1e0ff */
[----:B------:R-:W-:Y:S01]  /*b290*/  P2R R22, PR, RZ, 0x40 ;  /* 0x00000040ff167803 */ /* 0x000fe20000000000 */
[----:B------:R-:W0:Y:S01]  /*b2a0*/  SHFL.IDX PT, R2, R8, 0x2, 0x181f ;  /* 0x00581f0008027f89 */ /* 0x000e2200000e0000 */
[----:B------:R-:W-:Y:S01]  /*b2b0*/  LOP3.LUT P6, RZ, R30, 0x1, RZ, 0xc0, !PT ;  /* 0x000000011eff7812 */ /* 0x000fe200078cc0ff */
[----:B--2---:R-:W-:Y:S02]  /*b2c0*/  IMAD.X R5, RZ, RZ, R3, P0 ;  /* 0x000000ffff057224 */ /* 0x004fe400000e0603 */
[----:B------:R-:W1:Y:S01]  /*b2d0*/  SHFL.IDX PT, R3, R10, 0x2, 0x181f ;  /* 0x00581f000a037f89 */ /* 0x000e6200000e0000 */
[----:B------:R-:W-:-:S02]  /*b2e0*/  P2R R23, PR, RZ, 0x40 ;  /* 0x00000040ff177803 */ /* 0x000fc40000000000 */
[----:B------:R-:W-:-:S04]  /*b2f0*/  LOP3.LUT P6, RZ, R30, 0x8, RZ, 0xc0, !PT ;  /* 0x000000081eff7812 */ /* 0x000fc800078cc0ff */
[----:B------:R-:W-:Y:S02]  /*b300*/  P2R R24, PR, RZ, 0x40 ;  /* 0x00000040ff187803 */ /* 0x000fe40000000000 */
[----:B------:R-:W-:Y:S02]  /*b310*/  LOP3.LUT P6, RZ, R30, 0x40, RZ, 0xc0, !PT ;  /* 0x000000401eff7812 */ /* 0x000fe400078cc0ff */
[----:B0-----:R-:W-:-:S11]  /*b320*/  IADD3 R2, P0, R2, R0, RZ ;  /* 0x0000000002027210 */ /* 0x001fd60007f1e0ff */
[----:B------:R0:W-:Y:S01]  /*b330*/  LDGSTS.E.BYPASS.LTC128B.128 [R9+0x400], desc[UR50][R6.64], !P6 ;  /* 0x0040000006097fae */ /* 0x0001e2000f101d72 */
[----:B------:R-:W-:Y:S02]  /*b340*/  ISETP.NE.AND P6, PT, R24, RZ, PT ;  /* 0x000000ff1800720c */ /* 0x000fe40003fc5270 */
[----:B-1----:R-:W-:Y:S01]  /*b350*/  IADD3.X R3, RZ, R3, RZ, P0, !PT ;  /* 0x00000003ff037210 */ /* 0x002fe200007fe4ff */
[----:B------:R0:W5:Y:S01]  /*b360*/  LDL.LU R24, [R1+0x28] ;  /* 0x0000280001187983 */ /* 0x0001620000300800 */
[----:B------:R-:W-:-:S09]  /*b370*/  LOP3.LUT P0, RZ, R30, 0x2, RZ, 0xc0, !PT ;  /* 0x000000021eff7812 */ /* 0x000fd2000780c0ff */
[----:B------:R0:W-:Y:S01]  /*b380*/  LDGSTS.E.BYPASS.LTC128B.128 [R9+0x2400], desc[UR50][R6.64+0x80], !P6 ;  /* 0x0240008006097fae */ /* 0x0001e2000f101d72 */
[----:B------:R-:W-:-:S03]  /*b390*/  ISETP.NE.AND P6, PT, R23, RZ, PT ;  /* 0x000000ff1700720c */ /* 0x000fc60003fc5270 */
[----:B------:R0:W5:Y:S10]  /*b3a0*/  LDL.LU R23, [R1+0x24] ;  /* 0x0000240001177983 */ /* 0x0001740000300800 */
        /* <DEDUP_REMOVED lines=13> */
[----:B------:R-:W-:-:S13]  /*b480*/  ISETP.NE.AND P6, PT, R36, RZ, PT ;  /* 0x000000ff2400720c */ /* 0x000fda0003fc5270 */
        /* <DEDUP_REMOVED lines=19> */
[----:B------:R-:W-:-:S03]  /*b5c0*/  ISETP.NE.AND P6, PT, R12, RZ, PT ;  /* 0x000000ff0c00720c */ /* 0x000fc60003fc5270 */
[----:B------:R0:W-:Y:S04]  /*b5d0*/  LDGSTS.E.BYPASS.LTC128B.128 [R9+0x3400], desc[UR50][R2.64+0x80], !P0 ;  /* 0x0340008002097fae */ /* 0x0001e8000c101d72 */
[----:B------:R0:W1:Y:S06]  /*b5e0*/  SHFL.IDX PT, R14, R8, 0x3, 0x181f ;  /* 0x00781f00080e7f89 */ /* 0x00006c00000e0000 */
[----:B------:R0:W-:Y:S04]  /*b5f0*/  LDGSTS.E.BYPASS.LTC128B.128 [R9+0x5400], desc[UR50][R2.64+0x100], !P6 ;  /* 0x0540010002097fae */ /* 0x0001e8000f101d72 */
[----:B------:R0:W-:Y:S04]  /*b600*/  LDGSTS.E.BYPASS.LTC128B.128 [R9+0x7400], desc[UR50][R2.64+0x180], !P5 ;  /* 0x0740018002097fae */ /* 0x0001e8000e901d72 */
[----:B------:R0:W-:Y:S04]  /*b610*/  LDGSTS.E.BYPASS.LTC128B.128 [R9+0x9400], desc[UR50][R2.64+0x200], !P4 ;  /* 0x0940020002097fae */ /* 0x0001e8000e101d72 */
[----:B------:R0:W-:Y:S04]  /*b620*/  LDGSTS.E.BYPASS.LTC128B.128 [R9+0xb400], desc[UR50][R2.64+0x280], !P3 ;  /* 0x0b40028002097fae */ /* 0x0001e8000d901d72 */
[----:B------:R0:W-:Y:S04]  /*b630*/  LDGSTS.E.BYPASS.LTC128B.128 [R9+0xd400], desc[UR50][R2.64+0x300], !P2 ;  /* 0x0d40030002097fae */ /* 0x0001e8000d101d72 */
[----:B------:R0:W-:Y:S04]  /*b640*/  LDGSTS.E.BYPASS.LTC128B.128 [R9+0xf400], desc[UR50][R2.64+0x380], !P1 ;  /* 0x0f40038002097fae */ /* 0x0001e8000c901d72 */
[----:B-1----:R-:W2:Y:S02]  /*b650*/  SHFL.IDX PT, R10, R10, 0x3, 0x181f ;  /* 0x00781f000a0a7f89 */ /* 0x002ea400000e0000 */
.L_x_134:
[----:B------:R-:W-:Y:S02]  /*b660*/  LOP3.LUT P6, RZ, R30, 0x1000, RZ, 0xc0, !PT ;  /* 0x000010001eff7812 */ /* 0x000fe400078cc0ff */
[----:B0-----:R-:W-:Y:S02]  /*b670*/  IADD3 R2, P0, R14, R0, RZ ;  /* 0x000000000e027210 */ /* 0x001fe40007f1e0ff */
[----:B------:R-:W-:Y:S02]  /*b680*/  P2R R4, PR, RZ, 0x40 ;  /* 0x00000040ff047803 */ /* 0x000fe40000000000 */
[C---:B------:R-:W-:Y:S01]  /*b690*/  LOP3.LUT P6, RZ, R30.reuse, 0x4000, RZ, 0xc0, !PT ;  /* 0x000040001eff7812 */ /* 0x040fe200078cc0ff */
[----:B--2---:R-:W-:Y:S01]  /*b6a0*/  IMAD.X R3, RZ, RZ, R10, P0 ;  /* 0x000000ffff037224 */ /* 0x004fe200000e060a */
[C---:B------:R-:W-:Y:S02]  /*b6b0*/  LOP3.LUT P0, RZ, R30.reuse, 0x2000, RZ, 0xc0, !PT ;  /* 0x000020001eff7812 */ /* 0x040fe4000780c0ff */
[----:B------:R-:W-:-:S02]  /*b6c0*/  LOP3.LUT P5, RZ, R30, 0x800, RZ, 0xc0, !PT ;  /* 0x000008001eff7812 */ /* 0x000fc400078ac0ff */
[C---:B------:R-:W-:Y:S02]  /*b6d0*/  LOP3.LUT P4, RZ, R30.reuse, 0x400, RZ, 0xc0, !PT ;  /* 0x000004001eff7812 */ /* 0x040fe4000788c0ff */
[C---:B------:R-:W-:Y:S02]  /*b6e0*/  LOP3.LUT P3, RZ, R30.reuse, 0x200, RZ, 0xc0, !PT ;  /* 0x000002001eff7812 */ /* 0x040fe4000786c0ff */
[C---:B------:R-:W-:Y:S02]  /*b6f0*/  LOP3.LUT P2, RZ, R30.reuse, 0x100, RZ, 0xc0, !PT ;  /* 0x000001001eff7812 */ /* 0x040fe4000784c0ff */
[----:B------:R-:W-:Y:S01]  /*b700*/  LOP3.LUT P1, RZ, R30, 0x80, RZ, 0xc0, !PT ;  /* 0x000000801eff7812 */ /* 0x000fe2000782c0ff */
[----:B------:R-:W-:Y:S01]  /*b710*/  @!PT LDS RZ, [RZ] ;  /* 0x00000000fffff984 */ /* 0x000fe20000000800 */
[----:B------:R-:W-:Y:S01]  /*b720*/  @!PT LDS RZ, [RZ] ;  /* 0x00000000fffff984 */ /* 0x000fe20000000800 */
[----:B------:R-:W-:Y:S01]  /*b730*/  @!PT LDS RZ, [RZ] ;  /* 0x00000000fffff984 */ /* 0x000fe20000000800 */
[----:B------:R0:W-:Y:S01]  /*b740*/  LDGSTS.E.BYPASS.LTC128B.128 [R9+0x1c00], desc[UR50][R2.64], !P6 ;  /* 0x01c0000002097fae */ /* 0x0001e2000f101d72 */
[----:B------:R-:W-:-:S03]  /*b750*/  ISETP.NE.AND P6, PT, R4, RZ, PT ;  /* 0x000000ff0400720c */ /* 0x000fc60003fc5270 */
[----:B------:R0:W-:Y:S01]  /*b760*/  LDGSTS.E.BYPASS.LTC128B.128 [R9+0x3c00], desc[UR50][R2.64+0x80], !P0 ;  /* 0x03c0008002097fae */ /* 0x0001e2000c101d72 */
[----:B------:R-:W-:-:S09]  /*b770*/  PLOP3.LUT P0, PT, PT, PT, PT, 0x80, 0x0 ;  /* 0x000000000000781c */ /* 0x000fd20003f0f070 */
[----:B------:R0:W-:Y:S04]  /*b780*/  LDGSTS.E.BYPASS.LTC128B.128 [R9+0x5c00], desc[UR50][R2.64+0x100], !P6 ;  /* 0x05c0010002097fae */ /* 0x0001e8000f101d72 */
[----:B------:R0:W-:Y:S04]  /*b790*/  LDGSTS.E.BYPASS.LTC128B.128 [R9+0x7c00], desc[UR50][R2.64+0x180], !P5 ;  /* 0x07c0018002097fae */ /* 0x0001e8000e901d72 */
[----:B------:R0:W-:Y:S04]  /*b7a0*/  LDGSTS.E.BYPASS.LTC128B.128 [R9+0x9c00], desc[UR50][R2.64+0x200], !P4 ;  /* 0x09c0020002097fae */ /* 0x0001e8000e101d72 */
[----:B------:R0:W-:Y:S04]  /*b7b0*/  LDGSTS.E.BYPASS.LTC128B.128 [R9+0xbc00], desc[UR50][R2.64+0x280], !P3 ;  /* 0x0bc0028002097fae */ /* 0x0001e8000d901d72 */
[----:B------:R0:W-:Y:S04]  /*b7c0*/  LDGSTS.E.BYPASS.LTC128B.128 [R9+0xdc00], desc[UR50][R2.64+0x300], !P2 ;  /* 0x0dc0030002097fae */ /* 0x0001e8000d101d72 */
[----:B------:R0:W-:Y:S01]  /*b7d0*/  LDGSTS.E.BYPASS.LTC128B.128 [R9+0xfc00], desc[UR50][R2.64+0x380], !P1 ;  /* 0x0fc0038002097fae */ /* 0x0001e2000c901d72 */
[----:B------:R-:W-:Y:S01]  /*b7e0*/  NOP ;  /* 0x0000000000007918 */ /* 0x000fe20000000000 */
.L_x_68:
[----:B------:R-:W-:Y:S02]  /*b7f0*/  PLOP3.LUT P1, PT, P1, P0, PT, 0xa2, 0x0 ;  /* 0x000000000000781c */ /* 0x000fe40000f21472 */
[----:B-----5:R-:W-:-:S08]  /*b800*/  @P0 R2UR P1, UR4, R19 ;  /* 0x00000000130402ca */ /* 0x020fd00000020000 */
[----:B------:R-:W-:-:S05]  /*b810*/  @P0 PLOP3.LUT P0, PT, P1, PT, PT, 0x80, 0x0 ;  /* 0x000000000000081c */ /* 0x000fca0000f0f070 */
[----:B------:R-:W-:Y:S01]  /*b820*/  @!P1 SYNCS.ARRIVE.TRANS64.RED.A0T1 RZ, [UR4+0x28c50], RZ ;  /* 0x028c50ffffff99a7 */ /* 0x000fe20008200404 */
[----:B------:R-:W-:Y:S07]  /*b830*/  @!P1 ARRIVES.LDGSTSBAR.64.TRANSCNT [UR4+0x28c50] ;  /* 0x028c5000ff0099b0 */ /* 0x000fee0008000a84 */
[----:B------:R-:W-:Y:S05]  /*b840*/  @P0 BRA.U.ANY `(.L_x_68) ;  /* 0xfffffffd00e80947 */ /* 0x000fea000393ffff */
[----:B------:R-:W-:Y:S01]  /*b850*/  NOP ;  /* 0x0000000000007918 */ /* 0x000fe20000000000 */
[----:B0-----:R-:W-:-:S05]  /*b860*/  IMAD.U32 R2, RZ, RZ, UR41 ;  /* 0x00000029ff027e24 */ /* 0x001fca000f8e00ff */
[----:B------:R-:W-:-:S13]  /*b870*/  ISETP.NE.AND P2, PT, R2, 0x3, PT ;  /* 0x000000030200780c */ /* 0x000fda0003f45270 */
[----:B------:R-:W-:Y:S05]  /*b880*/  @!P2 BRA `(.L_x_69) ;  /* 0x000000000004a947 */ /* 0x000fea0003800000 */
[----:B------:R-:W-:Y:S01]  /*b890*/  BPT.TRAP 0x1 ;  /* 0x000000040000795c */ /* 0x000fe20000300000 */
.L_x_69:
[----:B------:R-:W-:Y:S01]  /*b8a0*/  VIADD R17, R17, 0x1 ;  /* 0x0000000111117836 */ /* 0x000fe20000000000 */
[----:B------:R-:W-:Y:S01]  /*b8b0*/  UISETP.GE.AND UP0, UPT, UR36, 0x41, UPT ;  /* 0x000000412400788c */ /* 0x000fe2000bf06270 */
[----:B------:R0:W-:Y:S03]  /*b8c0*/  SYNCS.ARRIVE.TRANS64.A1T0 RZ, [R19+URZ+0x28c50], RZ ;  /* 0x028c50ff13ff79a7 */ /* 0x0001e6000810003f */
[----:B------:R-:W-:-:S04]  /*b8d0*/  ISETP.NE.AND P0, PT, R17, 0x2, PT ;  /* 0x000000021100780c */ /* 0x000fc80003f05270 */
[----:B------:R-:W-:Y:S02]  /*b8e0*/  SEL R17, R17, RZ, P0 ;  /* 0x000000ff11117207 */ /* 0x000fe40000000000 */
[----:B------:R-:W-:Y:S02]  /*b8f0*/  SEL R3, RZ, 0x1, P0 ;  /* 0x00000001ff037807 */ /* 0x000fe40000000000 */
[----:B------:R-:W-:Y:S02]  /*b900*/  PLOP3.LUT P0, PT, PT, PT, UP0, 0x40, 0x0 ;  /* 0x000000000000781c */ /* 0x000fe40003f0e808 */
[----:B------:R-:W-:-:S11]  /*b910*/  LOP3.LUT R22, R22, R3, RZ, 0x3c, !PT ;  /* 0x0000000316167212 */ /* 0x000fd600078e3cff */
[----:B0-----:R-:W-:Y:S05]  /*b920*/  @P0 BRA `(.L_x_70) ;  /* 0x0000000c00740947 */ /* 0x001fea0003800000 */
[----:B------:R-:W-:Y:S01]  /*b930*/  BSSY B0, `(.L_x_70) ;  /* 0x00000dc000007945 */ /* 0x000fe20003800000 */
[----:B------:R-:W-:-:S07]  /*b940*/  IMAD.U32 R8, RZ, RZ, UR40 ;  /* 0x00000028ff087e24 */ /* 0x000fce000f8e00ff */
.L_x_83:
[----:B------:R-:W0:Y:S01]  /*b950*/  LDC R2, c[0x0][0x430] ;  /* 0x00010c00ff027b82 */ /* 0x000e220000000800 */
[----:B------:R-:W-:Y:S01]  /*b960*/  ISETP.GT.U32.AND P0, PT, R23, 0x3f, PT ;  /* 0x0000003f1700780c */ /* 0x000fe20003f04070 */
[----:B------:R-:W-:Y:S01]  /*b970*/  ULDC UR4, c[0x0][0x430] ;  /* 0x00010c0000047ab9 */ /* 0x000fe20000000800 */
[----:B------:R-:W-:-:S11]  /*b980*/  MOV R11, UR41 ;  /* 0x00000029000b7c02 */ /* 0x000fd60008000f00 */
[----:B-1----:R-:W1:Y:S01]  /*b990*/  @!P0 LDC.64 R4, c[0x0][0x428] ;  /* 0x00010a00ff048b82 */ /* 0x002e620000000a00 */
[----:B0-----:R-:W-:Y:S02]  /*b9a0*/  ISETP.NE.AND P1, PT, R2, 0x1, PT ;  /* 0x000000010200780c */ /* 0x001fe40003f25270 */
[----:B------:R-:W-:-:S05]  /*b9b0*/  LEA R2, R8, R31, 0x6 ;  /* 0x0000001f08027211 */ /* 0x000fca00078e30ff */
[----:B------:R-:W-:-:S04]  /*b9c0*/  IMAD.IADD R9, R23, 0x1, R2 ;  /* 0x0000000117097824 */ /* 0x000fc800078e0202 */
[----:B------:R-:W-:Y:S02]  /*b9d0*/  IMAD.MOV.U32 R10, RZ, RZ, R9 ;  /* 0x000000ffff0a7224 */ /* 0x000fe400078e0009 */
[----:B------:R-:W0:Y:S08]  /*b9e0*/  @P1 LDC R6, c[0x0][0x434] ;  /* 0x00010d00ff061b82 */ /* 0x000e300000000800 */
[----:B------:R-:W2:Y:S01]  /*b9f0*/  @P1 LDC R3, c[0x0][0x438] ;  /* 0x00010e00ff031b82 */ /* 0x000ea20000000800 */
[----:B0-----:R-:W-:-:S07]  /*ba00*/  @P1 IMAD.HI.U32 R2, R9, R6, RZ ;  /* 0x0000000609021227 */ /* 0x001fce00078e00ff */
[----:B------:R-:W0:Y:S01]  /*ba10*/  @!P0 LDC.64 R6, c[0x0][0x418] ;  /* 0x00010600ff068b82 */ /* 0x000e220000000a00 */
[----:B--2---:R-:W-:Y:S01]  /*ba20*/  @P1 SHF.R.U32.HI R10, RZ, R3, R2 ;  /* 0x00000003ff0a1219 */ /* 0x004fe20000011602 */
[----:B-1----:R-:W-:-:S03]  /*ba30*/  @!P0 IMAD R2, R32, R4, RZ ;  /* 0x0000000420028224 */ /* 0x002fc600078e02ff */
[----:B------:R-:W-:Y:S01]  /*ba40*/  @!P0 SHF.R.S32.HI R3, RZ, 0x1f, R10 ;  /* 0x0000001fff038819 */ /* 0x000fe2000001140a */
[----:B------:R-:W-:Y:S02]  /*ba50*/  @!P0 IMAD R5, R25, R5, R2 ;  /* 0x0000000519058224 */ /* 0x000fe400078e0202 */
[----:B------:R-:W-:-:S04]  /*ba60*/  @!P0 IMAD.MOV.U32 R2, RZ, RZ, R10 ;  /* 0x000000ffff028224 */ /* 0x000fc800078e000a */
[----:B------:R-:W-:-:S04]  /*ba70*/  @!P0 IMAD.WIDE.U32 R2, R25, R4, R2 ;  /* 0x0000000419028225 */ /* 0x000fc800078e0002 */
[----:B------:R-:W-:Y:S02]  /*ba80*/  @!P0 IMAD.IADD R3, R5, 0x1, R3 ;  /* 0x0000000105038824 */ /* 0x000fe400078e0203 */
[----:B------:R-:W-:Y:S01]  /*ba90*/  IMAD.MOV.U32 R4, RZ, RZ, RZ ;  /* 0x000000ffff047224 */ /* 0x000fe200078e00ff */
[----:B0-----:R-:W-:-:S04]  /*baa0*/  @!P0 LEA R6, P1, R2, R6, 0x2 ;  /* 0x0000000602068211 */ /* 0x001fc800078210ff */
[----:B------:R-:W-:-:S05]  /*bab0*/  @!P0 LEA.HI.X R7, R2, R7, R3, 0x2, P1 ;  /* 0x0000000702078211 */ /* 0x000fca00008f1403 */
[----:B------:R0:W5:Y:S01]  /*bac0*/  @!P0 LDG.E R4, desc[UR50][R6.64] ;  /* 0x0000003206048981 */ /* 0x000162000c1e1900 */
[----:B------:R-:W-:Y:S01]  /*bad0*/  ISETP.NE.AND P2, PT, R11, 0x3, PT ;  /* 0x000000030b00780c */ /* 0x000fe20003f45270 */
[----:B------:R-:W-:-:S04]  /*bae0*/  IMAD.MOV R2, RZ, RZ, -R10 ;  /* 0x000000ffff027224 */ /* 0x000fc800078e0a0a */
[----:B------:R-:W-:-:S08]  /*baf0*/  IMAD R5, R2, UR4, R9 ;  /* 0x0000000402057c24 */ /* 0x000fd0000f8e0209 */
[----:B0-----:R-:W-:Y:S05]  /*bb00*/  @!P2 BRA `(.L_x_71) ;  /* 0x000000000004a947 */ /* 0x001fea0003800000 */
[----:B------:R-:W-:Y:S01]  /*bb10*/  BPT.TRAP 0x1 ;  /* 0x000000040000795c */ /* 0x000fe20000300000 */
.L_x_71:
[----:B------:R-:W-:Y:S01]  /*bb20*/  LEA R9, R17, UR39, 0x3 ;  /* 0x0000002711097c11 */ /* 0x000fe2000f8e18ff */
[----:B------:R-:W-:Y:S01]  /*bb30*/  BSSY B1, `(.L_x_72) ;  /* 0x0000005000017945 */ /* 0x000fe20003800000 */
[----:B------:R-:W-:Y:S02]  /*bb40*/  SHF.L.U32 R20, R22, 0x1f, RZ ;  /* 0x0000001f16147819 */ /* 0x000fe400000006ff */
[----:B------:R-:W-:Y:S02]  /*bb50*/  SHF.R.S32.HI R7, RZ, 0x1f, R5 ;  /* 0x0000001fff077819 */ /* 0x000fe40000011405 */
[----:B------:R-:W0:Y:S02]  /*bb60*/  SYNCS.PHASECHK.TRANS64.TRYWAIT P0, [R9+URZ+0x28c40], R20 ;  /* 0x028c4014090075a7 */ /* 0x000e24000800017f */
[----:B0-----:R-:W-:Y:S05]  /*bb70*/  @!P0 BRA `(.L_x_73) ;  /* 0x0000002400548947 */ /* 0x001fea0003800000 */
.L_x_135:
[----:B------:R-:W-:Y:S05]  /*bb80*/  BSYNC B1 ;  /* 0x0000000000017941 */ /* 0x000fea0003800000 */
.L_x_72:
[----:B------:R-:W-:Y:S01]  /*bb90*/  ULDC.64 UR4, c[0x0][0x300] ;  /* 0x0000c00000047ab9 */ /* 0x000fe20000000a00 */
[----:B-----5:R-:W-:Y:S01]  /*bba0*/  SHF.R.S32.HI R19, RZ, 0x1f, R4 ;  /* 0x0000001fff137819 */ /* 0x020fe20000011404 */
[----:B------:R-:W-:Y:S01]  /*bbb0*/  IMAD R2, R7, UR4, RZ ;  /* 0x0000000407027c24 */ /* 0x000fe2000f8e02ff */
[----:B------:R-:W-:Y:S01]  /*bbc0*/  LOP3.LUT P1, RZ, R16, 0x1, RZ, 0xc0, !PT ;  /* 0x0000000110ff7812 */ /* 0x000fe2000782c0ff */
[----:B------:R-:W-:Y:S02]  /*bbd0*/  IMAD R6, R17, 0x1000, R33 ;  /* 0x0000100011067824 */ /* 0x000fe400078e0221 */
[C---:B------:R-:W-:Y:S02]  /*bbe0*/  IMAD R11, R5.reuse, UR5, R2 ;  /* 0x00000005050b7c24 */ /* 0x040fe4000f8e0202 */
[----:B------:R-:W-:Y:S01]  /*bbf0*/  IMAD.WIDE.U32 R2, R5, UR4, RZ ;  /* 0x0000000405027c25 */ /* 0x000fe2000f8e00ff */
[----:B------:R-:W-:-:S03]  /*bc00*/  ULDC.64 UR4, c[0x0][0x310] ;  /* 0x0000c40000047ab9 */ /* 0x000fc60000000a00 */
[----:B------:R-:W-:Y:S02]  /*bc10*/  IMAD.IADD R3, R3, 0x1, R11 ;  /* 0x0000000103037824 */ /* 0x000fe400078e020b */
[----:B------:R-:W-:Y:S02]  /*bc20*/  IMAD R11, R19, UR4, RZ ;  /* 0x00000004130b7c24 */ /* 0x000fe4000f8e02ff */
        /* <DEDUP_REMOVED lines=13> */
[----:B------:R-:W1:Y:S01]  /*bd00*/  SHFL.IDX PT, R14, R21, RZ, 0x181f ;  /* 0x00181fff150e7589 */ /* 0x000e6200000e0000 */
[----:B------:R-:W-:-:S03]  /*bd10*/  LEA R26, R6, UR39, 0x1 ;  /* 0x00000027061a7c11 */ /* 0x000fc6000f8e08ff */
[----:B------:R-:W2:Y:S04]  /*bd20*/  SHFL.IDX PT, R3, R28, RZ, 0x181f ;  /* 0x00181fff1c037589 */ /* 0x000ea800000e0000 */
[----:B------:R-:W3:Y:S04]  /*bd30*/  SHFL.IDX PT, R10, R21, 0x1, 0x181f ;  /* 0x00381f00150a7f89 */ /* 0x000ee800000e0000 */
[----:B------:R-:W4:Y:S01]  /*bd40*/  SHFL.IDX PT, R34, R28, 0x1, 0x181f ;  /* 0x00381f001c227f89 */ /* 0x000f2200000e0000 */
[----:B-1----:R-:W-:-:S03]  /*bd50*/  IADD3 R2, P0, R14, R0, RZ ;  /* 0x000000000e027210 */ /* 0x002fc60007f1e0ff */
[----:B------:R-:W-:Y:S02]  /*bd60*/  SHFL.IDX PT, R14, R21, 0x3, 0x181f ;  /* 0x00781f00150e7f89 */ /* 0x000fe400000e0000 */
[----:B--2---:R-:W-:Y:S01]  /*bd70*/  IMAD.X R3, RZ, RZ, R3, P0 ;  /* 0x000000ffff037224 */ /* 0x004fe200000e0603 */
[----:B---3--:R-:W-:-:S04]  /*bd80*/  IADD3 R10, P0, R10, R0, RZ ;  /* 0x000000000a0a7210 */ /* 0x008fc80007f1e0ff */
[----:B------:R1:W-:Y:S01]  /*bd90*/  LDGSTS.E.BYPASS.LTC128B.128 [R26+0x22400], desc[UR50][R2.64], !P1 ;  /* 0x22400000021a7fae */ /* 0x0003e2000c901d72 */
[----:B----4-:R-:W-:-:S05]  /*bda0*/  IMAD.X R11, RZ, RZ, R34, P0 ;  /* 0x000000ffff0b7224 */ /* 0x010fca00000e0622 */
[----:B------:R2:W-:Y:S04]  /*bdb0*/  LDGSTS.E.BYPASS.LTC128B.128 [R26+0x22c00], desc[UR50][R10.64], !P1 ;  /* 0x22c000000a1a7fae */ /* 0x0005e8000c901d72 */
[----:B-1----:R-:W1:Y:S04]  /*bdc0*/  SHFL.IDX PT, R2, R21, 0x2, 0x181f ;  /* 0x00581f0015027f89 */ /* 0x002e6800000e0000 */
[----:B------:R-:W3:Y:S04]  /*bdd0*/  SHFL.IDX PT, R3, R28, 0x2, 0x181f ;  /* 0x00581f001c037f89 */ /* 0x000ee800000e0000 */
[----:B------:R-:W4:Y:S01]  /*bde0*/  SHFL.IDX PT, R28, R28, 0x3, 0x181f ;  /* 0x00781f001c1c7f89 */ /* 0x000f2200000e0000 */
[----:B-1----:R-:W-:-:S04]  /*bdf0*/  IADD3 R2, P0, R2, R0, RZ ;  /* 0x0000000002027210 */ /* 0x002fc80007f1e0ff */
[----:B---3--:R-:W-:-:S05]  /*be00*/  IADD3.X R3, RZ, R3, RZ, P0, !PT ;  /* 0x00000003ff037210 */ /* 0x008fca00007fe4ff */
[----:B----4-:R2:W-:Y:S04]  /*be10*/  LDGSTS.E.BYPASS.LTC128B.128 [R26+0x23400], desc[UR50][R2.64], !P1 ;  /* 0x23400000021a7fae */ /* 0x0105e8000c901d72 */
.L_x_145:
[----:B--2---:R-:W-:-:S05]  /*be20*/  IADD3 R2, P0, R14, R0, RZ ;  /* 0x000000000e027210 */ /* 0x004fca0007f1e0ff */
[----:B------:R-:W-:Y:S01]  /*be30*/  IMAD.X R3, RZ, RZ, R28, P0 ;  /* 0x000000ffff037224 */ /* 0x000fe200000e061c */
[----:B------:R-:W-:-:S04]  /*be40*/  PLOP3.LUT P0, PT, PT, PT, PT, 0x80, 0x0 ;  /* 0x000000000000781c */ /* 0x000fc80003f0f070 */
[----:B------:R-:W-:Y:S01]  /*be50*/  @!PT LDS RZ, [RZ] ;  /* 0x00000000fffff984 */ /* 0x000fe20000000800 */
[----:B------:R-:W-:Y:S01]  /*be60*/  @!PT LDS RZ, [RZ] ;  /* 0x00000000fffff984 */ /* 0x000fe20000000800 */
[----:B------:R-:W-:Y:S01]  /*be70*/  @!PT LDS RZ, [RZ] ;  /* 0x00000000fffff984 */ /* 0x000fe20000000800 */
[----:B------:R1:W-:Y:S01]  /*be80*/  LDGSTS.E.BYPASS.LTC128B.128 [R26+0x23c00], desc[UR50][R2.64], !P1 ;  /* 0x23c00000021a7fae */ /* 0x0003e2000c901d72 */
[----:B------:R-:W-:-:S08]  /*be90*/  NOP ;  /* 0x0000000000007918 */ /* 0x000fd00000000000 */
.L_x_75:
[----:B------:R-:W-:Y:S02]  /*bea0*/  PLOP3.LUT P1, PT, P1, P0, PT, 0xa2, 0x0 ;  /* 0x000000000000781c */ /* 0x000fe40000f21472 */
[----:B------:R-:W-:-:S08]  /*beb0*/  @P0 R2UR P1, UR4, R9 ;  /* 0x00000000090402ca */ /* 0x000fd00000020000 */
[----:B------:R-:W-:-:S05]  /*bec0*/  @P0 PLOP3.LUT P0, PT, P1, PT, PT, 0x80, 0x0 ;  /* 0x000000000000081c */ /* 0x000fca0000f0f070 */
[----:B------:R-:W-:Y:S01]  /*bed0*/  @!P1 SYNCS.ARRIVE.TRANS64.RED.A0T1 RZ, [UR4+0x28c30], RZ ;  /* 0x028c30ffffff99a7 */ /* 0x000fe20008200404 */
[----:B------:R-:W-:Y:S07]  /*bee0*/  @!P1 ARRIVES.LDGSTSBAR.64.TRANSCNT [UR4+0x28c30] ;  /* 0x028c3000ff0099b0 */ /* 0x000fee0008000a84 */
[----:B------:R-:W-:Y:S05]  /*bef0*/  @P0 BRA.U.ANY `(.L_x_75) ;  /* 0xfffffffd00e80947 */ /* 0x000fea000393ffff */
[----:B------:R-:W-:Y:S01]  /*bf00*/  NOP ;  /* 0x0000000000007918 */ /* 0x000fe20000000000 */
[----:B-1----:R-:W-:-:S05]  /*bf10*/  IMAD.U32 R2, RZ, RZ, UR41 ;  /* 0x00000029ff027e24 */ /* 0x002fca000f8e00ff */
[----:B------:R-:W-:-:S13]  /*bf20*/  ISETP.NE.AND P2, PT, R2, 0x3, PT ;  /* 0x000000030200780c */ /* 0x000fda0003f45270 */
[----:B------:R-:W-:Y:S05]  /*bf30*/  @!P2 BRA `(.L_x_76) ;  /* 0x000000000004a947 */ /* 0x000fea0003800000 */
[----:B------:R-:W-:Y:S01]  /*bf40*/  BPT.TRAP 0x1 ;  /* 0x000000040000795c */ /* 0x000fe20000300000 */
.L_x_76:
[----:B------:R1:W-:Y:S01]  /*bf50*/  SYNCS.ARRIVE.TRANS64.A1T0 RZ, [R9+URZ+0x28c30], RZ ;  /* 0x028c30ff09ff79a7 */ /* 0x0003e2000810003f */
[----:B------:R-:W-:Y:S05]  /*bf60*/  @!P2 BRA `(.L_x_77) ;  /* 0x000000000004a947 */ /* 0x000fea0003800000 */
[----:B------:R-:W-:Y:S01]  /*bf70*/  BPT.TRAP 0x1 ;  /* 0x000000040000795c */ /* 0x000fe20000300000 */
.L_x_77:
[----:B------:R-:W2:Y:S01]  /*bf80*/  SYNCS.PHASECHK.TRANS64.TRYWAIT P0, [R9+URZ+0x28c60], R20 ;  /* 0x028c6014090075a7 */ /* 0x000ea2000800017f */
[----:B------:R-:W-:Y:S04]  /*bf90*/  BSSY B1, `(.L_x_78) ;  /* 0x0000002000017945 */ /* 0x000fe80003800000 */
[----:B--2---:R-:W-:Y:S05]  /*bfa0*/  @!P0 BRA `(.L_x_79) ;  /* 0x0000002400708947 */ /* 0x004fea0003800000 */
.L_x_146:
[----:B------:R-:W-:Y:S05]  /*bfb0*/  BSYNC B1 ;  /* 0x0000000000017941 */ /* 0x000fea0003800000 */
.L_x_78:
[----:B------:R-:W-:Y:S01]  /*bfc0*/  ULDC.64 UR4, c[0x0][0x328] ;  /* 0x0000ca0000047ab9 */ /* 0x000fe20000000a00 */
[C---:B------:R-:W-:Y:S01]  /*bfd0*/  LOP3.LUT P5, RZ, R16.reuse, 0x8, RZ, 0xc0, !PT ;  /* 0x0000000810ff7812 */ /* 0x040fe200078ac0ff */
[----:B------:R-:W-:Y:S01]  /*bfe0*/  IMAD R2, R7, UR4, RZ ;  /* 0x0000000407027c24 */ /* 0x000fe2000f8e02ff */
[C---:B------:R-:W-:Y:S02]  /*bff0*/  LOP3.LUT P4, RZ, R16.reuse, 0x4, RZ, 0xc0, !PT ;  /* 0x0000000410ff7812 */ /* 0x040fe4000788c0ff */
[----:B------:R-:W-:Y:S01]  /*c000*/  LOP3.LUT P3, RZ, R16, 0x2, RZ, 0xc0, !PT ;  /* 0x0000000210ff7812 */ /* 0x000fe2000786c0ff */
[C---:B------:R-:W-:Y:S02]  /*c010*/  IMAD R7, R5.reuse, UR5, R2 ;  /* 0x0000000505077c24 */ /* 0x040fe4000f8e0202 */
[----:B------:R-:W-:Y:S01]  /*c020*/  IMAD.WIDE.U32 R2, R5, UR4, RZ ;  /* 0x0000000405027c25 */ /* 0x000fe2000f8e00ff */
[----:B------:R-:W-:-:S03]  /*c030*/  ULDC.64 UR4, c[0x0][0x338] ;  /* 0x0000ce0000047ab9 */ /* 0x000fc60000000a00 */
[----:B------:R-:W-:Y:S02]  /*c040*/  IMAD.IADD R3, R3, 0x1, R7 ;  /* 0x0000000103037824 */ /* 0x000fe400078e0207 */
[----:B------:R-:W-:Y:S02]  /*c050*/  IMAD R19, R19, UR4, RZ ;  /* 0x0000000413137c24 */ /* 0x000fe4000f8e02ff */
[----:B------:R-:W-:-:S04]  /*c060*/  IMAD.WIDE.U32 R2, R4, UR4, R2 ;  /* 0x0000000404027c25 */ /* 0x000fc8000f8e0002 */
[----:B------:R-:W-:Y:S01]  /*c070*/  IMAD R19, R4, UR5, R19 ;  /* 0x0000000504137c24 */ /* 0x000fe2000f8e0213 */
[----:B------:R-:W-:Y:S02]  /*c080*/  ULDC.64 UR4, c[0x0][0x330] ;  /* 0x0000cc0000047ab9 */ /* 0x000fe40000000a00 */
[----:B------:R-:W-:Y:S02]  /*c090*/  IMAD R5, R24, UR4, RZ ;  /* 0x0000000418057c24 */ /* 0x000fe4000f8e02ff */
[----:B------:R-:W-:Y:S01]  /*c0a0*/  IADD3 R3, R3, R19, RZ ;  /* 0x0000001303037210 */ /* 0x000fe20007ffe0ff */
[----:B------:R-:W-:Y:S02]  /*c0b0*/  IMAD R19, R17, 0x7000, R6 ;  /* 0x0000700011137824 */ /* 0x000fe400078e0206 */
[C---:B------:R-:W-:Y:S02]  /*c0c0*/  IMAD R5, R18.reuse, UR5, R5 ;  /* 0x0000000512057c24 */ /* 0x040fe4000f8e0205 */
[----:B------:R-:W-:Y:S01]  /*c0d0*/  IMAD.WIDE.U32 R2, R18, UR4, R2 ;  /* 0x0000000412027c25 */ /* 0x000fe2000f8e0002 */
[----:B------:R-:W-:-:S03]  /*c0e0*/  ULDC.64 UR4, c[0x0][0x318] ;  /* 0x0000c60000047ab9 */ /* 0x000fc60000000a00 */
[----:B------:R-:W-:Y:S01]  /*c0f0*/  IMAD.IADD R3, R5, 0x1, R3 ;  /* 0x0000000105037824 */ /* 0x000fe200078e0203 */
[----:B------:R-:W-:Y:S01]  /*c100*/  LEA R10, P0, R2, UR4, 0x1 ;  /* 0x00000004020a7c11 */ /* 0x000fe2000f8008ff */
[----:B------:R-:W-:-:S03]  /*c110*/  UMOV UR4, 0xffffffff ;  /* 0xffffffff00047882 */ /* 0x000fc60000000000 */
[----:B0-2---:R-:W-:Y:S01]  /*c120*/  LEA.HI.X R20, R2, UR5, R3, 0x1, P0 ;  /* 0x0000000502147c11 */ /* 0x005fe200080f0c03 */
[----:B------:R-:W-:Y:S08]  /*c130*/  BRA.DIV UR4, `(.L_x_80) ;  /* 0x0000002604207947 */ /* 0x000ff0000b800000 */
[----:B------:R-:W0:Y:S01]  /*c140*/  SHFL.IDX PT, R14, R10, RZ, 0x181f ;  /* 0x00181fff0a0e7589 */ /* 0x000e2200000e0000 */
[C---:B------:R-:W-:Y:S02]  /*c150*/  LOP3.LUT P1, RZ, R16.reuse, 0x40, RZ, 0xc0, !PT ;  /* 0x0000004010ff7812 */ /* 0x040fe4000782c0ff */
[C---:B------:R-:W-:Y:S01]  /*c160*/  LOP3.LUT P6, RZ, R16.reuse, 0x20, RZ, 0xc0, !PT ;  /* 0x0000002010ff7812 */ /* 0x040fe200078cc0ff */
[----:B------:R-:W2:Y:S01]  /*c170*/  SHFL.IDX PT, R3, R20, RZ, 0x181f ;  /* 0x00181fff14037589 */ /* 0x000ea200000e0000 */
[----:B------:R-:W-:Y:S02]  /*c180*/  LEA R19, R19, UR39, 0x1 ;  /* 0x0000002713137c11 */ /* 0x000fe4000f8e08ff */
[----:B------:R-:W-:Y:S02]  /*c190*/  LOP3.LUT P2, RZ, R16, 0x10, RZ, 0xc0, !PT ;  /* 0x0000001010ff7812 */ /* 0x000fe4000784c0ff */
[----:B------:R-:W-:Y:S02]  /*c1a0*/  P2R R11, PR, RZ, 0x40 ;  /* 0x00000040ff0b7803 */ /* 0x000fe40000000000 */
[----:B0-----:R-:W-:-:S02]  /*c1b0*/  IADD3 R6, P0, R14, R0, RZ ;  /* 0x000000000e067210 */ /* 0x001fc40007f1e0ff */
[----:B------:R-:W0:Y:S03]  /*c1c0*/  SHFL.IDX PT, R14, R10, 0x1, 0x181f ;  /* 0x00381f000a0e7f89 */ /* 0x000e2600000e0000 */
[----:B--2---:R-:W-:Y:S02]  /*c1d0*/  IMAD.X R7, RZ, RZ, R3, P0 ;  /* 0x000000ffff077224 */ /* 0x004fe400000e0603 */
[----:B------:R-:W2:Y:S04]  /*c1e0*/  SHFL.IDX PT, R3, R20, 0x1, 0x181f ;  /* 0x00381f0014037f89 */ /* 0x000ea800000e0000 */
[----:B------:R-:W-:Y:S01]  /*c1f0*/  LDGSTS.E.BYPASS.LTC128B.128 [R19+0x400], desc[UR50][R6.64], !P1 ;  /* 0x0040000006137fae */ /* 0x000fe2000c901d72 */
[----:B------:R-:W-:-:S03]  /*c200*/  ISETP.NE.U32.AND P1, PT, R27, RZ, PT ;  /* 0x000000ff1b00720c */ /* 0x000fc60003f25070 */
[----:B------:R-:W-:Y:S01]  /*c210*/  LDGSTS.E.BYPASS.LTC128B.128 [R19+0x2400], desc[UR50][R6.64+0x80], !P6 ;  /* 0x0240008006137fae */ /* 0x000fe2000f101d72 */
[----:B------:R-:W-:-:S03]  /*c220*/  LOP3.LUT P6, RZ, R16, 0x40, RZ, 0xc0, !PT ;  /* 0x0000004010ff7812 */ /* 0x000fc600078cc0ff */
[----:B------:R-:W-:Y:S04]  /*c230*/  LDGSTS.E.BYPASS.LTC128B.128 [R19+0x4400], desc[UR50][R6.64+0x100], !P2 ;  /* 0x0440010006137fae */ /* 0x000fe8000d101d72 */
[----:B------:R-:W-:Y:S01]  /*c240*/  LDGSTS.E.BYPASS.LTC128B.128 [R19+0x6400], desc[UR50][R6.64+0x180], !P5 ;  /* 0x0640018006137fae */ /* 0x000fe2000e901d72 */
[----:B0-----:R-:W-:-:S03]  /*c250*/  IADD3 R4, P0, R14, R0, RZ ;  /* 0x000000000e047210 */ /* 0x001fc60007f1e0ff */
[----:B------:R-:W-:Y:S04]  /*c260*/  LDGSTS.E.BYPASS.LTC128B.128 [R19+0x8400], desc[UR50][R6.64+0x200], !P4 ;  /* 0x0840020006137fae */ /* 0x000fe8000e101d72 */
[----:B------:R-:W0:Y:S01]  /*c270*/  SHFL.IDX PT, R14, R10, 0x2, 0x181f ;  /* 0x00581f000a0e7f89 */ /* 0x000e2200000e0000 */
[----:B--2---:R-:W-:-:S03]  /*c280*/  IMAD.X R5, RZ, RZ, R3, P0 ;  /* 0x000000ffff057224 */ /* 0x004fc600000e0603 */
[----:B------:R-:W2:Y:S04]  /*c290*/  SHFL.IDX PT, R3, R20, 0x2, 0x181f ;  /* 0x00581f0014037f89 */ /* 0x000ea800000e0000 */
[----:B------:R-:W-:Y:S04]  /*c2a0*/  LDGSTS.E.BYPASS.LTC128B.128 [R19+0xa400], desc[UR50][R6.64+0x280], !P3 ;  /* 0x0a40028006137fae */ /* 0x000fe8000d901d72 */
[----:B------:R-:W3:Y:S01]  /*c2b0*/  SHFL.IDX PT, R20, R20, 0x3, 0x181f ;  /* 0x00781f0014147f89 */ /* 0x000ee200000e0000 */
[----:B0-----:R-:W-:-:S03]  /*c2c0*/  IADD3 R2, P0, R14, R0, RZ ;  /* 0x000000000e027210 */ /* 0x001fc60007f1e0ff */
[----:B------:R0:W4:Y:S01]  /*c2d0*/  SHFL.IDX PT, R14, R10, 0x3, 0x181f ;  /* 0x00781f000a0e7f89 */ /* 0x00012200000e0000 */
[----:B--2---:R-:W-:Y:S02]  /*c2e0*/  IADD3.X R3, RZ, R3, RZ, P0, !PT ;  /* 0x00000003ff037210 */ /* 0x004fe400007fe4ff */
[----:B------:R-:W-:-:S13]  /*c2f0*/  ISETP.NE.U32.AND P0, PT, R29, RZ, PT ;  /* 0x000000ff1d00720c */ /* 0x000fda0003f05070 */
[----:B------:R-:W-:Y:S04]  /*c300*/  LDGSTS.E.BYPASS.LTC128B.128 [R19+0xc400], desc[UR50][R6.64+0x300], P0 ;  /* 0x0c40030006137fae */ /* 0x000fe80008101d72 */
[----:B------:R2:W-:Y:S04]  /*c310*/  LDGSTS.E.BYPASS.LTC128B.128 [R19+0xe400], desc[UR50][R6.64+0x380], P1 ;  /* 0x0e40038006137fae */ /* 0x0005e80008901d72 */
[----:B------:R0:W-:Y:S01]  /*c320*/  LDGSTS.E.BYPASS.LTC128B.128 [R19+0xc00], desc[UR50][R4.64], !P6 ;  /* 0x00c0000004137fae */ /* 0x0001e2000f101d72 */
[----:B------:R-:W-:-:S04]  /*c330*/  ISETP.NE.AND P6, PT, R11, RZ, PT ;  /* 0x000000ff0b00720c */ /* 0x000fc80003fc5270 */
[----:B--2---:R-:W-:-:S09]  /*c340*/  P2R R6, PR, RZ, 0x40 ;  /* 0x00000040ff067803 */ /* 0x004fd20000000000 */
[----:B------:R0:W-:Y:S01]  /*c350*/  LDGSTS.E.BYPASS.LTC128B.128 [R19+0x2c00], desc[UR50][R4.64+0x80], !P6 ;  /* 0x02c0008004137fae */ /* 0x0001e2000f101d72 */
[----:B------:R-:W-:-:S03]  /*c360*/  LOP3.LUT P6, RZ, R16, 0x40, RZ, 0xc0, !PT ;  /* 0x0000004010ff7812 */ /* 0x000fc600078cc0ff */
[----:B------:R0:W-:Y:S04]  /*c370*/  LDGSTS.E.BYPASS.LTC128B.128 [R19+0x4c00], desc[UR50][R4.64+0x100], !P2 ;  /* 0x04c0010004137fae */ /* 0x0001e8000d101d72 */
[----:B------:R0:W-:Y:S04]  /*c380*/  LDGSTS.E.BYPASS.LTC128B.128 [R19+0x6c00], desc[UR50][R4.64+0x180], !P5 ;  /* 0x06c0018004137fae */ /* 0x0001e8000e901d72 */
[----:B------:R0:W-:Y:S04]  /*c390*/  LDGSTS.E.BYPASS.LTC128B.128 [R19+0x8c00], desc[UR50][R4.64+0x200], !P4 ;  /* 0x08c0020004137fae */ /* 0x0001e8000e101d72 */
[----:B------:R0:W-:Y:S04]  /*c3a0*/  LDGSTS.E.BYPASS.LTC128B.128 [R19+0xac00], desc[UR50][R4.64+0x280], !P3 ;  /* 0x0ac0028004137fae */ /* 0x0001e8000d901d72 */
[----:B------:R0:W-:Y:S04]  /*c3b0*/  LDGSTS.E.BYPASS.LTC128B.128 [R19+0xcc00], desc[UR50][R4.64+0x300], P0 ;  /* 0x0cc0030004137fae */ /* 0x0001e80008101d72 */
[----:B------:R0:W-:Y:S04]  /*c3c0*/  LDGSTS.E.BYPASS.LTC128B.128 [R19+0xec00], desc[UR50][R4.64+0x380], P1 ;  /* 0x0ec0038004137fae */ /* 0x0001e80008901d72 */
[----:B------:R0:W-:Y:S01]  /*c3d0*/  LDGSTS.E.BYPASS.LTC128B.128 [R19+0x1400], desc[UR50][R2.64], !P6 ;  /* 0x0140000002137fae */ /* 0x0001e2000f101d72 */
[----:B------:R-:W-:-:S13]  /*c3e0*/  ISETP.NE.AND P6, PT, R6, RZ, PT ;  /* 0x000000ff0600720c */ /* 0x000fda0003fc5270 */
[----:B------:R0:W-:Y:S04]  /*c3f0*/  LDGSTS.E.BYPASS.LTC128B.128 [R19+0x3400], desc[UR50][R2.64+0x80], !P6 ;  /* 0x0340008002137fae */ /* 0x0001e8000f101d72 */
[----:B------:R0:W-:Y:S04]  /*c400*/  LDGSTS.E.BYPASS.LTC128B.128 [R19+0x5400], desc[UR50][R2.64+0x100], !P2 ;  /* 0x0540010002137fae */ /* 0x0001e8000d101d72 */
[----:B------:R0:W-:Y:S04]  /*c410*/  LDGSTS.E.BYPASS.LTC128B.128 [R19+0x7400], desc[UR50][R2.64+0x180], !P5 ;  /* 0x0740018002137fae */ /* 0x0001e8000e901d72 */
[----:B------:R0:W-:Y:S04]  /*c420*/  LDGSTS.E.BYPASS.LTC128B.128 [R19+0x9400], desc[UR50][R2.64+0x200], !P4 ;  /* 0x0940020002137fae */ /* 0x0001e8000e101d72 */
[----:B------:R0:W-:Y:S04]  /*c430*/  LDGSTS.E.BYPASS.LTC128B.128 [R19+0xb400], desc[UR50][R2.64+0x280], !P3 ;  /* 0x0b40028002137fae */ /* 0x0001e8000d901d72 */
[----:B------:R0:W-:Y:S04]  /*c440*/  LDGSTS.E.BYPASS.LTC128B.128 [R19+0xd400], desc[UR50][R2.64+0x300], P0 ;  /* 0x0d40030002137fae */ /* 0x0001e80008101d72 */
[----:B---34-:R0:W-:Y:S02]  /*c450*/  LDGSTS.E.BYPASS.LTC128B.128 [R19+0xf400], desc[UR50][R2.64+0x380], P1 ;  /* 0x0f40038002137fae */ /* 0x0181e40008901d72 */
.L_x_156:
[----:B0-----:R-:W-:Y:S02]  /*c460*/  P2R R4, PR, RZ, 0x2 ;  /* 0x00000002ff047803 */ /* 0x001fe40000000000 */
[----:B------:R-:W-:Y:S02]  /*c470*/  LOP3.LUT P1, RZ, R16, 0x40, RZ, 0xc0, !PT ;  /* 0x0000004010ff7812 */ /* 0x000fe4000782c0ff */
[----:B------:R-:W-:Y:S02]  /*c480*/  IADD3 R2, P2, R14, R0, RZ ;  /* 0x000000000e027210 */ /* 0x000fe40007f5e0ff */
[----:B------:R-:W-:-:S03]  /*c490*/  LOP3.LUT P6, RZ, R16, 0x10, RZ, 0xc0, !PT ;  /* 0x0000001010ff7812 */ /* 0x000fc600078cc0ff */
[----:B------:R-:W-:Y:S01]  /*c4a0*/  IMAD.X R3, RZ, RZ, R20, P2 ;  /* 0x000000ffff037224 */ /* 0x000fe200010e0614 */
[----:B------:R-:W-:-:S05]  /*c4b0*/  LOP3.LUT P2, RZ, R16, 0x20, RZ, 0xc0, !PT ;  /* 0x0000002010ff7812 */ /* 0x000fca000784c0ff */
[----:B------:R-:W-:Y:S01]  /*c4c0*/  @!PT LDS RZ, [RZ] ;  /* 0x00000000fffff984 */ /* 0x000fe20000000800 */
[----:B------:R-:W-:Y:S01]  /*c4d0*/  @!PT LDS RZ, [RZ] ;  /* 0x00000000fffff984 */ /* 0x000fe20000000800 */
[----:B------:R-:W-:Y:S01]  /*c4e0*/  @!PT LDS RZ, [RZ] ;  /* 0x00000000fffff984 */ /* 0x000fe20000000800 */
[----:B------:R0:W-:Y:S01]  /*c4f0*/  LDGSTS.E.BYPASS.LTC128B.128 [R19+0x1c00], desc[UR50][R2.64], !P1 ;  /* 0x01c0000002137fae */ /* 0x0001e2000c901d72 */
[----:B------:R-:W-:-:S07]  /*c500*/  ISETP.NE.AND P1, PT, R4, RZ, PT ;  /* 0x000000ff0400720c */ /* 0x000fce0003f25270 */
[----:B------:R0:W-:Y:S04]  /*c510*/  LDGSTS.E.BYPASS.LTC128B.128 [R19+0x3c00], desc[UR50][R2.64+0x80], !P2 ;  /* 0x03c0008002137fae */ /* 0x0001e8000d101d72 */
[----:B------:R0:W-:Y:S04]  /*c520*/  LDGSTS.E.BYPASS.LTC128B.128 [R19+0x5c00], desc[UR50][R2.64+0x100], !P6 ;  /* 0x05c0010002137fae */ /* 0x0001e8000f101d72 */
[----:B------:R0:W-:Y:S04]  /*c530*/  LDGSTS.E.BYPASS.LTC128B.128 [R19+0x7c00], desc[UR50][R2.64+0x180], !P5 ;  /* 0x07c0018002137fae */ /* 0x0001e8000e901d72 */
[----:B------:R0:W-:Y:S04]  /*c540*/  LDGSTS.E.BYPASS.LTC128B.128 [R19+0x9c00], desc[UR50][R2.64+0x200], !P4 ;  /* 0x09c0020002137fae */ /* 0x0001e8000e101d72 */
[----:B------:R0:W-:Y:S04]  /*c550*/  LDGSTS.E.BYPASS.LTC128B.128 [R19+0xbc00], desc[UR50][R2.64+0x280], !P3 ;  /* 0x0bc0028002137fae */ /* 0x0001e8000d901d72 */
[----:B------:R0:W-:Y:S01]  /*c560*/  LDGSTS.E.BYPASS.LTC128B.128 [R19+0xdc00], desc[UR50][R2.64+0x300], P0 ;  /* 0x0dc0030002137fae */ /* 0x0001e20008101d72 */
[----:B------:R-:W-:-:S03]  /*c570*/  PLOP3.LUT P0, PT, PT, PT, PT, 0x80, 0x0 ;  /* 0x000000000000781c */ /* 0x000fc60003f0f070 */
[----:B------:R0:W-:Y:S01]  /*c580*/  LDGSTS.E.BYPASS.LTC128B.128 [R19+0xfc00], desc[UR50][R2.64+0x380], P1 ;  /* 0x0fc0038002137fae */ /* 0x0001e20008901d72 */
[----:B------:R-:W-:-:S09]  /*c590*/  NOP ;  /* 0x0000000000007918 */ /* 0x000fd20000000000 */
.L_x_81:
[----:B------:R-:W-:Y:S02]  /*c5a0*/  PLOP3.LUT P1, PT, P1, P0, PT, 0xa2, 0x0 ;  /* 0x000000000000781c */ /* 0x000fe40000f21472 */
[----:B------:R-:W-:-:S08]  /*c5b0*/  @P0 R2UR P1, UR4, R9 ;  /* 0x00000000090402ca */ /* 0x000fd00000020000 */
        /* <DEDUP_REMOVED lines=9> */
.L_x_82:
[----:B------:R-:W-:Y:S01]  /*c650*/  VIADD R17, R17, 0x1 ;  /* 0x0000000111117836 */ /* 0x000fe20000000000 */
[----:B------:R-:W-:Y:S01]  /*c660*/  IADD3 R2, R8, -0x1, RZ ;  /* 0xffffffff08027810 */ /* 0x000fe20007ffe0ff */
[----:B------:R0:W-:Y:S03]  /*c670*/  SYNCS.ARRIVE.TRANS64.A1T0 RZ, [R9+URZ+0x28c50], RZ ;  /* 0x028c50ff09ff79a7 */ /* 0x0001e6000810003f */
[----:B------:R-:W-:-:S04]  /*c680*/  ISETP.NE.AND P0, PT, R17, 0x2, PT ;  /* 0x000000021100780c */ /* 0x000fc80003f05270 */
[----:B------:R-:W-:Y:S02]  /*c690*/  SEL R17, R17, RZ, P0 ;  /* 0x000000ff11117207 */ /* 0x000fe40000000000 */
[----:B------:R-:W-:Y:S02]  /*c6a0*/  SEL R3, RZ, 0x1, P0 ;  /* 0x00000001ff037807 */ /* 0x000fe40000000000 */
[----:B------:R-:W-:Y:S01]  /*c6b0*/  ISETP.GT.AND P0, PT, R8, RZ, PT ;  /* 0x000000ff0800720c */ /* 0x000fe20003f04270 */
[----:B------:R-:W-:Y:S01]  /*c6c0*/  IMAD.MOV.U32 R8, RZ, RZ, R2 ;  /* 0x000000ffff087224 */ /* 0x000fe200078e0002 */
[----:B------:R-:W-:-:S11]  /*c6d0*/  LOP3.LUT R22, R22, R3, RZ, 0x3c, !PT ;  /* 0x0000000316167212 */ /* 0x000fd600078e3cff */
[----:B0-----:R-:W-:Y:S05]  /*c6e0*/  @P0 BRA `(.L_x_83) ;  /* 0xfffffff000980947 */ /* 0x001fea000383ffff */
[----:B------:R-:W-:Y:S05]  /*c6f0*/  BSYNC B0 ;  /* 0x0000000000007941 */ /* 0x000fea0003800000 */
.L_x_70:
[----:B------:R-:W2:Y:S01]  /*c700*/  LDL.LU R2, [R1] ;  /* 0x0000000001027983 */ /* 0x000ea20000300800 */
[----:B------:R-:W-:-:S03]  /*c710*/  ULDC UR4, c[0x0][0xc34] ;  /* 0x00030d0000047ab9 */ /* 0x000fc60000000800 */
[----:B------:R-:W3:Y:S01]  /*c720*/  LDL.LU R0, [R1+0xc] ;  /* 0x00000c0001007983 */ /* 0x000ee20000300800 */
[----:B--2---:R-:W-:Y:S02]  /*c730*/  VIADD R2, R2, UR42 ;  /* 0x0000002a02027c36 */ /* 0x004fe40008000000 */
[----:B---3--:R-:W-:-:S03]  /*c740*/  VIADD R0, R0, 0x1 ;  /* 0x0000000100007836 */ /* 0x008fc60000000000 */
[----:B------:R0:W-:Y:S01]  /*c750*/  STL [R1], R2 ;  /* 0x0000000201007387 */ /* 0x0001e20000100800 */
[----:B------:R-:W-:-:S03]  /*c760*/  ISETP.GE.AND P0, PT, R2, UR4, PT ;  /* 0x0000000402007c0c */ /* 0x000fc6000bf06270 */
[----:B------:R0:W-:Y:S10]  /*c770*/  STL [R1+0xc], R0 ;  /* 0x00000c0001007387 */ /* 0x0001f40000100800 */
[----:B0-----:R-:W-:Y:S05]  /*c780*/  @!P0 BRA `(.L_x_84) ;  /* 0xffffffd000648947 */ /* 0x001fea000383ffff */
[----:B------:R-:W-:-:S07]  /*c790*/  LOP3.LUT R2, R0, 0x1, RZ, 0xc, !PT ;  /* 0x0000000100027812 */ /* 0x000fce00078e0cff */
.L_x_49:
[----:B------:R-:W0:Y:S01]  /*c7a0*/  S2R R3, SR_CgaCtaId ;  /* 0x0000000000037919 */ /* 0x000e220000008800 */
[----:B------:R-:W-:Y:S01]  /*c7b0*/  MOV R0, 0x400 ;  /* 0x0000040000007802 */ /* 0x000fe20000000f00 */
[----:B------:R-:W-:Y:S01]  /*c7c0*/  BSSY B0, `(.L_x_85) ;  /* 0x0000005000007945 */ /* 0x000fe20003800000 */
[----:B------:R-:W-:Y:S02]  /*c7d0*/  SHF.L.U32 R2, R2, 0x1f, RZ ;  /* 0x0000001f02027819 */ /* 0x000fe400000006ff */
[----:B0-----:R-:W-:-:S04]  /*c7e0*/  LEA R4, R3, R0, 0x18 ;  /* 0x0000000003047211 */ /* 0x001fc800078ec0ff */
[----:B------:R-:W0:Y:S02]  /*c7f0*/  SYNCS.PHASECHK.TRANS64.TRYWAIT P0, [R4+URZ+0x28c20], R2 ;  /* 0x028c2002040075a7 */ /* 0x000e24000800017f */
[----:B0-----:R-:W-:Y:S05]  /*c800*/  @!P0 BRA `(.L_x_86) ;  /* 0x00000024002c8947 */ /* 0x001fea0003800000 */
.L_x_157:
[----:B------:R-:W-:Y:S05]  /*c810*/  BSYNC B0 ;  /* 0x0000000000007941 */ /* 0x000fea0003800000 */
.L_x_85:
[----:B------:R-:W-:-:S03]  /*c820*/  UMOV UR4, 0xffffffff ;  /* 0xffffffff00047882 */ /* 0x000fc60000000000 */
[----:B------:R-:W-:Y:S05]  /*c830*/  BRA.DIV UR4, `(.L_x_87) ;  /* 0x0000002604347947 */ /* 0x000fea000b800000 */
[----:B------:R-:W2:Y:S02]  /*c840*/  S2R R0, SR_TID.X ;  /* 0x0000000000007919 */ /* 0x000ea40000002100 */
[----:B--2---:R-:W-:-:S04]  /*c850*/  SHF.R.U32.HI R0, RZ, 0x5, R0 ;  /* 0x00000005ff007819 */ /* 0x004fc80000011600 */
[----:B------:R-:W-:-:S05]  /*c860*/  LOP3.LUT R0, R0, 0x3, RZ, 0xc0, !PT ;  /* 0x0000000300007812 */ /* 0x000fca00078ec0ff */
[----:B------:R2:W3:Y:S02]  /*c870*/  SHFL.IDX PT, R14, R0, RZ, 0x1f ;  /* 0x00001fff000e7589 */ /* 0x0004e400000e0000 */
.L_x_160:
[----:B---3--:R-:W-:Y:S01]  /*c880*/  ISETP.NE.AND P0, PT, R14, RZ, PT ;  /* 0x000000ff0e00720c */ /* 0x008fe20003f05270 */
[----:B------:R-:W-:-:S12]  /*c890*/  BSSY B0, `(.L_x_88) ;  /* 0x0000024000007945 */ /* 0x000fd80003800000 */
[----:B------:R-:W-:Y:S05]  /*c8a0*/  @P0 BRA `(.L_x_89) ;  /* 0x0000000000880947 */ /* 0x000fea0003800000 */
[----:B------:R-:W-:-:S03]  /*c8b0*/  UMOV UR4, 0xffffffff ;  /* 0xffffffff00047882 */ /* 0x000fc60000000000 */
[----:B------:R-:W-:Y:S05]  /*c8c0*/  BRA.DIV UR4, `(.L_x_90) ;  /* 0x0000002604447947 */ /* 0x000fea000b800000 */
[----:B------:R-:W-:-:S13]  /*c8d0*/  ELECT P6, URZ, PT ;  /* 0x00000000003f782f */ /* 0x000fda00038c0000 */
.L_x_163:
[----:B------:R-:W-:Y:S05]  /*c8e0*/  @!P6 BRA `(.L_x_89) ;  /* 0x000000000078e947 */ /* 0x000fea0003800000 */
[----:B------:R-:W-:-:S06]  /*c8f0*/  ULOP3.LUT UR4, UR38, 0x2, URZ, 0xfc, !UPT ;  /* 0x0000000226047892 */ /* 0x000fcc000f8efc3f */
[----:B--2---:R-:W-:-:S04]  /*c900*/  MOV R0, UR4 ;  /* 0x0000000400007c02 */ /* 0x004fc80008000f00 */
[----:B------:R-:W-:-:S13]  /*c910*/  ISETP.NE.AND P0, PT, R0, 0x3, PT ;  /* 0x000000030000780c */ /* 0x000fda0003f05270 */
[----:B------:R-:W-:Y:S05]  /*c920*/  @!P0 BRA `(.L_x_91) ;  /* 0x0000000000048947 */ /* 0x000fea0003800000 */
[----:B------:R-:W-:Y:S01]  /*c930*/  BPT.TRAP 0x1 ;  /* 0x000000040000795c */ /* 0x000fe20000300000 */
.L_x_91:
[C---:B------:R-:W-:Y:S01]  /*c940*/  IMAD R5, R17.reuse, 0x8, R4 ;  /* 0x0000000811057824 */ /* 0x040fe200078e0204 */
[----:B------:R-:W-:Y:S01]  /*c950*/  SHF.L.U32 R0, R22, 0x1f, RZ ;  /* 0x0000001f16007819 */ /* 0x000fe200000006ff */
[----:B------:R-:W-:-:S03]  /*c960*/  VIADD R17, R17, 0x1 ;  /* 0x0000000111117836 */ /* 0x000fc60000000000 */
[----:B------:R-:W2:Y:S02]  /*c970*/  SYNCS.PHASECHK.TRANS64.TRYWAIT P1, [R5+URZ+0x28c40], R0 ;  /* 0x028c4000050075a7 */ /* 0x000ea4000802017f */
[----:B------:R-:W-:-:S04]  /*c980*/  ISETP.NE.AND P2, PT, R17, 0x2, PT ;  /* 0x000000021100780c */ /* 0x000fc80003f45270 */
[----:B------:R-:W-:Y:S01]  /*c990*/  SEL R3, RZ, 0x1, P2 ;  /* 0x00000001ff037807 */ /* 0x000fe20001000000 */
[----:B--2---:R-:W-:Y:S08]  /*c9a0*/  @!P1 BRA `(.L_x_92) ;  /* 0x00000024002c9947 */ /* 0x004ff00003800000 */
.L_x_164:
[----:B------:R-:W-:Y:S02]  /*c9b0*/  SEL R17, R17, RZ, P2 ;  /* 0x000000ff11117207 */ /* 0x000fe40001000000 */
[----:B0-----:R-:W-:Y:S01]  /*c9c0*/  LOP3.LUT R2, R22, R3, RZ, 0x3c, !PT ;  /* 0x0000000316027212 */ /* 0x001fe200078e3cff */
[----:B------:R-:W-:Y:S06]  /*c9d0*/  @!P0 BRA `(.L_x_93) ;  /* 0x0000000000048947 */ /* 0x000fec0003800000 */
[----:B------:R-:W-:Y:S01]  /*c9e0*/  BPT.TRAP 0x1 ;  /* 0x000000040000795c */ /* 0x000fe20000300000 */
.L_x_93:
[----:B------:R-:W-:Y:S01]  /*c9f0*/  IMAD R17, R17, 0x8, R4 ;  /* 0x0000000811117824 */ /* 0x000fe200078e0204 */
[----:B------:R-:W-:-:S04]  /*ca00*/  SHF.L.U32 R2, R2, 0x1f, RZ ;  /* 0x0000001f02027819 */ /* 0x000fc800000006ff */
[----:B------:R-:W0:Y:S02]  /*ca10*/  SYNCS.PHASECHK.TRANS64.TRYWAIT P1, [R17+URZ+0x28c40], R2 ;  /* 0x028c4002110075a7 */ /* 0x000e24000802017f */
[----:B0-----:R-:W-:Y:S05]  /*ca20*/  @!P1 BRA `(.L_x_94) ;  /* 0x0000002400209947 */ /* 0x001fea0003800000 */
.L_x_165:
[----:B------:R-:W-:Y:S05]  /*ca30*/  @!P0 BRA `(.L_x_95) ;  /* 0x0000000000048947 */ /* 0x000fea0003800000 */
[----:B------:R-:W-:Y:S01]  /*ca40*/  BPT.TRAP 0x1 ;  /* 0x000000040000795c */ /* 0x000fe20000300000 */
.L_x_95:
[----:B------:R-:W3:Y:S02]  /*ca50*/  SYNCS.PHASECHK.TRANS64.TRYWAIT P1, [R5+URZ+0x28c60], R0 ;  /* 0x028c6000050075a7 */ /* 0x000ee4000802017f */
[----:B---3--:R-:W-:Y:S05]  /*ca60*/  @!P1 BRA `(.L_x_96) ;  /* 0x0000002400249947 */ /* 0x008fea0003800000 */
.L_x_166:
[----:B------:R-:W-:Y:S05]  /*ca70*/  @!P0 BRA `(.L_x_97) ;  /* 0x0000000000048947 */ /* 0x000fea0003800000 */
[----:B------:R-:W-:Y:S01]  /*ca80*/  BPT.TRAP 0x1 ;  /* 0x000000040000795c */ /* 0x000fe20000300000 */
.L_x_97:
[----:B----4-:R4:W0:Y:S02]  /*ca90*/  SYNCS.PHASECHK.TRANS64.TRYWAIT P0, [R17+URZ+0x28c60], R2 ;  /* 0x028c6002110075a7 */ /* 0x010824000800017f */
[----:B0-----:R-:W-:Y:S05]  /*caa0*/  @!P0 NANOSLEEP.SYNCS 0x989680 ;  /* 0x009896800000895d */ /* 0x001fea0003900000 */
[----:B------:R-:W0:Y:S02]  /*cab0*/  @!P0 SYNCS.PHASECHK.TRANS64 P0, [R17+URZ+0x28c60], R2 ;  /* 0x028c6002110085a7 */ /* 0x000e24000800007f */
[----:B0-----:R-:W-:Y:S05]  /*cac0*/  @!P0 BRA `(.L_x_97) ;  /* 0xfffffffc00f08947 */ /* 0x001fea000383ffff */
.L_x_89:
[----:B------:R-:W-:Y:S05]  /*cad0*/  BSYNC B0 ;  /* 0x0000000000007941 */ /* 0x000fea0003800000 */
.L_x_88:
[----:B------:R-:W-:Y:S05]  /*cae0*/  EXIT ;  /* 0x000000000000794d */ /* 0x000fea0003800000 */
.L_x_9:
[----:B0-----:R-:W-:-:S04]  /*caf0*/  MOV R3, UR16 ;  /* 0x0000001000037c02 */ /* 0x001fc80008000f00 */
[----:B------:R0:W1:Y:S03]  /*cb00*/  SYNCS.PHASECHK.TRANS64.TRYWAIT P1, [R3+URZ+0x28c50], R0 ;  /* 0x028c5000030075a7 */ /* 0x000066000802017f */
[----:B-1----:R-:W-:Y:S05]  /*cb10*/  @!P1 NANOSLEEP.SYNCS 0x989680 ;  /* 0x009896800000995d */ /* 0x002fea0003900000 */
[----:B------:R-:W1:Y:S02]  /*cb20*/  @!P1 SYNCS.PHASECHK.TRANS64 P1, [R3+URZ+0x28c50], R0 ;  /* 0x028c5000030095a7 */ /* 0x000e64000802007f */
[----:B-1----:R-:W-:Y:S05]  /*cb30*/  @!P1 BRA `(.L_x_9) ;  /* 0xfffffffc00ec9947 */ /* 0x002fea000383ffff */
[----:B------:R-:W-:Y:S05]  /*cb40*/  BRA `(.L_x_98) ;  /* 0xffffff4400b07947 */ /* 0x000fea000383ffff */
.L_x_15:
[----:B-1----:R-:W-:-:S04]  /*cb50*/  IMAD.U32 R4, RZ, RZ, UR6 ;  /* 0x00000006ff047e24 */ /* 0x002fc8000f8e00ff */
[----:B------:R1:W2:Y:S03]  /*cb60*/  SYNCS.PHASECHK.TRANS64.TRYWAIT P1, [R4+URZ+0x28c50], R3 ;  /* 0x028c5003040075a7 */ /* 0x0002a6000802017f */
[----:B--2---:R-:W-:Y:S05]  /*cb70*/  @!P1 NANOSLEEP.SYNCS 0x989680 ;  /* 0x009896800000995d */ /* 0x004fea0003900000 */
[----:B------:R-:W2:Y:S02]  /*cb80*/  @!P1 SYNCS.PHASECHK.TRANS64 P1, [R4+URZ+0x28c50], R3 ;  /* 0x028c5003040095a7 */ /* 0x000ea4000802007f */
[----:B--2---:R-:W-:Y:S05]  /*cb90*/  @!P1 BRA `(.L_x_15) ;  /* 0xfffffffc00ec9947 */ /* 0x004fea000383ffff */
[----:B------:R-:W-:Y:S05]  /*cba0*/  BRA `(.L_x_14) ;  /* 0xffffff5000b07947 */ /* 0x000fea000383ffff */
.L_x_20:
[----:B0-----:R-:W-:-:S04]  /*cbb0*/  IMAD.U32 R3, RZ, RZ, UR42 ;  /* 0x0000002aff037e24 */ /* 0x001fc8000f8e00ff */
[----:B------:R0:W1:Y:S03]  /*cbc0*/  SYNCS.PHASECHK.TRANS64.TRYWAIT P1, [R3+URZ+0x28c00], R0 ;  /* 0x028c0000030075a7 */ /* 0x000066000802017f */
[----:B-1----:R-:W-:Y:S05]  /*cbd0*/  @!P1 NANOSLEEP.SYNCS 0x989680 ;  /* 0x009896800000995d */ /* 0x002fea0003900000 */
[----:B------:R-:W1:Y:S02]  /*cbe0*/  @!P1 SYNCS.PHASECHK.TRANS64 P1, [R3+URZ+0x28c00], R0 ;  /* 0x028c0000030095a7 */ /* 0x000e64000802007f */
[----:B-1----:R-:W-:Y:S05]  /*cbf0*/  @!P1 BRA `(.L_x_20) ;  /* 0xfffffffc00ec9947 */ /* 0x002fea000383ffff */
[----:B------:R-:W-:Y:S05]  /*cc00*/  BRA `(.L_x_99) ;  /* 0xffffff6000047947 */ /* 0x000fea000383ffff */
.L_x_24:
[----:B--2---:R2:W3:Y:S02]  /*cc10*/  SYNCS.PHASECHK.TRANS64.TRYWAIT P1, [R7+URZ+0x28c30], R8 ;  /* 0x028c3008070075a7 */ /* 0x0044e4000802017f */
[----:B---3--:R-:W-:Y:S05]  /*cc20*/  @!P1 NANOSLEEP.SYNCS 0x989680 ;  /* 0x009896800000995d */ /* 0x008fea0003900000 */
[----:B------:R-:W3:Y:S02]  /*cc30*/  @!P1 SYNCS.PHASECHK.TRANS64 P1, [R7+URZ+0x28c30], R8 ;  /* 0x028c3008070095a7 */ /* 0x000ee4000802007f */
[----:B---3--:R-:W-:Y:S05]  /*cc40*/  @!P1 BRA `(.L_x_24) ;  /* 0xfffffffc00f09947 */ /* 0x008fea000383ffff */
[----:B------:R-:W-:Y:S05]  /*cc50*/  BRA `(.L_x_23) ;  /* 0xffffff6000207947 */ /* 0x000fea000383ffff */
.L_x_29:
[----:B----4-:R4:W0:Y:S02]  /*cc60*/  SYNCS.PHASECHK.TRANS64.TRYWAIT P1, [R7+URZ+0x28c50], R8 ;  /* 0x028c5008070075a7 */ /* 0x010824000802017f */
[----:B0-----:R-:W-:Y:S05]  /*cc70*/  @!P1 NANOSLEEP.SYNCS 0x989680 ;  /* 0x009896800000995d */ /* 0x001fea0003900000 */
[----:B------:R-:W0:Y:S02]  /*cc80*/  @!P1 SYNCS.PHASECHK.TRANS64 P1, [R7+URZ+0x28c50], R8 ;  /* 0x028c5008070095a7 */ /* 0x000e24000802007f */
[----:B0-----:R-:W-:Y:S05]  /*cc90*/  @!P1 BRA `(.L_x_29) ;  /* 0xfffffffc00f09947 */ /* 0x001fea000383ffff */
[----:B------:R-:W-:Y:S05]  /*cca0*/  BRA `(.L_x_28) ;  /* 0xffffff7400387947 */ /* 0x000fea000383ffff */
.L_x_35:
[----:B--2---:R-:W-:-:S04]  /*ccb0*/  IMAD.U32 R4, RZ, RZ, UR21 ;  /* 0x00000015ff047e24 */ /* 0x004fc8000f8e00ff */
[----:B------:R2:W3:Y:S03]  /*ccc0*/  SYNCS.PHASECHK.TRANS64.TRYWAIT P2, [R4+URZ+0x28c30], R7 ;  /* 0x028c3007040075a7 */ /* 0x0004e6000804017f */
[----:B---3--:R-:W-:Y:S05]  /*ccd0*/  @!P2 NANOSLEEP.SYNCS 0x989680 ;  /* 0x009896800000a95d */ /* 0x008fea0003900000 */
[----:B------:R-:W3:Y:S02]  /*cce0*/  @!P2 SYNCS.PHASECHK.TRANS64 P2, [R4+URZ+0x28c30], R7 ;  /* 0x028c30070400a5a7 */ /* 0x000ee4000804007f */
[----:B---3--:R-:W-:Y:S05]  /*ccf0*/  @!P2 BRA `(.L_x_35) ;  /* 0xfffffffc00eca947 */ /* 0x008fea000383ffff */
[----:B------:R-:W-:Y:S05]  /*cd00*/  BRA `(.L_x_34) ;  /* 0xffffff7800287947 */ /* 0x000fea000383ffff */
.L_x_40:
[----:B---3--:R-:W-:-:S04]  /*cd10*/  MOV R8, UR21 ;  /* 0x0000001500087c02 */ /* 0x008fc80008000f00 */
[----:B------:R3:W4:Y:S03]  /*cd20*/  SYNCS.PHASECHK.TRANS64.TRYWAIT P2, [R8+URZ+0x28c50], R7 ;  /* 0x028c5007080075a7 */ /* 0x000726000804017f */
[----:B----4-:R-:W-:Y:S05]  /*cd30*/  @!P2 NANOSLEEP.SYNCS 0x989680 ;  /* 0x009896800000a95d */ /* 0x010fea0003900000 */
[----:B------:R-:W4:Y:S02]  /*cd40*/  @!P2 SYNCS.PHASECHK.TRANS64 P2, [R8+URZ+0x28c50], R7 ;  /* 0x028c50070800a5a7 */ /* 0x000f24000804007f */
[----:B----4-:R-:W-:Y:S05]  /*cd50*/  @!P2 BRA `(.L_x_40) ;  /* 0xfffffffc00eca947 */ /* 0x010fea000383ffff */
[----:B------:R-:W-:Y:S05]  /*cd60*/  BRA `(.L_x_39) ;  /* 0xffffff90005c7947 */ /* 0x000fea000383ffff */
.L_x_53:
[----:B------:R-:W0:Y:S01]  /*cd70*/  S2R R19, SR_TID.X ;  /* 0x0000000000137919 */ /* 0x000e220000002100 */
[----:B------:R-:W-:Y:S01]  /*cd80*/  BSSY B0, `(.L_x_100) ;  /* 0x000000a000007945 */ /* 0x000fe20003800000 */
[----:B------:R-:W-:Y:S01]  /*cd90*/  IMAD.MOV.U32 R12, RZ, RZ, RZ ;  /* 0x000000ffff0c7224 */ /* 0x000fe200078e00ff */
[----:B------:R-:W-:Y:S01]  /*cda0*/  MOV R15, 0xffffffff ;  /* 0xffffffff000f7802 */ /* 0x000fe20000000f00 */
[----:B------:R-:W-:Y:S01]  /*cdb0*/  IMAD.MOV.U32 R11, RZ, RZ, 0x1f ;  /* 0x0000001fff0b7424 */ /* 0x000fe200078e00ff */
[----:B0-----:R-:W-:-:S04]  /*cdc0*/  SHF.R.U32.HI R19, RZ, 0x5, R19 ;  /* 0x00000005ff137819 */ /* 0x001fc80000011613 */
[----:B------:R-:W-:-:S05]  /*cdd0*/  LOP3.LUT R19, R19, 0x3, RZ, 0xc0, !PT ;  /* 0x0000000313137812 */ /* 0x000fca00078ec0ff */
[----:B------:R-:W-:-:S07]  /*cde0*/  IMAD.MOV.U32 R13, RZ, RZ, R19 ;  /* 0x000000ffff0d7224 */ /* 0x000fce00078e0013 */
[----:B-1---5:R-:W-:Y:S05]  /*cdf0*/  WARPSYNC.COLLECTIVE R15, `(.L_x_101) ;  /* 0x000000000f087348 */ /* 0x022fea0003c00000 */
[----:B------:R0:W2:Y:S02]  /*ce00*/  SHFL.IDX P6, R14, R13, R12, R11 ;  /* 0x0000000c0d0e7389 */ /* 0x0000a400000c000b */
[----:B012--5:R-:W-:Y:S01]  /*ce10*/  ENDCOLLECTIVE ;  /* 0x000000000000791b */ /* 0x027fe20003800000 */
.L_x_101:
[----:B------:R-:W-:Y:S05]  /*ce20*/  BSYNC B0 ;  /* 0x0000000000007941 */ /* 0x000fea0003800000 */
.L_x_100:
[----:B------:R-:W-:Y:S05]  /*ce30*/  BRA `(.L_x_102) ;  /* 0xffffffd000207947 */ /* 0x000fea000383ffff */
.L_x_56:
[----:B0-----:R0:W1:Y:S02]  /*ce40*/  SYNCS.PHASECHK.TRANS64.TRYWAIT P0, [R19+URZ+0x28c40], R0 ;  /* 0x028c4000130075a7 */ /* 0x001064000800017f */
[----:B-1----:R-:W-:Y:S05]  /*ce50*/  @!P0 NANOSLEEP.SYNCS 0x989680 ;  /* 0x009896800000895d */ /* 0x002fea0003900000 */
[----:B------:R-:W1:Y:S02]  /*ce60*/  @!P0 SYNCS.PHASECHK.TRANS64 P0, [R19+URZ+0x28c40], R0 ;  /* 0x028c4000130085a7 */ /* 0x000e64000800007f */
[----:B-1----:R-:W-:Y:S05]  /*ce70*/  @!P0 BRA `(.L_x_56) ;  /* 0xfffffffc00f08947 */ /* 0x002fea000383ffff */
[----:B------:R-:W-:Y:S05]  /*ce80*/  BRA `(.L_x_103) ;  /* 0xffffffd000a47947 */ /* 0x000fea000383ffff */
.L_x_57:
[----:B------:R-:W-:Y:S01]  /*ce90*/  BSSY B0, `(.L_x_104) ;  /* 0x0000008000007945 */ /* 0x000fe20003800000 */
[----:B------:R-:W-:Y:S01]  /*cea0*/  IMAD.MOV.U32 R13, RZ, RZ, R5 ;  /* 0x000000ffff0d7224 */ /* 0x000fe200078e0005 */
[----:B------:R-:W-:Y:S01]  /*ceb0*/  MOV R15, 0xffffffff ;  /* 0xffffffff000f7802 */ /* 0x000fe20000000f00 */
[----:B------:R-:W-:Y:S02]  /*cec0*/  IMAD.MOV.U32 R12, RZ, RZ, RZ ;  /* 0x000000ffff0c7224 */ /* 0x000fe400078e00ff */
[----:B------:R-:W-:-:S07]  /*ced0*/  IMAD.MOV.U32 R11, RZ, RZ, 0x181f ;  /* 0x0000181fff0b7424 */ /* 0x000fce00078e00ff */
[----:B------:R-:W-:Y:S05]  /*cee0*/  WARPSYNC.COLLECTIVE R15, `(.L_x_105) ;  /* 0x000000000f087348 */ /* 0x000fea0003c00000 */
[----:B------:R0:W1:Y:S02]  /*cef0*/  SHFL.IDX P6, R14, R13, R12, R11 ;  /* 0x0000000c0d0e7389 */ /* 0x00006400000c000b */
[----:B01----:R-:W-:Y:S01]  /*cf00*/  ENDCOLLECTIVE ;  /* 0x000000000000791b */ /* 0x003fe20003800000 */
.L_x_105:
[----:B------:R-:W-:Y:S05]  /*cf10*/  BSYNC B0 ;  /* 0x0000000000007941 */ /* 0x000fea0003800000 */
.L_x_104:
[----:B------:R-:W-:Y:S01]  /*cf20*/  IMAD.MOV.U32 R13, RZ, RZ, R0 ;  /* 0x000000ffff0d7224 */ /* 0x000fe200078e0000 */
[----:B------:R-:W-:Y:S01]  /*cf30*/  MOV R11, 0x181f ;  /* 0x0000181f000b7802 */ /* 0x000fe20000000f00 */
[----:B------:R-:W-:Y:S01]  /*cf40*/  IMAD.MOV.U32 R12, RZ, RZ, RZ ;  /* 0x000000ffff0c7224 */ /* 0x000fe200078e00ff */
[----:B------:R-:W-:Y:S01]  /*cf50*/  ISETP.GE.AND P2, PT, R35, 0x1, PT ;  /* 0x000000012300780c */ /* 0x000fe20003f46270 */
[----:B------:R-:W-:Y:S02]  /*cf60*/  IMAD.MOV.U32 R15, RZ, RZ, -0x1 ;  /* 0xffffffffff0f7424 */ /* 0x000fe400078e00ff */
[----:B------:R-:W-:-:S10]  /*cf70*/  IMAD.MOV.U32 R2, RZ, RZ, R14 ;  /* 0x000000ffff027224 */ /* 0x000fd400078e000e */
[----:B------:R-:W-:Y:S05]  /*cf80*/  WARPSYNC.COLLECTIVE R15, `(.L_x_106) ;  /* 0x000000000f087348 */ /* 0x000fea0003c00000 */
[----:B------:R0:W1:Y:S02]  /*cf90*/  SHFL.IDX P6, R14, R13, R12, R11 ;  /* 0x0000000c0d0e7389 */ /* 0x00006400000c000b */
[----:B01----:R-:W-:Y:S01]  /*cfa0*/  ENDCOLLECTIVE ;  /* 0x000000000000791b */ /* 0x003fe20003800000 */
.L_x_106:
[----:B------:R-:W-:Y:S01]  /*cfb0*/  @P2 LEA R7, R4, UR39, 0x1 ;  /* 0x0000002704072c11 */ /* 0x000fe2000f8e08ff */
[----:B------:R-:W-:Y:S01]  /*cfc0*/  IMAD.MOV.U32 R13, RZ, RZ, R5 ;  /* 0x000000ffff0d7224 */ /* 0x000fe200078e0005 */
[----:B------:R-:W-:Y:S02]  /*cfd0*/  MOV R12, 0x1 ;  /* 0x00000001000c7802 */ /* 0x000fe40000000f00 */
[----:B------:R-:W-:-:S13]  /*cfe0*/  @P2 LEA R3, P0, R20, R14, 0x1 ;  /* 0x0000000e14032211 */ /* 0x000fda00078008ff */
[----:B------:R-:W-:Y:S05]  /*cff0*/  WARPSYNC.COLLECTIVE R15, `(.L_x_107) ;  /* 0x000000000f087348 */ /* 0x000fea0003c00000 */
[----:B------:R0:W1:Y:S02]  /*d000*/  SHFL.IDX P6, R14, R13, R12, R11 ;  /* 0x0000000c0d0e7389 */ /* 0x00006400000c000b */
[----:B01----:R-:W-:Y:S01]  /*d010*/  ENDCOLLECTIVE ;  /* 0x000000000000791b */ /* 0x003fe20003800000 */
.L_x_107:
[----:B------:R-:W-:-:S05]  /*d020*/  @P2 IMAD.X R2, RZ, RZ, R2, P0 ;  /* 0x000000ffff022224 */ /* 0x000fca00000e0602 */
[----:B------:R-:W-:-:S04]  /*d030*/  @P2 LOP3.LUT R3, R3, R2, RZ, 0x3c, !PT ;  /* 0x0000000203032212 */ /* 0x000fc800078e3cff */
[----:B------:R-:W-:Y:S01]  /*d040*/  @P2 LOP3.LUT R2, R3, R2, RZ, 0x3c, !PT ;  /* 0x0000000203022212 */ /* 0x000fe200078e3cff */
[----:B------:R-:W-:-:S03]  /*d050*/  IMAD.MOV.U32 R13, RZ, RZ, R0 ;  /* 0x000000ffff0d7224 */ /* 0x000fc600078e0000 */
[----:B------:R-:W-:-:S05]  /*d060*/  @P2 LOP3.LUT R3, R3, R2, RZ, 0x3c, !PT ;  /* 0x0000000203032212 */ /* 0x000fca00078e3cff */
[----:B------:R-:W-:Y:S01]  /*d070*/  @!PT LDS RZ, [RZ] ;  /* 0x00000000fffff984 */ /* 0x000fe20000000800 */
[----:B------:R-:W-:Y:S01]  /*d080*/  @!PT LDS RZ, [RZ] ;  /* 0x00000000fffff984 */ /* 0x000fe20000000800 */
[----:B------:R-:W-:Y:S01]  /*d090*/  @!PT LDS RZ, [RZ] ;  /* 0x00000000fffff984 */ /* 0x000fe20000000800 */
[----:B------:R0:W-:Y:S01]  /*d0a0*/  @P2 LDGSTS.E.BYPASS.LTC128B.128 [R7+0x22400], desc[UR50][R2.64], !P1 ;  /* 0x2240000002072fae */ /* 0x0001e2000c901d72 */
[----:B------:R-:W-:Y:S01]  /*d0b0*/  ISETP.GE.AND P2, PT, R35, 0x11, PT ;  /* 0x000000112300780c */ /* 0x000fe20003f46270 */
[----:B------:R-:W-:-:S12]  /*d0c0*/  IMAD.MOV.U32 R8, RZ, RZ, R14 ;  /* 0x000000ffff087224 */ /* 0x000fd800078e000e */
[----:B0-----:R-:W-:Y:S05]  /*d0d0*/  WARPSYNC.COLLECTIVE R15, `(.L_x_108) ;  /* 0x000000000f087348 */ /* 0x001fea0003c00000 */
[----:B------:R1:W2:Y:S02]  /*d0e0*/  SHFL.IDX P6, R14, R13, R12, R11 ;  /* 0x0000000c0d0e7389 */ /* 0x0002a400000c000b */
[----:B012---:R-:W-:Y:S01]  /*d0f0*/  ENDCOLLECTIVE ;  /* 0x000000000000791b */ /* 0x007fe20003800000 */
.L_x_108:
[----:B------:R-:W-:Y:S01]  /*d100*/  @P2 LEA R9, R4, UR39, 0x1 ;  /* 0x0000002704092c11 */ /* 0x000fe2000f8e08ff */
[----:B------:R-:W-:Y:S02]  /*d110*/  IMAD.MOV.U32 R13, RZ, RZ, R5 ;  /* 0x000000ffff0d7224 */ /* 0x000fe400078e0005 */
[----:B------:R-:W-:Y:S01]  /*d120*/  IMAD.MOV.U32 R12, RZ, RZ, 0x2 ;  /* 0x00000002ff0c7424 */ /* 0x000fe200078e00ff */
[----:B------:R-:W-:-:S13]  /*d130*/  @P2 LEA R6, P0, R20, R14, 0x1 ;  /* 0x0000000e14062211 */ /* 0x000fda00078008ff */
[----:B------:R-:W-:Y:S05]  /*d140*/  WARPSYNC.COLLECTIVE R15, `(.L_x_109) ;  /* 0x000000000f087348 */ /* 0x000fea0003c00000 */
[----:B------:R0:W1:Y:S02]  /*d150*/  SHFL.IDX P6, R14, R13, R12, R11 ;  /* 0x0000000c0d0e7389 */ /* 0x00006400000c000b */
[----:B01----:R-:W-:Y:S01]  /*d160*/  ENDCOLLECTIVE ;  /* 0x000000000000791b */ /* 0x003fe20003800000 */
.L_x_109:
[----:B------:R-:W-:Y:S01]  /*d170*/  @P2 MOV R2, R6 ;  /* 0x0000000600022202 */ /* 0x000fe20000000f00 */
[----:B------:R-:W-:-:S04]  /*d180*/  @P2 IMAD.X R8, RZ, RZ, R8, P0 ;  /* 0x000000ffff082224 */ /* 0x000fc800000e0608 */
[----:B------:R-:W-:-:S05]  /*d190*/  @P2 IMAD.MOV.U32 R3, RZ, RZ, R8 ;  /* 0x000000ffff032224 */ /* 0x000fca00078e0008 */
[----:B------:R-:W-:Y:S01]  /*d1a0*/  @!PT LDS RZ, [RZ] ;  /* 0x00000000fffff984 */ /* 0x000fe20000000800 */
[----:B------:R-:W-:Y:S01]  /*d1b0*/  @!PT LDS RZ, [RZ] ;  /* 0x00000000fffff984 */ /* 0x000fe20000000800 */
[----:B------:R-:W-:Y:S01]  /*d1c0*/  @!PT LDS RZ, [RZ] ;  /* 0x00000000fffff984 */ /* 0x000fe20000000800 */
[----:B------:R0:W-:Y:S01]  /*d1d0*/  @P2 LDGSTS.E.BYPASS.LTC128B.128 [R9+0x22c00], desc[UR50][R2.64], !P1 ;  /* 0x22c0000002092fae */ /* 0x0001e2000c901d72 */
[----:B------:R-:W-:Y:S01]  /*d1e0*/  ISETP.GE.AND P2, PT, R35, 0x21, PT ;  /* 0x000000212300780c */ /* 0x000fe20003f46270 */
[----:B------:R-:W-:Y:S01]  /*d1f0*/  IMAD.MOV.U32 R13, RZ, RZ, R0 ;  /* 0x000000ffff0d7224 */ /* 0x000fe200078e0000 */
[----:B0-----:R-:W-:-:S11]  /*d200*/  MOV R2, R14 ;  /* 0x0000000e00027202 */ /* 0x001fd60000000f00 */
[----:B------:R-:W-:Y:S05]  /*d210*/  WARPSYNC.COLLECTIVE R15, `(.L_x_110) ;  /* 0x000000000f087348 */ /* 0x000fea0003c00000 */
[----:B------:R0:W1:Y:S02]  /*d220*/  SHFL.IDX P6, R14, R13, R12, R11 ;  /* 0x0000000c0d0e7389 */ /* 0x00006400000c000b */
[----:B01----:R-:W-:Y:S01]  /*d230*/  ENDCOLLECTIVE ;  /* 0x000000000000791b */ /* 0x003fe20003800000 */
.L_x_110:
[----:B------:R-:W-:Y:S01]  /*d240*/  @P2 LEA R6, R4, UR39, 0x1 ;  /* 0x0000002704062c11 */ /* 0x000fe2000f8e08ff */
[----:B------:R-:W-:Y:S02]  /*d250*/  IMAD.MOV.U32 R13, RZ, RZ, R5 ;  /* 0x000000ffff0d7224 */ /* 0x000fe400078e0005 */
[----:B------:R-:W-:Y:S01]  /*d260*/  IMAD.MOV.U32 R12, RZ, RZ, 0x3 ;  /* 0x00000003ff0c7424 */ /* 0x000fe200078e00ff */
[----:B------:R-:W-:-:S13]  /*d270*/  @P2 LEA R7, P0, R20, R14, 0x1 ;  /* 0x0000000e14072211 */ /* 0x000fda00078008ff */
[----:B------:R-:W-:Y:S05]  /*d280*/  WARPSYNC.COLLECTIVE R15, `(.L_x_111) ;  /* 0x000000000f087348 */ /* 0x000fea0003c00000 */
[----:B------:R0:W1:Y:S02]  /*d290*/  SHFL.IDX P6, R14, R13, R12, R11 ;  /* 0x0000000c0d0e7389 */ /* 0x00006400000c000b */
[----:B01----:R-:W-:Y:S01]  /*d2a0*/  ENDCOLLECTIVE ;  /* 0x000000000000791b */ /* 0x003fe20003800000 */
.L_x_111:
[----:B------:R-:W-:Y:S02]  /*d2b0*/  @P2 IMAD.X R10, RZ, RZ, R2, P0 ;  /* 0x000000ffff0a2224 */ /* 0x000fe400000e0602 */
[----:B------:R-:W-:-:S03]  /*d2c0*/  @P2 IMAD.MOV.U32 R2, RZ, RZ, R7 ;  /* 0x000000ffff022224 */ /* 0x000fc600078e0007 */
[----:B------:R-:W-:-:S05]  /*d2d0*/  @P2 MOV R3, R10 ;  /* 0x0000000a00032202 */ /* 0x000fca0000000f00 */
[----:B------:R-:W-:Y:S01]  /*d2e0*/  @!PT LDS RZ, [RZ] ;  /* 0x00000000fffff984 */ /* 0x000fe20000000800 */
[----:B------:R-:W-:Y:S01]  /*d2f0*/  @!PT LDS RZ, [RZ] ;  /* 0x00000000fffff984 */ /* 0x000fe20000000800 */
[----:B------:R-:W-:Y:S01]  /*d300*/  @!PT LDS RZ, [RZ] ;  /* 0x00000000fffff984 */ /* 0x000fe20000000800 */
[----:B------:R0:W-:Y:S01]  /*d310*/  @P2 LDGSTS.E.BYPASS.LTC128B.128 [R6+0x23400], desc[UR50][R2.64], !P1 ;  /* 0x2340000002062fae */ /* 0x0001e2000c901d72 */
[----:B------:R-:W-:Y:S01]  /*d320*/  MOV R13, R0 ;  /* 0x00000000000d7202 */ /* 0x000fe20000000f00 */
[----:B------:R-:W-:-:S07]  /*d330*/  IMAD.MOV.U32 R5, RZ, RZ, R14 ;  /* 0x000000ffff057224 */ /* 0x000fce00078e000e */
[----:B0-----:R-:W-:Y:S05]  /*d340*/  WARPSYNC.COLLECTIVE R15, `(.L_x_112) ;  /* 0x000000000f087348 */ /* 0x001fea0003c00000 */
[----:B------:R1:W2:Y:S02]  /*d350*/  SHFL.IDX P6, R14, R13, R12, R11 ;  /* 0x0000000c0d0e7389 */ /* 0x0002a400000c000b */
[----:B012---:R-:W-:Y:S01]  /*d360*/  ENDCOLLECTIVE ;  /* 0x000000000000791b */ /* 0x007fe20003800000 */
.L_x_112:
[----:B------:R-:W-:Y:S05]  /*d370*/  BRA `(.L_x_113) ;  /* 0xffffffd000587947 */ /* 0x000fea000383ffff */
.L_x_61:
[----:B------:R-:W-:Y:S01]  /*d380*/  IMAD.MOV.U32 R13, RZ, RZ, R5 ;  /* 0x000000ffff0d7224 */ /* 0x000fe200078e0005 */
[----:B------:R-:W-:Y:S01]  /*d390*/  MOV R15, 0xffffffff ;  /* 0xffffffff000f7802 */ /* 0x000fe20000000f00 */
[----:B------:R-:W-:Y:S02]  /*d3a0*/  IMAD.MOV.U32 R12, RZ, RZ, RZ ;  /* 0x000000ffff0c7224 */ /* 0x000fe400078e00ff */
[----:B------:R-:W-:Y:S02]  /*d3b0*/  IMAD.MOV.U32 R11, RZ, RZ, 0x181f ;  /* 0x0000181fff0b7424 */ /* 0x000fe400078e00ff */
[----:B------:R-:W-:-:S07]  /*d3c0*/  IMAD R0, R0, 0x40, R37 ;  /* 0x0000004000007824 */ /* 0x000fce00078e0225 */
[----:B-1----:R-:W-:Y:S05]  /*d3d0*/  WARPSYNC.COLLECTIVE R15, `(.L_x_114) ;  /* 0x000000000f087348 */ /* 0x002fea0003c00000 */
[----:B------:R0:W2:Y:S02]  /*d3e0*/  SHFL.IDX P6, R14, R13, R12, R11 ;  /* 0x0000000c0d0e7389 */ /* 0x0000a400000c000b */
[----:B012---:R-:W-:Y:S01]  /*d3f0*/  ENDCOLLECTIVE ;  /* 0x000000000000791b */ /* 0x007fe20003800000 */
.L_x_114:
[C---:B------:R-:W-:Y:S01]  /*d400*/  VIADD R6, R0.reuse, 0x10 ;  /* 0x0000001000067836 */ /* 0x040fe20000000000 */
[----:B------:R-:W-:Y:S01]  /*d410*/  ISETP.GE.AND P0, PT, R0, UR37, PT ;  /* 0x0000002500007c0c */ /* 0x000fe2000bf06270 */
[----:B------:R-:W-:Y:S02]  /*d420*/  IMAD.MOV.U32 R13, RZ, RZ, R4 ;  /* 0x000000ffff0d7224 */ /* 0x000fe400078e0004 */
[----:B------:R-:W-:-:S10]  /*d430*/  IMAD.MOV.U32 R2, RZ, RZ, R14 ;  /* 0x000000ffff027224 */ /* 0x000fd400078e000e */
[----:B------:R-:W-:Y:S05]  /*d440*/  WARPSYNC.COLLECTIVE R15, `(.L_x_115) ;  /* 0x000000000f087348 */ /* 0x000fea0003c00000 */
[----:B------:R0:W1:Y:S02]  /*d450*/  SHFL.IDX P6, R14, R13, R12, R11 ;  /* 0x0000000c0d0e7389 */ /* 0x00006400000c000b */
[----:B01----:R-:W-:Y:S01]  /*d460*/  ENDCOLLECTIVE ;  /* 0x000000000000791b */ /* 0x003fe20003800000 */
.L_x_115:
[----:B------:R-:W-:Y:S01]  /*d470*/  IMAD.MOV.U32 R13, RZ, RZ, R5 ;  /* 0x000000ffff0d7224 */ /* 0x000fe200078e0005 */
[----:B------:R-:W-:Y:S02]  /*d480*/  MOV R12, 0x1 ;  /* 0x00000001000c7802 */ /* 0x000fe40000000f00 */
[----:B------:R-:W-:-:S04]  /*d490*/  @!P0 LEA R14, P1, R9, R14, 0x1 ;  /* 0x0000000e090e8211 */ /* 0x000fc800078208ff */
[----:B------:R-:W-:Y:S01]  /*d4a0*/  @!P0 IADD3.X R3, RZ, R2, RZ, P1, !PT ;  /* 0x00000002ff038210 */ /* 0x000fe20000ffe4ff */
[----:B------:R-:W-:-:S08]  /*d4b0*/  @!P0 IMAD.MOV.U32 R2, RZ, RZ, R14 ;  /* 0x000000ffff028224 */ /* 0x000fd000078e000e */
[----:B------:R-:W-:Y:S05]  /*d4c0*/  WARPSYNC.COLLECTIVE R15, `(.L_x_116) ;  /* 0x000000000f087348 */ /* 0x000fea0003c00000 */
[----:B------:R0:W1:Y:S02]  /*d4d0*/  SHFL.IDX P6, R14, R13, R12, R11 ;  /* 0x0000000c0d0e7389 */ /* 0x00006400000c000b */
[----:B01----:R-:W-:Y:S01]  /*d4e0*/  ENDCOLLECTIVE ;  /* 0x000000000000791b */ /* 0x003fe20003800000 */
.L_x_116:
[----:B------:R-:W-:Y:S01]  /*d4f0*/  @!PT LDS RZ, [RZ] ;  /* 0x00000000fffff984 */ /* 0x000fe20000000800 */
[----:B------:R-:W-:Y:S01]  /*d500*/  @!PT LDS RZ, [RZ] ;  /* 0x00000000fffff984 */ /* 0x000fe20000000800 */
[----:B------:R-:W-:Y:S01]  /*d510*/  @!PT LDS RZ, [RZ] ;  /* 0x00000000fffff984 */ /* 0x000fe20000000800 */
[----:B------:R0:W-:Y:S01]  /*d520*/  @!P0 LDGSTS.E.BYPASS.LTC128B.128 [R8+0x20400], desc[UR50][R2.64], !P5 ;  /* 0x2040000002088fae */ /* 0x0001e2000e901d72 */
[----:B------:R-:W-:Y:S01]  /*d530*/  ISETP.GE.AND P0, PT, R6, UR37, PT ;  /* 0x0000002506007c0c */ /* 0x000fe2000bf06270 */
[----:B------:R-:W-:Y:S02]  /*d540*/  IMAD.MOV.U32 R13, RZ, RZ, R4 ;  /* 0x000000ffff0d7224 */ /* 0x000fe400078e0004 */
[----:B------:R-:W-:-:S10]  /*d550*/  IMAD.MOV.U32 R6, RZ, RZ, R14 ;  /* 0x000000ffff067224 */ /* 0x000fd400078e000e */
[----:B0-----:R-:W-:Y:S05]  /*d560*/  WARPSYNC.COLLECTIVE R15, `(.L_x_117) ;  /* 0x000000000f087348 */ /* 0x001fea0003c00000 */
[----:B------:R1:W2:Y:S02]  /*d570*/  SHFL.IDX P6, R14, R13, R12, R11 ;  /* 0x0000000c0d0e7389 */ /* 0x0002a400000c000b */
[----:B012---:R-:W-:Y:S01]  /*d580*/  ENDCOLLECTIVE ;  /* 0x000000000000791b */ /* 0x007fe20003800000 */
.L_x_117:
[----:B------:R-:W-:Y:S02]  /*d590*/  IMAD.MOV.U32 R13, RZ, RZ, R5 ;  /* 0x000000ffff0d7224 */ /* 0x000fe400078e0005 */
[----:B------:R-:W-:Y:S01]  /*d5a0*/  IMAD.MOV.U32 R12, RZ, RZ, 0x2 ;  /* 0x00000002ff0c7424 */ /* 0x000fe200078e00ff */
[----:B------:R-:W-:-:S13]  /*d5b0*/  @!P0 LEA R2, P1, R9, R14, 0x1 ;  /* 0x0000000e09028211 */ /* 0x000fda00078208ff */
[----:B------:R-:W-:Y:S05]  /*d5c0*/  WARPSYNC.COLLECTIVE R15, `(.L_x_118) ;  /* 0x000000000f087348 */ /* 0x000fea0003c00000 */
[----:B------:R0:W1:Y:S02]  /*d5d0*/  SHFL.IDX P6, R14, R13, R12, R11 ;  /* 0x0000000c0d0e7389 */ /* 0x00006400000c000b */
[----:B01----:R-:W-:Y:S01]  /*d5e0*/  ENDCOLLECTIVE ;  /* 0x000000000000791b */ /* 0x003fe20003800000 */
.L_x_118:
[----:B------:R-:W-:Y:S01]  /*d5f0*/  @!P0 IMAD.X R3, RZ, RZ, R6, P1 ;  /* 0x000000ffff038224 */ /* 0x000fe200008e0606 */
[----:B------:R-:W-:-:S04]  /*d600*/  IADD3 R6, R0, 0x20, RZ ;  /* 0x0000002000067810 */ /* 0x000fc80007ffe0ff */
[----:B------:R-:W-:Y:S01]  /*d610*/  @!PT LDS RZ, [RZ] ;  /* 0x00000000fffff984 */ /* 0x000fe20000000800 */
[----:B------:R-:W-:Y:S01]  /*d620*/  @!PT LDS RZ, [RZ] ;  /* 0x00000000fffff984 */ /* 0x000fe20000000800 */
[----:B------:R-:W-:Y:S01]  /*d630*/  @!PT LDS RZ, [RZ] ;  /* 0x00000000fffff984 */ /* 0x000fe20000000800 */
[----:B------:R0:W-:Y:S01]  /*d640*/  @!P0 LDGSTS.E.BYPASS.LTC128B.128 [R8+0x20c00], desc[UR50][R2.64], !P5 ;  /* 0x20c0000002088fae */ /* 0x0001e2000e901d72 */
[----:B------:R-:W-:Y:S02]  /*d650*/  ISETP.GE.AND P0, PT, R6, UR37, PT ;  /* 0x0000002506007c0c */ /* 0x000fe4000bf06270 */
[----:B------:R-:W-:Y:S01]  /*d660*/  MOV R13, R4 ;  /* 0x00000004000d7202 */ /* 0x000fe20000000f00 */
[----:B------:R-:W-:-:S10]  /*d670*/  IMAD.MOV.U32 R6, RZ, RZ, R14 ;  /* 0x000000ffff067224 */ /* 0x000fd400078e000e */
[----:B0-----:R-:W-:Y:S05]  /*d680*/  WARPSYNC.COLLECTIVE R15, `(.L_x_119) ;  /* 0x000000000f087348 */ /* 0x001fea0003c00000 */
[----:B------:R1:W2:Y:S02]  /*d690*/  SHFL.IDX P6, R14, R13, R12, R11 ;  /* 0x0000000c0d0e7389 */ /* 0x0002a400000c000b */
[----:B012---:R-:W-:Y:S01]  /*d6a0*/  ENDCOLLECTIVE ;  /* 0x000000000000791b */ /* 0x007fe20003800000 */
.L_x_119:
[----:B------:R-:W-:Y:S02]  /*d6b0*/  IMAD.MOV.U32 R13, RZ, RZ, R5 ;  /* 0x000000ffff0d7224 */ /* 0x000fe400078e0005 */
[----:B------:R-:W-:Y:S01]  /*d6c0*/  IMAD.MOV.U32 R12, RZ, RZ, 0x3 ;  /* 0x00000003ff0c7424 */ /* 0x000fe200078e00ff */
[----:B------:R-:W-:-:S13]  /*d6d0*/  @!P0 LEA R2, P1, R9, R14, 0x1 ;  /* 0x0000000e09028211 */ /* 0x000fda00078208ff */
[----:B------:R-:W-:Y:S05]  /*d6e0*/  WARPSYNC.COLLECTIVE R15, `(.L_x_120) ;  /* 0x000000000f087348 */ /* 0x000fea0003c00000 */
[----:B------:R0:W1:Y:S02]  /*d6f0*/  SHFL.IDX P6, R14, R13, R12, R11 ;  /* 0x0000000c0d0e7389 */ /* 0x00006400000c000b */
[----:B01----:R-:W-:Y:S01]  /*d700*/  ENDCOLLECTIVE ;  /* 0x000000000000791b */ /* 0x003fe20003800000 */
.L_x_120:
[----:B------:R-:W-:-:S05]  /*d710*/  @!P0 IMAD.X R3, RZ, RZ, R6, P1 ;  /* 0x000000ffff038224 */ /* 0x000fca00008e0606 */
[----:B------:R-:W-:Y:S01]  /*d720*/  @!PT LDS RZ, [RZ] ;  /* 0x00000000fffff984 */ /* 0x000fe20000000800 */
[----:B------:R-:W-:Y:S01]  /*d730*/  @!PT LDS RZ, [RZ] ;  /* 0x00000000fffff984 */ /* 0x000fe20000000800 */
[----:B------:R-:W-:Y:S01]  /*d740*/  @!PT LDS RZ, [RZ] ;  /* 0x00000000fffff984 */ /* 0x000fe20000000800 */
[----:B------:R0:W-:Y:S01]  /*d750*/  @!P0 LDGSTS.E.BYPASS.LTC128B.128 [R8+0x21400], desc[UR50][R2.64], !P5 ;  /* 0x2140000002088fae */ /* 0x0001e2000e901d72 */
[----:B------:R-:W-:Y:S01]  /*d760*/  IMAD.MOV.U32 R13, RZ, RZ, R4 ;  /* 0x000000ffff0d7224 */ /* 0x000fe200078e0004 */
[----:B------:R-:W-:-:S07]  /*d770*/  MOV R5, R14 ;  /* 0x0000000e00057202 */ /* 0x000fce0000000f00 */
[----:B0-----:R-:W-:Y:S05]  /*d780*/  WARPSYNC.COLLECTIVE R15, `(.L_x_121) ;  /* 0x000000000f087348 */ /* 0x001fea0003c00000 */
[----:B------:R1:W2:Y:S02]  /*d790*/  SHFL.IDX P6, R14, R13, R12, R11 ;  /* 0x0000000c0d0e7389 */ /* 0x0002a400000c000b */
[----:B012---:R-:W-:Y:S01]  /*d7a0*/  ENDCOLLECTIVE ;  /* 0x000000000000791b */ /* 0x007fe20003800000 */
.L_x_121:
[----:B------:R-:W-:Y:S05]  /*d7b0*/  BRA `(.L_x_122) ;  /* 0xffffffd400147947 */ /* 0x000fea000383ffff */
.L_x_63:
[----:B0-----:R-:W-:-:S04]  /*d7c0*/  IMAD.U32 R3, RZ, RZ, UR39 ;  /* 0x00000027ff037e24 */ /* 0x001fc8000f8e00ff */
[----:B------:R0:W2:Y:S03]  /*d7d0*/  SYNCS.PHASECHK.TRANS64.TRYWAIT P0, [R3+URZ+0x28c20], R0 ;  /* 0x028c2000030075a7 */ /* 0x0000a6000800017f */
[----:B--2---:R-:W-:Y:S05]  /*d7e0*/  @!P0 NANOSLEEP.SYNCS 0x989680 ;  /* 0x009896800000895d */ /* 0x004fea0003900000 */
[----:B------:R-:W2:Y:S02]  /*d7f0*/  @!P0 SYNCS.PHASECHK.TRANS64 P0, [R3+URZ+0x28c20], R0 ;  /* 0x028c2000030085a7 */ /* 0x000ea4000800007f */
[----:B--2---:R-:W-:Y:S05]  /*d800*/  @!P0 BRA `(.L_x_63) ;  /* 0xfffffffc00ec8947 */ /* 0x004fea000383ffff */
[----:B------:R-:W-:Y:S05]  /*d810*/  BRA `(.L_x_123) ;  /* 0xffffffd400487947 */ /* 0x000fea000383ffff */
.L_x_66:
[----:B0-----:R0:W2:Y:S02]  /*d820*/  SYNCS.PHASECHK.TRANS64.TRYWAIT P0, [R19+URZ+0x28c60], R0 ;  /* 0x028c6000130075a7 */ /* 0x0010a4000800017f */
[----:B--2---:R-:W-:Y:S05]  /*d830*/  @!P0 NANOSLEEP.SYNCS 0x989680 ;  /* 0x009896800000895d */ /* 0x004fea0003900000 */
[----:B------:R-:W2:Y:S02]  /*d840*/  @!P0 SYNCS.PHASECHK.TRANS64 P0, [R19+URZ+0x28c60], R0 ;  /* 0x028c6000130085a7 */ /* 0x000ea4000800007f */
[----:B--2---:R-:W-:Y:S05]  /*d850*/  @!P0 BRA `(.L_x_66) ;  /* 0xfffffffc00f08947 */ /* 0x004fea000383ffff */
[----:B------:R-:W-:Y:S05]  /*d860*/  BRA `(.L_x_124) ;  /* 0xffffffd400587947 */ /* 0x000fea000383ffff */
.L_x_67:
[----:B------:R-:W-:Y:S01]  /*d870*/  BSSY B0, `(.L_x_125) ;  /* 0x0000008000007945 */ /* 0x000fe20003800000 */
[----:B------:R-:W-:Y:S01]  /*d880*/  IMAD.MOV.U32 R13, RZ, RZ, R10 ;  /* 0x000000ffff0d7224 */ /* 0x000fe200078e000a */
[----:B------:R-:W-:Y:S01]  /*d890*/  MOV R12, RZ ;  /* 0x000000ff000c7202 */ /* 0x000fe20000000f00 */
[----:B------:R-:W-:Y:S02]  /*d8a0*/  IMAD.MOV.U32 R11, RZ, RZ, 0x181f ;  /* 0x0000181fff0b7424 */ /* 0x000fe400078e00ff */
[----:B------:R-:W-:-:S07]  /*d8b0*/  IMAD.MOV.U32 R15, RZ, RZ, -0x1 ;  /* 0xffffffffff0f7424 */ /* 0x000fce00078e00ff */
[----:B01----:R-:W-:Y:S05]  /*d8c0*/  WARPSYNC.COLLECTIVE R15, `(.L_x_126) ;  /* 0x000000000f087348 */ /* 0x003fea0003c00000 */
[----:B------:R2:W3:Y:S02]  /*d8d0*/  SHFL.IDX P6, R14, R13, R12, R11 ;  /* 0x0000000c0d0e7389 */ /* 0x0004e400000c000b */
[----:B0123--:R-:W-:Y:S01]  /*d8e0*/  ENDCOLLECTIVE ;  /* 0x000000000000791b */ /* 0x00ffe20003800000 */
.L_x_126:
[----:B------:R-:W-:Y:S05]  /*d8f0*/  BSYNC B0 ;  /* 0x0000000000007941 */ /* 0x000fea0003800000 */
.L_x_125:
[----:B------:R-:W0:Y:S01]  /*d900*/  S2R R0, SR_TID.X ;  /* 0x0000000000007919 */ /* 0x000e220000002100 */
[----:B------:R-:W-:Y:S01]  /*d910*/  MOV R13, R8 ;  /* 0x00000008000d7202 */ /* 0x000fe20000000f00 */
[----:B------:R-:W-:Y:S01]  /*d920*/  IMAD.MOV.U32 R12, RZ, RZ, RZ ;  /* 0x000000ffff0c7224 */ /* 0x000fe200078e00ff */
[----:B------:R-:W-:Y:S01]  /*d930*/  LOP3.LUT P5, RZ, R16, 0x20000000, RZ, 0xc0, !PT ;  /* 0x2000000010ff7812 */ /* 0x000fe200078ac0ff */
[----:B------:R-:W-:Y:S01]  /*d940*/  IMAD.MOV.U32 R11, RZ, RZ, 0x181f ;  /* 0x0000181fff0b7424 */ /* 0x000fe200078e00ff */
[----:B------:R-:W-:Y:S01]  /*d950*/  LEA R9, R9, UR39, 0x1 ;  /* 0x0000002709097c11 */ /* 0x000fe2000f8e08ff */
[----:B------:R-:W-:Y:S01]  /*d960*/  IMAD.MOV.U32 R15, RZ, RZ, -0x1 ;  /* 0xffffffffff0f7424 */ /* 0x000fe200078e00ff */
[----:B------:R-:W-:Y:S01]  /*d970*/  P2R R4, PR, RZ, 0x20 ;  /* 0x00000020ff047803 */ /* 0x000fe20000000000 */
[----:B------:R-:W-:Y:S01]  /*d980*/  IMAD.MOV.U32 R3, RZ, RZ, R14 ;  /* 0x000000ffff037224 */ /* 0x000fe200078e000e */
[----:B------:R-:W-:-:S13]  /*d990*/  LOP3.LUT P5, RZ, R30, 0x40, RZ, 0xc0, !PT ;  /* 0x000000401eff7812 */ /* 0x000fda00078ac0ff */
[----:B0-----:R-:W-:Y:S05]  /*d9a0*/  WARPSYNC.COLLECTIVE R15, `(.L_x_127) ;  /* 0x000000000f087348 */ /* 0x001fea0003c00000 */
[----:B------:R1:W2:Y:S02]  /*d9b0*/  SHFL.IDX P6, R14, R13, R12, R11 ;  /* 0x0000000c0d0e7389 */ /* 0x0002a400000c000b */
[----:B012---:R-:W-:Y:S01]  /*d9c0*/  ENDCOLLECTIVE ;  /* 0x000000000000791b */ /* 0x007fe20003800000 */
.L_x_127:
[C---:B------:R-:W-:Y:S02]  /*d9d0*/  LOP3.LUT P4, RZ, R16.reuse, 0x4000000, RZ, 0xc0, !PT ;  /* 0x0400000010ff7812 */ /* 0x040fe4000788c0ff */
[C---:B------:R-:W-:Y:S02]  /*d9e0*/  LOP3.LUT P3, RZ, R16.reuse, 0x800000, RZ, 0xc0, !PT ;  /* 0x0080000010ff7812 */ /* 0x040fe4000786c0ff */
[C---:B------:R-:W-:Y:S02]  /*d9f0*/  LOP3.LUT P2, RZ, R16.reuse, 0x400000, RZ, 0xc0, !PT ;  /* 0x0040000010ff7812 */ /* 0x040fe4000784c0ff */
[----:B------:R-:W-:Y:S02]  /*da00*/  LOP3.LUT P1, RZ, R16, 0x200000, RZ, 0xc0, !PT ;  /* 0x0020000010ff7812 */ /* 0x000fe4000782c0ff */
[----:B------:R-:W-:Y:S01]  /*da10*/  MOV R13, R10 ;  /* 0x0000000a000d7202 */ /* 0x000fe20000000f00 */
[----:B------:R-:W-:Y:S01]  /*da20*/  IMAD.MOV.U32 R12, RZ, RZ, 0x1 ;  /* 0x00000001ff0c7424 */ /* 0x000fe200078e00ff */
[----:B------:R-:W-:Y:S01]  /*da30*/  SHF.L.U32 R0, R0, 0x3, RZ ;  /* 0x0000000300007819 */ /* 0x000fe200000006ff */
[----:B------:R-:W-:-:S03]  /*da40*/  IMAD.MOV.U32 R2, RZ, RZ, R14 ;  /* 0x000000ffff027224 */ /* 0x000fc600078e000e */
[----:B------:R-:W-:Y:S02]  /*da50*/  LOP3.LUT R0, R0, 0x38, RZ, 0xc0, !PT ;  /* 0x0000003800007812 */ /* 0x000fe400078ec0ff */
[----:B------:R-:W-:-:S03]  /*da60*/  LOP3.LUT P6, RZ, R30, 0x1, RZ, 0xc0, !PT ;  /* 0x000000011eff7812 */ /* 0x000fc600078cc0ff */
[----:B------:R-:W-:-:S05]  /*da70*/  IMAD.SHL.U32 R0, R0, 0x2, RZ ;  /* 0x0000000200007824 */ /* 0x000fca00078e00ff */
[----:B------:R-:W-:-:S05]  /*da80*/  IADD3 R2, P0, R2, R0, RZ ;  /* 0x0000000002027210 */ /* 0x000fca0007f1e0ff */
[----:B------:R-:W-:Y:S01]  /*da90*/  IMAD.X R3, RZ, RZ, R3, P0 ;  /* 0x000000ffff037224 */ /* 0x000fe200000e0603 */
[----:B------:R-:W-:-:S04]  /*daa0*/  LOP3.LUT P0, RZ, R30, 0x8, RZ, 0xc0, !PT ;  /* 0x000000081eff7812 */ /* 0x000fc8000780c0ff */
[----:B------:R-:W-:Y:S01]  /*dab0*/  @!PT LDS RZ, [RZ] ;  /* 0x00000000fffff984 */ /* 0x000fe20000000800 */
[----:B------:R-:W-:Y:S01]  /*dac0*/  @!PT LDS RZ, [RZ] ;  /* 0x00000000fffff984 */ /* 0x000fe20000000800 */
[----:B------:R-:W-:Y:S01]  /*dad0*/  @!PT LDS RZ, [RZ] ;  /* 0x00000000fffff984 */ /* 0x000fe20000000800 */
[----:B------:R0:W-:Y:S01]  /*dae0*/  LDGSTS.E.BYPASS.LTC128B.128 [R9+0x400], desc[UR50][R2.64], !P5 ;  /* 0x0040000002097fae */ /* 0x0001e2000e901d72 */
[----:B------:R-:W-:-:S08]  /*daf0*/  ISETP.NE.AND P5, PT, R4, RZ, PT ;  /* 0x000000ff0400720c */ /* 0x000fd00003fa5270 */
[----:B------:R0:W-:Y:S04]  /*db00*/  LDGSTS.E.BYPASS.LTC128B.128 [R9+0x2400], desc[UR50][R2.64+0x80], !P0 ;  /* 0x0240008002097fae */ /* 0x0001e8000c101d72 */
[----:B------:R0:W-:Y:S02]  /*db10*/  LDGSTS.E.BYPASS.LTC128B.128 [R9+0x4400], desc[UR50][R2.64+0x100], !P6 ;  /* 0x0440010002097fae */ /* 0x0001e4000f101d72 */
[----:B0-----:R-:W-:Y:S05]  /*db20*/  WARPSYNC.COLLECTIVE R15, `(.L_x_128) ;  /* 0x000000000f087348 */ /* 0x001fea0003c00000 */
[----:B------:R1:W2:Y:S02]  /*db30*/  SHFL.IDX P6, R14, R13, R12, R11 ;  /* 0x0000000c0d0e7389 */ /* 0x0002a400000c000b */
[----:B012---:R-:W-:Y:S01]  /*db40*/  ENDCOLLECTIVE ;  /* 0x000000000000791b */ /* 0x007fe20003800000 */
.L_x_128:
[----:B------:R-:W-:Y:S01]  /*db50*/  @!PT LDS RZ, [RZ] ;  /* 0x00000000fffff984 */ /* 0x000fe20000000800 */
[----:B------:R-:W-:Y:S01]  /*db60*/  @!PT LDS RZ, [RZ] ;  /* 0x00000000fffff984 */ /* 0x000fe20000000800 */
[----:B------:R-:W-:Y:S01]  /*db70*/  @!PT LDS RZ, [RZ] ;  /* 0x00000000fffff984 */ /* 0x000fe20000000800 */
[----:B------:R-:W-:Y:S01]  /*db80*/  LDGSTS.E.BYPASS.LTC128B.128 [R9+0x6400], desc[UR50][R2.64+0x180], !P5 ;  /* 0x0640018002097fae */ /* 0x000fe2000e901d72 */
[----:B------:R-:W-:-:S03]  /*db90*/  LOP3.LUT P5, RZ, R16, 0x10000000, RZ, 0xc0, !PT ;  /* 0x1000000010ff7812 */ /* 0x000fc600078ac0ff */
[----:B------:R-:W-:Y:S01]  /*dba0*/  LDGSTS.E.BYPASS.LTC128B.128 [R9+0x8400], desc[UR50][R2.64+0x200], !P4 ;  /* 0x0840020002097fae */ /* 0x000fe2000e101d72 */
[----:B------:R-:W-:Y:S02]  /*dbb0*/  P2R R4, PR, RZ, 0x20 ;  /* 0x00000020ff047803 */ /* 0x000fe40000000000 */
[----:B------:R-:W-:Y:S01]  /*dbc0*/  LOP3.LUT P5, RZ, R30, 0x20, RZ, 0xc0, !PT ;  /* 0x000000201eff7812 */ /* 0x000fe200078ac0ff */
[----:B------:R-:W-:Y:S01]  /*dbd0*/  LDGSTS.E.BYPASS.LTC128B.128 [R9+0xa400], desc[UR50][R2.64+0x280], !P3 ;  /* 0x0a40028002097fae */ /* 0x000fe2000d901d72 */
[C---:B------:R-:W-:Y:S01]  /*dbe0*/  LOP3.LUT P4, RZ, R16.reuse, 0x2000000, RZ, 0xc0, !PT ;  /* 0x0200000010ff7812 */ /* 0x040fe2000788c0ff */
[----:B------:R-:W-:Y:S01]  /*dbf0*/  IMAD.MOV.U32 R13, RZ, RZ, R8 ;  /* 0x000000ffff0d7224 */ /* 0x000fe200078e0008 */
[C---:B------:R-:W-:Y:S01]  /*dc00*/  LOP3.LUT P3, RZ, R16.reuse, 0x100000, RZ, 0xc0, !PT ;  /* 0x0010000010ff7812 */ /* 0x040fe2000786c0ff */
[----:B------:R-:W-:Y:S01]  /*dc10*/  LDGSTS.E.BYPASS.LTC128B.128 [R9+0xc400], desc[UR50][R2.64+0x300], !P2 ;  /* 0x0c40030002097fae */ /* 0x000fe2000d101d72 */
[----:B------:R-:W-:-:S03]  /*dc20*/  LOP3.LUT P2, RZ, R16, 0x80000, RZ, 0xc0, !PT ;  /* 0x0008000010ff7812 */ /* 0x000fc6000784c0ff */
[----:B------:R0:W-:Y:S01]  /*dc30*/  LDGSTS.E.BYPASS.LTC128B.128 [R9+0xe400], desc[UR50][R2.64+0x380], !P1 ;  /* 0x0e40038002097fae */ /* 0x0001e2000c901d72 */
[----:B------:R-:W-:Y:S01]  /*dc40*/  LOP3.LUT P1, RZ, R16, 0x40000, RZ, 0xc0, !PT ;  /* 0x0004000010ff7812 */ /* 0x000fe2000782c0ff */
[----:B0-----:R-:W-:-:S12]  /*dc50*/  IMAD.MOV.U32 R3, RZ, RZ, R14 ;  /* 0x000000ffff037224 */ /* 0x001fd800078e000e */
[----:B------:R-:W-:Y:S05]  /*dc60*/  WARPSYNC.COLLECTIVE R15, `(.L_x_129) ;  /* 0x000000000f087348 */ /* 0x000fea0003c00000 */
[----:B------:R0:W1:Y:S02]  /*dc70*/  SHFL.IDX P6, R14, R13, R12, R11 ;  /* 0x0000000c0d0e7389 */ /* 0x00006400000c000b */
[----:B01----:R-:W-:Y:S01]  /*dc80*/  ENDCOLLECTIVE ;  /* 0x000000000000791b */ /* 0x003fe20003800000 */
.L_x_129:
[----:B------:R-:W-:Y:S02]  /*dc90*/  IMAD.MOV.U32 R13, RZ, RZ, R10 ;  /* 0x000000ffff0d7224 */ /* 0x000fe400078e000a */
[----:B------:R-:W-:Y:S01]  /*dca0*/  IMAD.MOV.U32 R12, RZ, RZ, 0x2 ;  /* 0x00000002ff0c7424 */ /* 0x000fe200078e00ff */
[----:B------:R-:W-:Y:S02]  /*dcb0*/  MOV R2, R14 ;  /* 0x0000000e00027202 */ /* 0x000fe40000000f00 */
[----:B------:R-:W-:Y:S02]  /*dcc0*/  LOP3.LUT P6, RZ, R16, 0x80000000, RZ, 0xc0, !PT ;  /* 0x8000000010ff7812 */ /* 0x000fe400078cc0ff */
        /* <DEDUP_REMOVED lines=13> */
.L_x_130:
        /* <DEDUP_REMOVED lines=15> */
[----:B------:R-:W-:Y:S02]  /*de90*/  LOP3.LUT P1, RZ, R16, 0x8000, RZ, 0xc0, !PT ;  /* 0x0000800010ff7812 */ /* 0x000fe4000782c0ff */
[----:B0-----:R-:W-:-:S11]  /*dea0*/  MOV R3, R14 ;  /* 0x0000000e00037202 */ /* 0x001fd60000000f00 */
[----:B------:R-:W-:Y:S05]  /*deb0*/  WARPSYNC.COLLECTIVE R15, `(.L_x_131) ;  /* 0x000000000f087348 */ /* 0x000fea0003c00000 */
[----:B------:R0:W1:Y:S02]  /*dec0*/  SHFL.IDX P6, R14, R13, R12, R11 ;  /* 0x0000000c0d0e7389 */ /* 0x00006400000c000b */
[----:B01----:R-:W-:Y:S01]  /*ded0*/  ENDCOLLECTIVE ;  /* 0x000000000000791b */ /* 0x003fe20003800000 */
.L_x_131:
[----:B------:R-:W-:Y:S01]  /*dee0*/  MOV R13, R10 ;  /* 0x0000000a000d7202 */ /* 0x000fe20000000f00 */
[----:B------:R-:W-:Y:S02]  /*def0*/  IMAD.MOV.U32 R12, RZ, RZ, 0x3 ;  /* 0x00000003ff0c7424 */ /* 0x000fe400078e00ff */
[----:B------:R-:W-:Y:S01]  /*df00*/  IMAD.MOV.U32 R2, RZ, RZ, R14 ;  /* 0x000000ffff027224 */ /* 0x000fe200078e000e */
[----:B------:R-:W-:-:S04]  /*df10*/  LOP3.LUT P6, RZ, R16, 0x40000000, RZ, 0xc0, !PT ;  /* 0x4000000010ff7812 */ /* 0x000fc800078cc0ff */
        /* <DEDUP_REMOVED lines=13> */
.L_x_132:
[----:B------:R-:W-:Y:S01]  /*dff0*/  @!PT LDS RZ, [RZ] ;  /* 0x00000000fffff984 */ /* 0x000fe20000000800 */
[----:B------:R-:W-:Y:S01]  /*e000*/  @!PT LDS RZ, [RZ] ;  /* 0x00000000fffff984 */ /* 0x000fe20000000800 */
[----:B------:R-:W-:Y:S01]  /*e010*/  @!PT LDS RZ, [RZ] ;  /* 0x00000000fffff984 */ /* 0x000fe20000000800 */
[----:B------:R0:W-:Y:S04]  /*e020*/  LDGSTS.E.BYPASS.LTC128B.128 [R9+0x7400], desc[UR50][R2.64+0x180], !P5 ;  /* 0x0740018002097fae */ /* 0x0001e8000e901d72 */
[----:B------:R0:W-:Y:S04]  /*e030*/  LDGSTS.E.BYPASS.LTC128B.128 [R9+0x9400], desc[UR50][R2.64+0x200], !P4 ;  /* 0x0940020002097fae */ /* 0x0001e8000e101d72 */
[----:B------:R0:W-:Y:S01]  /*e040*/  LDGSTS.E.BYPASS.LTC128B.128 [R9+0xb400], desc[UR50][R2.64+0x280], !P3 ;  /* 0x0b40028002097fae */ /* 0x0001e2000d901d72 */
[----:B------:R-:W-:-:S03]  /*e050*/  IMAD.MOV.U32 R13, RZ, RZ, R8 ;  /* 0x000000ffff0d7224 */ /* 0x000fc600078e0008 */
[----:B------:R0:W-:Y:S04]  /*e060*/  LDGSTS.E.BYPASS.LTC128B.128 [R9+0xd400], desc[UR50][R2.64+0x300], !P2 ;  /* 0x0d40030002097fae */ /* 0x0001e8000d101d72 */
[----:B------:R0:W-:Y:S01]  /*e070*/  LDGSTS.E.BYPASS.LTC128B.128 [R9+0xf400], desc[UR50][R2.64+0x380], !P1 ;  /* 0x0f40038002097fae */ /* 0x0001e2000c901d72 */
[----:B------:R-:W-:-:S07]  /*e080*/  IMAD.MOV.U32 R10, RZ, RZ, R14 ;  /* 0x000000ffff0a7224 */ /* 0x000fce00078e000e */
[----:B0-----:R-:W-:Y:S05]  /*e090*/  WARPSYNC.COLLECTIVE R15, `(.L_x_133) ;  /* 0x000000000f087348 */ /* 0x001fea0003c00000 */
[----:B------:R1:W2:Y:S02]  /*e0a0*/  SHFL.IDX P6, R14, R13, R12, R11 ;  /* 0x0000000c0d0e7389 */ /* 0x0002a400000c000b */
[----:B012---:R-:W-:Y:S01]  /*e0b0*/  ENDCOLLECTIVE ;  /* 0x000000000000791b */ /* 0x007fe20003800000 */
.L_x_133:
[----:B------:R-:W-:Y:S05]  /*e0c0*/  BRA `(.L_x_134) ;  /* 0xffffffd400647947 */ /* 0x000fea000383ffff */
.L_x_73:
[----:B0-----:R0:W1:Y:S02]  /*e0d0*/  SYNCS.PHASECHK.TRANS64.TRYWAIT P0, [R9+URZ+0x28c40], R20 ;  /* 0x028c4014090075a7 */ /* 0x001064000800017f */
[----:B-1----:R-:W-:Y:S05]  /*e0e0*/  @!P0 NANOSLEEP.SYNCS 0x989680 ;  /* 0x009896800000895d */ /* 0x002fea0003900000 */
[----:B------:R-:W1:Y:S02]  /*e0f0*/  @!P0 SYNCS.PHASECHK.TRANS64 P0, [R9+URZ+0x28c40], R20 ;  /* 0x028c4014090085a7 */ /* 0x000e64000800007f */
[----:B-1----:R-:W-:Y:S05]  /*e100*/  @!P0 BRA `(.L_x_73) ;  /* 0xfffffffc00f08947 */ /* 0x002fea000383ffff */
[----:B------:R-:W-:Y:S05]  /*e110*/  BRA `(.L_x_135) ;  /* 0xffffffd800987947 */ /* 0x000fea000383ffff */
.L_x_74:
[----:B------:R-:W-:Y:S01]  /*e120*/  BSSY B1, `(.L_x_136) ;  /* 0x0000008000017945 */ /* 0x000fe20003800000 */
[----:B------:R-:W-:Y:S01]  /*e130*/  MOV R13, R28 ;  /* 0x0000001c000d7202 */ /* 0x000fe20000000f00 */
[----:B------:R-:W-:Y:S02]  /*e140*/  IMAD.MOV.U32 R12, RZ, RZ, RZ ;  /* 0x000000ffff0c7224 */ /* 0x000fe400078e00ff */
[----:B------:R-:W-:Y:S02]  /*e150*/  IMAD.MOV.U32 R11, RZ, RZ, 0x181f ;  /* 0x0000181fff0b7424 */ /* 0x000fe400078e00ff */
[----:B------:R-:W-:-:S07]  /*e160*/  IMAD.MOV.U32 R15, RZ, RZ, -0x1 ;  /* 0xffffffffff0f7424 */ /* 0x000fce00078e00ff */
[----:B0-----:R-:W-:Y:S05]  /*e170*/  WARPSYNC.COLLECTIVE R15, `(.L_x_137) ;  /* 0x000000000f087348 */ /* 0x001fea0003c00000 */
[----:B------:R1:W2:Y:S02]  /*e180*/  SHFL.IDX P6, R14, R13, R12, R11 ;  /* 0x0000000c0d0e7389 */ /* 0x0002a400000c000b */
[----:B012---:R-:W-:Y:S01]  /*e190*/  ENDCOLLECTIVE ;  /* 0x000000000000791b */ /* 0x007fe20003800000 */
.L_x_137:
[----:B------:R-:W-:Y:S05]  /*e1a0*/  BSYNC B1 ;  /* 0x0000000000017941 */ /* 0x000fea0003800000 */
.L_x_136:
[----:B------:R-:W-:Y:S01]  /*e1b0*/  IMAD.MOV.U32 R13, RZ, RZ, R21 ;  /* 0x000000ffff0d7224 */ /* 0x000fe200078e0015 */
[----:B------:R-:W-:Y:S01]  /*e1c0*/  MOV R15, 0xffffffff ;  /* 0xffffffff000f7802 */ /* 0x000fe20000000f00 */
[----:B------:R-:W-:Y:S01]  /*e1d0*/  IMAD.MOV.U32 R12, RZ, RZ, RZ ;  /* 0x000000ffff0c7224 */ /* 0x000fe200078e00ff */
[----:B------:R-:W-:Y:S01]  /*e1e0*/  MOV R3, R14 ;  /* 0x0000000e00037202 */ /* 0x000fe20000000f00 */
[----:B------:R-:W-:Y:S01]  /*e1f0*/  IMAD.MOV.U32 R11, RZ, RZ, 0x181f ;  /* 0x0000181fff0b7424 */ /* 0x000fe200078e00ff */
[----:B------:R-:W-:-:S07]  /*e200*/  LEA R26, R6, UR39, 0x1 ;  /* 0x00000027061a7c11 */ /* 0x000fce000f8e08ff */
[----:B------:R-:W-:Y:S05]  /*e210*/  WARPSYNC.COLLECTIVE R15, `(.L_x_138) ;  /* 0x000000000f087348 */ /* 0x000fea0003c00000 */
[----:B------:R0:W1:Y:S02]  /*e220*/  SHFL.IDX P6, R14, R13, R12, R11 ;  /* 0x0000000c0d0e7389 */ /* 0x00006400000c000b */
[----:B01----:R-:W-:Y:S01]  /*e230*/  ENDCOLLECTIVE ;  /* 0x000000000000791b */ /* 0x003fe20003800000 */
.L_x_138:
[----:B------:R-:W-:Y:S02]  /*e240*/  IMAD.MOV.U32 R13, RZ, RZ, R28 ;  /* 0x000000ffff0d7224 */ /* 0x000fe400078e001c */
[----:B------:R-:W-:Y:S01]  /*e250*/  IMAD.MOV.U32 R12, RZ, RZ, 0x1 ;  /* 0x00000001ff0c7424 */ /* 0x000fe200078e00ff */
[----:B------:R-:W-:-:S13]  /*e260*/  IADD3 R2, P0, R14, R0, RZ ;  /* 0x000000000e027210 */ /* 0x000fda0007f1e0ff */
[----:B------:R-:W-:Y:S05]  /*e270*/  WARPSYNC.COLLECTIVE R15, `(.L_x_139) ;  /* 0x000000000f087348 */ /* 0x000fea0003c00000 */
[----:B------:R0:W1:Y:S02]  /*e280*/  SHFL.IDX P6, R14, R13, R12, R11 ;  /* 0x0000000c0d0e7389 */ /* 0x00006400000c000b */
[----:B01----:R-:W-:Y:S01]  /*e290*/  ENDCOLLECTIVE ;  /* 0x000000000000791b */ /* 0x003fe20003800000 */
.L_x_139:
[----:B------:R-:W-:-:S05]  /*e2a0*/  IMAD.X R3, RZ, RZ, R3, P0 ;  /* 0x000000ffff037224 */ /* 0x000fca00000e0603 */
[----:B------:R-:W-:Y:S01]  /*e2b0*/  @!PT LDS RZ, [RZ] ;  /* 0x00000000fffff984 */ /* 0x000fe20000000800 */
[----:B------:R-:W-:Y:S01]  /*e2c0*/  @!PT LDS RZ, [RZ] ;  /* 0x00000000fffff984 */ /* 0x000fe20000000800 */
[----:B------:R-:W-:Y:S01]  /*e2d0*/  @!PT LDS RZ, [RZ] ;  /* 0x00000000fffff984 */ /* 0x000fe20000000800 */
[----:B------:R0:W-:Y:S01]  /*e2e0*/  LDGSTS.E.BYPASS.LTC128B.128 [R26+0x22400], desc[UR50][R2.64], !P1 ;  /* 0x22400000021a7fae */ /* 0x0001e2000c901d72 */
[----:B------:R-:W-:Y:S01]  /*e2f0*/  IMAD.MOV.U32 R13, RZ, RZ, R21 ;  /* 0x000000ffff0d7224 */ /* 0x000fe200078e0015 */
[----:B------:R-:W-:-:S07]  /*e300*/  MOV R34, R14 ;  /* 0x0000000e00227202 */ /* 0x000fce0000000f00 */
[----:B0-----:R-:W-:Y:S05]  /*e310*/  WARPSYNC.COLLECTIVE R15, `(.L_x_140) ;  /* 0x000000000f087348 */ /* 0x001fea0003c00000 */
[----:B------:R1:W2:Y:S02]  /*e320*/  SHFL.IDX P6, R14, R13, R12, R11 ;  /* 0x0000000c0d0e7389 */ /* 0x0002a400000c000b */
[----:B012---:R-:W-:Y:S01]  /*e330*/  ENDCOLLECTIVE ;  /* 0x000000000000791b */ /* 0x007fe20003800000 */
.L_x_140:
[----:B------:R-:W-:Y:S01]  /*e340*/  MOV R13, R28 ;  /* 0x0000001c000d7202 */ /* 0x000fe20000000f00 */
[----:B------:R-:W-:Y:S02]  /*e350*/  IMAD.MOV.U32 R12, RZ, RZ, 0x2 ;  /* 0x00000002ff0c7424 */ /* 0x000fe400078e00ff */
[----:B------:R-:W-:-:S07]  /*e360*/  IMAD.MOV.U32 R10, RZ, RZ, R14 ;  /* 0x000000ffff0a7224 */ /* 0x000fce00078e000e */
[----:B------:R-:W-:Y:S05]  /*e370*/  WARPSYNC.COLLECTIVE R15, `(.L_x_141) ;  /* 0x000000000f087348 */ /* 0x000fea0003c00000 */
[----:B------:R0:W1:Y:S02]  /*e380*/  SHFL.IDX P6, R14, R13, R12, R11 ;  /* 0x0000000c0d0e7389 */ /* 0x00006400000c000b */
[----:B01----:R-:W-:Y:S01]  /*e390*/  ENDCOLLECTIVE ;  /* 0x000000000000791b */ /* 0x003fe20003800000 */
.L_x_141:
[----:B------:R-:W-:-:S05]  /*e3a0*/  IADD3 R2, P0, R10, R0, RZ ;  /* 0x000000000a027210 */ /* 0x000fca0007f1e0ff */
[----:B------:R-:W-:-:S05]  /*e3b0*/  IMAD.X R3, RZ, RZ, R34, P0 ;  /* 0x000000ffff037224 */ /* 0x000fca00000e0622 */
[----:B------:R-:W-:Y:S01]  /*e3c0*/  @!PT LDS RZ, [RZ] ;  /* 0x00000000fffff984 */ /* 0x000fe20000000800 */
[----:B------:R-:W-:Y:S01]  /*e3d0*/  @!PT LDS RZ, [RZ] ;  /* 0x00000000fffff984 */ /* 0x000fe20000000800 */
[----:B------:R-:W-:Y:S01]  /*e3e0*/  @!PT LDS RZ, [RZ] ;  /* 0x00000000fffff984 */ /* 0x000fe20000000800 */
[----:B------:R0:W-:Y:S01]  /*e3f0*/  LDGSTS.E.BYPASS.LTC128B.128 [R26+0x22c00], desc[UR50][R2.64], !P1 ;  /* 0x22c00000021a7fae */ /* 0x0001e2000c901d72 */
[----:B------:R-:W-:Y:S02]  /*e400*/  IMAD.MOV.U32 R13, RZ, RZ, R21 ;  /* 0x000000ffff0d7224 */ /* 0x000fe400078e0015 */
[----:B0-----:R-:W-:-:S07]  /*e410*/  IMAD.MOV.U32 R3, RZ, RZ, R14 ;  /* 0x000000ffff037224 */ /* 0x001fce00078e000e */
[----:B------:R-:W-:Y:S05]  /*e420*/  WARPSYNC.COLLECTIVE R15, `(.L_x_142) ;  /* 0x000000000f087348 */ /* 0x000fea0003c00000 */
[----:B------:R0:W1:Y:S02]  /*e430*/  SHFL.IDX P6, R14, R13, R12, R11 ;  /* 0x0000000c0d0e7389 */ /* 0x00006400000c000b */
[----:B01----:R-:W-:Y:S01]  /*e440*/  ENDCOLLECTIVE ;  /* 0x000000000000791b */ /* 0x003fe20003800000 */
.L_x_142:
[----:B------:R-:W-:Y:S02]  /*e450*/  IMAD.MOV.U32 R13, RZ, RZ, R28 ;  /* 0x000000ffff0d7224 */ /* 0x000fe400078e001c */
[----:B------:R-:W-:Y:S01]  /*e460*/  IMAD.MOV.U32 R12, RZ, RZ, 0x3 ;  /* 0x00000003ff0c7424 */ /* 0x000fe200078e00ff */
[----:B------:R-:W-:-:S07]  /*e470*/  MOV R2, R14 ;  /* 0x0000000e00027202 */ /* 0x000fce0000000f00 */
[----:B------:R-:W-:Y:S05]  /*e480*/  WARPSYNC.COLLECTIVE R15, `(.L_x_143) ;  /* 0x000000000f087348 */ /* 0x000fea0003c00000 */
[----:B------:R0:W1:Y:S02]  /*e490*/  SHFL.IDX P6, R14, R13, R12, R11 ;  /* 0x0000000c0d0e7389 */ /* 0x00006400000c000b */
[----:B01----:R-:W-:Y:S01]  /*e4a0*/  ENDCOLLECTIVE ;  /* 0x000000000000791b */ /* 0x003fe20003800000 */
.L_x_143:
[----:B------:R-:W-:-:S05]  /*e4b0*/  IADD3 R2, P0, R2, R0, RZ ;  /* 0x0000000002027210 */ /* 0x000fca0007f1e0ff */
        /* <DEDUP_REMOVED lines=10> */
.L_x_144:
[----:B------:R-:W-:Y:S05]  /*e560*/  BRA `(.L_x_145) ;  /* 0xffffffd8002c7947 */ /* 0x000fea000383ffff */
.L_x_79:
[----:B--2---:R2:W3:Y:S02]  /*e570*/  SYNCS.PHASECHK.TRANS64.TRYWAIT P0, [R9+URZ+0x28c60], R20 ;  /* 0x028c6014090075a7 */ /* 0x0044e4000800017f */
[----:B---3--:R-:W-:Y:S05]  /*e580*/  @!P0 NANOSLEEP.SYNCS 0x989680 ;  /* 0x009896800000895d */ /* 0x008fea0003900000 */
[----:B------:R-:W3:Y:S02]  /*e590*/  @!P0 SYNCS.PHASECHK.TRANS64 P0, [R9+URZ+0x28c60], R20 ;  /* 0x028c6014090085a7 */ /* 0x000ee4000800007f */
[----:B---3--:R-:W-:Y:S05]  /*e5a0*/  @!P0 BRA `(.L_x_79) ;  /* 0xfffffffc00f08947 */ /* 0x008fea000383ffff */
[----:B------:R-:W-:Y:S05]  /*e5b0*/  BRA `(.L_x_146) ;  /* 0xffffffd8007c7947 */ /* 0x000fea000383ffff */
.L_x_80:
[----:B------:R-:W-:Y:S01]  /*e5c0*/  BSSY B1, `(.L_x_147) ;  /* 0x0000008000017945 */ /* 0x000fe20003800000 */
[----:B------:R-:W-:Y:S01]  /*e5d0*/  IMAD.MOV.U32 R13, RZ, RZ, R20 ;  /* 0x000000ffff0d7224 */ /* 0x000fe200078e0014 */
[----:B------:R-:W-:Y:S01]  /*e5e0*/  MOV R11, 0x181f ;  /* 0x0000181f000b7802 */ /* 0x000fe20000000f00 */
[----:B------:R-:W-:Y:S02]  /*e5f0*/  IMAD.MOV.U32 R12, RZ, RZ, RZ ;  /* 0x000000ffff0c7224 */ /* 0x000fe400078e00ff */
[----:B------:R-:W-:-:S07]  /*e600*/  IMAD.MOV.U32 R15, RZ, RZ, -0x1 ;  /* 0xffffffffff0f7424 */ /* 0x000fce00078e00ff */
[----:B-1----:R-:W-:Y:S05]  /*e610*/  WARPSYNC.COLLECTIVE R15, `(.L_x_148) ;  /* 0x000000000f087348 */ /* 0x002fea0003c00000 */
[----:B------:R0:W2:Y:S02]  /*e620*/  SHFL.IDX P6, R14, R13, R12, R11 ;  /* 0x0000000c0d0e7389 */ /* 0x0000a400000c000b */
[----:B012---:R-:W-:Y:S01]  /*e630*/  ENDCOLLECTIVE ;  /* 0x000000000000791b */ /* 0x007fe20003800000 */
.L_x_148:
[----:B------:R-:W-:Y:S05]  /*e640*/  BSYNC B1 ;  /* 0x0000000000017941 */ /* 0x000fea0003800000 */
.L_x_147:
[----:B------:R-:W-:Y:S01]  /*e650*/  IMAD.MOV.U32 R13, RZ, RZ, R10 ;  /* 0x000000ffff0d7224 */ /* 0x000fe200078e000a */
[----:B------:R-:W-:Y:S01]  /*e660*/  MOV R12, RZ ;  /* 0x000000ff000c7202 */ /* 0x000fe20000000f00 */
[----:B------:R-:W-:Y:S01]  /*e670*/  IMAD.MOV.U32 R11, RZ, RZ, 0x181f ;  /* 0x0000181fff0b7424 */ /* 0x000fe200078e00ff */
[----:B------:R-:W-:Y:S01]  /*e680*/  LEA R19, R19, UR39, 0x1 ;  /* 0x0000002713137c11 */ /* 0x000fe2000f8e08ff */
[----:B------:R-:W-:Y:S01]  /*e690*/  IMAD.MOV.U32 R15, RZ, RZ, -0x1 ;  /* 0xffffffffff0f7424 */ /* 0x000fe200078e00ff */
[C---:B------:R-:W-:Y:S01]  /*e6a0*/  LOP3.LUT P2, RZ, R16.reuse, 0x20, RZ, 0xc0, !PT ;  /* 0x0000002010ff7812 */ /* 0x040fe2000784c0ff */
[----:B------:R-:W-:Y:S01]  /*e6b0*/  IMAD.MOV.U32 R3, RZ, RZ, R14 ;  /* 0x000000ffff037224 */ /* 0x000fe200078e000e */
[----:B------:R-:W-:-:S13]  /*e6c0*/  LOP3.LUT P1, RZ, R16, 0x10, RZ, 0xc0, !PT ;  /* 0x0000001010ff7812 */ /* 0x000fda000782c0ff */
[----:B------:R-:W-:Y:S05]  /*e6d0*/  WARPSYNC.COLLECTIVE R15, `(.L_x_149) ;  /* 0x000000000f087348 */ /* 0x000fea0003c00000 */
[----:B------:R0:W1:Y:S02]  /*e6e0*/  SHFL.IDX P6, R14, R13, R12, R11 ;  /* 0x0000000c0d0e7389 */ /* 0x00006400000c000b */
[----:B01----:R-:W-:Y:S01]  /*e6f0*/  ENDCOLLECTIVE ;  /* 0x000000000000791b */ /* 0x003fe20003800000 */
.L_x_149:
[----:B------:R-:W-:Y:S02]  /*e700*/  P2R R4, PR, RZ, 0x20 ;  /* 0x00000020ff047803 */ /* 0x000fe40000000000 */
[----:B------:R-:W-:Y:S01]  /*e710*/  MOV R13, R20 ;  /* 0x00000014000d7202 */ /* 0x000fe20000000f00 */
[----:B------:R-:W-:Y:S01]  /*e720*/  IMAD.MOV.U32 R12, RZ, RZ, 0x1 ;  /* 0x00000001ff0c7424 */ /* 0x000fe200078e00ff */
[----:B------:R-:W-:Y:S02]  /*e730*/  LOP3.LUT P6, RZ, R16, 0x40, RZ, 0xc0, !PT ;  /* 0x0000004010ff7812 */ /* 0x000fe400078cc0ff */
[----:B------:R-:W-:-:S05]  /*e740*/  IADD3 R2, P0, R14, R0, RZ ;  /* 0x000000000e027210 */ /* 0x000fca0007f1e0ff */
[----:B------:R-:W-:Y:S01]  /*e750*/  IMAD.X R3, RZ, RZ, R3, P0 ;  /* 0x000000ffff037224 */ /* 0x000fe200000e0603 */
[----:B------:R-:W-:-:S05]  /*e760*/  ISETP.NE.U32.AND P0, PT, R29, RZ, PT ;  /* 0x000000ff1d00720c */ /* 0x000fca0003f05070 */
[----:B------:R-:W-:Y:S01]  /*e770*/  @!PT LDS RZ, [RZ] ;  /* 0x00000000fffff984 */ /* 0x000fe20000000800 */
[----:B------:R-:W-:Y:S01]  /*e780*/  @!PT LDS RZ, [RZ] ;  /* 0x00000000fffff984 */ /* 0x000fe20000000800 */
[----:B------:R-:W-:Y:S01]  /*e790*/  @!PT LDS RZ, [RZ] ;  /* 0x00000000fffff984 */ /* 0x000fe20000000800 */
[----:B------:R0:W-:Y:S08]  /*e7a0*/  LDGSTS.E.BYPASS.LTC128B.128 [R19+0x400], desc[UR50][R2.64], !P6 ;  /* 0x0040000002137fae */ /* 0x0001f0000f101d72 */
[----:B0-----:R-:W-:Y:S05]  /*e7b0*/  WARPSYNC.COLLECTIVE R15, `(.L_x_150) ;  /* 0x000000000f087348 */ /* 0x001fea0003c00000 */
[----:B------:R1:W2:Y:S02]  /*e7c0*/  SHFL.IDX P6, R14, R13, R12, R11 ;  /* 0x0000000c0d0e7389 */ /* 0x0002a400000c000b */
[----:B012---:R-:W-:Y:S01]  /*e7d0*/  ENDCOLLECTIVE ;  /* 0x000000000000791b */ /* 0x007fe20003800000 */
.L_x_150:
[----:B------:R-:W-:Y:S01]  /*e7e0*/  @!PT LDS RZ, [RZ] ;  /* 0x00000000fffff984 */ /* 0x000fe20000000800 */
[----:B------:R-:W-:Y:S01]  /*e7f0*/  @!PT LDS RZ, [RZ] ;  /* 0x00000000fffff984 */ /* 0x000fe20000000800 */
[----:B------:R-:W-:Y:S01]  /*e800*/  @!PT LDS RZ, [RZ] ;  /* 0x00000000fffff984 */ /* 0x000fe20000000800 */
[----:B------:R-:W-:Y:S04]  /*e810*/  LDGSTS.E.BYPASS.LTC128B.128 [R19+0x2400], desc[UR50][R2.64+0x80], !P2 ;  /* 0x0240008002137fae */ /* 0x000fe8000d101d72 */
[----:B------:R-:W-:Y:S01]  /*e820*/  LDGSTS.E.BYPASS.LTC128B.128 [R19+0x4400], desc[UR50][R2.64+0x100], !P1 ;  /* 0x0440010002137fae */ /* 0x000fe2000c901d72 */
[----:B------:R-:W-:-:S03]  /*e830*/  ISETP.NE.U32.AND P1, PT, R27, RZ, PT ;  /* 0x000000ff1b00720c */ /* 0x000fc60003f25070 */
[----:B------:R-:W-:Y:S01]  /*e840*/  LDGSTS.E.BYPASS.LTC128B.128 [R19+0x6400], desc[UR50][R2.64+0x180], !P5 ;  /* 0x0640018002137fae */ /* 0x000fe2000e901d72 */
[----:B------:R-:W-:Y:S01]  /*e850*/  LOP3.LUT P5, RZ, R16, 0x40, RZ, 0xc0, !PT ;  /* 0x0000004010ff7812 */ /* 0x000fe200078ac0ff */
[----:B------:R-:W-:Y:S02]  /*e860*/  IMAD.MOV.U32 R13, RZ, RZ, R10 ;  /* 0x000000ffff0d7224 */ /* 0x000fe400078e000a */
[----:B------:R-:W-:Y:S04]  /*e870*/  LDGSTS.E.BYPASS.LTC128B.128 [R19+0x8400], desc[UR50][R2.64+0x200], !P4 ;  /* 0x0840020002137fae */ /* 0x000fe8000e101d72 */
[----:B------:R-:W-:Y:S04]  /*e880*/  LDGSTS.E.BYPASS.LTC128B.128 [R19+0xa400], desc[UR50][R2.64+0x280], !P3 ;  /* 0x0a40028002137fae */ /* 0x000fe8000d901d72 */
[----:B------:R-:W-:Y:S04]  /*e890*/  LDGSTS.E.BYPASS.LTC128B.128 [R19+0xc400], desc[UR50][R2.64+0x300], P0 ;  /* 0x0c40030002137fae */ /* 0x000fe80008101d72 */
[----:B------:R0:W-:Y:S02]  /*e8a0*/  LDGSTS.E.BYPASS.LTC128B.128 [R19+0xe400], desc[UR50][R2.64+0x380], P1 ;  /* 0x0e40038002137fae */ /* 0x0001e40008901d72 */
[----:B0-----:R-:W-:-:S07]  /*e8b0*/  IMAD.MOV.U32 R3, RZ, RZ, R14 ;  /* 0x000000ffff037224 */ /* 0x001fce00078e000e */
[----:B------:R-:W-:Y:S05]  /*e8c0*/  WARPSYNC.COLLECTIVE R15, `(.L_x_151) ;  /* 0x000000000f087348 */ /* 0x000fea0003c00000 */
[----:B------:R0:W1:Y:S02]  /*e8d0*/  SHFL.IDX P6, R14, R13, R12, R11 ;  /* 0x0000000c0d0e7389 */ /* 0x00006400000c000b */
[----:B01----:R-:W-:Y:S01]  /*e8e0*/  ENDCOLLECTIVE ;  /* 0x000000000000791b */ /* 0x003fe20003800000 */
.L_x_151:
[----:B------:R-:W-:Y:S02]  /*e8f0*/  IMAD.MOV.U32 R13, RZ, RZ, R20 ;  /* 0x000000ffff0d7224 */ /* 0x000fe400078e0014 */
[----:B------:R-:W-:Y:S01]  /*e900*/  IMAD.MOV.U32 R12, RZ, RZ, 0x2 ;  /* 0x00000002ff0c7424 */ /* 0x000fe200078e00ff */
[----:B------:R-:W-:Y:S02]  /*e910*/  IADD3 R2, P2, R14, R0, RZ ;  /* 0x000000000e027210 */ /* 0x000fe40007f5e0ff */
[C---:B------:R-:W-:Y:S02]  /*e920*/  LOP3.LUT P6, RZ, R16.reuse, 0x10, RZ, 0xc0, !PT ;  /* 0x0000001010ff7812 */ /* 0x040fe400078cc0ff */
[----:B------:R-:W-:Y:S02]  /*e930*/  IADD3.X R3, RZ, R3, RZ, P2, !PT ;  /* 0x00000003ff037210 */ /* 0x000fe400017fe4ff */
[----:B------:R-:W-:-:S03]  /*e940*/  LOP3.LUT P2, RZ, R16, 0x20, RZ, 0xc0, !PT ;  /* 0x0000002010ff7812 */ /* 0x000fc6000784c0ff */
[----:B------:R-:W-:Y:S01]  /*e950*/  @!PT LDS RZ, [RZ] ;  /* 0x00000000fffff984 */ /* 0x000fe20000000800 */
[----:B------:R-:W-:Y:S01]  /*e960*/  @!PT LDS RZ, [RZ] ;  /* 0x00000000fffff984 */ /* 0x000fe20000000800 */
[----:B------:R-:W-:Y:S01]  /*e970*/  @!PT LDS RZ, [RZ] ;  /* 0x00000000fffff984 */ /* 0x000fe20000000800 */
[----:B------:R0:W-:Y:S01]  /*e980*/  LDGSTS.E.BYPASS.LTC128B.128 [R19+0xc00], desc[UR50][R2.64], !P5 ;  /* 0x00c0000002137fae */ /* 0x0001e2000e901d72 */
[----:B------:R-:W-:-:S04]  /*e990*/  ISETP.NE.AND P5, PT, R4, RZ, PT ;  /* 0x000000ff0400720c */ /* 0x000fc80003fa5270 */
[----:B------:R-:W-:-:S05]  /*e9a0*/  P2R R4, PR, RZ, 0x20 ;  /* 0x00000020ff047803 */ /* 0x000fca0000000000 */
[----:B------:R0:W-:Y:S04]  /*e9b0*/  LDGSTS.E.BYPASS.LTC128B.128 [R19+0x2c00], desc[UR50][R2.64+0x80], !P2 ;  /* 0x02c0008002137fae */ /* 0x0001e8000d101d72 */
[----:B------:R0:W-:Y:S02]  /*e9c0*/  LDGSTS.E.BYPASS.LTC128B.128 [R19+0x4c00], desc[UR50][R2.64+0x100], !P6 ;  /* 0x04c0010002137fae */ /* 0x0001e4000f101d72 */
[----:B0-----:R-:W-:Y:S05]  /*e9d0*/  WARPSYNC.COLLECTIVE R15, `(.L_x_152) ;  /* 0x000000000f087348 */ /* 0x001fea0003c00000 */
[----:B------:R1:W2:Y:S02]  /*e9e0*/  SHFL.IDX P6, R14, R13, R12, R11 ;  /* 0x0000000c0d0e7389 */ /* 0x0002a400000c000b */
[----:B012---:R-:W-:Y:S01]  /*e9f0*/  ENDCOLLECTIVE ;  /* 0x000000000000791b */ /* 0x007fe20003800000 */
.L_x_152:
[----:B------:R-:W-:Y:S01]  /*ea00*/  @!PT LDS RZ, [RZ] ;  /* 0x00000000fffff984 */ /* 0x000fe20000000800 */
[----:B------:R-:W-:Y:S01]  /*ea10*/  @!PT LDS RZ, [RZ] ;  /* 0x00000000fffff984 */ /* 0x000fe20000000800 */
[----:B------:R-:W-:Y:S01]  /*ea20*/  @!PT LDS RZ, [RZ] ;  /* 0x00000000fffff984 */ /* 0x000fe20000000800 */
[----:B------:R-:W-:Y:S01]  /*ea30*/  LDGSTS.E.BYPASS.LTC128B.128 [R19+0x6c00], desc[UR50][R2.64+0x180], !P5 ;  /* 0x06c0018002137fae */ /* 0x000fe2000e901d72 */
[----:B------:R-:W-:-:S03]  /*ea40*/  LOP3.LUT P5, RZ, R16, 0x40, RZ, 0xc0, !PT ;  /* 0x0000004010ff7812 */ /* 0x000fc600078ac0ff */
[----:B------:R-:W-:Y:S04]  /*ea50*/  LDGSTS.E.BYPASS.LTC128B.128 [R19+0x8c00], desc[UR50][R2.64+0x200], !P4 ;  /* 0x08c0020002137fae */ /* 0x000fe8000e101d72 */
[----:B------:R-:W-:Y:S01]  /*ea60*/  LDGSTS.E.BYPASS.LTC128B.128 [R19+0xac00], desc[UR50][R2.64+0x280], !P3 ;  /* 0x0ac0028002137fae */ /* 0x000fe2000d901d72 */
[----:B------:R-:W-:-:S03]  /*ea70*/  MOV R13, R10 ;  /* 0x0000000a000d7202 */ /* 0x000fc60000000f00 */
[----:B------:R-:W-:Y:S04]  /*ea80*/  LDGSTS.E.BYPASS.LTC128B.128 [R19+0xcc00], desc[UR50][R2.64+0x300], P0 ;  /* 0x0cc0030002137fae */ /* 0x000fe80008101d72 */
[----:B------:R0:W-:Y:S02]  /*ea90*/  LDGSTS.E.BYPASS.LTC128B.128 [R19+0xec00], desc[UR50][R2.64+0x380], P1 ;  /* 0x0ec0038002137fae */ /* 0x0001e40008901d72 */
[----:B0-----:R-:W-:-:S07]  /*eaa0*/  IMAD.MOV.U32 R3, RZ, RZ, R14 ;  /* 0x000000ffff037224 */ /* 0x001fce00078e000e */
[----:B------:R-:W-:Y:S05]  /*eab0*/  WARPSYNC.COLLECTIVE R15, `(.L_x_153) ;  /* 0x000000000f087348 */ /* 0x000fea0003c00000 */
[----:B------:R0:W1:Y:S02]  /*eac0*/  SHFL.IDX P6, R14, R13, R12, R11 ;  /* 0x0000000c0d0e7389 */ /* 0x00006400000c000b */
[----:B01----:R-:W-:Y:S01]  /*ead0*/  ENDCOLLECTIVE ;  /* 0x000000000000791b */ /* 0x003fe20003800000 */
.L_x_153:
[----:B------:R-:W-:Y:S02]  /*eae0*/  IMAD.MOV.U32 R13, RZ, RZ, R20 ;  /* 0x000000ffff0d7224 */ /* 0x000fe400078e0014 */
[----:B------:R-:W-:Y:S01]  /*eaf0*/  IMAD.MOV.U32 R12, RZ, RZ, 0x3 ;  /* 0x00000003ff0c7424 */ /* 0x000fe200078e00ff */
[----:B------:R-:W-:Y:S02]  /*eb00*/  IADD3 R2, P2, R14, R0, RZ ;  /* 0x000000000e027210 */ /* 0x000fe40007f5e0ff */
[----:B------:R-:W-:-:S03]  /*eb10*/  LOP3.LUT P6, RZ, R16, 0x10, RZ, 0xc0, !PT ;  /* 0x0000001010ff7812 */ /* 0x000fc600078cc0ff */
        /* <DEDUP_REMOVED lines=12> */
.L_x_154:
[----:B------:R-:W-:Y:S01]  /*ebe0*/  @!PT LDS RZ, [RZ] ;  /* 0x00000000fffff984 */ /* 0x000fe20000000800 */
[----:B------:R-:W-:Y:S01]  /*ebf0*/  @!PT LDS RZ, [RZ] ;  /* 0x00000000fffff984 */ /* 0x000fe20000000800 */
[----:B------:R-:W-:Y:S01]  /*ec00*/  @!PT LDS RZ, [RZ] ;  /* 0x00000000fffff984 */ /* 0x000fe20000000800 */
[----:B------:R0:W-:Y:S04]  /*ec10*/  LDGSTS.E.BYPASS.LTC128B.128 [R19+0x7400], desc[UR50][R2.64+0x180], !P5 ;  /* 0x0740018002137fae */ /* 0x0001e8000e901d72 */
[----:B------:R0:W-:Y:S04]  /*ec20*/  LDGSTS.E.BYPASS.LTC128B.128 [R19+0x9400], desc[UR50][R2.64+0x200], !P4 ;  /* 0x0940020002137fae */ /* 0x0001e8000e101d72 */
[----:B------:R0:W-:Y:S01]  /*ec30*/  LDGSTS.E.BYPASS.LTC128B.128 [R19+0xb400], desc[UR50][R2.64+0x280], !P3 ;  /* 0x0b40028002137fae */ /* 0x0001e2000d901d72 */
[----:B------:R-:W-:-:S03]  /*ec40*/  IMAD.MOV.U32 R13, RZ, RZ, R10 ;  /* 0x000000ffff0d7224 */ /* 0x000fc600078e000a */
[----:B------:R0:W-:Y:S04]  /*ec50*/  LDGSTS.E.BYPASS.LTC128B.128 [R19+0xd400], desc[UR50][R2.64+0x300], P0 ;  /* 0x0d40030002137fae */ /* 0x0001e80008101d72 */
[----:B------:R0:W-:Y:S01]  /*ec60*/  LDGSTS.E.BYPASS.LTC128B.128 [R19+0xf400], desc[UR50][R2.64+0x380], P1 ;  /* 0x0f40038002137fae */ /* 0x0001e20008901d72 */
[----:B------:R-:W-:-:S07]  /*ec70*/  MOV R20, R14 ;  /* 0x0000000e00147202 */ /* 0x000fce0000000f00 */
[----:B0-----:R-:W-:Y:S05]  /*ec80*/  WARPSYNC.COLLECTIVE R15, `(.L_x_155) ;  /* 0x000000000f087348 */ /* 0x001fea0003c00000 */
[----:B------:R1:W2:Y:S02]  /*ec90*/  SHFL.IDX P6, R14, R13, R12, R11 ;  /* 0x0000000c0d0e7389 */ /* 0x0002a400000c000b */
[----:B012---:R-:W-:Y:S01]  /*eca0*/  ENDCOLLECTIVE ;  /* 0x000000000000791b */ /* 0x007fe20003800000 */
.L_x_155:
[----:B------:R-:W-:Y:S05]  /*ecb0*/  BRA `(.L_x_156) ;  /* 0xffffffd400e87947 */ /* 0x000fea000383ffff */
.L_x_86:
[----:B0-----:R0:W2:Y:S02]  /*ecc0*/  SYNCS.PHASECHK.TRANS64.TRYWAIT P0, [R4+URZ+0x28c20], R2 ;  /* 0x028c2002040075a7 */ /* 0x0010a4000800017f */
[----:B--2---:R-:W-:Y:S05]  /*ecd0*/  @!P0 NANOSLEEP.SYNCS 0x989680 ;  /* 0x009896800000895d */ /* 0x004fea0003900000 */
[----:B------:R-:W2:Y:S02]  /*ece0*/  @!P0 SYNCS.PHASECHK.TRANS64 P0, [R4+URZ+0x28c20], R2 ;  /* 0x028c2002040085a7 */ /* 0x000ea4000800007f */
[----:B--2---:R-:W-:Y:S05]  /*ecf0*/  @!P0 BRA `(.L_x_86) ;  /* 0xfffffffc00f08947 */ /* 0x004fea000383ffff */
[----:B------:R-:W-:Y:S05]  /*ed00*/  BRA `(.L_x_157) ;  /* 0xffffffd800c07947 */ /* 0x000fea000383ffff */
.L_x_87:
[----:B------:R-:W2:Y:S01]  /*ed10*/  S2R R0, SR_TID.X ;  /* 0x0000000000007919 */ /* 0x000ea20000002100 */
[----:B------:R-:W-:Y:S01]  /*ed20*/  BSSY B0, `(.L_x_158) ;  /* 0x000000a000007945 */ /* 0x000fe20003800000 */
[----:B------:R-:W-:Y:S01]  /*ed30*/  IMAD.MOV.U32 R12, RZ, RZ, RZ ;  /* 0x000000ffff0c7224 */ /* 0x000fe200078e00ff */
[----:B------:R-:W-:Y:S01]  /*ed40*/  MOV R11, 0x1f ;  /* 0x0000001f000b7802 */ /* 0x000fe20000000f00 */
[----:B------:R-:W-:Y:S01]  /*ed50*/  IMAD.MOV.U32 R15, RZ, RZ, -0x1 ;  /* 0xffffffffff0f7424 */ /* 0x000fe200078e00ff */
[----:B--2---:R-:W-:-:S04]  /*ed60*/  SHF.R.U32.HI R0, RZ, 0x5, R0 ;  /* 0x00000005ff007819 */ /* 0x004fc80000011600 */
[----:B------:R-:W-:-:S05]  /*ed70*/  LOP3.LUT R0, R0, 0x3, RZ, 0xc0, !PT ;  /* 0x0000000300007812 */ /* 0x000fca00078ec0ff */
[----:B------:R-:W-:-:S07]  /*ed80*/  IMAD.MOV.U32 R13, RZ, RZ, R0 ;  /* 0x000000ffff0d7224 */ /* 0x000fce00078e0000 */
[----:B01----:R-:W-:Y:S05]  /*ed90*/  WARPSYNC.COLLECTIVE R15, `(.L_x_159) ;  /* 0x000000000f087348 */ /* 0x003fea0003c00000 */
[----:B------:R2:W3:Y:S02]  /*eda0*/  SHFL.IDX P6, R14, R13, R12, R11 ;  /* 0x0000000c0d0e7389 */ /* 0x0004e400000c000b */
[----:B0123--:R-:W-:Y:S01]  /*edb0*/  ENDCOLLECTIVE ;  /* 0x000000000000791b */ /* 0x00ffe20003800000 */
.L_x_159:
[----:B------:R-:W-:Y:S05]  /*edc0*/  BSYNC B0 ;  /* 0x0000000000007941 */ /* 0x000fea0003800000 */
.L_x_158:
[----:B------:R-:W-:Y:S05]  /*edd0*/  BRA `(.L_x_160) ;  /* 0xffffffd800a87947 */ /* 0x000fea000383ffff */
.L_x_90:
[----:B------:R-:W-:Y:S01]  /*ede0*/  BSSY B1, `(.L_x_161) ;  /* 0x0000006000017945 */ /* 0x000fe20003800000 */
[----:B------:R-:W-:-:S07]  /*edf0*/  IMAD.MOV.U32 R15, RZ, RZ, -0x1 ;  /* 0xffffffffff0f7424 */ /* 0x000fce00078e00ff */
[----:B012---:R-:W-:Y:S05]  /*ee00*/  WARPSYNC.COLLECTIVE R15, `(.L_x_162) ;  /* 0x000000000f0c7348 */ /* 0x007fea0003c00000 */
[----:B------:R-:W-:Y:S02]  /*ee10*/  ELECT P6, UR62, PT ;  /* 0x00000000003e782f */ /* 0x000fe400038c0000 */
[----:B------:R-:W-:Y:S01]  /*ee20*/  MOV R14, UR62 ;  /* 0x0000003e000e7c02 */ /* 0x000fe20008000f00 */
[----:B012---:R-:W-:Y:S10]  /*ee30*/  ENDCOLLECTIVE ;  /* 0x000000000000791b */ /* 0x007ff40003800000 */
.L_x_162:
[----:B------:R-:W-:Y:S05]  /*ee40*/  BSYNC B1 ;  /* 0x0000000000017941 */ /* 0x000fea0003800000 */
.L_x_161:
[----:B------:R-:W-:Y:S05]  /*ee50*/  BRA `(.L_x_163) ;  /* 0xffffffd800a07947 */ /* 0x000fea000383ffff */
.L_x_92:
[----:B--2---:R2:W3:Y:S02]  /*ee60*/  SYNCS.PHASECHK.TRANS64.TRYWAIT P1, [R5+URZ+0x28c40], R0 ;  /* 0x028c4000050075a7 */ /* 0x0044e4000802017f */
[----:B---3--:R-:W-:Y:S05]  /*ee70*/  @!P1 NANOSLEEP.SYNCS 0x989680 ;  /* 0x009896800000995d */ /* 0x008fea0003900000 */
[----:B------:R-:W3:Y:S02]  /*ee80*/  @!P1 SYNCS.PHASECHK.TRANS64 P1, [R5+URZ+0x28c40], R0 ;  /* 0x028c4000050095a7 */ /* 0x000ee4000802007f */
[----:B---3--:R-:W-:Y:S05]  /*ee90*/  @!P1 BRA `(.L_x_92) ;  /* 0xfffffffc00f09947 */ /* 0x008fea000383ffff */
[----:B------:R-:W-:Y:S05]  /*eea0*/  BRA `(.L_x_164) ;  /* 0xffffffd800c07947 */ /* 0x000fea000383ffff */
.L_x_94:
[----:B0-----:R0:W3:Y:S02]  /*eeb0*/  SYNCS.PHASECHK.TRANS64.TRYWAIT P1, [R17+URZ+0x28c40], R2 ;  /* 0x028c4002110075a7 */ /* 0x0010e4000802017f */
[----:B---3--:R-:W-:Y:S05]  /*eec0*/  @!P1 NANOSLEEP.SYNCS 0x989680 ;  /* 0x009896800000995d */ /* 0x008fea0003900000 */
[----:B------:R-:W3:Y:S02]  /*eed0*/  @!P1 SYNCS.PHASECHK.TRANS64 P1, [R17+URZ+0x28c40], R2 ;  /* 0x028c4002110095a7 */ /* 0x000ee4000802007f */
[----:B---3--:R-:W-:Y:S05]  /*eee0*/  @!P1 BRA `(.L_x_94) ;  /* 0xfffffffc00f09947 */ /* 0x008fea000383ffff */
[----:B------:R-:W-:Y:S05]  /*eef0*/  BRA `(.L_x_165) ;  /* 0xffffffd800cc7947 */ /* 0x000fea000383ffff */
.L_x_96:
[----:B---3--:R3:W4:Y:S02]  /*ef00*/  SYNCS.PHASECHK.TRANS64.TRYWAIT P1, [R5+URZ+0x28c60], R0 ;  /* 0x028c6000050075a7 */ /* 0x008724000802017f */
[----:B----4-:R-:W-:Y:S05]  /*ef10*/  @!P1 NANOSLEEP.SYNCS 0x989680 ;  /* 0x009896800000995d */ /* 0x010fea0003900000 */
[----:B------:R-:W4:Y:S02]  /*ef20*/  @!P1 SYNCS.PHASECHK.TRANS64 P1, [R5+URZ+0x28c60], R0 ;  /* 0x028c6000050095a7 */ /* 0x000f24000802007f */
[----:B----4-:R-:W-:Y:S05]  /*ef30*/  @!P1 BRA `(.L_x_96) ;  /* 0xfffffffc00f09947 */ /* 0x010fea000383ffff */
[----:B------:R-:W-:Y:S05]  /*ef40*/  BRA `(.L_x_166) ;  /* 0xffffffd800c87947 */ /* 0x000fea000383ffff */
.L_x_167:
[----:B------:R-:W-:-:S00]  /*ef50*/  BRA `(.L_x_167) ;  /* 0xfffffffc00fc7947 */ /* 0x000fc0000383ffff */
[----:B------:R-:W-:-:S00]  /*ef60*/  NOP ;  /* 0x0000000000007918 */ /* 0x000fc00000000000 */
        /* <DEDUP_REMOVED lines=9> */
.L_x_5802:


//--------------------- .text._ZN7cutlass13device_kernelIN5flash11enable_sm90INS1_16FlashAttnFwdSm90INS1_25CollectiveMainloopFwdSm90ILi2EN4cute5tupleIJNS5_1CILi1EEES8_S8_EEENS6_IJNS7_ILi64EEESA_SA_EEELi512ENS_6half_tEfNS_4arch4Sm90ELb0ELb0ELb1ELb0ELb1ELb0ELb1ELb0ELb0ELb1ELb0ELb0EEENS1_21CollectiveEpilogueFwdINS6_IJSA_NS7_ILi512EEESA_EEES9_SC_SE_Li256ELb0ELb1ELb0ELb0EEENS1_29StaticPersistentTileSchedulerILb0EEEEEEEEEvNT_6ParamsE --------------------------
	.section	.text._ZN7cutlass13device_kernelIN5flash11enable_sm90INS1_16FlashAttnFwdSm90INS1_25CollectiveMainloopFwdSm90ILi2EN4cute5tupleIJNS5_1CILi1EEES8_S8_EEENS6_IJNS7_ILi64EEESA_SA_EEELi512ENS_6half_tEfNS_4arch4Sm90ELb0ELb0ELb1ELb0ELb1ELb0ELb1ELb0ELb0ELb1ELb0ELb0EEENS1_21CollectiveEpilogueFwdINS6_IJSA_NS7_ILi512EEESA_EEES9_SC_SE_Li256ELb0ELb1ELb0ELb0EEENS1_29StaticPersistentTileSchedulerILb0EEEEEEEEEvNT_6ParamsE,"ax",@progbits
	.align	128
.text._ZN7cutlass13device_kernelIN5flash11enable_sm90INS1_16FlashAttnFwdSm90INS1_25CollectiveMainloopFwdSm90ILi2EN4cute5tupleIJNS5_1CILi1EEES8_S8_EEENS6_IJNS7_ILi64EEESA_SA_EEELi512ENS_6half_tEfNS_4arch4Sm90ELb0ELb0ELb1ELb0ELb1ELb0ELb1ELb0ELb0ELb1ELb0ELb0EEENS1_21CollectiveEpilogueFwdINS6_IJSA_NS7_ILi512EEESA_EEES9_SC_SE_Li256ELb0ELb1ELb0ELb0EEENS1_29StaticPersistentTileSchedulerILb0EEEEEEEEEvNT_6ParamsE:
        .type           _ZN7cutlass13device_kernelIN5flash11enable_sm90INS1_16FlashAttnFwdSm90INS1_25CollectiveMainloopFwdSm90ILi2EN4cute5tupleIJNS5_1CILi1EEES8_S8_EEENS6_IJNS7_ILi64EEESA_SA_EEELi512ENS_6half_tEfNS_4arch4Sm90ELb0ELb0ELb1ELb0ELb1ELb0ELb1ELb0ELb0ELb1ELb0ELb0EEENS1_21CollectiveEpilogueFwdINS6_IJSA_NS7_ILi512EEESA_EEES9_SC_SE_Li256ELb0ELb1ELb0ELb0EEENS1_29StaticPersistentTileSchedulerILb0EEEEEEEEEvNT_6ParamsE,@function
        .size           _ZN7cutlass13device_kernelIN5flash11enable_sm90INS1_16FlashAttnFwdSm90INS1_25CollectiveMainloopFwdSm90ILi2EN4cute5tupleIJNS5_1CILi1EEES8_S8_EEENS6_IJNS7_ILi64EEESA_SA_EEELi512ENS_6half_tEfNS_4arch4Sm90ELb0ELb0ELb1ELb0ELb1ELb0ELb1ELb0ELb0ELb1ELb0ELb0EEENS1_21CollectiveEpilogueFwdINS6_IJSA_NS7_ILi512EEESA_EEES9_SC_SE_Li256ELb0ELb1ELb0ELb0EEENS1_29StaticPersistentTileSchedulerILb0EEEEEEEEEvNT_6ParamsE,(.L_x_5803 - _ZN7cutlass13device_kernelIN5flash11enable_sm90INS1_16FlashAttnFwdSm90INS1_25CollectiveMainloopFwdSm90ILi2EN4cute5tupleIJNS5_1CILi1EEES8_S8_EEENS6_IJNS7_ILi64EEESA_SA_EEELi512ENS_6half_tEfNS_4arch4Sm90ELb0ELb0ELb1ELb0ELb1ELb0ELb1ELb0ELb0ELb1ELb0ELb0EEENS1_21CollectiveEpilogueFwdINS6_IJSA_NS7_ILi512EEESA_EEES9_SC_SE_Li256ELb0ELb1ELb0ELb0EEENS1_29StaticPersistentTileSchedulerILb0EEEEEEEEEvNT_6ParamsE)
        .other          _ZN7cutlass13device_kernelIN5flash11enable_sm90INS1_16FlashAttnFwdSm90INS1_25CollectiveMainloopFwdSm90ILi2EN4cute5tupleIJNS5_1CILi1EEES8_S8_EEENS6_IJNS7_ILi64EEESA_SA_EEELi512ENS_6half_tEfNS_4arch4Sm90ELb0ELb0ELb1ELb0ELb1ELb0ELb1ELb0ELb0ELb1ELb0ELb0EEENS1_21CollectiveEpilogueFwdINS6_IJSA_NS7_ILi512EEESA_EEES9_SC_SE_Li256ELb0ELb1ELb0ELb0EEENS1_29StaticPersistentTileSchedulerILb0EEEEEEEEEvNT_6ParamsE,@"STO_CUDA_ENTRY STV_DEFAULT"
_ZN7cutlass13device_kernelIN5flash11enable_sm90INS1_16FlashAttnFwdSm90INS1_25CollectiveMainloopFwdSm90ILi2EN4cute5tupleIJNS5_1CILi1EEES8_S8_EEENS6_IJNS7_ILi64EEESA_SA_EEELi512ENS_6half_tEfNS_4arch4Sm90ELb0ELb0ELb1ELb0ELb1ELb0ELb1ELb0ELb0ELb1ELb0ELb0EEENS1_21CollectiveEpilogueFwdINS6_IJSA_NS7_ILi512EEESA_EEES9_SC_SE_Li256ELb0ELb1ELb0ELb0EEENS1_29StaticPersistentTileSchedulerILb0EEEEEEEEEvNT_6ParamsE:
[----:B------:R-:W0:Y:S02]  /*0000*/  LDC R1, c[0x0][0x28] ;  /* 0x00000a00ff017b82 */ /* 0x000e240000000800 */
[----:B0-----:R-:W-:Y:S01]  /*0010*/  VIADD R1, R1, 0xffffffd0 ;  /* 0xffffffd001017836 */ /* 0x001fe20000000000 */
[----:B------:R-:W0:Y:S01]  /*0020*/  S2R R4, SR_TID.X ;  /* 0x0000000000047919 */ /* 0x000e220000002100 */
[----:B------:R-:W-:Y:S01]  /*0030*/  ELECT P0, URZ, PT ;  /* 0x00000000003f782f */ /* 0x000fe20003800000 */
[----:B------:R-:W-:Y:S01]  /*0040*/  UMOV UR4, 0x80 ;  /* 0x0000008000047882 */ /* 0x000fe20000000000 */
[----:B------:R-:W-:Y:S01]  /*0050*/  UMOV UR7, 0x100 ;  /* 0x0000010000077882 */ /* 0x000fe20000000000 */
[--C-:B0-----:R-:W-:Y:S02]  /*0060*/  SHF.R.U32.HI R0, RZ, 0x5, R4.reuse ;  /* 0x00000005ff007819 */ /* 0x101fe40000011604 */
[----:B------:R-:W-:-:S03]  /*0070*/  SHF.R.U32.HI R3, RZ, 0x7, R4 ;  /* 0x00000007ff037819 */ /* 0x000fc60000011604 */
[----:B------:R-:W0:Y:S04]  /*0080*/  SHFL.IDX PT, R2, R0, RZ, 0x1f ;  /* 0x00001fff00027589 */ /* 0x000e2800000e0000 */
[----:B------:R-:W1:Y:S01]  /*0090*/  SHFL.IDX PT, R3, R3, RZ, 0x1f ;  /* 0x00001fff03037589 */ /* 0x000e6200000e0000 */
[C---:B0-----:R-:W-:Y:S02]  /*00a0*/  ISETP.NE.OR P0, PT, R2.reuse, RZ, !P0 ;  /* 0x000000ff0200720c */ /* 0x041fe40004705670 */
[----:B------:R-:W-:Y:S01]  /*00b0*/  ISETP.NE.AND P1, PT, R2, RZ, PT ;  /* 0x000000ff0200720c */ /* 0x000fe20003f25270 */
[----:B-1----:R0:W-:Y:S10]  /*00c0*/  STL [R1], R3 ;  /* 0x0000000301007387 */ /* 0x0021f40000100800 */
[----:B------:R-:W-:Y:S01]  /*00d0*/  VOTEU.ALL UP0, P0 ;  /* 0x00000000003f7886 */ /* 0x000fe20000000000 */
[----:B------:R-:W-:Y:S01]  /*00e0*/  VOTEU.ALL UP1, P0 ;  /* 0x00000000003f7886 */ /* 0x000fe20000020000 */
[----:B------:R-:W-:-:S03]  /*00f0*/  VOTEU.ALL UP2, P0 ;  /* 0x00000000003f7886 */ /* 0x000fc60000040000 */
        /* <DEDUP_REMOVED lines=10> */
[----:B------:R0:W1:Y:S01]  /*01a0*/  @!UP0 SYNCS.EXCH.64 URZ, [UR8+0x38800], UR4 ;  /* 0x03880004083f85b2 */ /* 0x0000620008000100 */
[----:B------:R0:W2:Y:S05]  /*01b0*/  @!UP1 SYNCS.EXCH.64 URZ, [UR8+0x38810], UR4 ;  /* 0x03881004083f95b2 */ /* 0x0000aa0008000100 */
[----:B------:R0:W3:Y:S02]  /*01c0*/  @!UP2 SYNCS.EXCH.64 URZ, [UR8+0x38820], UR6 ;  /* 0x03882006083fa5b2 */ /* 0x0000e40008000100 */
[----:B0-----:R-:W-:Y:S05]  /*01d0*/  @P1 BRA `(.L_x_168) ;  /* 0x0000000000381947 */ /* 0x001fea0003800000 */
        /* <DEDUP_REMOVED lines=9> */
[----:B0-----:R0:W4:Y:S01]  /*0270*/  SYNCS.EXCH.64 URZ, [UR6+0x38830], UR4 ;  /* 0x03883004063f75b2 */ /* 0x0011220008000100 */
[----:B------:R0:W0:Y:S01]  /*0280*/  SYNCS.EXCH.64 URZ, [UR6+0x38840], UR4 ;  /* 0x03884004063f75b2 */ /* 0x0000220008000100 */
[----:B------:R0:W0:Y:S01]  /*0290*/  SYNCS.EXCH.64 URZ, [UR6+0x38838], UR4 ;  /* 0x03883804063f75b2 */ /* 0x0000220008000100 */
[----:B------:R0:W0:Y:S01]  /*02a0*/  SYNCS.EXCH.64 URZ, [UR6+0x38848], UR4 ;  /* 0x03884804063f75b2 */ /* 0x0000220008000100 */
[----:B------:R-:W-:Y:S01]  /*02b0*/  NOP ;  /* 0x0000000000007918 */ /* 0x000fe20000000000 */
.L_x_168:
        /* <DEDUP_REMOVED lines=22> */
.L_x_169:
        /* <DEDUP_REMOVED lines=18> */
.L_x_170:
        /* <DEDUP_REMOVED lines=22> */
.L_x_171:
        /* <DEDUP_REMOVED lines=22> */
.L_x_172:
[----:B------:R-:W-:Y:S01]  /*0800*/  ISETP.NE.AND P0, PT, R3, RZ, PT ;  /* 0x000000ff0300720c */ /* 0x000fe20003f05270 */
[----:B------:R-:W-:Y:S01]  /*0810*/  IMAD.MOV.U32 R37, RZ, RZ, 0x1 ;  /* 0x00000001ff257424 */ /* 0x000fe200078e00ff */
[----:B------:R-:W-:Y:S01]  /*0820*/  NOP ;  /* 0x0000000000007918 */ /* 0x000fe20000000000 */
[----:B------:R-:W-:-:S03]  /*0830*/  ULDC.64 UR42, c[0x0][0x208] ;  /* 0x00008200002a7ab9 */ /* 0x000fc60000000a00 */
[----:B------:R-:W-:Y:S01]  /*0840*/  SEL R37, R37, 0x2, !P0 ;  /* 0x0000000225257807 */ /* 0x000fe20004000000 */
[----:B01234-:R-:W-:Y:S06]  /*0850*/  BAR.SYNC.DEFER_BLOCKING 0x0 ;  /* 0x0000000000007b1d */ /* 0x01ffec0000010000 */
[----:B------:R-:W-:Y:S05]  /*0860*/  @!P0 BRA `(.L_x_173) ;  /* 0x000000a000d48947 */ /* 0x000fea0003800000 */
.L_x_174:
        /* <DEDUP_REMOVED lines=17> */
[----:B------:R-:W-:Y:S01]  /*0980*/  LOP3.LUT R17, R37, 0x1, RZ, 0xfc, !PT ;  /* 0x0000000125117812 */ /* 0x000fe200078efcff */
[----:B------:R-:W-:Y:S01]  /*0990*/  IMAD.MOV.U32 R207, RZ, RZ, RZ ;  /* 0x000000ffffcf7224 */ /* 0x000fe200078e00ff */
[----:B------:R-:W-:Y:S01]  /*09a0*/  SHF.R.S32.HI R3, RZ, 0x1f, R4 ;  /* 0x0000001fff037819 */ /* 0x000fe20000011404 */
[----:B------:R-:W-:-:S03]  /*09b0*/  UMOV UR36, URZ ;  /* 0x0000003f00247c82 */ /* 0x000fc60008000000 */
[CC--:B------:R-:W-:Y:S02]  /*09c0*/  LEA.HI R2, R3.reuse, R4.reuse, RZ, 0x5 ;  /* 0x0000000403027211 */ /* 0x0c0fe400078f28ff */
[CC--:B------:R-:W-:Y:S02]  /*09d0*/  LEA.HI R0, R3.reuse, R4.reuse, RZ, 0x4 ;  /* 0x0000000403007211 */ /* 0x0c0fe400078f20ff */
[CC--:B------:R-:W-:Y:S02]  /*09e0*/  LEA.HI R5, R3.reuse, R4.reuse, RZ, 0x7 ;  /* 0x0000000403057211 */ /* 0x0c0fe400078f38ff */
[CC--:B------:R-:W-:Y:S02]  /*09f0*/  LEA.HI R6, R3.reuse, R4.reuse, RZ, 0x2 ;  /* 0x0000000403067211 */ /* 0x0c0fe400078f10ff */
[----:B------:R-:W-:Y:S02]  /*0a00*/  LEA.HI R215, R3, R4, RZ, 0x3 ;  /* 0x0000000403d77211 */ /* 0x000fe400078f18ff */
[----:B------:R-:W-:-:S02]  /*0a10*/  SHF.R.S32.HI R11, RZ, 0x5, R2 ;  /* 0x00000005ff0b7819 */ /* 0x000fc40000011402 */
[----:B------:R-:W-:Y:S02]  /*0a20*/  SHF.R.S32.HI R2, RZ, 0x1f, R2 ;  /* 0x0000001fff027819 */ /* 0x000fe40000011402 */
[----:B------:R-:W-:Y:S01]  /*0a30*/  LOP3.LUT R7, R0, 0xfffffff0, RZ, 0xc0, !PT ;  /* 0xfffffff000077812 */ /* 0x000fe200078ec0ff */
[----:B0-----:R-:W-:Y:S01]  /*0a40*/  ULEA UR38, UR37, UR38, 0x18 ;  /* 0x0000002625267291 */ /* 0x001fe2000f8ec03f */
[----:B------:R-:W-:Y:S02]  /*0a50*/  SHF.R.S32.HI R9, RZ, 0x4, R0 ;  /* 0x00000004ff097819 */ /* 0x000fe40000011400 */
[----:B------:R-:W-:Y:S01]  /*0a60*/  LOP3.LUT R13, R6, 0xfffffffc, RZ, 0xc0, !PT ;  /* 0xfffffffc060d7812 */ /* 0x000fe200078ec0ff */
[C---:B------:R-:W-:Y:S01]  /*0a70*/  IMAD.IADD R7, R4.reuse, 0x1, -R7 ;  /* 0x0000000104077824 */ /* 0x040fe200078e0a07 */
[----:B------:R-:W-:Y:S02]  /*0a80*/  LOP3.LUT R3, R5, 0xffffff80, RZ, 0xc0, !PT ;  /* 0xffffff8005037812 */ /* 0x000fe400078ec0ff */
[----:B------:R-:W-:Y:S01]  /*0a90*/  LOP3.LUT R213, R215, 0xfffffff8, RZ, 0xc0, !PT ;  /* 0xfffffff8d7d57812 */ /* 0x000fe200078ec0ff */
[----:B------:R-:W-:Y:S01]  /*0aa0*/  IMAD.IADD R13, R4, 0x1, -R13 ;  /* 0x00000001040d7824 */ /* 0x000fe200078e0a0d */
[----:B------:R-:W-:Y:S01]  /*0ab0*/  LEA.HI R6, R2, R11, RZ, 0x2 ;  /* 0x0000000b02067211 */ /* 0x000fe200078f10ff */
[----:B------:R-:W-:Y:S01]  /*0ac0*/  IMAD.IADD R3, R4, 0x1, -R3 ;  /* 0x0000000104037824 */ /* 0x000fe200078e0a03 */
[----:B------:R-:W-:Y:S01]  /*0ad0*/  LEA.HI R2, R0, R9, RZ, 0x1 ;  /* 0x0000000900027211 */ /* 0x000fe200078f08ff */
[----:B------:R-:W-:Y:S01]  /*0ae0*/  IMAD.IADD R213, R4, 0x1, -R213 ;  /* 0x0000000104d57824 */ /* 0x000fe200078e0ad5 */
[----:B------:R-:W-:-:S02]  /*0af0*/  SHF.R.S32.HI R214, RZ, 0x7, R5 ;  /* 0x00000007ffd67819 */ /* 0x000fc40000011405 */
[----:B------:R-:W-:Y:S01]  /*0b00*/  LOP3.LUT R6, R6, 0x3ffffc, RZ, 0xc0, !PT ;  /* 0x003ffffc06067812 */ /* 0x000fe200078ec0ff */
[----:B------:R-:W-:Y:S01]  /*0b10*/  IMAD.SHL.U32 R18, R213, 0x8, RZ ;  /* 0x00000008d5127824 */ /* 0x000fe200078e00ff */
[----:B------:R-:W-:Y:S01]  /*0b20*/  LOP3.LUT R4, R2, 0x1ffffffe, RZ, 0xc0, !PT ;  /* 0x1ffffffe02047812 */ /* 0x000fe200078ec0ff */
[--C-:B------:R-:W-:Y:S01]  /*0b30*/  IMAD R15, R214, 0x100, R7.reuse ;  /* 0x00000100d60f7824 */ /* 0x100fe200078e0207 */
[----:B------:R-:W-:Y:S01]  /*0b40*/  SHF.R.S32.HI R0, RZ, 0x1f, R7 ;  /* 0x0000001fff007819 */ /* 0x000fe20000011407 */
[----:B------:R-:W-:Y:S01]  /*0b50*/  IMAD.IADD R6, R11, 0x1, -R6 ;  /* 0x000000010b067824 */ /* 0x000fe200078e0a06 */
[----:B------:R-:W-:Y:S01]  /*0b60*/  LEA.HI R5, R5, R214, RZ, 0x1 ;  /* 0x000000d605057211 */ /* 0x000fe200078f08ff */
[----:B------:R-:W-:Y:S01]  /*0b70*/  IMAD.IADD R9, R9, 0x1, -R4 ;  /* 0x0000000109097824 */ /* 0x000fe200078e0a04 */
[----:B------:R-:W-:Y:S01]  /*0b80*/  LEA.HI R2, R0, R7, RZ, 0x3 ;  /* 0x0000000700027211 */ /* 0x000fe200078f18ff */
[----:B------:R-:W-:Y:S01]  /*0b90*/  IMAD R12, R6, 0x10, R15 ;  /* 0x00000010060c7824 */ /* 0x000fe200078e020f */
[----:B------:R-:W-:Y:S01]  /*0ba0*/  LEA.HI R4, R13, R13, RZ, 0x1 ;  /* 0x0000000d0d047211 */ /* 0x000fe200078f08ff */
[----:B------:R-:W-:Y:S01]  /*0bb0*/  IMAD.SHL.U32 R9, R9, 0x8, RZ ;  /* 0x0000000809097824 */ /* 0x000fe200078e00ff */
[----:B------:R-:W-:Y:S01]  /*0bc0*/  SHF.L.U32 R6, R2, 0x6, RZ ;  /* 0x0000000602067819 */ /* 0x000fe200000006ff */
[----:B------:R-:W-:Y:S01]  /*0bd0*/  VIADD R192, R18, 0x40 ;  /* 0x0000004012c07836 */ /* 0x000fe20000000000 */
[----:B------:R-:W-:Y:S01]  /*0be0*/  LOP3.LUT R10, R4, 0x1ffffffe, RZ, 0xc0, !PT ;  /* 0x1ffffffe040a7812 */ /* 0x000fe200078ec0ff */
[----:B------:R-:W-:Y:S01]  /*0bf0*/  IMAD.U32 R219, R12, 0x40, R9 ;  /* 0x000000400cdb7824 */ /* 0x000fe200078e0009 */
[----:B------:R-:W-:Y:S01]  /*0c00*/  LOP3.LUT R4, R2, 0xfffffff8, RZ, 0xc0, !PT ;  /* 0xfffffff802047812 */ /* 0x000fe200078ec0ff */
[----:B------:R-:W-:Y:S01]  /*0c10*/  VIADD R191, R18, 0x80 ;  /* 0x0000008012bf7836 */ /* 0x000fe20000000000 */
[----:B------:R-:W-:Y:S01]  /*0c20*/  LOP3.LUT R8, R6, 0x7ffffe00, RZ, 0xc0, !PT ;  /* 0x7ffffe0006087812 */ /* 0x000fe200078ec0ff */
[----:B------:R-:W-:Y:S01]  /*0c30*/  VIADD R190, R18, 0xc0 ;  /* 0x000000c012be7836 */ /* 0x000fe20000000000 */
[----:B------:R-:W-:Y:S01]  /*0c40*/  SHF.R.S32.HI R0, RZ, 0x1f, R3 ;  /* 0x0000001fff007819 */ /* 0x000fe20000011403 */
[----:B------:R-:W-:Y:S01]  /*0c50*/  IMAD.IADD R6, R7, 0x1, -R4 ;  /* 0x0000000107067824 */ /* 0x000fe200078e0a04 */
[----:B------:R-:W-:Y:S01]  /*0c60*/  LOP3.LUT R5, R5, 0xfffffe, RZ, 0xc0, !PT ;  /* 0x00fffffe05057812 */ /* 0x000fe200078ec0ff */
[----:B------:R-:W-:Y:S01]  /*0c70*/  IMAD R11, R11, 0x400, R8 ;  /* 0x000004000b0b7824 */ /* 0x000fe200078e0208 */
[----:B------:R-:W-:Y:S01]  /*0c80*/  LEA.HI R2, R0, R3, RZ, 0x2 ;  /* 0x0000000300027211 */ /* 0x000fe200078f10ff */
[C---:B------:R-:W-:Y:S01]  /*0c90*/  IMAD.SHL.U32 R8, R6.reuse, 0x40, RZ ;  /* 0x0000004006087824 */ /* 0x040fe200078e00ff */
[----:B------:R-:W-:Y:S01]  /*0ca0*/  R2P PR, R6, 0x6 ;  /* 0x0000000606007804 */ /* 0x000fe20000000000 */
[C---:B------:R-:W-:Y:S01]  /*0cb0*/  VIADD R189, R18.reuse, 0x100 ;  /* 0x0000010012bd7836 */ /* 0x040fe20000000000 */
[--C-:B------:R-:W-:Y:S01]  /*0cc0*/  SHF.R.S32.HI R4, RZ, 0x2, R2.reuse ;  /* 0x00000002ff047819 */ /* 0x100fe20000011402 */
[----:B------:R-:W-:Y:S01]  /*0cd0*/  VIADD R188, R18, 0x140 ;  /* 0x0000014012bc7836 */ /* 0x000fe20000000000 */
[----:B------:R-:W-:Y:S01]  /*0ce0*/  LOP3.LUT R8, R8, 0x1c0, RZ, 0xc0, !PT ;  /* 0x000001c008087812 */ /* 0x000fe200078ec0ff */
[C---:B------:R-:W-:Y:S01]  /*0cf0*/  VIADD R217, R18.reuse, 0x180 ;  /* 0x0000018012d97836 */ /* 0x040fe20000000000 */
[----:B------:R-:W-:Y:S01]  /*0d00*/  SHF.R.S32.HI R7, RZ, 0x1f, R2 ;  /* 0x0000001fff077819 */ /* 0x000fe20000011402 */
[----:B------:R-:W-:Y:S01]  /*0d10*/  VIADD R216, R18, 0x1c0 ;  /* 0x000001c012d87836 */ /* 0x000fe20000000000 */
[----:B------:R-:W-:Y:S01]  /*0d20*/  LOP3.LUT R9, R8, 0x8, R9, 0xf8, !PT ;  /* 0x0000000808097812 */ /* 0x000fe200078ef809 */
[----:B------:R-:W-:Y:S01]  /*0d30*/  IMAD.IADD R13, R13, 0x1, -R10 ;  /* 0x000000010d0d7824 */ /* 0x000fe200078e0a0a */
[----:B------:R-:W-:Y:S01]  /*0d40*/  SHF.R.U32.HI R8, RZ, 0x3, R8 ;  /* 0x00000003ff087819 */ /* 0x000fe20000011608 */
[----:B------:R-:W-:Y:S01]  /*0d50*/  IMAD.IADD R5, R214, 0x1, -R5 ;  /* 0x00000001d6057824 */ /* 0x000fe200078e0a05 */
[----:B------:R-:W-:-:S02]  /*0d60*/  LEA.HI R7, R7, R4, RZ, 0x3 ;  /* 0x0000000407077211 */ /* 0x000fc400078f18ff */
[----:B------:R-:W-:Y:S01]  /*0d70*/  LOP3.LUT R8, R9, R8, RZ, 0x3c, !PT ;  /* 0x0000000809087212 */ /* 0x000fe200078e3cff */
[----:B------:R-:W-:Y:S01]  /*0d80*/  IMAD.SHL.U32 R22, R5, 0x100, RZ ;  /* 0x0000010005167824 */ /* 0x000fe200078e00ff */
[----:B------:R-:W-:Y:S02]  /*0d90*/  LEA.HI R0, R0, R3, RZ, 0x5 ;  /* 0x0000000300007211 */ /* 0x000fe400078f28ff */
[----:B------:R-:W-:Y:S01]  /*0da0*/  LOP3.LUT R7, R7, 0xfffffff8, RZ, 0xc0, !PT ;  /* 0xfffffff807077812 */ /* 0x000fe200078ec0ff */
[----:B------:R-:W-:Y:S01]  /*0db0*/  IMAD.IADD R8, R11, 0x1, R8 ;  /* 0x000000010b087824 */ /* 0x000fe200078e0208 */
[----:B------:R-:W-:Y:S02]  /*0dc0*/  LOP3.LUT R2, R2, 0x7ffffffc, RZ, 0xc0, !PT ;  /* 0x7ffffffc02027812 */ /* 0x000fe400078ec0ff */
[----:B------:R-:W-:Y:S01]  /*0dd0*/  SHF.R.S32.HI R0, RZ, 0x5, R0 ;  /* 0x00000005ff007819 */ /* 0x000fe20000011400 */
[----:B------:R-:W-:Y:S01]  /*0de0*/  IMAD.IADD R7, R4, 0x1, -R7 ;  /* 0x0000000104077824 */ /* 0x000fe200078e0a07 */
[----:B------:R-:W-:Y:S01]  /*0df0*/  LEA R184, R8, UR38, 0x1 ;  /* 0x0000002608b87c11 */ /* 0x000fe2000f8e08ff */
[----:B------:R-:W-:Y:S01]  /*0e00*/  IMAD.IADD R19, R3, 0x1, -R2 ;  /* 0x0000000103137824 */ /* 0x000fe200078e0a02 */
[----:B------:R-:W-:Y:S01]  /*0e10*/  SEL R185, R185, 0xffffffc0, !P2 ;  /* 0xffffffc0b9b97807 */ /* 0x000fe20005000000 */
[----:B------:R-:W-:Y:S01]  /*0e20*/  IMAD R16, R0, 0x10, R7 ;  /* 0x0000001000107824 */ /* 0x000fe200078e0207 */
[C---:B------:R-:W-:Y:S01]  /*0e30*/  IADD3 R186, R184.reuse, 0x36400, RZ ;  /* 0x00036400b8ba7810 */ /* 0x040fe20007ffe0ff */
[----:B------:R-:W-:Y:S01]  /*0e40*/  VIADD R23, R184, 0x36420 ;  /* 0x00036420b8177836 */ /* 0x000fe20000000000 */
[----:B------:R-:W-:Y:S01]  /*0e50*/  MOV R2, RZ ;  /* 0x000000ff00027202 */ /* 0x000fe20000000f00 */
[----:B------:R-:W-:Y:S01]  /*0e60*/  IMAD.SHL.U32 R19, R19, 0x2, RZ ;  /* 0x0000000213137824 */ /* 0x000fe200078e00ff */
[----:B------:R-:W-:Y:S01]  /*0e70*/  SHF.R.S32.HI R215, RZ, 0x3, R215 ;  /* 0x00000003ffd77819 */ /* 0x000fe200000114d7 */
[C---:B------:R-:W-:Y:S01]  /*0e80*/  @P1 VIADD R23, R186.reuse, 0xffffffe0 ;  /* 0xffffffe0ba171836 */ /* 0x040fe20000000000 */
[----:B------:R-:W-:Y:S01]  /*0e90*/  SHF.R.S32.HI R226, RZ, 0x1f, R192 ;  /* 0x0000001fffe27819 */ /* 0x000fe200000114c0 */
[----:B------:R-:W-:Y:S01]  /*0ea0*/  IMAD.IADD R186, R186, 0x1, R185 ;  /* 0x00000001baba7824 */ /* 0x000fe200078e02b9 */
[----:B------:R-:W-:Y:S01]  /*0eb0*/  SHF.R.S32.HI R225, RZ, 0x1f, R191 ;  /* 0x0000001fffe17819 */ /* 0x000fe200000114bf */
[----:B------:R-:W-:Y:S01]  /*0ec0*/  IMAD R218, R13, 0x8, R16 ;  /* 0x000000080dda7824 */ /* 0x000fe200078e0210 */
[----:B------:R-:W-:Y:S01]  /*0ed0*/  SHF.R.S32.HI R224, RZ, 0x1f, R190 ;  /* 0x0000001fffe07819 */ /* 0x000fe200000114be */
[----:B------:R-:W-:Y:S01]  /*0ee0*/  IMAD.IADD R185, R185, 0x1, R23 ;  /* 0x00000001b9b97824 */ /* 0x000fe200078e0217 */
[----:B------:R-:W-:-:S02]  /*0ef0*/  SHF.R.S32.HI R223, RZ, 0x1f, R189 ;  /* 0x0000001fffdf7819 */ /* 0x000fc400000114bd */
[----:B------:R-:W-:Y:S02]  /*0f00*/  SHF.R.S32.HI R222, RZ, 0x1f, R188 ;  /* 0x0000001fffde7819 */ /* 0x000fe400000114bc */
[----:B------:R-:W-:Y:S02]  /*0f10*/  SHF.R.S32.HI R221, RZ, 0x1f, R217 ;  /* 0x0000001fffdd7819 */ /* 0x000fe400000114d9 */
[----:B------:R-:W-:-:S07]  /*0f20*/  SHF.R.S32.HI R220, RZ, 0x1f, R216 ;  /* 0x0000001fffdc7819 */ /* 0x000fce00000114d8 */
.L_x_211:
[----:B--2---:R-:W2:Y:S01]  /*0f30*/  LDL R3, [R1] ;  /* 0x0000000001037983 */ /* 0x004ea20000100800 */
[----:B0-----:R-:W0:Y:S01]  /*0f40*/  LDC R0, c[0x0][0xd44] ;  /* 0x00035100ff007b82 */ /* 0x001e220000000800 */
[----:B------:R-:W-:Y:S01]  /*0f50*/  ULDC UR4, c[0x0][0xd38] ;  /* 0x00034e0000047ab9 */ /* 0x000fe20000000800 */
[----:B------:R-:W-:Y:S01]  /*0f60*/  ULDC.64 UR6, c[0x0][0x418] ;  /* 0x0001060000067ab9 */ /* 0x000fe20000000a00 */
[----:B------:R-:W-:Y:S02]  /*0f70*/  UISETP.NE.AND UP1, UPT, UR4, 0x1, UPT ;  /* 0x000000010400788c */ /* 0x000fe4000bf25270 */
[----:B------:R-:W-:Y:S01]  /*0f80*/  UISETP.NE.U32.AND UP0, UPT, UR6, URZ, UPT ;  /* 0x0000003f0600728c */ /* 0x000fe2000bf05070 */
[----:B------:R-:W-:Y:S02]  /*0f90*/  UMOV UR40, UR39 ;  /* 0x0000002700287c82 */ /* 0x000fe40008000000 */
[----:B-1----:R-:W1:Y:S01]  /*0fa0*/  LDC R152, c[0x0][0x2f0] ;  /* 0x0000bc00ff987b82 */ /* 0x002e620000000800 */
[----:B------:R-:W-:Y:S01]  /*0fb0*/  UISETP.NE.AND.EX UP0, UPT, UR7, URZ, UPT, UP0 ;  /* 0x0000003f0700728c */ /* 0x000fe2000bf05300 */
[----:B------:R-:W-:-:S04]  /*0fc0*/  UMOV UR41, UR39 ;  /* 0x0000002700297c82 */ /* 0x000fc80008000000 */
[----:B------:R-:W-:Y:S01]  /*0fd0*/  @UP1 ULDC UR4, c[0x0][0xd3c] ;  /* 0x00034f0000041ab9 */ /* 0x000fe20000000800 */
[----:B------:R-:W-:Y:S01]  /*0fe0*/  @UP1 ULDC UR6, c[0x0][0xd40] ;  /* 0x0003500000061ab9 */ /* 0x000fe20000000800 */
[----:B------:R-:W-:-:S04]  /*0ff0*/  UIMAD.WIDE.U32 UR4, UR39, UR4, URZ ;  /* 0x00000004270472a5 */ /* 0x000fc8000f8e003f */
[----:B------:R-:W-:-:S03]  /*1000*/  @UP1 USHF.R.U32.HI UR40, URZ, UR6, UR5 ;  /* 0x000000063f281299 */ /* 0x000fc60008011605 */
[----:B------:R-:W-:Y:S01]  /*1010*/  ULDC UR4, c[0x0][0x424] ;  /* 0x0001090000047ab9 */ /* 0x000fe20000000800 */
[----:B0-----:R-:W-:Y:S01]  /*1020*/  ISETP.NE.AND P0, PT, R0, 0x1, PT ;  /* 0x000000010000780c */ /* 0x001fe20003f05270 */
[----:B------:R-:W-:Y:S01]  /*1030*/  USEL UR4, UR4, 0x1, UP0 ;  /* 0x0000000104047887 */ /* 0x000fe20008000000 */
[----:B------:R-:W-:-:S05]  /*1040*/  IMAD.U32 R187, RZ, RZ, UR40 ;  /* 0x00000028ffbb7e24 */ /* 0x000fca000f8e00ff */
[----:B-1----:R-:W-:-:S06]  /*1050*/  IMAD R152, R152, UR4, RZ ;  /* 0x0000000498987c24 */ /* 0x002fcc000f8e02ff */
[----:B---3--:R-:W0:Y:S02]  /*1060*/  @P0 LDC.64 R4, c[0x0][0xd48] ;  /* 0x00035200ff040b82 */ /* 0x008e240000000a00 */
[----:B0-----:R-:W-:-:S05]  /*1070*/  @P0 IMAD.HI.U32 R0, R4, UR40, RZ ;  /* 0x0000002804000c27 */ /* 0x001fca000f8e00ff */
[----:B------:R-:W-:Y:S02]  /*1080*/  @P0 SHF.R.U32.HI R187, RZ, R5, R0 ;  /* 0x00000005ffbb0219 */ /* 0x000fe40000011600 */
[----:B--2---:R-:W-:-:S13]  /*1090*/  ISETP.NE.AND P1, PT, R3, 0x1, PT ;  /* 0x000000010300780c */ /* 0x004fda0003f25270 */
[----:B----4-:R-:W-:Y:S05]  /*10a0*/  @!P1 BRA `(.L_x_175) ;  /* 0x0000001400d89947 */ /* 0x010fea0003800000 */
[----:B------:R-:W0:Y:S01]  /*10b0*/  SHFL.IDX PT, R0, R214, RZ, 0x1f ;  /* 0x00001fffd6007589 */ /* 0x000e2200000e0000 */
[----:B------:R-:W-:Y:S01]  /*10c0*/  UMOV UR9, 0x40000040 ;  /* 0x4000004000097882 */ /* 0x000fe20000000000 */
[----:B------:R-:W-:Y:S01]  /*10d0*/  UMOV UR11, 0x40000040 ;  /* 0x40000040000b7882 */ /* 0x000fe20000000000 */
[----:B------:R-:W-:Y:S01]  /*10e0*/  UMOV UR13, 0x40000040 ;  /* 0x40000040000d7882 */ /* 0x000fe20000000000 */
[----:B------:R-:W-:Y:S01]  /*10f0*/  BAR.SYNC.DEFER_BLOCKING 0xe, 0x100 ;  /* 0x0384000000007b1d */ /* 0x000fe20000010000 */
[----:B------:R-:W-:-:S05]  /*1100*/  ISETP.NE.AND P1, PT, R17, 0x3, PT ;  /* 0x000000031100780c */ /* 0x000fca0003f25270 */
[----:B------:R-:W-:Y:S01]  /*1110*/  UMOV UR15, 0x40000040 ;  /* 0x40000040000f7882 */ /* 0x000fe20000000000 */
[----:B------:R-:W-:Y:S01]  /*1120*/  UMOV UR17, 0x40000040 ;  /* 0x4000004000117882 */ /* 0x000fe20000000000 */
[----:B------:R-:W-:Y:S01]  /*1130*/  UMOV UR19, 0x40000040 ;  /* 0x4000004000137882 */ /* 0x000fe20000000000 */
[----:B------:R-:W-:Y:S01]  /*1140*/  UMOV UR7, 0x40000040 ;  /* 0x4000004000077882 */ /* 0x000fe20000000000 */
[----:B0-----:R-:W-:Y:S01]  /*1150*/  R2UR UR4, R0 ;  /* 0x00000000000472ca */ /* 0x001fe200000e0000 */
[----:B------:R-:W-:-:S12]  /*1160*/  WARPGROUP.ARRIVE ;  /* 0x00000000000079c5 */ /* 0x000fd80000000000 */
[----:B------:R-:W-:-:S04]  /*1170*/  ULEA.HI UR5, UR4, UR4, URZ, 0x1 ;  /* 0x0000000404057291 */ /* 0x000fc8000f8f083f */
[----:B------:R-:W-:-:S04]  /*1180*/  ULOP3.LUT UR5, UR5, 0x1fffe, URZ, 0xc0, !UPT ;  /* 0x0001fffe05057892 */ /* 0x000fc8000f8ec03f */
[----:B------:R-:W-:Y:S02]  /*1190*/  UIADD3 UR5, UR4, -UR5, URZ ;  /* 0x8000000504057290 */ /* 0x000fe4000fffe03f */
[----:B------:R-:W-:Y:S02]  /*11a0*/  UIADD3 UR4, UR38, 0x36400, URZ ;  /* 0x0003640026047890 */ /* 0x000fe4000fffe03f */
[----:B------:R-:W-:Y:S02]  /*11b0*/  ULEA UR5, UR5, UR38, 0xf ;  /* 0x0000002605057291 */ /* 0x000fe4000f8e783f */
[----:B------:R-:W-:Y:S02]  /*11c0*/  USHF.R.U32.HI UR4, URZ, 0x4, UR4 ;  /* 0x000000043f047899 */ /* 0x000fe40008011604 */
[----:B------:R-:W-:Y:S02]  /*11d0*/  UIADD3 UR5, UR5, 0x400, URZ ;  /* 0x0000040005057890 */ /* 0x000fe4000fffe03f */
[----:B------:R-:W-:-:S02]  /*11e0*/  ULOP3.LUT UR4, UR4, 0x3fff, URZ, 0xc0, !UPT ;  /* 0x00003fff04047892 */ /* 0x000fc4000f8ec03f */
[----:B------:R-:W-:Y:S02]  /*11f0*/  USHF.R.U32.HI UR5, URZ, 0x4, UR5 ;  /* 0x000000043f057899 */ /* 0x000fe40008011605 */
[----:B------:R-:W-:Y:S02]  /*1200*/  ULOP3.LUT UR8, UR4, 0x10000, URZ, 0xfc, !UPT ;  /* 0x0001000004087892 */ /* 0x000fe4000f8efc3f */
[----:B------:R-:W-:Y:S02]  /*1210*/  ULOP3.LUT UR5, UR5, 0x3fff, URZ, 0xc0, !UPT ;  /* 0x00003fff05057892 */ /* 0x000fe4000f8ec03f */
[----:B------:R-:W-:Y:S02]  /*1220*/  UIADD3 UR12, UR8, 0x2, URZ ;  /* 0x00000002080c7890 */ /* 0x000fe4000fffe03f */
[----:B------:R-:W-:Y:S02]  /*1230*/  ULOP3.LUT UR20, UR5, 0x2000000, URZ, 0xfc, !UPT ;  /* 0x0200000005147892 */ /* 0x000fe4000f8efc3f */
[----:B------:R-:W-:-:S02]  /*1240*/  UIADD3 UR16, UR8, 0x4, URZ ;  /* 0x0000000408107890 */ /* 0x000fc4000fffe03f */
[----:B------:R-:W-:Y:S02]  /*1250*/  ULEA UR10, UR36, UR20, 0xc ;  /* 0x00000014240a7291 */ /* 0x000fe4000f8e603f */
[----:B------:R-:W-:Y:S02]  /*1260*/  UIADD3 UR4, UR8, 0x6, URZ ;  /* 0x0000000608047890 */ /* 0x000fe4000fffe03f */
[----:B------:R-:W-:Y:S02]  /*1270*/  UIADD3 UR14, UR10, 0x80, URZ ;  /* 0x000000800a0e7890 */ /* 0x000fe4000fffe03f */
[----:B------:R-:W-:Y:S02]  /*1280*/  UIADD3 UR18, UR10, 0x100, URZ ;  /* 0x000001000a127890 */ /* 0x000fe4000fffe03f */
[----:B------:R-:W-:Y:S02]  /*1290*/  UIADD3 UR6, UR10, 0x180, URZ ;  /* 0x000001800a067890 */ /* 0x000fe4000fffe03f */
[----:B------:R-:W-:Y:S01]  /*12a0*/  HGMMA.64x256x16.F32 R24, gdesc[UR8].tnspB, RZ, !UPT, gsb0 ;  /* 0x43e00000081879f0 */ /* 0x000fe2000c0008ff */
[----:B------:R-:W-:-:S02]  /*12b0*/  UMOV UR5, 0x40000040 ;  /* 0x4000004000057882 */ /* 0x000fc40000000000 */
        /* <DEDUP_REMOVED lines=16> */
.L_x_176:
[----:B------:R-:W-:Y:S01]  /*13c0*/  ULEA UR6, UR36, UR38, 0x3 ;  /* 0x0000002624067291 */ /* 0x000fe2000f8e183f */
[----:B------:R-:W-:-:S03]  /*13d0*/  ISETP.GE.AND P0, PT, R152, 0x41, PT ;  /* 0x000000419800780c */ /* 0x000fc60003f06270 */
[----:B------:R-:W-:-:S04]  /*13e0*/  UIADD3 UR6, UR6, 0x38860, URZ ;  /* 0x0003886006067890 */ /* 0x000fc8000fffe03f */
[----:B------:R-:W-:-:S09]  /*13f0*/  UPRMT UR6, UR37, 0x654, UR6 ;  /* 0x0000065425067896 */ /* 0x000fd20008000006 */
[----:B------:R-:W-:Y:S01]  /*1400*/  SYNCS.ARRIVE.TRANS64.RED.A1T0 RZ, [UR6], RZ ;  /* 0x000000ffffff79a7 */ /* 0x000fe20008100406 */
[----:B------:R-:W-:Y:S05]  /*1410*/  @!P0 BRA `(.L_x_177) ;  /* 0x0000000800c08947 */ /* 0x000fea0003800000 */
[----:B------:R-:W-:-:S05]  /*1420*/  VIADD R152, R152, 0x3f ;  /* 0x0000003f98987836 */ /* 0x000fca0000000000 */
[----:B------:R-:W-:-:S04]  /*1430*/  SHF.R.S32.HI R3, RZ, 0x1f, R152 ;  /* 0x0000001fff037819 */ /* 0x000fc80000011498 */
[----:B------:R-:W-:-:S04]  /*1440*/  LEA.HI R3, R3, R152, RZ, 0x6 ;  /* 0x0000009803037211 */ /* 0x000fc800078f30ff */
[----:B------:R-:W-:-:S07]  /*1450*/  LEA.HI.SX32 R3, R3, 0xfffffffe, 0x1a ;  /* 0xfffffffe03037811 */ /* 0x000fce00078fd2ff */
.L_x_179:
[----:B------:R-:W-:Y:S01]  /*1460*/  BAR.SYNC.DEFER_BLOCKING 0xe, 0x100 ;  /* 0x0384000000007b1d */ /* 0x000fe20000010000 */
[----:B------:R-:W-:Y:S01]  /*1470*/  IMAD.U32 R5, RZ, RZ, UR36 ;  /* 0x00000024ff057e24 */ /* 0x000fe2000f8e00ff */
[----:B------:R-:W-:Y:S01]  /*1480*/  UIADD3 UR36, UR36, 0x1, URZ ;  /* 0x0000000124247890 */ /* 0x000fe2000fffe03f */
[C---:B------:R-:W-:Y:S01]  /*1490*/  ISETP.GT.AND P0, PT, R3.reuse, RZ, PT ;  /* 0x000000ff0300720c */ /* 0x040fe20003f04270 */
[----:B------:R-:W-:Y:S02]  /*14a0*/  VIADD R3, R3, 0xffffffff ;  /* 0xffffffff03037836 */ /* 0x000fe40000000000 */
[----:B------:R-:W-:Y:S01]  /*14b0*/  IMAD R0, R5, 0x40, R16 ;  /* 0x0000004005007824 */ /* 0x000fe200078e0210 */
[----:B------:R-:W-:Y:S01]  /*14c0*/  UISETP.NE.AND UP0, UPT, UR36, 0x2, UPT ;  /* 0x000000022400788c */ /* 0x000fe2000bf05270 */
[----:B------:R-:W-:Y:S01]  /*14d0*/  UMOV UR11, 0x40000040 ;  /* 0x40000040000b7882 */ /* 0x000fe20000000000 */
[----:B------:R-:W-:Y:S02]  /*14e0*/  UMOV UR15, 0x40000040 ;  /* 0x40000040000f7882 */ /* 0x000fe40000000000 */
[----:B------:R-:W-:Y:S01]  /*14f0*/  LEA R0, R0, UR38, 0x2 ;  /* 0x0000002600007c11 */ /* 0x000fe2000f8e10ff */
[----:B------:R-:W-:Y:S01]  /*1500*/  USEL UR36, UR36, URZ, UP0 ;  /* 0x0000003f24247287 */ /* 0x000fe20008000000 */
[----:B------:R-:W-:Y:S01]  /*1510*/  UMOV UR19, 0x40000040 ;  /* 0x4000004000137882 */ /* 0x000fe20000000000 */
[----:B------:R-:W-:-:S02]  /*1520*/  UMOV UR7, 0x40000040 ;  /* 0x4000004000077882 */ /* 0x000fc40000000000 */
[----:B------:R-:W-:-:S04]  /*1530*/  ULEA UR10, UR36, UR20, 0xc ;  /* 0x00000014240a7291 */ /* 0x000fc8000f8e603f */
[----:B------:R-:W-:Y:S02]  /*1540*/  UIADD3 UR14, UR10, 0x80, URZ ;  /* 0x000000800a0e7890 */ /* 0x000fe4000fffe03f */
[----:B------:R-:W-:Y:S01]  /*1550*/  UIADD3 UR18, UR10, 0x100, URZ ;  /* 0x000001000a127890 */ /* 0x000fe2000fffe03f */
[----:B------:R-:W0:Y:S01]  /*1560*/  LDS R4, [R0+0x38400] ;  /* 0x0384000000047984 */ /* 0x000e220000000800 */
[----:B------:R-:W-:-:S03]  /*1570*/  UIADD3 UR6, UR10, 0x180, URZ ;  /* 0x000001800a067890 */ /* 0x000fc6000fffe03f */
        /* <DEDUP_REMOVED lines=128> */
[----:B------:R-:W-:-:S06]  /*1d80*/  FMUL.FTZ R151, R151, R5 ;  /* 0x0000000597977220 */ /* 0x000fcc0000410000 */
[----:B------:R-:W-:-:S06]  /*1d90*/  WARPGROUP.ARRIVE ;  /* 0x00000000000079c5 */ /* 0x000fcc0000000000 */
        /* <DEDUP_REMOVED lines=12> */
[----:B------:R-:W-:Y:S01]  /*1e60*/  HGMMA.64x256x16.F32 R24, gdesc[UR4].tnspB, R24, gsb0 ;  /* 0x43e00000041879f0 */ /* 0x000fe20008000818 */
[----:B------:R-:W-:-:S06]  /*1e70*/  USEL UR6, URZ, 0x1, UP0 ;  /* 0x000000013f067887 */ /* 0x000fcc0008000000 */
[----:B------:R-:W-:Y:S01]  /*1e80*/  LOP3.LUT R2, R2, UR6, RZ, 0x3c, !PT ;  /* 0x0000000602027c12 */ /* 0x000fe2000f8e3cff */
[----:B------:R-:W-:Y:S02]  /*1e90*/  WARPGROUP.DEPBAR.LE gsb0, 0x0 ;  /* 0x00008000000079c5 */ /* 0x000fe40000010000 */
[----:B------:R-:W-:Y:S06]  /*1ea0*/  BAR.ARV 0xf, 0x100 ;  /* 0x03c4000000007b1d */ /* 0x000fec0000002000 */
[----:B------:R-:W-:Y:S05]  /*1eb0*/  @!P1 BRA `(.L_x_178) ;  /* 0x0000000000049947 */ /* 0x000fea0003800000 */
[----:B------:R-:W-:Y:S01]  /*1ec0*/  BPT.TRAP 0x1 ;  /* 0x000000040000795c */ /* 0x000fe20000300000 */
.L_x_178:
[----:B------:R-:W-:-:S04]  /*1ed0*/  ULEA UR6, UR36, UR38, 0x3 ;  /* 0x0000002624067291 */ /* 0x000fc8000f8e183f */
[----:B------:R-:W-:-:S04]  /*1ee0*/  UIADD3 UR6, UR6, 0x38860, URZ ;  /* 0x0003886006067890 */ /* 0x000fc8000fffe03f */
[----:B------:R-:W-:-:S09]  /*1ef0*/  UPRMT UR6, UR37, 0x654, UR6 ;  /* 0x0000065425067896 */ /* 0x000fd20008000006 */
[----:B------:R-:W-:Y:S01]  /*1f00*/  SYNCS.ARRIVE.TRANS64.RED.A1T0 RZ, [UR6], RZ ;  /* 0x000000ffffff79a7 */ /* 0x000fe20008100406 */
[----:B------:R-:W-:Y:S05]  /*1f10*/  @P0 BRA `(.L_x_179) ;  /* 0xfffffff400500947 */ /* 0x000fea000383ffff */
.L_x_177:
[----:B------:R-:W-:Y:S01]  /*1f20*/  BAR.SYNC.DEFER_BLOCKING 0xe, 0x100 ;  /* 0x0384000000007b1d */ /* 0x000fe20000010000 */
[----:B------:R-:W-:Y:S01]  /*1f30*/  MOV R3, UR36 ;  /* 0x0000002400037c02 */ /* 0x000fe20008000f00 */
[----:B------:R-:W-:-:S04]  /*1f40*/  UIADD3 UR36, UR36, 0x1, URZ ;  /* 0x0000000124247890 */ /* 0x000fc8000fffe03f */
[----:B------:R-:W-:Y:S01]  /*1f50*/  IMAD R0, R3, 0x40, R16 ;  /* 0x0000004003007824 */ /* 0x000fe200078e0210 */
[----:B------:R-:W-:-:S04]  /*1f60*/  UISETP.NE.AND UP0, UPT, UR36, 0x2, UPT ;  /* 0x000000022400788c */ /* 0x000fc8000bf05270 */
[----:B------:R-:W-:Y:S01]  /*1f70*/  LEA R4, R0, UR38, 0x2 ;  /* 0x0000002600047c11 */ /* 0x000fe2000f8e10ff */
[----:B------:R-:W-:Y:S02]  /*1f80*/  USEL UR4, URZ, 0x1, UP0 ;  /* 0x000000013f047887 */ /* 0x000fe40008000000 */
[----:B------:R-:W-:-:S04]  /*1f90*/  USEL UR36, UR36, URZ, UP0 ;  /* 0x0000003f24247287 */ /* 0x000fc80008000000 */
[----:B------:R-:W-:Y:S01]  /*1fa0*/  LOP3.LUT R2, R2, UR4, RZ, 0x3c, !PT ;  /* 0x0000000402027c12 */ /* 0x000fe2000f8e3cff */
        /* <DEDUP_REMOVED lines=130> */
[----:B------:R-:W-:-:S02]  /*27d0*/  IMAD.MOV.U32 R0, RZ, RZ, RZ ;  /* 0x000000ffff007224 */ /* 0x000fc400078e00ff */
[----:B------:R-:W-:Y:S01]  /*27e0*/  IMAD.MOV.U32 R3, RZ, RZ, RZ ;  /* 0x000000ffff037224 */ /* 0x000fe200078e00ff */
[----:B------:R-:W-:Y:S06]  /*27f0*/  BAR.ARV 0xf, 0x100 ;  /* 0x03c4000000007b1d */ /* 0x000fec0000002000 */
[----:B------:R-:W-:Y:S05]  /*2800*/  BRA `(.L_x_180) ;  /* 0x0000006400307947 */ /* 0x000fea0003800000 */
.L_x_175:
[----:B------:R-:W0:Y:S02]  /*2810*/  SHFL.IDX PT, R0, R214, RZ, 0x1f ;  /* 0x00001fffd6007589 */ /* 0x000e2400000e0000 */
[----:B0-----:R-:W-:Y:S01]  /*2820*/  R2UR UR4, R0 ;  /* 0x00000000000472ca */ /* 0x001fe200000e0000 */
[----:B------:R-:W-:-:S05]  /*2830*/  VIADD R0, R152, 0x3f ;  /* 0x0000003f98007836 */ /* 0x000fca0000000000 */
[----:B------:R-:W-:-:S04]  /*2840*/  SHF.R.S32.HI R3, RZ, 0x1f, R0 ;  /* 0x0000001fff037819 */ /* 0x000fc80000011400 */
[----:B------:R-:W-:-:S03]  /*2850*/  LEA.HI R3, R3, R0, RZ, 0x6 ;  /* 0x0000000003037211 */ /* 0x000fc600078f30ff */
[----:B------:R-:W-:Y:S01]  /*2860*/  ULEA.HI UR5, UR4, UR4, URZ, 0x1 ;  /* 0x0000000404057291 */ /* 0x000fe2000f8f083f */
[----:B------:R-:W-:-:S03]  /*2870*/  SHF.R.S32.HI R153, RZ, 0x6, R3 ;  /* 0x00000006ff997819 */ /* 0x000fc60000011403 */
        /* <DEDUP_REMOVED lines=13> */
[----:B------:R-:W-:Y:S01]  /*2950*/  IMAD.U32 R4, RZ, RZ, UR4 ;  /* 0x00000004ff047e24 */ /* 0x000fe2000f8e00ff */
[----:B------:R0:W1:Y:S01]  /*2960*/  LDC.64 R14, c[0x4][R0] ;  /* 0x01000000000e7b82 */ /* 0x0000620000000a00 */
[----:B------:R-:W-:Y:S01]  /*2970*/  IMAD.U32 R5, RZ, RZ, UR5 ;  /* 0x00000005ff057e24 */ /* 0x000fe2000f8e00ff */
[----:B------:R-:W-:Y:S01]  /*2980*/  ULDC.64 UR4, c[0x4][0x98] ;  /* 0x0100260000047ab9 */ /* 0x000fe20000000a00 */
        /* <DEDUP_REMOVED lines=8> */
[----:B-1----:R-:W-:Y:S05]  /*2a10*/  CALL.ABS.NOINC R14 ;  /* 0x000000000e007343 */ /* 0x002fea0003c00000 */
.L_x_181:
[----:B------:R-:W-:Y:S02]  /*2a20*/  LEA.HI R0, R207, R207, RZ, 0x1 ;  /* 0x000000cfcf007211 */ /* 0x000fe400078f08ff */
[----:B------:R-:W-:Y:S02]  /*2a30*/  ISETP.NE.AND P0, PT, R17, 0x3, PT ;  /* 0x000000031100780c */ /* 0x000fe40003f05270 */
[----:B------:R-:W-:-:S05]  /*2a40*/  LOP3.LUT R0, R0, 0xfffffffe, RZ, 0xc0, !PT ;  /* 0xfffffffe00007812 */ /* 0x000fca00078ec0ff */
[----:B------:R-:W-:-:S05]  /*2a50*/  IMAD.IADD R0, R207, 0x1, -R0 ;  /* 0x00000001cf007824 */ /* 0x000fca00078e0a00 */
[----:B------:R-:W-:-:S04]  /*2a60*/  SHF.L.U32 R4, R0, 0x1f, RZ ;  /* 0x0000001f00047819 */ /* 0x000fc800000006ff */
[----:B------:R-:W0:Y:S02]  /*2a70*/  SYNCS.PHASECHK.TRANS64.TRYWAIT P1, [UR38+0x38800], R4 ;  /* 0x03880004ff0075a7 */ /* 0x000e240008020166 */
[----:B0-----:R-:W-:Y:S05]  /*2a80*/  @!P1 BRA `(.L_x_182) ;  /* 0x000000cc00c89947 */ /* 0x001fea0003800000 */
.L_x_263:
[----:B------:R-:W-:Y:S05]  /*2a90*/  @!P0 BRA `(.L_x_183) ;  /* 0x0000000000048947 */ /* 0x000fea0003800000 */
[----:B------:R-:W-:Y:S01]  /*2aa0*/  BPT.TRAP 0x1 ;  /* 0x000000040000795c */ /* 0x000fe20000300000 */
.L_x_183:
[----:B0-----:R-:W-:Y:S01]  /*2ab0*/  IMAD.U32 R3, RZ, RZ, UR36 ;  /* 0x00000024ff037e24 */ /* 0x001fe2000f8e00ff */
[----:B------:R-:W-:-:S04]  /*2ac0*/  SHF.L.U32 R6, R2, 0x1f, RZ ;  /* 0x0000001f02067819 */ /* 0x000fc800000006ff */
[----:B------:R-:W-:-:S04]  /*2ad0*/  LEA R3, R3, UR38, 0x3 ;  /* 0x0000002603037c11 */ /* 0x000fc8000f8e18ff */
[----:B------:R0:W1:Y:S01]  /*2ae0*/  SYNCS.PHASECHK.TRANS64.TRYWAIT P1, [R3+URZ+0x38830], R6 ;  /* 0x03883006030075a7 */ /* 0x000062000802017f */
[----:B------:R-:W-:Y:S05]  /*2af0*/  @!P0 BRA `(.L_x_184) ;  /* 0x0000000000048947 */ /* 0x000fea0003800000 */
[----:B------:R-:W-:Y:S01]  /*2b00*/  BPT.TRAP 0x1 ;  /* 0x000000040000795c */ /* 0x000fe20000300000 */
.L_x_184:
[----:B-1----:R-:W-:Y:S05]  /*2b10*/  @P1 BRA `(.L_x_185) ;  /* 0x0000000000081947 */ /* 0x002fea0003800000 */
[----:B------:R-:W1:Y:S02]  /*2b20*/  SYNCS.PHASECHK.TRANS64.TRYWAIT P1, [R3+URZ+0x38830], R6 ;  /* 0x03883006030075a7 */ /* 0x000e64000802017f */
[----:B-1----:R-:W-:Y:S05]  /*2b30*/  @!P1 BRA `(.L_x_186) ;  /* 0x000000cc00b49947 */ /* 0x002fea0003800000 */
.L_x_185:
[----:B------:R-:W-:-:S04]  /*2b40*/  UIADD3 UR4, UR38, 0x22400, URZ ;  /* 0x0002240026047890 */ /* 0x000fc8000fffe03f */
[----:B------:R-:W-:-:S04]  /*2b50*/  USHF.R.U32.HI UR4, URZ, 0x4, UR4 ;  /* 0x000000043f047899 */ /* 0x000fc80008011604 */
[----:B------:R-:W-:-:S06]  /*2b60*/  ULOP3.LUT UR4, UR4, 0x3fff, URZ, 0xc0, !UPT ;  /* 0x00003fff04047892 */ /* 0x000fcc000f8ec03f */
[----:B------:R-:W-:Y:S01]  /*2b70*/  IMAD.U32 R0, RZ, RZ, UR4 ;  /* 0x00000004ff007e24 */ /* 0x000fe2000f8e00ff */
        /* <DEDUP_REMOVED lines=11> */
[----:B------:R-:W-:Y:S01]  /*2c30*/  UMOV UR15, 0x40000040 ;  /* 0x40000040000f7882 */ /* 0x000fe20000000000 */
[----:B------:R-:W-:-:S02]  /*2c40*/  UMOV UR13, 0x40000040 ;  /* 0x40000040000d7882 */ /* 0x000fc40000000000 */
[----:B------:R-:W-:Y:S02]  /*2c50*/  ULEA UR6, UR36, UR6, 0x9 ;  /* 0x0000000624067291 */ /* 0x000fe4000f8e483f */
[----:B------:R-:W-:Y:S02]  /*2c60*/  ULOP3.LUT UR4, UR4, 0x10000, URZ, 0xfc, !UPT ;  /* 0x0001000004047892 */ /* 0x000fe4000f8efc3f */
[----:B------:R-:W-:Y:S02]  /*2c70*/  UIADD3 UR10, UR6, 0x2, URZ ;  /* 0x00000002060a7890 */ /* 0x000fe4000fffe03f */
[----:B------:R-:W-:Y:S02]  /*2c80*/  UIADD3 UR8, UR4, 0x2, URZ ;  /* 0x0000000204087890 */ /* 0x000fe4000fffe03f */
[----:B------:R-:W-:Y:S02]  /*2c90*/  UIADD3 UR14, UR6, 0x4, URZ ;  /* 0x00000004060e7890 */ /* 0x000fe4000fffe03f */
[----:B------:R-:W-:-:S02]  /*2ca0*/  UIADD3 UR12, UR4, 0x4, URZ ;  /* 0x00000004040c7890 */ /* 0x000fc4000fffe03f */
[----:B------:R-:W-:Y:S01]  /*2cb0*/  HGMMA.64x64x16.F32 R24, gdesc[UR4], RZ, !UPT, gsb0 ;  /* 0x00e00000041879f0 */ /* 0x000fe2000c0008ff */
[----:B------:R-:W-:Y:S02]  /*2cc0*/  UIADD3 UR18, UR6, 0x6, URZ ;  /* 0x0000000606127890 */ /* 0x000fe4000fffe03f */
[----:B------:R-:W-:Y:S01]  /*2cd0*/  UIADD3 UR16, UR4, 0x6, URZ ;  /* 0x0000000604107890 */ /* 0x000fe2000fffe03f */
[----:B------:R-:W-:Y:S01]  /*2ce0*/  UMOV UR19, 0x40000040 ;  /* 0x4000004000137882 */ /* 0x000fe20000000000 */
        /* <DEDUP_REMOVED lines=11> */
[----:B------:R-:W2:Y:S02]  /*2da0*/  SYNCS.PHASECHK.TRANS64.TRYWAIT P1, [UR38+0x38810], R4 ;  /* 0x03881004ff0075a7 */ /* 0x000ea40008020166 */
[----:B--2---:R-:W-:Y:S05]  /*2db0*/  @!P1 BRA `(.L_x_187) ;  /* 0x000000cc00289947 */ /* 0x004fea0003800000 */
.L_x_264:
[----:B------:R-:W-:Y:S05]  /*2dc0*/  @!P0 BRA `(.L_x_188) ;  /* 0x0000000000048947 */ /* 0x000fea0003800000 */
[----:B------:R-:W-:Y:S01]  /*2dd0*/  BPT.TRAP 0x1 ;  /* 0x000000040000795c */ /* 0x000fe20000300000 */
.L_x_188:
[----:B------:R3:W4:Y:S01]  /*2de0*/  SYNCS.PHASECHK.TRANS64.TRYWAIT P1, [R3+URZ+0x38850], R6 ;  /* 0x03885006030075a7 */ /* 0x000722000802017f */
[----:B------:R-:W-:Y:S05]  /*2df0*/  @!P0 BRA `(.L_x_189) ;  /* 0x0000000000048947 */ /* 0x000fea0003800000 */
[----:B------:R-:W-:Y:S01]  /*2e00*/  BPT.TRAP 0x1 ;  /* 0x000000040000795c */ /* 0x000fe20000300000 */
.L_x_189:
[----:B----4-:R-:W-:Y:S05]  /*2e10*/  @P1 BRA `(.L_x_190) ;  /* 0x0000000000081947 */ /* 0x010fea0003800000 */
[----:B------:R-:W4:Y:S02]  /*2e20*/  SYNCS.PHASECHK.TRANS64.TRYWAIT P1, [R3+URZ+0x38850], R6 ;  /* 0x03885006030075a7 */ /* 0x000f24000802017f */
[----:B----4-:R-:W-:Y:S05]  /*2e30*/  @!P1 BRA `(.L_x_191) ;  /* 0x000000cc00209947 */ /* 0x010fea0003800000 */
.L_x_190:
[----:B------:R-:W-:Y:S01]  /*2e40*/  UIADD3 UR4, UR38, 0x400, URZ ;  /* 0x0000040026047890 */ /* 0x000fe2000fffe03f */
[----:B------:R-:W-:Y:S01]  /*2e50*/  WARPGROUP.ARRIVE ;  /* 0x00000000000079c5 */ /* 0x000fe20000000000 */
[----:B------:R-:W-:-:S05]  /*2e60*/  UIADD3 UR5, UR38, 0x26400, URZ ;  /* 0x0002640026057890 */ /* 0x000fca000fffe03f */
[----:B--2---:R-:W2:Y:S01]  /*2e70*/  S2R R4, SR_TID.X ;  /* 0x0000000000047919 */ /* 0x004ea20000002100 */
[----:B------:R-:W-:Y:S02]  /*2e80*/  USHF.R.U32.HI UR4, URZ, 0x4, UR4 ;  /* 0x000000043f047899 */ /* 0x000fe40008011604 */
[----:B------:R-:W-:Y:S02]  /*2e90*/  USHF.R.U32.HI UR5, URZ, 0x4, UR5 ;  /* 0x000000043f057899 */ /* 0x000fe40008011605 */
[----:B------:R-:W-:Y:S02]  /*2ea0*/  ULOP3.LUT UR4, UR4, 0x3fff, URZ, 0xc0, !UPT ;  /* 0x00003fff04047892 */ /* 0x000fe4000f8ec03f */
[----:B------:R-:W-:Y:S02]  /*2eb0*/  ULOP3.LUT UR5, UR5, 0x3fff, URZ, 0xc0, !UPT ;  /* 0x00003fff05057892 */ /* 0x000fe4000f8ec03f */
[----:B------:R-:W-:Y:S02]  /*2ec0*/  ULOP3.LUT UR4, UR4, 0x10000, URZ, 0xfc, !UPT ;  /* 0x0001000004047892 */ /* 0x000fe4000f8efc3f */
[----:B------:R-:W-:-:S02]  /*2ed0*/  ULOP3.LUT UR6, UR5, 0x10000, URZ, 0xfc, !UPT ;  /* 0x0001000005067892 */ /* 0x000fc4000f8efc3f */
[----:B------:R-:W-:Y:S01]  /*2ee0*/  ULEA UR5, UR36, UR4, 0xc ;  /* 0x0000000424057291 */ /* 0x000fe2000f8e603f */
[----:B------:R-:W-:Y:S01]  /*2ef0*/  UMOV UR21, 0x40000040 ;  /* 0x4000004000157882 */ /* 0x000fe20000000000 */
[----:B------:R-:W-:Y:S01]  /*2f00*/  UMOV UR23, 0x40000040 ;  /* 0x4000004000177882 */ /* 0x000fe20000000000 */
[----:B------:R-:W-:Y:S02]  /*2f10*/  UIADD3 UR14, UR6, 0x800, URZ ;  /* 0x00000800060e7890 */ /* 0x000fe4000fffe03f */
[----:B------:R-:W-:Y:S02]  /*2f20*/  UMOV UR20, UR6 ;  /* 0x0000000600147c82 */ /* 0x000fe40008000000 */
[----:B------:R-:W-:Y:S01]  /*2f30*/  UMOV UR22, UR5 ;  /* 0x0000000500167c82 */ /* 0x000fe20008000000 */
[----:B------:R-:W-:Y:S01]  /*2f40*/  UIADD3 UR15, UR5, 0x800, URZ ;  /* 0x00000800050f7890 */ /* 0x000fe2000fffe03f */
[----:B------:R-:W-:Y:S01]  /*2f50*/  HGMMA.64x64x16.F32 R24, gdesc[UR20], R24, gsb0 ;  /* 0x00e00000141879f0 */ /* 0x000fe20008000818 */
[----:B------:R-:W-:-:S02]  /*2f60*/  UIADD3 UR20, UR6, 0x2, URZ ;  /* 0x0000000206147890 */ /* 0x000fc4000fffe03f */
[----:B------:R-:W-:Y:S01]  /*2f70*/  UIADD3 UR22, UR5, 0x2, URZ ;  /* 0x0000000205167890 */ /* 0x000fe2000fffe03f */
[----:B------:R-:W-:Y:S01]  /*2f80*/  UMOV UR21, 0x40000040 ;  /* 0x4000004000157882 */ /* 0x000fe20000000000 */
[----:B------:R-:W-:Y:S01]  /*2f90*/  UMOV UR23, 0x40000040 ;  /* 0x4000004000177882 */ /* 0x000fe20000000000 */
[----:B--2---:R-:W-:-:S06]  /*2fa0*/  SHF.R.U32.HI R4, RZ, 0x7, R4 ;  /* 0x00000007ff047819 */ /* 0x004fcc0000011604 */
[----:B------:R-:W2:Y:S02]  /*2fb0*/  SHFL.IDX PT, R4, R4, RZ, 0x1f ;  /* 0x00001fff04047589 */ /* 0x000ea400000e0000 */
[----:B--2---:R-:W-:-:S13]  /*2fc0*/  R2UR UR7, R4 ;  /* 0x00000000040772ca */ /* 0x004fda00000e0000 */
[----:B------:R-:W-:-:S03]  /*2fd0*/  UISETP.GT.AND UP0, UPT, UR7, 0x7f, UPT ;  /* 0x0000007f0700788c */ /* 0x000fc6000bf04270 */
[----:B------:R-:W-:Y:S01]  /*2fe0*/  UMOV UR7, 0x4 ;  /* 0x0000000400077882 */ /* 0x000fe20000000000 */
[----:B------:R-:W-:Y:S02]  /*2ff0*/  USEL UR11, URZ, 0x2, !UP0 ;  /* 0x000000023f0b7887 */ /* 0x000fe4000c000000 */
[----:B------:R-:W-:Y:S02]  /*3000*/  USEL UR10, UR7, 0x2, UP0 ;  /* 0x00000002070a7887 */ /* 0x000fe40008000000 */
[----:B------:R-:W-:Y:S01]  /*3010*/  USEL UR7, UR7, 0x6, !UP0 ;  /* 0x0000000607077887 */ /* 0x000fe2000c000000 */
[----:B------:R-:W-:Y:S02]  /*3020*/  WARPGROUP.DEPBAR.LE gsb0, 0x0 ;  /* 0x00008000000079c5 */ /* 0x000fe40000010000 */
[----:B------:R-:W-:-:S06]  /*3030*/  WARPGROUP.ARRIVE ;  /* 0x00000000000079c5 */ /* 0x000fcc0000000000 */
[----:B------:R-:W-:Y:S01]  /*3040*/  HGMMA.64x64x16.F32 R24, gdesc[UR20], R24, gsb0 ;  /* 0x00e00000141879f0 */ /* 0x000fe20008000818 */
[----:B------:R-:W-:Y:S02]  /*3050*/  UIADD3 UR20, UR6, 0x4, URZ ;  /* 0x0000000406147890 */ /* 0x000fe4000fffe03f */
[----:B------:R-:W-:Y:S01]  /*3060*/  UIADD3 UR22, UR5, 0x4, URZ ;  /* 0x0000000405167890 */ /* 0x000fe2000fffe03f */
[----:B------:R-:W-:Y:S01]  /*3070*/  UMOV UR21, 0x40000040 ;  /* 0x4000004000157882 */ /* 0x000fe20000000000 */
[----:B------:R-:W-:Y:S01]  /*3080*/  UMOV UR23, 0x40000040 ;  /* 0x4000004000177882 */ /* 0x000fe20000000000 */
        /* <DEDUP_REMOVED lines=94> */
[----:B------:R-:W-:Y:S02]  /*3670*/  UIADD3 UR20, UR11, UR14, URZ ;  /* 0x0000000e0b147290 */ /* 0x000fe4000fffe03f */
[----:B------:R-:W-:Y:S01]  /*3680*/  UIADD3 UR22, UR11, UR15, URZ ;  /* 0x0000000f0b167290 */ /* 0x000fe2000fffe03f */
        /* <DEDUP_REMOVED lines=16> */
[----:B------:R-:W-:Y:S01]  /*3790*/  UMOV UR14, 0x28 ;  /* 0x00000028000e7882 */ /* 0x000fe20000000000 */
[----:B------:R-:W-:Y:S01]  /*37a0*/  UMOV UR15, 0xa00 ;  /* 0x00000a00000f7882 */ /* 0x000fe20000000000 */
[----:B------:R-:W-:Y:S02]  /*37b0*/  USEL UR14, UR14, 0x26, UP0 ;  /* 0x000000260e0e7887 */ /* 0x000fe40008000000 */
[----:B------:R-:W-:-:S02]  /*37c0*/  USEL UR15, UR15, 0x980, UP0 ;  /* 0x000009800f0f7887 */ /* 0x000fc40008000000 */
[----:B------:R-:W-:Y:S02]  /*37d0*/  ULOP3.LUT UR14, UR14, 0x6, URZ, 0xc0, !UPT ;  /* 0x000000060e0e7892 */ /* 0x000fe4000f8ec03f */
[----:B------:R-:W-:Y:S01]  /*37e0*/  ULOP3.LUT UR15, UR15, 0xa00, URZ, 0xc0, !UPT ;  /* 0x00000a000f0f7892 */ /* 0x000fe2000f8ec03f */
[----:B------:R-:W-:Y:S02]  /*37f0*/  WARPGROUP.DEPBAR.LE gsb0, 0x0 ;  /* 0x00008000000079c5 */ /* 0x000fe40000010000 */
[----:B------:R-:W-:-:S06]  /*3800*/  WARPGROUP.ARRIVE ;  /* 0x00000000000079c5 */ /* 0x000fcc0000000000 */
[----:B------:R-:W-:Y:S01]  /*3810*/  HGMMA.64x64x16.F32 R24, gdesc[UR20], R24, gsb0 ;  /* 0x00e00000141879f0 */ /* 0x000fe20008000818 */
[----:B------:R-:W-:Y:S02]  /*3820*/  UIADD3 UR20, UR14, UR15, UR6 ;  /* 0x0000000f0e147290 */ /* 0x000fe4000fffe006 */
[----:B------:R-:W-:Y:S01]  /*3830*/  UIADD3 UR22, UR14, UR15, UR5 ;  /* 0x0000000f0e167290 */ /* 0x000fe2000fffe005 */
[----:B------:R-:W-:Y:S01]  /*3840*/  UMOV UR21, 0x40000040 ;  /* 0x4000004000157882 */ /* 0x000fe20000000000 */
[----:B------:R-:W-:Y:S01]  /*3850*/  UMOV UR23, 0x40000040 ;  /* 0x4000004000177882 */ /* 0x000fe20000000000 */
[----:B------:R-:W-:Y:S02]  /*3860*/  UIADD3 UR14, UR6, 0xa00, URZ ;  /* 0x00000a00060e7890 */ /* 0x000fe4000fffe03f */
[----:B------:R-:W-:Y:S01]  /*3870*/  UIADD3 UR15, UR5, 0xa00, URZ ;  /* 0x00000a00050f7890 */ /* 0x000fe2000fffe03f */
        /* <DEDUP_REMOVED lines=86> */
[----:B------:R-:W-:Y:S02]  /*3de0*/  UMOV UR10, 0x1000 ;  /* 0x00001000000a7882 */ /* 0x000fe40000000000 */
[----:B------:R-:W-:-:S04]  /*3df0*/  USEL UR10, UR10, 0xf80, UP0 ;  /* 0x00000f800a0a7887 */ /* 0x000fc80008000000 */
[----:B------:R-:W-:Y:S01]  /*3e00*/  ULOP3.LUT UR10, UR10, 0x1e00, URZ, 0xc0, !UPT ;  /* 0x00001e000a0a7892 */ /* 0x000fe2000f8ec03f */
        /* <DEDUP_REMOVED lines=17> */
[----:B------:R-:W-:Y:S02]  /*3f20*/  WARPGROUP.DEPBAR.LE gsb0, 0x0 ;  /* 0x00008000000079c5 */ /* 0x000fe40000010000 */
[----:B------:R-:W-:-:S06]  /*3f30*/  WARPGROUP.ARRIVE ;  /* 0x00000000000079c5 */ /* 0x000fcc0000000000 */
[----:B------:R-:W-:Y:S03]  /*3f40*/  HGMMA.64x64x16.F32 R24, gdesc[UR20], R24, gsb0 ;  /* 0x00e00000141879f0 */ /* 0x000fe60008000818 */
[----:B------:R-:W-:Y:S02]  /*3f50*/  WARPGROUP.DEPBAR.LE gsb0, 0x0 ;  /* 0x00008000000079c5 */ /* 0x000fe40000010000 */
[----:B------:R-:W-:Y:S05]  /*3f60*/  @!P0 BRA `(.L_x_192) ;  /* 0x0000000000048947 */ /* 0x000fea0003800000 */
[----:B------:R-:W-:Y:S01]  /*3f70*/  BPT.TRAP 0x1 ;  /* 0x000000040000795c */ /* 0x000fe20000300000 */
.L_x_192:
[----:B------:R-:W-:Y:S01]  /*3f80*/  ULDC UR5, c[0x0][0xad0] ;  /* 0x0002b40000057ab9 */ /* 0x000fe20000000800 */
[----:B------:R-:W-:Y:S02]  /*3f90*/  IMAD R4, R153, -0x40, R152 ;  /* 0xffffffc099047824 */ /* 0x000fe400078e0298 */
[----:B------:R-:W-:Y:S01]  /*3fa0*/  FMUL.FTZ R24, R24, UR5 ;  /* 0x0000000518187c20 */ /* 0x000fe20008410000 */
[----:B------:R-:W-:Y:S01]  /*3fb0*/  FMUL.FTZ R25, R25, UR5 ;  /* 0x0000000519197c20 */ /* 0x000fe20008410000 */
[----:B------:R-:W-:Y:S01]  /*3fc0*/  FMUL.FTZ R28, R28, UR5 ;  /* 0x000000051c1c7c20 */ /* 0x000fe20008410000 */
[----:B------:R-:W-:Y:S01]  /*3fd0*/  FMUL.FTZ R29, R29, UR5 ;  /* 0x000000051d1d7c20 */ /* 0x000fe20008410000 */
[----:B------:R-:W-:Y:S01]  /*3fe0*/  FMUL.FTZ R32, R32, UR5 ;  /* 0x0000000520207c20 */ /* 0x000fe20008410000 */
[----:B------:R-:W-:Y:S01]  /*3ff0*/  FMUL.FTZ R26, R26, UR5 ;  /* 0x000000051a1a7c20 */ /* 0x000fe20008410000 */
[----:B------:R-:W2:Y:S01]  /*4000*/  MUFU.TANH R24, R24 ;  /* 0x0000001800187308 */ /* 0x000ea20000002400 */
[----:B------:R-:W-:Y:S01]  /*4010*/  IADD3 R4, -R19, 0x40, R4 ;  /* 0x0000004013047810 */ /* 0x000fe20007ffe104 */
[----:B------:R-:W-:Y:S01]  /*4020*/  FMUL.FTZ R33, R33, UR5 ;  /* 0x0000000521217c20 */ /* 0x000fe20008410000 */
[----:B------:R-:W-:Y:S01]  /*4030*/  FMUL.FTZ R27, R27, UR5 ;  /* 0x000000051b1b7c20 */ /* 0x000fe20008410000 */
[----:B------:R-:W-:Y:S01]  /*4040*/  FMUL.FTZ R36, R36, UR5 ;  /* 0x0000000524247c20 */ /* 0x000fe20008410000 */
[----:B------:R-:W-:Y:S01]  /*4050*/  ISETP.GT.AND P5, PT, R4, RZ, PT ;  /* 0x000000ff0400720c */ /* 0x000fe20003fa4270 */
[----:B------:R-:W-:Y:S01]  /*4060*/  FMUL.FTZ R30, R30, UR5 ;  /* 0x000000051e1e7c20 */ /* 0x000fe20008410000 */
[C---:B------:R-:W-:Y:S01]  /*4070*/  ISETP.GT.AND P4, PT, R4.reuse, 0x1, PT ;  /* 0x000000010400780c */ /* 0x040fe20003f84270 */
[----:B------:R-:W5:Y:S01]  /*4080*/  MUFU.TANH R25, R25 ;  /* 0x0000001900197308 */ /* 0x000f620000002400 */
[C---:B------:R-:W-:Y:S01]  /*4090*/  ISETP.GT.AND P3, PT, R4.reuse, 0x8, PT ;  /* 0x000000080400780c */ /* 0x040fe20003f64270 */
[----:B------:R-:W-:Y:S01]  /*40a0*/  FMUL.FTZ R37, R37, UR5 ;  /* 0x0000000525257c20 */ /* 0x000fe20008410000 */
[----:B------:R-:W-:Y:S01]  /*40b0*/  FMUL.FTZ R31, R31, UR5 ;  /* 0x000000051f1f7c20 */ /* 0x000fe20008410000 */
[----:B------:R-:W-:Y:S01]  /*40c0*/  ISETP.GT.AND P2, PT, R4, 0x9, PT ;  /* 0x000000090400780c */ /* 0x000fe20003f44270 */
[----:B------:R-:W-:Y:S01]  /*40d0*/  FMUL.FTZ R40, R40, UR5 ;  /* 0x0000000528287c20 */ /* 0x000fe20008410000 */
[----:B------:R-:W-:Y:S01]  /*40e0*/  FMUL.FTZ R34, R34, UR5 ;  /* 0x0000000522227c20 */ /* 0x000fe20008410000 */
[----:B------:R-:W-:Y:S01]  /*40f0*/  ISETP.GT.AND P1, PT, R4, 0x10, PT ;  /* 0x000000100400780c */ /* 0x000fe20003f24270 */
[----:B------:R-:W0:Y:S01]  /*4100*/  MUFU.TANH R28, R28 ;  /* 0x0000001c001c7308 */ /* 0x000e220000002400 */
[----:B--2---:R-:W-:Y:S01]  /*4110*/  FSEL R24, R24, -INF , P5 ;  /* 0xff80000018187808 */ /* 0x004fe20002800000 */
[----:B------:R-:W-:Y:S01]  /*4120*/  FMUL.FTZ R41, R41, UR5 ;  /* 0x0000000529297c20 */ /* 0x000fe20008410000 */
[----:B------:R-:W-:Y:S01]  /*4130*/  FMUL.FTZ R35, R35, UR5 ;  /* 0x0000000523237c20 */ /* 0x000fe20008410000 */
[----:B------:R-:W-:Y:S01]  /*4140*/  ISETP.GT.AND P6, PT, R4, 0x11, PT ;  /* 0x000000110400780c */ /* 0x000fe20003fc4270 */
[----:B------:R-:W-:Y:S01]  /*4150*/  FMUL.FTZ R44, R44, UR5 ;  /* 0x000000052c2c7c20 */ /* 0x000fe20008410000 */
[----:B------:R-:W-:Y:S01]  /*4160*/  FMUL.FTZ R38, R38, UR5 ;  /* 0x0000000526267c20 */ /* 0x000fe20008410000 */
[----:B------:R-:W-:Y:S01]  /*4170*/  FMUL.FTZ R45, R45, UR5 ;  /* 0x000000052d2d7c20 */ /* 0x000fe20008410000 */
[----:B------:R-:W2:Y:S01]  /*4180*/  MUFU.TANH R29, R29 ;  /* 0x0000001d001d7308 */ /* 0x000ea20000002400 */
[----:B-----5:R-:W-:Y:S01]  /*4190*/  FSEL R25, R25, -INF , P4 ;  /* 0xff80000019197808 */ /* 0x020fe20002000000 */
[----:B------:R-:W-:Y:S01]  /*41a0*/  FMUL.FTZ R39, R39, UR5 ;  /* 0x0000000527277c20 */ /* 0x000fe20008410000 */
[----:B------:R-:W-:Y:S01]  /*41b0*/  FMUL.FTZ R48, R48, UR5 ;  /* 0x0000000530307c20 */ /* 0x000fe20008410000 */
[----:B------:R-:W-:Y:S01]  /*41c0*/  FMUL.FTZ R42, R42, UR5 ;  /* 0x000000052a2a7c20 */ /* 0x000fe20008410000 */
[----:B------:R-:W-:Y:S01]  /*41d0*/  FMNMX.FTZ R5, R24, R25, !PT ;  /* 0x0000001918057209 */ /* 0x000fe20007810000 */
[----:B------:R-:W-:Y:S01]  /*41e0*/  FMUL.FTZ R49, R49, UR5 ;  /* 0x0000000531317c20 */ /* 0x000fe20008410000 */
[----:B------:R-:W-:Y:S01]  /*41f0*/  FMUL.FTZ R43, R43, UR5 ;  /* 0x000000052b2b7c20 */ /* 0x000fe20008410000 */
[----:B------:R-:W5:Y:S01]  /*4200*/  MUFU.TANH R32, R32 ;  /* 0x0000002000207308 */ /* 0x000f620000002400 */
[----:B0-----:R-:W-:Y:S01]  /*4210*/  FSEL R28, R28, -INF , P3 ;  /* 0xff8000001c1c7808 */ /* 0x001fe20001800000 */
[----:B------:R-:W-:Y:S01]  /*4220*/  FMUL.FTZ R52, R52, UR5 ;  /* 0x0000000534347c20 */ /* 0x000fe20008410000 */
[----:B------:R-:W-:Y:S01]  /*4230*/  FMUL.FTZ R53, R53, UR5 ;  /* 0x0000000535357c20 */ /* 0x000fe20008410000 */
[----:B------:R-:W-:Y:S01]  /*4240*/  FMUL.FTZ R46, R46, UR5 ;  /* 0x000000052e2e7c20 */ /* 0x000fe20008410000 */
[----:B------:R-:W-:Y:S01]  /*4250*/  FMNMX.FTZ R5, R28, R5, !PT ;  /* 0x000000051c057209 */ /* 0x000fe20007810000 */
[----:B------:R-:W-:Y:S01]  /*4260*/  FMUL.FTZ R47, R47, UR5 ;  /* 0x000000052f2f7c20 */ /* 0x000fe20008410000 */
[----:B------:R-:W-:Y:S01]  /*4270*/  FMUL.FTZ R50, R50, UR5 ;  /* 0x0000000532327c20 */ /* 0x000fe20008410000 */
[----:B------:R-:W0:Y:S01]  /*4280*/  MUFU.TANH R26, R26 ;  /* 0x0000001a001a7308 */ /* 0x000e220000002400 */
[----:B--2---:R-:W-:Y:S01]  /*4290*/  FSEL R10, R29, -INF , P2 ;  /* 0xff8000001d0a7808 */ /* 0x004fe20001000000 */
[----:B------:R-:W-:Y:S01]  /*42a0*/  FMUL.FTZ R51, R51, UR5 ;  /* 0x0000000533337c20 */ /* 0x000fe20008410000 */
[----:B------:R-:W-:Y:S01]  /*42b0*/  FMUL.FTZ R54, R54, UR5 ;  /* 0x0000000536367c20 */ /* 0x000fe20008410000 */
[----:B------:R-:W-:Y:S01]  /*42c0*/  ULDC UR7, c[0x0][0xa80] ;  /* 0x0002a00000077ab9 */ /* 0x000fe20000000800 */
[----:B------:R-:W-:Y:S01]  /*42d0*/  FMNMX.FTZ R5, R10, R5, !PT ;  /* 0x000000050a057209 */ /* 0x000fe20007810000 */
[----:B------:R-:W-:Y:S01]  /*42e0*/  FMUL.FTZ R55, R55, UR5 ;  /* 0x0000000537377c20 */ /* 0x000fe20008410000 */
[----:B------:R-:W-:Y:S01]  /*42f0*/  ULOP3.LUT UR5, UR44, 0x2000000, URZ, 0xfc, !UPT ;  /* 0x020000002c057892 */ /* 0x000fe2000f8efc3f */
[----:B------:R-:W2:Y:S01]  /*4300*/  MUFU.TANH R33, R33 ;  /* 0x0000002100217308 */ /* 0x000ea20000002400 */
[----:B-----5:R-:W-:Y:S01]  /*4310*/  FSEL R12, R32, -INF , P1 ;  /* 0xff800000200c7808 */ /* 0x020fe20000800000 */
[----:B------:R-:W-:Y:S01]  /*4320*/  UMOV UR11, 0x40000040 ;  /* 0x40000040000b7882 */ /* 0x000fe20000000000 */
[----:B------:R-:W-:-:S02]  /*4330*/  ULEA UR10, UR36, UR5, 0xc ;  /* 0x00000005240a7291 */ /* 0x000fc4000f8e603f */
[----:B------:R-:W-:Y:S01]  /*4340*/  FMNMX.FTZ R5, R12, R5, !PT ;  /* 0x000000050c057209 */ /* 0x000fe20007810000 */
[----:B------:R-:W-:Y:S01]  /*4350*/  UMOV UR15, 0x40000040 ;  /* 0x40000040000f7882 */ /* 0x000fe20000000000 */
[----:B------:R-:W-:Y:S01]  /*4360*/  UIADD3 UR14, UR10, 0x80, URZ ;  /* 0x000000800a0e7890 */ /* 0x000fe2000fffe03f */
[----:B------:R-:W5:Y:S01]  /*4370*/  MUFU.TANH R27, R27 ;  /* 0x0000001b001b7308 */ /* 0x000f620000002400 */
[----:B0-----:R-:W-:Y:S02]  /*4380*/  FSEL R26, R26, -INF , P5 ;  /* 0xff8000001a1a7808 */ /* 0x001fe40002800000 */
[----:B------:R-:W-:-:S05]  /*4390*/  ISETP.GT.AND P5, PT, R4, 0x18, PT ;  /* 0x000000180400780c */ /* 0x000fca0003fa4270 */
[----:B------:R-:W0:Y:S01]  /*43a0*/  MUFU.TANH R36, R36 ;  /* 0x0000002400247308 */ /* 0x000e220000002400 */
[----:B--2---:R-:W-:-:S04]  /*43b0*/  FSEL R14, R33, -INF , P6 ;  /* 0xff800000210e7808 */ /* 0x004fc80003000000 */
[----:B------:R-:W-:-:S03]  /*43c0*/  FMNMX.FTZ R5, R14, R5, !PT ;  /* 0x000000050e057209 */ /* 0x000fc60007810000 */
[----:B------:R-:W2:Y:S01]  /*43d0*/  MUFU.TANH R30, R30 ;  /* 0x0000001e001e7308 */ /* 0x000ea20000002400 */
[----:B-----5:R-:W-:Y:S02]  /*43e0*/  FSEL R27, R27, -INF , P4 ;  /* 0xff8000001b1b7808 */ /* 0x020fe40002000000 */
[----:B------:R-:W-:-:S05]  /*43f0*/  ISETP.GT.AND P4, PT, R4, 0x19, PT ;  /* 0x000000190400780c */ /* 0x000fca0003f84270 */
[----:B------:R-:W5:Y:S01]  /*4400*/  MUFU.TANH R37, R37 ;  /* 0x0000002500257308 */ /* 0x000f620000002400 */
[----:B0-----:R-:W-:-:S04]  /*4410*/  FSEL R20, R36, -INF , P5 ;  /* 0xff80000024147808 */ /* 0x001fc80002800000 */
[----:B------:R-:W-:-:S03]  /*4420*/  FMNMX.FTZ R5, R20, R5, !PT ;  /* 0x0000000514057209 */ /* 0x000fc60007810000 */
[----:B------:R-:W0:Y:S01]  /*4430*/  MUFU.TANH R31, R31 ;  /* 0x0000001f001f7308 */ /* 0x000e220000002400 */
[----:B--2---:R-:W-:Y:S02]  /*4440*/  FSEL R30, R30, -INF , P3 ;  /* 0xff8000001e1e7808 */ /* 0x004fe40001800000 */
[----:B------:R-:W-:-:S05]  /*4450*/  ISETP.GT.AND P3, PT, R4, 0x20, PT ;  /* 0x000000200400780c */ /* 0x000fca0003f64270 */
[----:B------:R-:W2:Y:S01]  /*4460*/  MUFU.TANH R40, R40 ;  /* 0x0000002800287308 */ /* 0x000ea20000002400 */
[----:B-----5:R-:W-:-:S04]  /*4470*/  FSEL R56, R37, -INF , P4 ;  /* 0xff80000025387808 */ /* 0x020fc80002000000 */
[----:B------:R-:W-:-:S03]  /*4480*/  FMNMX.FTZ R5, R56, R5, !PT ;  /* 0x0000000538057209 */ /* 0x000fc60007810000 */
        /* <DEDUP_REMOVED lines=43> */
[----:B-----5:R-:W-:-:S04]  /*4740*/  FSEL R72, R53, -INF , P2 ;  /* 0xff80000035487808 */ /* 0x020fc80001000000 */
[----:B------:R-:W-:-:S03]  /*4750*/  FMNMX.FTZ R4, R72, R5, !PT ;  /* 0x0000000548047209 */ /* 0x000fc60007810000 */
[----:B------:R-:W5:Y:S01]  /*4760*/  MUFU.TANH R50, R50 ;  /* 0x0000003200327308 */ /* 0x000f620000002400 */
[----:B0-----:R-:W-:Y:S01]  /*4770*/  FSEL R46, R46, -INF , P1 ;  /* 0xff8000002e2e7808 */ /* 0x001fe20000800000 */
[----:B------:R-:W1:Y:S06]  /*4780*/  SHFL.BFLY PT, R5, R4, 0x2, 0x1f ;  /* 0x0c401f0004057f89 */ /* 0x000e6c00000e0000 */
[----:B------:R-:W-:Y:S01]  /*4790*/  MUFU.TANH R51, R51 ;  /* 0x0000003300337308 */ /* 0x000fe20000002400 */
[----:B--2---:R-:W-:-:S07]  /*47a0*/  FSEL R48, R47, -INF , P6 ;  /* 0xff8000002f307808 */ /* 0x004fce0003000000 */
[----:B------:R-:W0:Y:S01]  /*47b0*/  MUFU.TANH R54, R54 ;  /* 0x0000003600367308 */ /* 0x000e220000002400 */
[----:B-----5:R-:W-:-:S07]  /*47c0*/  FSEL R50, R50, -INF , P5 ;  /* 0xff80000032327808 */ /* 0x020fce0002800000 */
[----:B------:R-:W2:Y:S01]  /*47d0*/  MUFU.TANH R55, R55 ;  /* 0x0000003700377308 */ /* 0x000ea20000002400 */
[----:B-1-34-:R-:W-:Y:S02]  /*47e0*/  FMNMX.FTZ R6, R4, R5, !PT ;  /* 0x0000000504067209 */ /* 0x01afe40007810000 */
[----:B------:R-:W-:-:S03]  /*47f0*/  FMNMX.FTZ R5, R26, R27, !PT ;  /* 0x0000001b1a057209 */ /* 0x000fc60007810000 */
[----:B------:R-:W1:Y:S01]  /*4800*/  SHFL.BFLY PT, R7, R6, 0x1, 0x1f ;  /* 0x0c201f0006077f89 */ /* 0x000e6200000e0000 */
[----:B------:R-:W-:Y:S02]  /*4810*/  FMNMX.FTZ R5, R30, R5, !PT ;  /* 0x000000051e057209 */ /* 0x000fe40007810000 */
[----:B0-----:R-:W-:Y:S02]  /*4820*/  FSEL R54, R54, -INF , P3 ;  /* 0xff80000036367808 */ /* 0x001fe40001800000 */
[----:B------:R-:W-:-:S04]  /*4830*/  FMNMX.FTZ R5, R32, R5, !PT ;  /* 0x0000000520057209 */ /* 0x000fc80007810000 */
[----:B------:R-:W-:Y:S02]  /*4840*/  FMNMX.FTZ R5, R34, R5, !PT ;  /* 0x0000000522057209 */ /* 0x000fe40007810000 */
[----:B--2---:R-:W-:Y:S02]  /*4850*/  FSEL R70, R55, -INF , P2 ;  /* 0xff80000037467808 */ /* 0x004fe40001000000 */
[----:B------:R-:W-:-:S04]  /*4860*/  FMNMX.FTZ R5, R36, R5, !PT ;  /* 0x0000000524057209 */ /* 0x000fc80007810000 */
[----:B------:R-:W-:-:S04]  /*4870*/  FMNMX.FTZ R5, R38, R5, !PT ;  /* 0x0000000526057209 */ /* 0x000fc80007810000 */
[----:B------:R-:W-:Y:S02]  /*4880*/  FMNMX.FTZ R5, R40, R5, !PT ;  /* 0x0000000528057209 */ /* 0x000fe40007810000 */
[----:B-1----:R-:W-:Y:S01]  /*4890*/  FMNMX.FTZ R4, R6, R7, !PT ;  /* 0x0000000706047209 */ /* 0x002fe20007810000 */
[----:B------:R-:W-:Y:S01]  /*48a0*/  IMAD.U32 R7, RZ, RZ, UR7 ;  /* 0x00000007ff077e24 */ /* 0x000fe2000f8e00ff */
[----:B------:R-:W-:Y:S02]  /*48b0*/  FMNMX.FTZ R5, R42, R5, !PT ;  /* 0x000000052a057209 */ /* 0x000fe40007810000 */
[C---:B------:R-:W-:Y:S01]  /*48c0*/  FSETP.NEU.FTZ.AND P1, PT, R4.reuse, -INF , PT ;  /* 0xff8000000400780b */ /* 0x040fe20003f3d000 */
[----:B------:R-:W-:Y:S01]  /*48d0*/  FMUL.FTZ R6, R4, R7 ;  /* 0x0000000704067220 */ /* 0x000fe20000410000 */
[----:B------:R-:W-:Y:S02]  /*48e0*/  FMNMX.FTZ R5, R44, R5, !PT ;  /* 0x000000052c057209 */ /* 0x000fe40007810000 */
[----:B------:R-:W-:-:S02]  /*48f0*/  R2UR UR7, R3 ;  /* 0x00000000030772ca */ /* 0x000fc400000e0000 */
[----:B------:R-:W-:Y:S02]  /*4900*/  FMNMX.FTZ R5, R46, R5, !PT ;  /* 0x000000052e057209 */ /* 0x000fe40007810000 */
[----:B------:R-:W-:Y:S02]  /*4910*/  FSEL R29, R6, RZ, P1 ;  /* 0x000000ff061d7208 */ /* 0x000fe40000800000 */
[----:B------:R-:W-:-:S03]  /*4920*/  FMNMX.FTZ R5, R48, R5, !PT ;  /* 0x0000000530057209 */ /* 0x000fc60007810000 */
[-CC-:B------:R-:W-:Y:S01]  /*4930*/  FFMA.FTZ R6, R24, R7.reuse, -R29.reuse ;  /* 0x0000000718067223 */ /* 0x180fe2000001081d */
[----:B------:R-:W-:Y:S01]  /*4940*/  FSEL R24, R51, -INF , P4 ;  /* 0xff80000033187808 */ /* 0x000fe20002000000 */
[--C-:B------:R-:W-:Y:S01]  /*4950*/  FFMA.FTZ R8, R28, R7, -R29.reuse ;  /* 0x000000071c087223 */ /* 0x100fe2000001081d */
[----:B------:R-:W-:Y:S01]  /*4960*/  FMNMX.FTZ R5, R50, R5, !PT ;  /* 0x0000000532057209 */ /* 0x000fe20007810000 */
[-CC-:B------:R-:W-:Y:S01]  /*4970*/  FFMA.FTZ R9, R25, R7.reuse, -R29.reuse ;  /* 0x0000000719097223 */ /* 0x180fe2000001081d */
[----:B------:R-:W-:Y:S01]  /*4980*/  UIADD3 UR7, UR7, 0x38840, URZ ;  /* 0x0003884007077890 */ /* 0x000fe2000fffe03f */
[--C-:B------:R-:W-:Y:S01]  /*4990*/  FFMA.FTZ R11, R10, R7, -R29.reuse ;  /* 0x000000070a0b7223 */ /* 0x100fe2000001081d */
[----:B------:R-:W-:Y:S01]  /*49a0*/  FMNMX.FTZ R5, R24, R5, !PT ;  /* 0x0000000518057209 */ /* 0x000fe20007810000 */
[-CC-:B------:R-:W-:Y:S01]  /*49b0*/  FFMA.FTZ R10, R12, R7.reuse, -R29.reuse ;  /* 0x000000070c0a7223 */ /* 0x180fe2000001081d */
[----:B------:R-:W-:Y:S01]  /*49c0*/  UPRMT UR7, UR37, 0x654, UR7 ;  /* 0x0000065425077896 */ /* 0x000fe20008000007 */
[--C-:B------:R-:W-:Y:S01]  /*49d0*/  FFMA.FTZ R13, R14, R7, -R29.reuse ;  /* 0x000000070e0d7223 */ /* 0x100fe2000001081d */
[----:B------:R-:W-:Y:S01]  /*49e0*/  FMNMX.FTZ R5, R54, R5, !PT ;  /* 0x0000000536057209 */ /* 0x000fe20007810000 */
[-CC-:B------:R-:W-:Y:S01]  /*49f0*/  FFMA.FTZ R12, R20, R7.reuse, -R29.reuse ;  /* 0x00000007140c7223 */ /* 0x180fe2000001081d */
[-CC-:B------:R-:W-:Y:S01]  /*4a00*/  FFMA.FTZ R15, R56, R7.reuse, -R29.reuse ;  /* 0x00000007380f7223 */ /* 0x180fe2000001081d */
[--C-:B------:R-:W-:Y:S01]  /*4a10*/  FFMA.FTZ R14, R58, R7, -R29.reuse ;  /* 0x000000073a0e7223 */ /* 0x100fe2000001081d */
[----:B------:R-:W-:Y:S01]  /*4a20*/  FMNMX.FTZ R5, R70, R5, !PT ;  /* 0x0000000546057209 */ /* 0x000fe20007810000 */
[-CC-:B------:R-:W-:Y:S01]  /*4a30*/  FFMA.FTZ R21, R60, R7.reuse, -R29.reuse ;  /* 0x000000073c157223 */ /* 0x180fe2000001081d */
[-CC-:B------:R-:W-:Y:S01]  /*4a40*/  FFMA.FTZ R20, R62, R7.reuse, -R29.reuse ;  /* 0x000000073e147223 */ /* 0x180fe2000001081d */
[-CC-:B------:R-:W-:Y:S01]  /*4a50*/  FFMA.FTZ R155, R64, R7.reuse, -R29.reuse ;  /* 0x00000007409b7223 */ /* 0x180fe2000001081d */
[-CC-:B------:R-:W-:Y:S01]  /*4a60*/  FFMA.FTZ R154, R66, R7.reuse, -R29.reuse ;  /* 0x00000007429a7223 */ /* 0x180fe2000001081d */
[----:B------:R-:W0:Y:S01]  /*4a70*/  SHFL.BFLY PT, R28, R5, 0x2, 0x1f ;  /* 0x0c401f00051c7f89 */ /* 0x000e2200000e0000 */
[-CC-:B------:R-:W-:Y:S01]  /*4a80*/  FFMA.FTZ R173, R68, R7.reuse, -R29.reuse ;  /* 0x0000000744ad7223 */ /* 0x180fe2000001081d */
[-CC-:B------:R-:W-:Y:S01]  /*4a90*/  FFMA.FTZ R172, R52, R7.reuse, -R29.reuse ;  /* 0x0000000734ac7223 */ /* 0x180fe2000001081d */
[----:B------:R-:W-:Y:S01]  /*4aa0*/  FFMA.FTZ R175, R72, R7, -R29 ;  /* 0x0000000748af7223 */ /* 0x000fe2000001081d */
[----:B------:R-:W-:Y:S01]  /*4ab0*/  SYNCS.ARRIVE.TRANS64.RED.A1T0 RZ, [UR7], RZ ;  /* 0x000000ffffff79a7 */ /* 0x000fe20008100407 */
[----:B------:R-:W-:Y:S08]  /*4ac0*/  MUFU.EX2 R6, R6 ;  /* 0x0000000600067308 */ /* 0x000ff00000000800 */
[----:B------:R-:W1:Y:S08]  /*4ad0*/  MUFU.EX2 R9, R9 ;  /* 0x0000000900097308 */ /* 0x000e700000000800 */
[----:B------:R-:W-:Y:S01]  /*4ae0*/  MUFU.EX2 R8, R8 ;  /* 0x0000000800087308 */ /* 0x000fe20000000800 */
[----:B0-----:R-:W-:-:S05]  /*4af0*/  FMNMX.FTZ R28, R5, R28, !PT ;  /* 0x0000001c051c7209 */ /* 0x001fca0007810000 */
[----:B------:R-:W0:Y:S02]  /*4b00*/  SHFL.BFLY PT, R5, R28, 0x1, 0x1f ;  /* 0x0c201f001c057f89 */ /* 0x000e2400000e0000 */
[----:B------:R-:W2:Y:S01]  /*4b10*/  MUFU.EX2 R11, R11 ;  /* 0x0000000b000b7308 */ /* 0x000ea20000000800 */
[----:B-1----:R-:W-:Y:S01]  /*4b20*/  F2FP.F16.F32.PACK_AB R156, R9, R6 ;  /* 0x00000006099c723e */ /* 0x002fe200000000ff */
[----:B------:R-:W-:-:S06]  /*4b30*/  FADD.FTZ R9, R6, R9 ;  /* 0x0000000906097221 */ /* 0x000fcc0000010000 */
[----:B------:R-:W-:Y:S08]  /*4b40*/  MUFU.EX2 R10, R10 ;  /* 0x0000000a000a7308 */ /* 0x000ff00000000800 */
[----:B------:R-:W1:Y:S01]  /*4b50*/  MUFU.EX2 R13, R13 ;  /* 0x0000000d000d7308 */ /* 0x000e620000000800 */
[----:B--2---:R-:W-:Y:S01]  /*4b60*/  F2FP.F16.F32.PACK_AB R158, R11, R8 ;  /* 0x000000080b9e723e */ /* 0x004fe200000000ff */
[----:B------:R-:W-:-:S04]  /*4b70*/  FADD.FTZ R8, R8, R9 ;  /* 0x0000000908087221 */ /* 0x000fc80000010000 */
[----:B------:R-:W-:Y:S01]  /*4b80*/  FADD.FTZ R11, R11, R8 ;  /* 0x000000080b0b7221 */ /* 0x000fe20000010000 */
[----:B0-----:R-:W-:Y:S01]  /*4b90*/  FMNMX.FTZ R5, R28, R5, !PT ;  /* 0x000000051c057209 */ /* 0x001fe20007810000 */
[----:B------:R-:W-:Y:S03]  /*4ba0*/  MUFU.EX2 R12, R12 ;  /* 0x0000000c000c7308 */ /* 0x000fe60000000800 */
[C---:B------:R-:W-:Y:S01]  /*4bb0*/  FSETP.NEU.FTZ.AND P1, PT, R5.reuse, -INF , PT ;  /* 0xff8000000500780b */ /* 0x040fe20003f3d000 */
[----:B------:R-:W-:-:S04]  /*4bc0*/  FMUL.FTZ R25, R5, R7 ;  /* 0x0000000705197220 */ /* 0x000fc80000410000 */
[----:B------:R-:W0:Y:S01]  /*4bd0*/  MUFU.EX2 R15, R15 ;  /* 0x0000000f000f7308 */ /* 0x000e220000000800 */
[----:B------:R-:W-:Y:S02]  /*4be0*/  FSEL R25, R25, RZ, P1 ;  /* 0x000000ff19197208 */ /* 0x000fe40000800000 */
[----:B-1----:R-:W-:Y:S01]  /*4bf0*/  F2FP.F16.F32.PACK_AB R160, R13, R10 ;  /* 0x0000000a0da0723e */ /* 0x002fe200000000ff */
[----:B------:R-:W-:Y:S02]  /*4c00*/  FADD.FTZ R10, R10, R11 ;  /* 0x0000000b0a0a7221 */ /* 0x000fe40000010000 */
[-CC-:B------:R-:W-:Y:S01]  /*4c10*/  FFMA.FTZ R174, R26, R7.reuse, -R25.reuse ;  /* 0x000000071aae7223 */ /* 0x180fe20000010819 */
        /* <DEDUP_REMOVED lines=14> */
[----:B------:R-:W-:Y:S01]  /*4d00*/  FFMA.FTZ R199, R70, R7, -R25 ;  /* 0x0000000746c77223 */ /* 0x000fe20000010819 */
[----:B------:R-:W-:Y:S01]  /*4d10*/  MUFU.EX2 R174, R174 ;  /* 0x000000ae00ae7308 */ /* 0x000fe20000000800 */
[----:B0-----:R-:W-:Y:S01]  /*4d20*/  F2FP.F16.F32.PACK_AB R162, R15, R12 ;  /* 0x0000000c0fa2723e */ /* 0x001fe200000000ff */
[----:B------:R-:W-:-:S04]  /*4d30*/  FADD.FTZ R13, R13, R10 ;  /* 0x0000000a0d0d7221 */ /* 0x000fc80000010000 */
[----:B------:R-:W-:Y:S02]  /*4d40*/  FADD.FTZ R12, R12, R13 ;  /* 0x0000000d0c0c7221 */ /* 0x000fe40000010000 */
[----:B------:R-:W0:Y:S02]  /*4d50*/  MUFU.EX2 R177, R177 ;  /* 0x000000b100b17308 */ /* 0x000e240000000800 */
[----:B------:R-:W-:-:S06]  /*4d60*/  FADD.FTZ R15, R15, R12 ;  /* 0x0000000c0f0f7221 */ /* 0x000fcc0000010000 */
[----:B------:R-:W-:Y:S08]  /*4d70*/  MUFU.EX2 R176, R176 ;  /* 0x000000b000b07308 */ /* 0x000ff00000000800 */
[----:B------:R-:W1:Y:S01]  /*4d80*/  MUFU.EX2 R179, R179 ;  /* 0x000000b300b37308 */ /* 0x000e620000000800 */
[----:B0-----:R-:W-:Y:S01]  /*4d90*/  F2FP.F16.F32.PACK_AB R157, R177, R174 ;  /* 0x000000aeb19d723e */ /* 0x001fe200000000ff */
[----:B------:R-:W-:-:S06]  /*4da0*/  FADD.FTZ R177, R174, R177 ;  /* 0x000000b1aeb17221 */ /* 0x000fcc0000010000 */
[----:B------:R-:W-:Y:S08]  /*4db0*/  MUFU.EX2 R178, R178 ;  /* 0x000000b200b27308 */ /* 0x000ff00000000800 */
[----:B------:R-:W0:Y:S01]  /*4dc0*/  MUFU.EX2 R181, R181 ;  /* 0x000000b500b57308 */ /* 0x000e220000000800 */
[----:B-1----:R-:W-:Y:S01]  /*4dd0*/  F2FP.F16.F32.PACK_AB R159, R179, R176 ;  /* 0x000000b0b39f723e */ /* 0x002fe200000000ff */
[----:B------:R-:W-:Y:S01]  /*4de0*/  BAR.SYNC.DEFER_BLOCKING 0xf, 0x100 ;  /* 0x03c4000000007b1d */ /* 0x000fe20000010000 */
[----:B------:R-:W-:-:S04]  /*4df0*/  FADD.FTZ R176, R176, R177 ;  /* 0x000000b1b0b07221 */ /* 0x000fc80000010000 */
[----:B------:R-:W-:Y:S01]  /*4e00*/  FADD.FTZ R179, R179, R176 ;  /* 0x000000b0b3b37221 */ /* 0x000fe20000010000 */
[----:B------:R-:W-:Y:S08]  /*4e10*/  MUFU.EX2 R180, R180 ;  /* 0x000000b400b47308 */ /* 0x000ff00000000800 */
[----:B------:R-:W1:Y:S01]  /*4e20*/  MUFU.EX2 R183, R183 ;  /* 0x000000b700b77308 */ /* 0x000e620000000800 */
[----:B0-----:R-:W-:Y:S01]  /*4e30*/  F2FP.F16.F32.PACK_AB R161, R181, R178 ;  /* 0x000000b2b5a1723e */ /* 0x001fe200000000ff */
[----:B------:R-:W-:-:S04]  /*4e40*/  FADD.FTZ R178, R178, R179 ;  /* 0x000000b3b2b27221 */ /* 0x000fc80000010000 */
[----:B------:R-:W-:Y:S02]  /*4e50*/  FADD.FTZ R181, R181, R178 ;  /* 0x000000b2b5b57221 */ /* 0x000fe40000010000 */
[----:B------:R-:W-:Y:S01]  /*4e60*/  MUFU.EX2 R14, R14 ;  /* 0x0000000e000e7308 */ /* 0x000fe20000000800 */
[----:B------:R0:W-:Y:S07]  /*4e70*/  STSM.16.M88.4 [R184+0x36400], R156 ;  /* 0x0364009cb8007844 */ /* 0x0001ee0000000200 */
[----:B------:R-:W2:Y:S01]  /*4e80*/  MUFU.EX2 R21, R21 ;  /* 0x0000001500157308 */ /* 0x000ea20000000800 */
[----:B-1----:R-:W-:Y:S01]  /*4e90*/  F2FP.F16.F32.PACK_AB R163, R183, R180 ;  /* 0x000000b4b7a3723e */ /* 0x002fe200000000ff */
[----:B------:R-:W-:-:S04]  /*4ea0*/  FADD.FTZ R180, R180, R181 ;  /* 0x000000b5b4b47221 */ /* 0x000fc80000010000 */
[----:B------:R0:W-:Y:S01]  /*4eb0*/  STSM.16.M88.4 [R23], R160 ;  /* 0x000000a017007844 */ /* 0x0001e20000000200 */
[----:B------:R-:W-:Y:S01]  /*4ec0*/  FADD.FTZ R183, R183, R180 ;  /* 0x000000b4b7b77221 */ /* 0x000fe20000010000 */
[----:B------:R-:W-:Y:S08]  /*4ed0*/  MUFU.EX2 R20, R20 ;  /* 0x0000001400147308 */ /* 0x000ff00000000800 */
[----:B------:R-:W1:Y:S01]  /*4ee0*/  MUFU.EX2 R155, R155 ;  /* 0x0000009b009b7308 */ /* 0x000e620000000800 */
[----:B--2---:R-:W-:Y:S01]  /*4ef0*/  F2FP.F16.F32.PACK_AB R164, R21, R14 ;  /* 0x0000000e15a4723e */ /* 0x004fe200000000ff */
[----:B------:R-:W-:-:S04]  /*4f00*/  FADD.FTZ R14, R14, R15 ;  /* 0x0000000f0e0e7221 */ /* 0x000fc80000010000 */
[----:B------:R-:W-:Y:S02]  /*4f10*/  FADD.FTZ R21, R21, R14 ;  /* 0x0000000e15157221 */ /* 0x000fe40000010000 */
[----:B------:R-:W-:Y:S08]  /*4f20*/  MUFU.EX2 R182, R182 ;  /* 0x000000b600b67308 */ /* 0x000ff00000000800 */
[----:B------:R-:W2:Y:S01]  /*4f30*/  MUFU.EX2 R193, R193 ;  /* 0x000000c100c17308 */ /* 0x000ea20000000800 */
[----:B-1----:R-:W-:Y:S01]  /*4f40*/  F2FP.F16.F32.PACK_AB R166, R155, R20 ;  /* 0x000000149ba6723e */ /* 0x002fe200000000ff */
[----:B------:R-:W-:-:S04]  /*4f50*/  FADD.FTZ R20, R20, R21 ;  /* 0x0000001514147221 */ /* 0x000fc80000010000 */
[----:B------:R-:W-:Y:S02]  /*4f60*/  FADD.FTZ R155, R155, R20 ;  /* 0x000000149b9b7221 */ /* 0x000fe40000010000 */
        /* <DEDUP_REMOVED lines=9> */
[----:B------:R0:W-:Y:S01]  /*5000*/  STSM.16.M88.4 [R186], R164 ;  /* 0x000000a4ba007844 */ /* 0x0001e20000000200 */
[----:B------:R-:W-:Y:S01]  /*5010*/  FADD.FTZ R195, R195, R194 ;  /* 0x000000c2c3c37221 */ /* 0x000fe20000010000 */
[----:B------:R-:W1:Y:S08]  /*5020*/  MUFU.EX2 R172, R172 ;  /* 0x000000ac00ac7308 */ /* 0x000e700000000800 */
[----:B------:R-:W3:Y:S01]  /*5030*/  MUFU.EX2 R175, R175 ;  /* 0x000000af00af7308 */ /* 0x000ee20000000800 */
[----:B--2---:R-:W-:Y:S01]  /*5040*/  F2FP.F16.F32.PACK_AB R168, R173, R154 ;  /* 0x0000009aada8723e */ /* 0x004fe200000000ff */
[----:B------:R-:W-:-:S04]  /*5050*/  FADD.FTZ R154, R154, R155 ;  /* 0x0000009b9a9a7221 */ /* 0x000fc80000010000 */
[----:B------:R-:W-:Y:S02]  /*5060*/  FADD.FTZ R173, R173, R154 ;  /* 0x0000009aadad7221 */ /* 0x000fe40000010000 */
[----:B------:R-:W-:Y:S02]  /*5070*/  MUFU.EX2 R196, R196 ;  /* 0x000000c400c47308 */ /* 0x000fe40000000800 */
[----:B-1----:R-:W-:-:S06]  /*5080*/  FADD.FTZ R6, R172, R173 ;  /* 0x000000adac067221 */ /* 0x002fcc0000010000 */
[----:B------:R-:W1:Y:S01]  /*5090*/  MUFU.EX2 R197, R197 ;  /* 0x000000c500c57308 */ /* 0x000e620000000800 */
[C---:B---3--:R-:W-:Y:S01]  /*50a0*/  F2FP.F16.F32.PACK_AB R170, R175.reuse, R172 ;  /* 0x000000acafaa723e */ /* 0x048fe200000000ff */
[----:B------:R-:W-:-:S06]  /*50b0*/  FADD.FTZ R6, R175, R6 ;  /* 0x00000006af067221 */ /* 0x000fcc0000010000 */
[----:B------:R-:W2:Y:S08]  /*50c0*/  MUFU.EX2 R198, R198 ;  /* 0x000000c600c67308 */ /* 0x000eb00000000800 */
[----:B------:R-:W3:Y:S01]  /*50d0*/  MUFU.EX2 R199, R199 ;  /* 0x000000c700c77308 */ /* 0x000ee20000000800 */
[----:B-1----:R-:W-:Y:S01]  /*50e0*/  F2FP.F16.F32.PACK_AB R169, R197, R196 ;  /* 0x000000c4c5a9723e */ /* 0x002fe200000000ff */
[----:B------:R-:W-:-:S04]  /*50f0*/  FADD.FTZ R196, R196, R195 ;  /* 0x000000c3c4c47221 */ /* 0x000fc80000010000 */
[----:B------:R-:W-:-:S04]  /*5100*/  FADD.FTZ R197, R197, R196 ;  /* 0x000000c4c5c57221 */ /* 0x000fc80000010000 */
[----:B--2---:R-:W-:Y:S01]  /*5110*/  FADD.FTZ R8, R198, R197 ;  /* 0x000000c5c6087221 */ /* 0x004fe20000010000 */
[----:B---3--:R-:W-:-:S03]  /*5120*/  F2FP.F16.F32.PACK_AB R171, R199, R198 ;  /* 0x000000c6c7ab723e */ /* 0x008fc600000000ff */
[----:B------:R-:W-:Y:S02]  /*5130*/  FADD.FTZ R8, R199, R8 ;  /* 0x00000008c7087221 */ /* 0x000fe40000010000 */
[----:B------:R0:W-:Y:S01]  /*5140*/  STSM.16.M88.4 [R185], R168 ;  /* 0x000000a8b9007844 */ /* 0x0001e20000000200 */
[----:B------:R-:W-:-:S06]  /*5150*/  WARPGROUP.ARRIVE ;  /* 0x00000000000079c5 */ /* 0x000fcc0000000000 */
[----:B------:R-:W-:Y:S01]  /*5160*/  HGMMA.64x256x16.F32 R24, R156, gdesc[UR8].tnspB, RZ, !UPT, gsb0 ;  /* 0x43e000089c187df0 */ /* 0x000fe2000c0008ff */
[----:B------:R-:W-:Y:S02]  /*5170*/  UMOV UR11, 0x40000040 ;  /* 0x40000040000b7882 */ /* 0x000fe40000000000 */
[----:B------:R-:W-:Y:S02]  /*5180*/  WARPGROUP.DEPBAR.LE gsb0, 0x0 ;  /* 0x00008000000079c5 */ /* 0x000fe40000010000 */
[----:B------:R-:W-:-:S15]  /*5190*/  WARPGROUP.ARRIVE ;  /* 0x00000000000079c5 */ /* 0x000fde0000000000 */
[----:B------:R-:W-:-:S08]  /*51a0*/  NOP ;  /* 0x0000000000007918 */ /* 0x000fd00000000000 */
[----:B------:R-:W-:Y:S01]  /*51b0*/  HGMMA.64x256x16.F32 R24, R160, gdesc[UR12].tnspB, R24, gsb0 ;  /* 0x43e0000ca0187df0 */ /* 0x000fe20008000818 */
[----:B------:R-:W-:Y:S01]  /*51c0*/  UIADD3 UR14, UR10, 0x100, URZ ;  /* 0x000001000a0e7890 */ /* 0x000fe2000fffe03f */
[----:B------:R-:W-:Y:S01]  /*51d0*/  UMOV UR15, 0x40000040 ;  /* 0x40000040000f7882 */ /* 0x000fe20000000000 */
[----:B------:R-:W-:Y:S01]  /*51e0*/  UIADD3 UR10, UR10, 0x180, URZ ;  /* 0x000001800a0a7890 */ /* 0x000fe2000fffe03f */
[----:B------:R-:W-:Y:S02]  /*51f0*/  WARPGROUP.DEPBAR.LE gsb0, 0x0 ;  /* 0x00008000000079c5 */ /* 0x000fe40000010000 */
[----:B------:R-:W-:-:S15]  /*5200*/  WARPGROUP.ARRIVE ;  /* 0x00000000000079c5 */ /* 0x000fde0000000000 */
[----:B------:R-:W-:-:S07]  /*5210*/  NOP ;  /* 0x0000000000007918 */ /* 0x000fce0000000000 */
[----:B------:R-:W-:Y:S03]  /*5220*/  HGMMA.64x256x16.F32 R24, R164, gdesc[UR12].tnspB, R24, gsb0 ;  /* 0x43e0000ca4187df0 */ /* 0x000fe60008000818 */
        /* <DEDUP_REMOVED lines=10> */
[----:B-1----:R-:W1:Y:S02]  /*52d0*/  FENCE.VIEW.ASYNC.S ;  /* 0x00000000000073c6 */ /* 0x002e640000000000 */
[----:B-1----:R-:W-:Y:S01]  /*52e0*/  NOP ;  /* 0x0000000000007918 */ /* 0x002fe20000000000 */
[----:B------:R-:W-:Y:S06]  /*52f0*/  BAR.ARV 0xe, 0x100 ;  /* 0x0384000000007b1d */ /* 0x000fec0000002000 */
[----:B0-----:R-:W-:Y:S05]  /*5300*/  @!P0 BRA `(.L_x_193) ;  /* 0x0000000000048947 */ /* 0x001fea0003800000 */
[----:B------:R-:W-:Y:S01]  /*5310*/  BPT.TRAP 0x1 ;  /* 0x000000040000795c */ /* 0x000fe20000300000 */
.L_x_193:
[----:B------:R-:W-:Y:S02]  /*5320*/  R2UR UR7, R3 ;  /* 0x00000000030772ca */ /* 0x000fe400000e0000 */
[----:B------:R-:W-:-:S11]  /*5330*/  ISETP.GE.AND P1, PT, R152, 0x41, PT ;  /* 0x000000419800780c */ /* 0x000fd60003f26270 */
[----:B------:R-:W-:-:S04]  /*5340*/  UIADD3 UR7, UR7, 0x38860, URZ ;  /* 0x0003886007077890 */ /* 0x000fc8000fffe03f */
[----:B------:R-:W-:-:S09]  /*5350*/  UPRMT UR7, UR37, 0x654, UR7 ;  /* 0x0000065425077896 */ /* 0x000fd20008000007 */
[----:B------:R-:W-:Y:S01]  /*5360*/  SYNCS.ARRIVE.TRANS64.RED.A1T0 RZ, [UR7], RZ ;  /* 0x000000ffffff79a7 */ /* 0x000fe20008100407 */
[----:B------:R-:W-:Y:S05]  /*5370*/  @!P1 BRA `(.L_x_194) ;  /* 0x0000002c00b49947 */ /* 0x000fea0003800000 */
[----:B------:R-:W-:Y:S01]  /*5380*/  VIADD R3, R153, 0xfffffffe ;  /* 0xfffffffe99037836 */ /* 0x000fe20000000000 */
[----:B------:R-:W-:Y:S01]  /*5390*/  UMOV UR10, UR36 ;  /* 0x00000024000a7c82 */ /* 0x000fe20008000000 */
[----:B------:R-:W-:Y:S02]  /*53a0*/  IMAD.MOV.U32 R10, RZ, RZ, R5 ;  /* 0x000000ffff0a7224 */ /* 0x000fe400078e0005 */
[----:B------:R-:W-:-:S07]  /*53b0*/  IMAD.MOV.U32 R11, RZ, RZ, R4 ;  /* 0x000000ffff0b7224 */ /* 0x000fce00078e0004 */
.L_x_205:
[----:B------:R-:W-:Y:S01]  /*53c0*/  UIADD3 UR36, UR10, 0x1, URZ ;  /* 0x000000010a247890 */ /* 0x000fe2000fffe03f */
[C---:B------:R-:W-:Y:S01]  /*53d0*/  ISETP.GT.AND P1, PT, R3.reuse, RZ, PT ;  /* 0x000000ff0300720c */ /* 0x040fe20003f24270 */
[----:B------:R-:W-:Y:S02]  /*53e0*/  VIADD R3, R3, 0xffffffff ;  /* 0xffffffff03037836 */ /* 0x000fe40000000000 */
[----:B------:R-:W-:-:S04]  /*53f0*/  UISETP.NE.AND UP0, UPT, UR36, 0x2, UPT ;  /* 0x000000022400788c */ /* 0x000fc8000bf05270 */
[----:B------:R-:W-:Y:S02]  /*5400*/  USEL UR7, URZ, 0x1, UP0 ;  /* 0x000000013f077887 */ /* 0x000fe40008000000 */
[----:B------:R-:W-:-:S04]  /*5410*/  USEL UR36, UR36, URZ, UP0 ;  /* 0x0000003f24247287 */ /* 0x000fc80008000000 */
[----:B------:R-:W-:Y:S01]  /*5420*/  LOP3.LUT R2, R2, UR7, RZ, 0x3c, !PT ;  /* 0x0000000702027c12 */ /* 0x000fe2000f8e3cff */
[----:B------:R-:W-:Y:S07]  /*5430*/  @!P0 BRA `(.L_x_195) ;  /* 0x0000000000048947 */ /* 0x000fee0003800000 */
[----:B------:R-:W-:Y:S01]  /*5440*/  BPT.TRAP 0x1 ;  /* 0x000000040000795c */ /* 0x000fe20000300000 */
.L_x_195:
[----:B------:R-:W-:Y:S01]  /*5450*/  ULEA UR7, UR36, UR38, 0x3 ;  /* 0x0000002624077291 */ /* 0x000fe2000f8e183f */
[----:B------:R-:W-:-:S08]  /*5460*/  SHF.L.U32 R4, R2, 0x1f, RZ ;  /* 0x0000001f02047819 */ /* 0x000fd000000006ff */
[----:B------:R0:W1:Y:S01]  /*5470*/  SYNCS.PHASECHK.TRANS64.TRYWAIT P2, [UR7+0x38830], R4 ;  /* 0x03883004ff0075a7 */ /* 0x0000620008040147 */
[----:B------:R-:W-:Y:S05]  /*5480*/  @!P0 BRA `(.L_x_196) ;  /* 0x0000000000048947 */ /* 0x000fea0003800000 */
[----:B------:R-:W-:Y:S01]  /*5490*/  BPT.TRAP 0x1 ;  /* 0x000000040000795c */ /* 0x000fe20000300000 */
.L_x_196:
[----:B-1----:R-:W-:Y:S05]  /*54a0*/  @P2 BRA `(.L_x_197) ;  /* 0x0000000000082947 */ /* 0x002fea0003800000 */
[----:B------:R-:W1:Y:S02]  /*54b0*/  SYNCS.PHASECHK.TRANS64.TRYWAIT P2, [UR7+0x38830], R4 ;  /* 0x03883004ff0075a7 */ /* 0x000e640008040147 */
[----:B-1----:R-:W-:Y:S05]  /*54c0*/  @!P2 BRA `(.L_x_198) ;  /* 0x000000a40090a947 */ /* 0x002fea0003800000 */
.L_x_197:
        /* <DEDUP_REMOVED lines=8> */
[----:B------:R-:W-:-:S04]  /*5550*/  ULOP3.LUT UR11, UR11, 0x3fff, URZ, 0xc0, !UPT ;  /* 0x00003fff0b0b7892 */ /* 0x000fc8000f8ec03f */
[----:B------:R-:W-:Y:S02]  /*5560*/  ULEA UR18, UR36, UR18, 0x9 ;  /* 0x0000001224127291 */ /* 0x000fe4000f8e483f */
[----:B------:R-:W-:Y:S02]  /*5570*/  ULOP3.LUT UR20, UR11, 0x10000, URZ, 0xfc, !UPT ;  /* 0x000100000b147892 */ /* 0x000fe4000f8efc3f */
[----:B------:R-:W-:-:S03]  /*5580*/  UIADD3 UR14, UR18, 0x4, URZ ;  /* 0x00000004120e7890 */ /* 0x000fc6000fffe03f */
[----:B------:R-:W-:-:S04]  /*5590*/  UMOV UR22, UR18 ;  /* 0x0000001200167c82 */ /* 0x000fc80008000000 */
[----:B------:R-:W-:Y:S01]  /*55a0*/  HGMMA.64x64x16.F32 R152, gdesc[UR20], RZ, !UPT, gsb0 ;  /* 0x00e00000149879f0 */ /* 0x000fe2000c0008ff */
[----:B------:R-:W-:Y:S01]  /*55b0*/  UIADD3 UR22, UR18, 0x2, URZ ;  /* 0x0000000212167890 */ /* 0x000fe2000fffe03f */
[----:B------:R-:W-:Y:S01]  /*55c0*/  UMOV UR20, UR8 ;  /* 0x0000000800147c82 */ /* 0x000fe20008000000 */
[----:B------:R-:W-:Y:S01]  /*55d0*/  UMOV UR21, UR9 ;  /* 0x0000000900157c82 */ /* 0x000fe20008000000 */
[----:B------:R-:W-:Y:S01]  /*55e0*/  UMOV UR23, 0x40000040 ;  /* 0x4000004000177882 */ /* 0x000fe20000000000 */
[----:B------:R-:W-:Y:S01]  /*55f0*/  UIADD3 UR18, UR18, 0x6, URZ ;  /* 0x0000000612127890 */ /* 0x000fe2000fffe03f */
        /* <DEDUP_REMOVED lines=12> */
.L_x_199:
[----:B------:R2:W3:Y:S01]  /*56c0*/  SYNCS.PHASECHK.TRANS64.TRYWAIT P2, [UR7+0x38850], R4 ;  /* 0x03885004ff0075a7 */ /* 0x0004e20008040147 */
[----:B------:R-:W-:Y:S05]  /*56d0*/  @!P0 BRA `(.L_x_200) ;  /* 0x0000000000048947 */ /* 0x000fea0003800000 */
[----:B------:R-:W-:Y:S01]  /*56e0*/  BPT.TRAP 0x1 ;  /* 0x000000040000795c */ /* 0x000fe20000300000 */
.L_x_200:
[----:B---3--:R-:W-:Y:S05]  /*56f0*/  @P2 BRA `(.L_x_201) ;  /* 0x0000000000082947 */ /* 0x008fea0003800000 */
[----:B------:R-:W3:Y:S02]  /*5700*/  SYNCS.PHASECHK.TRANS64.TRYWAIT P2, [UR7+0x38850], R4 ;  /* 0x03885004ff0075a7 */ /* 0x000ee40008040147 */
[----:B---3--:R-:W-:Y:S05]  /*5710*/  @!P2 BRA `(.L_x_202) ;  /* 0x000000a40014a947 */ /* 0x008fea0003800000 */
.L_x_201:
[----:B------:R-:W-:Y:S01]  /*5720*/  UIADD3 UR11, UR38, 0x26400, URZ ;  /* 0x00026400260b7890 */ /* 0x000fe2000fffe03f */
[----:B------:R-:W-:Y:S01]  /*5730*/  WARPGROUP.ARRIVE ;  /* 0x00000000000079c5 */ /* 0x000fe20000000000 */
[----:B------:R-:W-:-:S05]  /*5740*/  UIADD3 UR19, UR6, 0x2, URZ ;  /* 0x0000000206137890 */ /* 0x000fca000fffe03f */
[----:B-1----:R-:W1:Y:S01]  /*5750*/  S2R R5, SR_TID.X ;  /* 0x0000000000057919 */ /* 0x002e620000002100 */
[----:B------:R-:W-:Y:S02]  /*5760*/  USHF.R.U32.HI UR11, URZ, 0x4, UR11 ;  /* 0x000000043f0b7899 */ /* 0x000fe4000801160b */
[----:B------:R-:W-:Y:S02]  /*5770*/  UIADD3 UR14, UR6, 0x200, URZ ;  /* 0x00000200060e7890 */ /* 0x000fe4000fffe03f */
[----:B------:R-:W-:Y:S02]  /*5780*/  ULOP3.LUT UR20, UR11, 0x3fff, URZ, 0xc0, !UPT ;  /* 0x00003fff0b147892 */ /* 0x000fe4000f8ec03f */
[----:B------:R-:W-:Y:S02]  /*5790*/  UIADD3 UR15, UR6, 0x6, URZ ;  /* 0x00000006060f7890 */ /* 0x000fe4000fffe03f */
[----:B------:R-:W-:Y:S02]  /*57a0*/  UIADD3 UR18, UR6, 0x4, URZ ;  /* 0x0000000406127890 */ /* 0x000fe4000fffe03f */
[----:B------:R-:W-:-:S02]  /*57b0*/  ULEA UR11, UR36, UR4, 0xc ;  /* 0x00000004240b7291 */ /* 0x000fc4000f8e603f */
[----:B------:R-:W-:Y:S01]  /*57c0*/  ULOP3.LUT UR6, UR20, 0x10000, URZ, 0xfc, !UPT ;  /* 0x0001000014067892 */ /* 0x000fe2000f8efc3f */
[----:B------:R-:W-:Y:S01]  /*57d0*/  UMOV UR23, 0x40000040 ;  /* 0x4000004000177882 */ /* 0x000fe20000000000 */
[----:B------:R-:W-:Y:S02]  /*57e0*/  UMOV UR21, 0x40000040 ;  /* 0x4000004000157882 */ /* 0x000fe40000000000 */
[----:B------:R-:W-:Y:S01]  /*57f0*/  UIADD3 UR24, UR6, 0x800, URZ ;  /* 0x0000080006187890 */ /* 0x000fe2000fffe03f */
[----:B------:R-:W-:Y:S02]  /*5800*/  UMOV UR22, UR11 ;  /* 0x0000000b00167c82 */ /* 0x000fe40008000000 */
[----:B------:R-:W-:Y:S02]  /*5810*/  UMOV UR20, UR6 ;  /* 0x0000000600147c82 */ /* 0x000fe40008000000 */
[----:B------:R-:W-:Y:S01]  /*5820*/  HGMMA.64x64x16.F32 R152, gdesc[UR20], R152, gsb0 ;  /* 0x00e00000149879f0 */ /* 0x000fe20008000898 */
[----:B------:R-:W-:Y:S01]  /*5830*/  UIADD3 UR22, UR11, 0x2, URZ ;  /* 0x000000020b167890 */ /* 0x000fe2000fffe03f */
[----:B------:R-:W-:Y:S01]  /*5840*/  UMOV UR20, UR19 ;  /* 0x0000001300147c82 */ /* 0x000fe20008000000 */
[----:B------:R-:W-:Y:S01]  /*5850*/  UMOV UR21, 0x40000040 ;  /* 0x4000004000157882 */ /* 0x000fe20000000000 */
[----:B------:R-:W-:Y:S01]  /*5860*/  UMOV UR23, 0x40000040 ;  /* 0x4000004000177882 */ /* 0x000fe20000000000 */
[----:B------:R-:W-:Y:S01]  /*5870*/  UIADD3 UR19, UR11, 0x800, URZ ;  /* 0x000008000b137890 */ /* 0x000fe2000fffe03f */
[----:B-1----:R-:W-:-:S05]  /*5880*/  SHF.R.U32.HI R5, RZ, 0x7, R5 ;  /* 0x00000007ff057819 */ /* 0x002fca0000011605 */
[----:B0-2---:R-:W0:Y:S01]  /*5890*/  SHFL.IDX PT, R4, R5, RZ, 0x1f ;  /* 0x00001fff05047589 */ /* 0x005e2200000e0000 */
[----:B------:R-:W-:Y:S02]  /*58a0*/  WARPGROUP.DEPBAR.LE gsb0, 0x0 ;  /* 0x00008000000079c5 */ /* 0x000fe40000010000 */
[----:B------:R-:W-:-:S06]  /*58b0*/  WARPGROUP.ARRIVE ;  /* 0x00000000000079c5 */ /* 0x000fcc0000000000 */
[----:B------:R-:W-:Y:S01]  /*58c0*/  HGMMA.64x64x16.F32 R152, gdesc[UR20], R152, gsb0 ;  /* 0x00e00000149879f0 */ /* 0x000fe20008000898 */
[----:B------:R-:W-:Y:S01]  /*58d0*/  UIADD3 UR22, UR11, 0x4, URZ ;  /* 0x000000040b167890 */ /* 0x000fe2000fffe03f */
[----:B------:R-:W-:Y:S01]  /*58e0*/  UMOV UR20, UR18 ;  /* 0x0000001200147c82 */ /* 0x000fe20008000000 */
[----:B------:R-:W-:Y:S01]  /*58f0*/  UMOV UR21, 0x40000040 ;  /* 0x4000004000157882 */ /* 0x000fe20000000000 */
[----:B------:R-:W-:Y:S01]  /*5900*/  UMOV UR23, 0x40000040 ;  /* 0x4000004000177882 */ /* 0x000fe20000000000 */
        /* <DEDUP_REMOVED lines=14> */
[----:B0-----:R-:W-:-:S13]  /*59f0*/  R2UR UR14, R4 ;  /* 0x00000000040e72ca */ /* 0x001fda00000e0000 */
        /* <DEDUP_REMOVED lines=104> */
[----:B------:R-:W-:Y:S02]  /*6080*/  UIADD3 UR24, UR6, 0xa00, URZ ;  /* 0x00000a0006187890 */ /* 0x000fe4000fffe03f */
[----:B------:R-:W-:-:S04]  /*6090*/  USEL UR19, UR19, 0x26, UP0 ;  /* 0x0000002613137887 */ /* 0x000fc80008000000 */
[----:B------:R-:W-:Y:S01]  /*60a0*/  ULOP3.LUT UR19, UR19, 0x6, URZ, 0xc0, !UPT ;  /* 0x0000000613137892 */ /* 0x000fe2000f8ec03f */
[----:B------:R-:W-:Y:S02]  /*60b0*/  WARPGROUP.DEPBAR.LE gsb0, 0x0 ;  /* 0x00008000000079c5 */ /* 0x000fe40000010000 */
[----:B------:R-:W-:-:S06]  /*60c0*/  WARPGROUP.ARRIVE ;  /* 0x00000000000079c5 */ /* 0x000fcc0000000000 */
[----:B------:R-:W-:Y:S01]  /*60d0*/  HGMMA.64x64x16.F32 R152, gdesc[UR20], R152, gsb0 ;  /* 0x00e00000149879f0 */ /* 0x000fe20008000898 */
[----:B------:R-:W-:Y:S01]  /*60e0*/  UMOV UR20, 0xa00 ;  /* 0x00000a0000147882 */ /* 0x000fe20000000000 */
[----:B------:R-:W-:Y:S01]  /*60f0*/  UMOV UR21, 0x40000040 ;  /* 0x4000004000157882 */ /* 0x000fe20000000000 */
[----:B------:R-:W-:Y:S01]  /*6100*/  USEL UR20, UR20, 0x980, UP0 ;  /* 0x0000098014147887 */ /* 0x000fe20008000000 */
[----:B------:R-:W-:-:S03]  /*6110*/  UMOV UR23, 0x40000040 ;  /* 0x4000004000177882 */ /* 0x000fc60000000000 */
[----:B------:R-:W-:-:S04]  /*6120*/  ULOP3.LUT UR20, UR20, 0xa00, URZ, 0xc0, !UPT ;  /* 0x00000a0014147892 */ /* 0x000fc8000f8ec03f */
[----:B------:R-:W-:Y:S02]  /*6130*/  UIADD3 UR22, UR19, UR20, UR6 ;  /* 0x0000001413167290 */ /* 0x000fe4000fffe006 */
[----:B------:R-:W-:-:S05]  /*6140*/  UIADD3 UR19, UR19, UR20, UR11 ;  /* 0x0000001413137290 */ /* 0x000fca000fffe00b */
[----:B------:R-:W-:Y:S02]  /*6150*/  UMOV UR20, UR22 ;  /* 0x0000001600147c82 */ /* 0x000fe40008000000 */
[----:B------:R-:W-:Y:S01]  /*6160*/  UMOV UR22, UR19 ;  /* 0x0000001300167c82 */ /* 0x000fe20008000000 */
        /* <DEDUP_REMOVED lines=117> */
.L_x_203:
[----:B------:R-:W-:Y:S01]  /*68c0*/  ULDC UR11, c[0x0][0xad0] ;  /* 0x0002b400000b7ab9 */ /* 0x000fe20000000800 */
[----:B------:R-:W-:Y:S01]  /*68d0*/  UMOV UR15, 0x40000040 ;  /* 0x40000040000f7882 */ /* 0x000fe20000000000 */
        /* <DEDUP_REMOVED lines=14> */
[----:B------:R-:W1:Y:S01]  /*69c0*/  MUFU.TANH R194, R194 ;  /* 0x000000c200c27308 */ /* 0x000e620000002400 */
[----:B------:R-:W-:Y:S01]  /*69d0*/  FMUL.FTZ R153, R177, UR11 ;  /* 0x0000000bb1997c20 */ /* 0x000fe20008410000 */
[----:B------:R-:W-:Y:S01]  /*69e0*/  FMUL.FTZ R12, R155, UR11 ;  /* 0x0000000b9b0c7c20 */ /* 0x000fe20008410000 */
[----:B------:R-:W-:Y:S01]  /*69f0*/  FMUL.FTZ R155, R180, UR11 ;  /* 0x0000000bb49b7c20 */ /* 0x000fe20008410000 */
[----:B------:R-:W-:Y:S01]  /*6a00*/  FMUL.FTZ R14, R158, UR11 ;  /* 0x0000000b9e0e7c20 */ /* 0x000fe20008410000 */
[----:B------:R-:W-:Y:S01]  /*6a10*/  FMUL.FTZ R158, R181, UR11 ;  /* 0x0000000bb59e7c20 */ /* 0x000fe20008410000 */
[----:B------:R-:W-:Y:S01]  /*6a20*/  FMUL.FTZ R20, R159, UR11 ;  /* 0x0000000b9f147c20 */ /* 0x000fe20008410000 */
[----:B------:R-:W-:Y:S01]  /*6a30*/  FMUL.FTZ R160, R162, UR11 ;  /* 0x0000000ba2a07c20 */ /* 0x000fe20008410000 */
[----:B------:R-:W2:Y:S01]  /*6a40*/  MUFU.TANH R154, R154 ;  /* 0x0000009a009a7308 */ /* 0x000ea20000002400 */
[----:B0-----:R-:W-:Y:S01]  /*6a50*/  FMNMX.FTZ R5, R152, R11, !PT ;  /* 0x0000000b98057209 */ /* 0x001fe20007810000 */
[----:B------:R-:W-:Y:S01]  /*6a60*/  FMUL.FTZ R162, R163, UR11 ;  /* 0x0000000ba3a27c20 */ /* 0x000fe20008410000 */
[----:B------:R-:W-:Y:S01]  /*6a70*/  FMUL.FTZ R164, R166, UR11 ;  /* 0x0000000ba6a47c20 */ /* 0x000fe20008410000 */
[----:B------:R-:W-:Y:S01]  /*6a80*/  FMUL.FTZ R166, R167, UR11 ;  /* 0x0000000ba7a67c20 */ /* 0x000fe20008410000 */
[----:B------:R-:W-:Y:S01]  /*6a90*/  FMUL.FTZ R180, R171, UR11 ;  /* 0x0000000babb47c20 */ /* 0x000fe20008410000 */
[----:B------:R-:W-:Y:S01]  /*6aa0*/  FMUL.FTZ R196, R174, UR11 ;  /* 0x0000000baec47c20 */ /* 0x000fe20008410000 */
[----:B------:R-:W-:Y:S01]  /*6ab0*/  FMUL.FTZ R228, R175, UR11 ;  /* 0x0000000bafe47c20 */ /* 0x000fe20008410000 */
[----:B------:R-:W0:Y:S01]  /*6ac0*/  MUFU.TANH R156, R156 ;  /* 0x0000009c009c7308 */ /* 0x000e220000002400 */
[----:B-1----:R-:W-:Y:S01]  /*6ad0*/  FMNMX.FTZ R5, R194, R5, !PT ;  /* 0x00000005c2057209 */ /* 0x002fe20007810000 */
[----:B------:R-:W-:Y:S01]  /*6ae0*/  FMUL.FTZ R157, R178, UR11 ;  /* 0x0000000bb29d7c20 */ /* 0x000fe20008410000 */
[----:B------:R-:W-:Y:S01]  /*6af0*/  FMUL.FTZ R159, R179, UR11 ;  /* 0x0000000bb39f7c20 */ /* 0x000fe20008410000 */
[----:B------:R-:W-:Y:S01]  /*6b00*/  FMUL.FTZ R161, R182, UR11 ;  /* 0x0000000bb6a17c20 */ /* 0x000fe20008410000 */
[----:B------:R-:W-:-:S03]  /*6b10*/  FMUL.FTZ R163, R183, UR11 ;  /* 0x0000000bb7a37c20 */ /* 0x000fc60008410000 */
[----:B------:R-:W1:Y:S01]  /*6b20*/  MUFU.TANH R200, R200 ;  /* 0x000000c800c87308 */ /* 0x000e620000002400 */
[----:B--2---:R-:W-:Y:S01]  /*6b30*/  FMNMX.FTZ R7, R154, R5, !PT ;  /* 0x000000059a077209 */ /* 0x004fe20007810000 */
[----:B------:R-:W-:Y:S01]  /*6b40*/  FMUL.FTZ R5, R176, UR11 ;  /* 0x0000000bb0057c20 */ /* 0x000fe20008410000 */
[----:B------:R-:W-:Y:S01]  /*6b50*/  FMUL.FTZ R176, R170, UR11 ;  /* 0x0000000baab07c20 */ /* 0x000fe20008410000 */
[----:B------:R-:W-:-:S04]  /*6b60*/  UIADD3 UR11, UR7, 0x38840, URZ ;  /* 0x00038840070b7890 */ /* 0x000fc8000fffe03f */
[----:B------:R-:W2:Y:S01]  /*6b70*/  MUFU.TANH R202, R202 ;  /* 0x000000ca00ca7308 */ /* 0x000ea20000002400 */
[----:B0-----:R-:W-:Y:S01]  /*6b80*/  FMNMX.FTZ R7, R156, R7, !PT ;  /* 0x000000079c077209 */ /* 0x001fe20007810000 */
[----:B------:R-:W-:-:S06]  /*6b90*/  UPRMT UR11, UR37, 0x654, UR11 ;  /* 0x00000654250b7896 */ /* 0x000fcc000800000b */
[----:B------:R-:W0:Y:S01]  /*6ba0*/  MUFU.TANH R204, R204 ;  /* 0x000000cc00cc7308 */ /* 0x000e220000002400 */
[----:B-1----:R-:W-:Y:S02]  /*6bb0*/  FMNMX.FTZ R7, R200, R7, !PT ;  /* 0x00000007c8077209 */ /* 0x002fe40007810000 */
[----:B------:R-:W-:Y:S01]  /*6bc0*/  SYNCS.ARRIVE.TRANS64.RED.A1T0 RZ, [UR11], RZ ;  /* 0x000000ffffff79a7 */ /* 0x000fe2000810040b */
[----:B------:R-:W-:-:S04]  /*6bd0*/  UMOV UR11, 0x40000040 ;  /* 0x40000040000b7882 */ /* 0x000fc80000000000 */
[----:B------:R-:W1:Y:S01]  /*6be0*/  MUFU.TANH R206, R206 ;  /* 0x000000ce00ce7308 */ /* 0x000e620000002400 */
[----:B--2---:R-:W-:-:S07]  /*6bf0*/  FMNMX.FTZ R7, R202, R7, !PT ;  /* 0x00000007ca077209 */ /* 0x004fce0007810000 */
[----:B------:R-:W2:Y:S01]  /*6c00*/  MUFU.TANH R208, R208 ;  /* 0x000000d000d07308 */ /* 0x000ea20000002400 */
[----:B0-----:R-:W-:-:S07]  /*6c10*/  FMNMX.FTZ R7, R204, R7, !PT ;  /* 0x00000007cc077209 */ /* 0x001fce0007810000 */
[----:B------:R-:W0:Y:S01]  /*6c20*/  MUFU.TANH R210, R210 ;  /* 0x000000d200d27308 */ /* 0x000e220000002400 */
[----:B-1----:R-:W-:-:S07]  /*6c30*/  FMNMX.FTZ R7, R206, R7, !PT ;  /* 0x00000007ce077209 */ /* 0x002fce0007810000 */
        /* <DEDUP_REMOVED lines=15> */
[----:B0-----:R-:W-:-:S05]  /*6d30*/  FMNMX.FTZ R7, R158, R7, !PT ;  /* 0x000000079e077209 */ /* 0x001fca0007810000 */
[----:B------:R-:W0:Y:S02]  /*6d40*/  SHFL.BFLY PT, R4, R7, 0x2, 0x1f ;  /* 0x0c401f0007047f89 */ /* 0x000e2400000e0000 */
[----:B------:R-:W3:Y:S01]  /*6d50*/  MUFU.TANH R14, R14 ;  /* 0x0000000e000e7308 */ /* 0x000ee20000002400 */
[----:B-1----:R-:W-:-:S07]  /*6d60*/  FMNMX.FTZ R13, R9, R10, !PT ;  /* 0x0000000a090d7209 */ /* 0x002fce0007810000 */
[----:B------:R-:W1:Y:S01]  /*6d70*/  MUFU.TANH R20, R20 ;  /* 0x0000001400147308 */ /* 0x000e620000002400 */
[----:B--2---:R-:W-:-:S07]  /*6d80*/  FMNMX.FTZ R13, R12, R13, !PT ;  /* 0x0000000d0c0d7209 */ /* 0x004fce0007810000 */
[----:B------:R-:W2:Y:S01]  /*6d90*/  MUFU.TANH R160, R160 ;  /* 0x000000a000a07308 */ /* 0x000ea20000002400 */
[----:B---3--:R-:W-:Y:S02]  /*6da0*/  FMNMX.FTZ R13, R14, R13, !PT ;  /* 0x0000000d0e0d7209 */ /* 0x008fe40007810000 */
[----:B0-----:R-:W-:-:S05]  /*6db0*/  FMNMX.FTZ R4, R7, R4, !PT ;  /* 0x0000000407047209 */ /* 0x001fca0007810000 */
[----:B------:R-:W0:Y:S01]  /*6dc0*/  MUFU.TANH R162, R162 ;  /* 0x000000a200a27308 */ /* 0x000e220000002400 */
[----:B-1----:R-:W-:Y:S01]  /*6dd0*/  FMNMX.FTZ R13, R20, R13, !PT ;  /* 0x0000000d140d7209 */ /* 0x002fe20007810000 */
[----:B------:R-:W1:Y:S01]  /*6de0*/  LDC R7, c[0x0][0xa80] ;  /* 0x0002a000ff077b82 */ /* 0x000e620000000800 */
[----:B------:R-:W3:Y:S05]  /*6df0*/  SHFL.BFLY PT, R15, R4, 0x1, 0x1f ;  /* 0x0c201f00040f7f89 */ /* 0x000eea00000e0000 */
[----:B------:R-:W4:Y:S01]  /*6e00*/  MUFU.TANH R164, R164 ;  /* 0x000000a400a47308 */ /* 0x000f220000002400 */
[----:B--2---:R-:W-:-:S07]  /*6e10*/  FMNMX.FTZ R13, R160, R13, !PT ;  /* 0x0000000da00d7209 */ /* 0x004fce0007810000 */
[----:B------:R-:W2:Y:S01]  /*6e20*/  MUFU.TANH R166, R166 ;  /* 0x000000a600a67308 */ /* 0x000ea20000002400 */
[----:B0-----:R-:W-:-:S07]  /*6e30*/  FMNMX.FTZ R13, R162, R13, !PT ;  /* 0x0000000da20d7209 */ /* 0x001fce0007810000 */
[----:B------:R-:W0:Y:S01]  /*6e40*/  MUFU.TANH R176, R176 ;  /* 0x000000b000b07308 */ /* 0x000e220000002400 */
[----:B----4-:R-:W-:Y:S02]  /*6e50*/  FMNMX.FTZ R13, R164, R13, !PT ;  /* 0x0000000da40d7209 */ /* 0x010fe40007810000 */
[----:B---3--:R-:W-:-:S05]  /*6e60*/  FMNMX.FTZ R4, R4, R15, !PT ;  /* 0x0000000f04047209 */ /* 0x008fca0007810000 */
[----:B------:R-:W3:Y:S01]  /*6e70*/  MUFU.TANH R180, R180 ;  /* 0x000000b400b47308 */ /* 0x000ee20000002400 */
[----:B--2---:R-:W-:Y:S01]  /*6e80*/  FMNMX.FTZ R13, R166, R13, !PT ;  /* 0x0000000da60d7209 */ /* 0x004fe20007810000 */
[C---:B------:R-:W-:Y:S01]  /*6e90*/  FADD.FTZ R168, -R4.reuse, R11 ;  /* 0x0000000b04a87221 */ /* 0x040fe20000010100 */
[----:B-1----:R-:W-:-:S03]  /*6ea0*/  FMUL.FTZ R165, R4, R7 ;  /* 0x0000000704a57220 */ /* 0x002fc60000410000 */
[-C--:B------:R-:W-:Y:S01]  /*6eb0*/  FMUL.FTZ R11, R168, R7.reuse ;  /* 0x00000007a80b7220 */ /* 0x080fe20000410000 */
[--C-:B------:R-:W-:Y:S01]  /*6ec0*/  FFMA.FTZ R168, R152, R7, -R165.reuse ;  /* 0x0000000798a87223 */ /* 0x100fe200000108a5 */
[----:B------:R-:W1:Y:S01]  /*6ed0*/  MUFU.TANH R196, R196 ;  /* 0x000000c400c47308 */ /* 0x000e620000002400 */
[----:B0-----:R-:W-:Y:S01]  /*6ee0*/  FMNMX.FTZ R13, R176, R13, !PT ;  /* 0x0000000db00d7209 */ /* 0x001fe20007810000 */
[-CC-:B------:R-:W-:Y:S01]  /*6ef0*/  FFMA.FTZ R175, R5, R7.reuse, -R165.reuse ;  /* 0x0000000705af7223 */ /* 0x180fe200000108a5 */
[-CC-:B------:R-:W-:Y:S01]  /*6f00*/  FFMA.FTZ R194, R194, R7.reuse, -R165.reuse ;  /* 0x00000007c2c27223 */ /* 0x180fe200000108a5 */
[-CC-:B------:R-:W-:Y:S01]  /*6f10*/  FFMA.FTZ R177, R155, R7.reuse, -R165.reuse ;  /* 0x000000079bb17223 */ /* 0x180fe200000108a5 */
[----:B------:R-:W-:Y:S02]  /*6f20*/  IMAD.U32 R155, RZ, RZ, UR10 ;  /* 0x0000000aff9b7e24 */ /* 0x000fe4000f8e00ff */
[-CC-:B------:R-:W-:Y:S01]  /*6f30*/  FFMA.FTZ R173, R198, R7.reuse, -R165.reuse ;  /* 0x00000007c6ad7223 */ /* 0x180fe200000108a5 */
[--C-:B------:R-:W-:Y:S01]  /*6f40*/  FFMA.FTZ R15, R154, R7, -R165.reuse ;  /* 0x000000079a0f7223 */ /* 0x100fe200000108a5 */
[----:B------:R-:W0:Y:S01]  /*6f50*/  MUFU.TANH R228, R228 ;  /* 0x000000e400e47308 */ /* 0x000e220000002400 */
[----:B---3--:R-:W-:Y:S01]  /*6f60*/  FMNMX.FTZ R13, R180, R13, !PT ;  /* 0x0000000db40d7209 */ /* 0x008fe20007810000 */
[-CC-:B------:R-:W-:Y:S01]  /*6f70*/  FFMA.FTZ R170, R156, R7.reuse, -R165.reuse ;  /* 0x000000079caa7223 */ /* 0x180fe200000108a5 */
[-CC-:B------:R-:W-:Y:S01]  /*6f80*/  FFMA.FTZ R21, R200, R7.reuse, -R165.reuse ;  /* 0x00000007c8157223 */ /* 0x180fe200000108a5 */
[-CC-:B------:R-:W-:Y:S01]  /*6f90*/  FFMA.FTZ R172, R202, R7.reuse, -R165.reuse ;  /* 0x00000007caac7223 */ /* 0x180fe200000108a5 */
[-CC-:B------:R-:W-:Y:S01]  /*6fa0*/  FFMA.FTZ R169, R204, R7.reuse, -R165.reuse ;  /* 0x00000007cca97223 */ /* 0x180fe200000108a5 */
[-CC-:B------:R-:W-:Y:S01]  /*6fb0*/  FFMA.FTZ R174, R206, R7.reuse, -R165.reuse ;  /* 0x00000007ceae7223 */ /* 0x180fe200000108a5 */
[--C-:B------:R-:W-:Y:S01]  /*6fc0*/  FFMA.FTZ R171, R208, R7, -R165.reuse ;  /* 0x00000007d0ab7223 */ /* 0x100fe200000108a5 */
[----:B------:R-:W2:Y:S01]  /*6fd0*/  MUFU.TANH R157, R157 ;  /* 0x0000009d009d7308 */ /* 0x000ea20000002400 */
[----:B-1----:R-:W-:Y:S01]  /*6fe0*/  FMNMX.FTZ R13, R196, R13, !PT ;  /* 0x0000000dc40d7209 */ /* 0x002fe20007810000 */
[-CC-:B------:R-:W-:Y:S01]  /*6ff0*/  FFMA.FTZ R178, R210, R7.reuse, -R165.reuse ;  /* 0x00000007d2b27223 */ /* 0x180fe200000108a5 */
[-CC-:B------:R-:W-:Y:S01]  /*7000*/  FFMA.FTZ R182, R212, R7.reuse, -R165.reuse ;  /* 0x00000007d4b67223 */ /* 0x180fe200000108a5 */
[----:B------:R-:W-:Y:S01]  /*7010*/  FFMA.FTZ R158, R158, R7, -R165 ;  /* 0x000000079e9e7223 */ /* 0x000fe200000108a5 */
[----:B------:R-:W-:-:S03]  /*7020*/  ULEA UR10, UR36, UR5, 0xc ;  /* 0x00000005240a7291 */ /* 0x000fc6000f8e603f */
[----:B------:R-:W1:Y:S01]  /*7030*/  MUFU.TANH R159, R159 ;  /* 0x0000009f009f7308 */ /* 0x000e620000002400 */
[----:B0-----:R-:W-:Y:S01]  /*7040*/  FMNMX.FTZ R152, R228, R13, !PT ;  /* 0x0000000de4987209 */ /* 0x001fe20007810000 */
[----:B------:R-:W-:-:S06]  /*7050*/  UIADD3 UR14, UR10, 0x80, URZ ;  /* 0x000000800a0e7890 */ /* 0x000fcc000fffe03f */
[----:B------:R-:W0:Y:S01]  /*7060*/  MUFU.TANH R161, R161 ;  /* 0x000000a100a17308 */ /* 0x000e220000002400 */
[----:B--2---:R-:W-:-:S07]  /*7070*/  FMNMX.FTZ R152, R157, R152, !PT ;  /* 0x000000989d987209 */ /* 0x004fce0007810000 */
[----:B------:R-:W2:Y:S01]  /*7080*/  MUFU.TANH R163, R163 ;  /* 0x000000a300a37308 */ /* 0x000ea20000002400 */
[----:B-1----:R-:W-:-:S07]  /*7090*/  FMNMX.FTZ R152, R159, R152, !PT ;  /* 0x000000989f987209 */ /* 0x002fce0007810000 */
[----:B------:R-:W1:Y:S01]  /*70a0*/  MUFU.EX2 R11, R11 ;  /* 0x0000000b000b7308 */ /* 0x000e620000000800 */
[----:B0-----:R-:W-:-:S07]  /*70b0*/  FMNMX.FTZ R152, R161, R152, !PT ;  /* 0x00000098a1987209 */ /* 0x001fce0007810000 */
[----:B------:R0:W-:Y:S01]  /*70c0*/  MUFU.EX2 R13, R194 ;  /* 0x000000c2000d7308 */ /* 0x0001e20000000800 */
[----:B--2---:R-:W-:-:S05]  /*70d0*/  FMNMX.FTZ R152, R163, R152, !PT ;  /* 0x00000098a3987209 */ /* 0x004fca0007810000 */
[----:B------:R-:W2:Y:S02]  /*70e0*/  SHFL.BFLY PT, R167, R152, 0x2, 0x1f ;  /* 0x0c401f0098a77f89 */ /* 0x000ea400000e0000 */
[----:B------:R-:W-:Y:S01]  /*70f0*/  MUFU.EX2 R168, R168 ;  /* 0x000000a800a87308 */ /* 0x000fe20000000800 */
[----:B0-----:R-:W-:Y:S01]  /*7100*/  FFMA.FTZ R194, R153, R7, -R165 ;  /* 0x0000000799c27223 */ /* 0x001fe200000108a5 */
[-C--:B-1----:R-:W-:Y:S01]  /*7110*/  FMUL.FTZ R24, R24, R11.reuse ;  /* 0x0000000b18187220 */ /* 0x082fe20000410000 */
        /* <DEDUP_REMOVED lines=13> */
[----:B------:R-:W0:Y:S01]  /*71f0*/  MUFU.EX2 R170, R170 ;  /* 0x000000aa00aa7308 */ /* 0x000e220000000800 */
[-C--:B------:R-:W-:Y:S01]  /*7200*/  FMUL.FTZ R49, R49, R11.reuse ;  /* 0x0000000b31317220 */ /* 0x080fe20000410000 */
[-C--:B------:R-:W-:Y:S01]  /*7210*/  FMUL.FTZ R52, R52, R11.reuse ;  /* 0x0000000b34347220 */ /* 0x080fe20000410000 */
[-C--:B------:R-:W-:Y:S01]  /*7220*/  FMUL.FTZ R53, R53, R11.reuse ;  /* 0x0000000b35357220 */ /* 0x080fe20000410000 */
[-C--:B------:R-:W-:Y:S01]  /*7230*/  FMUL.FTZ R56, R56, R11.reuse ;  /* 0x0000000b38387220 */ /* 0x080fe20000410000 */
[----:B------:R-:W-:Y:S01]  /*7240*/  FMUL.FTZ R57, R57, R11 ;  /* 0x0000000b39397220 */ /* 0x000fe20000410000 */
[----:B--2---:R-:W-:Y:S01]  /*7250*/  FMNMX.FTZ R167, R152, R167, !PT ;  /* 0x000000a798a77209 */ /* 0x004fe20007810000 */
[-C--:B------:R-:W-:Y:S01]  /*7260*/  FMUL.FTZ R60, R60, R11.reuse ;  /* 0x0000000b3c3c7220 */ /* 0x080fe20000410000 */
[----:B------:R-:W-:Y:S01]  /*7270*/  MUFU.EX2 R21, R21 ;  /* 0x0000001500157308 */ /* 0x000fe20000000800 */
[-C--:B------:R-:W-:Y:S01]  /*7280*/  FMUL.FTZ R61, R61, R11.reuse ;  /* 0x0000000b3d3d7220 */ /* 0x080fe20000410000 */
[-C--:B------:R-:W-:Y:S01]  /*7290*/  FMUL.FTZ R64, R64, R11.reuse ;  /* 0x0000000b40407220 */ /* 0x080fe20000410000 */
[----:B------:R-:W1:Y:S01]  /*72a0*/  SHFL.BFLY PT, R152, R167, 0x1, 0x1f ;  /* 0x0c201f00a7987f89 */ /* 0x000e6200000e0000 */
[-C--:B------:R-:W-:Y:S01]  /*72b0*/  FMUL.FTZ R65, R65, R11.reuse ;  /* 0x0000000b41417220 */ /* 0x080fe20000410000 */
[-C--:B------:R-:W-:Y:S01]  /*72c0*/  FMUL.FTZ R68, R68, R11.reuse ;  /* 0x0000000b44447220 */ /* 0x080fe20000410000 */
[-C--:B------:R-:W-:Y:S01]  /*72d0*/  FMUL.FTZ R69, R69, R11.reuse ;  /* 0x0000000b45457220 */ /* 0x080fe20000410000 */
[----:B------:R-:W-:Y:S01]  /*72e0*/  FMUL.FTZ R72, R72, R11 ;  /* 0x0000000b48487220 */ /* 0x000fe20000410000 */
[----:B------:R-:W2:Y:S01]  /*72f0*/  MUFU.EX2 R172, R172 ;  /* 0x000000ac00ac7308 */ /* 0x000ea20000000800 */
[----:B0-----:R-:W-:Y:S01]  /*7300*/  F2FP.F16.F32.PACK_AB R154, R170, R15 ;  /* 0x0000000faa9a723e */ /* 0x001fe200000000ff */
        /* <DEDUP_REMOVED lines=13> */
[----:B------:R-:W-:Y:S01]  /*73e0*/  FMUL.FTZ R97, R97, R11 ;  /* 0x0000000b61617220 */ /* 0x000fe20000410000 */
[----:B------:R-:W-:Y:S01]  /*73f0*/  MUFU.EX2 R174, R174 ;  /* 0x000000ae00ae7308 */ /* 0x000fe20000000800 */
[----:B--2---:R-:W-:Y:S01]  /*7400*/  F2FP.F16.F32.PACK_AB R156, R172, R21 ;  /* 0x00000015ac9c723e */ /* 0x004fe200000000ff */
[-C--:B------:R-:W-:Y:S01]  /*7410*/  FMUL.FTZ R100, R100, R11.reuse ;  /* 0x0000000b64647220 */ /* 0x080fe20000410000 */
[----:B-1----:R-:W-:Y:S01]  /*7420*/  FMNMX.FTZ R5, R167, R152, !PT ;  /* 0x00000098a7057209 */ /* 0x002fe20007810000 */
[-C--:B------:R-:W-:Y:S01]  /*7430*/  FMUL.FTZ R101, R101, R11.reuse ;  /* 0x0000000b65657220 */ /* 0x080fe20000410000 */
[-C--:B------:R-:W-:Y:S01]  /*7440*/  FMUL.FTZ R104, R104, R11.reuse ;  /* 0x0000000b68687220 */ /* 0x080fe20000410000 */
[-C--:B------:R-:W-:Y:S01]  /*7450*/  FMUL.FTZ R105, R105, R11.reuse ;  /* 0x0000000b69697220 */ /* 0x080fe20000410000 */
[----:B------:R-:W-:Y:S01]  /*7460*/  FMUL.FTZ R108, R108, R11 ;  /* 0x0000000b6c6c7220 */ /* 0x000fe20000410000 */
[C---:B------:R-:W-:Y:S01]  /*7470*/  FADD.FTZ R152, -R5.reuse, R10 ;  /* 0x0000000a05987221 */ /* 0x040fe20000010100 */
[----:B------:R-:W-:Y:S01]  /*7480*/  FMUL.FTZ R153, R5, R7 ;  /* 0x0000000705997220 */ /* 0x000fe20000410000 */
[----:B------:R-:W-:Y:S01]  /*7490*/  MUFU.EX2 R171, R171 ;  /* 0x000000ab00ab7308 */ /* 0x000fe20000000800 */
[----:B------:R-:W-:Y:S01]  /*74a0*/  FMUL.FTZ R109, R109, R11 ;  /* 0x0000000b6d6d7220 */ /* 0x000fe20000410000 */
[-C--:B------:R-:W-:Y:S01]  /*74b0*/  FMUL.FTZ R152, R152, R7.reuse ;  /* 0x0000000798987220 */ /* 0x080fe20000410000 */
[-CC-:B------:R-:W-:Y:S01]  /*74c0*/  FFMA.FTZ R198, R9, R7.reuse, -R153.reuse ;  /* 0x0000000709c67223 */ /* 0x180fe20000010899 */
[-CC-:B------:R-:W-:Y:S01]  /*74d0*/  FFMA.FTZ R9, R12, R7.reuse, -R153.reuse ;  /* 0x000000070c097223 */ /* 0x180fe20000010899 */
[-CC-:B------:R-:W-:Y:S01]  /*74e0*/  FFMA.FTZ R12, R14, R7.reuse, -R153.reuse ;  /* 0x000000070e0c7223 */ /* 0x180fe20000010899 */
[-CC-:B------:R-:W-:Y:S01]  /*74f0*/  FFMA.FTZ R181, R20, R7.reuse, -R153.reuse ;  /* 0x0000000714b57223 */ /* 0x180fe20000010899 */
[-CC-:B------:R-:W-:Y:S01]  /*7500*/  FFMA.FTZ R14, R160, R7.reuse, -R153.reuse ;  /* 0x00000007a00e7223 */ /* 0x180fe20000010899 */
[----:B------:R0:W1:Y:S01]  /*7510*/  MUFU.EX2 R179, R152 ;  /* 0x0000009800b37308 */ /* 0x0000620000000800 */
        /* <DEDUP_REMOVED lines=8> */
[----:B0-----:R-:W-:-:S02]  /*75a0*/  IMAD.MOV R152, RZ, RZ, -R22 ;  /* 0x000000ffff987224 */ /* 0x001fc400078e0a16 */
[-CC-:B------:R-:W-:Y:S01]  /*75b0*/  FFMA.FTZ R199, R159, R7.reuse, -R153.reuse ;  /* 0x000000079fc77223 */ /* 0x180fe20000010899 */
[-CC-:B------:R-:W-:Y:S01]  /*75c0*/  FFMA.FTZ R200, R161, R7.reuse, -R153.reuse ;  /* 0x00000007a1c87223 */ /* 0x180fe20000010899 */
[----:B------:R-:W-:Y:S01]  /*75d0*/  FFMA.FTZ R201, R163, R7, -R153 ;  /* 0x00000007a3c97223 */ /* 0x000fe20000010899 */
[----:B------:R-:W-:Y:S01]  /*75e0*/  MUFU.EX2 R198, R198 ;  /* 0x000000c600c67308 */ /* 0x000fe20000000800 */
[----:B------:R-:W-:Y:S01]  /*75f0*/  ISETP.NE.AND P2, PT, R19, R152, PT ;  /* 0x000000981300720c */ /* 0x000fe20003f45270 */
[-C--:B------:R-:W-:Y:S01]  /*7600*/  FMUL.FTZ R112, R112, R11.reuse ;  /* 0x0000000b70707220 */ /* 0x080fe20000410000 */
[----:B------:R-:W-:Y:S01]  /*7610*/  FMUL.FTZ R113, R113, R11 ;  /* 0x0000000b71717220 */ /* 0x000fe20000410000 */
[-C--:B-1----:R-:W-:Y:S01]  /*7620*/  FMUL.FTZ R26, R26, R179.reuse ;  /* 0x000000b31a1a7220 */ /* 0x082fe20000410000 */
        /* <DEDUP_REMOVED lines=8> */
[-C--:B------:R-:W-:Y:S01]  /*76b0*/  FMUL.FTZ R42, R42, R179.reuse ;  /* 0x000000b32a2a7220 */ /* 0x080fe20000410000 */
[----:B------:R-:W-:Y:S01]  /*76c0*/  @!P2 LEA R152, R155, R16, 0x6 ;  /* 0x000000109b98a211 */ /* 0x000fe200078e30ff */
[-C--:B------:R-:W-:Y:S01]  /*76d0*/  FMUL.FTZ R43, R43, R179.reuse ;  /* 0x000000b32b2b7220 */ /* 0x080fe20000410000 */
[----:B------:R-:W-:Y:S01]  /*76e0*/  MUFU.EX2 R12, R12 ;  /* 0x0000000c000c7308 */ /* 0x000fe20000000800 */
[-C--:B------:R-:W-:Y:S01]  /*76f0*/  FMUL.FTZ R46, R46, R179.reuse ;  /* 0x000000b32e2e7220 */ /* 0x080fe20000410000 */
[----:B------:R-:W-:Y:S01]  /*7700*/  @!P2 LEA R152, R152, UR38, 0x2 ;  /* 0x000000269898ac11 */ /* 0x000fe2000f8e10ff */
[-C--:B------:R-:W-:Y:S01]  /*7710*/  FMUL.FTZ R47, R47, R179.reuse ;  /* 0x000000b32f2f7220 */ /* 0x080fe20000410000 */
[-C--:B------:R-:W-:Y:S01]  /*7720*/  FMUL.FTZ R50, R50, R179.reuse ;  /* 0x000000b332327220 */ /* 0x080fe20000410000 */
[-C--:B------:R-:W-:Y:S01]  /*7730*/  FMUL.FTZ R51, R51, R179.reuse ;  /* 0x000000b333337220 */ /* 0x080fe20000410000 */
[-C--:B------:R-:W-:Y:S01]  /*7740*/  FMUL.FTZ R54, R54, R179.reuse ;  /* 0x000000b336367220 */ /* 0x080fe20000410000 */
[----:B------:R-:W-:Y:S01]  /*7750*/  @!P2 STS [R152+0x38400], R11 ;  /* 0x0384000b9800a388 */ /* 0x000fe20000000800 */
[----:B------:R-:W1:Y:S01]  /*7760*/  MUFU.EX2 R181, R181 ;  /* 0x000000b500b57308 */ /* 0x000e620000000800 */
[----:B0-----:R-:W-:Y:S01]  /*7770*/  F2FP.F16.F32.PACK_AB R153, R9, R198 ;  /* 0x000000c60999723e */ /* 0x001fe200000000ff */
[-C--:B------:R-:W-:Y:S01]  /*7780*/  FMUL.FTZ R55, R55, R179.reuse ;  /* 0x000000b337377220 */ /* 0x080fe20000410000 */
[----:B------:R0:W-:Y:S01]  /*7790*/  @!P2 STS [R152+0x38420], R179 ;  /* 0x038420b39800a388 */ /* 0x0001e20000000800 */
        /* <DEDUP_REMOVED lines=9> */
[----:B0-----:R-:W-:Y:S01]  /*7830*/  F2FP.F16.F32.PACK_AB R152, R13, R168 ;  /* 0x000000a80d98723e */ /* 0x001fe200000000ff */
[-C--:B------:R-:W-:Y:S01]  /*7840*/  FMUL.FTZ R74, R74, R179.reuse ;  /* 0x000000b34a4a7220 */ /* 0x080fe20000410000 */
[-C--:B------:R-:W-:Y:S01]  /*7850*/  FMUL.FTZ R75, R75, R179.reuse ;  /* 0x000000b34b4b7220 */ /* 0x080fe20000410000 */
[----:B------:R-:W0:Y:S01]  /*7860*/  MUFU.EX2 R183, R183 ;  /* 0x000000b700b77308 */ /* 0x000e220000000800 */
[----:B-1----:R-:W-:Y:S01]  /*7870*/  F2FP.F16.F32.PACK_AB R155, R181, R12 ;  /* 0x0000000cb59b723e */ /* 0x002fe200000000ff */
[----:B------:R-:W-:Y:S01]  /*7880*/  BAR.SYNC.DEFER_BLOCKING 0xf, 0x100 ;  /* 0x03c4000000007b1d */ /* 0x000fe20000010000 */
        /* <DEDUP_REMOVED lines=13> */
[----:B------:R-:W1:Y:S01]  /*7960*/  MUFU.EX2 R193, R193 ;  /* 0x000000c100c17308 */ /* 0x000e620000000800 */
[----:B0-----:R-:W-:Y:S01]  /*7970*/  F2FP.F16.F32.PACK_AB R157, R183, R14 ;  /* 0x0000000eb79d723e */ /* 0x001fe200000000ff */
        /* <DEDUP_REMOVED lines=8> */
[----:B------:R-:W-:Y:S01]  /*7a00*/  FMUL.FTZ R115, R115, R179 ;  /* 0x000000b373737220 */ /* 0x000fe20000410000 */
[-C--:B------:R-:W-:Y:S01]  /*7a10*/  FMUL.FTZ R116, R116, R11.reuse ;  /* 0x0000000b74747220 */ /* 0x080fe20000410000 */
[----:B------:R-:W-:Y:S01]  /*7a20*/  FMUL.FTZ R117, R117, R11 ;  /* 0x0000000b75757220 */ /* 0x000fe20000410000 */
[-C--:B------:R-:W-:Y:S01]  /*7a30*/  FMUL.FTZ R118, R118, R179.reuse ;  /* 0x000000b376767220 */ /* 0x080fe20000410000 */
[----:B------:R-:W-:Y:S01]  /*7a40*/  FMUL.FTZ R119, R119, R179 ;  /* 0x000000b377777220 */ /* 0x000fe20000410000 */
[-C--:B------:R-:W-:Y:S01]  /*7a50*/  FMUL.FTZ R120, R120, R11.reuse ;  /* 0x0000000b78787220 */ /* 0x080fe20000410000 */
[----:B------:R-:W-:Y:S01]  /*7a60*/  MUFU.EX2 R173, R173 ;  /* 0x000000ad00ad7308 */ /* 0x000fe20000000800 */
[----:B-1----:R-:W-:Y:S01]  /*7a70*/  F2FP.F16.F32.PACK_AB R159, R193, R20 ;  /* 0x00000014c19f723e */ /* 0x002fe200000000ff */
[----:B------:R-:W-:Y:S01]  /*7a80*/  FMUL.FTZ R121, R121, R11 ;  /* 0x0000000b79797220 */ /* 0x000fe20000410000 */
[-C--:B------:R-:W-:Y:S01]  /*7a90*/  FMUL.FTZ R122, R122, R179.reuse ;  /* 0x000000b37a7a7220 */ /* 0x080fe20000410000 */
[----:B------:R-:W-:Y:S01]  /*7aa0*/  FMUL.FTZ R123, R123, R179 ;  /* 0x000000b37b7b7220 */ /* 0x000fe20000410000 */
[-C--:B------:R-:W-:Y:S01]  /*7ab0*/  FMUL.FTZ R124, R124, R11.reuse ;  /* 0x0000000b7c7c7220 */ /* 0x080fe20000410000 */
[----:B------:R-:W-:Y:S01]  /*7ac0*/  FMUL.FTZ R125, R125, R11 ;  /* 0x0000000b7d7d7220 */ /* 0x000fe20000410000 */
[----:B------:R-:W-:Y:S01]  /*7ad0*/  FMUL.FTZ R126, R126, R179 ;  /* 0x000000b37e7e7220 */ /* 0x000fe20000410000 */
[----:B------:R-:W1:Y:S01]  /*7ae0*/  MUFU.EX2 R182, R182 ;  /* 0x000000b600b67308 */ /* 0x000e620000000800 */
[----:B0-----:R-:W-:Y:S01]  /*7af0*/  F2FP.F16.F32.PACK_AB R160, R178, R171 ;  /* 0x000000abb2a0723e */ /* 0x001fe200000000ff */
[----:B------:R-:W-:Y:S01]  /*7b00*/  FMUL.FTZ R127, R127, R179 ;  /* 0x000000b37f7f7220 */ /* 0x000fe20000410000 */
[-C--:B------:R-:W-:Y:S01]  /*7b10*/  FMUL.FTZ R128, R128, R11.reuse ;  /* 0x0000000b80807220 */ /* 0x080fe20000410000 */
[----:B------:R-:W-:Y:S01]  /*7b20*/  FMUL.FTZ R129, R129, R11 ;  /* 0x0000000b81817220 */ /* 0x000fe20000410000 */
[-C--:B------:R-:W-:Y:S01]  /*7b30*/  FMUL.FTZ R130, R130, R179.reuse ;  /* 0x000000b382827220 */ /* 0x080fe20000410000 */
[----:B------:R-:W-:Y:S01]  /*7b40*/  FMUL.FTZ R131, R131, R179 ;  /* 0x000000b383837220 */ /* 0x000fe20000410000 */
[-C--:B------:R-:W-:Y:S01]  /*7b50*/  FMUL.FTZ R132, R132, R11.reuse ;  /* 0x0000000b84847220 */ /* 0x080fe20000410000 */
[----:B------:R-:W-:Y:S01]  /*7b60*/  MUFU.EX2 R176, R176 ;  /* 0x000000b000b07308 */ /* 0x000fe20000000800 */
[----:B------:R-:W-:Y:S01]  /*7b70*/  FMUL.FTZ R133, R133, R11 ;  /* 0x0000000b85857220 */ /* 0x000fe20000410000 */
[-C--:B------:R-:W-:Y:S01]  /*7b80*/  FMUL.FTZ R134, R134, R179.reuse ;  /* 0x000000b386867220 */ /* 0x080fe20000410000 */
[----:B------:R-:W-:Y:S01]  /*7b90*/  FMUL.FTZ R135, R135, R179 ;  /* 0x000000b387877220 */ /* 0x000fe20000410000 */
[-C--:B------:R-:W-:Y:S01]  /*7ba0*/  FMUL.FTZ R136, R136, R11.reuse ;  /* 0x0000000b88887220 */ /* 0x080fe20000410000 */
[----:B------:R-:W-:Y:S01]  /*7bb0*/  FMUL.FTZ R137, R137, R11 ;  /* 0x0000000b89897220 */ /* 0x000fe20000410000 */
[-C--:B------:R-:W-:Y:S01]  /*7bc0*/  FMUL.FTZ R138, R138, R179.reuse ;  /* 0x000000b38a8a7220 */ /* 0x080fe20000410000 */
[----:B------:R-:W-:Y:S01]  /*7bd0*/  FMUL.FTZ R139, R139, R179 ;  /* 0x000000b38b8b7220 */ /* 0x000fe20000410000 */
[----:B------:R-:W0:Y:S01]  /*7be0*/  MUFU.EX2 R195, R195 ;  /* 0x000000c300c37308 */ /* 0x000e220000000800 */
[----:B-1----:R-:W-:Y:S01]  /*7bf0*/  F2FP.F16.F32.PACK_AB R162, R182, R173 ;  /* 0x000000adb6a2723e */ /* 0x002fe200000000ff */
[-C--:B------:R-:W-:Y:S01]  /*7c00*/  FMUL.FTZ R140, R140, R11.reuse ;  /* 0x0000000b8c8c7220 */ /* 0x080fe20000410000 */
[----:B------:R-:W-:Y:S01]  /*7c10*/  FMUL.FTZ R141, R141, R11 ;  /* 0x0000000b8d8d7220 */ /* 0x000fe20000410000 */
[-C--:B------:R-:W-:Y:S01]  /*7c20*/  FMUL.FTZ R142, R142, R179.reuse ;  /* 0x000000b38e8e7220 */ /* 0x080fe20000410000 */
[----:B------:R-:W-:Y:S01]  /*7c30*/  FMUL.FTZ R143, R143, R179 ;  /* 0x000000b38f8f7220 */ /* 0x000fe20000410000 */
[-C--:B------:R-:W-:Y:S01]  /*7c40*/  FMUL.FTZ R144, R144, R11.reuse ;  /* 0x0000000b90907220 */ /* 0x080fe20000410000 */
[----:B------:R-:W-:Y:S01]  /*7c50*/  FMUL.FTZ R145, R145, R11 ;  /* 0x0000000b91917220 */ /* 0x000fe20000410000 */
[----:B------:R-:W-:Y:S01]  /*7c60*/  MUFU.EX2 R180, R180 ;  /* 0x000000b400b47308 */ /* 0x000fe20000000800 */
[-C--:B------:R-:W-:Y:S01]  /*7c70*/  FMUL.FTZ R146, R146, R179.reuse ;  /* 0x000000b392927220 */ /* 0x080fe20000410000 */
[----:B------:R-:W-:Y:S01]  /*7c80*/  FMUL.FTZ R147, R147, R179 ;  /* 0x000000b393937220 */ /* 0x000fe20000410000 */
[-C--:B------:R-:W-:Y:S01]  /*7c90*/  FMUL.FTZ R148, R148, R11.reuse ;  /* 0x0000000b94947220 */ /* 0x080fe20000410000 */
[----:B------:R-:W-:Y:S01]  /*7ca0*/  FMUL.FTZ R149, R149, R11 ;  /* 0x0000000b95957220 */ /* 0x000fe20000410000 */
[-C--:B------:R-:W-:Y:S01]  /*7cb0*/  FMUL.FTZ R150, R150, R179.reuse ;  /* 0x000000b396967220 */ /* 0x080fe20000410000 */
[----:B------:R-:W-:Y:S01]  /*7cc0*/  FMUL.FTZ R151, R151, R179 ;  /* 0x000000b397977220 */ /* 0x000fe20000410000 */
[----:B------:R1:W-:Y:S01]  /*7cd0*/  STSM.16.M88.4 [R184+0x36400], R152 ;  /* 0x03640098b8007844 */ /* 0x0003e20000000200 */
[----:B------:R-:W2:Y:S01]  /*7ce0*/  MUFU.EX2 R197, R197 ;  /* 0x000000c500c57308 */ /* 0x000ea20000000800 */
[----:B0-----:R-:W-:Y:S01]  /*7cf0*/  F2FP.F16.F32.PACK_AB R161, R195, R176 ;  /* 0x000000b0c3a1723e */ /* 0x001fe200000000ff */
[----:B------:R-:W-:Y:S01]  /*7d00*/  FFMA.FTZ R6, R11, R6, R168 ;  /* 0x000000060b067223 */ /* 0x000fe200000100a8 */
[----:B------:R-:W-:-:S03]  /*7d10*/  FFMA.FTZ R8, R179, R8, R198 ;  /* 0x00000008b3087223 */ /* 0x000fc600000100c6 */
[----:B------:R-:W-:Y:S01]  /*7d20*/  FADD.FTZ R6, R13, R6 ;  /* 0x000000060d067221 */ /* 0x000fe20000010000 */
[----:B------:R-:W-:Y:S01]  /*7d30*/  FADD.FTZ R9, R9, R8 ;  /* 0x0000000809097221 */ /* 0x000fe20000010000 */
[----:B------:R-:W-:Y:S02]  /*7d40*/  MUFU.EX2 R175, R175 ;  /* 0x000000af00af7308 */ /* 0x000fe40000000800 */
[----:B------:R-:W-:Y:S01]  /*7d50*/  FADD.FTZ R15, R15, R6 ;  /* 0x000000060f0f7221 */ /* 0x000fe20000010000 */
[----:B------:R-:W-:-:S03]  /*7d60*/  FADD.FTZ R12, R12, R9 ;  /* 0x000000090c0c7221 */ /* 0x000fc60000010000 */
[----:B------:R-:W-:Y:S01]  /*7d70*/  FADD.FTZ R170, R170, R15 ;  /* 0x0000000faaaa7221 */ /* 0x000fe20000010000 */
[----:B------:R-:W-:Y:S01]  /*7d80*/  FADD.FTZ R181, R181, R12 ;  /* 0x0000000cb5b57221 */ /* 0x000fe20000010000 */
[----:B------:R-:W0:Y:S01]  /*7d90*/  MUFU.EX2 R194, R194 ;  /* 0x000000c200c27308 */ /* 0x000e220000000800 */
[----:B--2---:R-:W-:Y:S01]  /*7da0*/  F2FP.F16.F32.PACK_AB R163, R197, R180 ;  /* 0x000000b4c5a3723e */ /* 0x004fe200000000ff */
[----:B------:R-:W-:Y:S01]  /*7db0*/  FADD.FTZ R21, R21, R170 ;  /* 0x000000aa15157221 */ /* 0x000fe20000010000 */
[----:B------:R-:W-:-:S03]  /*7dc0*/  FADD.FTZ R14, R14, R181 ;  /* 0x000000b50e0e7221 */ /* 0x000fc60000010000 */
[----:B------:R-:W-:Y:S01]  /*7dd0*/  FADD.FTZ R172, R172, R21 ;  /* 0x00000015acac7221 */ /* 0x000fe20000010000 */
[----:B------:R-:W-:Y:S01]  /*7de0*/  FADD.FTZ R183, R183, R14 ;  /* 0x0000000eb7b77221 */ /* 0x000fe20000010000 */
[----:B------:R-:W-:Y:S03]  /*7df0*/  MUFU.EX2 R177, R177 ;  /* 0x000000b100b17308 */ /* 0x000fe60000000800 */
[----:B------:R-:W-:-:S04]  /*7e00*/  FADD.FTZ R20, R20, R183 ;  /* 0x000000b714147221 */ /* 0x000fc80000010000 */
[----:B------:R-:W-:Y:S01]  /*7e10*/  FADD.FTZ R193, R193, R20 ;  /* 0x00000014c1c17221 */ /* 0x000fe20000010000 */
[----:B------:R2:W3:Y:S01]  /*7e20*/  MUFU.EX2 R10, R158 ;  /* 0x0000009e000a7308 */ /* 0x0004e20000000800 */
[----:B0-----:R-:W-:Y:S02]  /*7e30*/  F2FP.F16.F32.PACK_AB R164, R194, R175 ;  /* 0x000000afc2a4723e */ /* 0x001fe400000000ff */
[----:B------:R-:W-:-:S04]  /*7e40*/  FADD.FTZ R176, R176, R193 ;  /* 0x000000c1b0b07221 */ /* 0x000fc80000010000 */
[----:B------:R-:W-:Y:S01]  /*7e50*/  FADD.FTZ R195, R195, R176 ;  /* 0x000000b0c3c37221 */ /* 0x000fe20000010000 */
[----:B------:R-:W-:Y:S01]  /*7e60*/  MUFU.EX2 R196, R196 ;  /* 0x000000c400c47308 */ /* 0x000fe20000000800 */
[----:B--2---:R-:W-:Y:S01]  /*7e70*/  F2FP.F16.F32.PACK_AB R158, R174, R169 ;  /* 0x000000a9ae9e723e */ /* 0x004fe200000000ff */
[----:B------:R-:W-:Y:S01]  /*7e80*/  FADD.FTZ R169, R169, R172 ;  /* 0x000000aca9a97221 */ /* 0x000fe20000010000 */
[----:B------:R-:W-:-:S03]  /*7e90*/  FADD.FTZ R180, R180, R195 ;  /* 0x000000c3b4b47221 */ /* 0x000fc60000010000 */
[----:B------:R1:W-:Y:S01]  /*7ea0*/  STSM.16.M88.4 [R23], R156 ;  /* 0x0000009c17007844 */ /* 0x0003e20000000200 */
[----:B------:R-:W-:Y:S01]  /*7eb0*/  FADD.FTZ R174, R174, R169 ;  /* 0x000000a9aeae7221 */ /* 0x000fe20000010000 */
[----:B------:R-:W0:Y:S01]  /*7ec0*/  MUFU.EX2 R199, R199 ;  /* 0x000000c700c77308 */ /* 0x000e220000000800 */
[----:B---3--:R-:W-:Y:S01]  /*7ed0*/  F2FP.F16.F32.PACK_AB R166, R10, R177 ;  /* 0x000000b10aa6723e */ /* 0x008fe200000000ff */
[----:B------:R1:W-:Y:S01]  /*7ee0*/  STSM.16.M88.4 [R186], R160 ;  /* 0x000000a0ba007844 */ /* 0x0003e20000000200 */
[----:B------:R-:W-:Y:S01]  /*7ef0*/  FADD.FTZ R171, R171, R174 ;  /* 0x000000aeabab7221 */ /* 0x000fe20000010000 */
[----:B------:R-:W-:-:S03]  /*7f00*/  FADD.FTZ R197, R197, R180 ;  /* 0x000000b4c5c57221 */ /* 0x000fc60000010000 */
[----:B------:R-:W-:Y:S01]  /*7f10*/  FADD.FTZ R178, R178, R171 ;  /* 0x000000abb2b27221 */ /* 0x000fe20000010000 */
[----:B------:R-:W2:Y:S03]  /*7f20*/  MUFU.EX2 R200, R200 ;  /* 0x000000c800c87308 */ /* 0x000ea60000000800 */
[----:B------:R-:W-:-:S04]  /*7f30*/  FADD.FTZ R173, R173, R178 ;  /* 0x000000b2adad7221 */ /* 0x000fc80000010000 */
[----:B------:R-:W-:Y:S01]  /*7f40*/  FADD.FTZ R182, R182, R173 ;  /* 0x000000adb6b67221 */ /* 0x000fe20000010000 */
[----:B------:R-:W3:Y:S01]  /*7f50*/  MUFU.EX2 R201, R201 ;  /* 0x000000c900c97308 */ /* 0x000ee20000000800 */
[----:B0-----:R-:W-:Y:S01]  /*7f60*/  F2FP.F16.F32.PACK_AB R165, R199, R196 ;  /* 0x000000c4c7a5723e */ /* 0x001fe200000000ff */
[----:B------:R-:W-:Y:S01]  /*7f70*/  FADD.FTZ R196, R196, R197 ;  /* 0x000000c5c4c47221 */ /* 0x000fe20000010000 */
[----:B------:R-:W-:-:S03]  /*7f80*/  FADD.FTZ R175, R175, R182 ;  /* 0x000000b6afaf7221 */ /* 0x000fc60000010000 */
[----:B------:R-:W-:Y:S01]  /*7f90*/  FADD.FTZ R199, R199, R196 ;  /* 0x000000c4c7c77221 */ /* 0x000fe20000010000 */
[----:B------:R-:W-:-:S03]  /*7fa0*/  FADD.FTZ R194, R194, R175 ;  /* 0x000000afc2c27221 */ /* 0x000fc60000010000 */
[----:B--2---:R-:W-:Y:S01]  /*7fb0*/  FADD.FTZ R8, R200, R199 ;  /* 0x000000c7c8087221 */ /* 0x004fe20000010000 */
[----:B------:R-:W-:-:S04]  /*7fc0*/  FADD.FTZ R177, R177, R194 ;  /* 0x000000c2b1b17221 */ /* 0x000fc80000010000 */
[----:B------:R-:W-:Y:S01]  /*7fd0*/  FADD.FTZ R6, R10, R177 ;  /* 0x000000b10a067221 */ /* 0x000fe20000010000 */
[C---:B---3--:R-:W-:Y:S01]  /*7fe0*/  F2FP.F16.F32.PACK_AB R167, R201.reuse, R200 ;  /* 0x000000c8c9a7723e */ /* 0x048fe200000000ff */
[----:B------:R-:W-:-:S04]  /*7ff0*/  FADD.FTZ R8, R201, R8 ;  /* 0x00000008c9087221 */ /* 0x000fc80000010000 */
[----:B------:R1:W-:Y:S01]  /*8000*/  STSM.16.M88.4 [R185], R164 ;  /* 0x000000a4b9007844 */ /* 0x0003e20000000200 */
[----:B------:R-:W-:-:S06]  /*8010*/  WARPGROUP.ARRIVE ;  /* 0x00000000000079c5 */ /* 0x000fcc0000000000 */
[----:B------:R-:W-:Y:S01]  /*8020*/  HGMMA.64x256x16.F32 R24, R152, gdesc[UR8].tnspB, R24, gsb0 ;  /* 0x43e0000898187df0 */ /* 0x000fe20008000818 */
        /* <DEDUP_REMOVED lines=22> */
[----:B0-----:R-:W0:Y:S02]  /*8190*/  FENCE.VIEW.ASYNC.S ;  /* 0x00000000000073c6 */ /* 0x001e240000000000 */
[----:B0-----:R-:W-:Y:S01]  /*81a0*/  NOP ;  /* 0x0000000000007918 */ /* 0x001fe20000000000 */
[----:B------:R-:W-:Y:S06]  /*81b0*/  BAR.ARV 0xe, 0x100 ;  /* 0x0384000000007b1d */ /* 0x000fec0000002000 */
[----:B-1----:R-:W-:Y:S05]  /*81c0*/  @!P0 BRA `(.L_x_204) ;  /* 0x0000000000048947 */ /* 0x002fea0003800000 */
[----:B------:R-:W-:Y:S01]  /*81d0*/  BPT.TRAP 0x1 ;  /* 0x000000040000795c */ /* 0x000fe20000300000 */
.L_x_204:
[----:B------:R-:W-:Y:S01]  /*81e0*/  UIADD3 UR7, UR7, 0x38860, URZ ;  /* 0x0003886007077890 */ /* 0x000fe2000fffe03f */
[----:B------:R-:W-:Y:S01]  /*81f0*/  IMAD.MOV.U32 R10, RZ, RZ, R5 ;  /* 0x000000ffff0a7224 */ /* 0x000fe200078e0005 */
[----:B------:R-:W-:Y:S01]  /*8200*/  UMOV UR10, UR36 ;  /* 0x00000024000a7c82 */ /* 0x000fe20008000000 */
[----:B------:R-:W-:Y:S01]  /*8210*/  IMAD.MOV.U32 R11, RZ, RZ, R4 ;  /* 0x000000ffff0b7224 */ /* 0x000fe200078e0004 */
[----:B------:R-:W-:-:S09]  /*8220*/  UPRMT UR7, UR37, 0x654, UR7 ;  /* 0x0000065425077896 */ /* 0x000fd20008000007 */
[----:B------:R-:W-:Y:S01]  /*8230*/  SYNCS.ARRIVE.TRANS64.RED.A1T0 RZ, [UR7], RZ ;  /* 0x000000ffffff79a7 */ /* 0x000fe20008100407 */
[----:B------:R-:W-:Y:S05]  /*8240*/  @P1 BRA `(.L_x_205) ;  /* 0xffffffd0005c1947 */ /* 0x000fea000383ffff */
.L_x_194:
[----:B------:R-:W0:Y:S01]  /*8250*/  SHFL.BFLY PT, R3, R6, 0x2, 0x1f ;  /* 0x0c401f0006037f89 */ /* 0x000e2200000e0000 */
[----:B------:R-:W-:Y:S02]  /*8260*/  IMAD.MOV R14, RZ, RZ, -R22 ;  /* 0x000000ffff0e7224 */ /* 0x000fe400078e0a16 */
[----:B------:R-:W-:Y:S01]  /*8270*/  IMAD.U32 R13, RZ, RZ, UR36 ;  /* 0x00000024ff0d7e24 */ /* 0x000fe2000f8e00ff */
[----:B------:R-:W1:Y:S01]  /*8280*/  SHFL.BFLY PT, R9, R8, 0x2, 0x1f ;  /* 0x0c401f0008097f89 */ /* 0x000e6200000e0000 */
[----:B------:R-:W-:Y:S01]  /*8290*/  UIADD3 UR36, UR36, 0x1, URZ ;  /* 0x0000000124247890 */ /* 0x000fe2000fffe03f */
[----:B------:R-:W-:Y:S08]  /*82a0*/  BAR.ARV 0x8, 0x100 ;  /* 0x0204000000007b1d */ /* 0x000ff00000002000 */
[----:B------:R-:W-:Y:S01]  /*82b0*/  BAR.SYNC.DEFER_BLOCKING 0xf, 0x100 ;  /* 0x03c4000000007b1d */ /* 0x000fe20000010000 */
[----:B------:R-:W-:Y:S01]  /*82c0*/  ISETP.NE.AND P2, PT, R19, R14, PT ;  /* 0x0000000e1300720c */ /* 0x000fe20003f45270 */
[----:B------:R-:W-:Y:S01]  /*82d0*/  UISETP.NE.AND UP0, UPT, UR36, 0x2, UPT ;  /* 0x000000022400788c */ /* 0x000fe2000bf05270 */
[----:B------:R-:W-:-:S03]  /*82e0*/  VIADD R207, R207, 0x1 ;  /* 0x00000001cfcf7836 */ /* 0x000fc60000000000 */
[----:B------:R-:W-:Y:S01]  /*82f0*/  USEL UR4, URZ, 0x1, UP0 ;  /* 0x000000013f047887 */ /* 0x000fe20008000000 */
[----:B0-----:R-:W-:Y:S01]  /*8300*/  FADD.FTZ R0, R3, R6 ;  /* 0x0000000603007221 */ /* 0x001fe20000010000 */
[----:B------:R-:W-:Y:S01]  /*8310*/  IMAD.MOV.U32 R6, RZ, RZ, RZ ;  /* 0x000000ffff067224 */ /* 0x000fe200078e00ff */
[----:B------:R-:W-:Y:S01]  /*8320*/  USEL UR36, UR36, URZ, UP0 ;  /* 0x0000003f24247287 */ /* 0x000fe20008000000 */
[----:B-1----:R-:W-:Y:S02]  /*8330*/  FADD.FTZ R11, R9, R8 ;  /* 0x00000008090b7221 */ /* 0x002fe40000010000 */
[----:B------:R-:W0:Y:S01]  /*8340*/  SHFL.BFLY PT, R3, R0, 0x1, 0x1f ;  /* 0x0c201f0000037f89 */ /* 0x000e2200000e0000 */
[----:B------:R-:W-:-:S03]  /*8350*/  LOP3.LUT R2, R2, UR4, RZ, 0x3c, !PT ;  /* 0x0000000402027c12 */ /* 0x000fc6000f8e3cff */
[----:B------:R-:W1:Y:S01]  /*8360*/  SHFL.BFLY PT, R12, R11, 0x1, 0x1f ;  /* 0x0c201f000b0c7f89 */ /* 0x000e6200000e0000 */
[----:B0-----:R-:W-:Y:S01]  /*8370*/  FADD.FTZ R10, R0, R3 ;  /* 0x00000003000a7221 */ /* 0x001fe20000010000 */
[----:B------:R-:W-:Y:S02]  /*8380*/  IMAD.MOV.U32 R3, RZ, RZ, RZ ;  /* 0x000000ffff037224 */ /* 0x000fe400078e00ff */
[----:B------:R-:W-:Y:S02]  /*8390*/  @!P2 IMAD R0, R13, 0x40, R16 ;  /* 0x000000400d00a824 */ /* 0x000fe400078e0210 */
[----:B-1----:R-:W-:Y:S01]  /*83a0*/  FADD.FTZ R9, R11, R12 ;  /* 0x0000000c0b097221 */ /* 0x002fe20000010000 */
[----:B------:R-:W-:Y:S02]  /*83b0*/  FSETP.NE.FTZ.AND P0, PT, R10, RZ, PT ;  /* 0x000000ff0a00720b */ /* 0x000fe40003f15000 */
[----:B------:R-:W-:Y:S02]  /*83c0*/  @!P2 LEA R0, R0, UR38, 0x2 ;  /* 0x000000260000ac11 */ /* 0x000fe4000f8e10ff */
[----:B------:R-:W-:-:S09]  /*83d0*/  FSETP.NE.FTZ.AND P1, PT, R9, RZ, PT ;  /* 0x000000ff0900720b */ /* 0x000fd20003f35000 */
[----:B------:R-:W0:Y:S01]  /*83e0*/  @P0 MUFU.RCP R3, R10 ;  /* 0x0000000a00030308 */ /* 0x000e220000001000 */
[----:B------:R-:W-:-:S03]  /*83f0*/  @P0 FMUL.FTZ R8, R7, 0.69314718246459960938 ;  /* 0x3f31721807080820 */ /* 0x000fc60000410000 */
[----:B------:R-:W-:-:S04]  /*8400*/  @P1 FMUL.FTZ R7, R7, 0.69314718246459960938 ;  /* 0x3f31721807071820 */ /* 0x000fc80000410000 */
[----:B------:R-:W1:Y:S08]  /*8410*/  @P1 MUFU.RCP R6, R9 ;  /* 0x0000000900061308 */ /* 0x000e700000001000 */
[----:B------:R-:W2:Y:S01]  /*8420*/  @P0 MUFU.LG2 R10, R10 ;  /* 0x0000000a000a0308 */ /* 0x000ea20000000c00 */
[----:B0-----:R0:W-:Y:S01]  /*8430*/  @!P2 STS [R0+0x38400], R3 ;  /* 0x038400030000a388 */ /* 0x0011e20000000800 */
[-C--:B------:R-:W-:Y:S01]  /*8440*/  FMUL.FTZ R196, R24, R3.reuse ;  /* 0x0000000318c47220 */ /* 0x080fe20000410000 */
[-C--:B------:R-:W-:Y:S01]  /*8450*/  FMUL.FTZ R193, R25, R3.reuse ;  /* 0x0000000319c17220 */ /* 0x080fe20000410000 */
[-C--:B------:R-:W-:Y:S01]  /*8460*/  FMUL.FTZ R183, R28, R3.reuse ;  /* 0x000000031cb77220 */ /* 0x080fe20000410000 */
[-C--:B------:R-:W-:Y:S01]  /*8470*/  FMUL.FTZ R21, R29, R3.reuse ;  /* 0x000000031d157220 */ /* 0x080fe20000410000 */
[-C--:B------:R-:W-:Y:S01]  /*8480*/  FMUL.FTZ R212, R32, R3.reuse ;  /* 0x0000000320d47220 */ /* 0x080fe20000410000 */
[-C--:B------:R-:W-:Y:S01]  /*8490*/  FMUL.FTZ R211, R33, R3.reuse ;  /* 0x0000000321d37220 */ /* 0x080fe20000410000 */
        /* <DEDUP_REMOVED lines=8> */
[-C--:B------:R-:W-:Y:S01]  /*8520*/  FMUL.FTZ R203, R48, R3.reuse ;  /* 0x0000000330cb7220 */ /* 0x080fe20000410000 */
[----:B--2---:R-:W-:Y:S01]  /*8530*/  @P0 FMUL.FTZ R11, R10, 0.69314718246459960938 ;  /* 0x3f3172180a0b0820 */ /* 0x004fe20000410000 */
[-C--:B------:R-:W-:Y:S01]  /*8540*/  FMUL.FTZ R202, R49, R3.reuse ;  /* 0x0000000331ca7220 */ /* 0x080fe20000410000 */
[-C--:B------:R-:W-:Y:S01]  /*8550*/  FMUL.FTZ R201, R52, R3.reuse ;  /* 0x0000000334c97220 */ /* 0x080fe20000410000 */
[-C--:B------:R-:W-:Y:S01]  /*8560*/  FMUL.FTZ R200, R53, R3.reuse ;  /* 0x0000000335c87220 */ /* 0x080fe20000410000 */
[-C--:B------:R-:W-:Y:S01]  /*8570*/  FMUL.FTZ R199, R56, R3.reuse ;  /* 0x0000000338c77220 */ /* 0x080fe20000410000 */
[-C--:B------:R-:W-:Y:S01]  /*8580*/  FMUL.FTZ R198, R57, R3.reuse ;  /* 0x0000000339c67220 */ /* 0x080fe20000410000 */
[-C--:B------:R-:W-:Y:S01]  /*8590*/  FMUL.FTZ R197, R60, R3.reuse ;  /* 0x000000033cc57220 */ /* 0x080fe20000410000 */
[-C--:B------:R-:W-:Y:S01]  /*85a0*/  FMUL.FTZ R195, R61, R3.reuse ;  /* 0x000000033dc37220 */ /* 0x080fe20000410000 */
[----:B---3--:R-:W-:Y:S01]  /*85b0*/  @P1 FMUL.FTZ R10, R9, 0.69314718246459960938 ;  /* 0x3f317218090a1820 */ /* 0x008fe20000410000 */
        /* <DEDUP_REMOVED lines=44> */
[----:B0-----:R-:W-:-:S02]  /*8880*/  IMAD.MOV.U32 R3, RZ, RZ, -0x800000 ;  /* 0xff800000ff037424 */ /* 0x001fc400078e00ff */
[-C--:B------:R-:W-:Y:S01]  /*8890*/  FMUL.FTZ R26, R26, R6.reuse ;  /* 0x000000061a1a7220 */ /* 0x080fe20000410000 */
[----:B-1----:R-:W-:Y:S02]  /*88a0*/  IMAD.MOV.U32 R0, RZ, RZ, -0x800000 ;  /* 0xff800000ff007424 */ /* 0x002fe400078e00ff */
        /* <DEDUP_REMOVED lines=65> */
[----:B------:R-:W-:Y:S06]  /*8cc0*/  BAR.ARV 0xe, 0x100 ;  /* 0x0384000000007b1d */ /* 0x000fec0000002000 */
.L_x_180:
[----:B------:R-:W0:Y:S01]  /*8cd0*/  S2UR UR6, SR_SWINHI ;  /* 0x00000000000679c3 */ /* 0x000e220000002f00 */
[----:B------:R-:W-:-:S07]  /*8ce0*/  IMAD R7, R215, 0x40, R18 ;  /* 0x00000040d7077824 */ /* 0x000fce00078e0212 */
[----:B------:R-:W-:Y:S01]  /*8cf0*/  BAR.SYNC.DEFER_BLOCKING 0x1, 0x100 ;  /* 0x0044000000007b1d */ /* 0x000fe20000010000 */
[----:B------:R-:W-:Y:S02]  /*8d00*/  F2FP.F16.F32.PACK_AB R104, R105, R104 ;  /* 0x000000686968723e */ /* 0x000fe400000000ff */
[----:B------:R-:W-:Y:S02]  /*8d10*/  F2FP.F16.F32.PACK_AB R105, R107, R106 ;  /* 0x0000006a6b69723e */ /* 0x000fe400000000ff */
[----:B------:R-:W-:Y:S02]  /*8d20*/  F2FP.F16.F32.PACK_AB R106, R109, R108 ;  /* 0x0000006c6d6a723e */ /* 0x000fe400000000ff */
        /* <DEDUP_REMOVED lines=12> */
[----:B------:R-:W-:Y:S01]  /*8df0*/  MOV R73, UR5 ;  /* 0x0000000500497c02 */ /* 0x000fe20008000f00 */
[----:B------:R-:W-:Y:S01]  /*8e00*/  ULDC UR4, c[0x0][0xc] ;  /* 0x0000030000047ab9 */ /* 0x000fe20000000800 */
[----:B------:R-:W-:Y:S01]  /*8e10*/  F2FP.F16.F32.PACK_AB R137, R165, R164 ;  /* 0x000000a4a589723e */ /* 0x000fe200000000ff */
[----:B------:R-:W-:Y:S01]  /*8e20*/  UIADD3 UR39, UR4, UR39, URZ ;  /* 0x0000002704277290 */ /* 0x000fe2000fffe03f */
[----:B------:R-:W-:Y:S01]  /*8e30*/  F2FP.F16.F32.PACK_AB R145, R147, R146 ;  /* 0x000000929391723e */ /* 0x000fe200000000ff */
[----:B------:R-:W-:Y:S01]  /*8e40*/  IMAD.WIDE R4, R219, 0x2, R72 ;  /* 0x00000002db047825 */ /* 0x000fe200078e0248 */
[----:B------:R-:W-:-:S02]  /*8e50*/  F2FP.F16.F32.PACK_AB R146, R149, R148 ;  /* 0x000000949592723e */ /* 0x000fc400000000ff */
[----:B------:R-:W-:Y:S01]  /*8e60*/  F2FP.F16.F32.PACK_AB R147, R151, R150 ;  /* 0x000000969793723e */ /* 0x000fe200000000ff */
[----:B------:R-:W-:Y:S01]  /*8e70*/  IMAD.WIDE R72, R7, 0x2, R72 ;  /* 0x0000000207487825 */ /* 0x000fe200078e0248 */
[C---:B------:R-:W-:Y:S02]  /*8e80*/  IADD3 R36, P1, R4.reuse, 0x20, RZ ;  /* 0x0000002004247810 */ /* 0x040fe40007f3e0ff */
[----:B------:R-:W-:Y:S02]  /*8e90*/  IADD3 R40, P0, R4, 0x40, RZ ;  /* 0x0000004004287810 */ /* 0x000fe40007f1e0ff */
[----:B------:R-:W-:Y:S01]  /*8ea0*/  LOP3.LUT R33, R36, 0x380, RZ, 0xc0, !PT ;  /* 0x0000038024217812 */ /* 0x000fe200078ec0ff */
[--C-:B------:R-:W-:Y:S01]  /*8eb0*/  IMAD.X R119, RZ, RZ, R5.reuse, P1 ;  /* 0x000000ffff777224 */ /* 0x100fe200008e0605 */
[----:B------:R-:W-:Y:S01]  /*8ec0*/  IADD3 R37, P4, R4, 0x60, RZ ;  /* 0x0000006004257810 */ /* 0x000fe20007f9e0ff */
[----:B------:R-:W-:Y:S01]  /*8ed0*/  IMAD.X R123, RZ, RZ, R5, P0 ;  /* 0x000000ffff7b7224 */ /* 0x000fe200000e0605 */
[----:B------:R-:W-:-:S02]  /*8ee0*/  SHF.R.U64 R33, R33, 0x3, RZ ;  /* 0x0000000321217819 */ /* 0x000fc400000012ff */
[----:B------:R-:W-:Y:S01]  /*8ef0*/  IADD3 R48, P6, R4, 0x2020, RZ ;  /* 0x0000202004307810 */ /* 0x000fe20007fde0ff */
[--C-:B------:R-:W-:Y:S01]  /*8f00*/  IMAD.X R127, RZ, RZ, R5.reuse, P4 ;  /* 0x000000ffff7f7224 */ /* 0x100fe200020e0605 */
[----:B------:R-:W-:Y:S02]  /*8f10*/  LOP3.LUT R118, R33, R36, RZ, 0x3c, !PT ;  /* 0x0000002421767212 */ /* 0x000fe400078e3cff */
[----:B------:R-:W-:Y:S01]  /*8f20*/  LOP3.LUT R33, R40, 0x380, RZ, 0xc0, !PT ;  /* 0x0000038028217812 */ /* 0x000fe200078ec0ff */
[--C-:B------:R-:W-:Y:S01]  /*8f30*/  IMAD.X R135, RZ, RZ, R5.reuse, P6 ;  /* 0x000000ffff877224 */ /* 0x100fe200030e0605 */
[----:B------:R-:W-:Y:S02]  /*8f40*/  IADD3 R8, P5, R4, 0x2040, RZ ;  /* 0x0000204004087810 */ /* 0x000fe40007fbe0ff */
[----:B------:R-:W-:Y:S02]  /*8f50*/  SHF.R.U64 R33, R33, 0x3, RZ ;  /* 0x0000000321217819 */ /* 0x000fe400000012ff */
[----:B------:R-:W-:Y:S01]  /*8f60*/  LOP3.LUT R36, R37, 0x380, RZ, 0xc0, !PT ;  /* 0x0000038025247812 */ /* 0x000fe200078ec0ff */
[----:B------:R-:W-:Y:S01]  /*8f70*/  IMAD.X R139, RZ, RZ, R5, P5 ;  /* 0x000000ffff8b7224 */ /* 0x000fe200028e0605 */
[----:B------:R-:W-:-:S02]  /*8f80*/  LOP3.LUT R45, R48, 0x380, RZ, 0xc0, !PT ;  /* 0x00000380302d7812 */ /* 0x000fc400078ec0ff */
[----:B------:R-:W-:Y:S02]  /*8f90*/  LOP3.LUT R122, R33, R40, RZ, 0x3c, !PT ;  /* 0x00000028217a7212 */ /* 0x000fe400078e3cff */
[----:B------:R-:W-:Y:S02]  /*8fa0*/  IADD3 R44, P3, R4, 0x2000, RZ ;  /* 0x00002000042c7810 */ /* 0x000fe40007f7e0ff */
[----:B------:R-:W-:Y:S02]  /*8fb0*/  LOP3.LUT R33, R8, 0x380, RZ, 0xc0, !PT ;  /* 0x0000038008217812 */ /* 0x000fe400078ec0ff */
[----:B------:R-:W-:Y:S01]  /*8fc0*/  SHF.R.U64 R36, R36, 0x3, RZ ;  /* 0x0000000324247819 */ /* 0x000fe200000012ff */
[----:B------:R-:W-:Y:S01]  /*8fd0*/  IMAD.X R131, RZ, RZ, R5, P3 ;  /* 0x000000ffff837224 */ /* 0x000fe200018e0605 */
[----:B------:R-:W-:Y:S02]  /*8fe0*/  SHF.R.U64 R45, R45, 0x3, RZ ;  /* 0x000000032d2d7819 */ /* 0x000fe400000012ff */
[----:B------:R-:W-:-:S02]  /*8ff0*/  IADD3 R28, P2, R4, 0x2060, RZ ;  /* 0x00002060041c7810 */ /* 0x000fc40007f5e0ff */
[----:B------:R-:W-:Y:S02]  /*9000*/  IADD3 R24, P0, R4, 0x4020, RZ ;  /* 0x0000402004187810 */ /* 0x000fe40007f1e0ff */
[----:B------:R-:W-:Y:S01]  /*9010*/  LOP3.LUT R41, R44, 0x380, RZ, 0xc0, !PT ;  /* 0x000003802c297812 */ /* 0x000fe200078ec0ff */
[--C-:B------:R-:W-:Y:S01]  /*9020*/  IMAD.X R9, RZ, RZ, R5.reuse, P2 ;  /* 0x000000ffff097224 */ /* 0x100fe200010e0605 */
[----:B------:R-:W-:Y:S01]  /*9030*/  SHF.R.U64 R33, R33, 0x3, RZ ;  /* 0x0000000321217819 */ /* 0x000fe200000012ff */
[--C-:B------:R-:W-:Y:S01]  /*9040*/  IMAD.X R25, RZ, RZ, R5.reuse, P0 ;  /* 0x000000ffff197224 */ /* 0x100fe200000e0605 */
[----:B------:R-:W-:Y:S02]  /*9050*/  IADD3 R12, P4, R4, 0x4040, RZ ;  /* 0x00004040040c7810 */ /* 0x000fe40007f9e0ff */
[----:B------:R-:W-:Y:S02]  /*9060*/  LOP3.LUT R126, R36, R37, RZ, 0x3c, !PT ;  /* 0x00000025247e7212 */ /* 0x000fe400078e3cff */
[----:B------:R-:W-:Y:S01]  /*9070*/  LOP3.LUT R134, R45, R48, RZ, 0x3c, !PT ;  /* 0x000000302d867212 */ /* 0x000fe200078e3cff */
[----:B------:R-:W-:Y:S01]  /*9080*/  IMAD.X R29, RZ, RZ, R5, P4 ;  /* 0x000000ffff1d7224 */ /* 0x000fe200020e0605 */
[----:B------:R-:W-:-:S02]  /*9090*/  IADD3 R10, P1, R4, 0x4000, RZ ;  /* 0x00004000040a7810 */ /* 0x000fc40007f3e0ff */
[----:B------:R-:W-:Y:S02]  /*90a0*/  SHF.R.U64 R41, R41, 0x3, RZ ;  /* 0x0000000329297819 */ /* 0x000fe400000012ff */
[----:B------:R-:W-:Y:S01]  /*90b0*/  LOP3.LUT R37, R28, 0x380, RZ, 0xc0, !PT ;  /* 0x000003801c257812 */ /* 0x000fe200078ec0ff */
[----:B------:R-:W-:Y:S01]  /*90c0*/  IMAD.X R11, RZ, RZ, R5, P1 ;  /* 0x000000ffff0b7224 */ /* 0x000fe200008e0605 */
[----:B------:R-:W-:Y:S02]  /*90d0*/  LOP3.LUT R45, R24, 0x380, RZ, 0xc0, !PT ;  /* 0x00000380182d7812 */ /* 0x000fe400078ec0ff */
[----:B------:R-:W-:Y:S02]  /*90e0*/  LOP3.LUT R138, R33, R8, RZ, 0x3c, !PT ;  /* 0x00000008218a7212 */ /* 0x000fe400078e3cff */
[----:B------:R-:W-:Y:S02]  /*90f0*/  LOP3.LUT R33, R12, 0x380, RZ, 0xc0, !PT ;  /* 0x000003800c217812 */ /* 0x000fe400078ec0ff */
[----:B------:R-:W-:-:S02]  /*9100*/  LOP3.LUT R130, R41, R44, RZ, 0x3c, !PT ;  /* 0x0000002c29827212 */ /* 0x000fc400078e3cff */
[----:B------:R-:W-:Y:S02]  /*9110*/  SHF.R.U64 R37, R37, 0x3, RZ ;  /* 0x0000000325257819 */ /* 0x000fe400000012ff */
[----:B------:R-:W-:Y:S02]  /*9120*/  SHF.R.U64 R45, R45, 0x3, RZ ;  /* 0x000000032d2d7819 */ /* 0x000fe400000012ff */
[----:B------:R-:W-:Y:S02]  /*9130*/  IADD3 R14, P5, R4, 0x6020, RZ ;  /* 0x00006020040e7810 */ /* 0x000fe40007fbe0ff */
[----:B------:R-:W-:Y:S02]  /*9140*/  LOP3.LUT R41, R10, 0x380, RZ, 0xc0, !PT ;  /* 0x000003800a297812 */ /* 0x000fe400078ec0ff */
[----:B------:R-:W-:Y:S01]  /*9150*/  SHF.R.U64 R33, R33, 0x3, RZ ;  /* 0x0000000321217819 */ /* 0x000fe200000012ff */
[----:B------:R-:W-:Y:S01]  /*9160*/  IMAD.X R115, RZ, RZ, R5, P5 ;  /* 0x000000ffff737224 */ /* 0x000fe200028e0605 */
[----:B------:R-:W-:-:S02]  /*9170*/  IADD3 R6, P1, R4, 0x6060, RZ ;  /* 0x0000606004067810 */ /* 0x000fc40007f3e0ff */
[C---:B------:R-:W-:Y:S02]  /*9180*/  IADD3 R7, P2, R4.reuse, 0x6040, RZ ;  /* 0x0000604004077810 */ /* 0x040fe40007f5e0ff */
[----:B------:R-:W-:Y:S01]  /*9190*/  LOP3.LUT R13, R4, 0x380, RZ, 0xc0, !PT ;  /* 0x00000380040d7812 */ /* 0x000fe200078ec0ff */
[----:B------:R-:W-:Y:S01]  /*91a0*/  IMAD.X R15, RZ, RZ, R5, P1 ;  /* 0x000000ffff0f7224 */ /* 0x000fe200008e0605 */
[----:B------:R-:W-:Y:S02]  /*91b0*/  LOP3.LUT R8, R37, R28, RZ, 0x3c, !PT ;  /* 0x0000001c25087212 */ /* 0x000fe400078e3cff */
[----:B------:R-:W-:Y:S02]  /*91c0*/  LOP3.LUT R24, R45, R24, RZ, 0x3c, !PT ;  /* 0x000000182d187212 */ /* 0x000fe400078e3cff */
[----:B------:R-:W-:Y:S02]  /*91d0*/  SHF.R.U64 R41, R41, 0x3, RZ ;  /* 0x0000000329297819 */ /* 0x000fe400000012ff */
[----:B------:R-:W-:-:S02]  /*91e0*/  LOP3.LUT R45, R14, 0x380, RZ, 0xc0, !PT ;  /* 0x000003800e2d7812 */ /* 0x000fc400078ec0ff */
[----:B------:R-:W-:Y:S02]  /*91f0*/  LOP3.LUT R28, R33, R12, RZ, 0x3c, !PT ;  /* 0x0000000c211c7212 */ /* 0x000fe400078e3cff */
[----:B------:R-:W-:Y:S02]  /*9200*/  IADD3 R32, P6, R4, 0x6000, RZ ;  /* 0x0000600004207810 */ /* 0x000fe40007fde0ff */
[----:B------:R-:W-:Y:S02]  /*9210*/  LOP3.LUT R33, R6, 0x380, RZ, 0xc0, !PT ;  /* 0x0000038006217812 */ /* 0x000fe400078ec0ff */
[----:B------:R-:W-:Y:S01]  /*9220*/  IADD3 R20, P3, R4, 0x4060, RZ ;  /* 0x0000406004147810 */ /* 0x000fe20007f7e0ff */
[----:B------:R-:W-:Y:S01]  /*9230*/  IMAD.X R69, RZ, RZ, R5, P6 ;  /* 0x000000ffff457224 */ /* 0x000fe200030e0605 */
[----:B------:R-:W-:Y:S02]  /*9240*/  LOP3.LUT R12, R7, 0x380, RZ, 0xc0, !PT ;  /* 0x00000380070c7812 */ /* 0x000fe400078ec0ff */
[----:B------:R-:W-:-:S02]  /*9250*/  SHF.R.U64 R13, R13, 0x3, RZ ;  /* 0x000000030d0d7819 */ /* 0x000fc400000012ff */
[----:B------:R-:W-:Y:S02]  /*9260*/  LOP3.LUT R10, R41, R10, RZ, 0x3c, !PT ;  /* 0x0000000a290a7212 */ /* 0x000fe400078e3cff */
[----:B------:R-:W-:Y:S02]  /*9270*/  SHF.R.U64 R45, R45, 0x3, RZ ;  /* 0x000000032d2d7819 */ /* 0x000fe400000012ff */
[----:B------:R-:W-:Y:S02]  /*9280*/  LOP3.LUT R41, R32, 0x380, RZ, 0xc0, !PT ;  /* 0x0000038020297812 */ /* 0x000fe400078ec0ff */
[----:B------:R-:W-:Y:S02]  /*9290*/  SHF.R.U64 R33, R33, 0x3, RZ ;  /* 0x0000000321217819 */ /* 0x000fe400000012ff */
[----:B------:R-:W-:Y:S02]  /*92a0*/  LOP3.LUT R37, R20, 0x380, RZ, 0xc0, !PT ;  /* 0x0000038014257812 */ /* 0x000fe400078ec0ff */
[----:B------:R-:W-:-:S02]  /*92b0*/  SHF.R.U64 R12, R12, 0x3, RZ ;  /* 0x000000030c0c7819 */ /* 0x000fc400000012ff */
[----:B------:R-:W-:Y:S01]  /*92c0*/  LOP3.LUT R4, R13, R4, RZ, 0x3c, !PT ;  /* 0x000000040d047212 */ /* 0x000fe200078e3cff */
[----:B------:R-:W-:Y:S01]  /*92d0*/  IMAD.X R13, RZ, RZ, R5, P2 ;  /* 0x000000ffff0d7224 */ /* 0x000fe200010e0605 */
[----:B------:R-:W-:Y:S02]  /*92e0*/  IADD3.X R53, RZ, R5, RZ, P3, !PT ;  /* 0x00000005ff357210 */ /* 0x000fe40001ffe4ff */
[----:B------:R-:W-:Y:S02]  /*92f0*/  LOP3.LUT R114, R45, R14, RZ, 0x3c, !PT ;  /* 0x0000000e2d727212 */ /* 0x000fe400078e3cff */
[----:B------:R-:W-:Y:S02]  /*9300*/  SHF.R.U64 R41, R41, 0x3, RZ ;  /* 0x0000000329297819 */ /* 0x000fe400000012ff */
[C---:B------:R-:W-:Y:S02]  /*9310*/  IADD3 R49, P2, R72.reuse, 0x1000, RZ ;  /* 0x0000100048317810 */ /* 0x040fe40007f5e0ff */
[----:B------:R-:W-:-:S02]  /*9320*/  IADD3 R45, P3, R72, 0x2000, RZ ;  /* 0x00002000482d7810 */ /* 0x000fc40007f7e0ff */
[----:B------:R-:W-:Y:S02]  /*9330*/  LOP3.LUT R14, R33, R6, RZ, 0x3c, !PT ;  /* 0x00000006210e7212 */ /* 0x000fe400078e3cff */
[----:B------:R-:W-:Y:S02]  /*9340*/  SHF.R.U64 R37, R37, 0x3, RZ ;  /* 0x0000000325257819 */ /* 0x000fe400000012ff */
[----:B------:R-:W-:Y:S02]  /*9350*/  LOP3.LUT R12, R12, R7, RZ, 0x3c, !PT ;  /* 0x000000070c0c7212 */ /* 0x000fe400078e3cff */
[C---:B------:R-:W-:Y:S02]  /*9360*/  IADD3 R33, P6, R72.reuse, 0x5000, RZ ;  /* 0x0000500048217810 */ /* 0x040fe40007fde0ff */
[----:B------:R-:W-:Y:S02]  /*9370*/  IADD3 R7, P0, R72, 0x6000, RZ ;  /* 0x0000600048077810 */ /* 0x000fe40007f1e0ff */
[----:B------:R-:W-:-:S02]  /*9380*/  MOV R57, R4 ;  /* 0x0000000400397202 */ /* 0x000fc40000000f00 */
[----:B------:R-:W-:Y:S02]  /*9390*/  F2FP.F16.F32.PACK_AB R5, R27, R26 ;  /* 0x0000001a1b05723e */ /* 0x000fe400000000ff */
[----:B------:R-:W-:Y:S01]  /*93a0*/  LOP3.LUT R68, R41, R32, RZ, 0x3c, !PT ;  /* 0x0000002029447212 */ /* 0x000fe200078e3cff */
[----:B------:R-:W0:Y:S01]  /*93b0*/  SHFL.IDX PT, R26, R214, RZ, 0x1f ;  /* 0x00001fffd61a7589 */ /* 0x000e2200000e0000 */
[----:B------:R-:W-:Y:S02]  /*93c0*/  LOP3.LUT R48, R49, 0x380, RZ, 0xc0, !PT ;  /* 0x0000038031307812 */ /* 0x000fe400078ec0ff */
[----:B------:R-:W-:Y:S02]  /*93d0*/  LOP3.LUT R44, R45, 0x380, RZ, 0xc0, !PT ;  /* 0x000003802d2c7812 */ /* 0x000fe400078ec0ff */
[----:B------:R-:W-:Y:S02]  /*93e0*/  LOP3.LUT R52, R37, R20, RZ, 0x3c, !PT ;  /* 0x0000001425347212 */ /* 0x000fe400078e3cff */
[----:B------:R-:W-:-:S02]  /*93f0*/  LOP3.LUT R32, R33, 0x380, RZ, 0xc0, !PT ;  /* 0x0000038021207812 */ /* 0x000fc400078ec0ff */
[----:B------:R-:W-:Y:S02]  /*9400*/  LOP3.LUT R20, R7, 0x380, RZ, 0xc0, !PT ;  /* 0x0000038007147812 */ /* 0x000fe400078ec0ff */
[----:B------:R-:W-:Y:S02]  /*9410*/  SHF.R.U64 R48, R48, 0x3, RZ ;  /* 0x0000000330307819 */ /* 0x000fe400000012ff */
[----:B------:R-:W-:Y:S02]  /*9420*/  SHF.R.U64 R44, R44, 0x3, RZ ;  /* 0x000000032c2c7819 */ /* 0x000fe400000012ff */
[----:B------:R-:W-:Y:S02]  /*9430*/  SHF.R.U64 R32, R32, 0x3, RZ ;  /* 0x0000000320207819 */ /* 0x000fe400000012ff */
[----:B------:R-:W-:Y:S02]  /*9440*/  SHF.R.U64 R20, R20, 0x3, RZ ;  /* 0x0000000314147819 */ /* 0x000fe400000012ff */
[----:B------:R-:W-:Y:S01]  /*9450*/  LOP3.LUT R48, R48, R49, RZ, 0x3c, !PT ;  /* 0x0000003130307212 */ /* 0x000fe200078e3cff */
[--C-:B------:R-:W-:Y:S01]  /*9460*/  IMAD.X R49, RZ, RZ, R73.reuse, P2 ;  /* 0x000000ffff317224 */ /* 0x100fe200010e0649 */
[----:B------:R-:W-:Y:S01]  /*9470*/  LOP3.LUT R44, R44, R45, RZ, 0x3c, !PT ;  /* 0x0000002d2c2c7212 */ /* 0x000fe200078e3cff */
[----:B------:R-:W-:Y:S01]  /*9480*/  IMAD.X R45, RZ, RZ, R73, P3 ;  /* 0x000000ffff2d7224 */ /* 0x000fe200018e0649 */
[----:B------:R-:W-:-:S02]  /*9490*/  LOP3.LUT R32, R32, R33, RZ, 0x3c, !PT ;  /* 0x0000002120207212 */ /* 0x000fc400078e3cff */
[C---:B------:R-:W-:Y:S02]  /*94a0*/  IADD3 R41, P4, R72.reuse, 0x3000, RZ ;  /* 0x0000300048297810 */ /* 0x040fe40007f9e0ff */
[----:B------:R-:W-:Y:S02]  /*94b0*/  IADD3 R37, P5, R72, 0x4000, RZ ;  /* 0x0000400048257810 */ /* 0x000fe40007fbe0ff */
[----:B------:R-:W-:Y:S02]  /*94c0*/  LOP3.LUT R20, R20, R7, RZ, 0x3c, !PT ;  /* 0x0000000714147212 */ /* 0x000fe400078e3cff */
[C---:B------:R-:W-:Y:S02]  /*94d0*/  IADD3 R65, P1, R72.reuse, 0x7000, RZ ;  /* 0x0000700048417810 */ /* 0x040fe40007f3e0ff */
[C---:B------:R-:W-:Y:S02]  /*94e0*/  IADD3 R61, P2, R72.reuse, 0x8000, RZ ;  /* 0x00008000483d7810 */ /* 0x040fe40007f5e0ff */
[----:B------:R-:W-:-:S02]  /*94f0*/  IADD3 R33, P3, R72, 0x9000, RZ ;  /* 0x0000900048217810 */ /* 0x000fc40007f7e0ff */
[----:B------:R-:W-:Y:S02]  /*9500*/  F2FP.F16.F32.PACK_AB R4, R193, R196 ;  /* 0x000000c4c104723e */ /* 0x000fe400000000ff */
[----:B------:R-:W-:Y:S01]  /*9510*/  F2FP.F16.F32.PACK_AB R6, R21, R183 ;  /* 0x000000b71506723e */ /* 0x000fe200000000ff */
[----:B------:R-:W-:Y:S01]  /*9520*/  IMAD.X R21, RZ, RZ, R73, P0 ;  /* 0x000000ffff157224 */ /* 0x000fe200000e0649 */
[----:B------:R-:W-:Y:S02]  /*9530*/  F2FP.F16.F32.PACK_AB R7, R31, R30 ;  /* 0x0000001e1f07723e */ /* 0x000fe400000000ff */
[----:B------:R-:W-:Y:S02]  /*9540*/  LOP3.LUT R40, R41, 0x380, RZ, 0xc0, !PT ;  /* 0x0000038029287812 */ /* 0x000fe400078ec0ff */
[----:B------:R-:W-:Y:S01]  /*9550*/  LOP3.LUT R36, R37, 0x380, RZ, 0xc0, !PT ;  /* 0x0000038025247812 */ /* 0x000fe200078ec0ff */
[----:B------:R1:W-:Y:S01]  /*9560*/  STSM.16.M88.4 [R57], R4 ;  /* 0x0000000439007844 */ /* 0x0003e20000000200 */
[----:B------:R-:W-:-:S02]  /*9570*/  LOP3.LUT R64, R65, 0x380, RZ, 0xc0, !PT ;  /* 0x0000038041407812 */ /* 0x000fc400078ec0ff */
[----:B------:R-:W-:Y:S02]  /*9580*/  LOP3.LUT R60, R61, 0x380, RZ, 0xc0, !PT ;  /* 0x000003803d3c7812 */ /* 0x000fe400078ec0ff */
[----:B------:R-:W-:Y:S02]  /*9590*/  LOP3.LUT R56, R33, 0x380, RZ, 0xc0, !PT ;  /* 0x0000038021387812 */ /* 0x000fe400078ec0ff */
[----:B------:R-:W-:Y:S02]  /*95a0*/  SHF.R.U64 R40, R40, 0x3, RZ ;  /* 0x0000000328287819 */ /* 0x000fe400000012ff */
[----:B------:R-:W-:Y:S02]  /*95b0*/  SHF.R.U64 R36, R36, 0x3, RZ ;  /* 0x0000000324247819 */ /* 0x000fe400000012ff */
[----:B------:R-:W-:Y:S02]  /*95c0*/  SHF.R.U64 R64, R64, 0x3, RZ ;  /* 0x0000000340407819 */ /* 0x000fe400000012ff */
[----:B------:R-:W-:-:S02]  /*95d0*/  SHF.R.U64 R60, R60, 0x3, RZ ;  /* 0x000000033c3c7819 */ /* 0x000fc400000012ff */
[----:B------:R-:W-:Y:S01]  /*95e0*/  SHF.R.U64 R56, R56, 0x3, RZ ;  /* 0x0000000338387819 */ /* 0x000fe200000012ff */
[--C-:B-1----:R-:W-:Y:S01]  /*95f0*/  IMAD.X R57, RZ, RZ, R73.reuse, P3 ;  /* 0x000000ffff397224 */ /* 0x102fe200018e0649 */
[----:B------:R-:W-:Y:S02]  /*9600*/  LOP3.LUT R5, R72, 0x380, RZ, 0xc0, !PT ;  /* 0x0000038048057812 */ /* 0x000fe400078ec0ff */
[----:B------:R-:W-:Y:S01]  /*9610*/  LOP3.LUT R40, R40, R41, RZ, 0x3c, !PT ;  /* 0x0000002928287212 */ /* 0x000fe200078e3cff */
[--C-:B------:R-:W-:Y:S01]  /*9620*/  IMAD.X R41, RZ, RZ, R73.reuse, P4 ;  /* 0x000000ffff297224 */ /* 0x100fe200020e0649 */
[----:B------:R-:W-:Y:S02]  /*9630*/  SHF.R.U64 R5, R5, 0x3, RZ ;  /* 0x0000000305057819 */ /* 0x000fe400000012ff */
[----:B------:R-:W-:Y:S01]  /*9640*/  LOP3.LUT R36, R36, R37, RZ, 0x3c, !PT ;  /* 0x0000002524247212 */ /* 0x000fe200078e3cff */
[--C-:B------:R-:W-:Y:S01]  /*9650*/  IMAD.X R37, RZ, RZ, R73.reuse, P5 ;  /* 0x000000ffff257224 */ /* 0x100fe200028e0649 */
[----:B------:R-:W-:Y:S01]  /*9660*/  LOP3.LUT R64, R64, R65, RZ, 0x3c, !PT ;  /* 0x0000004140407212 */ /* 0x000fe200078e3cff */
[----:B------:R-:W-:Y:S01]  /*9670*/  IMAD.X R65, RZ, RZ, R73, P1 ;  /* 0x000000ffff417224 */ /* 0x000fe200008e0649 */
[----:B------:R-:W-:-:S02]  /*9680*/  LOP3.LUT R60, R60, R61, RZ, 0x3c, !PT ;  /* 0x0000003d3c3c7212 */ /* 0x000fc400078e3cff */
[----:B------:R-:W-:Y:S01]  /*9690*/  LOP3.LUT R56, R56, R33, RZ, 0x3c, !PT ;  /* 0x0000002138387212 */ /* 0x000fe200078e3cff */
[----:B------:R-:W-:Y:S01]  /*96a0*/  IMAD.X R33, RZ, RZ, R73, P6 ;  /* 0x000000ffff217224 */ /* 0x000fe200030e0649 */
[----:B------:R-:W-:Y:S02]  /*96b0*/  IADD3.X R61, RZ, R73, RZ, P2, !PT ;  /* 0x00000049ff3d7210 */ /* 0x000fe400017fe4ff */
[C---:B------:R-:W-:Y:S02]  /*96c0*/  IADD3 R97, P4, R72.reuse, 0xa000, RZ ;  /* 0x0000a00048617810 */ /* 0x040fe40007f9e0ff */
[C---:B------:R-:W-:Y:S02]  /*96d0*/  IADD3 R93, P5, R72.reuse, 0xb000, RZ ;  /* 0x0000b000485d7810 */ /* 0x040fe40007fbe0ff */
[C---:B------:R-:W-:Y:S02]  /*96e0*/  IADD3 R89, P6, R72.reuse, 0xc000, RZ ;  /* 0x0000c00048597810 */ /* 0x040fe40007fde0ff */
[----:B------:R-:W-:-:S02]  /*96f0*/  IADD3 R85, P0, R72, 0xd000, RZ ;  /* 0x0000d00048557810 */ /* 0x000fc40007f1e0ff */
[C---:B------:R-:W-:Y:S02]  /*9700*/  IADD3 R81, P1, R72.reuse, 0xe000, RZ ;  /* 0x0000e00048517810 */ /* 0x040fe40007f3e0ff */
[----:B------:R-:W-:Y:S02]  /*9710*/  IADD3 R77, P2, R72, 0xf000, RZ ;  /* 0x0000f000484d7810 */ /* 0x000fe40007f5e0ff */
[----:B0-----:R-:W-:Y:S02]  /*9720*/  ISETP.NE.AND P3, PT, R26, RZ, PT ;  /* 0x000000ff1a00720c */ /* 0x001fe40003f65270 */
[----:B------:R-:W-:Y:S02]  /*9730*/  MOV R26, R118 ;  /* 0x00000076001a7202 */ /* 0x000fe40000000f00 */
[----:B------:R-:W-:Y:S02]  /*9740*/  MOV R134, R134 ;  /* 0x0000008600867202 */ /* 0x000fe40000000f00 */
[----:B------:R-:W-:-:S02]  /*9750*/  LOP3.LUT R72, R5, R72, RZ, 0x3c, !PT ;  /* 0x0000004805487212 */ /* 0x000fc400078e3cff */
[----:B------:R-:W-:Y:S02]  /*9760*/  MOV R135, R8 ;  /* 0x0000000800877202 */ /* 0x000fe40000000f00 */
[----:B------:R-:W-:Y:S02]  /*9770*/  MOV R118, R10 ;  /* 0x0000000a00767202 */ /* 0x000fe40000000f00 */
[----:B------:R-:W-:Y:S02]  /*9780*/  F2FP.F16.F32.PACK_AB R4, R211, R212 ;  /* 0x000000d4d304723e */ /* 0x000fe400000000ff */
[----:B------:R-:W-:Y:S02]  /*9790*/  F2FP.F16.F32.PACK_AB R5, R35, R34 ;  /* 0x000000222305723e */ /* 0x000fe400000000ff */
[----:B------:R-:W-:Y:S02]  /*97a0*/  F2FP.F16.F32.PACK_AB R6, R209, R210 ;  /* 0x000000d2d106723e */ /* 0x000fe400000000ff */
[----:B------:R-:W-:-:S02]  /*97b0*/  F2FP.F16.F32.PACK_AB R7, R39, R38 ;  /* 0x000000262707723e */ /* 0x000fc400000000ff */
[----:B------:R-:W-:Y:S02]  /*97c0*/  MOV R27, R122 ;  /* 0x0000007a001b7202 */ /* 0x000fe40000000f00 */
[----:B------:R-:W-:Y:S01]  /*97d0*/  F2FP.F16.F32.PACK_AB R8, R206, R208 ;  /* 0x000000d0ce08723e */ /* 0x000fe200000000ff */
[----:B------:R0:W-:Y:S01]  /*97e0*/  STSM.16.M88.4 [R26], R4 ;  /* 0x000000041a007844 */ /* 0x0001e20000000200 */
[----:B------:R-:W-:Y:S02]  /*97f0*/  F2FP.F16.F32.PACK_AB R9, R43, R42 ;  /* 0x0000002a2b09723e */ /* 0x000fe400000000ff */
[----:B------:R-:W-:Y:S02]  /*9800*/  F2FP.F16.F32.PACK_AB R10, R204, R205 ;  /* 0x000000cdcc0a723e */ /* 0x000fe400000000ff */
[----:B------:R-:W-:Y:S02]  /*9810*/  F2FP.F16.F32.PACK_AB R11, R47, R46 ;  /* 0x0000002e2f0b723e */ /* 0x000fe400000000ff */
[----:B------:R-:W-:-:S02]  /*9820*/  MOV R34, R12 ;  /* 0x0000000c00227202 */ /* 0x000fc40000000f00 */
[----:B------:R-:W-:Y:S01]  /*9830*/  MOV R35, R14 ;  /* 0x0000000e00237202 */ /* 0x000fe20000000f00 */
[----:B------:R1:W-:Y:S01]  /*9840*/  STSM.16.M88.4 [R27], R8 ;  /* 0x000000081b007844 */ /* 0x0003e20000000200 */
[----:B------:R-:W-:Y:S02]  /*9850*/  MOV R127, R126 ;  /* 0x0000007e007f7202 */ /* 0x000fe40000000f00 */
[----:B------:R-:W-:Y:S02]  /*9860*/  F2FP.F16.F32.PACK_AB R12, R202, R203 ;  /* 0x000000cbca0c723e */ /* 0x000fe400000000ff */
[----:B------:R-:W-:Y:S02]  /*9870*/  F2FP.F16.F32.PACK_AB R13, R51, R50 ;  /* 0x00000032330d723e */ /* 0x000fe400000000ff */
[----:B------:R-:W-:Y:S02]  /*9880*/  F2FP.F16.F32.PACK_AB R14, R200, R201 ;  /* 0x000000c9c80e723e */ /* 0x000fe400000000ff */
[----:B------:R-:W-:-:S02]  /*9890*/  F2FP.F16.F32.PACK_AB R15, R55, R54 ;  /* 0x00000036370f723e */ /* 0x000fc400000000ff */
[----:B------:R-:W-:Y:S02]  /*98a0*/  MOV R122, R24 ;  /* 0x00000018007a7202 */ /* 0x000fe40000000f00 */
[----:B------:R-:W-:Y:S01]  /*98b0*/  MOV R130, R130 ;  /* 0x0000008200827202 */ /* 0x000fe20000000f00 */
[----:B------:R2:W-:Y:S01]  /*98c0*/  STSM.16.M88.4 [R127], R12 ;  /* 0x0000000c7f007844 */ /* 0x0005e20000000200 */
[----:B------:R-:W-:Y:S02]  /*98d0*/  F2FP.F16.F32.PACK_AB R24, R198, R199 ;  /* 0x000000c7c618723e */ /* 0x000fe400000000ff */
[----:B------:R-:W-:Y:S02]  /*98e0*/  F2FP.F16.F32.PACK_AB R25, R59, R58 ;  /* 0x0000003a3b19723e */ /* 0x000fe400000000ff */
[----:B0-----:R-:W-:Y:S02]  /*98f0*/  F2FP.F16.F32.PACK_AB R26, R195, R197 ;  /* 0x000000c5c31a723e */ /* 0x001fe400000000ff */
[----:B-1----:R-:W-:-:S02]  /*9900*/  F2FP.F16.F32.PACK_AB R27, R63, R62 ;  /* 0x0000003e3f1b723e */ /* 0x002fc400000000ff */
[----:B------:R-:W-:Y:S02]  /*9910*/  F2FP.F16.F32.PACK_AB R4, R182, R194 ;  /* 0x000000c2b604723e */ /* 0x000fe400000000ff */
[----:B------:R-:W-:Y:S01]  /*9920*/  F2FP.F16.F32.PACK_AB R5, R67, R66 ;  /* 0x000000424305723e */ /* 0x000fe200000000ff */
[----:B------:R-:W-:Y:S01]  /*9930*/  STSM.16.M88.4 [R130], R24 ;  /* 0x0000001882007844 */ /* 0x000fe20000000200 */
[----:B------:R-:W-:Y:S02]  /*9940*/  F2FP.F16.F32.PACK_AB R6, R180, R181 ;  /* 0x000000b5b406723e */ /* 0x000fe400000000ff */
[----:B------:R-:W-:Y:S01]  /*9950*/  F2FP.F16.F32.PACK_AB R7, R71, R70 ;  /* 0x000000464707723e */ /* 0x000fe200000000ff */
[----:B--2---:R-:W0:Y:S01]  /*9960*/  LDC R13, c[0x0][0xd44] ;  /* 0x00035100ff0d7b82 */ /* 0x004e220000000800 */
[----:B------:R-:W-:Y:S02]  /*9970*/  MOV R138, R138 ;  /* 0x0000008a008a7202 */ /* 0x000fe40000000f00 */
[----:B------:R-:W-:Y:S01]  /*9980*/  MOV R123, R28 ;  /* 0x0000001c007b7202 */ /* 0x000fe20000000f00 */
[----:B------:R1:W-:Y:S01]  /*9990*/  STSM.16.M88.4 [R134], R4 ;  /* 0x0000000486007844 */ /* 0x0003e20000000200 */
[----:B------:R-:W-:-:S02]  /*99a0*/  F2FP.F16.F32.PACK_AB R8, R178, R179 ;  /* 0x000000b3b208723e */ /* 0x000fc400000000ff */
[----:B------:R-:W-:Y:S02]  /*99b0*/  F2FP.F16.F32.PACK_AB R9, R75, R74 ;  /* 0x0000004a4b09723e */ /* 0x000fe400000000ff */
[----:B------:R-:W-:Y:S02]  /*99c0*/  F2FP.F16.F32.PACK_AB R10, R176, R177 ;  /* 0x000000b1b00a723e */ /* 0x000fe400000000ff */
[----:B------:R-:W-:Y:S02]  /*99d0*/  F2FP.F16.F32.PACK_AB R11, R79, R78 ;  /* 0x0000004e4f0b723e */ /* 0x000fe400000000ff */
[----:B------:R-:W-:Y:S02]  /*99e0*/  MOV R131, R52 ;  /* 0x0000003400837202 */ /* 0x000fe40000000f00 */
[----:B------:R-:W-:Y:S01]  /*99f0*/  F2FP.F16.F32.PACK_AB R28, R174, R175 ;  /* 0x000000afae1c723e */ /* 0x000fe200000000ff */
[----:B------:R2:W-:Y:S01]  /*9a00*/  STSM.16.M88.4 [R138], R8 ;  /* 0x000000088a007844 */ /* 0x0005e20000000200 */
[----:B------:R-:W-:-:S02]  /*9a10*/  F2FP.F16.F32.PACK_AB R29, R83, R82 ;  /* 0x00000052531d723e */ /* 0x000fc400000000ff */
[----:B------:R-:W-:Y:S01]  /*9a20*/  F2FP.F16.F32.PACK_AB R30, R172, R173 ;  /* 0x000000adac1e723e */ /* 0x000fe200000000ff */
[----:B-1----:R-:W-:Y:S01]  /*9a30*/  IMAD.MOV R4, RZ, RZ, -R187 ;  /* 0x000000ffff047224 */ /* 0x002fe200078e0abb */
[----:B------:R-:W-:Y:S02]  /*9a40*/  F2FP.F16.F32.PACK_AB R31, R87, R86 ;  /* 0x00000056571f723e */ /* 0x000fe400000000ff */
[----:B------:R-:W-:Y:S01]  /*9a50*/  MOV R119, R68 ;  /* 0x0000004400777202 */ /* 0x000fe20000000f00 */
[----:B0-----:R-:W-:Y:S01]  /*9a60*/  IMAD R13, R13, R4, UR40 ;  /* 0x000000280d0d7e24 */ /* 0x001fe2000f8e0204 */
[----:B------:R-:W-:Y:S01]  /*9a70*/  F2FP.F16.F32.PACK_AB R52, R170, R171 ;  /* 0x000000abaa34723e */ /* 0x000fe200000000ff */
[----:B------:R-:W-:Y:S01]  /*9a80*/  STSM.16.M88.4 [R135], R28 ;  /* 0x0000001c87007844 */ /* 0x000fe20000000200 */
[----:B------:R-:W-:Y:S02]  /*9a90*/  F2FP.F16.F32.PACK_AB R53, R91, R90 ;  /* 0x0000005a5b35723e */ /* 0x000fe400000000ff */
[----:B------:R-:W-:-:S02]  /*9aa0*/  F2FP.F16.F32.PACK_AB R54, R168, R169 ;  /* 0x000000a9a836723e */ /* 0x000fc400000000ff */
[----:B------:R-:W-:Y:S02]  /*9ab0*/  F2FP.F16.F32.PACK_AB R55, R95, R94 ;  /* 0x0000005e5f37723e */ /* 0x000fe400000000ff */
[----:B------:R-:W-:Y:S02]  /*9ac0*/  F2FP.F16.F32.PACK_AB R68, R166, R167 ;  /* 0x000000a7a644723e */ /* 0x000fe400000000ff */
[----:B------:R-:W-:Y:S01]  /*9ad0*/  F2FP.F16.F32.PACK_AB R69, R99, R98 ;  /* 0x000000626345723e */ /* 0x000fe200000000ff */
[----:B------:R-:W-:Y:S01]  /*9ae0*/  STSM.16.M88.4 [R118], R52 ;  /* 0x0000003476007844 */ /* 0x000fe20000000200 */
[----:B------:R-:W-:Y:S02]  /*9af0*/  F2FP.F16.F32.PACK_AB R70, R101, R152 ;  /* 0x000000986546723e */ /* 0x000fe400000000ff */
[----:B------:R-:W-:Y:S02]  /*9b00*/  F2FP.F16.F32.PACK_AB R71, R103, R102 ;  /* 0x000000666747723e */ /* 0x000fe400000000ff */
[----:B------:R-:W-:-:S02]  /*9b10*/  MOV R126, R114 ;  /* 0x00000072007e7202 */ /* 0x000fc40000000f00 */
[----:B------:R-:W-:Y:S01]  /*9b20*/  F2FP.F16.F32.PACK_AB R114, R117, R116 ;  /* 0x000000747572723e */ /* 0x000fe200000000ff */
[----:B------:R0:W-:Y:S01]  /*9b30*/  STSM.16.M88.4 [R122], R68 ;  /* 0x000000447a007844 */ /* 0x0001e20000000200 */
[----:B------:R-:W-:Y:S02]  /*9b40*/  F2FP.F16.F32.PACK_AB R115, R155, R154 ;  /* 0x0000009a9b73723e */ /* 0x000fe400000000ff */
[----:B------:R-:W-:Y:S01]  /*9b50*/  F2FP.F16.F32.PACK_AB R130, R133, R132 ;  /* 0x000000848582723e */ /* 0x000fe200000000ff */
[----:B------:R1:W-:Y:S01]  /*9b60*/  STSM.16.M88.4 [R123], R104 ;  /* 0x000000687b007844 */ /* 0x0003e20000000200 */
[----:B--2---:R-:W-:Y:S02]  /*9b70*/  F2FP.F16.F32.PACK_AB R138, R141, R140 ;  /* 0x0000008c8d8a723e */ /* 0x004fe400000000ff */
[----:B------:R-:W-:Y:S01]  /*9b80*/  F2FP.F16.F32.PACK_AB R139, R143, R142 ;  /* 0x0000008e8f8b723e */ /* 0x000fe200000000ff */
[----:B------:R2:W-:Y:S01]  /*9b90*/  STSM.16.M88.4 [R131], R112 ;  /* 0x0000007083007844 */ /* 0x0005e20000000200 */
[----:B------:R-:W-:-:S02]  /*9ba0*/  LOP3.LUT R96, R97, 0x380, RZ, 0xc0, !PT ;  /* 0x0000038061607812 */ /* 0x000fc400078ec0ff */
[----:B------:R-:W-:Y:S02]  /*9bb0*/  LOP3.LUT R92, R93, 0x380, RZ, 0xc0, !PT ;  /* 0x000003805d5c7812 */ /* 0x000fe400078ec0ff */
[----:B------:R-:W-:Y:S02]  /*9bc0*/  LOP3.LUT R88, R89, 0x380, RZ, 0xc0, !PT ;  /* 0x0000038059587812 */ /* 0x000fe400078ec0ff */
[----:B------:R-:W-:Y:S02]  /*9bd0*/  LOP3.LUT R84, R85, 0x380, RZ, 0xc0, !PT ;  /* 0x0000038055547812 */ /* 0x000fe400078ec0ff */
[----:B0-----:R-:W-:Y:S02]  /*9be0*/  F2FP.F16.F32.PACK_AB R122, R125, R124 ;  /* 0x0000007c7d7a723e */ /* 0x001fe400000000ff */
[----:B------:R-:W-:Y:S02]  /*9bf0*/  LOP3.LUT R80, R81, 0x380, RZ, 0xc0, !PT ;  /* 0x0000038051507812 */ /* 0x000fe400078ec0ff */
[----:B-1----:R-:W-:-:S02]  /*9c00*/  F2FP.F16.F32.PACK_AB R123, R159, R158 ;  /* 0x0000009e9f7b723e */ /* 0x002fc400000000ff */
[----:B------:R-:W-:Y:S02]  /*9c10*/  LOP3.LUT R76, R77, 0x380, RZ, 0xc0, !PT ;  /* 0x000003804d4c7812 */ /* 0x000fe400078ec0ff */
[----:B--2---:R-:W-:Y:S01]  /*9c20*/  F2FP.F16.F32.PACK_AB R131, R163, R162 ;  /* 0x000000a2a383723e */ /* 0x004fe200000000ff */
[----:B------:R0:W-:Y:S01]  /*9c30*/  STSM.16.M88.4 [R119], R120 ;  /* 0x0000007877007844 */ /* 0x0001e20000000200 */
[----:B------:R-:W-:Y:S02]  /*9c40*/  SHF.R.U64 R96, R96, 0x3, RZ ;  /* 0x0000000360607819 */ /* 0x000fe400000012ff */
[----:B------:R-:W-:Y:S01]  /*9c50*/  SHF.R.U64 R92, R92, 0x3, RZ ;  /* 0x000000035c5c7819 */ /* 0x000fe200000012ff */
[----:B------:R0:W-:Y:S01]  /*9c60*/  STSM.16.M88.4 [R126], R128 ;  /* 0x000000807e007844 */ /* 0x0001e20000000200 */
[----:B------:R-:W-:Y:S02]  /*9c70*/  SHF.R.U64 R88, R88, 0x3, RZ ;  /* 0x0000000358587819 */ /* 0x000fe400000012ff */
[----:B------:R-:W-:Y:S01]  /*9c80*/  SHF.R.U64 R84, R84, 0x3, RZ ;  /* 0x0000000354547819 */ /* 0x000fe200000012ff */
[----:B------:R0:W-:Y:S01]  /*9c90*/  STSM.16.M88.4 [R34], R136 ;  /* 0x0000008822007844 */ /* 0x0001e20000000200 */
[----:B------:R-:W-:-:S02]  /*9ca0*/  SHF.R.U64 R80, R80, 0x3, RZ ;  /* 0x0000000350507819 */ /* 0x000fc400000012ff */
[----:B------:R-:W-:Y:S01]  /*9cb0*/  SHF.R.U64 R76, R76, 0x3, RZ ;  /* 0x000000034c4c7819 */ /* 0x000fe200000012ff */
[----:B------:R0:W-:Y:S01]  /*9cc0*/  STSM.16.M88.4 [R35], R144 ;  /* 0x0000009023007844 */ /* 0x0001e20000000200 */
[----:B------:R-:W-:Y:S01]  /*9cd0*/  LOP3.LUT R96, R96, R97, RZ, 0x3c, !PT ;  /* 0x0000006160607212 */ /* 0x000fe200078e3cff */
[--C-:B------:R-:W-:Y:S01]  /*9ce0*/  IMAD.X R97, RZ, RZ, R73.reuse, P4 ;  /* 0x000000ffff617224 */ /* 0x100fe200020e0649 */
        /* <DEDUP_REMOVED lines=10> */
[----:B------:R-:W-:-:S02]  /*9d90*/  SHF.R.S32.HI R14, RZ, 0x1f, R187 ;  /* 0x0000001fff0e7819 */ /* 0x000fc400000114bb */
[----:B------:R-:W-:Y:S01]  /*9da0*/  SHF.R.S32.HI R12, RZ, 0x1f, R13 ;  /* 0x0000001fff0c7819 */ /* 0x000fe2000001140d */
[----:B------:R-:W-:Y:S06]  /*9db0*/  BAR.SYNC.DEFER_BLOCKING 0x1, 0x100 ;  /* 0x0044000000007b1d */ /* 0x000fec0000010000 */
[----:B0-----:R-:W-:Y:S05]  /*9dc0*/  @P3 BRA `(.L_x_206) ;  /* 0x0000000000c03947 */ /* 0x001fea0003800000 */
[----:B------:R-:W0:Y:S01]  /*9dd0*/  LDC R10, c[0x0][0xce8] ;  /* 0x00033a00ff0a7b82 */ /* 0x000e220000000800 */
[----:B------:R-:W-:Y:S01]  /*9de0*/  IMAD R4, RZ, RZ, -UR40 ;  /* 0x80000028ff047e24 */ /* 0x000fe2000f8e02ff */
[----:B------:R-:W-:Y:S01]  /*9df0*/  ULDC.64 UR4, c[0x0][0xc90] ;  /* 0x0003240000047ab9 */ /* 0x000fe20000000a00 */
[----:B------:R-:W-:Y:S02]  /*9e00*/  IMAD.MOV R26, RZ, RZ, -R22 ;  /* 0x000000ffff1a7224 */ /* 0x000fe400078e0a16 */
[----:B------:R-:W-:-:S03]  /*9e10*/  IMAD R6, R12, UR4, RZ ;  /* 0x000000040c067c24 */ /* 0x000fc6000f8e02ff */
[----:B------:R-:W1:Y:S01]  /*9e20*/  LDC R15, c[0x0][0xd38] ;  /* 0x00034e00ff0f7b82 */ /* 0x000e620000000800 */
[----:B------:R-:W-:Y:S01]  /*9e30*/  IMAD R9, R13, UR5, R6 ;  /* 0x000000050d097c24 */ /* 0x000fe2000f8e0206 */
[----:B0-----:R-:W-:Y:S01]  /*9e40*/  ISETP.NE.AND P0, PT, R10, 0x1, PT ;  /* 0x000000010a00780c */ /* 0x001fe20003f05270 */
[----:B-1----:R-:W-:Y:S02]  /*9e50*/  IMAD R15, R15, R4, UR41 ;  /* 0x000000290f0f7e24 */ /* 0x002fe4000f8e0204 */
[----:B------:R-:W-:Y:S01]  /*9e60*/  IMAD.WIDE.U32 R4, R13, UR4, RZ ;  /* 0x000000040d047c25 */ /* 0x000fe2000f8e00ff */
[----:B------:R-:W-:-:S09]  /*9e70*/  ULDC.64 UR4, c[0x0][0xc98] ;  /* 0x0003260000047ab9 */ /* 0x000fd20000000a00 */
[----:B------:R-:W0:Y:S01]  /*9e80*/  @P0 LDC R7, c[0x0][0xcec] ;  /* 0x00033b00ff070b82 */ /* 0x000e220000000800 */
[----:B------:R-:W-:Y:S01]  /*9e90*/  IMAD R8, R15, 0x40, R218 ;  /* 0x000000400f087824 */ /* 0x000fe200078e02da */
[----:B------:R-:W-:Y:S01]  /*9ea0*/  IADD3 R5, R5, R9, RZ ;  /* 0x0000000905057210 */ /* 0x000fe20007ffe0ff */
[----:B------:R-:W-:Y:S02]  /*9eb0*/  IMAD R15, R15, 0x40, R16 ;  /* 0x000000400f0f7824 */ /* 0x000fe400078e0210 */
[----:B------:R-:W-:-:S03]  /*9ec0*/  IMAD.WIDE.U32 R4, R187, UR4, R4 ;  /* 0x00000004bb047c25 */ /* 0x000fc6000f8e0004 */
[----:B------:R-:W1:Y:S01]  /*9ed0*/  @P0 LDC R11, c[0x0][0xcf0] ;  /* 0x00033c00ff0b0b82 */ /* 0x000e620000000800 */
[----:B0-----:R-:W-:-:S04]  /*9ee0*/  @P0 IMAD.HI.U32 R6, R8, R7, RZ ;  /* 0x0000000708060227 */ /* 0x001fc800078e00ff */
[----:B------:R-:W-:Y:S01]  /*9ef0*/  IMAD.MOV.U32 R7, RZ, RZ, R8 ;  /* 0x000000ffff077224 */ /* 0x000fe200078e0008 */
[----:B-1----:R-:W-:Y:S01]  /*9f00*/  @P0 SHF.R.U32.HI R7, RZ, R11, R6 ;  /* 0x0000000bff070219 */ /* 0x002fe20000011606 */
[----:B------:R-:W-:-:S03]  /*9f10*/  IMAD R6, R14, UR4, RZ ;  /* 0x000000040e067c24 */ /* 0x000fc6000f8e02ff */
[--C-:B------:R-:W-:Y:S01]  /*9f20*/  SHF.R.S32.HI R11, RZ, 0x1f, R7.reuse ;  /* 0x0000001fff0b7819 */ /* 0x100fe20000011407 */
[----:B------:R-:W-:Y:S01]  /*9f30*/  IMAD.MOV R9, RZ, RZ, -R7 ;  /* 0x000000ffff097224 */ /* 0x000fe200078e0a07 */
[----:B------:R-:W-:-:S03]  /*9f40*/  IADD3 R4, P0, R7, R4, RZ ;  /* 0x0000000407047210 */ /* 0x000fc60007f1e0ff */
[----:B------:R-:W-:Y:S02]  /*9f50*/  IMAD R9, R10, R9, R8 ;  /* 0x000000090a097224 */ /* 0x000fe400078e0208 */
[----:B------:R-:W-:Y:S01]  /*9f60*/  IMAD R8, R187, UR5, R6 ;  /* 0x00000005bb087c24 */ /* 0x000fe2000f8e0206 */
[----:B------:R-:W-:Y:S02]  /*9f70*/  ULDC.64 UR4, c[0x0][0xc88] ;  /* 0x0003220000047ab9 */ /* 0x000fe40000000a00 */
[----:B------:R-:W-:Y:S02]  /*9f80*/  SHF.R.S32.HI R6, RZ, 0x1f, R9 ;  /* 0x0000001fff067819 */ /* 0x000fe40000011409 */
[----:B------:R-:W-:-:S03]  /*9f90*/  IADD3.X R5, R11, R5, R8, P0, !PT ;  /* 0x000000050b057210 */ /* 0x000fc600007fe408 */
[----:B------:R-:W-:Y:S02]  /*9fa0*/  IMAD R6, R6, UR4, RZ ;  /* 0x0000000406067c24 */ /* 0x000fe4000f8e02ff */
[----:B------:R-:W-:-:S04]  /*9fb0*/  IMAD.WIDE.U32 R4, R9, UR4, R4 ;  /* 0x0000000409047c25 */ /* 0x000fc8000f8e0004 */
[----:B------:R-:W-:Y:S01]  /*9fc0*/  IMAD R9, R9, UR5, R6 ;  /* 0x0000000509097c24 */ /* 0x000fe2000f8e0206 */
[----:B------:R-:W-:Y:S02]  /*9fd0*/  ULDC.64 UR4, c[0x0][0xc50] ;  /* 0x0003140000047ab9 */ /* 0x000fe40000000a00 */
[C---:B------:R-:W-:Y:S01]  /*9fe0*/  LEA R11, P0, R4.reuse, UR4, 0x2 ;  /* 0x00000004040b7c11 */ /* 0x040fe2000f8010ff */
[----:B------:R-:W-:Y:S01]  /*9ff0*/  IMAD.IADD R5, R5, 0x1, R9 ;  /* 0x0000000105057824 */ /* 0x000fe200078e0209 */
[----:B------:R-:W-:Y:S01]  /*a000*/  ULDC UR4, c[0x0][0xb88] ;  /* 0x0002e20000047ab9 */ /* 0x000fe20000000800 */
[----:B------:R-:W-:Y:S02]  /*a010*/  VIADD R9, R15, 0x8 ;  /* 0x000000080f097836 */ /* 0x000fe40000000000 */
[----:B------:R-:W-:Y:S01]  /*a020*/  SHFL.IDX PT, R6, R11, 0x1, 0x1c1f ;  /* 0x003c1f000b067f89 */ /* 0x000fe200000e0000 */
[----:B------:R-:W-:Y:S01]  /*a030*/  LEA.HI.X R24, R4, UR5, R5, 0x2, P0 ;  /* 0x0000000504187c11 */ /* 0x000fe200080f1405 */
[----:B------:R-:W-:Y:S01]  /*a040*/  IMAD R8, R10, UR4, RZ ;  /* 0x000000040a087c24 */ /* 0x000fe2000f8e02ff */
        /* <DEDUP_REMOVED lines=8> */
.L_x_206:
[----:B------:R-:W1:Y:S01]  /*a0d0*/  LDC R24, c[0x0][0xce8] ;  /* 0x00033a00ff187b82 */ /* 0x000e620000000800 */
[----:B------:R-:W-:Y:S01]  /*a0e0*/  ULDC UR8, c[0x0][0xbc8] ;  /* 0x0002f20000087ab9 */ /* 0x000fe20000000800 */
[----:B0-----:R0:W5:Y:S01]  /*a0f0*/  LD.E.128 R4, desc[UR42][R20.64] ;  /* 0x0000002a14047980 */ /* 0x001162000c101d00 */
[----:B------:R-:W-:-:S03]  /*a100*/  ISETP.GE.AND P0, PT, R192, UR8, PT ;  /* 0x00000008c0007c0c */ /* 0x000fc6000bf06270 */
[----:B------:R-:W5:Y:S02]  /*a110*/  LD.E.128 R72, desc[UR42][R72.64] ;  /* 0x0000002a48487980 */ /* 0x000f64000c101d00 */
[----:B------:R-:W2:Y:S01]  /*a120*/  LDC R15, c[0x0][0xd38] ;  /* 0x00034e00ff0f7b82 */ /* 0x000ea20000000800 */
[----:B------:R-:W-:Y:S01]  /*a130*/  SEL R3, RZ, 0xffffffff, P0 ;  /* 0xffffffffff037807 */ /* 0x000fe20000000000 */
[----:B------:R-:W-:Y:S01]  /*a140*/  IMAD R10, RZ, RZ, -UR40 ;  /* 0x80000028ff0a7e24 */ /* 0x000fe2000f8e02ff */
[----:B------:R-:W-:Y:S01]  /*a150*/  ISETP.GE.AND P0, PT, R191, UR8, PT ;  /* 0x00000008bf007c0c */ /* 0x000fe2000bf06270 */
[----:B------:R-:W-:Y:S01]  /*a160*/  ULDC.64 UR4, c[0x0][0xbe8] ;  /* 0x0002fa0000047ab9 */ /* 0x000fe20000000a00 */
[----:B------:R-:W-:Y:S01]  /*a170*/  ISETP.GE.AND P1, PT, R18, UR8, PT ;  /* 0x0000000812007c0c */ /* 0x000fe2000bf26270 */
[----:B------:R-:W-:Y:S01]  /*a180*/  IMAD.SHL.U32 R9, R3, 0x2, RZ ;  /* 0x0000000203097824 */ /* 0x000fe200078e00ff */
[----:B------:R-:W5:Y:S01]  /*a190*/  LD.E.128 R48, desc[UR42][R48.64] ;  /* 0x0000002a30307980 */ /* 0x000f62000c101d00 */
[----:B------:R-:W-:-:S03]  /*a1a0*/  ULDC.64 UR6, c[0x0][0xb80] ;  /* 0x0002e00000067ab9 */ /* 0x000fc60000000a00 */
[----:B------:R-:W5:Y:S04]  /*a1b0*/  LD.E.128 R44, desc[UR42][R44.64] ;  /* 0x0000002a2c2c7980 */ /* 0x000f68000c101d00 */
[----:B------:R-:W5:Y:S01]  /*a1c0*/  LD.E.128 R40, desc[UR42][R40.64] ;  /* 0x0000002a28287980 */ /* 0x000f62000c101d00 */
[----:B-1----:R-:W-:Y:S02]  /*a1d0*/  ISETP.NE.AND P2, PT, R24, 0x1, PT ;  /* 0x000000011800780c */ /* 0x002fe40003f45270 */
[----:B------:R-:W-:Y:S01]  /*a1e0*/  SEL R3, RZ, 0xffffffff, P0 ;  /* 0xffffffffff037807 */ /* 0x000fe20000000000 */
[----:B------:R-:W5:Y:S01]  /*a1f0*/  LD.E.128 R36, desc[UR42][R36.64] ;  /* 0x0000002a24247980 */ /* 0x000f62000c101d00 */
[----:B------:R-:W-:-:S03]  /*a200*/  SEL R0, RZ, 0x1, P1 ;  /* 0x00000001ff007807 */ /* 0x000fc60000800000 */
[----:B------:R-:W-:Y:S01]  /*a210*/  IMAD.SHL.U32 R3, R3, 0x4, RZ ;  /* 0x0000000403037824 */ /* 0x000fe200078e00ff */
[----:B------:R-:W-:Y:S01]  /*a220*/  LOP3.LUT R0, R9, 0x2, R0, 0xe2, !PT ;  /* 0x0000000209007812 */ /* 0x000fe200078ee200 */
[----:B------:R-:W5:Y:S04]  /*a230*/  LD.E.128 R32, desc[UR42][R32.64] ;  /* 0x0000002a20207980 */ /* 0x000f68000c101d00 */
[----:B0-----:R-:W0:Y:S01]  /*a240*/  @P2 LDC R21, c[0x0][0xcec] ;  /* 0x00033b00ff152b82 */ /* 0x001e220000000800 */
[----:B------:R-:W-:Y:S01]  /*a250*/  ISETP.GE.AND P0, PT, R190, UR8, PT ;  /* 0x00000008be007c0c */ /* 0x000fe2000bf06270 */
[----:B------:R-:W5:Y:S01]  /*a260*/  LD.E.128 R64, desc[UR42][R64.64] ;  /* 0x0000002a40407980 */ /* 0x000f62000c101d00 */
[----:B------:R-:W-:Y:S02]  /*a270*/  LOP3.LUT R3, R3, 0x4, R0, 0xe2, !PT ;  /* 0x0000000403037812 */ /* 0x000fe400078ee200 */
[----:B------:R-:W-:Y:S01]  /*a280*/  SEL R0, RZ, 0xffffffff, P0 ;  /* 0xffffffffff007807 */ /* 0x000fe20000000000 */
[----:B------:R-:W5:Y:S02]  /*a290*/  LD.E.128 R60, desc[UR42][R60.64] ;  /* 0x0000002a3c3c7980 */ /* 0x000f64000c101d00 */
[----:B------:R-:W1:Y:S01]  /*a2a0*/  @P2 LDC R25, c[0x0][0xcf0] ;  /* 0x00033c00ff192b82 */ /* 0x000e620000000800 */
[----:B--2---:R-:W-:Y:S01]  /*a2b0*/  IMAD R15, R15, R10, UR41 ;  /* 0x000000290f0f7e24 */ /* 0x004fe2000f8e020a */
[----:B------:R-:W5:Y:S01]  /*a2c0*/  LD.E.128 R56, desc[UR42][R56.64] ;  /* 0x0000002a38387980 */ /* 0x000f62000c101d00 */
[----:B------:R-:W-:-:S02]  /*a2d0*/  IMAD.SHL.U32 R10, R0, 0x8, RZ ;  /* 0x00000008000a7824 */ /* 0x000fc400078e00ff */
[----:B------:R-:W-:Y:S01]  /*a2e0*/  IMAD R0, R213, 0x20, R215 ;  /* 0x00000020d5007824 */ /* 0x000fe200078e02d7 */
[----:B------:R-:W5:Y:S01]  /*a2f0*/  LD.E.128 R96, desc[UR42][R96.64] ;  /* 0x0000002a60607980 */ /* 0x000f62000c101d00 */
[----:B------:R-:W-:Y:S01]  /*a300*/  IMAD R8, R12, UR4, RZ ;  /* 0x000000040c087c24 */ /* 0x000fe2000f8e02ff */
[----:B------:R-:W-:Y:S02]  /*a310*/  ISETP.GE.AND P0, PT, R189, UR8, PT ;  /* 0x00000008bd007c0c */ /* 0x000fe4000bf06270 */
[----:B------:R-:W-:Y:S01]  /*a320*/  LEA R20, R15, R0, 0x6 ;  /* 0x000000000f147211 */ /* 0x000fe200078e30ff */
[C---:B------:R-:W-:Y:S01]  /*a330*/  IMAD R11, R13.reuse, UR5, R8 ;  /* 0x000000050d0b7c24 */ /* 0x040fe2000f8e0208 */
[----:B------:R-:W-:Y:S01]  /*a340*/  LOP3.LUT R10, R10, 0x8, R3, 0xe2, !PT ;  /* 0x000000080a0a7812 */ /* 0x000fe200078ee203 */
[----:B------:R-:W-:Y:S01]  /*a350*/  IMAD.WIDE.U32 R8, R13, UR4, RZ ;  /* 0x000000040d087c25 */ /* 0x000fe2000f8e00ff */
[----:B------:R-:W-:Y:S01]  /*a360*/  SEL R3, RZ, 0xffffffff, P0 ;  /* 0xffffffffff037807 */ /* 0x000fe20000000000 */
[----:B------:R-:W-:Y:S01]  /*a370*/  ULDC.64 UR4, c[0x0][0xbf0] ;  /* 0x0002fc0000047ab9 */ /* 0x000fe20000000a00 */
[----:B------:R-:W5:Y:S01]  /*a380*/  LD.E.128 R92, desc[UR42][R92.64] ;  /* 0x0000002a5c5c7980 */ /* 0x000f62000c101d00 */
[----:B------:R-:W-:-:S02]  /*a390*/  IMAD.IADD R9, R9, 0x1, R11 ;  /* 0x0000000109097824 */ /* 0x000fc400078e020b */
[----:B------:R-:W-:Y:S01]  /*a3a0*/  IMAD R12, R14, UR4, RZ ;  /* 0x000000040e0c7c24 */ /* 0x000fe2000f8e02ff */
[----:B------:R-:W5:Y:S01]  /*a3b0*/  LD.E.128 R88, desc[UR42][R88.64] ;  /* 0x0000002a58587980 */ /* 0x000f62000c101d00 */
[----:B0-----:R-:W-:-:S03]  /*a3c0*/  @P2 IMAD.HI.U32 R0, R20, R21, RZ ;  /* 0x0000001514002227 */ /* 0x001fc600078e00ff */
[----:B------:R-:W5:Y:S01]  /*a3d0*/  LD.E.128 R84, desc[UR42][R84.64] ;  /* 0x0000002a54547980 */ /* 0x000f62000c101d00 */
[----:B------:R-:W-:Y:S02]  /*a3e0*/  IMAD.SHL.U32 R13, R3, 0x10, RZ ;  /* 0x00000010030d7824 */ /* 0x000fe400078e00ff */
[----:B------:R-:W-:Y:S01]  /*a3f0*/  IMAD.MOV.U32 R3, RZ, RZ, R20 ;  /* 0x000000ffff037224 */ /* 0x000fe200078e0014 */
[----:B-1----:R-:W-:Y:S01]  /*a400*/  @P2 SHF.R.U32.HI R3, RZ, R25, R0 ;  /* 0x00000019ff032219 */ /* 0x002fe20000011600 */
[C---:B------:R-:W-:Y:S01]  /*a410*/  IMAD R11, R187.reuse, UR5, R12 ;  /* 0x00000005bb0b7c24 */ /* 0x040fe2000f8e020c */
[----:B------:R-:W5:Y:S01]  /*a420*/  LD.E.128 R80, desc[UR42][R80.64] ;  /* 0x0000002a50507980 */ /* 0x000f62000c101d00 */
[----:B------:R-:W-:Y:S01]  /*a430*/  IMAD.WIDE.U32 R8, R187, UR4, R8 ;  /* 0x00000004bb087c25 */ /* 0x000fe2000f8e0008 */
[----:B------:R-:W-:Y:S01]  /*a440*/  LOP3.LUT R10, R13, 0x10, R10, 0xe2, !PT ;  /* 0x000000100d0a7812 */ /* 0x000fe200078ee20a */
[----:B------:R-:W-:Y:S01]  /*a450*/  ULDC.64 UR4, c[0x0][0xbe0] ;  /* 0x0002f80000047ab9 */ /* 0x000fe20000000a00 */
[----:B------:R-:W5:Y:S01]  /*a460*/  LD.E.128 R76, desc[UR42][R76.64] ;  /* 0x0000002a4c4c7980 */ /* 0x000f62000c101d00 */
[----:B------:R-:W-:Y:S01]  /*a470*/  IMAD.IADD R9, R9, 0x1, R11 ;  /* 0x0000000109097824 */ /* 0x000fe200078e020b */
[--C-:B------:R-:W-:Y:S01]  /*a480*/  SHF.R.S32.HI R11, RZ, 0x1f, R3.reuse ;  /* 0x0000001fff0b7819 */ /* 0x100fe20000011403 */
[----:B------:R-:W-:Y:S01]  /*a490*/  IMAD.MOV R13, RZ, RZ, -R3 ;  /* 0x000000ffff0d7224 */ /* 0x000fe200078e0a03 */
[----:B------:R-:W-:Y:S01]  /*a4a0*/  ISETP.GE.AND P0, PT, R188, UR8, PT ;  /* 0x00000008bc007c0c */ /* 0x000fe2000bf06270 */
[----:B------:R-:W-:Y:S01]  /*a4b0*/  @!PT LDS RZ, [RZ] ;  /* 0x00000000fffff984 */ /* 0x000fe20000000800 */
[----:B------:R-:W-:Y:S01]  /*a4c0*/  @!PT LDS RZ, [RZ] ;  /* 0x00000000fffff984 */ /* 0x000fe20000000800 */
[----:B------:R-:W-:Y:S01]  /*a4d0*/  @!PT LDS RZ, [RZ] ;  /* 0x00000000fffff984 */ /* 0x000fe20000000800 */
[----:B------:R-:W-:Y:S01]  /*a4e0*/  @!PT LDS RZ, [RZ] ;  /* 0x00000000fffff984 */ /* 0x000fe20000000800 */
[----:B------:R0:W-:Y:S06]  /*a4f0*/  MEMBAR.ALL.CTA ;  /* 0x0000000000007992 */ /* 0x0001ec0000008000 */
[----:B0-----:R-:W0:Y:S01]  /*a500*/  FENCE.VIEW.ASYNC.S ;  /* 0x00000000000073c6 */ /* 0x001e220000000000 */
[----:B------:R-:W-:Y:S01]  /*a510*/  IMAD R12, R11, UR4, RZ ;  /* 0x000000040b0c7c24 */ /* 0x000fe2000f8e02ff */
[----:B------:R-:W-:Y:S01]  /*a520*/  SEL R0, RZ, 0xffffffff, P0 ;  /* 0xffffffffff007807 */ /* 0x000fe20000000000 */
[----:B------:R-:W-:-:S04]  /*a530*/  IMAD R11, R24, R13, R20 ;  /* 0x0000000d180b7224 */ /* 0x000fc800078e0214 */
[----:B------:R-:W-:Y:S01]  /*a540*/  IMAD.SHL.U32 R21, R0, 0x20, RZ ;  /* 0x0000002000157824 */ /* 0x000fe200078e00ff */
[----:B------:R-:W-:Y:S01]  /*a550*/  SHF.R.S32.HI R0, RZ, 0x1f, R11 ;  /* 0x0000001fff007819 */ /* 0x000fe2000001140b */
[C---:B------:R-:W-:Y:S02]  /*a560*/  IMAD R13, R3.reuse, UR5, R12 ;  /* 0x00000005030d7c24 */ /* 0x040fe4000f8e020c */
[----:B------:R-:W-:Y:S01]  /*a570*/  IMAD.WIDE.U32 R8, R3, UR4, R8 ;  /* 0x0000000403087c25 */ /* 0x000fe2000f8e0008 */
[----:B------:R-:W-:Y:S01]  /*a580*/  ULDC.64 UR4, c[0x0][0xbd8] ;  /* 0x0002f60000047ab9 */ /* 0x000fe20000000a00 */
[----:B------:R-:W-:Y:S02]  /*a590*/  ISETP.GE.AND P0, PT, R217, UR8, PT ;  /* 0x00000008d9007c0c */ /* 0x000fe4000bf06270 */
[----:B------:R-:W-:Y:S02]  /*a5a0*/  IMAD R0, R0, UR4, RZ ;  /* 0x0000000400007c24 */ /* 0x000fe4000f8e02ff */
[----:B------:R-:W-:-:S02]  /*a5b0*/  IMAD.IADD R9, R9, 0x1, R13 ;  /* 0x0000000109097824 */ /* 0x000fc400078e020d */
[----:B------:R-:W-:Y:S01]  /*a5c0*/  IMAD R13, R11, UR5, R0 ;  /* 0x000000050b0d7c24 */ /* 0x000fe2000f8e0200 */
[----:B------:R-:W-:Y:S01]  /*a5d0*/  ULDC UR5, c[0x0][0xb88] ;  /* 0x0002e20000057ab9 */ /* 0x000fe20000000800 */
[----:B------:R-:W-:Y:S01]  /*a5e0*/  SEL R3, RZ, 0x40, P0 ;  /* 0x00000040ff037807 */ /* 0x000fe20000000000 */
[----:B------:R-:W-:Y:S01]  /*a5f0*/  IMAD R29, R24, UR5, RZ ;  /* 0x00000005181d7c24 */ /* 0x000fe2000f8e02ff */
[----:B------:R-:W-:Y:S01]  /*a600*/  ISETP.GE.AND P0, PT, R216, UR8, PT ;  /* 0x00000008d8007c0c */ /* 0x000fe2000bf06270 */
[----:B------:R-:W-:Y:S02]  /*a610*/  IMAD R28, R15, 0x40, R215 ;  /* 0x000000400f1c7824 */ /* 0x000fe400078e02d7 */
[----:B------:R-:W-:Y:S01]  /*a620*/  IMAD.WIDE.U32 R8, R11, UR4, R8 ;  /* 0x000000040b087c25 */ /* 0x000fe2000f8e0008 */
[----:B------:R-:W-:Y:S01]  /*a630*/  SEL R0, RZ, 0x80, P0 ;  /* 0x00000080ff007807 */ /* 0x000fe20000000000 */
[----:B------:R-:W-:Y:S01]  /*a640*/  UIADD3 UR4, UR38, 0x38820, URZ ;  /* 0x0003882026047890 */ /* 0x000fe2000fffe03f */
[----:B------:R-:W-:Y:S01]  /*a650*/  ISETP.GE.AND P0, PT, R28, R29, PT ;  /* 0x0000001d1c00720c */ /* 0x000fe20003f06270 */
[----:B------:R-:W-:Y:S01]  /*a660*/  IMAD.IADD R9, R9, 0x1, R13 ;  /* 0x0000000109097824 */ /* 0x000fe200078e020d */
[----:B------:R-:W-:Y:S01]  /*a670*/  LEA R26, P1, R8, UR6, 0x1 ;  /* 0x00000006081a7c11 */ /* 0x000fe2000f8208ff */
[----:B------:R-:W-:Y:S01]  /*a680*/  UPRMT UR4, URZ, 0x654, UR4 ;  /* 0x000006543f047896 */ /* 0x000fe20008000004 */
[----:B------:R-:W-:-:S02]  /*a690*/  LOP3.LUT R10, R21, 0x20, R10, 0xe2, !PT ;  /* 0x00000020150a7812 */ /* 0x000fc400078ee20a */
[----:B------:R-:W-:Y:S01]  /*a6a0*/  LEA.HI.X R27, R8, UR7, R9, 0x1, P1 ;  /* 0x00000007081b7c11 */ /* 0x000fe200088f0c09 */
[----:B------:R-:W-:Y:S01]  /*a6b0*/  BSSY B0, `(.L_x_207) ;  /* 0x0000026000007945 */ /* 0x000fe20003800000 */
[----:B------:R-:W-:Y:S02]  /*a6c0*/  LOP3.LUT R3, R10, R3, RZ, 0xfc, !PT ;  /* 0x000000030a037212 */ /* 0x000fe400078efcff */
[----:B0-----:R0:W1:Y:S02]  /*a6d0*/  SHFL.IDX PT, R10, R26, RZ, 0x181f ;  /* 0x00181fff1a0a7589 */ /* 0x00106400000e0000 */
[----:B------:R-:W-:Y:S02]  /*a6e0*/  SYNCS.ARRIVE.TRANS64.RED.A1T0 RZ, [UR4], RZ ;  /* 0x000000ffffff79a7 */ /* 0x000fe40008100404 */
[----:B------:R0:W2:Y:S01]  /*a6f0*/  SHFL.IDX PT, R11, R27, RZ, 0x181f ;  /* 0x00181fff1b0b7589 */ /* 0x0000a200000e0000 */
[----:B------:R-:W-:Y:S01]  /*a700*/  LOP3.LUT R0, R3, R0, RZ, 0xfc, !PT ;  /* 0x0000000003007212 */ /* 0x000fe200078efcff */
[----:B------:R-:W-:Y:S06]  /*a710*/  @P0 BRA `(.L_x_208) ;  /* 0x00000000007c0947 */ /* 0x000fec0003800000 */
[----:B------:R-:W-:Y:S02]  /*a720*/  ISETP.GE.AND P1, PT, R192, UR8, PT ;  /* 0x00000008c0007c0c */ /* 0x000fe4000bf26270 */
[----:B------:R-:W-:Y:S02]  /*a730*/  ISETP.GE.AND P0, PT, R18, UR8, PT ;  /* 0x0000000812007c0c */ /* 0x000fe4000bf06270 */
[----:B------:R-:W-:Y:S02]  /*a740*/  ISETP.GE.AND P5, PT, R191, UR8, PT ;  /* 0x00000008bf007c0c */ /* 0x000fe4000bfa6270 */
[----:B------:R-:W-:-:S07]  /*a750*/  ISETP.GE.AND P3, PT, R190, UR8, PT ;  /* 0x00000008be007c0c */ /* 0x000fce000bf66270 */
[-C--:B-1----:R-:W-:Y:S02]  /*a760*/  @!P1 LEA R12, P2, R192, R10.reuse, 0x1 ;  /* 0x0000000ac00c9211 */ /* 0x082fe400078408ff */
        /* <DEDUP_REMOVED lines=16> */
[-C--:B--2---:R-:W-:Y:S02]  /*a870*/  @!P1 LEA R12, P6, R188, R10.reuse, 0x1 ;  /* 0x0000000abc0c9211 */ /* 0x084fe400078c08ff */
        /* <DEDUP_REMOVED lines=9> */
.L_x_208:
[----:B------:R-:W-:Y:S05]  /*a910*/  BSYNC B0 ;  /* 0x0000000000007941 */ /* 0x000fea0003800000 */
.L_x_207:
[----:B---3-5:R-:W-:Y:S01]  /*a920*/  VIADD R4, R28, 0x20 ;  /* 0x000000201c047836 */ /* 0x028fe20000000000 */
[----:B------:R3:W4:Y:S01]  /*a930*/  SHFL.IDX PT, R7, R27, 0x1, 0x181f ;  /* 0x00381f001b077f89 */ /* 0x00072200000e0000 */
[----:B------:R-:W-:Y:S03]  /*a940*/  BSSY B0, `(.L_x_209) ;  /* 0x0000023000007945 */ /* 0x000fe60003800000 */
[----:B------:R-:W-:Y:S01]  /*a950*/  ISETP.GE.AND P0, PT, R4, R29, PT ;  /* 0x0000001d0400720c */ /* 0x000fe20003f06270 */
[----:B------:R3:W0:-:S12]  /*a960*/  SHFL.IDX PT, R6, R26, 0x1, 0x181f ;  /* 0x00381f001a067f89 */ /* 0x00061800000e0000 */
[----:B---3--:R-:W-:Y:S05]  /*a970*/  @P0 BRA `(.L_x_210) ;  /* 0x00000000007c0947 */ /* 0x008fea0003800000 */
[----:B------:R-:W-:Y:S02]  /*a980*/  ISETP.GE.AND P2, PT, R192, UR8, PT ;  /* 0x00000008c0007c0c */ /* 0x000fe4000bf46270 */
[----:B------:R-:W-:Y:S02]  /*a990*/  ISETP.GE.AND P3, PT, R18, UR8, PT ;  /* 0x0000000812007c0c */ /* 0x000fe4000bf66270 */
[----:B------:R-:W-:Y:S02]  /*a9a0*/  ISETP.GE.AND P5, PT, R191, UR8, PT ;  /* 0x00000008bf007c0c */ /* 0x000fe4000bfa6270 */
[----:B------:R-:W-:Y:S02]  /*a9b0*/  ISETP.GE.AND P4, PT, R190, UR8, PT ;  /* 0x00000008be007c0c */ /* 0x000fe4000bf86270 */
[----:B------:R-:W-:-:S05]  /*a9c0*/  LOP3.LUT P1, RZ, R3, 0x40, RZ, 0xc0, !PT ;  /* 0x0000004003ff7812 */ /* 0x000fca000782c0ff */
[-C--:B0-----:R-:W-:Y:S02]  /*a9d0*/  @!P2 LEA R8, P0, R192, R6.reuse, 0x1 ;  /* 0x00000006c008a211 */ /* 0x081fe400078008ff */
[----:B----4-:R-:W-:Y:S02]  /*a9e0*/  @!P3 IMAD.WIDE R4, R18, 0x2, R6 ;  /* 0x000000021204b825 */ /* 0x010fe400078e0206 */
[-C--:B------:R-:W-:Y:S02]  /*a9f0*/  @!P2 LEA.HI.X R9, R192, R7.reuse, R226, 0x1, P0 ;  /* 0x00000007c009a211 */ /* 0x080fe400000f0ce2 */
[----:B-1----:R-:W-:Y:S01]  /*aa00*/  @!P5 LEA R10, P0, R191, R6, 0x1 ;  /* 0x00000006bf0ad211 */ /* 0x002fe200078008ff */
[----:B------:R0:W-:Y:S01]  /*aa10*/  @!P3 ST.E.128 desc[UR42][R4.64], R48 ;  /* 0x000000300400b985 */ /* 0x0001e2000c101d2a */
[----:B------:R-:W-:Y:S02]  /*aa20*/  ISETP.GE.AND P3, PT, R189, UR8, PT ;  /* 0x00000008bd007c0c */ /* 0x000fe4000bf66270 */
[----:B--2---:R-:W-:Y:S01]  /*aa30*/  @!P5 LEA.HI.X R11, R191, R7, R225, 0x1, P0 ;  /* 0x00000007bf0bd211 */ /* 0x004fe200000f0ce1 */
        /* <DEDUP_REMOVED lines=8> */
[-C--:B0-----:R-:W-:Y:S02]  /*aac0*/  @!P2 LEA R4, P6, R188, R6.reuse, 0x1 ;  /* 0x00000006bc04a211 */ /* 0x081fe400078c08ff */
        /* <DEDUP_REMOVED lines=10> */
.L_x_210:
[----:B------:R-:W-:Y:S05]  /*ab70*/  BSYNC B0 ;  /* 0x0000000000007941 */ /* 0x000fea0003800000 */
.L_x_209:
[----:B------:R-:W5:Y:S02]  /*ab80*/  LDC R0, c[0x0][0xd34] ;  /* 0x00034d00ff007b82 */ /* 0x000f640000000800 */
[----:B-----5:R-:W-:-:S13]  /*ab90*/  ISETP.LE.AND P0, PT, R0, UR39, PT ;  /* 0x0000002700007c0c */ /* 0x020fda000bf03270 */
[----:B------:R-:W-:Y:S05]  /*aba0*/  @!P0 BRA `(.L_x_211) ;  /* 0xffffff6000e08947 */ /* 0x000fea000383ffff */
[----:B------:R-:W-:Y:S05]  /*abb0*/  EXIT ;  /* 0x000000000000794d */ /* 0x000fea0003800000 */
.L_x_173:
[----:B------:R-:W-:-:S08]  /*abc0*/  NOP ;  /* 0x0000000000007918 */ /* 0x000fd00000000000 */
[----:B------:R-:W0:-:S00]  /*abd0*/  USETMAXREG.DEALLOC.CTAPOOL 0x28 ;  /* 0x00000028000079c8 */ /* 0x000e0000080e0500 */
[----:B------:R-:W1:Y:S01]  /*abe0*/  S2UR UR8, SR_CTAID.X ;  /* 0x00000000000879c3 */ /* 0x000e620000002500 */
[----:B0-----:R-:W-:Y:S01]  /*abf0*/  IMAD.MOV.U32 R0, RZ, RZ, 0x1 ;  /* 0x00000001ff007424 */ /* 0x001fe200078e00ff */
[----:B------:R-:W-:Y:S01]  /*ac00*/  MOV R23, 0x1 ;  /* 0x0000000100177802 */ /* 0x000fe20000000f00 */
[----:B------:R-:W-:-:S05]  /*ac10*/  IMAD.MOV.U32 R18, RZ, RZ, RZ ;  /* 0x000000ffff127224 */ /* 0x000fca00078e00ff */
[----:B------:R-:W1:Y:S02]  /*ac20*/  LDC R2, c[0x0][0xd34] ;  /* 0x00034d00ff027b82 */ /* 0x000e640000000800 */
[----:B-1----:R-:W-:-:S13]  /*ac30*/  ISETP.LE.AND P0, PT, R2, UR8, PT ;  /* 0x0000000802007c0c */ /* 0x002fda000bf03270 */
[----:B------:R-:W-:Y:S05]  /*ac40*/  @P0 BRA `(.L_x_212) ;  /* 0x0000004800880947 */ /* 0x000fea0003800000 */
[----:B------:R-:W-:Y:S01]  /*ac50*/  IMAD.SHL.U32 R29, R4, 0x8, RZ ;  /* 0x00000008041d7824 */ /* 0x000fe200078e00ff */
[----:B------:R-:W-:Y:S01]  /*ac60*/  ULDC UR6, c[0x0][0x320] ;  /* 0x0000c80000067ab9 */ /* 0x000fe20000000800 */
[----:B------:R-:W-:Y:S01]  /*ac70*/  ULDC UR7, c[0x0][0x3b8] ;  /* 0x0000ee0000077ab9 */ /* 0x000fe20000000800 */
[----:B------:R-:W-:Y:S01]  /*ac80*/  LOP3.LUT R16, R16, 0xffffffdf, RZ, 0xc0, !PT ;  /* 0xffffffdf10107812 */ /* 0x000fe200078ec0ff */
[----:B------:R-:W-:Y:S01]  /*ac90*/  ULDC.64 UR4, c[0x0][0x418] ;  /* 0x0001060000047ab9 */ /* 0x000fe20000000a00 */
[----:B------:R-:W-:Y:S01]  /*aca0*/  LOP3.LUT R19, R29, 0x38, RZ, 0xc0, !PT ;  /* 0x000000381d137812 */ /* 0x000fe200078ec0ff */
[----:B------:R-:W-:Y:S01]  /*acb0*/  UISETP.NE.U32.AND UP0, UPT, UR4, URZ, UPT ;  /* 0x0000003f0400728c */ /* 0x000fe2000bf05070 */
[----:B------:R-:W-:Y:S01]  /*acc0*/  IMAD.SHL.U32 R24, R4, 0x10, RZ ;  /* 0x0000001004187824 */ /* 0x000fe200078e00ff */
[----:B------:R-:W-:Y:S01]  /*acd0*/  LOP3.LUT R17, R17, 0xfffdffff, RZ, 0xc0, !PT ;  /* 0xfffdffff11117812 */ /* 0x000fe200078ec0ff */
[----:B------:R-:W-:Y:S01]  /*ace0*/  ULDC UR4, c[0x0][0x424] ;  /* 0x0001090000047ab9 */ /* 0x000fe20000000800 */
[C---:B------:R-:W-:Y:S01]  /*acf0*/  LOP3.LUT R0, R19.reuse, 0x40, RZ, 0xfc, !PT ;  /* 0x0000004013007812 */ /* 0x040fe200078efcff */
[----:B------:R-:W-:Y:S01]  /*ad00*/  UISETP.NE.AND.EX UP0, UPT, UR5, URZ, UPT, UP0 ;  /* 0x0000003f0500728c */ /* 0x000fe2000bf05300 */
[C---:B------:R-:W-:Y:S01]  /*ad10*/  LOP3.LUT R2, R19.reuse, 0x80, RZ, 0xfc, !PT ;  /* 0x0000008013027812 */ /* 0x040fe200078efcff */
[----:B------:R-:W0:Y:S01]  /*ad20*/  S2UR UR5, SR_CgaCtaId ;  /* 0x00000000000579c3 */ /* 0x000e220000008800 */
[C---:B------:R-:W-:Y:S01]  /*ad30*/  ISETP.GE.AND P0, PT, R0.reuse, UR6, PT ;  /* 0x0000000600007c0c */ /* 0x040fe2000bf06270 */
[----:B------:R-:W-:Y:S01]  /*ad40*/  USEL UR4, UR4, 0x1, UP0 ;  /* 0x0000000104047887 */ /* 0x000fe20008000000 */
[----:B------:R-:W-:Y:S01]  /*ad50*/  ISETP.GE.AND P5, PT, R0, UR7, PT ;  /* 0x0000000700007c0c */ /* 0x000fe2000bfa6270 */
[----:B------:R-:W-:Y:S01]  /*ad60*/  UMOV UR37, 0x400 ;  /* 0x0000040000257882 */ /* 0x000fe20000000000 */
[C---:B------:R-:W-:Y:S01]  /*ad70*/  ISETP.GE.AND P4, PT, R2.reuse, UR6, PT ;  /* 0x0000000602007c0c */ /* 0x040fe2000bf86270 */
[----:B------:R-:W-:Y:S01]  /*ad80*/  IMAD.MOV.U32 R23, RZ, RZ, 0x1 ;  /* 0x00000001ff177424 */ /* 0x000fe200078e00ff */
[----:B------:R-:W-:Y:S01]  /*ad90*/  ISETP.GE.AND P3, PT, R2, UR7, PT ;  /* 0x0000000702007c0c */ /* 0x000fe2000bf66270 */
[----:B------:R-:W-:Y:S01]  /*ada0*/  ULDC UR36, c[0x0][0x448] ;  /* 0x0001120000247ab9 */ /* 0x000fe20000000800 */
[C---:B------:R-:W-:Y:S01]  /*adb0*/  LOP3.LUT R3, R19.reuse, 0x180, RZ, 0xfc, !PT ;  /* 0x0000018013037812 */ /* 0x040fe200078efcff */
[----:B------:R-:W-:Y:S01]  /*adc0*/  ULDC UR38, c[0x0][0xc] ;  /* 0x0000030000267ab9 */ /* 0x000fe20000000800 */
[----:B------:R-:W-:-:S02]  /*add0*/  ISETP.GE.AND P6, PT, R19, UR6, PT ;  /* 0x0000000613007c0c */ /* 0x000fc4000bfc6270 */
[C---:B------:R-:W-:Y:S02]  /*ade0*/  ISETP.GE.AND P2, PT, R3.reuse, UR7, PT ;  /* 0x0000000703007c0c */ /* 0x040fe4000bf46270 */
[----:B------:R-:W-:Y:S02]  /*adf0*/  @P0 LOP3.LUT R16, R16, 0x20, RZ, 0xfc, !PT ;  /* 0x0000002010100812 */ /* 0x000fe400078efcff */
[----:B------:R-:W-:Y:S02]  /*ae00*/  SEL R6, RZ, 0x40, P2 ;  /* 0x00000040ff067807 */ /* 0x000fe40001000000 */
[----:B------:R-:W-:Y:S02]  /*ae10*/  LOP3.LUT R16, R16, 0xffbfffff, RZ, 0xc0, !PT ;  /* 0xffbfffff10107812 */ /* 0x000fe400078ec0ff */
[----:B------:R-:W-:Y:S02]  /*ae20*/  ISETP.GE.AND P2, PT, R0, UR6, PT ;  /* 0x0000000600007c0c */ /* 0x000fe4000bf46270 */
[----:B------:R-:W-:Y:S01]  /*ae30*/  @P5 LOP3.LUT R16, R16, 0x400000, RZ, 0xfc, !PT ;  /* 0x0040000010105812 */ /* 0x000fe200078efcff */
[----:B0-----:R-:W-:Y:S01]  /*ae40*/  ULEA UR37, UR5, UR37, 0x18 ;  /* 0x0000002505257291 */ /* 0x001fe2000f8ec03f */
[----:B------:R-:W-:-:S02]  /*ae50*/  ISETP.GE.AND P0, PT, R3, UR6, PT ;  /* 0x0000000603007c0c */ /* 0x000fc4000bf06270 */
[----:B------:R-:W-:Y:S02]  /*ae60*/  LOP3.LUT R16, R16, 0xffffffef, RZ, 0xc0, !PT ;  /* 0xffffffef10107812 */ /* 0x000fe400078ec0ff */
[C---:B------:R-:W-:Y:S02]  /*ae70*/  LOP3.LUT R5, R19.reuse, 0x1c0, RZ, 0xfc, !PT ;  /* 0x000001c013057812 */ /* 0x040fe400078efcff */
[----:B------:R-:W-:Y:S02]  /*ae80*/  @P4 LOP3.LUT R16, R16, 0x10, RZ, 0xfc, !PT ;  /* 0x0000001010104812 */ /* 0x000fe400078efcff */
[----:B------:R-:W-:Y:S02]  /*ae90*/  SEL R3, RZ, 0xffffffff, P2 ;  /* 0xffffffffff037807 */ /* 0x000fe40001000000 */
[----:B------:R-:W-:Y:S02]  /*aea0*/  LOP3.LUT R16, R16, 0xffdfffff, RZ, 0xc0, !PT ;  /* 0xffdfffff10107812 */ /* 0x000fe400078ec0ff */
[----:B------:R-:W-:Y:S01]  /*aeb0*/  ISETP.GE.AND P2, PT, R19, UR7, PT ;  /* 0x0000000713007c0c */ /* 0x000fe2000bf46270 */
[----:B------:R-:W-:Y:S01]  /*aec0*/  IMAD.SHL.U32 R9, R3, 0x2, RZ ;  /* 0x0000000203097824 */ /* 0x000fe200078e00ff */
[----:B------:R-:W-:-:S02]  /*aed0*/  @P3 LOP3.LUT R16, R16, 0x200000, RZ, 0xfc, !PT ;  /* 0x0020000010103812 */ /* 0x000fc400078efcff */
[----:B------:R-:W-:Y:S02]  /*aee0*/  ISETP.GE.AND P1, PT, R5, UR6, PT ;  /* 0x0000000605007c0c */ /* 0x000fe4000bf26270 */
[----:B------:R-:W-:Y:S02]  /*aef0*/  LOP3.LUT R16, R16, 0xfffffdff, RZ, 0xc0, !PT ;  /* 0xfffffdff10107812 */ /* 0x000fe400078ec0ff */
[----:B------:R-:W-:Y:S02]  /*af00*/  LOP3.LUT R11, R19, 0xc0, RZ, 0xfc, !PT ;  /* 0x000000c0130b7812 */ /* 0x000fe400078efcff */
[----:B------:R-:W-:Y:S02]  /*af10*/  @P6 LOP3.LUT R16, R16, 0x200, RZ, 0xfc, !PT ;  /* 0x0000020010106812 */ /* 0x000fe400078efcff */
[----:B------:R-:W-:Y:S02]  /*af20*/  SEL R7, RZ, 0x40, P0 ;  /* 0x00000040ff077807 */ /* 0x000fe40000000000 */
[----:B------:R-:W-:-:S02]  /*af30*/  SEL R0, RZ, 0x80, P1 ;  /* 0x00000080ff007807 */ /* 0x000fc40000800000 */
[----:B------:R-:W-:Y:S02]  /*af40*/  ISETP.GE.AND P0, PT, R5, UR7, PT ;  /* 0x0000000705007c0c */ /* 0x000fe4000bf06270 */
[----:B------:R-:W-:Y:S02]  /*af50*/  ISETP.GE.AND P1, PT, R11, UR6, PT ;  /* 0x000000060b007c0c */ /* 0x000fe4000bf26270 */
[----:B------:R-:W-:Y:S02]  /*af60*/  SEL R5, RZ, 0xffffffff, P5 ;  /* 0xffffffffff057807 */ /* 0x000fe40002800000 */
[----:B------:R-:W-:Y:S02]  /*af70*/  LOP3.LUT R16, R16, 0xff7fffff, RZ, 0xc0, !PT ;  /* 0xff7fffff10107812 */ /* 0x000fe400078ec0ff */
[----:B------:R-:W-:Y:S01]  /*af80*/  SEL R2, RZ, 0x1, P6 ;  /* 0x00000001ff027807 */ /* 0x000fe20003000000 */
[----:B------:R-:W-:Y:S01]  /*af90*/  IMAD.SHL.U32 R8, R5, 0x2, RZ ;  /* 0x0000000205087824 */ /* 0x000fe200078e00ff */
[----:B------:R-:W-:-:S02]  /*afa0*/  @P2 LOP3.LUT R16, R16, 0x800000, RZ, 0xfc, !PT ;  /* 0x0080000010102812 */ /* 0x000fc400078efcff */
[----:B------:R-:W-:Y:S02]  /*afb0*/  SEL R5, RZ, 0xffffff80, P0 ;  /* 0xffffff80ff057807 */ /* 0x000fe40000000000 */
[----:B------:R-:W-:Y:S02]  /*afc0*/  ISETP.GE.AND P0, PT, R11, UR7, PT ;  /* 0x000000070b007c0c */ /* 0x000fe4000bf06270 */
[----:B------:R-:W-:Y:S02]  /*afd0*/  LOP3.LUT R16, R16, 0xfffffff7, RZ, 0xc0, !PT ;  /* 0xfffffff710107812 */ /* 0x000fe400078ec0ff */
[----:B------:R-:W-:Y:S02]  /*afe0*/  SEL R3, RZ, 0x1, P2 ;  /* 0x00000001ff037807 */ /* 0x000fe40001000000 */
[----:B------:R-:W-:Y:S02]  /*aff0*/  @P1 LOP3.LUT R16, R16, 0x8, RZ, 0xfc, !PT ;  /* 0x0000000810101812 */ /* 0x000fe400078efcff */
[----:B------:R-:W-:-:S02]  /*b000*/  LOP3.LUT R13, R19, 0x100, RZ, 0xfc, !PT ;  /* 0x00000100130d7812 */ /* 0x000fc400078efcff */
[----:B------:R-:W-:Y:S02]  /*b010*/  LOP3.LUT R16, R16, 0xffefffff, RZ, 0xc0, !PT ;  /* 0xffefffff10107812 */ /* 0x000fe400078ec0ff */
[----:B------:R-:W-:Y:S02]  /*b020*/  LOP3.LUT R2, R9, 0x2, R2, 0xe2, !PT ;  /* 0x0000000209027812 */ /* 0x000fe400078ee202 */
[----:B------:R-:W-:Y:S02]  /*b030*/  LOP3.LUT R9, R8, 0x2, R3, 0xe2, !PT ;  /* 0x0000000208097812 */ /* 0x000fe400078ee203 */
[----:B------:R-:W-:Y:S02]  /*b040*/  SEL R3, RZ, 0x4, P4 ;  /* 0x00000004ff037807 */ /* 0x000fe40002000000 */
[----:B------:R-:W-:Y:S02]  /*b050*/  @P0 LOP3.LUT R16, R16, 0x100000, RZ, 0xfc, !PT ;  /* 0x0010000010100812 */ /* 0x000fe400078efcff */
[----:B------:R-:W-:-:S02]  /*b060*/  SEL R11, RZ, 0x8, P0 ;  /* 0x00000008ff0b7807 */ /* 0x000fc40000000000 */
[----:B------:R-:W-:Y:S02]  /*b070*/  SEL R8, RZ, 0x8, P1 ;  /* 0x00000008ff087807 */ /* 0x000fe40000800000 */
[----:B------:R-:W-:Y:S02]  /*b080*/  ISETP.GE.AND P0, PT, R13, UR6, PT ;  /* 0x000000060d007c0c */ /* 0x000fe4000bf06270 */
[----:B------:R-:W-:Y:S02]  /*b090*/  LOP3.LUT R8, R8, R2, R3, 0xfe, !PT ;  /* 0x0000000208087212 */ /* 0x000fe400078efe03 */
[----:B------:R-:W0:Y:S01]  /*b0a0*/  LDC.64 R2, c[0x0][0x2f0] ;  /* 0x0000bc00ff027b82 */ /* 0x000e220000000a00 */
[----:B------:R-:W-:Y:S02]  /*b0b0*/  SEL R10, RZ, 0x4, P3 ;  /* 0x00000004ff0a7807 */ /* 0x000fe40001800000 */
[----:B------:R-:W-:Y:S02]  /*b0c0*/  LOP3.LUT R16, R16, 0xfffffffb, RZ, 0xc0, !PT ;  /* 0xfffffffb10107812 */ /* 0x000fe400078ec0ff */
[----:B------:R-:W-:-:S02]  /*b0d0*/  LOP3.LUT R14, R19, 0x140, RZ, 0xfc, !PT ;  /* 0x00000140130e7812 */ /* 0x000fc400078efcff */
[----:B------:R-:W-:Y:S02]  /*b0e0*/  LOP3.LUT R12, R11, R9, R10, 0xfe, !PT ;  /* 0x000000090b0c7212 */ /* 0x000fe400078efe0a */
[----:B------:R-:W-:Y:S02]  /*b0f0*/  @P0 LOP3.LUT R16, R16, 0x4, RZ, 0xfc, !PT ;  /* 0x0000000410100812 */ /* 0x000fe400078efcff */
[----:B------:R-:W-:Y:S02]  /*b100*/  SEL R11, RZ, 0x10, P0 ;  /* 0x00000010ff0b7807 */ /* 0x000fe40000000000 */
[----:B------:R-:W-:Y:S02]  /*b110*/  ISETP.GE.AND P0, PT, R14, UR6, PT ;  /* 0x000000060e007c0c */ /* 0x000fe4000bf06270 */
[----:B------:R-:W-:Y:S02]  /*b120*/  LOP3.LUT R16, R16, 0xfffffffd, RZ, 0xc0, !PT ;  /* 0xfffffffd10107812 */ /* 0x000fe400078ec0ff */
[----:B------:R-:W-:-:S02]  /*b130*/  SEL R10, RZ, 0x20, P0 ;  /* 0x00000020ff0a7807 */ /* 0x000fc40000000000 */
[----:B------:R-:W-:Y:S02]  /*b140*/  LOP3.LUT R9, R29, 0x1f8, RZ, 0xc0, !PT ;  /* 0x000001f81d097812 */ /* 0x000fe400078ec0ff */
[----:B------:R-:W-:Y:S01]  /*b150*/  LOP3.LUT R8, R10, R8, R11, 0xfe, !PT ;  /* 0x000000080a087212 */ /* 0x000fe200078efe0b */
[----:B0-----:R-:W-:Y:S01]  /*b160*/  IMAD R18, R2, UR4, RZ ;  /* 0x0000000402127c24 */ /* 0x001fe2000f8e02ff */
[----:B------:R-:W-:Y:S01]  /*b170*/  LOP3.LUT R2, R9, 0x38, R4, 0x78, !PT ;  /* 0x0000003809027812 */ /* 0x000fe200078e7804 */
[----:B------:R-:W-:Y:S02]  /*b180*/  ULDC UR4, c[0x0][0x288] ;  /* 0x0000a20000047ab9 */ /* 0x000fe40000000800 */
[----:B------:R-:W-:Y:S01]  /*b190*/  @P0 LOP3.LUT R16, R16, 0x2, RZ, 0xfc, !PT ;  /* 0x0000000210100812 */ /* 0x000fe200078efcff */
[----:B------:R-:W-:Y:S01]  /*b1a0*/  VIADD R15, R18, 0x3f ;  /* 0x0000003f120f7836 */ /* 0x000fe20000000000 */
[----:B------:R-:W-:Y:S01]  /*b1b0*/  ISETP.GE.AND P0, PT, R13, UR7, PT ;  /* 0x000000070d007c0c */ /* 0x000fe2000bf06270 */
[----:B------:R-:W-:Y:S01]  /*b1c0*/  STL [R1+0x20], R18 ;  /* 0x0000201201007387 */ /* 0x000fe20000100800 */
[----:B------:R-:W-:Y:S01]  /*b1d0*/  LOP3.LUT R16, R16, 0xfff7ffff, RZ, 0xc0, !PT ;  /* 0xfff7ffff10107812 */ /* 0x000fe200078ec0ff */
[----:B------:R-:W-:Y:S01]  /*b1e0*/  UIMAD UR36, UR36, UR4, URZ ;  /* 0x00000004242472a4 */ /* 0x000fe2000f8e023f */
[----:B------:R-:W-:-:S02]  /*b1f0*/  SHF.R.S32.HI R10, RZ, 0x1f, R15 ;  /* 0x0000001fff0a7819 */ /* 0x000fc4000001140f */
[----:B------:R-:W-:Y:S02]  /*b200*/  LOP3.LUT R29, R2, 0x200, R29, 0xf8, !PT ;  /* 0x00000200021d7812 */ /* 0x000fe400078ef81d */
[----:B------:R-:W-:Y:S02]  /*b210*/  SHF.R.U32.HI R2, RZ, 0x3, R4 ;  /* 0x00000003ff027819 */ /* 0x000fe40000011604 */
[----:B------:R-:W-:Y:S02]  /*b220*/  SEL R13, RZ, 0x10, P0 ;  /* 0x00000010ff0d7807 */ /* 0x000fe40000000000 */
[----:B------:R-:W-:Y:S02]  /*b230*/  LEA.HI R10, R10, R15, RZ, 0x6 ;  /* 0x0000000f0a0a7211 */ /* 0x000fe400078f30ff */
[----:B------:R-:W-:Y:S02]  /*b240*/  @P0 LOP3.LUT R16, R16, 0x80000, RZ, 0xfc, !PT ;  /* 0x0008000010100812 */ /* 0x000fe400078efcff */
[----:B------:R-:W-:Y:S01]  /*b250*/  ISETP.GE.AND P0, PT, R14, UR7, PT ;  /* 0x000000070e007c0c */ /* 0x000fe2000bf06270 */
[----:B------:R-:W-:Y:S01]  /*b260*/  ULDC UR7, c[0x0][0x2b8] ;  /* 0x0000ae0000077ab9 */ /* 0x000fe20000000800 */
[----:B------:R-:W-:Y:S01]  /*b270*/  LOP3.LUT R7, R8, R7, RZ, 0xfc, !PT ;  /* 0x0000000708077212 */ /* 0x000fe200078efcff */
[----:B------:R-:W-:Y:S01]  /*b280*/  IMAD.U32 R8, RZ, RZ, UR8 ;  /* 0x00000008ff087e24 */ /* 0x000fe2000f8e00ff */
[----:B------:R-:W-:-:S02]  /*b290*/  LOP3.LUT R2, R2, 0xf, RZ, 0xc0, !PT ;  /* 0x0000000f02027812 */ /* 0x000fc400078ec0ff */
[----:B------:R-:W-:Y:S02]  /*b2a0*/  LOP3.LUT R4, R37, 0x2, RZ, 0xfc, !PT ;  /* 0x0000000225047812 */ /* 0x000fe400078efcff */
[C---:B------:R-:W-:Y:S01]  /*b2b0*/  LEA.HI.SX32 R4, R10.reuse, 0xfffffffe, 0x1a ;  /* 0xfffffffe0a047811 */ /* 0x040fe200078fd2ff */
[----:B------:R-:W-:Y:S01]  /*b2c0*/  STL [R1+0xc], R8 ;  /* 0x00000c0801007387 */ /* 0x000fe20000100800 */
[----:B------:R-:W-:Y:S02]  /*b2d0*/  LOP3.LUT R9, R10, 0xffffffc0, RZ, 0xc0, !PT ;  /* 0xffffffc00a097812 */ /* 0x000fe400078ec0ff */
[----:B------:R-:W-:Y:S01]  /*b2e0*/  LOP3.LUT R24, R2, 0x70, R24, 0xf8, !PT ;  /* 0x0000007002187812 */ /* 0x000fe200078ef818 */
[----:B------:R0:W-:Y:S01]  /*b2f0*/  STL [R1+0x28], R4 ;  /* 0x0000280401007387 */ /* 0x0001e20000100800 */
[----:B------:R-:W-:Y:S02]  /*b300*/  LOP3.LUT R16, R16, 0xfffbffff, RZ, 0xc0, !PT ;  /* 0xfffbffff10107812 */ /* 0x000fe400078ec0ff */
[----:B------:R-:W-:-:S02]  /*b310*/  SEL R14, RZ, 0x20, P0 ;  /* 0x00000020ff0e7807 */ /* 0x000fc40000000000 */
[----:B------:R-:W-:Y:S02]  /*b320*/  @P0 LOP3.LUT R16, R16, 0x40000, RZ, 0xfc, !PT ;  /* 0x0004000010100812 */ /* 0x000fe400078efcff */
[--C-:B------:R-:W-:Y:S02]  /*b330*/  IADD3 R36, R18, 0x40, -R9.reuse ;  /* 0x0000004012247810 */ /* 0x100fe40007ffe809 */
[----:B------:R-:W-:Y:S02]  /*b340*/  LOP3.LUT R16, R16, 0xffffbfff, RZ, 0xc0, !PT ;  /* 0xffffbfff10107812 */ /* 0x000fe400078ec0ff */
[----:B0-----:R-:W-:Y:S01]  /*b350*/  IADD3 R4, R24, -0x40, R9 ;  /* 0xffffffc018047810 */ /* 0x001fe20007ffe009 */
[----:B------:R-:W-:Y:S01]  /*b360*/  IMAD.IADD R36, R36, 0x1, -R2 ;  /* 0x0000000124247824 */ /* 0x000fe200078e0a02 */
[----:B------:R-:W-:Y:S02]  /*b370*/  LOP3.LUT R0, R7, R0, RZ, 0xfc, !PT ;  /* 0x0000000007007212 */ /* 0x000fe400078efcff */
[----:B------:R-:W-:Y:S01]  /*b380*/  ISETP.GE.AND P0, PT, R4, R18, PT ;  /* 0x000000120400720c */ /* 0x000fe20003f06270 */
[----:B------:R-:W-:Y:S01]  /*b390*/  STL [R1+0x24], R4 ;  /* 0x0000240401007387 */ /* 0x000fe20000100800 */
[----:B------:R-:W-:Y:S01]  /*b3a0*/  LOP3.LUT R13, R14, R12, R13, 0xfe, !PT ;  /* 0x0000000c0e0d7212 */ /* 0x000fe200078efe0d */
[----:B------:R-:W-:Y:S01]  /*b3b0*/  IMAD.MOV.U32 R18, RZ, RZ, RZ ;  /* 0x000000ffff127224 */ /* 0x000fe200078e00ff */
[----:B------:R-:W-:-:S02]  /*b3c0*/  ISETP.LT.U32.AND P1, PT, R24, 0x40, !P0 ;  /* 0x000000401800780c */ /* 0x000fc40004721070 */
[----:B------:R-:W-:Y:S02]  /*b3d0*/  ISETP.GE.AND P0, PT, R19, UR6, PT ;  /* 0x0000000613007c0c */ /* 0x000fe4000bf06270 */
[----:B------:R-:W-:Y:S02]  /*b3e0*/  LOP3.LUT R6, R13, R6, RZ, 0xfc, !PT ;  /* 0x000000060d067212 */ /* 0x000fe400078efcff */
[C---:B------:R-:W-:Y:S02]  /*b3f0*/  ISETP.LT.OR P3, PT, R36.reuse, 0x1, P0 ;  /* 0x000000012400780c */ /* 0x040fe40000761670 */
[----:B------:R-:W-:Y:S02]  /*b400*/  ISETP.LT.OR P2, PT, R36, 0x11, P0 ;  /* 0x000000112400780c */ /* 0x000fe40000741670 */
[C---:B------:R-:W-:Y:S02]  /*b410*/  LOP3.LUT R5, R6.reuse, 0x80, R5, 0xc8, !PT ;  /* 0x0000008006057812 */ /* 0x040fe400078ec805 */
[----:B------:R-:W-:-:S02]  /*b420*/  LOP3.LUT R6, R6, 0x40, RZ, 0xc0, !PT ;  /* 0x0000004006067812 */ /* 0x000fc400078ec0ff */
[----:B------:R-:W-:Y:S02]  /*b430*/  @P1 LOP3.LUT R16, R16, 0x4000, RZ, 0xfc, !PT ;  /* 0x0000400010101812 */ /* 0x000fe400078efcff */
[C---:B------:R-:W-:Y:S02]  /*b440*/  ISETP.LT.OR P1, PT, R36.reuse, 0x21, P0 ;  /* 0x000000212400780c */ /* 0x040fe40000721670 */
[----:B------:R-:W-:Y:S02]  /*b450*/  ISETP.LT.OR P0, PT, R36, 0x31, P0 ;  /* 0x000000312400780c */ /* 0x000fe40000701670 */
[----:B------:R-:W-:Y:S02]  /*b460*/  @P3 LOP3.LUT R17, R17, 0x20000, RZ, 0xfc, !PT ;  /* 0x0002000011113812 */ /* 0x000fe400078efcff */
[----:B------:R-:W-:Y:S02]  /*b470*/  LOP3.LUT R16, R16, 0xdfffffff, RZ, 0xc0, !PT ;  /* 0xdfffffff10107812 */ /* 0x000fe400078ec0ff */
[----:B------:R-:W-:-:S02]  /*b480*/  LOP3.LUT R17, R17, 0xfffeffff, RZ, 0xc0, !PT ;  /* 0xfffeffff11117812 */ /* 0x000fc400078ec0ff */
[----:B------:R-:W-:Y:S02]  /*b490*/  SHF.R.U32.HI R2, RZ, 0x2, R6 ;  /* 0x00000002ff027819 */ /* 0x000fe40000011606 */
[----:B------:R-:W-:Y:S02]  /*b4a0*/  @P2 LOP3.LUT R17, R17, 0x10000, RZ, 0xfc, !PT ;  /* 0x0001000011112812 */ /* 0x000fe400078efcff */
[----:B------:R-:W-:Y:S01]  /*b4b0*/  SHF.R.U32.HI R5, RZ, 0x3, R5 ;  /* 0x00000003ff057819 */ /* 0x000fe20000011605 */
[----:B------:R0:W-:Y:S01]  /*b4c0*/  STL [R1+0x8], R2 ;  /* 0x0000080201007387 */ /* 0x0001e20000100800 */
[----:B------:R-:W-:Y:S02]  /*b4d0*/  LOP3.LUT R17, R17, 0xffff7fff, RZ, 0xc0, !PT ;  /* 0xffff7fff11117812 */ /* 0x000fe400078ec0ff */
[----:B------:R-:W-:Y:S01]  /*b4e0*/  LOP3.LUT R31, R7, 0x40, RZ, 0xc0, !PT ;  /* 0x00000040071f7812 */ /* 0x000fe200078ec0ff */
[----:B------:R1:W-:Y:S01]  /*b4f0*/  STL [R1+0x4], R5 ;  /* 0x0000040501007387 */ /* 0x0003e20000100800 */
[----:B------:R-:W-:-:S02]  /*b500*/  @P1 LOP3.LUT R17, R17, 0x8000, RZ, 0xfc, !PT ;  /* 0x0000800011111812 */ /* 0x000fc400078efcff */
[C---:B------:R-:W-:Y:S01]  /*b510*/  LOP3.LUT R30, R0.reuse, 0x80, RZ, 0xc0, !PT ;  /* 0x00000080001e7812 */ /* 0x040fe200078ec0ff */
[----:B------:R1:W-:Y:S01]  /*b520*/  STL [R1+0x1c], RZ ;  /* 0x00001cff01007387 */ /* 0x0003e20000100800 */
[----:B------:R-:W-:Y:S02]  /*b530*/  LOP3.LUT R17, R17, 0xfdffffff, RZ, 0xc0, !PT ;  /* 0xfdffffff11117812 */ /* 0x000fe400078ec0ff */
[C---:B0-----:R-:W-:Y:S02]  /*b540*/  PRMT R2, R0.reuse, 0x8880, RZ ;  /* 0x0000888000027816 */ /* 0x041fe400000000ff */
[----:B------:R-:W-:Y:S02]  /*b550*/  @P0 LOP3.LUT R17, R17, 0x2000000, RZ, 0xfc, !PT ;  /* 0x0200000011110812 */ /* 0x000fe400078efcff */
[----:B------:R-:W-:Y:S02]  /*b560*/  LOP3.LUT P0, RZ, R0, 0x2, RZ, 0xc0, !PT ;  /* 0x0000000200ff7812 */ /* 0x000fe4000780c0ff */
[----:B------:R-:W-:-:S02]  /*b570*/  LOP3.LUT R17, R17, 0xffffbfff, RZ, 0xc0, !PT ;  /* 0xffffbfff11117812 */ /* 0x000fc400078ec0ff */
[C---:B------:R-:W-:Y:S02]  /*b580*/  ISETP.LT.OR P1, PT, R36.reuse, 0x1, !P0 ;  /* 0x000000012400780c */ /* 0x040fe40004721670 */
[C---:B------:R-:W-:Y:S02]  /*b590*/  ISETP.LT.OR P3, PT, R36.reuse, 0x11, !P0 ;  /* 0x000000112400780c */ /* 0x040fe40004761670 */
[----:B------:R-:W-:Y:S02]  /*b5a0*/  ISETP.LT.OR P2, PT, R36, 0x21, !P0 ;  /* 0x000000212400780c */ /* 0x000fe40004741670 */
[----:B------:R-:W-:Y:S02]  /*b5b0*/  SHF.R.U32.HI R31, RZ, 0x2, R31 ;  /* 0x00000002ff1f7819 */ /* 0x000fe4000001161f */
[----:B------:R-:W-:-:S05]  /*b5c0*/  SHF.R.U32.HI R30, RZ, 0x3, R30 ;  /* 0x00000003ff1e7819 */ /* 0x000fca000001161e */
        /* <DEDUP_REMOVED lines=9> */
[----:B------:R-:W-:-:S04]  /*b660*/  LOP3.LUT R17, R17, 0xfeffffff, RZ, 0xc0, !PT ;  /* 0xfeffffff11117812 */ /* 0x000fc800078ec0ff */
[----:B------:R-:W-:Y:S02]  /*b670*/  @P1 LOP3.LUT R17, R17, 0x1000000, RZ, 0xfc, !PT ;  /* 0x0100000011111812 */ /* 0x000fe400078efcff */
[----:B------:R-:W-:Y:S02]  /*b680*/  ISETP.LT.OR P1, PT, R36, 0x21, !P0 ;  /* 0x000000212400780c */ /* 0x000fe40004721670 */
[----:B------:R-:W-:-:S04]  /*b690*/  LOP3.LUT R17, R17, 0xfffff7ff, RZ, 0xc0, !PT ;  /* 0xfffff7ff11117812 */ /* 0x000fc800078ec0ff */
        /* <DEDUP_REMOVED lines=31> */
[----:B------:R-:W-:-:S02]  /*b890*/  @P1 LOP3.LUT R16, R16, 0x20000000, RZ, 0xfc, !PT ;  /* 0x2000000010101812 */ /* 0x000fc400078efcff */
[C---:B------:R-:W-:Y:S02]  /*b8a0*/  ISETP.LT.OR P1, PT, R36.reuse, 0x1, !P0 ;  /* 0x000000012400780c */ /* 0x040fe40004721670 */
[----:B------:R-:W-:Y:S02]  /*b8b0*/  LOP3.LUT R17, R17, 0xffdfffff, RZ, 0xc0, !PT ;  /* 0xffdfffff11117812 */ /* 0x000fe400078ec0ff */
[C---:B------:R-:W-:Y:S02]  /*b8c0*/  ISETP.LT.OR P3, PT, R36.reuse, 0x11, !P0 ;  /* 0x000000112400780c */ /* 0x040fe40004761670 */
[----:B------:R-:W-:Y:S02]  /*b8d0*/  @P2 LOP3.LUT R17, R17, 0x200000, RZ, 0xfc, !PT ;  /* 0x0020000011112812 */ /* 0x000fe400078efcff */
[----:B------:R-:W-:Y:S02]  /*b8e0*/  ISETP.LT.OR P2, PT, R36, 0x21, !P0 ;  /* 0x000000212400780c */ /* 0x000fe40004741670 */
[----:B------:R-:W-:-:S02]  /*b8f0*/  LOP3.LUT R17, R17, 0xffffffef, RZ, 0xc0, !PT ;  /* 0xffffffef11117812 */ /* 0x000fc400078ec0ff */
[----:B------:R-:W-:Y:S02]  /*b900*/  LOP3.LUT R16, R16, 0xefffffff, RZ, 0xc0, !PT ;  /* 0xefffffff10107812 */ /* 0x000fe400078ec0ff */
[----:B------:R-:W-:Y:S02]  /*b910*/  @P1 LOP3.LUT R17, R17, 0x10, RZ, 0xfc, !PT ;  /* 0x0000001011111812 */ /* 0x000fe400078efcff */
[----:B------:R-:W-:Y:S02]  /*b920*/  ISETP.LT.OR P1, PT, R36, 0x31, !P0 ;  /* 0x000000312400780c */ /* 0x000fe40004721670 */
[----:B------:R-:W-:Y:S02]  /*b930*/  LOP3.LUT R17, R17, 0xfffffffe, RZ, 0xc0, !PT ;  /* 0xfffffffe11117812 */ /* 0x000fe400078ec0ff */
[----:B------:R-:W-:Y:S02]  /*b940*/  LOP3.LUT P0, RZ, R0, 0x40, RZ, 0xc0, !PT ;  /* 0x0000004000ff7812 */ /* 0x000fe4000780c0ff */
[----:B------:R-:W-:-:S02]  /*b950*/  @P3 LOP3.LUT R17, R17, 0x1, RZ, 0xfc, !PT ;  /* 0x0000000111113812 */ /* 0x000fc400078efcff */
[----:B------:R-:W-:Y:S02]  /*b960*/  ISETP.LT.OR P3, PT, R36, 0x11, !P0 ;  /* 0x000000112400780c */ /* 0x000fe40004761670 */
[----:B------:R-:W-:Y:S02]  /*b970*/  LOP3.LUT R17, R17, 0xffefffff, RZ, 0xc0, !PT ;  /* 0xffefffff11117812 */ /* 0x000fe400078ec0ff */
[----:B------:R-:W-:Y:S02]  /*b980*/  @P2 LOP3.LUT R16, R16, 0x10000000, RZ, 0xfc, !PT ;  /* 0x1000000010102812 */ /* 0x000fe400078efcff */
[----:B------:R-:W-:Y:S02]  /*b990*/  @P1 LOP3.LUT R17, R17, 0x100000, RZ, 0xfc, !PT ;  /* 0x0010000011111812 */ /* 0x000fe400078efcff */
[C---:B------:R-:W-:Y:S02]  /*b9a0*/  ISETP.LT.OR P1, PT, R36.reuse, 0x1, !P0 ;  /* 0x000000012400780c */ /* 0x040fe40004721670 */
[----:B------:R-:W-:-:S02]  /*b9b0*/  ISETP.LT.OR P2, PT, R36, 0x21, !P0 ;  /* 0x000000212400780c */ /* 0x000fc40004741670 */
[----:B------:R-:W-:Y:S02]  /*b9c0*/  LOP3.LUT R16, R16, 0x7fffffff, RZ, 0xc0, !PT ;  /* 0x7fffffff10107812 */ /* 0x000fe400078ec0ff */
[----:B------:R-:W-:Y:S02]  /*b9d0*/  LOP3.LUT R17, R17, 0xfffffff7, RZ, 0xc0, !PT ;  /* 0xfffffff711117812 */ /* 0x000fe400078ec0ff */
[----:B------:R-:W-:Y:S02]  /*b9e0*/  @P3 LOP3.LUT R16, R16, 0x80000000, RZ, 0xfc, !PT ;  /* 0x8000000010103812 */ /* 0x000fe400078efcff */
[----:B------:R-:W-:Y:S02]  /*b9f0*/  LEA R0, R29, UR37, 0x1 ;  /* 0x000000251d007c11 */ /* 0x000fe4000f8e08ff */
[----:B------:R-:W-:Y:S02]  /*ba00*/  LOP3.LUT R16, R16, 0xf7ffffff, RZ, 0xc0, !PT ;  /* 0xf7ffffff10107812 */ /* 0x000fe400078ec0ff */
[----:B------:R-:W-:-:S02]  /*ba10*/  @P1 LOP3.LUT R17, R17, 0x8, RZ, 0xfc, !PT ;  /* 0x0000000811111812 */ /* 0x000fc400078efcff */
[----:B------:R-:W-:Y:S02]  /*ba20*/  ISETP.LT.OR P1, PT, R36, 0x31, !P0 ;  /* 0x000000312400780c */ /* 0x000fe40004721670 */
[----:B------:R-:W-:Y:S02]  /*ba30*/  ISETP.GT.AND P0, PT, R2, -0x1, PT ;  /* 0xffffffff0200780c */ /* 0x000fe40003f04270 */
[----:B------:R-:W-:Y:S02]  /*ba40*/  @P2 LOP3.LUT R16, R16, 0x8000000, RZ, 0xfc, !PT ;  /* 0x0800000010102812 */ /* 0x000fe400078efcff */
[----:B------:R-:W-:Y:S02]  /*ba50*/  ISETP.LT.OR P2, PT, R36, 0x11, P0 ;  /* 0x000000112400780c */ /* 0x000fe40000741670 */
[----:B------:R-:W-:Y:S02]  /*ba60*/  LOP3.LUT R17, R17, 0xfff7ffff, RZ, 0xc0, !PT ;  /* 0xfff7ffff11117812 */ /* 0x000fe400078ec0ff */
[----:B------:R-:W-:-:S02]  /*ba70*/  LOP3.LUT R16, R16, 0xbfffffff, RZ, 0xc0, !PT ;  /* 0xbfffffff10107812 */ /* 0x000fc400078ec0ff */
[C---:B------:R-:W-:Y:S02]  /*ba80*/  ISETP.LT.OR P3, PT, R36.reuse, 0x1, P0 ;  /* 0x000000012400780c */ /* 0x040fe40000761670 */
[----:B------:R-:W-:Y:S02]  /*ba90*/  @P1 LOP3.LUT R17, R17, 0x80000, RZ, 0xfc, !PT ;  /* 0x0008000011111812 */ /* 0x000fe400078efcff */
[C---:B------:R-:W-:Y:S02]  /*baa0*/  ISETP.LT.OR P1, PT, R36.reuse, 0x21, P0 ;  /* 0x000000212400780c */ /* 0x040fe40000721670 */
[----:B------:R-:W-:Y:S02]  /*bab0*/  ISETP.LT.OR P0, PT, R36, 0x31, P0 ;  /* 0x000000312400780c */ /* 0x000fe40000701670 */
[----:B------:R-:W-:Y:S02]  /*bac0*/  @P2 LOP3.LUT R16, R16, 0x40000000, RZ, 0xfc, !PT ;  /* 0x4000000010102812 */ /* 0x000fe400078efcff */
[----:B------:R-:W-:-:S02]  /*bad0*/  ISETP.GE.AND P2, PT, R19, R3, PT ;  /* 0x000000031300720c */ /* 0x000fc40003f46270 */
[----:B------:R-:W-:Y:S02]  /*bae0*/  LOP3.LUT R16, R16, 0xfbffffff, RZ, 0xc0, !PT ;  /* 0xfbffffff10107812 */ /* 0x000fe400078ec0ff */
[----:B------:R-:W-:-:S03]  /*baf0*/  LOP3.LUT R17, R17, 0xfffffffb, RZ, 0xc0, !PT ;  /* 0xfffffffb11117812 */ /* 0x000fc600078ec0ff */
[----:B------:R-:W-:Y:S02]  /*bb00*/  @P1 LOP3.LUT R16, R16, 0x4000000, RZ, 0xfc, !PT ;  /* 0x0400000010101812 */ /* 0x000fe400078efcff */
[----:B------:R-:W-:Y:S02]  /*bb10*/  @P3 LOP3.LUT R17, R17, 0x4, RZ, 0xfc, !PT ;  /* 0x0000000411113812 */ /* 0x000fe400078efcff */
[----:B------:R-:W-:Y:S02]  /*bb20*/  ISETP.GE.AND P1, PT, R36, 0x1, PT ;  /* 0x000000012400780c */ /* 0x000fe40003f26270 */
[----:B------:R-:W-:Y:S02]  /*bb30*/  LOP3.LUT R16, R16, 0xfffffffe, RZ, 0xc0, !PT ;  /* 0xfffffffe10107812 */ /* 0x000fe400078ec0ff */
[----:B------:R-:W-:Y:S02]  /*bb40*/  LOP3.LUT R17, R17, 0xfffbffff, RZ, 0xc0, !PT ;  /* 0xfffbffff11117812 */ /* 0x000fe400078ec0ff */
[----:B------:R-:W-:-:S02]  /*bb50*/  @P2 LOP3.LUT R16, R16, 0x1, RZ, 0xfc, !PT ;  /* 0x0000000110102812 */ /* 0x000fc400078efcff */
[----:B------:R-:W-:Y:S02]  /*bb60*/  @P0 LOP3.LUT R17, R17, 0x40000, RZ, 0xfc, !PT ;  /* 0x0004000011110812 */ /* 0x000fe400078efcff */
[----:B------:R-:W-:Y:S02]  /*bb70*/  ISETP.GE.AND P0, PT, R36, 0x11, PT ;  /* 0x000000112400780c */ /* 0x000fe40003f06270 */
[----:B------:R-:W-:Y:S02]  /*bb80*/  LOP3.LUT R16, R16, 0xfffdffff, RZ, 0xc0, !PT ;  /* 0xfffdffff10107812 */ /* 0x000fe400078ec0ff */
[----:B------:R-:W-:Y:S02]  /*bb90*/  ISETP.GE.AND P2, PT, R36, 0x21, PT ;  /* 0x000000212400780c */ /* 0x000fe40003f46270 */
[----:B------:R-:W-:Y:S02]  /*bba0*/  @P1 LOP3.LUT R16, R16, 0x20000, RZ, 0xfc, !PT ;  /* 0x0002000010101812 */ /* 0x000fe400078efcff */
[----:B------:R-:W-:-:S02]  /*bbb0*/  ISETP.GE.AND P1, PT, R36, 0x31, PT ;  /* 0x000000312400780c */ /* 0x000fc40003f26270 */
        /* <DEDUP_REMOVED lines=9> */
.L_x_249:
[----:B------:R-:W2:Y:S01]  /*bc50*/  LDL R2, [R1+0xc] ;  /* 0x00000c0001027983 */ /* 0x000ea20000100800 */
[----:B0-----:R-:W0:Y:S01]  /*bc60*/  LDC R0, c[0x0][0xd38] ;  /* 0x00034e00ff007b82 */ /* 0x001e220000000800 */
[----:B------:R-:W-:Y:S05]  /*bc70*/  YIELD ;  /* 0x0000000000007946 */ /* 0x000fea0003800000 */
[----:B------:R-:W-:Y:S01]  /*bc80*/  ULDC.64 UR4, c[0x0][0xb20] ;  /* 0x0002c80000047ab9 */ /* 0x000fe20000000a00 */
[----:B------:R-:W-:Y:S02]  /*bc90*/  MOV R32, RZ ;  /* 0x000000ff00207202 */ /* 0x000fe40000000f00 */
        /* <DEDUP_REMOVED lines=20> */
[----:B0--3--:R-:W-:Y:S05]  /*bde0*/  @!P0 BRA `(.L_x_213) ;  /* 0x0000000000408947 */ /* 0x009fea0003800000 */
[----:B------:R-:W-:Y:S01]  /*bdf0*/  MOV R2, 0x0 ;  /* 0x0000000000027802 */ /* 0x000fe20000000f00 */
[----:B------:R-:W-:Y:S01]  /*be00*/  ULDC.64 UR6, c[0x4][0x90] ;  /* 0x0100240000067ab9 */ /* 0x000fe20000000a00 */
[----:B------:R-:W-:Y:S01]  /*be10*/  ULDC.64 UR8, c[0x4][0x98] ;  /* 0x0100260000087ab9 */ /* 0x000fe20000000a00 */
[----:B------:R-:W-:Y:S01]  /*be20*/  ULDC.64 UR4, c[0x4][0x8] ;  /* 0x0100020000047ab9 */ /* 0x000fe20000000a00 */
[----:B------:R-:W-:Y:S02]  /*be30*/  IMAD.U32 R4, RZ, RZ, UR6 ;  /* 0x00000006ff047e24 */ /* 0x000fe4000f8e00ff */
[----:B------:R-:W0:Y:S01]  /*be40*/  LDC.64 R2, c[0x4][R2] ;  /* 0x0100000002027b82 */ /* 0x000e220000000a00 */
[----:B------:R-:W-:Y:S02]  /*be50*/  IMAD.U32 R5, RZ, RZ, UR7 ;  /* 0x00000007ff057e24 */ /* 0x000fe4000f8e00ff */
[----:B------:R-:W-:Y:S02]  /*be60*/  IMAD.U32 R6, RZ, RZ, UR8 ;  /* 0x00000008ff067e24 */ /* 0x000fe4000f8e00ff */
[----:B------:R-:W-:-:S02]  /*be70*/  IMAD.U32 R7, RZ, RZ, UR9 ;  /* 0x00000009ff077e24 */ /* 0x000fc4000f8e00ff */
[----:B------:R-:W-:Y:S02]  /*be80*/  IMAD.U32 R10, RZ, RZ, UR4 ;  /* 0x00000004ff0a7e24 */ /* 0x000fe4000f8e00ff */
[----:B------:R-:W-:Y:S02]  /*be90*/  IMAD.U32 R11, RZ, RZ, UR5 ;  /* 0x00000005ff0b7e24 */ /* 0x000fe4000f8e00ff */
[----:B------:R-:W-:Y:S02]  /*bea0*/  IMAD.MOV.U32 R8, RZ, RZ, 0x70 ;  /* 0x00000070ff087424 */ /* 0x000fe400078e00ff */
[----:B------:R-:W-:Y:S02]  /*beb0*/  IMAD.MOV.U32 R12, RZ, RZ, 0x1 ;  /* 0x00000001ff0c7424 */ /* 0x000fe400078e00ff */
[----:B------:R-:W-:-:S07]  /*bec0*/  IMAD.MOV.U32 R13, RZ, RZ, RZ ;  /* 0x000000ffff0d7224 */ /* 0x000fce00078e00ff */
[----:B------:R-:W-:-:S07]  /*bed0*/  LEPC R20, `(.L_x_213) ;  /* 0x000000001014794e */ /* 0x000fce0000000000 */
[----:B0----5:R-:W-:Y:S05]  /*bee0*/  CALL.ABS.NOINC R2 ;  /* 0x0000000002007343 */ /* 0x021fea0003c00000 */
.L_x_213:
        /* <DEDUP_REMOVED lines=11> */
[----:B------:R-:W-:Y:S02]  /*bfa0*/  IMAD.U32 R5, RZ, RZ, UR7 ;  /* 0x00000007ff057e24 */ /* 0x000fe4000f8e00ff */
[----:B------:R-:W-:Y:S02]  /*bfb0*/  IMAD.U32 R7, RZ, RZ, UR9 ;  /* 0x00000009ff077e24 */ /* 0x000fe4000f8e00ff */
[----:B------:R-:W-:-:S02]  /*bfc0*/  IMAD.U32 R10, RZ, RZ, UR4 ;  /* 0x00000004ff0a7e24 */ /* 0x000fc4000f8e00ff */
[----:B------:R-:W-:Y:S02]  /*bfd0*/  IMAD.U32 R11, RZ, RZ, UR5 ;  /* 0x00000005ff0b7e24 */ /* 0x000fe4000f8e00ff */
[----:B------:R-:W-:Y:S02]  /*bfe0*/  IMAD.MOV.U32 R8, RZ, RZ, 0x70 ;  /* 0x00000070ff087424 */ /* 0x000fe400078e00ff */
[----:B------:R-:W-:Y:S02]  /*bff0*/  IMAD.MOV.U32 R12, RZ, RZ, 0x1 ;  /* 0x00000001ff0c7424 */ /* 0x000fe400078e00ff */
[----:B0-----:R-:W-:-:S07]  /*c000*/  IMAD.MOV.U32 R13, RZ, RZ, RZ ;  /* 0x000000ffff0d7224 */ /* 0x001fce00078e00ff */
[----:B------:R-:W-:-:S07]  /*c010*/  LEPC R20, `(.L_x_215) ;  /* 0x000000001014794e */ /* 0x000fce0000000000 */
[----:B-1---5:R-:W-:Y:S05]  /*c020*/  CALL.ABS.NOINC R2 ;  /* 0x0000000002007343 */ /* 0x022fea0003c00000 */
.L_x_215:
[----:B------:R0:W1:Y:S01]  /*c030*/  LDC.64 R2, c[0x4][R19] ;  /* 0x0100000013027b82 */ /* 0x0000620000000a00 */
[----:B------:R-:W-:Y:S01]  /*c040*/  ULDC.64 UR6, c[0x4][0x90] ;  /* 0x0100240000067ab9 */ /* 0x000fe20000000a00 */
[----:B------:R-:W-:Y:S01]  /*c050*/  ULDC.64 UR8, c[0x4][0x98] ;  /* 0x0100260000087ab9 */ /* 0x000fe20000000a00 */
[----:B------:R-:W-:Y:S01]  /*c060*/  ULDC.64 UR4, c[0x4][0x18] ;  /* 0x0100060000047ab9 */ /* 0x000fe20000000a00 */
        /* <DEDUP_REMOVED lines=10> */
[----:B-1----:R-:W-:Y:S05]  /*c110*/  CALL.ABS.NOINC R2 ;  /* 0x0000000002007343 */ /* 0x002fea0003c00000 */
.L_x_214:
        /* <DEDUP_REMOVED lines=13> */
.L_x_267:
[----:B------:R-:W2:Y:S01]  /*c1f0*/  LDL R0, [R1+0x24] ;  /* 0x0000240001007983 */ /* 0x000ea20000100800 */
[----:B------:R-:W-:Y:S01]  /*c200*/  ISETP.NE.AND P0, PT, R10, 0x1, PT ;  /* 0x000000010a00780c */ /* 0x000fe20003f05270 */
[----:B------:R-:W-:Y:S01]  /*c210*/  IMAD.MOV.U32 R35, RZ, RZ, RZ ;  /* 0x000000ffff237224 */ /* 0x000fe200078e00ff */
[C---:B------:R-:W-:Y:S02]  /*c220*/  LOP3.LUT P1, RZ, R16.reuse, 0x4000, RZ, 0xc0, !PT ;  /* 0x0000400010ff7812 */ /* 0x040fe4000782c0ff */
[----:B-----5:R-:W-:Y:S02]  /*c230*/  SHF.R.S32.HI R33, RZ, 0x1f, R28 ;  /* 0x0000001fff217819 */ /* 0x020fe4000001141c */
[----:B------:R-:W-:-:S07]  /*c240*/  LOP3.LUT R16, R16, 0xffffefff, RZ, 0xc0, !PT ;  /* 0xffffefff10107812 */ /* 0x000fce00078ec0ff */
[----:B------:R-:W0:Y:S01]  /*c250*/  @P0 LDC R5, c[0x0][0x434] ;  /* 0x00010d00ff050b82 */ /* 0x000e220000000800 */
[----:B------:R-:W-:-:S07]  /*c260*/  @P0 LOP3.LUT R16, R16, 0x1000, RZ, 0xfc, !PT ;  /* 0x0000100010100812 */ /* 0x000fce00078efcff */
[----:B------:R-:W3:Y:S08]  /*c270*/  @P0 LDC R7, c[0x0][0x438] ;  /* 0x00010e00ff070b82 */ /* 0x000ef00000000800 */
[----:B-1----:R-:W1:Y:S02]  /*c280*/  @P1 LDC.64 R2, c[0x0][0x428] ;  /* 0x00010a00ff021b82 */ /* 0x002e640000000a00 */
[----:B-1----:R-:W-:-:S04]  /*c290*/  @P1 IMAD R8, R33, R2, RZ ;  /* 0x0000000221081224 */ /* 0x002fc800078e02ff */
[----:B------:R-:W-:Y:S02]  /*c2a0*/  @P1 IMAD R8, R28, R3, R8 ;  /* 0x000000031c081224 */ /* 0x000fe400078e0208 */
[----:B--2---:R-:W-:-:S04]  /*c2b0*/  IMAD.IADD R0, R0, 0x1, R32 ;  /* 0x0000000100007824 */ /* 0x004fc800078e0220 */
[----:B0-----:R-:W-:-:S04]  /*c2c0*/  @P0 IMAD.HI.U32 R4, R0, R5, RZ ;  /* 0x0000000500040227 */ /* 0x001fc800078e00ff */
[----:B------:R-:W-:Y:S01]  /*c2d0*/  IMAD.MOV.U32 R6, RZ, RZ, R0 ;  /* 0x000000ffff067224 */ /* 0x000fe200078e0000 */
[----:B---3--:R-:W-:Y:S02]  /*c2e0*/  @P0 SHF.R.U32.HI R6, RZ, R7, R4 ;  /* 0x00000007ff060219 */ /* 0x008fe40000011604 */
[----:B------:R-:W0:Y:S02]  /*c2f0*/  @P1 LDC.64 R4, c[0x0][0x418] ;  /* 0x00010600ff041b82 */ /* 0x000e240000000a00 */
[----:B------:R-:W-:-:S03]  /*c300*/  @P1 SHF.R.S32.HI R7, RZ, 0x1f, R6 ;  /* 0x0000001fff071819 */ /* 0x000fc60000011406 */
[----:B------:R-:W-:-:S04]  /*c310*/  @P1 IMAD.WIDE.U32 R2, R28, R2, R6 ;  /* 0x000000021c021225 */ /* 0x000fc800078e0006 */
[----:B------:R-:W-:Y:S01]  /*c320*/  @P1 IMAD.IADD R8, R3, 0x1, R8 ;  /* 0x0000000103081824 */ /* 0x000fe200078e0208 */
[----:B0-----:R-:W-:-:S04]  /*c330*/  @P1 LEA R4, P0, R2, R4, 0x2 ;  /* 0x0000000402041211 */ /* 0x001fc800078010ff */
[----:B------:R-:W-:-:S05]  /*c340*/  @P1 LEA.HI.X R5, R2, R5, R8, 0x2, P0 ;  /* 0x0000000502051211 */ /* 0x000fca00000f1408 */
[----:B------:R0:W5:Y:S01]  /*c350*/  @P1 LDG.E R35, desc[UR42][R4.64] ;  /* 0x0000002a04231981 */ /* 0x000162000c1e1900 */
[----:B------:R-:W-:Y:S01]  /*c360*/  IMAD.MOV R3, RZ, RZ, -R6 ;  /* 0x000000ffff037224 */ /* 0x000fe200078e0a06 */
[----:B------:R-:W-:Y:S02]  /*c370*/  LOP3.LUT R9, R37, 0x2, RZ, 0xfc, !PT ;  /* 0x0000000225097812 */ /* 0x000fe400078efcff */
[----:B------:R-:W-:Y:S01]  /*c380*/  LOP3.LUT R16, R16, 0xfffffbff, RZ, 0xc0, !PT ;  /* 0xfffffbff10107812 */ /* 0x000fe200078ec0ff */
[----:B------:R-:W-:Y:S01]  /*c390*/  IMAD R0, R10, R3, R0 ;  /* 0x000000030a007224 */ /* 0x000fe200078e0200 */
[----:B------:R-:W-:Y:S02]  /*c3a0*/  ISETP.NE.AND P0, PT, R9, 0x3, PT ;  /* 0x000000030900780c */ /* 0x000fe40003f05270 */
[----:B------:R-:W-:Y:S02]  /*c3b0*/  SHF.R.S32.HI R26, RZ, 0x1f, R19 ;  /* 0x0000001fff1a7819 */ /* 0x000fe40000011413 */
[----:B------:R0:W-:Y:S09]  /*c3c0*/  STL [R1], R0 ;  /* 0x0000000001007387 */ /* 0x0001f20000100800 */
[----:B------:R-:W-:Y:S01]  /*c3d0*/  @P0 LOP3.LUT R16, R16, 0x400, RZ, 0xfc, !PT ;  /* 0x0000040010100812 */ /* 0x000fe200078efcff */
[----:B0-----:R-:W-:Y:S06]  /*c3e0*/  @!P0 BRA `(.L_x_217) ;  /* 0x0000000000048947 */ /* 0x001fec0003800000 */
[----:B------:R-:W-:Y:S01]  /*c3f0*/  BPT.TRAP 0x1 ;  /* 0x000000040000795c */ /* 0x000fe20000300000 */
.L_x_217:
[----:B------:R-:W-:Y:S01]  /*c400*/  LEA R25, R18, UR37, 0x3 ;  /* 0x0000002512197c11 */ /* 0x000fe2000f8e18ff */
[----:B------:R-:W-:Y:S01]  /*c410*/  BSSY B0, `(.L_x_218) ;  /* 0x0000004000007945 */ /* 0x000fe20003800000 */
[----:B------:R-:W-:-:S04]  /*c420*/  SHF.L.U32 R0, R23, 0x1f, RZ ;  /* 0x0000001f17007819 */ /* 0x000fc800000006ff */
[----:B------:R-:W0:Y:S02]  /*c430*/  SYNCS.PHASECHK.TRANS64.TRYWAIT P0, [R25+URZ+0x38840], R0 ;  /* 0x03884000190075a7 */ /* 0x000e24000800017f */
[----:B0-----:R-:W-:Y:S05]  /*c440*/  @!P0 BRA `(.L_x_219) ;  /* 0x0000003800148947 */ /* 0x001fea0003800000 */
.L_x_268:
[----:B------:R-:W-:Y:S05]  /*c450*/  BSYNC B0 ;  /* 0x0000000000007941 */ /* 0x000fea0003800000 */
.L_x_218:
[----:B------:R-:W0:Y:S01]  /*c460*/  LDL R2, [R1] ;  /* 0x0000000001027983 */ /* 0x000e220000100800 */
[----:B------:R-:W-:Y:S01]  /*c470*/  ULDC.64 UR4, c[0x0][0x300] ;  /* 0x0000c00000047ab9 */ /* 0x000fe20000000a00 */
[----:B-----5:R-:W-:Y:S01]  /*c480*/  SHF.R.S32.HI R4, RZ, 0x1f, R35 ;  /* 0x0000001fff047819 */ /* 0x020fe20000011423 */
[----:B------:R-:W-:Y:S01]  /*c490*/  IMAD R5, R18, 0x1000, R29 ;  /* 0x0000100012057824 */ /* 0x000fe200078e021d */
[----:B------:R-:W1:Y:S01]  /*c4a0*/  S2R R7, SR_TID.X ;  /* 0x0000000000077919 */ /* 0x000e620000002100 */
[----:B------:R-:W-:Y:S01]  /*c4b0*/  LOP3.LUT P1, RZ, R16, 0x1, RZ, 0xc0, !PT ;  /* 0x0000000110ff7812 */ /* 0x000fe2000782c0ff */
[----:B-1----:R-:W-:-:S05]  /*c4c0*/  IMAD.SHL.U32 R7, R7, 0x8, RZ ;  /* 0x0000000807077824 */ /* 0x002fca00078e00ff */
[----:B------:R-:W-:Y:S02]  /*c4d0*/  LOP3.LUT R7, R7, 0x38, RZ, 0xc0, !PT ;  /* 0x0000003807077812 */ /* 0x000fe400078ec0ff */
[----:B0-----:R-:W-:-:S05]  /*c4e0*/  SHF.R.S32.HI R0, RZ, 0x1f, R2 ;  /* 0x0000001fff007819 */ /* 0x001fca0000011402 */
[----:B------:R0:W-:Y:S04]  /*c4f0*/  STL [R1+0x14], R0 ;  /* 0x0000140001007387 */ /* 0x0001e80000100800 */
[----:B------:R1:W-:Y:S01]  /*c500*/  STL [R1+0x18], R4 ;  /* 0x0000180401007387 */ /* 0x0003e20000100800 */
[----:B0-----:R-:W-:-:S04]  /*c510*/  IMAD R0, R0, UR4, RZ ;  /* 0x0000000400007c24 */ /* 0x001fc8000f8e02ff */
[C---:B------:R-:W-:Y:S02]  /*c520*/  IMAD R0, R2.reuse, UR5, R0 ;  /* 0x0000000502007c24 */ /* 0x040fe4000f8e0200 */
[----:B------:R-:W-:Y:S01]  /*c530*/  IMAD.WIDE.U32 R2, R2, UR4, RZ ;  /* 0x0000000402027c25 */ /* 0x000fe2000f8e00ff */
[----:B------:R-:W-:-:S03]  /*c540*/  ULDC.64 UR4, c[0x0][0x310] ;  /* 0x0000c40000047ab9 */ /* 0x000fc60000000a00 */
[----:B------:R-:W-:Y:S02]  /*c550*/  IMAD.IADD R3, R3, 0x1, R0 ;  /* 0x0000000103037824 */ /* 0x000fe400078e0200 */
[----:B------:R-:W-:Y:S02]  /*c560*/  IMAD R0, R4, UR4, RZ ;  /* 0x0000000404007c24 */ /* 0x000fe4000f8e02ff */
[----:B------:R-:W-:-:S04]  /*c570*/  IMAD.WIDE.U32 R2, R35, UR4, R2 ;  /* 0x0000000423027c25 */ /* 0x000fc8000f8e0002 */
[----:B------:R-:W-:Y:S01]  /*c580*/  IMAD R0, R35, UR5, R0 ;  /* 0x0000000523007c24 */ /* 0x000fe2000f8e0200 */
[----:B------:R-:W-:-:S04]  /*c590*/  ULDC.64 UR4, c[0x0][0x308] ;  /* 0x0000c20000047ab9 */ /* 0x000fc80000000a00 */
[----:B------:R-:W-:Y:S01]  /*c5a0*/  IADD3 R3, R3, R0, RZ ;  /* 0x0000000003037210 */ /* 0x000fe20007ffe0ff */
[----:B------:R-:W-:-:S04]  /*c5b0*/  IMAD R0, R26, UR4, RZ ;  /* 0x000000041a007c24 */ /* 0x000fc8000f8e02ff */
[C---:B------:R-:W-:Y:S02]  /*c5c0*/  IMAD R0, R19.reuse, UR5, R0 ;  /* 0x0000000513007c24 */ /* 0x040fe4000f8e0200 */
[----:B------:R-:W-:Y:S01]  /*c5d0*/  IMAD.WIDE.U32 R2, R19, UR4, R2 ;  /* 0x0000000413027c25 */ /* 0x000fe2000f8e0002 */
[----:B------:R-:W-:-:S03]  /*c5e0*/  ULDC.64 UR4, c[0x0][0x2e8] ;  /* 0x0000ba0000047ab9 */ /* 0x000fc60000000a00 */
[----:B-1----:R-:W-:Y:S01]  /*c5f0*/  IMAD.IADD R4, R3, 0x1, R0 ;  /* 0x0000000103047824 */ /* 0x002fe200078e0200 */
[----:B------:R-:W-:Y:S01]  /*c600*/  LEA R0, P0, R2, UR4, 0x1 ;  /* 0x0000000402007c11 */ /* 0x000fe2000f8008ff */
[----:B------:R-:W-:-:S03]  /*c610*/  UMOV UR4, 0xffffffff ;  /* 0xffffffff00047882 */ /* 0x000fc60000000000 */
[----:B------:R-:W-:Y:S01]  /*c620*/  LEA.HI.X R4, R2, UR5, R4, 0x1, P0 ;  /* 0x0000000502047c11 */ /* 0x000fe200080f0c04 */
[----:B------:R-:W-:Y:S08]  /*c630*/  BRA.DIV UR4, `(.L_x_220) ;  /* 0x0000003604ac7947 */ /* 0x000ff0000b800000 */
[----:B------:R-:W0:Y:S01]  /*c640*/  SHFL.IDX PT, R3, R0, RZ, 0x181f ;  /* 0x00181fff00037589 */ /* 0x000e2200000e0000 */
[C---:B------:R-:W-:Y:S02]  /*c650*/  ISETP.GE.AND P2, PT, R36.reuse, 0x1, PT ;  /* 0x000000012400780c */ /* 0x040fe40003f46270 */
[----:B------:R-:W-:Y:S01]  /*c660*/  ISETP.GE.AND P3, PT, R36, 0x11, PT ;  /* 0x000000112400780c */ /* 0x000fe20003f66270 */
[----:B------:R-:W1:Y:S10]  /*c670*/  SHFL.IDX PT, R2, R4, RZ, 0x181f ;  /* 0x00181fff04027589 */ /* 0x000e7400000e0000 */
[----:B------:R-:W-:-:S02]  /*c680*/  @P2 LEA R6, R5, UR37, 0x1 ;  /* 0x0000002505062c11 */ /* 0x000fc4000f8e08ff */
[----:B0-----:R-:W-:-:S05]  /*c690*/  @P2 LEA R3, P0, R7, R3, 0x1 ;  /* 0x0000000307032211 */ /* 0x001fca00078008ff */
[----:B-1----:R-:W-:-:S05]  /*c6a0*/  @P2 IMAD.X R2, RZ, RZ, R2, P0 ;  /* 0x000000ffff022224 */ /* 0x002fca00000e0602 */
[----:B------:R-:W-:-:S04]  /*c6b0*/  @P2 LOP3.LUT R3, R3, R2, RZ, 0x3c, !PT ;  /* 0x0000000203032212 */ /* 0x000fc800078e3cff */
[----:B------:R-:W-:-:S04]  /*c6c0*/  @P2 LOP3.LUT R2, R3, R2, RZ, 0x3c, !PT ;  /* 0x0000000203022212 */ /* 0x000fc800078e3cff */
[----:B------:R-:W-:-:S05]  /*c6d0*/  @P2 LOP3.LUT R3, R3, R2, RZ, 0x3c, !PT ;  /* 0x0000000203032212 */ /* 0x000fca00078e3cff */
[----:B------:R-:W-:Y:S01]  /*c6e0*/  @!PT LDS RZ, [RZ] ;  /* 0x00000000fffff984 */ /* 0x000fe20000000800 */
[----:B------:R0:W-:Y:S01]  /*c6f0*/  @P2 LDGSTS.E.BYPASS.LTC128B.128 [R6+0x22400], desc[UR42][R2.64], !P1 ;  /* 0x2240000002062fae */ /* 0x0001e2000c901d6a */
[----:B------:R-:W-:-:S03]  /*c700*/  ISETP.GE.AND P2, PT, R36, 0x21, PT ;  /* 0x000000212400780c */ /* 0x000fc60003f46270 */
[----:B0-----:R-:W0:Y:S01]  /*c710*/  SHFL.IDX PT, R3, R0, 0x1, 0x181f ;  /* 0x00381f0000037f89 */ /* 0x001e2200000e0000 */
[----:B------:R-:W-:-:S03]  /*c720*/  @P3 LEA R6, R5, UR37, 0x1 ;  /* 0x0000002505063c11 */ /* 0x000fc6000f8e08ff */
[----:B------:R-:W1:Y:S01]  /*c730*/  SHFL.IDX PT, R2, R4, 0x1, 0x181f ;  /* 0x00381f0004027f89 */ /* 0x000e6200000e0000 */
[----:B0-----:R-:W-:-:S05]  /*c740*/  @P3 LEA R3, P0, R7, R3, 0x1 ;  /* 0x0000000307033211 */ /* 0x001fca00078008ff */
[----:B-1----:R-:W-:-:S05]  /*c750*/  @P3 IMAD.X R2, RZ, RZ, R2, P0 ;  /* 0x000000ffff023224 */ /* 0x002fca00000e0602 */
[----:B------:R-:W-:-:S04]  /*c760*/  @P3 LOP3.LUT R3, R3, R2, RZ, 0x3c, !PT ;  /* 0x0000000203033212 */ /* 0x000fc800078e3cff */
[----:B------:R-:W-:-:S04]  /*c770*/  @P3 LOP3.LUT R2, R3, R2, RZ, 0x3c, !PT ;  /* 0x0000000203023212 */ /* 0x000fc800078e3cff */
[----:B------:R-:W-:-:S05]  /*c780*/  @P3 LOP3.LUT R3, R3, R2, RZ, 0x3c, !PT ;  /* 0x0000000203033212 */ /* 0x000fca00078e3cff */
[----:B------:R0:W-:Y:S04]  /*c790*/  @P3 LDGSTS.E.BYPASS.LTC128B.128 [R6+0x22c00], desc[UR42][R2.64], !P1 ;  /* 0x22c0000002063fae */ /* 0x0001e8000c901d6a */
[----:B0-----:R-:W0:Y:S01]  /*c7a0*/  SHFL.IDX PT, R3, R0, 0x2, 0x181f ;  /* 0x00581f0000037f89 */ /* 0x001e2200000e0000 */
[----:B------:R-:W-:-:S03]  /*c7b0*/  @P2 LEA R6, R5, UR37, 0x1 ;  /* 0x0000002505062c11 */ /* 0x000fc6000f8e08ff */
[----:B------:R-:W1:Y:S04]  /*c7c0*/  SHFL.IDX PT, R2, R4, 0x2, 0x181f ;  /* 0x00581f0004027f89 */ /* 0x000e6800000e0000 */
[----:B------:R-:W2:Y:S04]  /*c7d0*/  SHFL.IDX PT, R4, R4, 0x3, 0x181f ;  /* 0x00781f0004047f89 */ /* 0x000ea800000e0000 */
[----:B------:R-:W3:Y:S01]  /*c7e0*/  SHFL.IDX PT, R0, R0, 0x3, 0x181f ;  /* 0x00781f0000007f89 */ /* 0x000ee200000e0000 */
[----:B0-----:R-:W-:-:S05]  /*c7f0*/  @P2 LEA R3, P0, R7, R3, 0x1 ;  /* 0x0000000307032211 */ /* 0x001fca00078008ff */
[----:B-1----:R-:W-:-:S05]  /*c800*/  @P2 IMAD.X R2, RZ, RZ, R2, P0 ;  /* 0x000000ffff022224 */ /* 0x002fca00000e0602 */
[----:B------:R-:W-:-:S04]  /*c810*/  @P2 LOP3.LUT R3, R3, R2, RZ, 0x3c, !PT ;  /* 0x0000000203032212 */ /* 0x000fc800078e3cff */
[----:B------:R-:W-:-:S04]  /*c820*/  @P2 LOP3.LUT R2, R3, R2, RZ, 0x3c, !PT ;  /* 0x0000000203022212 */ /* 0x000fc800078e3cff */
[----:B------:R-:W-:-:S05]  /*c830*/  @P2 LOP3.LUT R3, R3, R2, RZ, 0x3c, !PT ;  /* 0x0000000203032212 */ /* 0x000fca00078e3cff */
[----:B--23--:R1:W-:Y:S02]  /*c840*/  @P2 LDGSTS.E.BYPASS.LTC128B.128 [R6+0x23400], desc[UR42][R2.64], !P1 ;  /* 0x2340000002062fae */ /* 0x00c3e4000c901d6a */
.L_x_278:
[----:B------:R-:W-:-:S13]  /*c850*/  ISETP.GE.AND P2, PT, R36, 0x31, PT ;  /* 0x000000312400780c */ /* 0x000fda0003f46270 */
[----:B01----:R-:W-:Y:S02]  /*c860*/  @P2 LEA R2, P0, R7, R0, 0x1 ;  /* 0x0000000007022211 */ /* 0x003fe400078008ff */
[----:B------:R-:W-:-:S03]  /*c870*/  @P2 LEA R5, R5, UR37, 0x1 ;  /* 0x0000002505052c11 */ /* 0x000fc6000f8e08ff */
[----:B------:R-:W-:Y:S01]  /*c880*/  @P2 IMAD.X R3, RZ, RZ, R4, P0 ;  /* 0x000000ffff032224 */ /* 0x000fe200000e0604 */
[----:B------:R-:W-:-:S04]  /*c890*/  PLOP3.LUT P0, PT, PT, PT, PT, 0x80, 0x0 ;  /* 0x000000000000781c */ /* 0x000fc80003f0f070 */
[----:B------:R-:W-:Y:S01]  /*c8a0*/  @!PT LDS RZ, [RZ] ;  /* 0x00000000fffff984 */ /* 0x000fe20000000800 */
[----:B------:R-:W-:Y:S01]  /*c8b0*/  @!PT LDS RZ, [RZ] ;  /* 0x00000000fffff984 */ /* 0x000fe20000000800 */
[----:B------:R-:W-:Y:S01]  /*c8c0*/  @!PT LDS RZ, [RZ] ;  /* 0x00000000fffff984 */ /* 0x000fe20000000800 */
[----:B------:R0:W-:Y:S01]  /*c8d0*/  @P2 LDGSTS.E.BYPASS.LTC128B.128 [R5+0x23c00], desc[UR42][R2.64], !P1 ;  /* 0x23c0000002052fae */ /* 0x0001e2000c901d6a */
[----:B------:R-:W-:-:S08]  /*c8e0*/  NOP ;  /* 0x0000000000007918 */ /* 0x000fd00000000000 */
.L_x_221:
[----:B------:R-:W-:Y:S02]  /*c8f0*/  PLOP3.LUT P1, PT, P1, P0, PT, 0xa2, 0x0 ;  /* 0x000000000000781c */ /* 0x000fe40000f21472 */
[----:B------:R-:W-:-:S08]  /*c900*/  @P0 R2UR P1, UR4, R25 ;  /* 0x00000000190402ca */ /* 0x000fd00000020000 */
[----:B------:R-:W-:-:S05]  /*c910*/  @P0 PLOP3.LUT P0, PT, P1, PT, PT, 0x80, 0x0 ;  /* 0x000000000000081c */ /* 0x000fca0000f0f070 */
[----:B------:R-:W-:Y:S01]  /*c920*/  @!P1 SYNCS.ARRIVE.TRANS64.RED.A0T1 RZ, [UR4+0x38830], RZ ;  /* 0x038830ffffff99a7 */ /* 0x000fe20008200404 */
[----:B------:R-:W-:Y:S07]  /*c930*/  @!P1 ARRIVES.LDGSTSBAR.64.TRANSCNT [UR4+0x38830] ;  /* 0x03883000ff0099b0 */ /* 0x000fee0008000a84 */
[----:B------:R-:W-:Y:S05]  /*c940*/  @P0 BRA.U.ANY `(.L_x_221) ;  /* 0xfffffffd00e80947 */ /* 0x000fea000393ffff */
[----:B------:R-:W-:Y:S01]  /*c950*/  NOP ;  /* 0x0000000000007918 */ /* 0x000fe20000000000 */
[----:B------:R-:W-:-:S04]  /*c960*/  LOP3.LUT R0, R37, 0x2, RZ, 0xfc, !PT ;  /* 0x0000000225007812 */ /* 0x000fc800078efcff */
[----:B------:R-:W-:-:S13]  /*c970*/  ISETP.NE.AND P2, PT, R0, 0x3, PT ;  /* 0x000000030000780c */ /* 0x000fda0003f45270 */
[----:B------:R-:W-:Y:S05]  /*c980*/  @!P2 BRA `(.L_x_222) ;  /* 0x000000000004a947 */ /* 0x000fea0003800000 */
[----:B------:R-:W-:Y:S01]  /*c990*/  BPT.TRAP 0x1 ;  /* 0x000000040000795c */ /* 0x000fe20000300000 */
.L_x_222:
[----:B------:R1:W-:Y:S02]  /*c9a0*/  SYNCS.ARRIVE.TRANS64.A1T0 RZ, [R25+URZ+0x38830], RZ ;  /* 0x038830ff19ff79a7 */ /* 0x0003e4000810003f */
[----:B------:R-:W-:Y:S05]  /*c9b0*/  WARPSYNC.ALL ;  /* 0x0000000000007948 */ /* 0x000fea0003800000 */
[----:B------:R-:W-:Y:S01]  /*c9c0*/  UIADD3 UR4, UR37, 0x20400, URZ ;  /* 0x0002040025047890 */ /* 0x000fe2000fffe03f */
[----:B------:R-:W-:-:S03]  /*c9d0*/  SHF.R.S32.HI R0, RZ, 0x1f, R27 ;  /* 0x0000001fff007819 */ /* 0x000fc6000001141b */
[----:B------:R-:W-:Y:S02]  /*c9e0*/  ULOP3.LUT UP0, URZ, UR4, 0x3ff, URZ, 0xc0, !UPT ;  /* 0x000003ff043f7892 */ /* 0x000fe4000f80c03f */
[----:B------:R2:W-:Y:S01]  /*c9f0*/  STL [R1+0x10], R0 ;  /* 0x0000100001007387 */ /* 0x0005e20000100800 */
[----:B------:R-:W-:Y:S03]  /*ca00*/  BAR.SYNC.DEFER_BLOCKING 0x8, 0x100 ;  /* 0x0204000000007b1d */ /* 0x000fe60000010000 */
[----:B------:R-:W-:-:S13]  /*ca10*/  PLOP3.LUT P0, PT, PT, PT, UP0, 0x80, 0x0 ;  /* 0x000000000000781c */ /* 0x000fda0003f0f008 */
[----:B--2---:R-:W-:Y:S05]  /*ca20*/  @!P0 BRA `(.L_x_223) ;  /* 0x0000000000408947 */ /* 0x004fea0003800000 */
[----:B0-----:R-:W-:Y:S01]  /*ca30*/  MOV R2, 0x0 ;  /* 0x0000000000027802 */ /* 0x001fe20000000f00 */
[----:B------:R-:W-:Y:S01]  /*ca40*/  ULDC.64 UR4, c[0x4][0x90] ;  /* 0x0100240000047ab9 */ /* 0x000fe20000000a00 */
[----:B------:R-:W-:Y:S01]  /*ca50*/  ULDC.64 UR6, c[0x4][0x98] ;  /* 0x0100260000067ab9 */ /* 0x000fe20000000a00 */
[----:B------:R-:W-:Y:S01]  /*ca60*/  ULDC.64 UR8, c[0x4][0x20] ;  /* 0x0100080000087ab9 */ /* 0x000fe20000000a00 */
[----:B------:R-:W-:Y:S01]  /*ca70*/  IMAD.U32 R4, RZ, RZ, UR4 ;  /* 0x00000004ff047e24 */ /* 0x000fe2000f8e00ff */
[----:B------:R-:W-:Y:S01]  /*ca80*/  MOV R10, UR8 ;  /* 0x00000008000a7c02 */ /* 0x000fe20008000f00 */
[----:B------:R-:W0:Y:S01]  /*ca90*/  LDC.64 R2, c[0x4][R2] ;  /* 0x0100000002027b82 */ /* 0x000e220000000a00 */
[----:B------:R-:W-:Y:S02]  /*caa0*/  IMAD.U32 R5, RZ, RZ, UR5 ;  /* 0x00000005ff057e24 */ /* 0x000fe4000f8e00ff */
[----:B------:R-:W-:Y:S02]  /*cab0*/  IMAD.U32 R6, RZ, RZ, UR6 ;  /* 0x00000006ff067e24 */ /* 0x000fe4000f8e00ff */
[----:B------:R-:W-:-:S02]  /*cac0*/  IMAD.U32 R7, RZ, RZ, UR7 ;  /* 0x00000007ff077e24 */ /* 0x000fc4000f8e00ff */
[----:B------:R-:W-:Y:S02]  /*cad0*/  IMAD.U32 R11, RZ, RZ, UR9 ;  /* 0x00000009ff0b7e24 */ /* 0x000fe4000f8e00ff */
[----:B------:R-:W-:Y:S02]  /*cae0*/  IMAD.MOV.U32 R8, RZ, RZ, 0x70 ;  /* 0x00000070ff087424 */ /* 0x000fe400078e00ff */
[----:B------:R-:W-:Y:S02]  /*caf0*/  IMAD.MOV.U32 R12, RZ, RZ, 0x1 ;  /* 0x00000001ff0c7424 */ /* 0x000fe400078e00ff */
[----:B------:R-:W-:-:S07]  /*cb00*/  IMAD.MOV.U32 R13, RZ, RZ, RZ ;  /* 0x000000ffff0d7224 */ /* 0x000fce00078e00ff */
[----:B------:R-:W-:-:S07]  /*cb10*/  LEPC R20, `(.L_x_223) ;  /* 0x000000001014794e */ /* 0x000fce0000000000 */
[----:B01----:R-:W-:Y:S05]  /*cb20*/  CALL.ABS.NOINC R2 ;  /* 0x0000000002007343 */ /* 0x003fea0003c00000 */
.L_x_223:
[----:B0-----:R-:W2:Y:S01]  /*cb30*/  LDL R2, [R1+0x10] ;  /* 0x0000100001027983 */ /* 0x001ea20000100800 */
[----:B------:R-:W0:Y:S03]  /*cb40*/  LDC R3, c[0x0][0x448] ;  /* 0x00011200ff037b82 */ /* 0x000e260000000800 */
[----:B------:R-:W3:Y:S01]  /*cb50*/  LDL R21, [R1+0xc] ;  /* 0x00000c0001157983 */ /* 0x000ee20000100800 */
[----:B------:R-:W-:Y:S01]  /*cb60*/  IMAD.MOV R5, RZ, RZ, -R34 ;  /* 0x000000ffff057224 */ /* 0x000fe200078e0a22 */
[----:B------:R-:W-:Y:S01]  /*cb70*/  ULDC UR4, c[0x0][0xd38] ;  /* 0x00034e0000047ab9 */ /* 0x000fe20000000800 */
[----:B------:R-:W-:Y:S01]  /*cb80*/  LOP3.LUT R16, R16, 0xffffdfff, RZ, 0xc0, !PT ;  /* 0xffffdfff10107812 */ /* 0x000fe200078ec0ff */
[----:B------:R-:W4:Y:S01]  /*cb90*/  S2R R9, SR_TID.X ;  /* 0x0000000000097919 */ /* 0x000f220000002100 */
[----:B------:R-:W-:Y:S01]  /*cba0*/  LEA R8, R29, UR37, 0x1 ;  /* 0x000000251d087c11 */ /* 0x000fe2000f8e08ff */
[----:B------:R-:W5:Y:S01]  /*cbb0*/  S2R R10, SR_TID.X ;  /* 0x00000000000a7919 */ /* 0x000f620000002100 */
[----:B0-----:R-:W-:-:S13]  /*cbc0*/  ISETP.NE.AND P0, PT, R3, 0x1, PT ;  /* 0x000000010300780c */ /* 0x001fda0003f05270 */
[----:B------:R-:W0:Y:S01]  /*cbd0*/  @P0 LDC R0, c[0x0][0x450] ;  /* 0x00011400ff000b82 */ /* 0x000e220000000800 */
[----:B------:R-:W-:Y:S01]  /*cbe0*/  @P0 LOP3.LUT R16, R16, 0x2000, RZ, 0xfc, !PT ;  /* 0x0000200010100812 */ /* 0x000fe200078efcff */
[----:B----4-:R-:W-:-:S03]  /*cbf0*/  IMAD.SHL.U32 R9, R9, 0x8, RZ ;  /* 0x0000000809097824 */ /* 0x010fc600078e00ff */
[----:B------:R-:W-:Y:S02]  /*cc00*/  LOP3.LUT P1, RZ, R16, 0x1000000, RZ, 0xc0, !PT ;  /* 0x0100000010ff7812 */ /* 0x000fe4000782c0ff */
[----:B-----5:R-:W-:Y:S02]  /*cc10*/  SHF.R.U32.HI R10, RZ, 0x3, R10 ;  /* 0x00000003ff0a7819 */ /* 0x020fe4000001160a */
[----:B------:R-:W-:Y:S02]  /*cc20*/  LOP3.LUT R9, R9, 0x38, RZ, 0xc0, !PT ;  /* 0x0000003809097812 */ /* 0x000fe400078ec0ff */
[----:B------:R-:W-:Y:S01]  /*cc30*/  LOP3.LUT R10, R10, 0xf, RZ, 0xc0, !PT ;  /* 0x0000000f0a0a7812 */ /* 0x000fe200078ec0ff */
[----:B--2---:R-:W-:Y:S02]  /*cc40*/  IMAD.MOV.U32 R20, RZ, RZ, R2 ;  /* 0x000000ffff147224 */ /* 0x004fe400078e0002 */
[----:B------:R-:W2:Y:S01]  /*cc50*/  @P0 LDC R2, c[0x0][0x44c] ;  /* 0x00011300ff020b82 */ /* 0x000ea20000000800 */
[----:B---3--:R-:W-:Y:S01]  /*cc60*/  IMAD R5, R5, UR4, R21 ;  /* 0x0000000405057c24 */ /* 0x008fe2000f8e0215 */
[----:B------:R-:W-:-:S02]  /*cc70*/  ULDC.64 UR4, c[0x0][0x2d8] ;  /* 0x0000b60000047ab9 */ /* 0x000fc40000000a00 */
[----:B------:R-:W-:Y:S02]  /*cc80*/  IMAD R6, R26, UR4, RZ ;  /* 0x000000041a067c24 */ /* 0x000fe4000f8e02ff */
[----:B------:R-:W-:Y:S02]  /*cc90*/  IMAD R34, R5, 0x40, R24 ;  /* 0x0000004005227824 */ /* 0x000fe400078e0218 */
[----:B------:R-:W-:Y:S02]  /*cca0*/  IMAD R6, R19, UR5, R6 ;  /* 0x0000000513067c24 */ /* 0x000fe4000f8e0206 */
[----:B------:R-:W-:Y:S02]  /*ccb0*/  IMAD.MOV.U32 R4, RZ, RZ, R34 ;  /* 0x000000ffff047224 */ /* 0x000fe400078e0022 */
[----:B--2---:R-:W-:-:S05]  /*ccc0*/  @P0 IMAD.HI.U32 R2, R34, R2, RZ ;  /* 0x0000000222020227 */ /* 0x004fca00078e00ff */
[----:B0-----:R-:W-:-:S05]  /*ccd0*/  @P0 SHF.R.U32.HI R4, RZ, R0, R2 ;  /* 0x00000000ff040219 */ /* 0x001fca0000011602 */
[----:B------:R-:W-:-:S04]  /*cce0*/  IMAD.MOV R0, RZ, RZ, -R4 ;  /* 0x000000ffff007224 */ /* 0x000fc800078e0a04 */
[----:B------:R-:W-:Y:S02]  /*ccf0*/  IMAD R0, R3, R0, R34 ;  /* 0x0000000003007224 */ /* 0x000fe400078e0222 */
[----:B------:R-:W-:Y:S01]  /*cd00*/  IMAD.WIDE.U32 R2, R19, UR4, RZ ;  /* 0x0000000413027c25 */ /* 0x000fe2000f8e00ff */
[----:B------:R-:W-:-:S03]  /*cd10*/  ULDC.64 UR4, c[0x0][0x2e0] ;  /* 0x0000b80000047ab9 */ /* 0x000fc60000000a00 */
[----:B------:R-:W-:Y:S02]  /*cd20*/  IMAD.IADD R3, R3, 0x1, R6 ;  /* 0x0000000103037824 */ /* 0x000fe400078e0206 */
[----:B------:R-:W-:Y:S02]  /*cd30*/  IMAD R6, R20, UR4, RZ ;  /* 0x0000000414067c24 */ /* 0x000fe4000f8e02ff */
[----:B------:R-:W-:-:S04]  /*cd40*/  IMAD.WIDE.U32 R2, R27, UR4, R2 ;  /* 0x000000041b027c25 */ /* 0x000fc8000f8e0002 */
[----:B------:R-:W-:Y:S01]  /*cd50*/  IMAD R6, R27, UR5, R6 ;  /* 0x000000051b067c24 */ /* 0x000fe2000f8e0206 */
[----:B------:R-:W-:-:S03]  /*cd60*/  ULDC.64 UR4, c[0x0][0x2d0] ;  /* 0x0000b40000047ab9 */ /* 0x000fc60000000a00 */
[----:B------:R-:W-:Y:S01]  /*cd70*/  IMAD.IADD R3, R3, 0x1, R6 ;  /* 0x0000000103037824 */ /* 0x000fe200078e0206 */
[----:B------:R-:W-:Y:S01]  /*cd80*/  SHF.R.S32.HI R6, RZ, 0x1f, R4 ;  /* 0x0000001fff067819 */ /* 0x000fe20000011404 */
[----:B------:R-:W-:-:S04]  /*cd90*/  IMAD.WIDE.U32 R2, R4, UR4, R2 ;  /* 0x0000000404027c25 */ /* 0x000fc8000f8e0002 */
[----:B------:R-:W-:-:S04]  /*cda0*/  IMAD R6, R6, UR4, RZ ;  /* 0x0000000406067c24 */ /* 0x000fc8000f8e02ff */
[----:B------:R-:W-:Y:S01]  /*cdb0*/  IMAD R6, R4, UR5, R6 ;  /* 0x0000000504067c24 */ /* 0x000fe2000f8e0206 */
[----:B------:R-:W-:Y:S01]  /*cdc0*/  SHF.R.S32.HI R4, RZ, 0x1f, R0 ;  /* 0x0000001fff047819 */ /* 0x000fe20000011400 */
[----:B------:R-:W-:-:S03]  /*cdd0*/  ULDC.64 UR4, c[0x0][0x2c8] ;  /* 0x0000b20000047ab9 */ /* 0x000fc60000000a00 */
[----:B------:R-:W-:Y:S01]  /*cde0*/  IADD3 R3, R3, R6, RZ ;  /* 0x0000000603037210 */ /* 0x000fe20007ffe0ff */
        /* <DEDUP_REMOVED lines=9> */
[----:B------:R-:W0:Y:S01]  /*ce80*/  SHFL.IDX PT, R4, R0, RZ, 0x181f ;  /* 0x00181fff00047589 */ /* 0x000e2200000e0000 */
[----:B------:R-:W-:Y:S01]  /*ce90*/  IMAD R5, R5, 0x40, R10 ;  /* 0x0000004005057824 */ /* 0x000fe200078e020a */
[----:B------:R-:W-:Y:S02]  /*cea0*/  LOP3.LUT R16, R16, 0xfffffeff, RZ, 0xc0, !PT ;  /* 0xfffffeff10107812 */ /* 0x000fe400078ec0ff */
[----:B------:R-:W2:Y:S02]  /*ceb0*/  SHFL.IDX PT, R3, R2, RZ, 0x181f ;  /* 0x00181fff02037589 */ /* 0x000ea400000e0000 */
[----:B------:R-:W-:-:S13]  /*cec0*/  ISETP.GE.AND P2, PT, R5, UR36, PT ;  /* 0x0000002405007c0c */ /* 0x000fda000bf46270 */
[----:B------:R-:W-:-:S04]  /*ced0*/  @P2 LOP3.LUT R16, R16, 0x100, RZ, 0xfc, !PT ;  /* 0x0000010010102812 */ /* 0x000fc800078efcff */
[----:B------:R-:W-:Y:S02]  /*cee0*/  LOP3.LUT R16, R16, 0xffffff7f, RZ, 0xc0, !PT ;  /* 0xffffff7f10107812 */ /* 0x000fe400078ec0ff */
[----:B0-----:R-:W-:-:S05]  /*cef0*/  @!P2 LEA R4, P0, R9, R4, 0x1 ;  /* 0x000000040904a211 */ /* 0x001fca00078008ff */
[----:B--2---:R-:W-:Y:S02]  /*cf00*/  @!P2 IMAD.X R3, RZ, RZ, R3, P0 ;  /* 0x000000ffff03a224 */ /* 0x004fe400000e0603 */
[----:B------:R-:W-:Y:S02]  /*cf10*/  @!P2 IMAD.MOV.U32 R6, RZ, RZ, R4 ;  /* 0x000000ffff06a224 */ /* 0x000fe400078e0004 */
[----:B------:R-:W-:Y:S02]  /*cf20*/  @!P2 IMAD.MOV.U32 R7, RZ, RZ, R3 ;  /* 0x000000ffff07a224 */ /* 0x000fe400078e0003 */
[----:B------:R-:W-:-:S03]  /*cf30*/  VIADD R3, R5, 0x10 ;  /* 0x0000001005037836 */ /* 0x000fc60000000000 */
[----:B------:R-:W-:Y:S01]  /*cf40*/  @!PT LDS RZ, [RZ] ;  /* 0x00000000fffff984 */ /* 0x000fe20000000800 */
[----:B------:R0:W-:Y:S02]  /*cf50*/  @!P2 LDGSTS.E.BYPASS.LTC128B.128 [R8+0x20400], desc[UR42][R6.64], !P1 ;  /* 0x204000000608afae */ /* 0x0001e4000c901d6a */
[----:B------:R-:W-:Y:S02]  /*cf60*/  ISETP.GE.AND P2, PT, R3, UR36, PT ;  /* 0x0000002403007c0c */ /* 0x000fe4000bf46270 */
[----:B------:R-:W-:Y:S04]  /*cf70*/  SHFL.IDX PT, R3, R2, 0x1, 0x181f ;  /* 0x00381f0002037f89 */ /* 0x000fe800000e0000 */
[----:B0-----:R-:W0:Y:S07]  /*cf80*/  SHFL.IDX PT, R6, R0, 0x1, 0x181f ;  /* 0x00381f0000067f89 */ /* 0x001e2e00000e0000 */
[----:B------:R-:W-:-:S04]  /*cf90*/  @P2 LOP3.LUT R16, R16, 0x80, RZ, 0xfc, !PT ;  /* 0x0000008010102812 */ /* 0x000fc800078efcff */
[----:B------:R-:W-:Y:S02]  /*cfa0*/  LOP3.LUT R16, R16, 0xffffffbf, RZ, 0xc0, !PT ;  /* 0xffffffbf10107812 */ /* 0x000fe400078ec0ff */
[----:B0-----:R-:W-:-:S05]  /*cfb0*/  @!P2 LEA R6, P0, R9, R6, 0x1 ;  /* 0x000000060906a211 */ /* 0x001fca00078008ff */
[----:B------:R-:W-:-:S04]  /*cfc0*/  @!P2 IMAD.X R3, RZ, RZ, R3, P0 ;  /* 0x000000ffff03a224 */ /* 0x000fc800000e0603 */
[----:B------:R-:W-:Y:S02]  /*cfd0*/  @!P2 IMAD.MOV.U32 R7, RZ, RZ, R3 ;  /* 0x000000ffff07a224 */ /* 0x000fe400078e0003 */
[----:B------:R-:W-:-:S03]  /*cfe0*/  VIADD R3, R5, 0x20 ;  /* 0x0000002005037836 */ /* 0x000fc60000000000 */
[----:B------:R0:W-:Y:S02]  /*cff0*/  @!P2 LDGSTS.E.BYPASS.LTC128B.128 [R8+0x20c00], desc[UR42][R6.64], !P1 ;  /* 0x20c000000608afae */ /* 0x0001e4000c901d6a */
[----:B------:R-:W-:Y:S02]  /*d000*/  ISETP.GE.AND P2, PT, R3, UR36, PT ;  /* 0x0000002403007c0c */ /* 0x000fe4000bf46270 */
[----:B------:R-:W-:Y:S04]  /*d010*/  SHFL.IDX PT, R3, R2, 0x2, 0x181f ;  /* 0x00581f0002037f89 */ /* 0x000fe800000e0000 */
[----:B0-----:R-:W0:Y:S07]  /*d020*/  SHFL.IDX PT, R6, R0, 0x2, 0x181f ;  /* 0x00581f0000067f89 */ /* 0x001e2e00000e0000 */
[----:B------:R-:W-:Y:S01]  /*d030*/  @P2 LOP3.LUT R16, R16, 0x40, RZ, 0xfc, !PT ;  /* 0x0000004010102812 */ /* 0x000fe200078efcff */
[----:B------:R-:W2:Y:S01]  /*d040*/  SHFL.IDX PT, R0, R0, 0x3, 0x181f ;  /* 0x00781f0000007f89 */ /* 0x000ea200000e0000 */
[----:B0-----:R-:W-:-:S05]  /*d050*/  @!P2 LEA R6, P0, R9, R6, 0x1 ;  /* 0x000000060906a211 */ /* 0x001fca00078008ff */
[----:B------:R-:W-:-:S05]  /*d060*/  @!P2 IMAD.X R3, RZ, RZ, R3, P0 ;  /* 0x000000ffff03a224 */ /* 0x000fca00000e0603 */
[----:B------:R-:W-:Y:S02]  /*d070*/  @!P2 MOV R7, R3 ;  /* 0x000000030007a202 */ /* 0x000fe40000000f00 */
[----:B------:R0:W3:Y:S04]  /*d080*/  SHFL.IDX PT, R3, R2, 0x3, 0x181f ;  /* 0x00781f0002037f89 */ /* 0x0000e800000e0000 */
[----:B--2---:R0:W-:Y:S02]  /*d090*/  @!P2 LDGSTS.E.BYPASS.LTC128B.128 [R8+0x21400], desc[UR42][R6.64], !P1 ;  /* 0x214000000608afae */ /* 0x0041e4000c901d6a */
.L_x_287:
[----:B------:R-:W-:Y:S01]  /*d0a0*/  VIADD R5, R5, 0x30 ;  /* 0x0000003005057836 */ /* 0x000fe20000000000 */
[----:B------:R-:W-:-:S04]  /*d0b0*/  LOP3.LUT R16, R16, 0xfffff7ff, RZ, 0xc0, !PT ;  /* 0xfffff7ff10107812 */ /* 0x000fc800078ec0ff */
[----:B------:R-:W-:-:S13]  /*d0c0*/  ISETP.GE.AND P2, PT, R5, UR36, PT ;  /* 0x0000002405007c0c */ /* 0x000fda000bf46270 */
[----:B0-----:R-:W-:Y:S02]  /*d0d0*/  @!P2 LEA R2, P0, R9, R0, 0x1 ;  /* 0x000000000902a211 */ /* 0x001fe400078008ff */
[----:B------:R-:W-:-:S03]  /*d0e0*/  @P2 LOP3.LUT R16, R16, 0x800, RZ, 0xfc, !PT ;  /* 0x0000080010102812 */ /* 0x000fc600078efcff */
[----:B---3--:R-:W-:-:S05]  /*d0f0*/  @!P2 IMAD.X R3, RZ, RZ, R3, P0 ;  /* 0x000000ffff03a224 */ /* 0x008fca00000e0603 */
[----:B------:R-:W-:Y:S01]  /*d100*/  @!PT LDS RZ, [RZ] ;  /* 0x00000000fffff984 */ /* 0x000fe20000000800 */
[----:B------:R-:W-:Y:S01]  /*d110*/  @!PT LDS RZ, [RZ] ;  /* 0x00000000fffff984 */ /* 0x000fe20000000800 */
[----:B------:R-:W-:Y:S01]  /*d120*/  @!PT LDS RZ, [RZ] ;  /* 0x00000000fffff984 */ /* 0x000fe20000000800 */
[----:B------:R0:W-:Y:S01]  /*d130*/  @!P2 LDGSTS.E.BYPASS.LTC128B.128 [R8+0x21c00], desc[UR42][R2.64], !P1 ;  /* 0x21c000000208afae */ /* 0x0001e2000c901d6a */
[----:B------:R-:W-:Y:S01]  /*d140*/  NOP ;  /* 0x0000000000007918 */ /* 0x000fe20000000000 */
[----:B------:R-:W-:Y:S02]  /*d150*/  SYNCS.ARRIVE.TRANS64.RED.A0T1 RZ, [UR37+0x38800], RZ ;  /* 0x038800ffffff79a7 */ /* 0x000fe40008200425 */
[----:B------:R-:W-:Y:S01]  /*d160*/  ARRIVES.LDGSTSBAR.64.TRANSCNT [UR37+0x38800] ;  /* 0x03880000ff0079b0 */ /* 0x000fe20008000aa5 */
[----:B------:R-:W-:Y:S01]  /*d170*/  NOP ;  /* 0x0000000000007918 */ /* 0x000fe20000000000 */
[----:B------:R-:W-:Y:S02]  /*d180*/  UIADD3 UR4, UR37, 0x26400, URZ ;  /* 0x0002640025047890 */ /* 0x000fe4000fffe03f */
[----:B------:R-:W-:Y:S02]  /*d190*/  SYNCS.ARRIVE.TRANS64.A1T0 RZ, [UR37+0x38800], RZ ;  /* 0x038800ffffff79a7 */ /* 0x000fe40008100025 */
[----:B------:R-:W-:-:S06]  /*d1a0*/  ULOP3.LUT UP0, URZ, UR4, 0x3ff, URZ, 0xc0, !UPT ;  /* 0x000003ff043f7892 */ /* 0x000fcc000f80c03f */
[----:B------:R-:W-:-:S13]  /*d1b0*/  PLOP3.LUT P0, PT, PT, PT, UP0, 0x80, 0x0 ;  /* 0x000000000000781c */ /* 0x000fda0003f0f008 */
[----:B0-----:R-:W-:Y:S05]  /*d1c0*/  @!P0 BRA `(.L_x_225) ;  /* 0x0000000000408947 */ /* 0x001fea0003800000 */
        /* <DEDUP_REMOVED lines=15> */
[----:B01----:R-:W-:Y:S05]  /*d2c0*/  CALL.ABS.NOINC R2 ;  /* 0x0000000002007343 */ /* 0x003fea0003c00000 */
.L_x_225:
[----:B------:R-:W2:Y:S01]  /*d2d0*/  LDL.LU R20, [R1+0x10] ;  /* 0x0000100001147983 */ /* 0x000ea20000300800 */
[----:B------:R-:W0:Y:S01]  /*d2e0*/  LDC R2, c[0x0][0x448] ;  /* 0x00011200ff027b82 */ /* 0x000e220000000800 */
[----:B------:R-:W-:Y:S01]  /*d2f0*/  ULDC.64 UR4, c[0x0][0x3d8] ;  /* 0x0000f60000047ab9 */ /* 0x000fe20000000a00 */
[----:B------:R-:W-:Y:S01]  /*d300*/  MOV R0, R34 ;  /* 0x0000002200007202 */ /* 0x000fe20000000f00 */
[----:B------:R3:W5:Y:S01]  /*d310*/  LDL R9, [R1+0x8] ;  /* 0x0000080001097983 */ /* 0x0007620000100800 */
[----:B------:R-:W-:Y:S01]  /*d320*/  IMAD R4, R26, UR4, RZ ;  /* 0x000000041a047c24 */ /* 0x000fe2000f8e02ff */
[C---:B------:R-:W-:Y:S02]  /*d330*/  LOP3.LUT P5, RZ, R16.reuse, 0x200000, RZ, 0xc0, !PT ;  /* 0x0020000010ff7812 */ /* 0x040fe400078ac0ff */
[----:B------:R3:W5:Y:S01]  /*d340*/  LDL R8, [R1+0x4] ;  /* 0x0000040001087983 */ /* 0x0007620000100800 */
[----:B------:R-:W-:Y:S01]  /*d350*/  IMAD R4, R19, UR5, R4 ;  /* 0x0000000513047c24 */ /* 0x000fe2000f8e0204 */
[----:B------:R-:W-:-:S02]  /*d360*/  LOP3.LUT P4, RZ, R16, 0x100000, RZ, 0xc0, !PT ;  /* 0x0010000010ff7812 */ /* 0x000fc4000788c0ff */
[C---:B------:R-:W-:Y:S02]  /*d370*/  LOP3.LUT P3, RZ, R16.reuse, 0x80000, RZ, 0xc0, !PT ;  /* 0x0008000010ff7812 */ /* 0x040fe4000786c0ff */
[----:B------:R-:W-:Y:S02]  /*d380*/  LOP3.LUT P2, RZ, R16, 0x40000, RZ, 0xc0, !PT ;  /* 0x0004000010ff7812 */ /* 0x000fe4000784c0ff */
[----:B0-----:R-:W-:-:S13]  /*d390*/  ISETP.NE.AND P6, PT, R2, 0x1, PT ;  /* 0x000000010200780c */ /* 0x001fda0003fc5270 */
[----:B------:R-:W0:Y:S08]  /*d3a0*/  @P6 LDC R3, c[0x0][0x44c] ;  /* 0x00011300ff036b82 */ /* 0x000e300000000800 */
[----:B------:R-:W4:Y:S01]  /*d3b0*/  @P6 LDC R2, c[0x0][0x450] ;  /* 0x00011400ff026b82 */ /* 0x000f220000000800 */
[----:B0-----:R-:W-:-:S05]  /*d3c0*/  @P6 IMAD.HI.U32 R3, R34, R3, RZ ;  /* 0x0000000322036227 */ /* 0x001fca00078e00ff */
[----:B----4-:R-:W-:Y:S01]  /*d3d0*/  @P6 SHF.R.U32.HI R0, RZ, R2, R3 ;  /* 0x00000002ff006219 */ /* 0x010fe20000011603 */
[----:B------:R-:W-:Y:S01]  /*d3e0*/  IMAD.WIDE.U32 R2, R19, UR4, RZ ;  /* 0x0000000413027c25 */ /* 0x000fe2000f8e00ff */
[----:B------:R-:W-:-:S03]  /*d3f0*/  ULDC.64 UR4, c[0x0][0x3e0] ;  /* 0x0000f80000047ab9 */ /* 0x000fc60000000a00 */
[----:B------:R-:W-:Y:S01]  /*d400*/  IMAD.IADD R3, R3, 0x1, R4 ;  /* 0x0000000103037824 */ /* 0x000fe200078e0204 */
[----:B------:R-:W0:Y:S01]  /*d410*/  S2R R21, SR_TID.X ;  /* 0x0000000000157919 */ /* 0x000e220000002100 */
[----:B------:R-:W-:Y:S01]  /*d420*/  IMAD.WIDE.U32 R2, R27, UR4, R2 ;  /* 0x000000041b027c25 */ /* 0x000fe2000f8e0002 */
[----:B------:R-:W-:-:S03]  /*d430*/  SHF.R.S32.HI R5, RZ, 0x1f, R0 ;  /* 0x0000001fff057819 */ /* 0x000fc60000011400 */
[----:B0-----:R-:W-:-:S05]  /*d440*/  IMAD.SHL.U32 R21, R21, 0x8, RZ ;  /* 0x0000000815157824 */ /* 0x001fca00078e00ff */
[----:B------:R-:W-:Y:S01]  /*d450*/  LOP3.LUT R21, R21, 0x38, RZ, 0xc0, !PT ;  /* 0x0000003815157812 */ /* 0x000fe200078ec0ff */
[----:B--2---:R-:W-:Y:S01]  /*d460*/  IMAD R4, R20, UR4, RZ ;  /* 0x0000000414047c24 */ /* 0x004fe2000f8e02ff */
[----:B------:R-:W-:-:S03]  /*d470*/  ULDC UR4, c[0x0][0x448] ;  /* 0x0001120000047ab9 */ /* 0x000fc60000000800 */
[----:B------:R-:W-:-:S04]  /*d480*/  IMAD R4, R27, UR5, R4 ;  /* 0x000000051b047c24 */ /* 0x000fc8000f8e0204 */
[----:B------:R-:W-:Y:S02]  /*d490*/  IMAD.IADD R3, R3, 0x1, R4 ;  /* 0x0000000103037824 */ /* 0x000fe400078e0204 */
[----:B------:R-:W-:-:S04]  /*d4a0*/  IMAD.MOV R4, RZ, RZ, -R0 ;  /* 0x000000ffff047224 */ /* 0x000fc800078e0a00 */
[----:B------:R-:W-:Y:S01]  /*d4b0*/  IMAD R4, R4, UR4, R34 ;  /* 0x0000000404047c24 */ /* 0x000fe2000f8e0222 */
[----:B------:R-:W-:Y:S02]  /*d4c0*/  ULDC.64 UR4, c[0x0][0x3d0] ;  /* 0x0000f40000047ab9 */ /* 0x000fe40000000a00 */
[----:B------:R-:W-:Y:S02]  /*d4d0*/  IMAD R5, R5, UR4, RZ ;  /* 0x0000000405057c24 */ /* 0x000fe4000f8e02ff */
[----:B------:R-:W-:-:S04]  /*d4e0*/  IMAD.WIDE.U32 R2, R0, UR4, R2 ;  /* 0x0000000400027c25 */ /* 0x000fc8000f8e0002 */
[----:B------:R-:W-:Y:S01]  /*d4f0*/  IMAD R5, R0, UR5, R5 ;  /* 0x0000000500057c24 */ /* 0x000fe2000f8e0205 */
[----:B------:R-:W-:Y:S01]  /*d500*/  SHF.R.S32.HI R0, RZ, 0x1f, R4 ;  /* 0x0000001fff007819 */ /* 0x000fe20000011404 */
[----:B------:R-:W-:Y:S02]  /*d510*/  ULDC.64 UR4, c[0x0][0x3c8] ;  /* 0x0000f20000047ab9 */ /* 0x000fe40000000a00 */
[----:B------:R-:W-:Y:S02]  /*d520*/  IMAD.IADD R3, R3, 0x1, R5 ;  /* 0x0000000103037824 */ /* 0x000fe400078e0205 */
[----:B------:R-:W-:Y:S02]  /*d530*/  IMAD R0, R0, UR4, RZ ;  /* 0x0000000400007c24 */ /* 0x000fe4000f8e02ff */
[----:B------:R-:W-:-:S04]  /*d540*/  IMAD.WIDE.U32 R2, R4, UR4, R2 ;  /* 0x0000000404027c25 */ /* 0x000fc8000f8e0002 */
[----:B------:R-:W-:Y:S01]  /*d550*/  IMAD R0, R4, UR5, R0 ;  /* 0x0000000504007c24 */ /* 0x000fe2000f8e0200 */
[----:B------:R-:W-:-:S03]  /*d560*/  ULDC.64 UR4, c[0x0][0x390] ;  /* 0x0000e40000047ab9 */ /* 0x000fc60000000a00 */
[----:B------:R-:W-:Y:S01]  /*d570*/  IMAD.IADD R4, R3, 0x1, R0 ;  /* 0x0000000103047824 */ /* 0x000fe200078e0200 */
[----:B------:R-:W-:Y:S01]  /*d580*/  LEA R0, P0, R2, UR4, 0x1 ;  /* 0x0000000402007c11 */ /* 0x000fe2000f8008ff */
[----:B------:R-:W-:-:S03]  /*d590*/  UMOV UR4, 0xffffffff ;  /* 0xffffffff00047882 */ /* 0x000fc60000000000 */
[----:B------:R-:W-:Y:S02]  /*d5a0*/  LEA.HI.X R4, R2, UR5, R4, 0x1, P0 ;  /* 0x0000000502047c11 */ /* 0x000fe400080f0c04 */
[----:B------:R-:W-:Y:S01]  /*d5b0*/  LEA R20, R29, UR37, 0x1 ;  /* 0x000000251d147c11 */ /* 0x000fe2000f8e08ff */
[----:B---3--:R-:W-:Y:S06]  /*d5c0*/  BRA.DIV UR4, `(.L_x_226) ;  /* 0x0000003204607947 */ /* 0x008fec000b800000 */
[----:B------:R-:W-:Y:S01]  /*d5d0*/  LOP3.LUT P1, RZ, R16, 0x40, RZ, 0xc0, !PT ;  /* 0x0000004010ff7812 */ /* 0x000fe2000782c0ff */
[----:B------:R-:W0:Y:S01]  /*d5e0*/  SHFL.IDX PT, R3, R0, RZ, 0x181f ;  /* 0x00181fff00037589 */ /* 0x000e2200000e0000 */
[----:B------:R-:W-:Y:S02]  /*d5f0*/  LOP3.LUT R22, R22, 0xfbffffff, RZ, 0xc0, !PT ;  /* 0xfbffffff16167812 */ /* 0x000fe400078ec0ff */
[----:B------:R-:W-:Y:S01]  /*d600*/  LOP3.LUT P6, RZ, R16, 0x400000, RZ, 0xc0, !PT ;  /* 0x0040000010ff7812 */ /* 0x000fe200078cc0ff */
[----:B------:R-:W2:Y:S04]  /*d610*/  SHFL.IDX PT, R2, R4, RZ, 0x181f ;  /* 0x00181fff04027589 */ /* 0x000ea800000e0000 */
[----:B------:R-:W3:Y:S04]  /*d620*/  SHFL.IDX PT, R14, R0, 0x1, 0x181f ;  /* 0x00381f00000e7f89 */ /* 0x000ee800000e0000 */
[----:B------:R-:W-:Y:S01]  /*d630*/  @P1 LOP3.LUT R22, R22, 0x4000000, RZ, 0xfc, !PT ;  /* 0x0400000016161812 */ /* 0x000fe200078efcff */
[----:B------:R-:W4:Y:S01]  /*d640*/  SHFL.IDX PT, R5, R4, 0x1, 0x181f ;  /* 0x00381f0004057f89 */ /* 0x000f2200000e0000 */
[----:B------:R-:W-:-:S02]  /*d650*/  LOP3.LUT P1, RZ, R16, 0x80, RZ, 0xc0, !PT ;  /* 0x0000008010ff7812 */ /* 0x000fc4000782c0ff */
[----:B------:R-:W-:-:S11]  /*d660*/  LOP3.LUT R22, R22, 0xf7ffffff, RZ, 0xc0, !PT ;  /* 0xf7ffffff16167812 */ /* 0x000fd600078ec0ff */
[----:B------:R-:W-:Y:S02]  /*d670*/  @P1 LOP3.LUT R22, R22, 0x8000000, RZ, 0xfc, !PT ;  /* 0x0800000016161812 */ /* 0x000fe400078efcff */
[----:B------:R-:W-:-:S13]  /*d680*/  LOP3.LUT P1, RZ, R16, 0x100, RZ, 0xc0, !PT ;  /* 0x0000010010ff7812 */ /* 0x000fda000782c0ff */
[----:B0-----:R-:W-:-:S05]  /*d690*/  @!P1 LEA R3, P0, R21, R3, 0x1 ;  /* 0x0000000315039211 */ /* 0x001fca00078008ff */
[----:B--2---:R-:W-:Y:S01]  /*d6a0*/  @!P1 IMAD.X R2, RZ, RZ, R2, P0 ;  /* 0x000000ffff029224 */ /* 0x004fe200000e0602 */
[----:B------:R-:W-:-:S04]  /*d6b0*/  LOP3.LUT P0, RZ, R16, 0x800000, RZ, 0xc0, !PT ;  /* 0x0080000010ff7812 */ /* 0x000fc8000780c0ff */
[----:B------:R-:W-:-:S04]  /*d6c0*/  @!P1 LOP3.LUT R3, R3, R2, RZ, 0x3c, !PT ;  /* 0x0000000203039212 */ /* 0x000fc800078e3cff */
[----:B------:R-:W-:-:S04]  /*d6d0*/  @!P1 LOP3.LUT R2, R3, R2, RZ, 0x3c, !PT ;  /* 0x0000000203029212 */ /* 0x000fc800078e3cff */
[----:B------:R-:W-:-:S05]  /*d6e0*/  @!P1 LOP3.LUT R3, R3, R2, RZ, 0x3c, !PT ;  /* 0x0000000203039212 */ /* 0x000fca00078e3cff */
[----:B------:R-:W-:Y:S01]  /*d6f0*/  @!P1 LDGSTS.E.BYPASS.LTC128B.128 [R20+0x26400], desc[UR42][R2.64], !P0 ;  /* 0x2640000002149fae */ /* 0x000fe2000c101d6a */
[----:B-----5:R-:W-:-:S03]  /*d700*/  @!P1 ISETP.NE.U32.AND P0, PT, R9, RZ, PT ;  /* 0x000000ff0900920c */ /* 0x020fc60003f05070 */
[----:B------:R-:W-:Y:S04]  /*d710*/  @!P1 LDGSTS.E.BYPASS.LTC128B.128 [R20+0x28400], desc[UR42][R2.64+0x80], !P6 ;  /* 0x2840008002149fae */ /* 0x000fe8000f101d6a */
[----:B------:R-:W-:Y:S04]  /*d720*/  @!P1 LDGSTS.E.BYPASS.LTC128B.128 [R20+0x2a400], desc[UR42][R2.64+0x100], !P5 ;  /* 0x2a40010002149fae */ /* 0x000fe8000e901d6a */
[----:B------:R-:W-:Y:S04]  /*d730*/  @!P1 LDGSTS.E.BYPASS.LTC128B.128 [R20+0x2c400], desc[UR42][R2.64+0x180], !P4 ;  /* 0x2c40018002149fae */ /* 0x000fe8000e101d6a */
[----:B------:R-:W-:Y:S04]  /*d740*/  @!P1 LDGSTS.E.BYPASS.LTC128B.128 [R20+0x2e400], desc[UR42][R2.64+0x200], !P3 ;  /* 0x2e40020002149fae */ /* 0x000fe8000d901d6a */
[----:B------:R-:W-:Y:S04]  /*d750*/  @!P1 LDGSTS.E.BYPASS.LTC128B.128 [R20+0x30400], desc[UR42][R2.64+0x280], !P2 ;  /* 0x3040028002149fae */ /* 0x000fe8000d101d6a */
[----:B------:R-:W-:Y:S01]  /*d760*/  @!P1 LDGSTS.E.BYPASS.LTC128B.128 [R20+0x32400], desc[UR42][R2.64+0x300], P0 ;  /* 0x3240030002149fae */ /* 0x000fe20008101d6a */
[----:B------:R-:W-:-:S13]  /*d770*/  @!P1 ISETP.NE.U32.AND P0, PT, R8, RZ, PT ;  /* 0x000000ff0800920c */ /* 0x000fda0003f05070 */
[----:B------:R0:W-:Y:S01]  /*d780*/  @!P1 LDGSTS.E.BYPASS.LTC128B.128 [R20+0x34400], desc[UR42][R2.64+0x380], P0 ;  /* 0x3440038002149fae */ /* 0x0001e20008101d6a */
[----:B------:R-:W-:-:S13]  /*d790*/  LOP3.LUT P1, RZ, R22, 0x8000000, RZ, 0xc0, !PT ;  /* 0x0800000016ff7812 */ /* 0x000fda000782c0ff */
[----:B---3--:R-:W-:Y:S02]  /*d7a0*/  @!P1 LEA R6, P0, R21, R14, 0x1 ;  /* 0x0000000e15069211 */ /* 0x008fe400078008ff */
[----:B------:R-:W2:Y:S03]  /*d7b0*/  SHFL.IDX PT, R14, R0, 0x2, 0x181f ;  /* 0x00581f00000e7f89 */ /* 0x000ea600000e0000 */
[----:B----4-:R-:W-:Y:S01]  /*d7c0*/  @!P1 IMAD.X R7, RZ, RZ, R5, P0 ;  /* 0x000000ffff079224 */ /* 0x010fe200000e0605 */
[----:B------:R-:W-:Y:S01]  /*d7d0*/  LOP3.LUT P0, RZ, R16, 0x800000, RZ, 0xc0, !PT ;  /* 0x0080000010ff7812 */ /* 0x000fe2000780c0ff */
[----:B0-----:R-:W-:Y:S01]  /*d7e0*/  @!P1 IMAD.MOV.U32 R2, RZ, RZ, R6 ;  /* 0x000000ffff029224 */ /* 0x001fe200078e0006 */
[----:B------:R-:W0:Y:S01]  /*d7f0*/  SHFL.IDX PT, R5, R4, 0x2, 0x181f ;  /* 0x00581f0004057f89 */ /* 0x000e2200000e0000 */
[----:B------:R-:W-:-:S03]  /*d800*/  @!P1 IMAD.MOV.U32 R3, RZ, RZ, R7 ;  /* 0x000000ffff039224 */ /* 0x000fc600078e0007 */
[----:B------:R-:W3:Y:S07]  /*d810*/  SHFL.IDX PT, R4, R4, 0x3, 0x181f ;  /* 0x00781f0004047f89 */ /* 0x000eee00000e0000 */
[----:B------:R-:W-:Y:S01]  /*d820*/  @!P1 LDGSTS.E.BYPASS.LTC128B.128 [R20+0x26c00], desc[UR42][R2.64], !P0 ;  /* 0x26c0000002149fae */ /* 0x000fe2000c101d6a */
[----:B------:R-:W-:-:S03]  /*d830*/  @!P1 ISETP.NE.U32.AND P0, PT, R9, RZ, PT ;  /* 0x000000ff0900920c */ /* 0x000fc60003f05070 */
        /* <DEDUP_REMOVED lines=9> */
[----:B--2---:R-:W-:Y:S02]  /*d8d0*/  @!P1 LEA R6, P0, R21, R14, 0x1 ;  /* 0x0000000e15069211 */ /* 0x004fe400078008ff */
[----:B------:R2:W1:Y:S02]  /*d8e0*/  SHFL.IDX PT, R14, R0, 0x3, 0x181f ;  /* 0x00781f00000e7f89 */ /* 0x00046400000e0000 */
[----:B----4-:R-:W-:Y:S01]  /*d8f0*/  @!P1 MOV R2, R6 ;  /* 0x0000000600029202 */ /* 0x010fe20000000f00 */
[----:B0-----:R-:W-:Y:S01]  /*d900*/  @!P1 IMAD.X R7, RZ, RZ, R5, P0 ;  /* 0x000000ffff079224 */ /* 0x001fe200000e0605 */
[----:B------:R-:W-:-:S03]  /*d910*/  LOP3.LUT P0, RZ, R16, 0x800000, RZ, 0xc0, !PT ;  /* 0x0080000010ff7812 */ /* 0x000fc6000780c0ff */
[----:B------:R-:W-:-:S10]  /*d920*/  @!P1 IMAD.MOV.U32 R3, RZ, RZ, R7 ;  /* 0x000000ffff039224 */ /* 0x000fd400078e0007 */
[----:B------:R2:W-:Y:S01]  /*d930*/  @!P1 LDGSTS.E.BYPASS.LTC128B.128 [R20+0x27400], desc[UR42][R2.64], !P0 ;  /* 0x2740000002149fae */ /* 0x0005e2000c101d6a */
[----:B------:R-:W-:-:S03]  /*d940*/  @!P1 ISETP.NE.U32.AND P0, PT, R9, RZ, PT ;  /* 0x000000ff0900920c */ /* 0x000fc60003f05070 */
[----:B------:R2:W-:Y:S04]  /*d950*/  @!P1 LDGSTS.E.BYPASS.LTC128B.128 [R20+0x29400], desc[UR42][R2.64+0x80], !P6 ;  /* 0x2940008002149fae */ /* 0x0005e8000f101d6a */
[----:B------:R2:W-:Y:S04]  /*d960*/  @!P1 LDGSTS.E.BYPASS.LTC128B.128 [R20+0x2b400], desc[UR42][R2.64+0x100], !P5 ;  /* 0x2b40010002149fae */ /* 0x0005e8000e901d6a */
[----:B------:R2:W-:Y:S04]  /*d970*/  @!P1 LDGSTS.E.BYPASS.LTC128B.128 [R20+0x2d400], desc[UR42][R2.64+0x180], !P4 ;  /* 0x2d40018002149fae */ /* 0x0005e8000e101d6a */
[----:B------:R2:W-:Y:S04]  /*d980*/  @!P1 LDGSTS.E.BYPASS.LTC128B.128 [R20+0x2f400], desc[UR42][R2.64+0x200], !P3 ;  /* 0x2f40020002149fae */ /* 0x0005e8000d901d6a */
[----:B------:R2:W-:Y:S04]  /*d990*/  @!P1 LDGSTS.E.BYPASS.LTC128B.128 [R20+0x31400], desc[UR42][R2.64+0x280], !P2 ;  /* 0x3140028002149fae */ /* 0x0005e8000d101d6a */
[----:B------:R2:W-:Y:S01]  /*d9a0*/  @!P1 LDGSTS.E.BYPASS.LTC128B.128 [R20+0x33400], desc[UR42][R2.64+0x300], P0 ;  /* 0x3340030002149fae */ /* 0x0005e20008101d6a */
[----:B------:R-:W-:-:S13]  /*d9b0*/  @!P1 ISETP.NE.U32.AND P0, PT, R8, RZ, PT ;  /* 0x000000ff0800920c */ /* 0x000fda0003f05070 */
[----:B-1-3--:R2:W-:Y:S02]  /*d9c0*/  @!P1 LDGSTS.E.BYPASS.LTC128B.128 [R20+0x35400], desc[UR42][R2.64+0x380], P0 ;  /* 0x3540038002149fae */ /* 0x00a5e40008101d6a */
.L_x_297:
[----:B--2---:R-:W2:Y:S01]  /*d9d0*/  LDL R0, [R1+0x1c] ;  /* 0x00001c0001007983 */ /* 0x004ea20000100800 */
[C---:B------:R-:W-:Y:S02]  /*d9e0*/  LOP3.LUT P1, RZ, R16.reuse, 0x800, RZ, 0xc0, !PT ;  /* 0x0000080010ff7812 */ /* 0x040fe4000782c0ff */
[----:B------:R-:W-:-:S11]  /*d9f0*/  LOP3.LUT P6, RZ, R16, 0x400000, RZ, 0xc0, !PT ;  /* 0x0040000010ff7812 */ /* 0x000fd600078cc0ff */
[----:B0-----:R-:W-:-:S05]  /*da00*/  @!P1 LEA R2, P0, R21, R14, 0x1 ;  /* 0x0000000e15029211 */ /* 0x001fca00078008ff */
[----:B------:R-:W-:Y:S01]  /*da10*/  @!P1 IMAD.X R3, RZ, RZ, R4, P0 ;  /* 0x000000ffff039224 */ /* 0x000fe200000e0604 */
[----:B------:R-:W-:-:S13]  /*da20*/  LOP3.LUT P0, RZ, R16, 0x800000, RZ, 0xc0, !PT ;  /* 0x0080000010ff7812 */ /* 0x000fda000780c0ff */
[----:B------:R-:W-:Y:S01]  /*da30*/  @!PT LDS RZ, [RZ] ;  /* 0x00000000fffff984 */ /* 0x000fe20000000800 */
[----:B------:R-:W-:Y:S01]  /*da40*/  @!PT LDS RZ, [RZ] ;  /* 0x00000000fffff984 */ /* 0x000fe20000000800 */
[----:B------:R-:W-:Y:S01]  /*da50*/  @!PT LDS RZ, [RZ] ;  /* 0x00000000fffff984 */ /* 0x000fe20000000800 */
        /* <DEDUP_REMOVED lines=9> */
[----:B------:R0:W-:Y:S01]  /*daf0*/  @!P1 LDGSTS.E.BYPASS.LTC128B.128 [R20+0x35c00], desc[UR42][R2.64+0x380], P0 ;  /* 0x35c0038002149fae */ /* 0x0001e20008101d6a */
        /* <DEDUP_REMOVED lines=8> */
[----:B------:R-:W1:Y:S03]  /*db80*/  SYNCS.PHASECHK.TRANS64.TRYWAIT P0, [UR37+0x38820], R0 ;  /* 0x03882000ff0075a7 */ /* 0x000e660008000165 */
[----:B01----:R-:W-:Y:S05]  /*db90*/  @!P0 BRA `(.L_x_228) ;  /* 0x0000003000d48947 */ /* 0x003fea0003800000 */
.L_x_298:
[----:B------:R-:W-:Y:S05]  /*dba0*/  BSYNC B0 ;  /* 0x0000000000007941 */ /* 0x000fea0003800000 */
.L_x_227:
[----:B------:R-:W-:-:S04]  /*dbb0*/  LOP3.LUT R2, R37, 0x2, RZ, 0xfc, !PT ;  /* 0x0000000225027812 */ /* 0x000fc800078efcff */
[----:B------:R-:W-:-:S13]  /*dbc0*/  ISETP.NE.AND P0, PT, R2, 0x3, PT ;  /* 0x000000030200780c */ /* 0x000fda0003f05270 */
[----:B------:R-:W-:Y:S05]  /*dbd0*/  @!P0 BRA `(.L_x_229) ;  /* 0x0000000000048947 */ /* 0x000fea0003800000 */
[----:B------:R-:W-:Y:S01]  /*dbe0*/  BPT.TRAP 0x1 ;  /* 0x000000040000795c */ /* 0x000fe20000300000 */
.L_x_229:
[----:B0-----:R-:W-:Y:S01]  /*dbf0*/  SHF.L.U32 R0, R23, 0x1f, RZ ;  /* 0x0000001f17007819 */ /* 0x001fe200000006ff */
[----:B------:R-:W-:Y:S03]  /*dc00*/  BSSY B0, `(.L_x_230) ;  /* 0x0000003000007945 */ /* 0x000fe60003800000 */
[----:B------:R-:W0:Y:S02]  /*dc10*/  SYNCS.PHASECHK.TRANS64.TRYWAIT P0, [R25+URZ+0x38860], R0 ;  /* 0x03886000190075a7 */ /* 0x000e24000800017f */
[----:B0-----:R-:W-:Y:S05]  /*dc20*/  @!P0 BRA `(.L_x_231) ;  /* 0x0000003000c88947 */ /* 0x001fea0003800000 */
.L_x_299:
[----:B------:R-:W-:Y:S05]  /*dc30*/  BSYNC B0 ;  /* 0x0000000000007941 */ /* 0x000fea0003800000 */
.L_x_230:
[----:B------:R-:W0:Y:S01]  /*dc40*/  LDL.LU R3, [R1+0x14] ;  /* 0x0000140001037983 */ /* 0x000e220000300800 */
[----:B------:R-:W-:-:S03]  /*dc50*/  ULDC.64 UR4, c[0x0][0x328] ;  /* 0x0000ca0000047ab9 */ /* 0x000fc60000000a00 */
[----:B------:R-:W2:Y:S04]  /*dc60*/  LDL.LU R2, [R1] ;  /* 0x0000000001027983 */ /* 0x000ea80000300800 */
[----:B------:R-:W3:Y:S01]  /*dc70*/  LDL.LU R4, [R1+0x18] ;  /* 0x0000180001047983 */ /* 0x000ee20000300800 */
[----:B------:R-:W-:Y:S02]  /*dc80*/  IMAD R9, R18, 0x8000, R29 ;  /* 0x0000800012097824 */ /* 0x000fe400078e021d */
[----:B0-----:R-:W-:-:S04]  /*dc90*/  IMAD R0, R3, UR4, RZ ;  /* 0x0000000403007c24 */ /* 0x001fc8000f8e02ff */
[C---:B--2---:R-:W-:Y:S02]  /*dca0*/  IMAD R5, R2.reuse, UR5, R0 ;  /* 0x0000000502057c24 */ /* 0x044fe4000f8e0200 */
[----:B------:R-:W-:Y:S01]  /*dcb0*/  IMAD.WIDE.U32 R2, R2, UR4, RZ ;  /* 0x0000000402027c25 */ /* 0x000fe2000f8e00ff */
[----:B------:R-:W-:-:S03]  /*dcc0*/  ULDC.64 UR4, c[0x0][0x338] ;  /* 0x0000ce0000047ab9 */ /* 0x000fc60000000a00 */
[----:B------:R-:W-:Y:S02]  /*dcd0*/  IMAD.IADD R3, R3, 0x1, R5 ;  /* 0x0000000103037824 */ /* 0x000fe400078e0205 */
[----:B---3--:R-:W-:Y:S02]  /*dce0*/  IMAD R0, R4, UR4, RZ ;  /* 0x0000000404007c24 */ /* 0x008fe4000f8e02ff */
[----:B------:R-:W-:-:S04]  /*dcf0*/  IMAD.WIDE.U32 R2, R35, UR4, R2 ;  /* 0x0000000423027c25 */ /* 0x000fc8000f8e0002 */
[----:B------:R-:W-:Y:S01]  /*dd00*/  IMAD R5, R35, UR5, R0 ;  /* 0x0000000523057c24 */ /* 0x000fe2000f8e0200 */
[----:B------:R-:W-:Y:S02]  /*dd10*/  ULDC.64 UR4, c[0x0][0x330] ;  /* 0x0000cc0000047ab9 */ /* 0x000fe40000000a00 */
[----:B------:R-:W-:Y:S02]  /*dd20*/  IMAD R0, R26, UR4, RZ ;  /* 0x000000041a007c24 */ /* 0x000fe4000f8e02ff */
[----:B------:R-:W-:Y:S02]  /*dd30*/  IMAD.IADD R3, R3, 0x1, R5 ;  /* 0x0000000103037824 */ /* 0x000fe400078e0205 */
[C---:B------:R-:W-:Y:S02]  /*dd40*/  IMAD R5, R19.reuse, UR5, R0 ;  /* 0x0000000513057c24 */ /* 0x040fe4000f8e0200 */
[----:B------:R-:W-:Y:S01]  /*dd50*/  IMAD.WIDE.U32 R2, R19, UR4, R2 ;  /* 0x0000000413027c25 */ /* 0x000fe2000f8e0002 */
[----:B------:R-:W-:-:S03]  /*dd60*/  ULDC.64 UR4, c[0x0][0x318] ;  /* 0x0000c60000047ab9 */ /* 0x000fc60000000a00 */
[----:B------:R-:W-:Y:S01]  /*dd70*/  IMAD.IADD R3, R3, 0x1, R5 ;  /* 0x0000000103037824 */ /* 0x000fe200078e0205 */
[----:B------:R-:W-:Y:S01]  /*dd80*/  LEA R8, P0, R2, UR4, 0x1 ;  /* 0x0000000402087c11 */ /* 0x000fe2000f8008ff */
[----:B------:R-:W-:-:S03]  /*dd90*/  UMOV UR4, 0xffffffff ;  /* 0xffffffff00047882 */ /* 0x000fc60000000000 */
[----:B------:R-:W-:Y:S01]  /*dda0*/  LEA.HI.X R10, R2, UR5, R3, 0x1, P0 ;  /* 0x00000005020a7c11 */ /* 0x000fe200080f0c03 */
[----:B------:R-:W-:Y:S08]  /*ddb0*/  BRA.DIV UR4, `(.L_x_232) ;  /* 0x0000003204787947 */ /* 0x000ff0000b800000 */
[C---:B------:R-:W-:Y:S01]  /*ddc0*/  LOP3.LUT P6, RZ, R17.reuse, 0x200, RZ, 0xc0, !PT ;  /* 0x0000020011ff7812 */ /* 0x040fe200078cc0ff */
[----:B------:R-:W0:Y:S01]  /*ddd0*/  S2R R2, SR_TID.X ;  /* 0x0000000000027919 */ /* 0x000e220000002100 */
[----:B------:R-:W-:Y:S02]  /*dde0*/  LOP3.LUT R17, R17, 0xfbffffff, RZ, 0xc0, !PT ;  /* 0xfbffffff11117812 */ /* 0x000fe400078ec0ff */
[----:B------:R-:W-:Y:S01]  /*ddf0*/  LOP3.LUT R22, R22, 0xfffffffe, RZ, 0xc0, !PT ;  /* 0xfffffffe16167812 */ /* 0x000fe200078ec0ff */
[----:B------:R-:W1:Y:S01]  /*de00*/  SHFL.IDX PT, R14, R8, RZ, 0x181f ;  /* 0x00181fff080e7589 */ /* 0x000e6200000e0000 */
[----:B------:R-:W-:Y:S02]  /*de10*/  LEA R9, R9, UR37, 0x1 ;  /* 0x0000002509097c11 */ /* 0x000fe4000f8e08ff */
[C---:B------:R-:W-:Y:S01]  /*de20*/  LOP3.LUT P4, RZ, R16.reuse, 0x20000000, RZ, 0xc0, !PT ;  /* 0x2000000010ff7812 */ /* 0x040fe2000788c0ff */
[----:B------:R-:W2:Y:S01]  /*de30*/  SHFL.IDX PT, R3, R10, RZ, 0x181f ;  /* 0x00181fff0a037589 */ /* 0x000ea200000e0000 */
[----:B------:R-:W-:-:S02]  /*de40*/  LOP3.LUT P3, RZ, R16, 0x10000000, RZ, 0xc0, !PT ;  /* 0x1000000010ff7812 */ /* 0x000fc4000786c0ff */
[C---:B------:R-:W-:Y:S01]  /*de50*/  LOP3.LUT P2, RZ, R16.reuse, 0x8000000, RZ, 0xc0, !PT ;  /* 0x0800000010ff7812 */ /* 0x040fe2000784c0ff */
[----:B------:R-:W-:Y:S01]  /*de60*/  SHFL.IDX PT, R20, R10, 0x2, 0x181f ;  /* 0x00581f000a147f89 */ /* 0x000fe200000e0000 */
[----:B------:R-:W-:Y:S02]  /*de70*/  @P6 LOP3.LUT R17, R17, 0x4000000, RZ, 0xfc, !PT ;  /* 0x0400000011116812 */ /* 0x000fe400078efcff */
[----:B------:R-:W-:Y:S02]  /*de80*/  LOP3.LUT P1, RZ, R16, 0x4000000, RZ, 0xc0, !PT ;  /* 0x0400000010ff7812 */ /* 0x000fe4000782c0ff */
[C---:B------:R-:W-:Y:S02]  /*de90*/  LOP3.LUT P6, RZ, R17.reuse, 0x8000, RZ, 0xc0, !PT ;  /* 0x0000800011ff7812 */ /* 0x040fe400078cc0ff */
[----:B------:R-:W-:-:S11]  /*dea0*/  LOP3.LUT R17, R17, 0xf7ffffff, RZ, 0xc0, !PT ;  /* 0xf7ffffff11117812 */ /* 0x000fd600078ec0ff */
[----:B------:R-:W-:Y:S02]  /*deb0*/  @P6 LOP3.LUT R17, R17, 0x8000000, RZ, 0xfc, !PT ;  /* 0x0800000011116812 */ /* 0x000fe400078efcff */
[----:B------:R-:W-:Y:S01]  /*dec0*/  LOP3.LUT P6, RZ, R16, 0x40000000, RZ, 0xc0, !PT ;  /* 0x4000000010ff7812 */ /* 0x000fe200078cc0ff */
[----:B0-----:R-:W-:Y:S01]  /*ded0*/  IMAD.SHL.U32 R2, R2, 0x8, RZ ;  /* 0x0000000802027824 */ /* 0x001fe200078e00ff */
[----:B------:R-:W-:-:S04]  /*dee0*/  LOP3.LUT R17, R17, 0xefffffff, RZ, 0xc0, !PT ;  /* 0xefffffff11117812 */ /* 0x000fc800078ec0ff */
[----:B------:R-:W-:-:S05]  /*def0*/  LOP3.LUT R2, R2, 0x38, RZ, 0xc0, !PT ;  /* 0x0000003802027812 */ /* 0x000fca00078ec0ff */
[----:B------:R-:W-:Y:S02]  /*df00*/  IMAD.SHL.U32 R0, R2, 0x2, RZ ;  /* 0x0000000202007824 */ /* 0x000fe400078e00ff */
[----:B------:R-:W-:Y:S01]  /*df10*/  @P6 LOP3.LUT R17, R17, 0x10000000, RZ, 0xfc, !PT ;  /* 0x1000000011116812 */ /* 0x000fe200078efcff */
[----:B------:R-:W0:Y:S01]  /*df20*/  SHFL.IDX PT, R2, R8, 0x1, 0x181f ;  /* 0x00381f0008027f89 */ /* 0x000e2200000e0000 */
[----:B------:R-:W-:Y:S02]  /*df30*/  LOP3.LUT P6, RZ, R16, 0x80000000, RZ, 0xc0, !PT ;  /* 0x8000000010ff7812 */ /* 0x000fe400078cc0ff */
[----:B------:R-:W-:Y:S02]  /*df40*/  LOP3.LUT R17, R17, 0xdfffffff, RZ, 0xc0, !PT ;  /* 0xdfffffff11117812 */ /* 0x000fe400078ec0ff */
[----:B-1----:R-:W-:Y:S02]  /*df50*/  IADD3 R4, P0, R14, R0, RZ ;  /* 0x000000000e047210 */ /* 0x002fe40007f1e0ff */
[----:B------:R-:W-:Y:S03]  /*df60*/  SHFL.IDX PT, R14, R8, 0x2, 0x181f ;  /* 0x00581f00080e7f89 */ /* 0x000fe600000e0000 */
[----:B--2---:R-:W-:-:S02]  /*df70*/  IMAD.X R5, RZ, RZ, R3, P0 ;  /* 0x000000ffff057224 */ /* 0x004fc400000e0603 */
[----:B------:R-:W1:Y:S02]  /*df80*/  SHFL.IDX PT, R3, R10, 0x1, 0x181f ;  /* 0x00381f000a037f89 */ /* 0x000e6400000e0000 */
[----:B------:R-:W-:Y:S02]  /*df90*/  @P6 LOP3.LUT R17, R17, 0x20000000, RZ, 0xfc, !PT ;  /* 0x2000000011116812 */ /* 0x000fe400078efcff */
[----:B------:R-:W2:Y:S02]  /*dfa0*/  SHFL.IDX PT, R10, R10, 0x3, 0x181f ;  /* 0x00781f000a0a7f89 */ /* 0x000ea400000e0000 */
[C---:B------:R-:W-:Y:S02]  /*dfb0*/  LOP3.LUT P6, RZ, R17.reuse, 0x1, RZ, 0xc0, !PT ;  /* 0x0000000111ff7812 */ /* 0x040fe400078cc0ff */
[----:B------:R-:W-:Y:S02]  /*dfc0*/  LOP3.LUT R17, R17, 0xbfffffff, RZ, 0xc0, !PT ;  /* 0xbfffffff11117812 */ /* 0x000fe400078ec0ff */
[----:B0-----:R-:W-:-:S09]  /*dfd0*/  IADD3 R6, P0, R2, R0, RZ ;  /* 0x0000000002067210 */ /* 0x001fd20007f1e0ff */
[----:B------:R-:W-:-:S04]  /*dfe0*/  @P6 LOP3.LUT R17, R17, 0x40000000, RZ, 0xfc, !PT ;  /* 0x4000000011116812 */ /* 0x000fc800078efcff */
[C---:B------:R-:W-:Y:S01]  /*dff0*/  LOP3.LUT P6, RZ, R17.reuse, 0x2, RZ, 0xc0, !PT ;  /* 0x0000000211ff7812 */ /* 0x040fe200078cc0ff */
[----:B-1----:R-:W-:Y:S01]  /*e000*/  IMAD.X R7, RZ, RZ, R3, P0 ;  /* 0x000000ffff077224 */ /* 0x002fe200000e0603 */
[----:B------:R-:W-:-:S11]  /*e010*/  LOP3.LUT R17, R17, 0x7fffffff, RZ, 0xc0, !PT ;  /* 0x7fffffff11117812 */ /* 0x000fd600078ec0ff */
[----:B------:R-:W-:-:S04]  /*e020*/  @P6 LOP3.LUT R17, R17, 0x80000000, RZ, 0xfc, !PT ;  /* 0x8000000011116812 */ /* 0x000fc800078efcff */
[C---:B------:R-:W-:Y:S02]  /*e030*/  LOP3.LUT P6, RZ, R17.reuse, 0x80, RZ, 0xc0, !PT ;  /* 0x0000008011ff7812 */ /* 0x040fe400078cc0ff */
[C---:B------:R-:W-:Y:S02]  /*e040*/  LOP3.LUT P0, RZ, R17.reuse, 0x4, RZ, 0xc0, !PT ;  /* 0x0000000411ff7812 */ /* 0x040fe4000780c0ff */
[----:B------:R-:W-:-:S09]  /*e050*/  LOP3.LUT P5, RZ, R17, 0x40, RZ, 0xc0, !PT ;  /* 0x0000004011ff7812 */ /* 0x000fd200078ac0ff */
[----:B------:R-:W-:Y:S02]  /*e060*/  @P6 LOP3.LUT R22, R22, 0x1, RZ, 0xfc, !PT ;  /* 0x0000000116166812 */ /* 0x000fe400078efcff */
[----:B------:R-:W-:Y:S02]  /*e070*/  LOP3.LUT P6, RZ, R17, 0x400, RZ, 0xc0, !PT ;  /* 0x0000040011ff7812 */ /* 0x000fe400078cc0ff */
[----:B------:R-:W-:-:S11]  /*e080*/  LOP3.LUT R22, R22, 0xfffffffd, RZ, 0xc0, !PT ;  /* 0xfffffffd16167812 */ /* 0x000fd600078ec0ff */
        /* <DEDUP_REMOVED lines=25> */
[----:B------:R-:W-:-:S13]  /*e220*/  LOP3.LUT P6, RZ, R17, 0x20000, RZ, 0xc0, !PT ;  /* 0x0002000011ff7812 */ /* 0x000fda00078cc0ff */
[----:B------:R0:W-:Y:S01]  /*e230*/  LDGSTS.E.BYPASS.LTC128B.128 [R9+0x400], desc[UR42][R4.64], !P6 ;  /* 0x0040000004097fae */ /* 0x0001e2000f101d6a */
        /* <DEDUP_REMOVED lines=12> */
[----:B------:R-:W-:-:S03]  /*e300*/  LOP3.LUT P6, RZ, R22, 0x8, RZ, 0xc0, !PT ;  /* 0x0000000816ff7812 */ /* 0x000fc600078cc0ff */
[----:B------:R0:W-:Y:S01]  /*e310*/  LDGSTS.E.BYPASS.LTC128B.128 [R9+0xe400], desc[UR42][R4.64+0x380], !P0 ;  /* 0x0e40038004097fae */ /* 0x0001e2000c101d6a */
[----:B------:R-:W-:-:S03]  /*e320*/  IADD3 R2, P0, R14, R0, RZ ;  /* 0x000000000e027210 */ /* 0x000fc60007f1e0ff */
[----:B------:R0:W1:Y:S02]  /*e330*/  SHFL.IDX PT, R14, R8, 0x3, 0x181f ;  /* 0x00781f00080e7f89 */ /* 0x00006400000e0000 */
[----:B------:R-:W-:Y:S01]  /*e340*/  IMAD.X R3, RZ, RZ, R20, P0 ;  /* 0x000000ffff037224 */ /* 0x000fe200000e0614 */
[----:B------:R-:W-:-:S03]  /*e350*/  LOP3.LUT P0, RZ, R17, 0x1000, RZ, 0xc0, !PT ;  /* 0x0000100011ff7812 */ /* 0x000fc6000780c0ff */
        /* <DEDUP_REMOVED lines=18> */
[----:B------:R0:W-:Y:S10]  /*e480*/  LDGSTS.E.BYPASS.LTC128B.128 [R9+0x3400], desc[UR42][R2.64+0x80], !P0 ;  /* 0x0340008002097fae */ /* 0x0001f4000c101d6a */
[----:B------:R0:W-:Y:S04]  /*e490*/  LDGSTS.E.BYPASS.LTC128B.128 [R9+0x5400], desc[UR42][R2.64+0x100], !P6 ;  /* 0x0540010002097fae */ /* 0x0001e8000f101d6a */
[----:B------:R0:W-:Y:S04]  /*e4a0*/  LDGSTS.E.BYPASS.LTC128B.128 [R9+0x7400], desc[UR42][R2.64+0x180], !P5 ;  /* 0x0740018002097fae */ /* 0x0001e8000e901d6a */
[----:B------:R0:W-:Y:S04]  /*e4b0*/  LDGSTS.E.BYPASS.LTC128B.128 [R9+0x9400], desc[UR42][R2.64+0x200], !P4 ;  /* 0x0940020002097fae */ /* 0x0001e8000e101d6a */
[----:B------:R0:W-:Y:S04]  /*e4c0*/  LDGSTS.E.BYPASS.LTC128B.128 [R9+0xb400], desc[UR42][R2.64+0x280], !P3 ;  /* 0x0b40028002097fae */ /* 0x0001e8000d901d6a */
[----:B------:R0:W-:Y:S04]  /*e4d0*/  LDGSTS.E.BYPASS.LTC128B.128 [R9+0xd400], desc[UR42][R2.64+0x300], !P2 ;  /* 0x0d40030002097fae */ /* 0x0001e8000d101d6a */
[----:B-12---:R0:W-:Y:S02]  /*e4e0*/  LDGSTS.E.BYPASS.LTC128B.128 [R9+0xf400], desc[UR42][R2.64+0x380], !P1 ;  /* 0x0f40038002097fae */ /* 0x0061e4000c901d6a */
.L_x_309:
[C---:B------:R-:W-:Y:S02]  /*e4f0*/  LOP3.LUT P6, RZ, R17.reuse, 0x800000, RZ, 0xc0, !PT ;  /* 0x0080000011ff7812 */ /* 0x040fe400078cc0ff */
[----:B0-----:R-:W-:Y:S02]  /*e500*/  IADD3 R2, P0, R14, R0, RZ ;  /* 0x000000000e027210 */ /* 0x001fe40007f1e0ff */
[----:B------:R-:W-:Y:S02]  /*e510*/  P2R R4, PR, RZ, 0x40 ;  /* 0x00000040ff047803 */ /* 0x000fe40000000000 */
[C---:B------:R-:W-:Y:S02]  /*e520*/  LOP3.LUT P6, RZ, R17.reuse, 0x2000000, RZ, 0xc0, !PT ;  /* 0x0200000011ff7812 */ /* 0x040fe400078cc0ff */
[----:B------:R-:W-:Y:S02]  /*e530*/  IADD3.X R3, RZ, R10, RZ, P0, !PT ;  /* 0x0000000aff037210 */ /* 0x000fe400007fe4ff */
[----:B------:R-:W-:-:S02]  /*e540*/  LOP3.LUT P0, RZ, R17, 0x1000000, RZ, 0xc0, !PT ;  /* 0x0100000011ff7812 */ /* 0x000fc4000780c0ff */
[C---:B------:R-:W-:Y:S02]  /*e550*/  LOP3.LUT P5, RZ, R17.reuse, 0x400000, RZ, 0xc0, !PT ;  /* 0x0040000011ff7812 */ /* 0x040fe400078ac0ff */
[C---:B------:R-:W-:Y:S02]  /*e560*/  LOP3.LUT P4, RZ, R17.reuse, 0x200000, RZ, 0xc0, !PT ;  /* 0x0020000011ff7812 */ /* 0x040fe4000788c0ff */
[C---:B------:R-:W-:Y:S02]  /*e570*/  LOP3.LUT P3, RZ, R17.reuse, 0x100000, RZ, 0xc0, !PT ;  /* 0x0010000011ff7812 */ /* 0x040fe4000786c0ff */
[C---:B------:R-:W-:Y:S01]  /*e580*/  LOP3.LUT P2, RZ, R17.reuse, 0x80000, RZ, 0xc0, !PT ;  /* 0x0008000011ff7812 */ /* 0x040fe2000784c0ff */
[----:B------:R-:W-:Y:S01]  /*e590*/  @!PT LDS RZ, [RZ] ;  /* 0x00000000fffff984 */ /* 0x000fe20000000800 */
[----:B------:R-:W-:Y:S01]  /*e5a0*/  @!PT LDS RZ, [RZ] ;  /* 0x00000000fffff984 */ /* 0x000fe20000000800 */
[----:B------:R-:W-:Y:S01]  /*e5b0*/  @!PT LDS RZ, [RZ] ;  /* 0x00000000fffff984 */ /* 0x000fe20000000800 */
[----:B------:R0:W-:Y:S01]  /*e5c0*/  LDGSTS.E.BYPASS.LTC128B.128 [R9+0x1c00], desc[UR42][R2.64], !P6 ;  /* 0x01c0000002097fae */ /* 0x0001e2000f101d6a */
[----:B------:R-:W-:Y:S02]  /*e5d0*/  ISETP.NE.AND P6, PT, R4, RZ, PT ;  /* 0x000000ff0400720c */ /* 0x000fe40003fc5270 */
[----:B------:R-:W-:Y:S01]  /*e5e0*/  LOP3.LUT P1, RZ, R17, 0x40000, RZ, 0xc0, !PT ;  /* 0x0004000011ff7812 */ /* 0x000fe2000782c0ff */
        /* <DEDUP_REMOVED lines=9> */
.L_x_233:
[----:B------:R-:W-:Y:S02]  /*e680*/  PLOP3.LUT P1, PT, P1, P0, PT, 0xa2, 0x0 ;  /* 0x000000000000781c */ /* 0x000fe40000f21472 */
[----:B------:R-:W-:-:S08]  /*e690*/  @P0 R2UR P1, UR4, R25 ;  /* 0x00000000190402ca */ /* 0x000fd00000020000 */
[----:B------:R-:W-:-:S05]  /*e6a0*/  @P0 PLOP3.LUT P0, PT, P1, PT, PT, 0x80, 0x0 ;  /* 0x000000000000081c */ /* 0x000fca0000f0f070 */
[----:B------:R-:W-:Y:S01]  /*e6b0*/  @!P1 SYNCS.ARRIVE.TRANS64.RED.A0T1 RZ, [UR4+0x38850], RZ ;  /* 0x038850ffffff99a7 */ /* 0x000fe20008200404 */
[----:B------:R-:W-:Y:S07]  /*e6c0*/  @!P1 ARRIVES.LDGSTSBAR.64.TRANSCNT [UR4+0x38850] ;  /* 0x03885000ff0099b0 */ /* 0x000fee0008000a84 */
[----:B------:R-:W-:Y:S05]  /*e6d0*/  @P0 BRA.U.ANY `(.L_x_233) ;  /* 0xfffffffd00e80947 */ /* 0x000fea000393ffff */
[----:B------:R-:W-:Y:S01]  /*e6e0*/  NOP ;  /* 0x0000000000007918 */ /* 0x000fe20000000000 */
[----:B0-----:R-:W-:-:S04]  /*e6f0*/  LOP3.LUT R2, R37, 0x2, RZ, 0xfc, !PT ;  /* 0x0000000225027812 */ /* 0x001fc800078efcff */
[----:B------:R-:W-:-:S13]  /*e700*/  ISETP.NE.AND P2, PT, R2, 0x3, PT ;  /* 0x000000030200780c */ /* 0x000fda0003f45270 */
[----:B------:R-:W-:Y:S05]  /*e710*/  @!P2 BRA `(.L_x_234) ;  /* 0x000000000004a947 */ /* 0x000fea0003800000 */
[----:B------:R-:W-:Y:S01]  /*e720*/  BPT.TRAP 0x1 ;  /* 0x000000040000795c */ /* 0x000fe20000300000 */
.L_x_234:
[----:B------:R-:W2:Y:S01]  /*e730*/  LDL R3, [R1+0x20] ;  /* 0x0000200001037983 */ /* 0x000ea20000100800 */
[----:B------:R-:W-:Y:S01]  /*e740*/  VIADD R18, R18, 0x1 ;  /* 0x0000000112127836 */ /* 0x000fe20000000000 */
[----:B------:R0:W-:Y:S04]  /*e750*/  SYNCS.ARRIVE.TRANS64.A1T0 RZ, [R25+URZ+0x38850], RZ ;  /* 0x038850ff19ff79a7 */ /* 0x0001e8000810003f */
[----:B------:R-:W-:-:S04]  /*e760*/  ISETP.NE.AND P0, PT, R18, 0x2, PT ;  /* 0x000000021200780c */ /* 0x000fc80003f05270 */
[----:B------:R-:W-:Y:S02]  /*e770*/  SEL R18, R18, RZ, P0 ;  /* 0x000000ff12127207 */ /* 0x000fe40000000000 */
[----:B------:R-:W-:-:S04]  /*e780*/  SEL R2, RZ, 0x1, P0 ;  /* 0x00000001ff027807 */ /* 0x000fc80000000000 */
[----:B------:R-:W-:Y:S02]  /*e790*/  LOP3.LUT R23, R23, R2, RZ, 0x3c, !PT ;  /* 0x0000000217177212 */ /* 0x000fe400078e3cff */
[----:B--2---:R-:W-:-:S13]  /*e7a0*/  ISETP.GE.AND P0, PT, R3, 0x41, PT ;  /* 0x000000410300780c */ /* 0x004fda0003f06270 */
[----:B0-----:R-:W-:Y:S05]  /*e7b0*/  @!P0 BRA `(.L_x_235) ;  /* 0x0000000c00848947 */ /* 0x001fea0003800000 */
[----:B------:R0:W5:Y:S01]  /*e7c0*/  LDL R9, [R1+0x28] ;  /* 0x0000280001097983 */ /* 0x0001620000100800 */
[----:B------:R-:W-:Y:S01]  /*e7d0*/  BSSY B0, `(.L_x_235) ;  /* 0x00000df000007945 */ /* 0x000fe20003800000 */
.L_x_248:
[----:B------:R-:W1:Y:S01]  /*e7e0*/  LDC R2, c[0x0][0x430] ;  /* 0x00010c00ff027b82 */ /* 0x000e620000000800 */
[C---:B------:R-:W-:Y:S01]  /*e7f0*/  ISETP.GT.U32.AND P0, PT, R24.reuse, 0x3f, PT ;  /* 0x0000003f1800780c */ /* 0x040fe20003f04070 */
[----:B-----5:R-:W-:Y:S01]  /*e800*/  IMAD R3, R9, 0x40, R32 ;  /* 0x0000004009037824 */ /* 0x020fe200078e0220 */
[----:B------:R-:W-:Y:S01]  /*e810*/  LOP3.LUT R11, R37, 0x2, RZ, 0xfc, !PT ;  /* 0x00000002250b7812 */ /* 0x000fe200078efcff */
[----:B------:R-:W-:Y:S02]  /*e820*/  ULDC UR4, c[0x0][0x430] ;  /* 0x00010c0000047ab9 */ /* 0x000fe40000000800 */
[----:B---3--:R-:W-:-:S04]  /*e830*/  IMAD.IADD R8, R24, 0x1, R3 ;  /* 0x0000000118087824 */ /* 0x008fc800078e0203 */
[----:B------:R-:W-:-:S04]  /*e840*/  IMAD.MOV.U32 R10, RZ, RZ, R8 ;  /* 0x000000ffff0a7224 */ /* 0x000fc800078e0008 */
[----:B------:R-:W2:Y:S01]  /*e850*/  @!P0 LDC.64 R4, c[0x0][0x428] ;  /* 0x00010a00ff048b82 */ /* 0x000ea20000000a00 */
[----:B-1----:R-:W-:-:S13]  /*e860*/  ISETP.NE.AND P1, PT, R2, 0x1, PT ;  /* 0x000000010200780c */ /* 0x002fda0003f25270 */
[----:B------:R-:W1:Y:S08]  /*e870*/  @P1 LDC R7, c[0x0][0x434] ;  /* 0x00010d00ff071b82 */ /* 0x000e700000000800 */
[----:B------:R-:W3:Y:S01]  /*e880*/  @P1 LDC R2, c[0x0][0x438] ;  /* 0x00010e00ff021b82 */ /* 0x000ee20000000800 */
[----:B-1----:R-:W-:-:S07]  /*e890*/  @P1 IMAD.HI.U32 R3, R8, R7, RZ ;  /* 0x0000000708031227 */ /* 0x002fce00078e00ff */
[----:B------:R-:W1:Y:S01]  /*e8a0*/  @!P0 LDC.64 R6, c[0x0][0x418] ;  /* 0x00010600ff068b82 */ /* 0x000e620000000a00 */
[----:B---3--:R-:W-:Y:S01]  /*e8b0*/  @P1 SHF.R.U32.HI R10, RZ, R2, R3 ;  /* 0x00000002ff0a1219 */ /* 0x008fe20000011603 */
[----:B--2---:R-:W-:-:S03]  /*e8c0*/  @!P0 IMAD R2, R33, R4, RZ ;  /* 0x0000000421028224 */ /* 0x004fc600078e02ff */
[----:B------:R-:W-:Y:S01]  /*e8d0*/  @!P0 SHF.R.S32.HI R3, RZ, 0x1f, R10 ;  /* 0x0000001fff038819 */ /* 0x000fe2000001140a */
[----:B------:R-:W-:Y:S02]  /*e8e0*/  @!P0 IMAD R5, R28, R5, R2 ;  /* 0x000000051c058224 */ /* 0x000fe400078e0202 */
[----:B------:R-:W-:-:S04]  /*e8f0*/  @!P0 IMAD.MOV.U32 R2, RZ, RZ, R10 ;  /* 0x000000ffff028224 */ /* 0x000fc800078e000a */
[----:B------:R-:W-:-:S04]  /*e900*/  @!P0 IMAD.WIDE.U32 R2, R28, R4, R2 ;  /* 0x000000041c028225 */ /* 0x000fc800078e0002 */
[----:B------:R-:W-:Y:S02]  /*e910*/  @!P0 IMAD.IADD R5, R5, 0x1, R3 ;  /* 0x0000000105058824 */ /* 0x000fe400078e0203 */
[----:B------:R-:W-:Y:S01]  /*e920*/  IMAD.MOV.U32 R4, RZ, RZ, RZ ;  /* 0x000000ffff047224 */ /* 0x000fe200078e00ff */
[----:B-1----:R-:W-:-:S04]  /*e930*/  @!P0 LEA R6, P1, R2, R6, 0x2 ;  /* 0x0000000602068211 */ /* 0x002fc800078210ff */
[----:B------:R-:W-:-:S05]  /*e940*/  @!P0 LEA.HI.X R7, R2, R7, R5, 0x2, P1 ;  /* 0x0000000702078211 */ /* 0x000fca00008f1405 */
[----:B------:R1:W5:Y:S01]  /*e950*/  @!P0 LDG.E R4, desc[UR42][R6.64] ;  /* 0x0000002a06048981 */ /* 0x000362000c1e1900 */
[----:B------:R-:W-:Y:S01]  /*e960*/  ISETP.NE.AND P2, PT, R11, 0x3, PT ;  /* 0x000000030b00780c */ /* 0x000fe20003f45270 */
[----:B------:R-:W-:-:S04]  /*e970*/  IMAD.MOV R5, RZ, RZ, -R10 ;  /* 0x000000ffff057224 */ /* 0x000fc800078e0a0a */
[----:B------:R-:W-:-:S08]  /*e980*/  IMAD R5, R5, UR4, R8 ;  /* 0x0000000405057c24 */ /* 0x000fd0000f8e0208 */
[----:B-1----:R-:W-:Y:S05]  /*e990*/  @!P2 BRA `(.L_x_236) ;  /* 0x000000000004a947 */ /* 0x002fea0003800000 */
[----:B------:R-:W-:Y:S01]  /*e9a0*/  BPT.TRAP 0x1 ;  /* 0x000000040000795c */ /* 0x000fe20000300000 */
.L_x_236:
[----:B------:R-:W-:Y:S01]  /*e9b0*/  LEA R8, R18, UR37, 0x3 ;  /* 0x0000002512087c11 */ /* 0x000fe2000f8e18ff */
[----:B------:R-:W-:Y:S01]  /*e9c0*/  BSSY B1, `(.L_x_237) ;  /* 0x0000005000017945 */ /* 0x000fe20003800000 */
[----:B------:R-:W-:Y:S02]  /*e9d0*/  SHF.L.U32 R20, R23, 0x1f, RZ ;  /* 0x0000001f17147819 */ /* 0x000fe400000006ff */
[----:B------:R-:W-:Y:S02]  /*e9e0*/  SHF.R.S32.HI R7, RZ, 0x1f, R5 ;  /* 0x0000001fff077819 */ /* 0x000fe40000011405 */
[----:B------:R-:W1:Y:S02]  /*e9f0*/  SYNCS.PHASECHK.TRANS64.TRYWAIT P0, [R8+URZ+0x38840], R20 ;  /* 0x03884014080075a7 */ /* 0x000e64000800017f */
[----:B-1----:R-:W-:Y:S05]  /*ea00*/  @!P0 BRA `(.L_x_238) ;  /* 0x0000002c00748947 */ /* 0x002fea0003800000 */
.L_x_310:
[----:B------:R-:W-:Y:S05]  /*ea10*/  BSYNC B1 ;  /* 0x0000000000017941 */ /* 0x000fea0003800000 */
.L_x_237:
[----:B------:R-:W-:Y:S01]  /*ea20*/  ULDC.64 UR4, c[0x0][0x300] ;  /* 0x0000c00000047ab9 */ /* 0x000fe20000000a00 */
[----:B-----5:R-:W-:Y:S01]  /*ea30*/  SHF.R.S32.HI R10, RZ, 0x1f, R4 ;  /* 0x0000001fff0a7819 */ /* 0x020fe20000011404 */
[----:B------:R-:W-:Y:S01]  /*ea40*/  IMAD R6, R7, UR4, RZ ;  /* 0x0000000407067c24 */ /* 0x000fe2000f8e02ff */
[----:B------:R-:W-:Y:S01]  /*ea50*/  LOP3.LUT P1, RZ, R16, 0x1, RZ, 0xc0, !PT ;  /* 0x0000000110ff7812 */ /* 0x000fe2000782c0ff */
[----:B------:R-:W-:-:S04]  /*ea60*/  IMAD.WIDE.U32 R2, R5, UR4, RZ ;  /* 0x0000000405027c25 */ /* 0x000fc8000f8e00ff */
[----:B------:R-:W-:Y:S01]  /*ea70*/  IMAD R6, R5, UR5, R6 ;  /* 0x0000000505067c24 */ /* 0x000fe2000f8e0206 */
        /* <DEDUP_REMOVED lines=14> */
[----:B------:R-:W-:Y:S02]  /*eb60*/  LEA.HI.X R27, R2, UR5, R6, 0x1, P0 ;  /* 0x00000005021b7c11 */ /* 0x000fe400080f0c06 */
[----:B------:R-:W-:Y:S01]  /*eb70*/  LEA R6, R18, R29, 0xc ;  /* 0x0000001d12067211 */ /* 0x000fe200078e60ff */
[----:B------:R-:W-:Y:S06]  /*eb80*/  BRA.DIV UR4, `(.L_x_239) ;  /* 0x0000002e04287947 */ /* 0x000fec000b800000 */
[----:B------:R-:W2:Y:S01]  /*eb90*/  SHFL.IDX PT, R2, R21, RZ, 0x181f ;  /* 0x00181fff15027589 */ /* 0x000ea200000e0000 */
[----:B------:R-:W-:-:S03]  /*eba0*/  LEA R25, R6, UR37, 0x1 ;  /* 0x0000002506197c11 */ /* 0x000fc6000f8e08ff */
[----:B------:R-:W3:Y:S01]  /*ebb0*/  SHFL.IDX PT, R3, R27, RZ, 0x181f ;  /* 0x00181fff1b037589 */ /* 0x000ee200000e0000 */
[----:B--2---:R-:W-:-:S05]  /*ebc0*/  IADD3 R2, P0, R2, R0, RZ ;  /* 0x0000000002027210 */ /* 0x004fca0007f1e0ff */
[----:B---3--:R-:W-:-:S05]  /*ebd0*/  IMAD.X R3, RZ, RZ, R3, P0 ;  /* 0x000000ffff037224 */ /* 0x008fca00000e0603 */
[----:B------:R-:W-:Y:S01]  /*ebe0*/  @!PT LDS RZ, [RZ] ;  /* 0x00000000fffff984 */ /* 0x000fe20000000800 */
[----:B------:R2:W-:Y:S04]  /*ebf0*/  LDGSTS.E.BYPASS.LTC128B.128 [R25+0x22400], desc[UR42][R2.64], !P1 ;  /* 0x2240000002197fae */ /* 0x0005e8000c901d6a */
[----:B--2---:R-:W2:Y:S04]  /*ec00*/  SHFL.IDX PT, R2, R21, 0x1, 0x181f ;  /* 0x00381f0015027f89 */ /* 0x004ea800000e0000 */
[----:B------:R-:W3:Y:S01]  /*ec10*/  SHFL.IDX PT, R3, R27, 0x1, 0x181f ;  /* 0x00381f001b037f89 */ /* 0x000ee200000e0000 */
[----:B--2---:R-:W-:-:S05]  /*ec20*/  IADD3 R2, P0, R2, R0, RZ ;  /* 0x0000000002027210 */ /* 0x004fca0007f1e0ff */
[----:B---3--:R-:W-:-:S05]  /*ec30*/  IMAD.X R3, RZ, RZ, R3, P0 ;  /* 0x000000ffff037224 */ /* 0x008fca00000e0603 */
[----:B------:R2:W-:Y:S04]  /*ec40*/  LDGSTS.E.BYPASS.LTC128B.128 [R25+0x22c00], desc[UR42][R2.64], !P1 ;  /* 0x22c0000002197fae */ /* 0x0005e8000c901d6a */
[----:B--2---:R-:W2:Y:S04]  /*ec50*/  SHFL.IDX PT, R2, R21, 0x2, 0x181f ;  /* 0x00581f0015027f89 */ /* 0x004ea800000e0000 */
[----:B------:R-:W3:Y:S04]  /*ec60*/  SHFL.IDX PT, R3, R27, 0x2, 0x181f ;  /* 0x00581f001b037f89 */ /* 0x000ee800000e0000 */
[----:B------:R-:W4:Y:S01]  /*ec70*/  SHFL.IDX PT, R27, R27, 0x3, 0x181f ;  /* 0x00781f001b1b7f89 */ /* 0x000f2200000e0000 */
[----:B--2---:R-:W-:-:S05]  /*ec80*/  IADD3 R2, P0, R2, R0, RZ ;  /* 0x0000000002027210 */ /* 0x004fca0007f1e0ff */
[----:B---3--:R-:W-:-:S05]  /*ec90*/  IMAD.X R3, RZ, RZ, R3, P0 ;  /* 0x000000ffff037224 */ /* 0x008fca00000e0603 */
[----:B------:R2:W-:Y:S04]  /*eca0*/  LDGSTS.E.BYPASS.LTC128B.128 [R25+0x23400], desc[UR42][R2.64], !P1 ;  /* 0x2340000002197fae */ /* 0x0005e8000c901d6a */
[----:B--2-4-:R2:W3:Y:S02]  /*ecb0*/  SHFL.IDX PT, R2, R21, 0x3, 0x181f ;  /* 0x00781f0015027f89 */ /* 0x0144e400000e0000 */
.L_x_320:
[----:B---3--:R-:W-:-:S05]  /*ecc0*/  IADD3 R2, P0, R2, R0, RZ ;  /* 0x0000000002027210 */ /* 0x008fca0007f1e0ff */
[----:B------:R-:W-:Y:S01]  /*ecd0*/  IMAD.X R3, RZ, RZ, R27, P0 ;  /* 0x000000ffff037224 */ /* 0x000fe200000e061b */
[----:B------:R-:W-:-:S04]  /*ece0*/  PLOP3.LUT P0, PT, PT, PT, PT, 0x80, 0x0 ;  /* 0x000000000000781c */ /* 0x000fc80003f0f070 */
[----:B------:R-:W-:Y:S01]  /*ecf0*/  @!PT LDS RZ, [RZ] ;  /* 0x00000000fffff984 */ /* 0x000fe20000000800 */
[----:B------:R-:W-:Y:S01]  /*ed00*/  @!PT LDS RZ, [RZ] ;  /* 0x00000000fffff984 */ /* 0x000fe20000000800 */
[----:B------:R-:W-:Y:S01]  /*ed10*/  @!PT LDS RZ, [RZ] ;  /* 0x00000000fffff984 */ /* 0x000fe20000000800 */
[----:B------:R3:W-:Y:S01]  /*ed20*/  LDGSTS.E.BYPASS.LTC128B.128 [R25+0x23c00], desc[UR42][R2.64], !P1 ;  /* 0x23c0000002197fae */ /* 0x0007e2000c901d6a */
[----:B------:R-:W-:-:S08]  /*ed30*/  NOP ;  /* 0x0000000000007918 */ /* 0x000fd00000000000 */
.L_x_240:
[----:B------:R-:W-:Y:S02]  /*ed40*/  PLOP3.LUT P1, PT, P1, P0, PT, 0xa2, 0x0 ;  /* 0x000000000000781c */ /* 0x000fe40000f21472 */
[----:B------:R-:W-:-:S08]  /*ed50*/  @P0 R2UR P1, UR4, R8 ;  /* 0x00000000080402ca */ /* 0x000fd00000020000 */
[----:B------:R-:W-:-:S05]  /*ed60*/  @P0 PLOP3.LUT P0, PT, P1, PT, PT, 0x80, 0x0 ;  /* 0x000000000000081c */ /* 0x000fca0000f0f070 */
[----:B------:R-:W-:Y:S01]  /*ed70*/  @!P1 SYNCS.ARRIVE.TRANS64.RED.A0T1 RZ, [UR4+0x38830], RZ ;  /* 0x038830ffffff99a7 */ /* 0x000fe20008200404 */
[----:B------:R-:W-:Y:S07]  /*ed80*/  @!P1 ARRIVES.LDGSTSBAR.64.TRANSCNT [UR4+0x38830] ;  /* 0x03883000ff0099b0 */ /* 0x000fee0008000a84 */
[----:B------:R-:W-:Y:S05]  /*ed90*/  @P0 BRA.U.ANY `(.L_x_240) ;  /* 0xfffffffd00e80947 */ /* 0x000fea000393ffff */
[----:B------:R-:W-:Y:S01]  /*eda0*/  NOP ;  /* 0x0000000000007918 */ /* 0x000fe20000000000 */
[----:B---3--:R-:W-:-:S04]  /*edb0*/  LOP3.LUT R2, R37, 0x2, RZ, 0xfc, !PT ;  /* 0x0000000225027812 */ /* 0x008fc800078efcff */
[----:B------:R-:W-:-:S13]  /*edc0*/  ISETP.NE.AND P2, PT, R2, 0x3, PT ;  /* 0x000000030200780c */ /* 0x000fda0003f45270 */
[----:B------:R-:W-:Y:S05]  /*edd0*/  @!P2 BRA `(.L_x_241) ;  /* 0x000000000004a947 */ /* 0x000fea0003800000 */
[----:B------:R-:W-:Y:S01]  /*ede0*/  BPT.TRAP 0x1 ;  /* 0x000000040000795c */ /* 0x000fe20000300000 */
.L_x_241:
[----:B------:R3:W-:Y:S01]  /*edf0*/  SYNCS.ARRIVE.TRANS64.A1T0 RZ, [R8+URZ+0x38830], RZ ;  /* 0x038830ff08ff79a7 */ /* 0x0007e2000810003f */
[----:B------:R-:W-:Y:S05]  /*ee00*/  @!P2 BRA `(.L_x_242) ;  /* 0x000000000004a947 */ /* 0x000fea0003800000 */
[----:B------:R-:W-:Y:S01]  /*ee10*/  BPT.TRAP 0x1 ;  /* 0x000000040000795c */ /* 0x000fe20000300000 */
.L_x_242:
[----:B------:R-:W4:Y:S01]  /*ee20*/  SYNCS.PHASECHK.TRANS64.TRYWAIT P0, [R8+URZ+0x38860], R20 ;  /* 0x03886014080075a7 */ /* 0x000f22000800017f */
[----:B------:R-:W-:Y:S04]  /*ee30*/  BSSY B1, `(.L_x_243) ;  /* 0x0000002000017945 */ /* 0x000fe80003800000 */
[----:B----4-:R-:W-:Y:S05]  /*ee40*/  @!P0 BRA `(.L_x_244) ;  /* 0x0000002c00948947 */ /* 0x010fea0003800000 */
.L_x_321:
[----:B------:R-:W-:Y:S05]  /*ee50*/  BSYNC B1 ;  /* 0x0000000000017941 */ /* 0x000fea0003800000 */
.L_x_243:
[----:B------:R-:W-:Y:S01]  /*ee60*/  ULDC.64 UR4, c[0x0][0x328] ;  /* 0x0000ca0000047ab9 */ /* 0x000fe20000000a00 */
[C---:B------:R-:W-:Y:S01]  /*ee70*/  LOP3.LUT P5, RZ, R16.reuse, 0x8, RZ, 0xc0, !PT ;  /* 0x0000000810ff7812 */ /* 0x040fe200078ac0ff */
[----:B------:R-:W-:Y:S01]  /*ee80*/  IMAD R2, R7, UR4, RZ ;  /* 0x0000000407027c24 */ /* 0x000fe2000f8e02ff */
[----:B------:R-:W-:Y:S01]  /*ee90*/  LOP3.LUT P4, RZ, R16, 0x4, RZ, 0xc0, !PT ;  /* 0x0000000410ff7812 */ /* 0x000fe2000788c0ff */
[----:B--2---:R-:W-:Y:S01]  /*eea0*/  IMAD R21, R18, 0x7000, R6 ;  /* 0x0000700012157824 */ /* 0x004fe200078e0206 */
        /* <DEDUP_REMOVED lines=17> */
[----:B-1--4-:R-:W-:Y:S01]  /*efc0*/  LEA.HI.X R20, R2, UR5, R3, 0x1, P0 ;  /* 0x0000000502147c11 */ /* 0x012fe200080f0c03 */
[----:B------:R-:W-:Y:S08]  /*efd0*/  BRA.DIV UR4, `(.L_x_245) ;  /* 0x0000002e04447947 */ /* 0x000ff0000b800000 */
[----:B------:R-:W1:Y:S01]  /*efe0*/  SHFL.IDX PT, R14, R10, RZ, 0x181f ;  /* 0x00181fff0a0e7589 */ /* 0x000e6200000e0000 */
[C---:B------:R-:W-:Y:S02]  /*eff0*/  LOP3.LUT P1, RZ, R16.reuse, 0x200, RZ, 0xc0, !PT ;  /* 0x0000020010ff7812 */ /* 0x040fe4000782c0ff */
[C---:B------:R-:W-:Y:S01]  /*f000*/  LOP3.LUT P2, RZ, R16.reuse, 0x20, RZ, 0xc0, !PT ;  /* 0x0000002010ff7812 */ /* 0x040fe2000784c0ff */
[----:B------:R-:W2:Y:S01]  /*f010*/  SHFL.IDX PT, R3, R20, RZ, 0x181f ;  /* 0x00181fff14037589 */ /* 0x000ea200000e0000 */
[----:B------:R-:W-:Y:S02]  /*f020*/  LOP3.LUT P6, RZ, R16, 0x10, RZ, 0xc0, !PT ;  /* 0x0000001010ff7812 */ /* 0x000fe400078cc0ff */
[----:B------:R-:W-:Y:S01]  /*f030*/  LEA R21, R21, UR37, 0x1 ;  /* 0x0000002515157c11 */ /* 0x000fe2000f8e08ff */
[----:B------:R-:W4:Y:S01]  /*f040*/  SHFL.IDX PT, R2, R10, 0x1, 0x181f ;  /* 0x00381f000a027f89 */ /* 0x000f2200000e0000 */
[----:B------:R-:W-:-:S09]  /*f050*/  LOP3.LUT R17, R17, 0xf7ffffff, RZ, 0xc0, !PT ;  /* 0xf7ffffff11117812 */ /* 0x000fd200078ec0ff */
[----:B------:R-:W-:Y:S02]  /*f060*/  @P6 LOP3.LUT R17, R17, 0x8000000, RZ, 0xfc, !PT ;  /* 0x0800000011116812 */ /* 0x000fe400078efcff */
[-C--:B-1----:R-:W-:Y:S02]  /*f070*/  IADD3 R4, P0, R14, R0.reuse, RZ ;  /* 0x000000000e047210 */ /* 0x082fe40007f1e0ff */
[----:B------:R-:W1:Y:S03]  /*f080*/  SHFL.IDX PT, R14, R10, 0x2, 0x181f ;  /* 0x00581f000a0e7f89 */ /* 0x000e6600000e0000 */
[----:B--2---:R-:W-:Y:S02]  /*f090*/  IMAD.X R5, RZ, RZ, R3, P0 ;  /* 0x000000ffff057224 */ /* 0x004fe400000e0603 */
[----:B------:R-:W2:Y:S01]  /*f0a0*/  SHFL.IDX PT, R3, R20, 0x1, 0x181f ;  /* 0x00381f0014037f89 */ /* 0x000ea200000e0000 */
[----:B----4-:R-:W-:-:S03]  /*f0b0*/  IADD3 R6, P0, R2, R0, RZ ;  /* 0x0000000002067210 */ /* 0x010fc60007f1e0ff */
[----:B------:R4:W-:Y:S01]  /*f0c0*/  LDGSTS.E.BYPASS.LTC128B.128 [R21+0x400], desc[UR42][R4.64], !P1 ;  /* 0x0040000004157fae */ /* 0x0009e2000c901d6a */
[----:B------:R-:W-:-:S03]  /*f0d0*/  ISETP.NE.U32.AND P1, PT, R30, RZ, PT ;  /* 0x000000ff1e00720c */ /* 0x000fc60003f25070 */
[----:B------:R4:W-:Y:S04]  /*f0e0*/  LDGSTS.E.BYPASS.LTC128B.128 [R21+0x2400], desc[UR42][R4.64+0x80], !P2 ;  /* 0x0240008004157fae */ /* 0x0009e8000d101d6a */
[----:B------:R4:W-:Y:S01]  /*f0f0*/  LDGSTS.E.BYPASS.LTC128B.128 [R21+0x4400], desc[UR42][R4.64+0x100], !P6 ;  /* 0x0440010004157fae */ /* 0x0009e2000f101d6a */
[----:B------:R-:W-:-:S03]  /*f100*/  LOP3.LUT P6, RZ, R16, 0x200, RZ, 0xc0, !PT ;  /* 0x0000020010ff7812 */ /* 0x000fc600078cc0ff */
[----:B------:R4:W-:Y:S01]  /*f110*/  LDGSTS.E.BYPASS.LTC128B.128 [R21+0x6400], desc[UR42][R4.64+0x180], !P5 ;  /* 0x0640018004157fae */ /* 0x0009e2000e901d6a */
[----:B-1----:R-:W-:-:S03]  /*f120*/  IADD3 R2, P2, R14, R0, RZ ;  /* 0x000000000e027210 */ /* 0x002fc60007f5e0ff */
[----:B------:R4:W-:Y:S01]  /*f130*/  LDGSTS.E.BYPASS.LTC128B.128 [R21+0x8400], desc[UR42][R4.64+0x200], !P4 ;  /* 0x0840020004157fae */ /* 0x0009e2000e101d6a */
[----:B--2---:R-:W-:Y:S01]  /*f140*/  IMAD.X R7, RZ, RZ, R3, P0 ;  /* 0x000000ffff077224 */ /* 0x004fe200000e0603 */
[----:B------:R-:W-:Y:S02]  /*f150*/  ISETP.NE.U32.AND P0, PT, R31, RZ, PT ;  /* 0x000000ff1f00720c */ /* 0x000fe40003f05070 */
[----:B------:R-:W1:Y:S04]  /*f160*/  SHFL.IDX PT, R3, R20, 0x2, 0x181f ;  /* 0x00581f0014037f89 */ /* 0x000e6800000e0000 */
[----:B------:R4:W-:Y:S04]  /*f170*/  LDGSTS.E.BYPASS.LTC128B.128 [R21+0xa400], desc[UR42][R4.64+0x280], !P3 ;  /* 0x0a40028004157fae */ /* 0x0009e8000d901d6a */
[----:B------:R4:W2:Y:S04]  /*f180*/  SHFL.IDX PT, R14, R10, 0x3, 0x181f ;  /* 0x00781f000a0e7f89 */ /* 0x0008a800000e0000 */
[----:B------:R4:W-:Y:S04]  /*f190*/  LDGSTS.E.BYPASS.LTC128B.128 [R21+0xc400], desc[UR42][R4.64+0x300], P0 ;  /* 0x0c40030004157fae */ /* 0x0009e80008101d6a */
[----:B------:R4:W-:Y:S04]  /*f1a0*/  LDGSTS.E.BYPASS.LTC128B.128 [R21+0xe400], desc[UR42][R4.64+0x380], P1 ;  /* 0x0e40038004157fae */ /* 0x0009e80008901d6a */
[----:B------:R4:W-:Y:S01]  /*f1b0*/  LDGSTS.E.BYPASS.LTC128B.128 [R21+0xc00], desc[UR42][R6.64], !P6 ;  /* 0x00c0000006157fae */ /* 0x0009e2000f101d6a */
[----:B------:R-:W-:-:S02]  /*f1c0*/  LOP3.LUT P6, RZ, R17, 0x8000000, RZ, 0xc0, !PT ;  /* 0x0800000011ff7812 */ /* 0x000fc400078cc0ff */
[----:B------:R-:W-:Y:S01]  /*f1d0*/  LOP3.LUT R17, R17, 0xfbffffff, RZ, 0xc0, !PT ;  /* 0xfbffffff11117812 */ /* 0x000fe200078ec0ff */
[----:B-1----:R-:W-:Y:S01]  /*f1e0*/  IMAD.X R3, RZ, RZ, R3, P2 ;  /* 0x000000ffff037224 */ /* 0x002fe200010e0603 */
[----:B------:R-:W-:Y:S01]  /*f1f0*/  LOP3.LUT P2, RZ, R16, 0x20, RZ, 0xc0, !PT ;  /* 0x0000002010ff7812 */ /* 0x000fe2000784c0ff */
[----:B------:R-:W1:-:S12]  /*f200*/  SHFL.IDX PT, R20, R20, 0x3, 0x181f ;  /* 0x00781f0014147f89 */ /* 0x000e5800000e0000 */
[----:B------:R4:W-:Y:S01]  /*f210*/  LDGSTS.E.BYPASS.LTC128B.128 [R21+0x2c00], desc[UR42][R6.64+0x80], !P2 ;  /* 0x02c0008006157fae */ /* 0x0009e2000d101d6a */
[----:B------:R-:W-:Y:S02]  /*f220*/  @P2 LOP3.LUT R17, R17, 0x4000000, RZ, 0xfc, !PT ;  /* 0x0400000011112812 */ /* 0x000fe400078efcff */
[----:B------:R-:W-:Y:S01]  /*f230*/  LOP3.LUT P2, RZ, R16, 0x200, RZ, 0xc0, !PT ;  /* 0x0000020010ff7812 */ /* 0x000fe2000784c0ff */
[----:B------:R4:W-:Y:S04]  /*f240*/  LDGSTS.E.BYPASS.LTC128B.128 [R21+0x4c00], desc[UR42][R6.64+0x100], !P6 ;  /* 0x04c0010006157fae */ /* 0x0009e8000f101d6a */
[----:B------:R4:W-:Y:S04]  /*f250*/  LDGSTS.E.BYPASS.LTC128B.128 [R21+0x6c00], desc[UR42][R6.64+0x180], !P5 ;  /* 0x06c0018006157fae */ /* 0x0009e8000e901d6a */
[----:B------:R4:W-:Y:S04]  /*f260*/  LDGSTS.E.BYPASS.LTC128B.128 [R21+0x8c00], desc[UR42][R6.64+0x200], !P4 ;  /* 0x08c0020006157fae */ /* 0x0009e8000e101d6a */
[----:B------:R4:W-:Y:S04]  /*f270*/  LDGSTS.E.BYPASS.LTC128B.128 [R21+0xac00], desc[UR42][R6.64+0x280], !P3 ;  /* 0x0ac0028006157fae */ /* 0x0009e8000d901d6a */
[----:B------:R4:W-:Y:S04]  /*f280*/  LDGSTS.E.BYPASS.LTC128B.128 [R21+0xcc00], desc[UR42][R6.64+0x300], P0 ;  /* 0x0cc0030006157fae */ /* 0x0009e80008101d6a */
[----:B------:R4:W-:Y:S04]  /*f290*/  LDGSTS.E.BYPASS.LTC128B.128 [R21+0xec00], desc[UR42][R6.64+0x380], P1 ;  /* 0x0ec0038006157fae */ /* 0x0009e80008901d6a */
[----:B------:R4:W-:Y:S01]  /*f2a0*/  LDGSTS.E.BYPASS.LTC128B.128 [R21+0x1400], desc[UR42][R2.64], !P2 ;  /* 0x0140000002157fae */ /* 0x0009e2000d101d6a */
[----:B------:R-:W-:-:S13]  /*f2b0*/  LOP3.LUT P2, RZ, R17, 0x4000000, RZ, 0xc0, !PT ;  /* 0x0400000011ff7812 */ /* 0x000fda000784c0ff */
[----:B------:R4:W-:Y:S04]  /*f2c0*/  LDGSTS.E.BYPASS.LTC128B.128 [R21+0x3400], desc[UR42][R2.64+0x80], !P2 ;  /* 0x0340008002157fae */ /* 0x0009e8000d101d6a */
[----:B------:R4:W-:Y:S04]  /*f2d0*/  LDGSTS.E.BYPASS.LTC128B.128 [R21+0x5400], desc[UR42][R2.64+0x100], !P6 ;  /* 0x0540010002157fae */ /* 0x0009e8000f101d6a */
[----:B------:R4:W-:Y:S04]  /*f2e0*/  LDGSTS.E.BYPASS.LTC128B.128 [R21+0x7400], desc[UR42][R2.64+0x180], !P5 ;  /* 0x0740018002157fae */ /* 0x0009e8000e901d6a */
[----:B------:R4:W-:Y:S04]  /*f2f0*/  LDGSTS.E.BYPASS.LTC128B.128 [R21+0x9400], desc[UR42][R2.64+0x200], !P4 ;  /* 0x0940020002157fae */ /* 0x0009e8000e101d6a */
[----:B------:R4:W-:Y:S04]  /*f300*/  LDGSTS.E.BYPASS.LTC128B.128 [R21+0xb400], desc[UR42][R2.64+0x280], !P3 ;  /* 0x0b40028002157fae */ /* 0x0009e8000d901d6a */
[----:B------:R4:W-:Y:S04]  /*f310*/  LDGSTS.E.BYPASS.LTC128B.128 [R21+0xd400], desc[UR42][R2.64+0x300], P0 ;  /* 0x0d40030002157fae */ /* 0x0009e80008101d6a */
[----:B-12---:R4:W-:Y:S02]  /*f320*/  LDGSTS.E.BYPASS.LTC128B.128 [R21+0xf400], desc[UR42][R2.64+0x380], P1 ;  /* 0x0f40038002157fae */ /* 0x0069e40008901d6a */
.L_x_331:
[----:B----4-:R-:W-:Y:S02]  /*f330*/  P2R R4, PR, RZ, 0x2 ;  /* 0x00000002ff047803 */ /* 0x010fe40000000000 */
        /* <DEDUP_REMOVED lines=19> */
.L_x_246:
[----:B------:R-:W-:Y:S02]  /*f470*/  PLOP3.LUT P1, PT, P1, P0, PT, 0xa2, 0x0 ;  /* 0x000000000000781c */ /* 0x000fe40000f21472 */
[----:B------:R-:W-:-:S08]  /*f480*/  @P0 R2UR P1, UR4, R8 ;  /* 0x00000000080402ca */ /* 0x000fd00000020000 */
[----:B------:R-:W-:-:S05]  /*f490*/  @P0 PLOP3.LUT P0, PT, P1, PT, PT, 0x80, 0x0 ;  /* 0x000000000000081c */ /* 0x000fca0000f0f070 */
[----:B------:R-:W-:Y:S01]  /*f4a0*/  @!P1 SYNCS.ARRIVE.TRANS64.RED.A0T1 RZ, [UR4+0x38850], RZ ;  /* 0x038850ffffff99a7 */ /* 0x000fe20008200404 */
[----:B------:R-:W-:Y:S07]  /*f4b0*/  @!P1 ARRIVES.LDGSTSBAR.64.TRANSCNT [UR4+0x38850] ;  /* 0x03885000ff0099b0 */ /* 0x000fee0008000a84 */
[----:B------:R-:W-:Y:S05]  /*f4c0*/  @P0 BRA.U.ANY `(.L_x_246) ;  /* 0xfffffffd00e80947 */ /* 0x000fea000393ffff */
[----:B------:R-:W-:Y:S01]  /*f4d0*/  NOP ;  /* 0x0000000000007918 */ /* 0x000fe20000000000 */
[----:B-1----:R-:W-:-:S04]  /*f4e0*/  LOP3.LUT R2, R37, 0x2, RZ, 0xfc, !PT ;  /* 0x0000000225027812 */ /* 0x002fc800078efcff */
[----:B------:R-:W-:-:S13]  /*f4f0*/  ISETP.NE.AND P2, PT, R2, 0x3, PT ;  /* 0x000000030200780c */ /* 0x000fda0003f45270 */
[----:B------:R-:W-:Y:S05]  /*f500*/  @!P2 BRA `(.L_x_247) ;  /* 0x000000000004a947 */ /* 0x000fea0003800000 */
[----:B------:R-:W-:Y:S01]  /*f510*/  BPT.TRAP 0x1 ;  /* 0x000000040000795c */ /* 0x000fe20000300000 */
.L_x_247:
[----:B------:R-:W-:Y:S01]  /*f520*/  IADD3 R18, R18, 0x1, RZ ;  /* 0x0000000112127810 */ /* 0x000fe20007ffe0ff */
[----:B------:R1:W-:Y:S03]  /*f530*/  SYNCS.ARRIVE.TRANS64.A1T0 RZ, [R8+URZ+0x38850], RZ ;  /* 0x038850ff08ff79a7 */ /* 0x0003e6000810003f */
[----:B------:R-:W-:-:S04]  /*f540*/  ISETP.NE.AND P0, PT, R18, 0x2, PT ;  /* 0x000000021200780c */ /* 0x000fc80003f05270 */
[----:B------:R-:W-:Y:S02]  /*f550*/  SEL R18, R18, RZ, P0 ;  /* 0x000000ff12127207 */ /* 0x000fe40000000000 */
[----:B------:R-:W-:Y:S02]  /*f560*/  SEL R2, RZ, 0x1, P0 ;  /* 0x00000001ff027807 */ /* 0x000fe40000000000 */
[----:B------:R-:W-:Y:S02]  /*f570*/  ISETP.GT.AND P0, PT, R9, RZ, PT ;  /* 0x000000ff0900720c */ /* 0x000fe40003f04270 */
[----:B------:R-:W-:Y:S01]  /*f580*/  LOP3.LUT R23, R23, R2, RZ, 0x3c, !PT ;  /* 0x0000000217177212 */ /* 0x000fe200078e3cff */
[----:B------:R-:W-:-:S04]  /*f590*/  VIADD R2, R9, 0xffffffff ;  /* 0xffffffff09027836 */ /* 0x000fc80000000000 */
[----:B------:R-:W-:-:S06]  /*f5a0*/  IMAD.MOV.U32 R9, RZ, RZ, R2 ;  /* 0x000000ffff097224 */ /* 0x000fcc00078e0002 */
[----:B-1----:R-:W-:Y:S05]  /*f5b0*/  @P0 BRA `(.L_x_248) ;  /* 0xfffffff000880947 */ /* 0x002fea000383ffff */
[----:B------:R-:W-:Y:S05]  /*f5c0*/  BSYNC B0 ;  /* 0x0000000000007941 */ /* 0x000fea0003800000 */
.L_x_235:
[----:B------:R-:W2:Y:S01]  /*f5d0*/  LDL.LU R2, [R1+0xc] ;  /* 0x00000c0001027983 */ /* 0x000ea20000300800 */
[----:B------:R-:W-:-:S03]  /*f5e0*/  ULDC UR4, c[0x0][0xd34] ;  /* 0x00034d0000047ab9 */ /* 0x000fc60000000800 */
[----:B------:R-:W4:Y:S01]  /*f5f0*/  LDL.LU R0, [R1+0x1c] ;  /* 0x00001c0001007983 */ /* 0x000f220000300800 */
[----:B--2---:R-:W-:Y:S02]  /*f600*/  VIADD R2, R2, UR38 ;  /* 0x0000002602027c36 */ /* 0x004fe40008000000 */
[----:B----4-:R-:W-:-:S03]  /*f610*/  VIADD R0, R0, 0x1 ;  /* 0x0000000100007836 */ /* 0x010fc60000000000 */
[----:B------:R1:W-:Y:S01]  /*f620*/  STL [R1+0xc], R2 ;  /* 0x00000c0201007387 */ /* 0x0003e20000100800 */
[----:B------:R-:W-:-:S03]  /*f630*/  ISETP.GE.AND P0, PT, R2, UR4, PT ;  /* 0x0000000402007c0c */ /* 0x000fc6000bf06270 */
[----:B------:R1:W-:Y:S10]  /*f640*/  STL [R1+0x1c], R0 ;  /* 0x00001c0001007387 */ /* 0x0003f40000100800 */
[----:B-1----:R-:W-:Y:S05]  /*f650*/  @!P0 BRA `(.L_x_249) ;  /* 0xffffffc4007c8947 */ /* 0x002fea000383ffff */
[----:B------:R-:W-:-:S07]  /*f660*/  LOP3.LUT R0, R0, 0x1, RZ, 0xc, !PT ;  /* 0x0000000100007812 */ /* 0x000fce00078e0cff */
.L_x_212:
[----:B------:R-:W1:Y:S01]  /*f670*/  S2R R3, SR_CgaCtaId ;  /* 0x0000000000037919 */ /* 0x000e620000008800 */
[----:B------:R-:W-:Y:S01]  /*f680*/  MOV R2, 0x400 ;  /* 0x0000040000027802 */ /* 0x000fe20000000f00 */
[----:B------:R-:W-:Y:S01]  /*f690*/  BSSY B0, `(.L_x_250) ;  /* 0x0000005000007945 */ /* 0x000fe20003800000 */
[----:B------:R-:W-:Y:S02]  /*f6a0*/  SHF.L.U32 R0, R0, 0x1f, RZ ;  /* 0x0000001f00007819 */ /* 0x000fe400000006ff */
[----:B-1----:R-:W-:-:S04]  /*f6b0*/  LEA R5, R3, R2, 0x18 ;  /* 0x0000000203057211 */ /* 0x002fc800078ec0ff */
[----:B------:R-:W1:Y:S02]  /*f6c0*/  SYNCS.PHASECHK.TRANS64.TRYWAIT P0, [R5+URZ+0x38820], R0 ;  /* 0x03882000050075a7 */ /* 0x000e64000800017f */
[----:B-1----:R-:W-:Y:S05]  /*f6d0*/  @!P0 BRA `(.L_x_251) ;  /* 0x0000002c00488947 */ /* 0x002fea0003800000 */
.L_x_332:
[----:B------:R-:W-:Y:S05]  /*f6e0*/  BSYNC B0 ;  /* 0x0000000000007941 */ /* 0x000fea0003800000 */
.L_x_250:
[----:B------:R-:W-:-:S03]  /*f6f0*/  UMOV UR4, 0xffffffff ;  /* 0xffffffff00047882 */ /* 0x000fc60000000000 */
[----:B------:R-:W-:Y:S05]  /*f700*/  BRA.DIV UR4, `(.L_x_252) ;  /* 0x0000002e04507947 */ /* 0x000fea000b800000 */
[----:B-1----:R-:W1:Y:S02]  /*f710*/  S2R R0, SR_TID.X ;  /* 0x0000000000007919 */ /* 0x002e640000002100 */
[----:B-1----:R-:W-:-:S04]  /*f720*/  SHF.R.U32.HI R0, RZ, 0x5, R0 ;  /* 0x00000005ff007819 */ /* 0x002fc80000011600 */
[----:B------:R-:W-:-:S05]  /*f730*/  LOP3.LUT R0, R0, 0x3, RZ, 0xc0, !PT ;  /* 0x0000000300007812 */ /* 0x000fca00078ec0ff */
[----:B------:R1:W2:Y:S02]  /*f740*/  SHFL.IDX PT, R14, R0, RZ, 0x1f ;  /* 0x00001fff000e7589 */ /* 0x0002a400000e0000 */
.L_x_335:
[----:B--2---:R-:W-:Y:S01]  /*f750*/  ISETP.NE.AND P0, PT, R14, RZ, PT ;  /* 0x000000ff0e00720c */ /* 0x004fe20003f05270 */
[----:B------:R-:W-:-:S12]  /*f760*/  BSSY B0, `(.L_x_253) ;  /* 0x0000023000007945 */ /* 0x000fd80003800000 */
[----:B------:R-:W-:Y:S05]  /*f770*/  @P0 BRA `(.L_x_254) ;  /* 0x0000000000840947 */ /* 0x000fea0003800000 */
[----:B------:R-:W-:-:S03]  /*f780*/  UMOV UR4, 0xffffffff ;  /* 0xffffffff00047882 */ /* 0x000fc60000000000 */
[----:B------:R-:W-:Y:S05]  /*f790*/  BRA.DIV UR4, `(.L_x_255) ;  /* 0x0000002e04607947 */ /* 0x000fea000b800000 */
[----:B------:R-:W-:-:S13]  /*f7a0*/  ELECT P6, URZ, PT ;  /* 0x00000000003f782f */ /* 0x000fda00038c0000 */
.L_x_338:
[----:B------:R-:W-:Y:S05]  /*f7b0*/  @!P6 BRA `(.L_x_254) ;  /* 0x000000000074e947 */ /* 0x000fea0003800000 */
[----:B------:R-:W-:-:S04]  /*f7c0*/  LOP3.LUT R37, R37, 0x2, RZ, 0xfc, !PT ;  /* 0x0000000225257812 */ /* 0x000fc800078efcff */
[----:B------:R-:W-:-:S13]  /*f7d0*/  ISETP.NE.AND P0, PT, R37, 0x3, PT ;  /* 0x000000032500780c */ /* 0x000fda0003f05270 */
[----:B------:R-:W-:Y:S05]  /*f7e0*/  @!P0 BRA `(.L_x_256) ;  /* 0x0000000000048947 */ /* 0x000fea0003800000 */
[----:B------:R-:W-:Y:S01]  /*f7f0*/  BPT.TRAP 0x1 ;  /* 0x000000040000795c */ /* 0x000fe20000300000 */
.L_x_256:
[C---:B------:R-:W-:Y:S01]  /*f800*/  IMAD R3, R18.reuse, 0x8, R5 ;  /* 0x0000000812037824 */ /* 0x040fe200078e0205 */
[----:B------:R-:W-:Y:S01]  /*f810*/  SHF.L.U32 R2, R23, 0x1f, RZ ;  /* 0x0000001f17027819 */ /* 0x000fe200000006ff */
[----:B------:R-:W-:-:S03]  /*f820*/  VIADD R18, R18, 0x1 ;  /* 0x0000000112127836 */ /* 0x000fc60000000000 */
[----:B------:R-:W2:Y:S02]  /*f830*/  SYNCS.PHASECHK.TRANS64.TRYWAIT P1, [R3+URZ+0x38840], R2 ;  /* 0x03884002030075a7 */ /* 0x000ea4000802017f */
[----:B------:R-:W-:-:S04]  /*f840*/  ISETP.NE.AND P2, PT, R18, 0x2, PT ;  /* 0x000000021200780c */ /* 0x000fc80003f45270 */
[----:B-1----:R-:W-:Y:S01]  /*f850*/  SEL R0, RZ, 0x1, P2 ;  /* 0x00000001ff007807 */ /* 0x002fe20001000000 */
[----:B--2---:R-:W-:Y:S08]  /*f860*/  @!P1 BRA `(.L_x_257) ;  /* 0x0000002c004c9947 */ /* 0x004ff00003800000 */
.L_x_339:
[----:B------:R-:W-:Y:S02]  /*f870*/  SEL R18, R18, RZ, P2 ;  /* 0x000000ff12127207 */ /* 0x000fe40001000000 */
[----:B------:R-:W-:Y:S01]  /*f880*/  LOP3.LUT R0, R23, R0, RZ, 0x3c, !PT ;  /* 0x0000000017007212 */ /* 0x000fe200078e3cff */
[----:B------:R-:W-:Y:S06]  /*f890*/  @!P0 BRA `(.L_x_258) ;  /* 0x0000000000048947 */ /* 0x000fec0003800000 */
[----:B------:R-:W-:Y:S01]  /*f8a0*/  BPT.TRAP 0x1 ;  /* 0x000000040000795c */ /* 0x000fe20000300000 */
.L_x_258:
[----:B------:R-:W-:Y:S01]  /*f8b0*/  IMAD R5, R18, 0x8, R5 ;  /* 0x0000000812057824 */ /* 0x000fe200078e0205 */
[----:B------:R-:W-:-:S04]  /*f8c0*/  SHF.L.U32 R0, R0, 0x1f, RZ ;  /* 0x0000001f00007819 */ /* 0x000fc800000006ff */
[----:B------:R-:W2:Y:S02]  /*f8d0*/  SYNCS.PHASECHK.TRANS64.TRYWAIT P1, [R5+URZ+0x38840], R0 ;  /* 0x03884000050075a7 */ /* 0x000ea4000802017f */
[----:B--2---:R-:W-:Y:S05]  /*f8e0*/  @!P1 BRA `(.L_x_259) ;  /* 0x0000002c00409947 */ /* 0x004fea0003800000 */
.L_x_340:
[----:B------:R-:W-:Y:S05]  /*f8f0*/  @!P0 BRA `(.L_x_260) ;  /* 0x0000000000048947 */ /* 0x000fea0003800000 */
[----:B------:R-:W-:Y:S01]  /*f900*/  BPT.TRAP 0x1 ;  /* 0x000000040000795c */ /* 0x000fe20000300000 */
.L_x_260:
[----:B------:R-:W4:Y:S02]  /*f910*/  SYNCS.PHASECHK.TRANS64.TRYWAIT P1, [R3+URZ+0x38860], R2 ;  /* 0x03886002030075a7 */ /* 0x000f24000802017f */
[----:B----4-:R-:W-:Y:S05]  /*f920*/  @!P1 BRA `(.L_x_261) ;  /* 0x0000002c00449947 */ /* 0x010fea0003800000 */
.L_x_341:
[----:B------:R-:W-:Y:S05]  /*f930*/  @!P0 BRA `(.L_x_262) ;  /* 0x0000000000048947 */ /* 0x000fea0003800000 */
[----:B------:R-:W-:Y:S01]  /*f940*/  BPT.TRAP 0x1 ;  /* 0x000000040000795c */ /* 0x000fe20000300000 */
.L_x_262:
[----:B------:R0:W0:Y:S02]  /*f950*/  SYNCS.PHASECHK.TRANS64.TRYWAIT P0, [R5+URZ+0x38860], R0 ;  /* 0x03886000050075a7 */ /* 0x000024000800017f */
[----:B0-----:R-:W-:Y:S05]  /*f960*/  @!P0 NANOSLEEP.SYNCS 0x989680 ;  /* 0x009896800000895d */ /* 0x001fea0003900000 */
[----:B------:R-:W0:Y:S02]  /*f970*/  @!P0 SYNCS.PHASECHK.TRANS64 P0, [R5+URZ+0x38860], R0 ;  /* 0x03886000050085a7 */ /* 0x000e24000800007f */
[----:B0-----:R-:W-:Y:S05]  /*f980*/  @!P0 BRA `(.L_x_262) ;  /* 0xfffffffc00f08947 */ /* 0x001fea000383ffff */
.L_x_254:
[----:B------:R-:W-:Y:S05]  /*f990*/  BSYNC B0 ;  /* 0x0000000000007941 */ /* 0x000fea0003800000 */
.L_x_253:
[----:B------:R-:W-:Y:S05]  /*f9a0*/  EXIT ;  /* 0x000000000000794d */ /* 0x000fea0003800000 */
.L_x_182:
[----:B0-----:R-:W-:-:S04]  /*f9b0*/  IMAD.U32 R3, RZ, RZ, UR38 ;  /* 0x00000026ff037e24 */ /* 0x001fc8000f8e00ff */
[----:B------:R0:W1:Y:S03]  /*f9c0*/  SYNCS.PHASECHK.TRANS64.TRYWAIT P1, [R3+URZ+0x38800], R4 ;  /* 0x03880004030075a7 */ /* 0x000066000802017f */
[----:B-1----:R-:W-:Y:S05]  /*f9d0*/  @!P1 NANOSLEEP.SYNCS 0x989680 ;  /* 0x009896800000995d */ /* 0x002fea0003900000 */
[----:B------:R-:W1:Y:S02]  /*f9e0*/  @!P1 SYNCS.PHASECHK.TRANS64 P1, [R3+URZ+0x38800], R4 ;  /* 0x03880004030095a7 */ /* 0x000e64000802007f */
[----:B-1----:R-:W-:Y:S05]  /*f9f0*/  @!P1 BRA `(.L_x_182) ;  /* 0xfffffffc00ec9947 */ /* 0x002fea000383ffff */
[----:B------:R-:W-:Y:S05]  /*fa00*/  BRA `(.L_x_263) ;  /* 0xffffff3000207947 */ /* 0x000fea000383ffff */
.L_x_186:
[----:B-1----:R1:W2:Y:S02]  /*fa10*/  SYNCS.PHASECHK.TRANS64.TRYWAIT P1, [R3+URZ+0x38830], R6 ;  /* 0x03883006030075a7 */ /* 0x0022a4000802017f */
[----:B--2---:R-:W-:Y:S05]  /*fa20*/  @!P1 NANOSLEEP.SYNCS 0x989680 ;  /* 0x009896800000995d */ /* 0x004fea0003900000 */
[----:B------:R-:W2:Y:S02]  /*fa30*/  @!P1 SYNCS.PHASECHK.TRANS64 P1, [R3+URZ+0x38830], R6 ;  /* 0x03883006030095a7 */ /* 0x000ea4000802007f */
[----:B--2---:R-:W-:Y:S05]  /*fa40*/  @!P1 BRA `(.L_x_186) ;  /* 0xfffffffc00f09947 */ /* 0x004fea000383ffff */
[----:B------:R-:W-:Y:S05]  /*fa50*/  BRA `(.L_x_185) ;  /* 0xffffff3000387947 */ /* 0x000fea000383ffff */
.L_x_187:
[----:B--2---:R-:W-:-:S04]  /*fa60*/  IMAD.U32 R5, RZ, RZ, UR38 ;  /* 0x00000026ff057e24 */ /* 0x004fc8000f8e00ff */
[----:B------:R2:W3:Y:S03]  /*fa70*/  SYNCS.PHASECHK.TRANS64.TRYWAIT P1, [R5+URZ+0x38810], R4 ;  /* 0x03881004050075a7 */ /* 0x0004e6000802017f */
[----:B---3--:R-:W-:Y:S05]  /*fa80*/  @!P1 NANOSLEEP.SYNCS 0x989680 ;  /* 0x009896800000995d */ /* 0x008fea0003900000 */
[----:B------:R-:W3:Y:S02]  /*fa90*/  @!P1 SYNCS.PHASECHK.TRANS64 P1, [R5+URZ+0x38810], R4 ;  /* 0x03881004050095a7 */ /* 0x000ee4000802007f */
[----:B---3--:R-:W-:Y:S05]  /*faa0*/  @!P1 BRA `(.L_x_187) ;  /* 0xfffffffc00ec9947 */ /* 0x008fea000383ffff */
[----:B------:R-:W-:Y:S05]  /*fab0*/  BRA `(.L_x_264) ;  /* 0xffffff3000c07947 */ /* 0x000fea000383ffff */
.L_x_191:
[----:B----4-:R4:W0:Y:S02]  /*fac0*/  SYNCS.PHASECHK.TRANS64.TRYWAIT P1, [R3+URZ+0x38850], R6 ;  /* 0x03885006030075a7 */ /* 0x010824000802017f */
[----:B0-----:R-:W-:Y:S05]  /*fad0*/  @!P1 NANOSLEEP.SYNCS 0x989680 ;  /* 0x009896800000995d */ /* 0x001fea0003900000 */
[----:B------:R-:W0:Y:S02]  /*fae0*/  @!P1 SYNCS.PHASECHK.TRANS64 P1, [R3+URZ+0x38850], R6 ;  /* 0x03885006030095a7 */ /* 0x000e24000802007f */
[----:B0-----:R-:W-:Y:S05]  /*faf0*/  @!P1 BRA `(.L_x_191) ;  /* 0xfffffffc00f09947 */ /* 0x001fea000383ffff */
[----:B------:R-:W-:Y:S05]  /*fb00*/  BRA `(.L_x_190) ;  /* 0xffffff3000cc7947 */ /* 0x000fea000383ffff */
.L_x_198:
[----:B-1----:R-:W-:-:S04]  /*fb10*/  IMAD.U32 R5, RZ, RZ, UR7 ;  /* 0x00000007ff057e24 */ /* 0x002fc8000f8e00ff */
[----:B------:R1:W2:Y:S03]  /*fb20*/  SYNCS.PHASECHK.TRANS64.TRYWAIT P2, [R5+URZ+0x38830], R4 ;  /* 0x03883004050075a7 */ /* 0x0002a6000804017f */
[----:B--2---:R-:W-:Y:S05]  /*fb30*/  @!P2 NANOSLEEP.SYNCS 0x989680 ;  /* 0x009896800000a95d */ /* 0x004fea0003900000 */
[----:B------:R-:W2:Y:S02]  /*fb40*/  @!P2 SYNCS.PHASECHK.TRANS64 P2, [R5+URZ+0x38830], R4 ;  /* 0x038830040500a5a7 */ /* 0x000ea4000804007f */
[----:B--2---:R-:W-:Y:S05]  /*fb50*/  @!P2 BRA `(.L_x_198) ;  /* 0xfffffffc00eca947 */ /* 0x004fea000383ffff */
[----:B------:R-:W-:Y:S05]  /*fb60*/  BRA `(.L_x_197) ;  /* 0xffffff5800587947 */ /* 0x000fea000383ffff */
.L_x_202:
[----:B-1----:R-:W-:-:S04]  /*fb70*/  IMAD.U32 R5, RZ, RZ, UR7 ;  /* 0x00000007ff057e24 */ /* 0x002fc8000f8e00ff */
[----:B------:R1:W3:Y:S03]  /*fb80*/  SYNCS.PHASECHK.TRANS64.TRYWAIT P2, [R5+URZ+0x38850], R4 ;  /* 0x03885004050075a7 */ /* 0x0002e6000804017f */
[----:B---3--:R-:W-:Y:S05]  /*fb90*/  @!P2 NANOSLEEP.SYNCS 0x989680 ;  /* 0x009896800000a95d */ /* 0x008fea0003900000 */
[----:B------:R-:W3:Y:S02]  /*fba0*/  @!P2 SYNCS.PHASECHK.TRANS64 P2, [R5+URZ+0x38850], R4 ;  /* 0x038850040500a5a7 */ /* 0x000ee4000804007f */
[----:B---3--:R-:W-:Y:S05]  /*fbb0*/  @!P2 BRA `(.L_x_202) ;  /* 0xfffffffc00eca947 */ /* 0x008fea000383ffff */
[----:B------:R-:W-:Y:S05]  /*fbc0*/  BRA `(.L_x_201) ;  /* 0xffffff5800d47947 */ /* 0x000fea000383ffff */
.L_x_216:
[----:B------:R-:W0:Y:S01]  /*fbd0*/  S2R R20, SR_TID.X ;  /* 0x0000000000147919 */ /* 0x000e220000002100 */
[----:B------:R-:W-:Y:S01]  /*fbe0*/  BSSY B0, `(.L_x_265) ;  /* 0x000000a000007945 */ /* 0x000fe20003800000 */
[----:B------:R-:W-:Y:S02]  /*fbf0*/  IMAD.MOV.U32 R12, RZ, RZ, RZ ;  /* 0x000000ffff0c7224 */ /* 0x000fe400078e00ff */
[----:B------:R-:W-:Y:S02]  /*fc00*/  IMAD.MOV.U32 R11, RZ, RZ, 0x1f ;  /* 0x0000001fff0b7424 */ /* 0x000fe400078e00ff */
[----:B------:R-:W-:Y:S01]  /*fc10*/  IMAD.MOV.U32 R15, RZ, RZ, -0x1 ;  /* 0xffffffffff0f7424 */ /* 0x000fe200078e00ff */
[----:B0-----:R-:W-:-:S04]  /*fc20*/  SHF.R.U32.HI R20, RZ, 0x5, R20 ;  /* 0x00000005ff147819 */ /* 0x001fc80000011614 */
[----:B------:R-:W-:-:S04]  /*fc30*/  LOP3.LUT R20, R20, 0x3, RZ, 0xc0, !PT ;  /* 0x0000000314147812 */ /* 0x000fc800078ec0ff */
[----:B------:R-:W-:-:S07]  /*fc40*/  MOV R13, R20 ;  /* 0x00000014000d7202 */ /* 0x000fce0000000f00 */
[----:B-1---5:R-:W-:Y:S05]  /*fc50*/  WARPSYNC.COLLECTIVE R15, `(.L_x_266) ;  /* 0x000000000f087348 */ /* 0x022fea0003c00000 */
[----:B------:R0:W2:Y:S02]  /*fc60*/  SHFL.IDX P6, R14, R13, R12, R11 ;  /* 0x0000000c0d0e7389 */ /* 0x0000a400000c000b */
[----:B012--5:R-:W-:Y:S01]  /*fc70*/  ENDCOLLECTIVE ;  /* 0x000000000000791b */ /* 0x027fe20003800000 */
.L_x_266:
[----:B------:R-:W-:Y:S05]  /*fc80*/  BSYNC B0 ;  /* 0x0000000000007941 */ /* 0x000fea0003800000 */
.L_x_265:
[----:B------:R-:W-:Y:S05]  /*fc90*/  BRA `(.L_x_267) ;  /* 0xffffffc400547947 */ /* 0x000fea000383ffff */
.L_x_219:
[----:B0-----:R0:W1:Y:S02]  /*fca0*/  SYNCS.PHASECHK.TRANS64.TRYWAIT P0, [R25+URZ+0x38840], R0 ;  /* 0x03884000190075a7 */ /* 0x001064000800017f */
[----:B-1----:R-:W-:Y:S05]  /*fcb0*/  @!P0 NANOSLEEP.SYNCS 0x989680 ;  /* 0x009896800000895d */ /* 0x002fea0003900000 */
[----:B------:R-:W1:Y:S02]  /*fcc0*/  @!P0 SYNCS.PHASECHK.TRANS64 P0, [R25+URZ+0x38840], R0 ;  /* 0x03884000190085a7 */ /* 0x000e64000800007f */
[----:B-1----:R-:W-:Y:S05]  /*fcd0*/  @!P0 BRA `(.L_x_219) ;  /* 0xfffffffc00f08947 */ /* 0x002fea000383ffff */
[----:B------:R-:W-:Y:S05]  /*fce0*/  BRA `(.L_x_268) ;  /* 0xffffffc400d87947 */ /* 0x000fea000383ffff */
.L_x_220:
[----:B------:R-:W-:Y:S01]  /*fcf0*/  BSSY B0, `(.L_x_269) ;  /* 0x0000008000007945 */ /* 0x000fe20003800000 */
[----:B------:R-:W-:Y:S02]  /*fd00*/  IMAD.MOV.U32 R13, RZ, RZ, R4 ;  /* 0x000000ffff0d7224 */ /* 0x000fe400078e0004 */
[----:B------:R-:W-:Y:S02]  /*fd10*/  IMAD.MOV.U32 R12, RZ, RZ, RZ ;  /* 0x000000ffff0c7224 */ /* 0x000fe400078e00ff */
[----:B------:R-:W-:Y:S02]  /*fd20*/  IMAD.MOV.U32 R11, RZ, RZ, 0x181f ;  /* 0x0000181fff0b7424 */ /* 0x000fe400078e00ff */
[----:B------:R-:W-:-:S07]  /*fd30*/  IMAD.MOV.U32 R15, RZ, RZ, -0x1 ;  /* 0xffffffffff0f7424 */ /* 0x000fce00078e00ff */
[----:B------:R-:W-:Y:S05]  /*fd40*/  WARPSYNC.COLLECTIVE R15, `(.L_x_270) ;  /* 0x000000000f087348 */ /* 0x000fea0003c00000 */
[----:B------:R0:W1:Y:S02]  /*fd50*/  SHFL.IDX P6, R14, R13, R12, R11 ;  /* 0x0000000c0d0e7389 */ /* 0x00006400000c000b */
[----:B01----:R-:W-:Y:S01]  /*fd60*/  ENDCOLLECTIVE ;  /* 0x000000000000791b */ /* 0x003fe20003800000 */
.L_x_270:
[----:B------:R-:W-:Y:S05]  /*fd70*/  BSYNC B0 ;  /* 0x0000000000007941 */ /* 0x000fea0003800000 */
.L_x_269:
[----:B------:R-:W-:Y:S01]  /*fd80*/  IMAD.MOV.U32 R13, RZ, RZ, R0 ;  /* 0x000000ffff0d7224 */ /* 0x000fe200078e0000 */
[----:B------:R-:W-:Y:S01]  /*fd90*/  MOV R15, 0xffffffff ;  /* 0xffffffff000f7802 */ /* 0x000fe20000000f00 */
[----:B------:R-:W-:Y:S01]  /*fda0*/  IMAD.MOV.U32 R12, RZ, RZ, RZ ;  /* 0x000000ffff0c7224 */ /* 0x000fe200078e00ff */
[----:B------:R-:W-:Y:S01]  /*fdb0*/  ISETP.GE.AND P2, PT, R36, 0x1, PT ;  /* 0x000000012400780c */ /* 0x000fe20003f46270 */
[----:B------:R-:W-:Y:S02]  /*fdc0*/  IMAD.MOV.U32 R11, RZ, RZ, 0x181f ;  /* 0x0000181fff0b7424 */ /* 0x000fe400078e00ff */
[----:B------:R-:W-:-:S10]  /*fdd0*/  IMAD.MOV.U32 R2, RZ, RZ, R14 ;  /* 0x000000ffff027224 */ /* 0x000fd400078e000e */
[----:B------:R-:W-:Y:S05]  /*fde0*/  WARPSYNC.COLLECTIVE R15, `(.L_x_271) ;  /* 0x000000000f087348 */ /* 0x000fea0003c00000 */
[----:B------:R0:W1:Y:S02]  /*fdf0*/  SHFL.IDX P6, R14, R13, R12, R11 ;  /* 0x0000000c0d0e7389 */ /* 0x00006400000c000b */
[----:B01----:R-:W-:Y:S01]  /*fe00*/  ENDCOLLECTIVE ;  /* 0x000000000000791b */ /* 0x003fe20003800000 */
.L_x_271:
[----:B------:R-:W-:Y:S01]  /*fe10*/  @P2 LEA R6, R5, UR37, 0x1 ;  /* 0x0000002505062c11 */ /* 0x000fe2000f8e08ff */
[----:B------:R-:W-:Y:S02]  /*fe20*/  IMAD.MOV.U32 R13, RZ, RZ, R4 ;  /* 0x000000ffff0d7224 */ /* 0x000fe400078e0004 */
[----:B------:R-:W-:Y:S02]  /*fe30*/  IMAD.MOV.U32 R12, RZ, RZ, 0x1 ;  /* 0x00000001ff0c7424 */ /* 0x000fe400078e00ff */
[----:B------:R-:W-:-:S07]  /*fe40*/  IMAD.MOV.U32 R3, RZ, RZ, R14 ;  /* 0x000000ffff037224 */ /* 0x000fce00078e000e */
[----:B------:R-:W-:Y:S05]  /*fe50*/  WARPSYNC.COLLECTIVE R15, `(.L_x_272) ;  /* 0x000000000f087348 */ /* 0x000fea0003c00000 */
[----:B------:R0:W1:Y:S02]  /*fe60*/  SHFL.IDX P6, R14, R13, R12, R11 ;  /* 0x0000000c0d0e7389 */ /* 0x00006400000c000b */
[----:B01----:R-:W-:Y:S01]  /*fe70*/  ENDCOLLECTIVE ;  /* 0x000000000000791b */ /* 0x003fe20003800000 */
.L_x_272:
[----:B------:R-:W-:-:S05]  /*fe80*/  @P2 LEA R3, P0, R7, R3, 0x1 ;  /* 0x0000000307032211 */ /* 0x000fca00078008ff */
[----:B------:R-:W-:-:S05]  /*fe90*/  @P2 IMAD.X R2, RZ, RZ, R2, P0 ;  /* 0x000000ffff022224 */ /* 0x000fca00000e0602 */
[----:B------:R-:W-:Y:S01]  /*fea0*/  @P2 LOP3.LUT R3, R3, R2, RZ, 0x3c, !PT ;  /* 0x0000000203032212 */ /* 0x000fe200078e3cff */
[----:B------:R-:W-:-:S03]  /*feb0*/  IMAD.MOV.U32 R13, RZ, RZ, R0 ;  /* 0x000000ffff0d7224 */ /* 0x000fc600078e0000 */
[----:B------:R-:W-:-:S04]  /*fec0*/  @P2 LOP3.LUT R2, R3, R2, RZ, 0x3c, !PT ;  /* 0x0000000203022212 */ /* 0x000fc800078e3cff */
[----:B------:R-:W-:-:S05]  /*fed0*/  @P2 LOP3.LUT R3, R3, R2, RZ, 0x3c, !PT ;  /* 0x0000000203032212 */ /* 0x000fca00078e3cff */
[----:B------:R-:W-:Y:S01]  /*fee0*/  @!PT LDS RZ, [RZ] ;  /* 0x00000000fffff984 */ /* 0x000fe20000000800 */
[----:B------:R-:W-:Y:S01]  /*fef0*/  @!PT LDS RZ, [RZ] ;  /* 0x00000000fffff984 */ /* 0x000fe20000000800 */
[----:B------:R-:W-:Y:S01]  /*ff00*/  @!PT LDS RZ, [RZ] ;  /* 0x00000000fffff984 */ /* 0x000fe20000000800 */
[----:B------:R0:W-:Y:S01]  /*ff10*/  @P2 LDGSTS.E.BYPASS.LTC128B.128 [R6+0x22400], desc[UR42][R2.64], !P1 ;  /* 0x2240000002062fae */ /* 0x0001e2000c901d6a */
[----:B------:R-:W-:Y:S01]  /*ff20*/  ISETP.GE.AND P2, PT, R36, 0x11, PT ;  /* 0x000000112400780c */ /* 0x000fe20003f46270 */
[----:B0-----:R-:W-:-:S12]  /*ff30*/  IMAD.MOV.U32 R2, RZ, RZ, R14 ;  /* 0x000000ffff027224 */ /* 0x001fd800078e000e */
[----:B------:R-:W-:Y:S05]  /*ff40*/  WARPSYNC.COLLECTIVE R15, `(.L_x_273) ;  /* 0x000000000f087348 */ /* 0x000fea0003c00000 */
[----:B------:R0:W1:Y:S02]  /*ff50*/  SHFL.IDX P6, R14, R13, R12, R11 ;  /* 0x0000000c0d0e7389 */ /* 0x00006400000c000b */
[----:B01----:R-:W-:Y:S01]  /*ff60*/  ENDCOLLECTIVE ;  /* 0x000000000000791b */ /* 0x003fe20003800000 */
.L_x_273:
[----:B------:R-:W-:Y:S01]  /*ff70*/  @P2 LEA R6, R5, UR37, 0x1 ;  /* 0x0000002505062c11 */ /* 0x000fe2000f8e08ff */
[----:B------:R-:W-:Y:S02]  /*ff80*/  IMAD.MOV.U32 R13, RZ, RZ, R4 ;  /* 0x000000ffff0d7224 */ /* 0x000fe400078e0004 */
[----:B------:R-:W-:Y:S02]  /*ff90*/  IMAD.MOV.U32 R12, RZ, RZ, 0x2 ;  /* 0x00000002ff0c7424 */ /* 0x000fe400078e00ff */
[----:B------:R-:W-:-:S07]  /*ffa0*/  IMAD.MOV.U32 R3, RZ, RZ, R14 ;  /* 0x000000ffff037224 */ /* 0x000fce00078e000e */
[----:B------:R-:W-:Y:S05]  /*ffb0*/  WARPSYNC.COLLECTIVE R15, `(.L_x_274) ;  /* 0x000000000f087348 */ /* 0x000fea0003c00000 */
[----:B------:R0:W1:Y:S02]  /*ffc0*/  SHFL.IDX P6, R14, R13, R12, R11 ;  /* 0x0000000c0d0e7389 */ /* 0x00006400000c000b */
[----:B01----:R-:W-:Y:S01]  /*ffd0*/  ENDCOLLECTIVE ;  /* 0x000000000000791b */ /* 0x003fe20003800000 */
.L_x_274:
[----:B------:R-:W-:-:S05]  /*ffe0*/  @P2 LEA R3, P0, R7, R3, 0x1 ;  /* 0x0000000307032211 */ /* 0x000fca00078008ff */
[----:B------:R-:W-:-:S05]  /*fff0*/  @P2 IMAD.X R2, RZ, RZ, R2, P0 ;  /* 0x000000ffff022224 */ /* 0x000fca00000e0602 */
[----:B------:R-:W-:Y:S02]  /*10000*/  @P2 LOP3.LUT R3, R3, R2, RZ, 0x3c, !PT ;  /* 0x0000000203032212 */ /* 0x000fe400078e3cff */
[----:B------:R-:W-:Y:S02]  /*10010*/  MOV R13, R0 ;  /* 0x00000000000d7202 */ /* 0x000fe40000000f00 */
        /* <DEDUP_REMOVED lines=11> */
.L_x_275:
[----:B------:R-:W-:Y:S01]  /*100d0*/  @P2 LEA R6, R5, UR37, 0x1 ;  /* 0x0000002505062c11 */ /* 0x000fe2000f8e08ff */
[----:B------:R-:W-:Y:S02]  /*100e0*/  IMAD.MOV.U32 R13, RZ, RZ, R4 ;  /* 0x000000ffff0d7224 */ /* 0x000fe400078e0004 */
[----:B------:R-:W-:Y:S02]  /*100f0*/  IMAD.MOV.U32 R12, RZ, RZ, 0x3 ;  /* 0x00000003ff0c7424 */ /* 0x000fe400078e00ff */
[----:B------:R-:W-:-:S07]  /*10100*/  IMAD.MOV.U32 R3, RZ, RZ, R14 ;  /* 0x000000ffff037224 */ /* 0x000fce00078e000e */
[----:B------:R-:W-:Y:S05]  /*10110*/  WARPSYNC.COLLECTIVE R15, `(.L_x_276) ;  /* 0x000000000f087348 */ /* 0x000fea0003c00000 */
[----:B------:R0:W1:Y:S02]  /*10120*/  SHFL.IDX P6, R14, R13, R12, R11 ;  /* 0x0000000c0d0e7389 */ /* 0x00006400000c000b */
[----:B01----:R-:W-:Y:S01]  /*10130*/  ENDCOLLECTIVE ;  /* 0x000000000000791b */ /* 0x003fe20003800000 */
.L_x_276:
[----:B------:R-:W-:-:S05]  /*10140*/  @P2 LEA R3, P0, R7, R3, 0x1 ;  /* 0x0000000307032211 */ /* 0x000fca00078008ff */
[----:B------:R-:W-:-:S05]  /*10150*/  @P2 IMAD.X R2, RZ, RZ, R2, P0 ;  /* 0x000000ffff022224 */ /* 0x000fca00000e0602 */
[----:B------:R-:W-:Y:S01]  /*10160*/  @P2 LOP3.LUT R3, R3, R2, RZ, 0x3c, !PT ;  /* 0x0000000203032212 */ /* 0x000fe200078e3cff */
[----:B------:R-:W-:-:S03]  /*10170*/  IMAD.MOV.U32 R13, RZ, RZ, R0 ;  /* 0x000000ffff0d7224 */ /* 0x000fc600078e0000 */
[----:B------:R-:W-:-:S04]  /*10180*/  @P2 LOP3.LUT R2, R3, R2, RZ, 0x3c, !PT ;  /* 0x0000000203022212 */ /* 0x000fc800078e3cff */
[----:B------:R-:W-:Y:S01]  /*10190*/  @P2 LOP3.LUT R3, R3, R2, RZ, 0x3c, !PT ;  /* 0x0000000203032212 */ /* 0x000fe200078e3cff */
[----:B------:R-:W-:-:S07]  /*101a0*/  IMAD.MOV.U32 R4, RZ, RZ, R14 ;  /* 0x000000ffff047224 */ /* 0x000fce00078e000e */
[----:B------:R-:W-:Y:S05]  /*101b0*/  WARPSYNC.COLLECTIVE R15, `(.L_x_277) ;  /* 0x000000000f087348 */ /* 0x000fea0003c00000 */
[----:B------:R0:W1:Y:S02]  /*101c0*/  SHFL.IDX P6, R14, R13, R12, R11 ;  /* 0x0000000c0d0e7389 */ /* 0x00006400000c000b */
[----:B01----:R-:W-:Y:S01]  /*101d0*/  ENDCOLLECTIVE ;  /* 0x000000000000791b */ /* 0x003fe20003800000 */
.L_x_277:
[----:B------:R-:W-:Y:S01]  /*101e0*/  @!PT LDS RZ, [RZ] ;  /* 0x00000000fffff984 */ /* 0x000fe20000000800 */
[----:B------:R-:W-:Y:S01]  /*101f0*/  @!PT LDS RZ, [RZ] ;  /* 0x00000000fffff984 */ /* 0x000fe20000000800 */
[----:B------:R-:W-:Y:S01]  /*10200*/  @!PT LDS RZ, [RZ] ;  /* 0x00000000fffff984 */ /* 0x000fe20000000800 */
[----:B------:R0:W-:Y:S01]  /*10210*/  @P2 LDGSTS.E.BYPASS.LTC128B.128 [R6+0x23400], desc[UR42][R2.64], !P1 ;  /* 0x2340000002062fae */ /* 0x0001e2000c901d6a */
[----:B------:R-:W-:Y:S01]  /*10220*/  IMAD.MOV.U32 R0, RZ, RZ, R14 ;  /* 0x000000ffff007224 */ /* 0x000fe200078e000e */
[----:B------:R-:W-:Y:S06]  /*10230*/  BRA `(.L_x_278) ;  /* 0xffffffc400847947 */ /* 0x000fec000383ffff */
.L_x_224:
[----:B------:R-:W-:Y:S01]  /*10240*/  IMAD.MOV.U32 R13, RZ, RZ, R2 ;  /* 0x000000ffff0d7224 */ /* 0x000fe200078e0002 */
[----:B------:R-:W-:Y:S01]  /*10250*/  LOP3.LUT R16, R16, 0xfffffeff, RZ, 0xc0, !PT ;  /* 0xfffffeff10107812 */ /* 0x000fe200078ec0ff */
[----:B------:R-:W-:Y:S02]  /*10260*/  IMAD.MOV.U32 R12, RZ, RZ, RZ ;  /* 0x000000ffff0c7224 */ /* 0x000fe400078e00ff */
[----:B------:R-:W-:Y:S02]  /*10270*/  IMAD.MOV.U32 R11, RZ, RZ, 0x181f ;  /* 0x0000181fff0b7424 */ /* 0x000fe400078e00ff */
[----:B------:R-:W-:Y:S02]  /*10280*/  IMAD.MOV.U32 R15, RZ, RZ, -0x1 ;  /* 0xffffffffff0f7424 */ /* 0x000fe400078e00ff */
[----:B------:R-:W-:-:S07]  /*10290*/  IMAD R5, R5, 0x40, R10 ;  /* 0x0000004005057824 */ /* 0x000fce00078e020a */
[----:B-1----:R-:W-:Y:S05]  /*102a0*/  WARPSYNC.COLLECTIVE R15, `(.L_x_279) ;  /* 0x000000000f087348 */ /* 0x002fea0003c00000 */
[----:B------:R0:W2:Y:S02]  /*102b0*/  SHFL.IDX P6, R14, R13, R12, R11 ;  /* 0x0000000c0d0e7389 */ /* 0x0000a400000c000b */
[----:B012---:R-:W-:Y:S01]  /*102c0*/  ENDCOLLECTIVE ;  /* 0x000000000000791b */ /* 0x007fe20003800000 */
.L_x_279:
[----:B------:R-:W-:Y:S01]  /*102d0*/  ISETP.GE.AND P2, PT, R5, UR36, PT ;  /* 0x0000002405007c0c */ /* 0x000fe2000bf46270 */
[----:B------:R-:W-:-:S12]  /*102e0*/  IMAD.MOV.U32 R13, RZ, RZ, R0 ;  /* 0x000000ffff0d7224 */ /* 0x000fd800078e0000 */
[----:B------:R-:W-:-:S04]  /*102f0*/  @P2 LOP3.LUT R16, R16, 0x100, RZ, 0xfc, !PT ;  /* 0x0000010010102812 */ /* 0x000fc800078efcff */
[----:B------:R-:W-:Y:S02]  /*10300*/  LOP3.LUT R16, R16, 0xffffff7f, RZ, 0xc0, !PT ;  /* 0xffffff7f10107812 */ /* 0x000fe400078ec0ff */
[----:B------:R-:W-:-:S07]  /*10310*/  MOV R3, R14 ;  /* 0x0000000e00037202 */ /* 0x000fce0000000f00 */
[----:B------:R-:W-:Y:S05]  /*10320*/  WARPSYNC.COLLECTIVE R15, `(.L_x_280) ;  /* 0x000000000f087348 */ /* 0x000fea0003c00000 */
[----:B------:R0:W1:Y:S02]  /*10330*/  SHFL.IDX P6, R14, R13, R12, R11 ;  /* 0x0000000c0d0e7389 */ /* 0x00006400000c000b */
[----:B01----:R-:W-:Y:S01]  /*10340*/  ENDCOLLECTIVE ;  /* 0x000000000000791b */ /* 0x003fe20003800000 */
.L_x_280:
[----:B------:R-:W-:Y:S02]  /*10350*/  IMAD.MOV.U32 R13, RZ, RZ, R2 ;  /* 0x000000ffff0d7224 */ /* 0x000fe400078e0002 */
[----:B------:R-:W-:Y:S02]  /*10360*/  IMAD.MOV.U32 R12, RZ, RZ, 0x1 ;  /* 0x00000001ff0c7424 */ /* 0x000fe400078e00ff */
[----:B------:R-:W-:-:S07]  /*10370*/  IMAD.MOV.U32 R4, RZ, RZ, R14 ;  /* 0x000000ffff047224 */ /* 0x000fce00078e000e */
[----:B------:R-:W-:Y:S05]  /*10380*/  WARPSYNC.COLLECTIVE R15, `(.L_x_281) ;  /* 0x000000000f087348 */ /* 0x000fea0003c00000 */
[----:B------:R0:W1:Y:S02]  /*10390*/  SHFL.IDX P6, R14, R13, R12, R11 ;  /* 0x0000000c0d0e7389 */ /* 0x00006400000c000b */
[----:B01----:R-:W-:Y:S01]  /*103a0*/  ENDCOLLECTIVE ;  /* 0x000000000000791b */ /* 0x003fe20003800000 */
.L_x_281:
[----:B------:R-:W-:-:S05]  /*103b0*/  @!P2 LEA R4, P0, R9, R4, 0x1 ;  /* 0x000000040904a211 */ /* 0x000fca00078008ff */
[----:B------:R-:W-:Y:S02]  /*103c0*/  @!P2 IMAD.X R3, RZ, RZ, R3, P0 ;  /* 0x000000ffff03a224 */ /* 0x000fe400000e0603 */
[----:B------:R-:W-:Y:S02]  /*103d0*/  @!P2 IMAD.MOV.U32 R6, RZ, RZ, R4 ;  /* 0x000000ffff06a224 */ /* 0x000fe400078e0004 */
[----:B------:R-:W-:Y:S02]  /*103e0*/  @!P2 IMAD.MOV.U32 R7, RZ, RZ, R3 ;  /* 0x000000ffff07a224 */ /* 0x000fe400078e0003 */
[----:B------:R-:W-:Y:S02]  /*103f0*/  VIADD R3, R5, 0x10 ;  /* 0x0000001005037836 */ /* 0x000fe40000000000 */
[----:B------:R-:W-:Y:S01]  /*10400*/  IMAD.MOV.U32 R13, RZ, RZ, R0 ;  /* 0x000000ffff0d7224 */ /* 0x000fe200078e0000 */
[----:B------:R-:W-:Y:S01]  /*10410*/  @!PT LDS RZ, [RZ] ;  /* 0x00000000fffff984 */ /* 0x000fe20000000800 */
[----:B------:R-:W-:Y:S01]  /*10420*/  @!PT LDS RZ, [RZ] ;  /* 0x00000000fffff984 */ /* 0x000fe20000000800 */
[----:B------:R-:W-:Y:S01]  /*10430*/  @!PT LDS RZ, [RZ] ;  /* 0x00000000fffff984 */ /* 0x000fe20000000800 */
[----:B------:R0:W-:Y:S02]  /*10440*/  @!P2 LDGSTS.E.BYPASS.LTC128B.128 [R8+0x20400], desc[UR42][R6.64], !P1 ;  /* 0x204000000608afae */ /* 0x0001e4000c901d6a */
[----:B------:R-:W-:Y:S01]  /*10450*/  ISETP.GE.AND P2, PT, R3, UR36, PT ;  /* 0x0000002403007c0c */ /* 0x000fe2000bf46270 */
[----:B------:R-:W-:-:S12]  /*10460*/  IMAD.MOV.U32 R3, RZ, RZ, R14 ;  /* 0x000000ffff037224 */ /* 0x000fd800078e000e */
[----:B0-----:R-:W-:Y:S05]  /*10470*/  WARPSYNC.COLLECTIVE R15, `(.L_x_282) ;  /* 0x000000000f087348 */ /* 0x001fea0003c00000 */
[----:B------:R1:W2:Y:S02]  /*10480*/  SHFL.IDX P6, R14, R13, R12, R11 ;  /* 0x0000000c0d0e7389 */ /* 0x0002a400000c000b */
[----:B012---:R-:W-:Y:S01]  /*10490*/  ENDCOLLECTIVE ;  /* 0x000000000000791b */ /* 0x007fe20003800000 */
.L_x_282:
[----:B------:R-:W-:-:S04]  /*104a0*/  @P2 LOP3.LUT R16, R16, 0x80, RZ, 0xfc, !PT ;  /* 0x0000008010102812 */ /* 0x000fc800078efcff */
[----:B------:R-:W-:Y:S01]  /*104b0*/  LOP3.LUT R16, R16, 0xffffffbf, RZ, 0xc0, !PT ;  /* 0xffffffbf10107812 */ /* 0x000fe200078ec0ff */
[----:B------:R-:W-:Y:S02]  /*104c0*/  IMAD.MOV.U32 R13, RZ, RZ, R2 ;  /* 0x000000ffff0d7224 */ /* 0x000fe400078e0002 */
[----:B------:R-:W-:Y:S01]  /*104d0*/  IMAD.MOV.U32 R12, RZ, RZ, 0x2 ;  /* 0x00000002ff0c7424 */ /* 0x000fe200078e00ff */
[----:B------:R-:W-:-:S07]  /*104e0*/  MOV R6, R14 ;  /* 0x0000000e00067202 */ /* 0x000fce0000000f00 */
[----:B------:R-:W-:Y:S05]  /*104f0*/  WARPSYNC.COLLECTIVE R15, `(.L_x_283) ;  /* 0x000000000f087348 */ /* 0x000fea0003c00000 */
[----:B------:R0:W1:Y:S02]  /*10500*/  SHFL.IDX P6, R14, R13, R12, R11 ;  /* 0x0000000c0d0e7389 */ /* 0x00006400000c000b */
[----:B01----:R-:W-:Y:S01]  /*10510*/  ENDCOLLECTIVE ;  /* 0x000000000000791b */ /* 0x003fe20003800000 */
.L_x_283:
[----:B------:R-:W-:-:S05]  /*10520*/  @!P2 LEA R6, P0, R9, R6, 0x1 ;  /* 0x000000060906a211 */ /* 0x000fca00078008ff */
[----:B------:R-:W-:-:S04]  /*10530*/  @!P2 IMAD.X R3, RZ, RZ, R3, P0 ;  /* 0x000000ffff03a224 */ /* 0x000fc800000e0603 */
        /* <DEDUP_REMOVED lines=12> */
.L_x_284:
[----:B------:R-:W-:Y:S02]  /*10600*/  @P2 LOP3.LUT R16, R16, 0x40, RZ, 0xfc, !PT ;  /* 0x0000004010102812 */ /* 0x000fe400078efcff */
[----:B------:R-:W-:Y:S01]  /*10610*/  MOV R13, R2 ;  /* 0x00000002000d7202 */ /* 0x000fe20000000f00 */
[----:B------:R-:W-:Y:S02]  /*10620*/  IMAD.MOV.U32 R12, RZ, RZ, 0x3 ;  /* 0x00000003ff0c7424 */ /* 0x000fe400078e00ff */
[----:B------:R-:W-:-:S07]  /*10630*/  IMAD.MOV.U32 R6, RZ, RZ, R14 ;  /* 0x000000ffff067224 */ /* 0x000fce00078e000e */
[----:B------:R-:W-:Y:S05]  /*10640*/  WARPSYNC.COLLECTIVE R15, `(.L_x_285) ;  /* 0x000000000f087348 */ /* 0x000fea0003c00000 */
[----:B------:R0:W1:Y:S02]  /*10650*/  SHFL.IDX P6, R14, R13, R12, R11 ;  /* 0x0000000c0d0e7389 */ /* 0x00006400000c000b */
[----:B01----:R-:W-:Y:S01]  /*10660*/  ENDCOLLECTIVE ;  /* 0x000000000000791b */ /* 0x003fe20003800000 */
.L_x_285:
[----:B------:R-:W-:-:S05]  /*10670*/  @!P2 LEA R6, P0, R9, R6, 0x1 ;  /* 0x000000060906a211 */ /* 0x000fca00078008ff */
[----:B------:R-:W-:-:S04]  /*10680*/  @!P2 IMAD.X R3, RZ, RZ, R3, P0 ;  /* 0x000000ffff03a224 */ /* 0x000fc800000e0603 */
[----:B------:R-:W-:Y:S02]  /*10690*/  @!P2 IMAD.MOV.U32 R7, RZ, RZ, R3 ;  /* 0x000000ffff07a224 */ /* 0x000fe400078e0003 */
[----:B------:R-:W-:-:S03]  /*106a0*/  IMAD.MOV.U32 R13, RZ, RZ, R0 ;  /* 0x000000ffff0d7224 */ /* 0x000fc600078e0000 */
[----:B------:R-:W-:Y:S01]  /*106b0*/  @!PT LDS RZ, [RZ] ;  /* 0x00000000fffff984 */ /* 0x000fe20000000800 */
[----:B------:R-:W-:Y:S01]  /*106c0*/  @!PT LDS RZ, [RZ] ;  /* 0x00000000fffff984 */ /* 0x000fe20000000800 */
[----:B------:R-:W-:Y:S01]  /*106d0*/  @!PT LDS RZ, [RZ] ;  /* 0x00000000fffff984 */ /* 0x000fe20000000800 */
[----:B------:R0:W-:Y:S01]  /*106e0*/  @!P2 LDGSTS.E.BYPASS.LTC128B.128 [R8+0x21400], desc[UR42][R6.64], !P1 ;  /* 0x214000000608afae */ /* 0x0001e2000c901d6a */
[----:B------:R-:W-:-:S07]  /*106f0*/  IMAD.MOV.U32 R3, RZ, RZ, R14 ;  /* 0x000000ffff037224 */ /* 0x000fce00078e000e */
[----:B0-----:R-:W-:Y:S05]  /*10700*/  WARPSYNC.COLLECTIVE R15, `(.L_x_286) ;  /* 0x000000000f087348 */ /* 0x001fea0003c00000 */
[----:B------:R1:W2:Y:S02]  /*10710*/  SHFL.IDX P6, R14, R13, R12, R11 ;  /* 0x0000000c0d0e7389 */ /* 0x0002a400000c000b */
[----:B012---:R-:W-:Y:S01]  /*10720*/  ENDCOLLECTIVE ;  /* 0x000000000000791b */ /* 0x007fe20003800000 */
.L_x_286:
[----:B------:R-:W-:Y:S01]  /*10730*/  IMAD.MOV.U32 R0, RZ, RZ, R14 ;  /* 0x000000ffff007224 */ /* 0x000fe200078e000e */
[----:B------:R-:W-:Y:S06]  /*10740*/  BRA `(.L_x_287) ;  /* 0xffffffc800547947 */ /* 0x000fec000383ffff */
.L_x_226:
[----:B------:R-:W-:Y:S01]  /*10750*/  BSSY B0, `(.L_x_288) ;  /* 0x0000008000007945 */ /* 0x000fe20003800000 */
[----:B------:R-:W-:Y:S02]  /*10760*/  IMAD.MOV.U32 R13, RZ, RZ, R4 ;  /* 0x000000ffff0d7224 */ /* 0x000fe400078e0004 */
[----:B------:R-:W-:Y:S02]  /*10770*/  IMAD.MOV.U32 R12, RZ, RZ, RZ ;  /* 0x000000ffff0c7224 */ /* 0x000fe400078e00ff */
[----:B------:R-:W-:Y:S02]  /*10780*/  IMAD.MOV.U32 R11, RZ, RZ, 0x181f ;  /* 0x0000181fff0b7424 */ /* 0x000fe400078e00ff */
[----:B------:R-:W-:-:S07]  /*10790*/  IMAD.MOV.U32 R15, RZ, RZ, -0x1 ;  /* 0xffffffffff0f7424 */ /* 0x000fce00078e00ff */
[----:B-1---5:R-:W-:Y:S05]  /*107a0*/  WARPSYNC.COLLECTIVE R15, `(.L_x_289) ;  /* 0x000000000f087348 */ /* 0x022fea0003c00000 */
[----:B------:R0:W2:Y:S02]  /*107b0*/  SHFL.IDX P6, R14, R13, R12, R11 ;  /* 0x0000000c0d0e7389 */ /* 0x0000a400000c000b */
[----:B012--5:R-:W-:Y:S01]  /*107c0*/  ENDCOLLECTIVE ;  /* 0x000000000000791b */ /* 0x027fe20003800000 */
.L_x_289:
[----:B------:R-:W-:Y:S05]  /*107d0*/  BSYNC B0 ;  /* 0x0000000000007941 */ /* 0x000fea0003800000 */
.L_x_288:
[----:B------:R-:W-:Y:S01]  /*107e0*/  IMAD.MOV.U32 R13, RZ, RZ, R0 ;  /* 0x000000ffff0d7224 */ /* 0x000fe200078e0000 */
[----:B------:R-:W-:Y:S01]  /*107f0*/  MOV R12, RZ ;  /* 0x000000ff000c7202 */ /* 0x000fe20000000f00 */
[----:B------:R-:W-:Y:S01]  /*10800*/  IMAD.MOV.U32 R11, RZ, RZ, 0x181f ;  /* 0x0000181fff0b7424 */ /* 0x000fe200078e00ff */
[----:B------:R-:W-:Y:S01]  /*10810*/  LOP3.LUT P1, RZ, R16, 0x100, RZ, 0xc0, !PT ;  /* 0x0000010010ff7812 */ /* 0x000fe2000782c0ff */
[----:B------:R-:W-:Y:S01]  /*10820*/  IMAD.MOV.U32 R15, RZ, RZ, -0x1 ;  /* 0xffffffffff0f7424 */ /* 0x000fe200078e00ff */
[----:B------:R-:W-:Y:S01]  /*10830*/  LOP3.LUT R22, R22, 0xfbffffff, RZ, 0xc0, !PT ;  /* 0xfbffffff16167812 */ /* 0x000fe200078ec0ff */
[----:B------:R-:W-:-:S10]  /*10840*/  IMAD.MOV.U32 R2, RZ, RZ, R14 ;  /* 0x000000ffff027224 */ /* 0x000fd400078e000e */
[----:B------:R-:W-:Y:S05]  /*10850*/  WARPSYNC.COLLECTIVE R15, `(.L_x_290) ;  /* 0x000000000f087348 */ /* 0x000fea0003c00000 */
[----:B------:R0:W1:Y:S02]  /*10860*/  SHFL.IDX P6, R14, R13, R12, R11 ;  /* 0x0000000c0d0e7389 */ /* 0x00006400000c000b */
[----:B01----:R-:W-:Y:S01]  /*10870*/  ENDCOLLECTIVE ;  /* 0x000000000000791b */ /* 0x003fe20003800000 */
.L_x_290:
[----:B------:R-:W-:Y:S01]  /*10880*/  @P5 LOP3.LUT R22, R22, 0x4000000, RZ, 0xfc, !PT ;  /* 0x0400000016165812 */ /* 0x000fe200078efcff */
[----:B------:R-:W-:Y:S02]  /*10890*/  IMAD.MOV.U32 R13, RZ, RZ, R4 ;  /* 0x000000ffff0d7224 */ /* 0x000fe400078e0004 */
[----:B------:R-:W-:Y:S02]  /*108a0*/  IMAD.MOV.U32 R12, RZ, RZ, 0x1 ;  /* 0x00000001ff0c7424 */ /* 0x000fe400078e00ff */
[----:B------:R-:W-:Y:S01]  /*108b0*/  IMAD.MOV.U32 R3, RZ, RZ, R14 ;  /* 0x000000ffff037224 */ /* 0x000fe200078e000e */
[----:B------:R-:W-:-:S04]  /*108c0*/  LOP3.LUT P6, RZ, R16, 0x400000, RZ, 0xc0, !PT ;  /* 0x0040000010ff7812 */ /* 0x000fc800078cc0ff */
[----:B------:R-:W-:-:S05]  /*108d0*/  @!P1 LEA R3, P0, R21, R3, 0x1 ;  /* 0x0000000315039211 */ /* 0x000fca00078008ff */
[----:B------:R-:W-:Y:S01]  /*108e0*/  @!P1 IMAD.X R2, RZ, RZ, R2, P0 ;  /* 0x000000ffff029224 */ /* 0x000fe200000e0602 */
[----:B------:R-:W-:-:S04]  /*108f0*/  LOP3.LUT P0, RZ, R16, 0x800000, RZ, 0xc0, !PT ;  /* 0x0080000010ff7812 */ /* 0x000fc8000780c0ff */
[----:B------:R-:W-:-:S04]  /*10900*/  @!P1 LOP3.LUT R3, R3, R2, RZ, 0x3c, !PT ;  /* 0x0000000203039212 */ /* 0x000fc800078e3cff */
[----:B------:R-:W-:-:S04]  /*10910*/  @!P1 LOP3.LUT R2, R3, R2, RZ, 0x3c, !PT ;  /* 0x0000000203029212 */ /* 0x000fc800078e3cff */
[----:B------:R-:W-:-:S05]  /*10920*/  @!P1 LOP3.LUT R3, R3, R2, RZ, 0x3c, !PT ;  /* 0x0000000203039212 */ /* 0x000fca00078e3cff */
[----:B------:R-:W-:Y:S01]  /*10930*/  @!PT LDS RZ, [RZ] ;  /* 0x00000000fffff984 */ /* 0x000fe20000000800 */
[----:B------:R-:W-:Y:S01]  /*10940*/  @!PT LDS RZ, [RZ] ;  /* 0x00000000fffff984 */ /* 0x000fe20000000800 */
[----:B------:R-:W-:Y:S01]  /*10950*/  @!PT LDS RZ, [RZ] ;  /* 0x00000000fffff984 */ /* 0x000fe20000000800 */
[----:B------:R0:W-:Y:S01]  /*10960*/  @!P1 LDGSTS.E.BYPASS.LTC128B.128 [R20+0x26400], desc[UR42][R2.64], !P0 ;  /* 0x2640000002149fae */ /* 0x0001e2000c101d6a */
[----:B------:R-:W-:-:S03]  /*10970*/  @!P1 ISETP.NE.U32.AND P0, PT, R9, RZ, PT ;  /* 0x000000ff0900920c */ /* 0x000fc60003f05070 */
[----:B------:R0:W-:Y:S10]  /*10980*/  @!P1 LDGSTS.E.BYPASS.LTC128B.128 [R20+0x28400], desc[UR42][R2.64+0x80], !P6 ;  /* 0x2840008002149fae */ /* 0x0001f4000f101d6a */
[----:B0-----:R-:W-:Y:S05]  /*10990*/  WARPSYNC.COLLECTIVE R15, `(.L_x_291) ;  /* 0x000000000f087348 */ /* 0x001fea0003c00000 */
[----:B------:R1:W2:Y:S02]  /*109a0*/  SHFL.IDX P6, R14, R13, R12, R11 ;  /* 0x0000000c0d0e7389 */ /* 0x0002a400000c000b */
[----:B012---:R-:W-:Y:S01]  /*109b0*/  ENDCOLLECTIVE ;  /* 0x000000000000791b */ /* 0x007fe20003800000 */
.L_x_291:
[----:B------:R-:W-:Y:S01]  /*109c0*/  @!PT LDS RZ, [RZ] ;  /* 0x00000000fffff984 */ /* 0x000fe20000000800 */
[----:B------:R-:W-:Y:S01]  /*109d0*/  @!PT LDS RZ, [RZ] ;  /* 0x00000000fffff984 */ /* 0x000fe20000000800 */
[----:B------:R-:W-:Y:S01]  /*109e0*/  @!PT LDS RZ, [RZ] ;  /* 0x00000000fffff984 */ /* 0x000fe20000000800 */
[----:B------:R0:W-:Y:S01]  /*109f0*/  @!P1 LDGSTS.E.BYPASS.LTC128B.128 [R20+0x2a400], desc[UR42][R2.64+0x100], !P5 ;  /* 0x2a40010002149fae */ /* 0x0001e2000e901d6a */
[----:B------:R-:W-:-:S03]  /*10a00*/  LOP3.LUT P5, RZ, R16, 0x800000, RZ, 0xc0, !PT ;  /* 0x0080000010ff7812 */ /* 0x000fc600078ac0ff */
[----:B------:R0:W-:Y:S04]  /*10a10*/  @!P1 LDGSTS.E.BYPASS.LTC128B.128 [R20+0x2c400], desc[UR42][R2.64+0x180], !P4 ;  /* 0x2c40018002149fae */ /* 0x0001e8000e101d6a */
[----:B------:R0:W-:Y:S01]  /*10a20*/  @!P1 LDGSTS.E.BYPASS.LTC128B.128 [R20+0x2e400], desc[UR42][R2.64+0x200], !P3 ;  /* 0x2e40020002149fae */ /* 0x0001e2000d901d6a */
[----:B------:R-:W-:-:S03]  /*10a30*/  IMAD.MOV.U32 R13, RZ, RZ, R0 ;  /* 0x000000ffff0d7224 */ /* 0x000fc600078e0000 */
[----:B------:R0:W-:Y:S04]  /*10a40*/  @!P1 LDGSTS.E.BYPASS.LTC128B.128 [R20+0x30400], desc[UR42][R2.64+0x280], !P2 ;  /* 0x3040028002149fae */ /* 0x0001e8000d101d6a */
[----:B------:R0:W-:Y:S01]  /*10a50*/  @!P1 LDGSTS.E.BYPASS.LTC128B.128 [R20+0x32400], desc[UR42][R2.64+0x300], P0 ;  /* 0x3240030002149fae */ /* 0x0001e20008101d6a */
[----:B------:R-:W-:Y:S01]  /*10a60*/  @!P1 ISETP.NE.U32.AND P0, PT, R8, RZ, PT ;  /* 0x000000ff0800920c */ /* 0x000fe20003f05070 */
[----:B------:R-:W-:-:S12]  /*10a70*/  IMAD.MOV.U32 R5, RZ, RZ, R14 ;  /* 0x000000ffff057224 */ /* 0x000fd800078e000e */
[----:B0-----:R-:W-:Y:S05]  /*10a80*/  WARPSYNC.COLLECTIVE R15, `(.L_x_292) ;  /* 0x000000000f087348 */ /* 0x001fea0003c00000 */
[----:B------:R1:W2:Y:S02]  /*10a90*/  SHFL.IDX P6, R14, R13, R12, R11 ;  /* 0x0000000c0d0e7389 */ /* 0x0002a400000c000b */
[----:B012---:R-:W-:Y:S01]  /*10aa0*/  ENDCOLLECTIVE ;  /* 0x000000000000791b */ /* 0x007fe20003800000 */
.L_x_292:
[----:B------:R-:W-:Y:S01]  /*10ab0*/  @!PT LDS RZ, [RZ] ;  /* 0x00000000fffff984 */ /* 0x000fe20000000800 */
[----:B------:R-:W-:Y:S01]  /*10ac0*/  @!PT LDS RZ, [RZ] ;  /* 0x00000000fffff984 */ /* 0x000fe20000000800 */
[----:B------:R-:W-:Y:S01]  /*10ad0*/  @!PT LDS RZ, [RZ] ;  /* 0x00000000fffff984 */ /* 0x000fe20000000800 */
[----:B------:R0:W-:Y:S01]  /*10ae0*/  @!P1 LDGSTS.E.BYPASS.LTC128B.128 [R20+0x34400], desc[UR42][R2.64+0x380], P0 ;  /* 0x3440038002149fae */ /* 0x0001e20008101d6a */
[C---:B------:R-:W-:Y:S01]  /*10af0*/  LOP3.LUT P1, RZ, R16.reuse, 0x40, RZ, 0xc0, !PT ;  /* 0x0000004010ff7812 */ /* 0x040fe2000782c0ff */
[----:B------:R-:W-:Y:S02]  /*10b00*/  IMAD.MOV.U32 R13, RZ, RZ, R4 ;  /* 0x000000ffff0d7224 */ /* 0x000fe400078e0004 */
[----:B------:R-:W-:Y:S01]  /*10b10*/  IMAD.MOV.U32 R12, RZ, RZ, 0x2 ;  /* 0x00000002ff0c7424 */ /* 0x000fe200078e00ff */
[----:B------:R-:W-:-:S13]  /*10b20*/  LOP3.LUT P6, RZ, R16, 0x80, RZ, 0xc0, !PT ;  /* 0x0000008010ff7812 */ /* 0x000fda00078cc0ff */
[----:B------:R-:W-:-:S05]  /*10b30*/  @!P6 LEA R6, P0, R21, R14, 0x1 ;  /* 0x0000000e1506e211 */ /* 0x000fca00078008ff */
[----:B------:R-:W-:Y:S01]  /*10b40*/  @!P6 IMAD.X R7, RZ, RZ, R5, P0 ;  /* 0x000000ffff07e224 */ /* 0x000fe200000e0605 */
[----:B------:R-:W-:Y:S01]  /*10b50*/  LOP3.LUT P0, RZ, R16, 0x400000, RZ, 0xc0, !PT ;  /* 0x0040000010ff7812 */ /* 0x000fe2000780c0ff */
[----:B0-----:R-:W-:-:S03]  /*10b60*/  @!P6 IMAD.MOV.U32 R2, RZ, RZ, R6 ;  /* 0x000000ffff02e224 */ /* 0x001fc600078e0006 */
[----:B------:R-:W-:-:S05]  /*10b70*/  @!P6 MOV R3, R7 ;  /* 0x000000070003e202 */ /* 0x000fca0000000f00 */
[----:B------:R0:W-:Y:S01]  /*10b80*/  @!P6 LDGSTS.E.BYPASS.LTC128B.128 [R20+0x26c00], desc[UR42][R2.64], !P5 ;  /* 0x26c000000214efae */ /* 0x0001e2000e901d6a */
[----:B------:R-:W-:-:S03]  /*10b90*/  LOP3.LUT P5, RZ, R22, 0x4000000, RZ, 0xc0, !PT ;  /* 0x0400000016ff7812 */ /* 0x000fc600078ac0ff */
[----:B------:R0:W-:Y:S01]  /*10ba0*/  @!P6 LDGSTS.E.BYPASS.LTC128B.128 [R20+0x28c00], desc[UR42][R2.64+0x80], !P0 ;  /* 0x28c000800214efae */ /* 0x0001e2000c101d6a */
[----:B------:R-:W-:-:S09]  /*10bb0*/  @!P6 ISETP.NE.U32.AND P0, PT, R9, RZ, PT ;  /* 0x000000ff0900e20c */ /* 0x000fd20003f05070 */
[----:B------:R0:W-:Y:S04]  /*10bc0*/  @!P6 LDGSTS.E.BYPASS.LTC128B.128 [R20+0x2ac00], desc[UR42][R2.64+0x100], !P5 ;  /* 0x2ac001000214efae */ /* 0x0001e8000e901d6a */
[----:B------:R0:W-:Y:S04]  /*10bd0*/  @!P6 LDGSTS.E.BYPASS.LTC128B.128 [R20+0x2cc00], desc[UR42][R2.64+0x180], !P4 ;  /* 0x2cc001800214efae */ /* 0x0001e8000e101d6a */
[----:B------:R0:W-:Y:S04]  /*10be0*/  @!P6 LDGSTS.E.BYPASS.LTC128B.128 [R20+0x2ec00], desc[UR42][R2.64+0x200], !P3 ;  /* 0x2ec002000214efae */ /* 0x0001e8000d901d6a */
[----:B------:R0:W-:Y:S04]  /*10bf0*/  @!P6 LDGSTS.E.BYPASS.LTC128B.128 [R20+0x30c00], desc[UR42][R2.64+0x280], !P2 ;  /* 0x30c002800214efae */ /* 0x0001e8000d101d6a */
[----:B------:R0:W-:Y:S01]  /*10c00*/  @!P6 LDGSTS.E.BYPASS.LTC128B.128 [R20+0x32c00], desc[UR42][R2.64+0x300], P0 ;  /* 0x32c003000214efae */ /* 0x0001e20008101d6a */
[----:B------:R-:W-:-:S13]  /*10c10*/  @!P6 ISETP.NE.U32.AND P0, PT, R8, RZ, PT ;  /* 0x000000ff0800e20c */ /* 0x000fda0003f05070 */
[----:B------:R0:W-:Y:S02]  /*10c20*/  @!P6 LDGSTS.E.BYPASS.LTC128B.128 [R20+0x34c00], desc[UR42][R2.64+0x380], P0 ;  /* 0x34c003800214efae */ /* 0x0001e40008101d6a */
[----:B0-----:R-:W-:Y:S05]  /*10c30*/  WARPSYNC.COLLECTIVE R15, `(.L_x_293) ;  /* 0x000000000f087348 */ /* 0x001fea0003c00000 */
[----:B------:R1:W2:Y:S02]  /*10c40*/  SHFL.IDX P6, R14, R13, R12, R11 ;  /* 0x0000000c0d0e7389 */ /* 0x0002a400000c000b */
[----:B012---:R-:W-:Y:S01]  /*10c50*/  ENDCOLLECTIVE ;  /* 0x000000000000791b */ /* 0x007fe20003800000 */
.L_x_293:
[----:B------:R-:W-:Y:S02]  /*10c60*/  IMAD.MOV.U32 R13, RZ, RZ, R0 ;  /* 0x000000ffff0d7224 */ /* 0x000fe400078e0000 */
[----:B------:R-:W-:-:S07]  /*10c70*/  IMAD.MOV.U32 R5, RZ, RZ, R14 ;  /* 0x000000ffff057224 */ /* 0x000fce00078e000e */
[----:B------:R-:W-:Y:S05]  /*10c80*/  WARPSYNC.COLLECTIVE R15, `(.L_x_294) ;  /* 0x000000000f087348 */ /* 0x000fea0003c00000 */
[----:B------:R0:W1:Y:S02]  /*10c90*/  SHFL.IDX P6, R14, R13, R12, R11 ;  /* 0x0000000c0d0e7389 */ /* 0x00006400000c000b */
[----:B01----:R-:W-:Y:S01]  /*10ca0*/  ENDCOLLECTIVE ;  /* 0x000000000000791b */ /* 0x003fe20003800000 */
.L_x_294:
[----:B------:R-:W-:Y:S02]  /*10cb0*/  IMAD.MOV.U32 R13, RZ, RZ, R4 ;  /* 0x000000ffff0d7224 */ /* 0x000fe400078e0004 */
[----:B------:R-:W-:Y:S01]  /*10cc0*/  IMAD.MOV.U32 R12, RZ, RZ, 0x3 ;  /* 0x00000003ff0c7424 */ /* 0x000fe200078e00ff */
[----:B------:R-:W-:Y:S02]  /*10cd0*/  @!P1 LEA R6, P0, R21, R14, 0x1 ;  /* 0x0000000e15069211 */ /* 0x000fe400078008ff */
[----:B------:R-:W-:-:S03]  /*10ce0*/  LOP3.LUT P6, RZ, R16, 0x400000, RZ, 0xc0, !PT ;  /* 0x0040000010ff7812 */ /* 0x000fc600078cc0ff */
[----:B------:R-:W-:Y:S01]  /*10cf0*/  @!P1 IMAD.X R7, RZ, RZ, R5, P0 ;  /* 0x000000ffff079224 */ /* 0x000fe200000e0605 */
[----:B------:R-:W-:Y:S01]  /*10d00*/  LOP3.LUT P0, RZ, R16, 0x800000, RZ, 0xc0, !PT ;  /* 0x0080000010ff7812 */ /* 0x000fe2000780c0ff */
[----:B------:R-:W-:Y:S02]  /*10d10*/  @!P1 IMAD.MOV.U32 R2, RZ, RZ, R6 ;  /* 0x000000ffff029224 */ /* 0x000fe400078e0006 */
[----:B------:R-:W-:-:S10]  /*10d20*/  @!P1 IMAD.MOV.U32 R3, RZ, RZ, R7 ;  /* 0x000000ffff039224 */ /* 0x000fd400078e0007 */
        /* <DEDUP_REMOVED lines=9> */
.L_x_295:
[----:B------:R-:W-:Y:S01]  /*10dc0*/  @!PT LDS RZ, [RZ] ;  /* 0x00000000fffff984 */ /* 0x000fe20000000800 */
[----:B------:R-:W-:Y:S01]  /*10dd0*/  @!PT LDS RZ, [RZ] ;  /* 0x00000000fffff984 */ /* 0x000fe20000000800 */
[----:B------:R-:W-:Y:S01]  /*10de0*/  @!PT LDS RZ, [RZ] ;  /* 0x00000000fffff984 */ /* 0x000fe20000000800 */
[----:B------:R0:W-:Y:S04]  /*10df0*/  @!P1 LDGSTS.E.BYPASS.LTC128B.128 [R20+0x2b400], desc[UR42][R2.64+0x100], !P5 ;  /* 0x2b40010002149fae */ /* 0x0001e8000e901d6a */
[----:B------:R0:W-:Y:S04]  /*10e00*/  @!P1 LDGSTS.E.BYPASS.LTC128B.128 [R20+0x2d400], desc[UR42][R2.64+0x180], !P4 ;  /* 0x2d40018002149fae */ /* 0x0001e8000e101d6a */
[----:B------:R0:W-:Y:S01]  /*10e10*/  @!P1 LDGSTS.E.BYPASS.LTC128B.128 [R20+0x2f400], desc[UR42][R2.64+0x200], !P3 ;  /* 0x2f40020002149fae */ /* 0x0001e2000d901d6a */
[----:B------:R-:W-:-:S03]  /*10e20*/  MOV R13, R0 ;  /* 0x00000000000d7202 */ /* 0x000fc60000000f00 */
[----:B------:R0:W-:Y:S04]  /*10e30*/  @!P1 LDGSTS.E.BYPASS.LTC128B.128 [R20+0x31400], desc[UR42][R2.64+0x280], !P2 ;  /* 0x3140028002149fae */ /* 0x0001e8000d101d6a */
[----:B------:R0:W-:Y:S01]  /*10e40*/  @!P1 LDGSTS.E.BYPASS.LTC128B.128 [R20+0x33400], desc[UR42][R2.64+0x300], P0 ;  /* 0x3340030002149fae */ /* 0x0001e20008101d6a */
[----:B------:R-:W-:Y:S01]  /*10e50*/  @!P1 ISETP.NE.U32.AND P0, PT, R8, RZ, PT ;  /* 0x000000ff0800920c */ /* 0x000fe20003f05070 */
[----:B------:R-:W-:-:S12]  /*10e60*/  IMAD.MOV.U32 R4, RZ, RZ, R14 ;  /* 0x000000ffff047224 */ /* 0x000fd800078e000e */
[----:B0-----:R-:W-:Y:S05]  /*10e70*/  WARPSYNC.COLLECTIVE R15, `(.L_x_296) ;  /* 0x000000000f087348 */ /* 0x001fea0003c00000 */
[----:B------:R1:W2:Y:S02]  /*10e80*/  SHFL.IDX P6, R14, R13, R12, R11 ;  /* 0x0000000c0d0e7389 */ /* 0x0002a400000c000b */
[----:B012---:R-:W-:Y:S01]  /*10e90*/  ENDCOLLECTIVE ;  /* 0x000000000000791b */ /* 0x007fe20003800000 */
.L_x_296:
[----:B------:R-:W-:Y:S01]  /*10ea0*/  @!PT LDS RZ, [RZ] ;  /* 0x00000000fffff984 */ /* 0x000fe20000000800 */
[----:B------:R-:W-:Y:S01]  /*10eb0*/  @!PT LDS RZ, [RZ] ;  /* 0x00000000fffff984 */ /* 0x000fe20000000800 */
[----:B------:R-:W-:Y:S01]  /*10ec0*/  @!PT LDS RZ, [RZ] ;  /* 0x00000000fffff984 */ /* 0x000fe20000000800 */
[----:B------:R0:W-:Y:S01]  /*10ed0*/  @!P1 LDGSTS.E.BYPASS.LTC128B.128 [R20+0x35400], desc[UR42][R2.64+0x380], P0 ;  /* 0x3540038002149fae */ /* 0x0001e20008101d6a */
[----:B------:R-:W-:Y:S05]  /*10ee0*/  BRA `(.L_x_297) ;  /* 0xffffffc800b87947 */ /* 0x000fea000383ffff */
.L_x_228:
[----:B0-----:R-:W-:-:S04]  /*10ef0*/  IMAD.U32 R3, RZ, RZ, UR37 ;  /* 0x00000025ff037e24 */ /* 0x001fc8000f8e00ff */
[----:B------:R0:W1:Y:S03]  /*10f00*/  SYNCS.PHASECHK.TRANS64.TRYWAIT P0, [R3+URZ+0x38820], R0 ;  /* 0x03882000030075a7 */ /* 0x000066000800017f */
[----:B-1----:R-:W-:Y:S05]  /*10f10*/  @!P0 NANOSLEEP.SYNCS 0x989680 ;  /* 0x009896800000895d */ /* 0x002fea0003900000 */
[----:B------:R-:W1:Y:S02]  /*10f20*/  @!P0 SYNCS.PHASECHK.TRANS64 P0, [R3+URZ+0x38820], R0 ;  /* 0x03882000030085a7 */ /* 0x000e64000800007f */
[----:B-1----:R-:W-:Y:S05]  /*10f30*/  @!P0 BRA `(.L_x_228) ;  /* 0xfffffffc00ec8947 */ /* 0x002fea000383ffff */
[----:B------:R-:W-:Y:S05]  /*10f40*/  BRA `(.L_x_298) ;  /* 0xffffffcc00147947 */ /* 0x000fea000383ffff */
.L_x_231:
[----:B0-----:R0:W1:Y:S02]  /*10f50*/  SYNCS.PHASECHK.TRANS64.TRYWAIT P0, [R25+URZ+0x38860], R0 ;  /* 0x03886000190075a7 */ /* 0x001064000800017f */
[----:B-1----:R-:W-:Y:S05]  /*10f60*/  @!P0 NANOSLEEP.SYNCS 0x989680 ;  /* 0x009896800000895d */ /* 0x002fea0003900000 */
[----:B------:R-:W1:Y:S02]  /*10f70*/  @!P0 SYNCS.PHASECHK.TRANS64 P0, [R25+URZ+0x38860], R0 ;  /* 0x03886000190085a7 */ /* 0x000e64000800007f */
[----:B-1----:R-:W-:Y:S05]  /*10f80*/  @!P0 BRA `(.L_x_231) ;  /* 0xfffffffc00f08947 */ /* 0x002fea000383ffff */
[----:B------:R-:W-:Y:S05]  /*10f90*/  BRA `(.L_x_299) ;  /* 0xffffffcc00247947 */ /* 0x000fea000383ffff */
.L_x_232:
        /* <DEDUP_REMOVED lines=8> */
.L_x_301:
[----:B------:R-:W-:Y:S05]  /*11020*/  BSYNC B0 ;  /* 0x0000000000007941 */ /* 0x000fea0003800000 */
.L_x_300:
[----:B------:R-:W0:Y:S01]  /*11030*/  S2R R6, SR_TID.X ;  /* 0x0000000000067919 */ /* 0x000e220000002100 */
[----:B------:R-:W-:Y:S01]  /*11040*/  IMAD.MOV.U32 R13, RZ, RZ, R8 ;  /* 0x000000ffff0d7224 */ /* 0x000fe200078e0008 */
[----:B------:R-:W-:Y:S01]  /*11050*/  LOP3.LUT P5, RZ, R17, 0x100, RZ, 0xc0, !PT ;  /* 0x0000010011ff7812 */ /* 0x000fe200078ac0ff */
[----:B------:R-:W-:Y:S01]  /*11060*/  IMAD.MOV.U32 R12, RZ, RZ, RZ ;  /* 0x000000ffff0c7224 */ /* 0x000fe200078e00ff */
[----:B------:R-:W-:Y:S01]  /*11070*/  LEA R9, R9, UR37, 0x1 ;  /* 0x0000002509097c11 */ /* 0x000fe2000f8e08ff */
[----:B------:R-:W-:Y:S01]  /*11080*/  IMAD.MOV.U32 R11, RZ, RZ, 0x181f ;  /* 0x0000181fff0b7424 */ /* 0x000fe200078e00ff */
[----:B------:R-:W-:Y:S01]  /*11090*/  P2R R4, PR, RZ, 0x20 ;  /* 0x00000020ff047803 */ /* 0x000fe20000000000 */
[----:B------:R-:W-:Y:S01]  /*110a0*/  IMAD.MOV.U32 R15, RZ, RZ, -0x1 ;  /* 0xffffffffff0f7424 */ /* 0x000fe200078e00ff */
[C---:B------:R-:W-:Y:S01]  /*110b0*/  LOP3.LUT P5, RZ, R17.reuse, 0x20000, RZ, 0xc0, !PT ;  /* 0x0002000011ff7812 */ /* 0x040fe200078ac0ff */
[----:B------:R-:W-:Y:S01]  /*110c0*/  IMAD.MOV.U32 R3, RZ, RZ, R14 ;  /* 0x000000ffff037224 */ /* 0x000fe200078e000e */
[----:B------:R-:W-:-:S13]  /*110d0*/  LOP3.LUT P4, RZ, R17, 0x20, RZ, 0xc0, !PT ;  /* 0x0000002011ff7812 */ /* 0x000fda000788c0ff */
[----:B0-----:R-:W-:Y:S05]  /*110e0*/  WARPSYNC.COLLECTIVE R15, `(.L_x_302) ;  /* 0x000000000f087348 */ /* 0x001fea0003c00000 */
[----:B------:R1:W2:Y:S02]  /*110f0*/  SHFL.IDX P6, R14, R13, R12, R11 ;  /* 0x0000000c0d0e7389 */ /* 0x0002a400000c000b */
[----:B012---:R-:W-:Y:S01]  /*11100*/  ENDCOLLECTIVE ;  /* 0x000000000000791b */ /* 0x007fe20003800000 */
.L_x_302:
[C---:B------:R-:W-:Y:S02]  /*11110*/  LOP3.LUT P3, RZ, R17.reuse, 0x10, RZ, 0xc0, !PT ;  /* 0x0000001011ff7812 */ /* 0x040fe4000786c0ff */
[C---:B------:R-:W-:Y:S02]  /*11120*/  LOP3.LUT P2, RZ, R17.reuse, 0x8, RZ, 0xc0, !PT ;  /* 0x0000000811ff7812 */ /* 0x040fe4000784c0ff */
[----:B------:R-:W-:Y:S01]  /*11130*/  LOP3.LUT P1, RZ, R17, 0x4, RZ, 0xc0, !PT ;  /* 0x0000000411ff7812 */ /* 0x000fe2000782c0ff */
[----:B------:R-:W-:Y:S02]  /*11140*/  IMAD.MOV.U32 R13, RZ, RZ, R10 ;  /* 0x000000ffff0d7224 */ /* 0x000fe400078e000a */
[----:B------:R-:W-:Y:S01]  /*11150*/  IMAD.MOV.U32 R12, RZ, RZ, 0x1 ;  /* 0x00000001ff0c7424 */ /* 0x000fe200078e00ff */
[----:B------:R-:W-:-:S04]  /*11160*/  SHF.L.U32 R6, R6, 0x3, RZ ;  /* 0x0000000306067819 */ /* 0x000fc800000006ff */
        /* <DEDUP_REMOVED lines=16> */
.L_x_303:
[----:B------:R-:W-:Y:S01]  /*11270*/  @!PT LDS RZ, [RZ] ;  /* 0x00000000fffff984 */ /* 0x000fe20000000800 */
[----:B------:R-:W-:Y:S01]  /*11280*/  @!PT LDS RZ, [RZ] ;  /* 0x00000000fffff984 */ /* 0x000fe20000000800 */
[----:B------:R-:W-:Y:S01]  /*11290*/  @!PT LDS RZ, [RZ] ;  /* 0x00000000fffff984 */ /* 0x000fe20000000800 */
[----:B------:R-:W-:Y:S01]  /*112a0*/  LDGSTS.E.BYPASS.LTC128B.128 [R9+0x6400], desc[UR42][R2.64+0x180], !P5 ;  /* 0x0640018002097fae */ /* 0x000fe2000e901d6a */
[----:B------:R-:W-:-:S03]  /*112b0*/  LOP3.LUT P5, RZ, R17, 0x80, RZ, 0xc0, !PT ;  /* 0x0000008011ff7812 */ /* 0x000fc600078ac0ff */
[----:B------:R-:W-:Y:S01]  /*112c0*/  LDGSTS.E.BYPASS.LTC128B.128 [R9+0x8400], desc[UR42][R2.64+0x200], !P4 ;  /* 0x0840020002097fae */ /* 0x000fe2000e101d6a */
[----:B------:R-:W-:Y:S02]  /*112d0*/  P2R R4, PR, RZ, 0x20 ;  /* 0x00000020ff047803 */ /* 0x000fe40000000000 */
[C---:B------:R-:W-:Y:S01]  /*112e0*/  LOP3.LUT P5, RZ, R17.reuse, 0x10000, RZ, 0xc0, !PT ;  /* 0x0001000011ff7812 */ /* 0x040fe200078ac0ff */
[----:B------:R-:W-:Y:S01]  /*112f0*/  LDGSTS.E.BYPASS.LTC128B.128 [R9+0xa400], desc[UR42][R2.64+0x280], !P3 ;  /* 0x0a40028002097fae */ /* 0x000fe2000d901d6a */
[C---:B------:R-:W-:Y:S01]  /*11300*/  LOP3.LUT P4, RZ, R17.reuse, 0x2, RZ, 0xc0, !PT ;  /* 0x0000000211ff7812 */ /* 0x040fe2000788c0ff */
[----:B------:R-:W-:Y:S01]  /*11310*/  IMAD.MOV.U32 R13, RZ, RZ, R8 ;  /* 0x000000ffff0d7224 */ /* 0x000fe200078e0008 */
[----:B------:R-:W-:Y:S01]  /*11320*/  LOP3.LUT P3, RZ, R17, 0x1, RZ, 0xc0, !PT ;  /* 0x0000000111ff7812 */ /* 0x000fe2000786c0ff */
        /* <DEDUP_REMOVED lines=8> */
.L_x_304:
[----:B------:R-:W-:Y:S02]  /*113b0*/  IMAD.MOV.U32 R13, RZ, RZ, R10 ;  /* 0x000000ffff0d7224 */ /* 0x000fe400078e000a */
        /* <DEDUP_REMOVED lines=16> */
.L_x_305:
[----:B------:R-:W-:Y:S01]  /*114c0*/  @!PT LDS RZ, [RZ] ;  /* 0x00000000fffff984 */ /* 0x000fe20000000800 */
[----:B------:R-:W-:Y:S01]  /*114d0*/  @!PT LDS RZ, [RZ] ;  /* 0x00000000fffff984 */ /* 0x000fe20000000800 */
[----:B------:R-:W-:Y:S01]  /*114e0*/  @!PT LDS RZ, [RZ] ;  /* 0x00000000fffff984 */ /* 0x000fe20000000800 */
[----:B------:R0:W-:Y:S01]  /*114f0*/  LDGSTS.E.BYPASS.LTC128B.128 [R9+0x6c00], desc[UR42][R2.64+0x180], !P5 ;  /* 0x06c0018002097fae */ /* 0x0001e2000e901d6a */
[----:B------:R-:W-:-:S03]  /*11500*/  LOP3.LUT P5, RZ, R17, 0x40, RZ, 0xc0, !PT ;  /* 0x0000004011ff7812 */ /* 0x000fc600078ac0ff */
[----:B------:R0:W-:Y:S01]  /*11510*/  LDGSTS.E.BYPASS.LTC128B.128 [R9+0x8c00], desc[UR42][R2.64+0x200], !P4 ;  /* 0x08c0020002097fae */ /* 0x0001e2000e101d6a */
[----:B------:R-:W-:Y:S02]  /*11520*/  P2R R4, PR, RZ, 0x20 ;  /* 0x00000020ff047803 */ /* 0x000fe40000000000 */
[----:B------:R-:W-:Y:S01]  /*11530*/  LOP3.LUT P5, RZ, R17, 0x8000, RZ, 0xc0, !PT ;  /* 0x0000800011ff7812 */ /* 0x000fe200078ac0ff */
[----:B------:R0:W-:Y:S01]  /*11540*/  LDGSTS.E.BYPASS.LTC128B.128 [R9+0xac00], desc[UR42][R2.64+0x280], !P3 ;  /* 0x0ac0028002097fae */ /* 0x0001e2000d901d6a */
[C---:B------:R-:W-:Y:S01]  /*11550*/  LOP3.LUT P4, RZ, R16.reuse, 0x20000000, RZ, 0xc0, !PT ;  /* 0x2000000010ff7812 */ /* 0x040fe2000788c0ff */
[----:B------:R-:W-:Y:S01]  /*11560*/  IMAD.MOV.U32 R13, RZ, RZ, R8 ;  /* 0x000000ffff0d7224 */ /* 0x000fe200078e0008 */
[C---:B------:R-:W-:Y:S01]  /*11570*/  LOP3.LUT P3, RZ, R16.reuse, 0x10000000, RZ, 0xc0, !PT ;  /* 0x1000000010ff7812 */ /* 0x040fe2000786c0ff */
[----:B------:R0:W-:Y:S01]  /*11580*/  LDGSTS.E.BYPASS.LTC128B.128 [R9+0xcc00], desc[UR42][R2.64+0x300], !P2 ;  /* 0x0cc0030002097fae */ /* 0x0001e2000d101d6a */
[----:B------:R-:W-:-:S03]  /*11590*/  LOP3.LUT P2, RZ, R16, 0x8000000, RZ, 0xc0, !PT ;  /* 0x0800000010ff7812 */ /* 0x000fc6000784c0ff */
[----:B------:R0:W-:Y:S01]  /*115a0*/  LDGSTS.E.BYPASS.LTC128B.128 [R9+0xec00], desc[UR42][R2.64+0x380], !P1 ;  /* 0x0ec0038002097fae */ /* 0x0001e2000c901d6a */
[----:B------:R-:W-:Y:S02]  /*115b0*/  LOP3.LUT P1, RZ, R16, 0x4000000, RZ, 0xc0, !PT ;  /* 0x0400000010ff7812 */ /* 0x000fe4000782c0ff */
[----:B------:R-:W-:-:S11]  /*115c0*/  MOV R20, R14 ;  /* 0x0000000e00147202 */ /* 0x000fd60000000f00 */
[----:B0-----:R-:W-:Y:S05]  /*115d0*/  WARPSYNC.COLLECTIVE R15, `(.L_x_306) ;  /* 0x000000000f087348 */ /* 0x001fea0003c00000 */
[----:B------:R1:W2:Y:S02]  /*115e0*/  SHFL.IDX P6, R14, R13, R12, R11 ;  /* 0x0000000c0d0e7389 */ /* 0x0002a400000c000b */
[----:B012---:R-:W-:Y:S01]  /*115f0*/  ENDCOLLECTIVE ;  /* 0x000000000000791b */ /* 0x007fe20003800000 */
.L_x_306:
        /* <DEDUP_REMOVED lines=16> */
.L_x_307:
        /* <DEDUP_REMOVED lines=13> */
.L_x_308:
[----:B------:R-:W-:Y:S05]  /*117d0*/  BRA `(.L_x_309) ;  /* 0xffffffcc00447947 */ /* 0x000fea000383ffff */
.L_x_238:
[----:B-1----:R1:W2:Y:S02]  /*117e0*/  SYNCS.PHASECHK.TRANS64.TRYWAIT P0, [R8+URZ+0x38840], R20 ;  /* 0x03884014080075a7 */ /* 0x0022a4000800017f */
[----:B--2---:R-:W-:Y:S05]  /*117f0*/  @!P0 NANOSLEEP.SYNCS 0x989680 ;  /* 0x009896800000895d */ /* 0x004fea0003900000 */
[----:B------:R-:W2:Y:S02]  /*11800*/  @!P0 SYNCS.PHASECHK.TRANS64 P0, [R8+URZ+0x38840], R20 ;  /* 0x03884014080085a7 */ /* 0x000ea4000800007f */
[----:B--2---:R-:W-:Y:S05]  /*11810*/  @!P0 BRA `(.L_x_238) ;  /* 0xfffffffc00f08947 */ /* 0x004fea000383ffff */
[----:B------:R-:W-:Y:S05]  /*11820*/  BRA `(.L_x_310) ;  /* 0xffffffd000787947 */ /* 0x000fea000383ffff */
.L_x_239:
[----:B------:R-:W-:Y:S01]  /*11830*/  BSSY B1, `(.L_x_311) ;  /* 0x0000008000017945 */ /* 0x000fe20003800000 */
[----:B------:R-:W-:Y:S02]  /*11840*/  IMAD.MOV.U32 R13, RZ, RZ, R27 ;  /* 0x000000ffff0d7224 */ /* 0x000fe400078e001b */
[----:B------:R-:W-:Y:S02]  /*11850*/  IMAD.MOV.U32 R12, RZ, RZ, RZ ;  /* 0x000000ffff0c7224 */ /* 0x000fe400078e00ff */
[----:B------:R-:W-:Y:S02]  /*11860*/  IMAD.MOV.U32 R11, RZ, RZ, 0x181f ;  /* 0x0000181fff0b7424 */ /* 0x000fe400078e00ff */
[----:B------:R-:W-:-:S07]  /*11870*/  IMAD.MOV.U32 R15, RZ, RZ, -0x1 ;  /* 0xffffffffff0f7424 */ /* 0x000fce00078e00ff */
[----:B01----:R-:W-:Y:S05]  /*11880*/  WARPSYNC.COLLECTIVE R15, `(.L_x_312) ;  /* 0x000000000f087348 */ /* 0x003fea0003c00000 */
[----:B------:R2:W3:Y:S02]  /*11890*/  SHFL.IDX P6, R14, R13, R12, R11 ;  /* 0x0000000c0d0e7389 */ /* 0x0004e400000c000b */
[----:B0123--:R-:W-:Y:S01]  /*118a0*/  ENDCOLLECTIVE ;  /* 0x000000000000791b */ /* 0x00ffe20003800000 */
.L_x_312:
[----:B------:R-:W-:Y:S05]  /*118b0*/  BSYNC B1 ;  /* 0x0000000000017941 */ /* 0x000fea0003800000 */
.L_x_311:
[----:B------:R-:W-:Y:S01]  /*118c0*/  IMAD.MOV.U32 R13, RZ, RZ, R21 ;  /* 0x000000ffff0d7224 */ /* 0x000fe200078e0015 */
[----:B------:R-:W-:Y:S01]  /*118d0*/  MOV R3, R14 ;  /* 0x0000000e00037202 */ /* 0x000fe20000000f00 */
[----:B------:R-:W-:Y:S01]  /*118e0*/  IMAD.MOV.U32 R12, RZ, RZ, RZ ;  /* 0x000000ffff0c7224 */ /* 0x000fe200078e00ff */
[----:B------:R-:W-:Y:S01]  /*118f0*/  LEA R25, R6, UR37, 0x1 ;  /* 0x0000002506197c11 */ /* 0x000fe2000f8e08ff */
[----:B------:R-:W-:Y:S02]  /*11900*/  IMAD.MOV.U32 R11, RZ, RZ, 0x181f ;  /* 0x0000181fff0b7424 */ /* 0x000fe400078e00ff */
[----:B------:R-:W-:-:S07]  /*11910*/  IMAD.MOV.U32 R15, RZ, RZ, -0x1 ;  /* 0xffffffffff0f7424 */ /* 0x000fce00078e00ff */
[----:B------:R-:W-:Y:S05]  /*11920*/  WARPSYNC.COLLECTIVE R15, `(.L_x_313) ;  /* 0x000000000f087348 */ /* 0x000fea0003c00000 */
[----:B------:R0:W1:Y:S02]  /*11930*/  SHFL.IDX P6, R14, R13, R12, R11 ;  /* 0x0000000c0d0e7389 */ /* 0x00006400000c000b */
[----:B01----:R-:W-:Y:S01]  /*11940*/  ENDCOLLECTIVE ;  /* 0x000000000000791b */ /* 0x003fe20003800000 */
.L_x_313:
[----:B------:R-:W-:Y:S02]  /*11950*/  IMAD.MOV.U32 R13, RZ, RZ, R27 ;  /* 0x000000ffff0d7224 */ /* 0x000fe400078e001b */
[----:B------:R-:W-:Y:S02]  /*11960*/  IMAD.MOV.U32 R12, RZ, RZ, 0x1 ;  /* 0x00000001ff0c7424 */ /* 0x000fe400078e00ff */
[----:B------:R-:W-:-:S07]  /*11970*/  IMAD.MOV.U32 R2, RZ, RZ, R14 ;  /* 0x000000ffff027224 */ /* 0x000fce00078e000e */
[----:B------:R-:W-:Y:S05]  /*11980*/  WARPSYNC.COLLECTIVE R15, `(.L_x_314) ;  /* 0x000000000f087348 */ /* 0x000fea0003c00000 */
[----:B------:R0:W1:Y:S02]  /*11990*/  SHFL.IDX P6, R14, R13, R12, R11 ;  /* 0x0000000c0d0e7389 */ /* 0x00006400000c000b */
[----:B01----:R-:W-:Y:S01]  /*119a0*/  ENDCOLLECTIVE ;  /* 0x000000000000791b */ /* 0x003fe20003800000 */
.L_x_314:
        /* <DEDUP_REMOVED lines=11> */
.L_x_315:
[----:B------:R-:W-:Y:S02]  /*11a60*/  IMAD.MOV.U32 R13, RZ, RZ, R27 ;  /* 0x000000ffff0d7224 */ /* 0x000fe400078e001b */
[----:B------:R-:W-:Y:S01]  /*11a70*/  IMAD.MOV.U32 R12, RZ, RZ, 0x2 ;  /* 0x00000002ff0c7424 */ /* 0x000fe200078e00ff */
[----:B------:R-:W-:-:S07]  /*11a80*/  MOV R2, R14 ;  /* 0x0000000e00027202 */ /* 0x000fce0000000f00 */
[----:B------:R-:W-:Y:S05]  /*11a90*/  WARPSYNC.COLLECTIVE R15, `(.L_x_316) ;  /* 0x000000000f087348 */ /* 0x000fea0003c00000 */
[----:B------:R0:W1:Y:S02]  /*11aa0*/  SHFL.IDX P6, R14, R13, R12, R11 ;  /* 0x0000000c0d0e7389 */ /* 0x00006400000c000b */
[----:B01----:R-:W-:Y:S01]  /*11ab0*/  ENDCOLLECTIVE ;  /* 0x000000000000791b */ /* 0x003fe20003800000 */
.L_x_316:
        /* <DEDUP_REMOVED lines=11> */
.L_x_317:
[----:B------:R-:W-:Y:S02]  /*11b70*/  IMAD.MOV.U32 R13, RZ, RZ, R27 ;  /* 0x000000ffff0d7224 */ /* 0x000fe400078e001b */
[----:B------:R-:W-:Y:S02]  /*11b80*/  IMAD.MOV.U32 R12, RZ, RZ, 0x3 ;  /* 0x00000003ff0c7424 */ /* 0x000fe400078e00ff */
[----:B------:R-:W-:-:S07]  /*11b90*/  IMAD.MOV.U32 R2, RZ, RZ, R14 ;  /* 0x000000ffff027224 */ /* 0x000fce00078e000e */
[----:B------:R-:W-:Y:S05]  /*11ba0*/  WARPSYNC.COLLECTIVE R15, `(.L_x_318) ;  /* 0x000000000f087348 */ /* 0x000fea0003c00000 */
[----:B------:R0:W1:Y:S02]  /*11bb0*/  SHFL.IDX P6, R14, R13, R12, R11 ;  /* 0x0000000c0d0e7389 */ /* 0x00006400000c000b */
[----:B01----:R-:W-:Y:S01]  /*11bc0*/  ENDCOLLECTIVE ;  /* 0x000000000000791b */ /* 0x003fe20003800000 */
.L_x_318:
[----:B------:R-:W-:-:S05]  /*11bd0*/  IADD3 R2, P0, R2, R0, RZ ;  /* 0x0000000002027210 */ /* 0x000fca0007f1e0ff */
[----:B------:R-:W-:-:S05]  /*11be0*/  IMAD.X R3, RZ, RZ, R3, P0 ;  /* 0x000000ffff037224 */ /* 0x000fca00000e0603 */
[----:B------:R-:W-:Y:S01]  /*11bf0*/  @!PT LDS RZ, [RZ] ;  /* 0x00000000fffff984 */ /* 0x000fe20000000800 */
[----:B------:R-:W-:Y:S01]  /*11c00*/  @!PT LDS RZ, [RZ] ;  /* 0x00000000fffff984 */ /* 0x000fe20000000800 */
[----:B------:R-:W-:Y:S01]  /*11c10*/  @!PT LDS RZ, [RZ] ;  /* 0x00000000fffff984 */ /* 0x000fe20000000800 */
[----:B------:R0:W-:Y:S01]  /*11c20*/  LDGSTS.E.BYPASS.LTC128B.128 [R25+0x23400], desc[UR42][R2.64], !P1 ;  /* 0x2340000002197fae */ /* 0x0001e2000c901d6a */
[----:B------:R-:W-:Y:S01]  /*11c30*/  MOV R13, R21 ;  /* 0x00000015000d7202 */ /* 0x000fe20000000f00 */
[----:B------:R-:W-:-:S07]  /*11c40*/  IMAD.MOV.U32 R27, RZ, RZ, R14 ;  /* 0x000000ffff1b7224 */ /* 0x000fce00078e000e */
[----:B0-----:R-:W-:Y:S05]  /*11c50*/  WARPSYNC.COLLECTIVE R15, `(.L_x_319) ;  /* 0x000000000f087348 */ /* 0x001fea0003c00000 */
[----:B------:R1:W2:Y:S02]  /*11c60*/  SHFL.IDX P6, R14, R13, R12, R11 ;  /* 0x0000000c0d0e7389 */ /* 0x0002a400000c000b */
[----:B012---:R-:W-:Y:S01]  /*11c70*/  ENDCOLLECTIVE ;  /* 0x000000000000791b */ /* 0x007fe20003800000 */
.L_x_319:
[----:B------:R-:W-:Y:S01]  /*11c80*/  IMAD.MOV.U32 R2, RZ, RZ, R14 ;  /* 0x000000ffff027224 */ /* 0x000fe200078e000e */
[----:B------:R-:W-:Y:S06]  /*11c90*/  BRA `(.L_x_320) ;  /* 0xffffffd000087947 */ /* 0x000fec000383ffff */
.L_x_244:
[----:B----4-:R4:W0:Y:S02]  /*11ca0*/  SYNCS.PHASECHK.TRANS64.TRYWAIT P0, [R8+URZ+0x38860], R20 ;  /* 0x03886014080075a7 */ /* 0x010824000800017f */
[----:B0-----:R-:W-:Y:S05]  /*11cb0*/  @!P0 NANOSLEEP.SYNCS 0x989680 ;  /* 0x009896800000895d */ /* 0x001fea0003900000 */
[----:B------:R-:W0:Y:S02]  /*11cc0*/  @!P0 SYNCS.PHASECHK.TRANS64 P0, [R8+URZ+0x38860], R20 ;  /* 0x03886014080085a7 */ /* 0x000e24000800007f */
[----:B0-----:R-:W-:Y:S05]  /*11cd0*/  @!P0 BRA `(.L_x_244) ;  /* 0xfffffffc00f08947 */ /* 0x001fea000383ffff */
[----:B------:R-:W-:Y:S05]  /*11ce0*/  BRA `(.L_x_321) ;  /* 0xffffffd000587947 */ /* 0x000fea000383ffff */
.L_x_245:
[----:B------:R-:W-:Y:S01]  /*11cf0*/  BSSY B1, `(.L_x_322) ;  /* 0x0000008000017945 */ /* 0x000fe20003800000 */
[----:B------:R-:W-:Y:S02]  /*11d00*/  IMAD.MOV.U32 R13, RZ, RZ, R20 ;  /* 0x000000ffff0d7224 */ /* 0x000fe400078e0014 */
[----:B------:R-:W-:Y:S02]  /*11d10*/  IMAD.MOV.U32 R12, RZ, RZ, RZ ;  /* 0x000000ffff0c7224 */ /* 0x000fe400078e00ff */
[----:B------:R-:W-:Y:S02]  /*11d20*/  IMAD.MOV.U32 R11, RZ, RZ, 0x181f ;  /* 0x0000181fff0b7424 */ /* 0x000fe400078e00ff */
[----:B------:R-:W-:-:S07]  /*11d30*/  IMAD.MOV.U32 R15, RZ, RZ, -0x1 ;  /* 0xffffffffff0f7424 */ /* 0x000fce00078e00ff */
[----:B0--3--:R-:W-:Y:S05]  /*11d40*/  WARPSYNC.COLLECTIVE R15, `(.L_x_323) ;  /* 0x000000000f087348 */ /* 0x009fea0003c00000 */
[----:B------:R1:W2:Y:S02]  /*11d50*/  SHFL.IDX P6, R14, R13, R12, R11 ;  /* 0x0000000c0d0e7389 */ /* 0x0002a400000c000b */
[----:B0123--:R-:W-:Y:S01]  /*11d60*/  ENDCOLLECTIVE ;  /* 0x000000000000791b */ /* 0x00ffe20003800000 */
.L_x_323:
[----:B------:R-:W-:Y:S05]  /*11d70*/  BSYNC B1 ;  /* 0x0000000000017941 */ /* 0x000fea0003800000 */
.L_x_322:
[----:B------:R-:W-:Y:S01]  /*11d80*/  IMAD.MOV.U32 R13, RZ, RZ, R10 ;  /* 0x000000ffff0d7224 */ /* 0x000fe200078e000a */
[----:B------:R-:W-:Y:S01]  /*11d90*/  LEA R21, R21, UR37, 0x1 ;  /* 0x0000002515157c11 */ /* 0x000fe2000f8e08ff */
[----:B------:R-:W-:Y:S01]  /*11da0*/  IMAD.MOV.U32 R12, RZ, RZ, RZ ;  /* 0x000000ffff0c7224 */ /* 0x000fe200078e00ff */
[C---:B------:R-:W-:Y:S01]  /*11db0*/  LOP3.LUT P2, RZ, R16.reuse, 0x20, RZ, 0xc0, !PT ;  /* 0x0000002010ff7812 */ /* 0x040fe2000784c0ff */
[----:B------:R-:W-:Y:S01]  /*11dc0*/  IMAD.MOV.U32 R11, RZ, RZ, 0x181f ;  /* 0x0000181fff0b7424 */ /* 0x000fe200078e00ff */
[----:B------:R-:W-:Y:S01]  /*11dd0*/  LOP3.LUT P1, RZ, R16, 0x10, RZ, 0xc0, !PT ;  /* 0x0000001010ff7812 */ /* 0x000fe2000782c0ff */
[----:B------:R-:W-:Y:S01]  /*11de0*/  IMAD.MOV.U32 R15, RZ, RZ, -0x1 ;  /* 0xffffffffff0f7424 */ /* 0x000fe200078e00ff */
[----:B------:R-:W-:Y:S01]  /*11df0*/  P2R R4, PR, RZ, 0x20 ;  /* 0x00000020ff047803 */ /* 0x000fe20000000000 */
[----:B------:R-:W-:-:S10]  /*11e00*/  IMAD.MOV.U32 R3, RZ, RZ, R14 ;  /* 0x000000ffff037224 */ /* 0x000fd400078e000e */
[----:B------:R-:W-:Y:S05]  /*11e10*/  WARPSYNC.COLLECTIVE R15, `(.L_x_324) ;  /* 0x000000000f087348 */ /* 0x000fea0003c00000 */
[----:B------:R0:W1:Y:S02]  /*11e20*/  SHFL.IDX P6, R14, R13, R12, R11 ;  /* 0x0000000c0d0e7389 */ /* 0x00006400000c000b */
[----:B01----:R-:W-:Y:S01]  /*11e30*/  ENDCOLLECTIVE ;  /* 0x000000000000791b */ /* 0x003fe20003800000 */
.L_x_324:
[----:B------:R-:W-:Y:S02]  /*11e40*/  IMAD.MOV.U32 R13, RZ, RZ, R20 ;  /* 0x000000ffff0d7224 */ /* 0x000fe400078e0014 */
[----:B------:R-:W-:Y:S01]  /*11e50*/  IMAD.MOV.U32 R12, RZ, RZ, 0x1 ;  /* 0x00000001ff0c7424 */ /* 0x000fe200078e00ff */
[----:B------:R-:W-:Y:S02]  /*11e60*/  LOP3.LUT P6, RZ, R16, 0x200, RZ, 0xc0, !PT ;  /* 0x0000020010ff7812 */ /* 0x000fe400078cc0ff */
[----:B------:R-:W-:-:S04]  /*11e70*/  IADD3 R2, P0, R14, R0, RZ ;  /* 0x000000000e027210 */ /* 0x000fc80007f1e0ff */
[----:B------:R-:W-:Y:S02]  /*11e80*/  IADD3.X R3, RZ, R3, RZ, P0, !PT ;  /* 0x00000003ff037210 */ /* 0x000fe400007fe4ff */
        /* <DEDUP_REMOVED lines=8> */
.L_x_325:
        /* <DEDUP_REMOVED lines=17> */
.L_x_326:
        /* <DEDUP_REMOVED lines=11> */
[----:B------:R-:W-:-:S04]  /*120d0*/  ISETP.NE.AND P5, PT, R4, RZ, PT ;  /* 0x000000ff0400720c */ /* 0x000fc80003fa5270 */
[----:B------:R-:W-:-:S04]  /*120e0*/  P2R R4, PR, RZ, 0x20 ;  /* 0x00000020ff047803 */ /* 0x000fc80000000000 */
[----:B------:R0:W-:Y:S04]  /*120f0*/  LDGSTS.E.BYPASS.LTC128B.128 [R21+0x2c00], desc[UR42][R2.64+0x80], !P2 ;  /* 0x02c0008002157fae */ /* 0x0001e8000d101d6a */
[----:B------:R0:W-:Y:S02]  /*12100*/  LDGSTS.E.BYPASS.LTC128B.128 [R21+0x4c00], desc[UR42][R2.64+0x100], !P6 ;  /* 0x04c0010002157fae */ /* 0x0001e4000f101d6a */
[----:B0-----:R-:W-:Y:S05]  /*12110*/  WARPSYNC.COLLECTIVE R15, `(.L_x_327) ;  /* 0x000000000f087348 */ /* 0x001fea0003c00000 */
[----:B------:R1:W2:Y:S02]  /*12120*/  SHFL.IDX P6, R14, R13, R12, R11 ;  /* 0x0000000c0d0e7389 */ /* 0x0002a400000c000b */
[----:B012---:R-:W-:Y:S01]  /*12130*/  ENDCOLLECTIVE ;  /* 0x000000000000791b */ /* 0x007fe20003800000 */
.L_x_327:
[----:B------:R-:W-:Y:S01]  /*12140*/  @!PT LDS RZ, [RZ] ;  /* 0x00000000fffff984 */ /* 0x000fe20000000800 */
[----:B------:R-:W-:Y:S01]  /*12150*/  @!PT LDS RZ, [RZ] ;  /* 0x00000000fffff984 */ /* 0x000fe20000000800 */
[----:B------:R-:W-:Y:S01]  /*12160*/  @!PT LDS RZ, [RZ] ;  /* 0x00000000fffff984 */ /* 0x000fe20000000800 */
[----:B------:R-:W-:Y:S01]  /*12170*/  LDGSTS.E.BYPASS.LTC128B.128 [R21+0x6c00], desc[UR42][R2.64+0x180], !P5 ;  /* 0x06c0018002157fae */ /* 0x000fe2000e901d6a */
[----:B------:R-:W-:-:S03]  /*12180*/  LOP3.LUT P5, RZ, R16, 0x200, RZ, 0xc0, !PT ;  /* 0x0000020010ff7812 */ /* 0x000fc600078ac0ff */
[----:B------:R-:W-:Y:S04]  /*12190*/  LDGSTS.E.BYPASS.LTC128B.128 [R21+0x8c00], desc[UR42][R2.64+0x200], !P4 ;  /* 0x08c0020002157fae */ /* 0x000fe8000e101d6a */
[----:B------:R-:W-:Y:S01]  /*121a0*/  LDGSTS.E.BYPASS.LTC128B.128 [R21+0xac00], desc[UR42][R2.64+0x280], !P3 ;  /* 0x0ac0028002157fae */ /* 0x000fe2000d901d6a */
[----:B------:R-:W-:-:S03]  /*121b0*/  IMAD.MOV.U32 R13, RZ, RZ, R10 ;  /* 0x000000ffff0d7224 */ /* 0x000fc600078e000a */
[----:B------:R-:W-:Y:S04]  /*121c0*/  LDGSTS.E.BYPASS.LTC128B.128 [R21+0xcc00], desc[UR42][R2.64+0x300], P0 ;  /* 0x0cc0030002157fae */ /* 0x000fe80008101d6a */
[----:B------:R0:W-:Y:S02]  /*121d0*/  LDGSTS.E.BYPASS.LTC128B.128 [R21+0xec00], desc[UR42][R2.64+0x380], P1 ;  /* 0x0ec0038002157fae */ /* 0x0001e40008901d6a */
[----:B0-----:R-:W-:-:S07]  /*121e0*/  IMAD.MOV.U32 R3, RZ, RZ, R14 ;  /* 0x000000ffff037224 */ /* 0x001fce00078e000e */
[----:B------:R-:W-:Y:S05]  /*121f0*/  WARPSYNC.COLLECTIVE R15, `(.L_x_328) ;  /* 0x000000000f087348 */ /* 0x000fea0003c00000 */
[----:B------:R0:W1:Y:S02]  /*12200*/  SHFL.IDX P6, R14, R13, R12, R11 ;  /* 0x0000000c0d0e7389 */ /* 0x00006400000c000b */
[----:B01----:R-:W-:Y:S01]  /*12210*/  ENDCOLLECTIVE ;  /* 0x000000000000791b */ /* 0x003fe20003800000 */
.L_x_328:
        /* <DEDUP_REMOVED lines=10> */
[----:B------:R-:W-:-:S09]  /*122c0*/  ISETP.NE.AND P5, PT, R4, RZ, PT ;  /* 0x000000ff0400720c */ /* 0x000fd20003fa5270 */
[----:B------:R0:W-:Y:S04]  /*122d0*/  LDGSTS.E.BYPASS.LTC128B.128 [R21+0x3400], desc[UR42][R2.64+0x80], !P2 ;  /* 0x0340008002157fae */ /* 0x0001e8000d101d6a */
[----:B------:R0:W-:Y:S02]  /*122e0*/  LDGSTS.E.BYPASS.LTC128B.128 [R21+0x5400], desc[UR42][R2.64+0x100], !P6 ;  /* 0x0540010002157fae */ /* 0x0001e4000f101d6a */
[----:B0-----:R-:W-:Y:S05]  /*122f0*/  WARPSYNC.COLLECTIVE R15, `(.L_x_329) ;  /* 0x000000000f087348 */ /* 0x001fea0003c00000 */
[----:B------:R1:W2:Y:S02]  /*12300*/  SHFL.IDX P6, R14, R13, R12, R11 ;  /* 0x0000000c0d0e7389 */ /* 0x0002a400000c000b */
[----:B012---:R-:W-:Y:S01]  /*12310*/  ENDCOLLECTIVE ;  /* 0x000000000000791b */ /* 0x007fe20003800000 */
.L_x_329:
        /* <DEDUP_REMOVED lines=9> */
[----:B------:R-:W-:-:S07]  /*123b0*/  IMAD.MOV.U32 R20, RZ, RZ, R14 ;  /* 0x000000ffff147224 */ /* 0x000fce00078e000e */
[----:B0-----:R-:W-:Y:S05]  /*123c0*/  WARPSYNC.COLLECTIVE R15, `(.L_x_330) ;  /* 0x000000000f087348 */ /* 0x001fea0003c00000 */
[----:B------:R1:W2:Y:S02]  /*123d0*/  SHFL.IDX P6, R14, R13, R12, R11 ;  /* 0x0000000c0d0e7389 */ /* 0x0002a400000c000b */
[----:B012---:R-:W-:Y:S01]  /*123e0*/  ENDCOLLECTIVE ;  /* 0x000000000000791b */ /* 0x007fe20003800000 */
.L_x_330:
[----:B------:R-:W-:Y:S05]  /*123f0*/  BRA `(.L_x_331) ;  /* 0xffffffcc00cc7947 */ /* 0x000fea000383ffff */
.L_x_251:
[----:B-1----:R1:W2:Y:S02]  /*12400*/  SYNCS.PHASECHK.TRANS64.TRYWAIT P0, [R5+URZ+0x38820], R0 ;  /* 0x03882000050075a7 */ /* 0x0022a4000800017f */
[----:B--2---:R-:W-:Y:S05]  /*12410*/  @!P0 NANOSLEEP.SYNCS 0x989680 ;  /* 0x009896800000895d */ /* 0x004fea0003900000 */
[----:B------:R-:W2:Y:S02]  /*12420*/  @!P0 SYNCS.PHASECHK.TRANS64 P0, [R5+URZ+0x38820], R0 ;  /* 0x03882000050085a7 */ /* 0x000ea4000800007f */
[----:B--2---:R-:W-:Y:S05]  /*12430*/  @!P0 BRA `(.L_x_251) ;  /* 0xfffffffc00f08947 */ /* 0x004fea000383ffff */
[----:B------:R-:W-:Y:S05]  /*12440*/  BRA `(.L_x_332) ;  /* 0xffffffd000a47947 */ /* 0x000fea000383ffff */
.L_x_252:
[----:B------:R-:W2:Y:S01]  /*12450*/  S2R R2, SR_TID.X ;  /* 0x0000000000027919 */ /* 0x000ea20000002100 */
[----:B------:R-:W-:Y:S01]  /*12460*/  BSSY B0, `(.L_x_333) ;  /* 0x000000a000007945 */ /* 0x000fe20003800000 */
[----:B------:R-:W-:Y:S02]  /*12470*/  IMAD.MOV.U32 R12, RZ, RZ, RZ ;  /* 0x000000ffff0c7224 */ /* 0x000fe400078e00ff */
[----:B------:R-:W-:Y:S02]  /*12480*/  IMAD.MOV.U32 R11, RZ, RZ, 0x1f ;  /* 0x0000001fff0b7424 */ /* 0x000fe400078e00ff */
[----:B------:R-:W-:Y:S01]  /*12490*/  IMAD.MOV.U32 R15, RZ, RZ, -0x1 ;  /* 0xffffffffff0f7424 */ /* 0x000fe200078e00ff */
[----:B--2---:R-:W-:-:S04]  /*124a0*/  SHF.R.U32.HI R2, RZ, 0x5, R2 ;  /* 0x00000005ff027819 */ /* 0x004fc80000011602 */
[----:B------:R-:W-:-:S05]  /*124b0*/  LOP3.LUT R2, R2, 0x3, RZ, 0xc0, !PT ;  /* 0x0000000302027812 */ /* 0x000fca00078ec0ff */
[----:B------:R-:W-:-:S07]  /*124c0*/  IMAD.MOV.U32 R13, RZ, RZ, R2 ;  /* 0x000000ffff0d7224 */ /* 0x000fce00078e0002 */
[----:B01-3--:R-:W-:Y:S05]  /*124d0*/  WARPSYNC.COLLECTIVE R15, `(.L_x_334) ;  /* 0x000000000f087348 */ /* 0x00bfea0003c00000 */
[----:B------:R2:W4:Y:S02]  /*124e0*/  SHFL.IDX P6, R14, R13, R12, R11 ;  /* 0x0000000c0d0e7389 */ /* 0x00052400000c000b */
[----:B01234-:R-:W-:Y:S01]  /*124f0*/  ENDCOLLECTIVE ;  /* 0x000000000000791b */ /* 0x01ffe20003800000 */
.L_x_334:
[----:B------:R-:W-:Y:S05]  /*12500*/  BSYNC B0 ;  /* 0x0000000000007941 */ /* 0x000fea0003800000 */
.L_x_333:
[----:B------:R-:W-:Y:S05]  /*12510*/  BRA `(.L_x_335) ;  /* 0xffffffd0008c7947 */ /* 0x000fea000383ffff */
.L_x_255:
[----:B------:R-:W-:Y:S01]  /*12520*/  BSSY B1, `(.L_x_336) ;  /* 0x0000006000017945 */ /* 0x000fe20003800000 */
[----:B------:R-:W-:-:S07]  /*12530*/  IMAD.MOV.U32 R15, RZ, RZ, -0x1 ;  /* 0xffffffffff0f7424 */ /* 0x000fce00078e00ff */
[----:B01-3--:R-:W-:Y:S05]  /*12540*/  WARPSYNC.COLLECTIVE R15, `(.L_x_337) ;  /* 0x000000000f0c7348 */ /* 0x00bfea0003c00000 */
[----:B------:R-:W-:Y:S02]  /*12550*/  ELECT P6, UR62, PT ;  /* 0x00000000003e782f */ /* 0x000fe400038c0000 */
[----:B------:R-:W-:Y:S01]  /*12560*/  MOV R14, UR62 ;  /* 0x0000003e000e7c02 */ /* 0x000fe20008000f00 */
[----:B01-3--:R-:W-:Y:S10]  /*12570*/  ENDCOLLECTIVE ;  /* 0x000000000000791b */ /* 0x00bff40003800000 */
.L_x_337:
[----:B------:R-:W-:Y:S05]  /*12580*/  BSYNC B1 ;  /* 0x0000000000017941 */ /* 0x000fea0003800000 */
.L_x_336:
[----:B------:R-:W-:Y:S05]  /*12590*/  BRA `(.L_x_338) ;  /* 0xffffffd000847947 */ /* 0x000fea000383ffff */
.L_x_257:
[----:B-1----:R1:W2:Y:S02]  /*125a0*/  SYNCS.PHASECHK.TRANS64.TRYWAIT P1, [R3+URZ+0x38840], R2 ;  /* 0x03884002030075a7 */ /* 0x0022a4000802017f */
[----:B--2---:R-:W-:Y:S05]  /*125b0*/  @!P1 NANOSLEEP.SYNCS 0x989680 ;  /* 0x009896800000995d */ /* 0x004fea0003900000 */
[----:B------:R-:W2:Y:S02]  /*125c0*/  @!P1 SYNCS.PHASECHK.TRANS64 P1, [R3+URZ+0x38840], R2 ;  /* 0x03884002030095a7 */ /* 0x000ea4000802007f */
[----:B--2---:R-:W-:Y:S05]  /*125d0*/  @!P1 BRA `(.L_x_257) ;  /* 0xfffffffc00f09947 */ /* 0x004fea000383ffff */
[----:B------:R-:W-:Y:S05]  /*125e0*/  BRA `(.L_x_339) ;  /* 0xffffffd000a07947 */ /* 0x000fea000383ffff */
.L_x_259:
[----:B--2---:R2:W4:Y:S02]  /*125f0*/  SYNCS.PHASECHK.TRANS64.TRYWAIT P1, [R5+URZ+0x38840], R0 ;  /* 0x03884000050075a7 */ /* 0x004524000802017f */
[----:B----4-:R-:W-:Y:S05]  /*12600*/  @!P1 NANOSLEEP.SYNCS 0x989680 ;  /* 0x009896800000995d */ /* 0x010fea0003900000 */
[----:B------:R-:W4:Y:S02]  /*12610*/  @!P1 SYNCS.PHASECHK.TRANS64 P1, [R5+URZ+0x38840], R0 ;  /* 0x03884000050095a7 */ /* 0x000f24000802007f */
[----:B----4-:R-:W-:Y:S05]  /*12620*/  @!P1 BRA `(.L_x_259) ;  /* 0xfffffffc00f09947 */ /* 0x010fea000383ffff */
[----:B------:R-:W-:Y:S05]  /*12630*/  BRA `(.L_x_340) ;  /* 0xffffffd000ac7947 */ /* 0x000fea000383ffff */
.L_x_261:
[----:B----4-:R4:W0:Y:S02]  /*12640*/  SYNCS.PHASECHK.TRANS64.TRYWAIT P1, [R3+URZ+0x38860], R2 ;  /* 0x03886002030075a7 */ /* 0x010824000802017f */
[----:B0-----:R-:W-:Y:S05]  /*12650*/  @!P1 NANOSLEEP.SYNCS 0x989680 ;  /* 0x009896800000995d */ /* 0x001fea0003900000 */
[----:B------:R-:W0:Y:S02]  /*12660*/  @!P1 SYNCS.PHASECHK.TRANS64 P1, [R3+URZ+0x38860], R2 ;  /* 0x03886002030095a7 */ /* 0x000e24000802007f */
[----:B0-----:R-:W-:Y:S05]  /*12670*/  @!P1 BRA `(.L_x_261) ;  /* 0xfffffffc00f09947 */ /* 0x001fea000383ffff */
[----:B------:R-:W-:Y:S05]  /*12680*/  BRA `(.L_x_341) ;  /* 0xffffffd000a87947 */ /* 0x000fea000383ffff */
.L_x_342:
        /* <DEDUP_REMOVED lines=15> */
.L_x_5803:


//--------------------- .text._ZN7cutlass13device_kernelIN5flash11enable_sm90INS1_16FlashAttnFwdSm90INS1_25CollectiveMainloopFwdSm90ILi2EN4cute5tupleIJNS5_1CILi1EEES8_S8_EEENS6_IJNS7_ILi64EEESA_SA_EEELi512ENS_6half_tEfNS_4arch4Sm90ELb0ELb0ELb1ELb1ELb1ELb0ELb0ELb0ELb0ELb1ELb0ELb0EEENS1_21CollectiveEpilogueFwdINS6_IJSA_NS7_ILi512EEESA_EEES9_SC_SE_Li256ELb1ELb1ELb0ELb0EEENS1_36VarlenDynamicPersistentTileSchedulerILi64ELi64ELi256ELi128ELb0ELb1ELb1ELb0ELb1ELb1EEEEEEEEEvNT_6ParamsE --------------------------
	.section	.text._ZN7cutlass13device_kernelIN5flash11enable_sm90INS1_16FlashAttnFwdSm90INS1_25CollectiveMainloopFwdSm90ILi2EN4cute5tupleIJNS5_1CILi1EEES8_S8_EEENS6_IJNS7_ILi64EEESA_SA_EEELi512ENS_6half_tEfNS_4arch4Sm90ELb0ELb0ELb1ELb1ELb1ELb0ELb0ELb0ELb0ELb1ELb0ELb0EEENS1_21CollectiveEpilogueFwdINS6_IJSA_NS7_ILi512EEESA_EEES9_SC_SE_Li256ELb1ELb1ELb0ELb0EEENS1_36VarlenDynamicPersistentTileSchedulerILi64ELi64ELi256ELi128ELb0ELb1ELb1ELb0ELb1ELb1EEEEEEEEEvNT_6ParamsE,"ax",@progbits
	.align	128
.text._ZN7cutlass13device_kernelIN5flash11enable_sm90INS1_16FlashAttnFwdSm90INS1_25CollectiveMainloopFwdSm90ILi2EN4cute5tupleIJNS5_1CILi1EEES8_S8_EEENS6_IJNS7_ILi64EEESA_SA_EEELi512ENS_6half_tEfNS_4arch4Sm90ELb0ELb0ELb1ELb1ELb1ELb0ELb0ELb0ELb0ELb1ELb0ELb0EEENS1_21CollectiveEpilogueFwdINS6_IJSA_NS7_ILi512EEESA_EEES9_SC_SE_Li256ELb1ELb1ELb0ELb0EEENS1_36VarlenDynamicPersistentTileSchedulerILi64ELi64ELi256ELi128ELb0ELb1ELb1ELb0ELb1ELb1EEEEEEEEEvNT_6ParamsE:
        .type           _ZN7cutlass13device_kernelIN5flash11enable_sm90INS1_16FlashAttnFwdSm90INS1_25CollectiveMainloopFwdSm90ILi2EN4cute5tupleIJNS5_1CILi1EEES8_S8_EEENS6_IJNS7_ILi64EEESA_SA_EEELi512ENS_6half_tEfNS_4arch4Sm90ELb0ELb0ELb1ELb1ELb1ELb0ELb0ELb0ELb0ELb1ELb0ELb0EEENS1_21CollectiveEpilogueFwdINS6_IJSA_NS7_ILi512EEESA_EEES9_SC_SE_Li256ELb1ELb1ELb0ELb0EEENS1_36VarlenDynamicPersistentTileSchedulerILi64ELi64ELi256ELi128ELb0ELb1ELb1ELb0ELb1ELb1EEEEEEEEEvNT_6ParamsE,@function
        .size           _ZN7cutlass13device_kernelIN5flash11enable_sm90INS1_16FlashAttnFwdSm90INS1_25CollectiveMainloopFwdSm90ILi2EN4cute5tupleIJNS5_1CILi1EEES8_S8_EEENS6_IJNS7_ILi64EEESA_SA_EEELi512ENS_6half_tEfNS_4arch4Sm90ELb0ELb0ELb1ELb1ELb1ELb0ELb0ELb0ELb0ELb1ELb0ELb0EEENS1_21CollectiveEpilogueFwdINS6_IJSA_NS7_ILi512EEESA_EEES9_SC_SE_Li256ELb1ELb1ELb0ELb0EEENS1_36VarlenDynamicPersistentTileSchedulerILi64ELi64ELi256ELi128ELb0ELb1ELb1ELb0ELb1ELb1EEEEEEEEEvNT_6ParamsE,(.L_x_5804 - _ZN7cutlass13device_kernelIN5flash11enable_sm90INS1_16FlashAttnFwdSm90INS1_25CollectiveMainloopFwdSm90ILi2EN4cute5tupleIJNS5_1CILi1EEES8_S8_EEENS6_IJNS7_ILi64EEESA_SA_EEELi512ENS_6half_tEfNS_4arch4Sm90ELb0ELb0ELb1ELb1ELb1ELb0ELb0ELb0ELb0ELb1ELb0ELb0EEENS1_21CollectiveEpilogueFwdINS6_IJSA_NS7_ILi512EEESA_EEES9_SC_SE_Li256ELb1ELb1ELb0ELb0EEENS1_36VarlenDynamicPersistentTileSchedulerILi64ELi64ELi256ELi128ELb0ELb1ELb1ELb0ELb1ELb1EEEEEEEEEvNT_6ParamsE)
        .other          _ZN7cutlass13device_kernelIN5flash11enable_sm90INS1_16FlashAttnFwdSm90INS1_25CollectiveMainloopFwdSm90ILi2EN4cute5tupleIJNS5_1CILi1EEES8_S8_EEENS6_IJNS7_ILi64EEESA_SA_EEELi512ENS_6half_tEfNS_4arch4Sm90ELb0ELb0ELb1ELb1ELb1ELb0ELb0ELb0ELb0ELb1ELb0ELb0EEENS1_21CollectiveEpilogueFwdINS6_IJSA_NS7_ILi512EEESA_EEES9_SC_SE_Li256ELb1ELb1ELb0ELb0EEENS1_36VarlenDynamicPersistentTileSchedulerILi64ELi64ELi256ELi128ELb0ELb1ELb1ELb0ELb1ELb1EEEEEEEEEvNT_6ParamsE,@"STO_CUDA_ENTRY STV_DEFAULT"
_ZN7cutlass13device_kernelIN5flash11enable_sm90INS1_16FlashAttnFwdSm90INS1_25CollectiveMainloopFwdSm90ILi2EN4cute5tupleIJNS5_1CILi1EEES8_S8_EEENS6_IJNS7_ILi64EEESA_SA_EEELi512ENS_6half_tEfNS_4arch4Sm90ELb0ELb0ELb1ELb1ELb1ELb0ELb0ELb0ELb0ELb1ELb0ELb0EEENS1_21CollectiveEpilogueFwdINS6_IJSA_NS7_ILi512EEESA_EEES9_SC_SE_Li256ELb1ELb1ELb0ELb0EEENS1_36VarlenDynamicPersistentTileSchedulerILi64ELi64ELi256ELi128ELb0ELb1ELb1ELb0ELb1ELb1EEEEEEEEEvNT_6ParamsE:
        /* <DEDUP_REMOVED lines=41> */
.L_x_343:
        /* <DEDUP_REMOVED lines=22> */
.L_x_344:
        /* <DEDUP_REMOVED lines=18> */
.L_x_345:
        /* <DEDUP_REMOVED lines=22> */
.L_x_346:
        /* <DEDUP_REMOVED lines=23> */
.L_x_347:
        /* <DEDUP_REMOVED lines=8> */
.L_x_349:
[----:B------:R-:W-:-:S08]  /*0860*/  NOP ;  /* 0x0000000000007918 */ /* 0x000fd00000000000 */
[----:B------:R-:W0:Y:S02]  /*0870*/  USETMAXREG.TRY_ALLOC.CTAPOOL UP0, 0xe8 ;  /* 0x000000e8000079c8 */ /* 0x000e240008000600 */
[----:B0-----:R-:W-:-:S13]  /*0880*/  PLOP3.LUT P0, PT, PT, PT, UP0, 0x80, 0x0 ;  /* 0x000000000000781c */ /* 0x001fda0003f0f008 */
[----:B------:R-:W-:Y:S05]  /*0890*/  @!P0 BRA `(.L_x_349) ;  /* 0xfffffffc00f08947 */ /* 0x000fea000383ffff */
[----:B------:R-:W0:Y:S01]  /*08a0*/  S2R R2, SR_TID.X ;  /* 0x0000000000027919 */ /* 0x000e220000002100 */
[----:B------:R-:W1:Y:S01]  /*08b0*/  S2UR UR40, SR_CgaCtaId ;  /* 0x00000000002879c3 */ /* 0x000e620000008800 */
[----:B------:R-:W-:Y:S01]  /*08c0*/  UMOV UR41, 0x400 ;  /* 0x0000040000297882 */ /* 0x000fe20000000000 */
[----:B------:R-:W-:Y:S01]  /*08d0*/  ULDC UR4, c[0x0][0xc3c] ;  /* 0x00030f0000047ab9 */ /* 0x000fe20000000800 */
[----:B-1----:R-:W-:Y:S01]  /*08e0*/  ULEA UR41, UR40, UR41, 0x18 ;  /* 0x0000002928297291 */ /* 0x002fe2000f8ec03f */
[----:B0-----:R-:W-:-:S04]  /*08f0*/  LOP3.LUT R0, R2, 0xffffff80, RZ, 0xc0, !PT ;  /* 0xffffff8002007812 */ /* 0x001fc800078ec0ff */
[----:B------:R-:W-:-:S13]  /*0900*/  ISETP.NE.AND P0, PT, R0, 0x80, PT ;  /* 0x000000800000780c */ /* 0x000fda0003f05270 */
[----:B------:R-:W-:Y:S06]  /*0910*/  @!P0 BAR.ARV 0x8, 0x100 ;  /* 0x0204000000008b1d */ /* 0x000fec0000002000 */
[----:B------:R-:W-:-:S13]  /*0920*/  ISETP.GE.U32.AND P0, PT, R2, 0x100, PT ;  /* 0x000001000200780c */ /* 0x000fda0003f06070 */
[----:B------:R-:W-:Y:S08]  /*0930*/  @P0 BAR.ARV 0xf, 0x100 ;  /* 0x03c4000000000b1d */ /* 0x000ff00000002000 */
[----:B------:R-:W-:Y:S06]  /*0940*/  BAR.SYNC.DEFER_BLOCKING 0x5, 0x180 ;  /* 0x0146000000007b1d */ /* 0x000fec0000010000 */
[----:B------:R-:W0:Y:S02]  /*0950*/  LDS.128 R4, [UR41+0x28cd0] ;  /* 0x028cd029ff047984 */ /* 0x000e240008000c00 */
[----:B------:R-:W-:Y:S06]  /*0960*/  BAR.ARV 0x4, 0x180 ;  /* 0x0106000000007b1d */ /* 0x000fec0000002000 */
[----:B0-----:R-:W-:-:S13]  /*0970*/  ISETP.GE.AND P0, PT, R7, UR4, PT ;  /* 0x0000000407007c0c */ /* 0x001fda000bf06270 */
[----:B------:R-:W-:Y:S05]  /*0980*/  @P0 EXIT ;  /* 0x000000000000094d */ /* 0x000fea0003800000 */
[----:B------:R-:W-:Y:S01]  /*0990*/  VIADD R197, R2, 0xffffff80 ;  /* 0xffffff8002c57836 */ /* 0x000fe20000000000 */
[----:B------:R-:W-:Y:S01]  /*09a0*/  R2UR UR5, R5 ;  /* 0x00000000050572ca */ /* 0x000fe200000e0000 */
[----:B------:R-:W-:Y:S01]  /*09b0*/  IMAD.MOV.U32 R23, RZ, RZ, 0x40 ;  /* 0x00000040ff177424 */ /* 0x000fe200078e00ff */
[----:B------:R-:W-:Y:S01]  /*09c0*/  R2UR UR7, R7 ;  /* 0x00000000070772ca */ /* 0x000fe200000e0000 */
[----:B------:R-:W-:Y:S01]  /*09d0*/  ULOP3.LUT UR46, UR39, 0x1, URZ, 0xfc, !UPT ;  /* 0x00000001272e7892 */ /* 0x000fe2000f8efc3f */
[----:B------:R-:W-:Y:S01]  /*09e0*/  SHF.R.S32.HI R0, RZ, 0x1f, R197 ;  /* 0x0000001fff007819 */ /* 0x000fe200000114c5 */
[----:B------:R-:W-:Y:S01]  /*09f0*/  UMOV UR36, URZ ;  /* 0x0000003f00247c82 */ /* 0x000fe20008000000 */
[----:B------:R-:W-:Y:S01]  /*0a00*/  R2UR UR6, R6 ;  /* 0x00000000060672ca */ /* 0x000fe200000e0000 */
[----:B------:R-:W-:Y:S01]  /*0a10*/  UMOV UR37, URZ ;  /* 0x0000003f00257c82 */ /* 0x000fe20008000000 */
[CC--:B------:R-:W-:Y:S01]  /*0a20*/  LEA.HI R2, R0.reuse, R197.reuse, RZ, 0x4 ;  /* 0x000000c500027211 */ /* 0x0c0fe200078f20ff */
[----:B------:R-:W-:Y:S01]  /*0a30*/  UMOV UR38, URZ ;  /* 0x0000003f00267c82 */ /* 0x000fe20008000000 */
[----:B------:R-:W-:-:S02]  /*0a40*/  LEA.HI R5, R0, R197, RZ, 0x5 ;  /* 0x000000c500057211 */ /* 0x000fc400078f28ff */
[----:B------:R-:W-:Y:S02]  /*0a50*/  SHF.R.S32.HI R3, RZ, 0x4, R2 ;  /* 0x00000004ff037819 */ /* 0x000fe40000011402 */
[----:B------:R-:W-:Y:S02]  /*0a60*/  LEA.HI R7, R0, R197, RZ, 0x2 ;  /* 0x000000c500077211 */ /* 0x000fe400078f10ff */
[----:B------:R-:W-:Y:S02]  /*0a70*/  LEA.HI R4, R2, R3, RZ, 0x1 ;  /* 0x0000000302047211 */ /* 0x000fe400078f08ff */
[--C-:B------:R-:W-:Y:S02]  /*0a80*/  SHF.R.S32.HI R11, RZ, 0x5, R5.reuse ;  /* 0x00000005ff0b7819 */ /* 0x100fe40000011405 */
[----:B------:R-:W-:Y:S02]  /*0a90*/  LOP3.LUT R4, R4, 0x1ffffffe, RZ, 0xc0, !PT ;  /* 0x1ffffffe04047812 */ /* 0x000fe400078ec0ff */
[----:B------:R-:W-:-:S02]  /*0aa0*/  SHF.R.S32.HI R6, RZ, 0x1f, R5 ;  /* 0x0000001fff067819 */ /* 0x000fc40000011405 */
[----:B------:R-:W-:Y:S01]  /*0ab0*/  LOP3.LUT R8, R7, 0xfffffffc, RZ, 0xc0, !PT ;  /* 0xfffffffc07087812 */ /* 0x000fe200078ec0ff */
[----:B------:R-:W-:Y:S01]  /*0ac0*/  IMAD.IADD R9, R3, 0x1, -R4 ;  /* 0x0000000103097824 */ /* 0x000fe200078e0a04 */
[----:B------:R-:W-:Y:S02]  /*0ad0*/  LOP3.LUT R4, R2, 0xfffffff0, RZ, 0xc0, !PT ;  /* 0xfffffff002047812 */ /* 0x000fe400078ec0ff */
[----:B------:R-:W-:Y:S01]  /*0ae0*/  LEA.HI R3, R0, R197, RZ, 0x7 ;  /* 0x000000c500037211 */ /* 0x000fe200078f38ff */
[C---:B------:R-:W-:Y:S01]  /*0af0*/  IMAD.IADD R10, R197.reuse, 0x1, -R8 ;  /* 0x00000001c50a7824 */ /* 0x040fe200078e0a08 */
[----:B------:R-:W-:Y:S01]  /*0b00*/  LEA.HI R6, R6, R11, RZ, 0x2 ;  /* 0x0000000b06067211 */ /* 0x000fe200078f10ff */
[----:B------:R-:W-:Y:S01]  /*0b10*/  IMAD.IADD R7, R197, 0x1, -R4 ;  /* 0x00000001c5077824 */ /* 0x000fe200078e0a04 */
[----:B------:R-:W-:Y:S01]  /*0b20*/  LOP3.LUT R2, R3, 0xffffff80, RZ, 0xc0, !PT ;  /* 0xffffff8003027812 */ /* 0x000fe200078ec0ff */
[----:B------:R-:W-:Y:S01]  /*0b30*/  IMAD.SHL.U32 R9, R9, 0x8, RZ ;  /* 0x0000000809097824 */ /* 0x000fe200078e00ff */
[----:B------:R-:W-:-:S02]  /*0b40*/  SHF.R.S32.HI R192, RZ, 0x7, R3 ;  /* 0x00000007ffc07819 */ /* 0x000fc40000011403 */
[----:B------:R-:W-:Y:S01]  /*0b50*/  SHF.R.S32.HI R4, RZ, 0x1f, R7 ;  /* 0x0000001fff047819 */ /* 0x000fe20000011407 */
[----:B------:R-:W-:Y:S01]  /*0b60*/  IMAD.IADD R2, R197, 0x1, -R2 ;  /* 0x00000001c5027824 */ /* 0x000fe200078e0a02 */
[----:B------:R-:W-:Y:S02]  /*0b70*/  LOP3.LUT R6, R6, 0x3ffffc, RZ, 0xc0, !PT ;  /* 0x003ffffc06067812 */ /* 0x000fe400078ec0ff */
[-C--:B------:R-:W-:Y:S02]  /*0b80*/  LEA R15, R192, R7.reuse, 0x8 ;  /* 0x00000007c00f7211 */ /* 0x080fe400078e40ff */
[----:B------:R-:W-:Y:S02]  /*0b90*/  LEA.HI R12, R10, R10, RZ, 0x1 ;  /* 0x0000000a0a0c7211 */ /* 0x000fe400078f08ff */
[----:B------:R-:W-:Y:S01]  /*0ba0*/  LEA.HI R8, R4, R7, RZ, 0x3 ;  /* 0x0000000704087211 */ /* 0x000fe200078f18ff */
[----:B------:R-:W-:Y:S01]  /*0bb0*/  IMAD.IADD R4, R11, 0x1, -R6 ;  /* 0x000000010b047824 */ /* 0x000fe200078e0a06 */
[----:B------:R-:W-:-:S02]  /*0bc0*/  SHF.R.S32.HI R5, RZ, 0x1f, R2 ;  /* 0x0000001fff057819 */ /* 0x000fc40000011402 */
[----:B------:R-:W-:Y:S01]  /*0bd0*/  LOP3.LUT R13, R12, 0x1ffffffe, RZ, 0xc0, !PT ;  /* 0x1ffffffe0c0d7812 */ /* 0x000fe200078ec0ff */
[----:B------:R-:W-:Y:S01]  /*0be0*/  IMAD R196, R4, 0x10, R15 ;  /* 0x0000001004c47824 */ /* 0x000fe200078e020f */
[C---:B------:R-:W-:Y:S01]  /*0bf0*/  LOP3.LUT R6, R8.reuse, 0xfffffff8, RZ, 0xc0, !PT ;  /* 0xfffffff808067812 */ /* 0x040fe200078ec0ff */
[----:B------:R-:W-:Y:S01]  /*0c00*/  IMAD.SHL.U32 R8, R8, 0x40, RZ ;  /* 0x0000004008087824 */ /* 0x000fe200078e00ff */
[-C--:B------:R-:W-:Y:S01]  /*0c10*/  LEA.HI R4, R5, R2.reuse, RZ, 0x2 ;  /* 0x0000000205047211 */ /* 0x080fe200078f10ff */
[----:B------:R-:W-:Y:S01]  /*0c20*/  IMAD.IADD R195, R10, 0x1, -R13 ;  /* 0x000000010ac37824 */ /* 0x000fe200078e0a0d */
[----:B------:R-:W-:Y:S01]  /*0c30*/  LEA.HI R0, R0, R197, RZ, 0x3 ;  /* 0x000000c500007211 */ /* 0x000fe200078f18ff */
[----:B------:R-:W-:Y:S01]  /*0c40*/  IMAD.IADD R7, R7, 0x1, -R6 ;  /* 0x0000000107077824 */ /* 0x000fe200078e0a06 */
[----:B------:R-:W-:Y:S01]  /*0c50*/  LOP3.LUT R13, R4, 0x7ffffffc, RZ, 0xc0, !PT ;  /* 0x7ffffffc040d7812 */ /* 0x000fe200078ec0ff */
[----:B------:R-:W-:Y:S01]  /*0c60*/  IMAD.U32 R196, R196, 0x40, R9 ;  /* 0x00000040c4c47824 */ /* 0x000fe200078e0009 */
[----:B------:R-:W-:-:S02]  /*0c70*/  LEA.HI R6, R5, R2, RZ, 0x5 ;  /* 0x0000000205067211 */ /* 0x000fc400078f28ff */
[----:B------:R-:W-:Y:S01]  /*0c80*/  LOP3.LUT R8, R8, 0x7ffffe00, RZ, 0xc0, !PT ;  /* 0x7ffffe0008087812 */ /* 0x000fe200078ec0ff */
[----:B------:R-:W-:Y:S01]  /*0c90*/  IMAD.IADD R13, R2, 0x1, -R13 ;  /* 0x00000001020d7824 */ /* 0x000fe200078e0a0d */
[----:B------:R-:W-:Y:S02]  /*0ca0*/  SHF.L.U32 R2, R7, 0x6, RZ ;  /* 0x0000000607027819 */ /* 0x000fe400000006ff */
[----:B------:R-:W-:Y:S01]  /*0cb0*/  SHF.R.S32.HI R5, RZ, 0x2, R4 ;  /* 0x00000002ff057819 */ /* 0x000fe20000011404 */
[----:B------:R-:W-:Y:S01]  /*0cc0*/  IMAD R8, R11, 0x400, R8 ;  /* 0x000004000b087824 */ /* 0x000fe200078e0208 */
[----:B------:R-:W-:Y:S01]  /*0cd0*/  LOP3.LUT R2, R2, 0x1c0, RZ, 0xc0, !PT ;  /* 0x000001c002027812 */ /* 0x000fe200078ec0ff */
[----:B------:R-:W-:Y:S01]  /*0ce0*/  IMAD.SHL.U32 R17, R13, 0x2, RZ ;  /* 0x000000020d117824 */ /* 0x000fe200078e00ff */
[----:B------:R-:W-:Y:S02]  /*0cf0*/  SHF.R.S32.HI R4, RZ, 0x1f, R4 ;  /* 0x0000001fff047819 */ /* 0x000fe40000011404 */
[----:B------:R-:W-:-:S02]  /*0d00*/  LOP3.LUT R9, R2, 0x8, R9, 0xf8, !PT ;  /* 0x0000000802097812 */ /* 0x000fc400078ef809 */
[----:B------:R-:W-:Y:S02]  /*0d10*/  SHF.R.U32.HI R2, RZ, 0x3, R2 ;  /* 0x00000003ff027819 */ /* 0x000fe40000011602 */
[----:B------:R-:W-:Y:S02]  /*0d20*/  R2P PR, R7, 0x6 ;  /* 0x0000000607007804 */ /* 0x000fe40000000000 */
[----:B------:R-:W-:Y:S02]  /*0d30*/  LOP3.LUT R9, R9, R2, RZ, 0x3c, !PT ;  /* 0x0000000209097212 */ /* 0x000fe400078e3cff */
[----:B------:R-:W-:Y:S02]  /*0d40*/  LOP3.LUT R190, R0, 0xfffffff8, RZ, 0xc0, !PT ;  /* 0xfffffff800be7812 */ /* 0x000fe400078ec0ff */
[----:B------:R-:W-:Y:S01]  /*0d50*/  LEA.HI R4, R4, R5, RZ, 0x3 ;  /* 0x0000000504047211 */ /* 0x000fe200078f18ff */
[----:B------:R-:W-:Y:S01]  /*0d60*/  IMAD.IADD R8, R8, 0x1, R9 ;  /* 0x0000000108087824 */ /* 0x000fe200078e0209 */
[----:B------:R-:W-:-:S02]  /*0d70*/  IADD3 R190, R197, -R190, RZ ;  /* 0x800000bec5be7210 */ /* 0x000fc40007ffe0ff */
[----:B------:R-:W-:Y:S02]  /*0d80*/  LOP3.LUT R4, R4, 0xfffffff8, RZ, 0xc0, !PT ;  /* 0xfffffff804047812 */ /* 0x000fe400078ec0ff */
[----:B------:R-:W-:Y:S01]  /*0d90*/  LEA R19, R8, UR41, 0x1 ;  /* 0x0000002908137c11 */ /* 0x000fe2000f8e08ff */
[----:B------:R-:W-:Y:S01]  /*0da0*/  IMAD.SHL.U32 R2, R190, 0x8, RZ ;  /* 0x00000008be027824 */ /* 0x000fe200078e00ff */
[----:B------:R-:W-:Y:S01]  /*0db0*/  LEA.HI R3, R3, R192, RZ, 0x1 ;  /* 0x000000c003037211 */ /* 0x000fe200078f08ff */
[----:B------:R-:W-:Y:S01]  /*0dc0*/  IMAD.IADD R5, R5, 0x1, -R4 ;  /* 0x0000000105057824 */ /* 0x000fe200078e0a04 */
[----:B------:R-:W-:Y:S01]  /*0dd0*/  SHF.R.S32.HI R6, RZ, 0x5, R6 ;  /* 0x00000005ff067819 */ /* 0x000fe20000011406 */
[----:B------:R-:W-:Y:S01]  /*0de0*/  VIADD R184, R19, 0x26800 ;  /* 0x0002680013b87836 */ /* 0x000fe20000000000 */
[----:B------:R-:W-:Y:S01]  /*0df0*/  LOP3.LUT R3, R3, 0xfffffe, RZ, 0xc0, !PT ;  /* 0x00fffffe03037812 */ /* 0x000fe200078ec0ff */
[----:B------:R-:W-:Y:S01]  /*0e00*/  VIADD R22, R19, 0x26820 ;  /* 0x0002682013167836 */ /* 0x000fe20000000000 */
[----:B------:R-:W-:Y:S01]  /*0e10*/  SEL R23, R23, 0xffffffc0, !P2 ;  /* 0xffffffc017177807 */ /* 0x000fe20005000000 */
[----:B------:R-:W-:Y:S01]  /*0e20*/  VIADD R189, R2, 0x40 ;  /* 0x0000004002bd7836 */ /* 0x000fe20000000000 */
[----:B------:R-:W-:Y:S01]  /*0e30*/  @P1 IADD3 R22, R184, -0x20, RZ ;  /* 0xffffffe0b8161810 */ /* 0x000fe20007ffe0ff */
[C---:B------:R-:W-:Y:S01]  /*0e40*/  VIADD R188, R2.reuse, 0x80 ;  /* 0x0000008002bc7836 */ /* 0x040fe20000000000 */
[C---:B------:R-:W-:Y:S01]  /*0e50*/  IADD3 R186, R2.reuse, 0x100, RZ ;  /* 0x0000010002ba7810 */ /* 0x040fe20007ffe0ff */
[C---:B------:R-:W-:Y:S01]  /*0e60*/  VIADD R187, R2.reuse, 0xc0 ;  /* 0x000000c002bb7836 */ /* 0x040fe20000000000 */
[----:B------:R-:W-:Y:S01]  /*0e70*/  SHF.R.S32.HI R191, RZ, 0x3, R0 ;  /* 0x00000003ffbf7819 */ /* 0x000fe20000011400 */
[C---:B------:R-:W-:Y:S01]  /*0e80*/  VIADD R185, R2.reuse, 0x140 ;  /* 0x0000014002b97836 */ /* 0x040fe20000000000 */
[----:B------:R-:W-:Y:S01]  /*0e90*/  SHF.R.S32.HI R204, RZ, 0x1f, R189 ;  /* 0x0000001fffcc7819 */ /* 0x000fe200000114bd */
[C---:B------:R-:W-:Y:S01]  /*0ea0*/  VIADD R194, R2.reuse, 0x180 ;  /* 0x0000018002c27836 */ /* 0x040fe20000000000 */
[----:B------:R-:W-:Y:S01]  /*0eb0*/  SHF.R.S32.HI R203, RZ, 0x1f, R188 ;  /* 0x0000001fffcb7819 */ /* 0x000fe200000114bc */
[----:B------:R-:W-:Y:S01]  /*0ec0*/  VIADD R193, R2, 0x1c0 ;  /* 0x000001c002c17836 */ /* 0x000fe20000000000 */
[----:B------:R-:W-:Y:S01]  /*0ed0*/  SHF.R.S32.HI R202, RZ, 0x1f, R187 ;  /* 0x0000001fffca7819 */ /* 0x000fe200000114bb */
[----:B------:R-:W-:Y:S01]  /*0ee0*/  IMAD R16, R6, 0x10, R5 ;  /* 0x0000001006107824 */ /* 0x000fe200078e0205 */
[----:B------:R-:W-:Y:S01]  /*0ef0*/  SHF.R.S32.HI R201, RZ, 0x1f, R186 ;  /* 0x0000001fffc97819 */ /* 0x000fe200000114ba */
[----:B------:R-:W-:Y:S01]  /*0f00*/  IMAD.IADD R3, R192, 0x1, -R3 ;  /* 0x00000001c0037824 */ /* 0x000fe200078e0a03 */
[----:B------:R-:W-:Y:S01]  /*0f10*/  SHF.R.S32.HI R200, RZ, 0x1f, R185 ;  /* 0x0000001fffc87819 */ /* 0x000fe200000114b9 */
[----:B------:R-:W-:Y:S01]  /*0f20*/  IMAD.IADD R184, R184, 0x1, R23 ;  /* 0x00000001b8b87824 */ /* 0x000fe200078e0217 */
[----:B------:R-:W-:Y:S01]  /*0f30*/  SHF.R.S32.HI R199, RZ, 0x1f, R194 ;  /* 0x0000001fffc77819 */ /* 0x000fe200000114c2 */
[----:B------:R-:W-:Y:S01]  /*0f40*/  IMAD.SHL.U32 R18, R3, 0x100, RZ ;  /* 0x0000010003127824 */ /* 0x000fe200078e00ff */
[----:B------:R-:W-:Y:S01]  /*0f50*/  SHF.R.S32.HI R198, RZ, 0x1f, R193 ;  /* 0x0000001fffc67819 */ /* 0x000fe200000114c1 */
[----:B------:R-:W-:-:S02]  /*0f60*/  IMAD R195, R195, 0x8, R16 ;  /* 0x00000008c3c37824 */ /* 0x000fc400078e0210 */
[----:B------:R-:W-:-:S07]  /*0f70*/  IMAD.IADD R23, R23, 0x1, R22 ;  /* 0x0000000117177824 */ /* 0x000fce00078e0216 */
.L_x_399:
[----:B------:R-:W-:Y:S01]  /*0f80*/  ULDC.64 UR8, c[0x0][0xc88] ;  /* 0x0003220000087ab9 */ /* 0x000fe20000000a00 */
[----:B------:R-:W-:Y:S01]  /*0f90*/  ULDC.64 UR10, c[0x0][0xa20] ;  /* 0x00028800000a7ab9 */ /* 0x000fe20000000a00 */
[----:B------:R-:W-:Y:S01]  /*0fa0*/  UIMAD.WIDE UR8, UR7, 0x4, UR8 ;  /* 0x00000004070878a5 */ /* 0x000fe2000f8e0208 */
[----:B------:R-:W-:-:S05]  /*0fb0*/  ULDC UR4, c[0x0][0x424] ;  /* 0x0001090000047ab9 */ /* 0x000fca0000000800 */
[----:B0-2-4-:R-:W-:Y:S02]  /*0fc0*/  IMAD.U32 R4, RZ, RZ, UR8 ;  /* 0x00000008ff047e24 */ /* 0x015fe4000f8e00ff */
[----:B------:R-:W-:Y:S01]  /*0fd0*/  IMAD.U32 R5, RZ, RZ, UR9 ;  /* 0x00000009ff057e24 */ /* 0x000fe2000f8e00ff */
[----:B------:R-:W-:-:S04]  /*0fe0*/  ULDC.64 UR8, c[0x0][0xa28] ;  /* 0x00028a0000087ab9 */ /* 0x000fc80000000a00 */
[----:B------:R-:W2:Y:S01]  /*0ff0*/  LDG.E R4, desc[UR50][R4.64] ;  /* 0x0000003204047981 */ /* 0x000ea2000c1e1900 */
[----:B------:R-:W-:Y:S02]  /*1000*/  UISETP.NE.U32.AND UP0, UPT, UR8, URZ, UPT ;  /* 0x0000003f0800728c */ /* 0x000fe4000bf05070 */
[----:B------:R-:W-:Y:S02]  /*1010*/  UISETP.NE.U32.AND UP1, UPT, UR10, URZ, UPT ;  /* 0x0000003f0a00728c */ /* 0x000fe4000bf25070 */
[----:B------:R-:W-:Y:S02]  /*1020*/  UISETP.NE.AND.EX UP0, UPT, UR9, URZ, UPT, UP0 ;  /* 0x0000003f0900728c */ /* 0x000fe4000bf05300 */
[----:B------:R-:W-:-:S04]  /*1030*/  UISETP.NE.AND.EX UP1, UPT, UR11, URZ, UPT, UP1 ;  /* 0x0000003f0b00728c */ /* 0x000fc8000bf25310 */
[----:B------:R-:W-:Y:S02]  /*1040*/  PLOP3.LUT P0, PT, PT, PT, UP0, 0x80, 0x0 ;  /* 0x000000000000781c */ /* 0x000fe40003f0f008 */
[----:B------:R-:W-:Y:S02]  /*1050*/  PLOP3.LUT P1, PT, PT, PT, UP1, 0x80, 0x0 ;  /* 0x000000000000781c */ /* 0x000fe40003f2f018 */
[----:B--2---:R-:W-:-:S13]  /*1060*/  R2UR UR42, R4 ;  /* 0x00000000042a72ca */ /* 0x004fda00000e0000 */
[----:B------:R-:W-:Y:S02]  /*1070*/  USHF.R.S32.HI UR43, URZ, 0x1f, UR42 ;  /* 0x0000001f3f2b7899 */ /* 0x000fe4000801142a */
[----:B------:R-:W-:Y:S02]  /*1080*/  @UP0 ULEA UR8, UP2, UR42, UR8, 0x2 ;  /* 0x000000082a080291 */ /* 0x000fe4000f84103f */
[----:B------:R-:W-:Y:S02]  /*1090*/  @UP1 ULEA UR10, UP3, UR42, UR10, 0x2 ;  /* 0x0000000a2a0a1291 */ /* 0x000fe4000f86103f */
[----:B------:R-:W-:Y:S02]  /*10a0*/  @UP0 ULEA.HI.X UR9, UR42, UR9, UR43, 0x2, UP2 ;  /* 0x000000092a090291 */ /* 0x000fe400090f142b */
[----:B------:R-:W-:Y:S01]  /*10b0*/  @UP1 ULEA.HI.X UR11, UR42, UR11, UR43, 0x2, UP3 ;  /* 0x0000000b2a0b1291 */ /* 0x000fe200098f142b */
[----:B------:R-:W-:Y:S01]  /*10c0*/  MOV R4, UR8 ;  /* 0x0000000800047c02 */ /* 0x000fe20008000f00 */
[----:B-1----:R-:W-:-:S02]  /*10d0*/  IMAD.U32 R6, RZ, RZ, UR10 ;  /* 0x0000000aff067e24 */ /* 0x002fc4000f8e00ff */
[----:B------:R-:W-:Y:S01]  /*10e0*/  IMAD.U32 R5, RZ, RZ, UR9 ;  /* 0x00000009ff057e24 */ /* 0x000fe2000f8e00ff */
[----:B------:R-:W-:Y:S01]  /*10f0*/  ULDC.64 UR8, c[0x0][0x418] ;  /* 0x0001060000087ab9 */ /* 0x000fe20000000a00 */
[----:B---3--:R-:W-:-:S03]  /*1100*/  IMAD.U32 R7, RZ, RZ, UR11 ;  /* 0x0000000bff077e24 */ /* 0x008fc6000f8e00ff */
[----:B------:R-:W2:Y:S04]  /*1110*/  @P0 LDG.E R4, desc[UR50][R4.64] ;  /* 0x0000003204040981 */ /* 0x000ea8000c1e1900 */
[----:B------:R-:W3:Y:S01]  /*1120*/  @P1 LDG.E R6, desc[UR50][R6.64] ;  /* 0x0000003206061981 */ /* 0x000ee2000c1e1900 */
[----:B------:R-:W-:Y:S01]  /*1130*/  UISETP.NE.U32.AND UP0, UPT, UR8, URZ, UPT ;  /* 0x0000003f0800728c */ /* 0x000fe2000bf05070 */
[----:B------:R-:W-:Y:S01]  /*1140*/  CS2R R20, SRZ ;  /* 0x0000000000147805 */ /* 0x000fe2000001ff00 */
[----:B------:R-:W-:Y:S01]  /*1150*/  UMOV UR44, UR5 ;  /* 0x00000005002c7c82 */ /* 0x000fe20008000000 */
[----:B------:R-:W-:Y:S01]  /*1160*/  ULDC UR5, c[0x0][0x2f0] ;  /* 0x0000bc0000057ab9 */ /* 0x000fe20000000800 */
[----:B------:R-:W-:Y:S01]  /*1170*/  UISETP.NE.AND.EX UP0, UPT, UR9, URZ, UPT, UP0 ;  /* 0x0000003f0900728c */ /* 0x000fe2000bf05300 */
[----:B------:R-:W-:Y:S01]  /*1180*/  IMAD.MOV.U32 R0, RZ, RZ, RZ ;  /* 0x000000ffff007224 */ /* 0x000fe200078e00ff */
[----:B------:R-:W-:Y:S01]  /*1190*/  UMOV UR49, URZ ;  /* 0x0000003f00317c82 */ /* 0x000fe20008000000 */
[----:B------:R-:W-:Y:S01]  /*11a0*/  UMOV UR45, UR6 ;  /* 0x00000006002d7c82 */ /* 0x000fe20008000000 */
[----:B------:R-:W-:Y:S01]  /*11b0*/  USEL UR4, UR4, 0x1, UP0 ;  /* 0x0000000104047887 */ /* 0x000fe20008000000 */
[----:B------:R-:W-:Y:S01]  /*11c0*/  IMAD.MOV.U32 R150, RZ, RZ, RZ ;  /* 0x000000ffff967224 */ /* 0x000fe200078e00ff */
[----:B------:R-:W-:Y:S01]  /*11d0*/  UISETP.NE.AND UP0, UPT, UR47, 0x1, UPT ;  /* 0x000000012f00788c */ /* 0x000fe2000bf05270 */
[----:B------:R-:W-:Y:S01]  /*11e0*/  CS2R R148, SRZ ;  /* 0x0000000000947805 */ /* 0x000fe2000001ff00 */
[----:B------:R-:W-:Y:S01]  /*11f0*/  UIMAD UR4, UR4, UR5, URZ ;  /* 0x00000005040472a4 */ /* 0x000fe2000f8e023f */
[----:B------:R-:W-:-:S02]  /*1200*/  CS2R R146, SRZ ;  /* 0x0000000000927805 */ /* 0x000fc4000001ff00 */
[----:B------:R-:W-:Y:S02]  /*1210*/  CS2R R144, SRZ ;  /* 0x0000000000907805 */ /* 0x000fe4000001ff00 */
[----:B------:R-:W-:Y:S02]  /*1220*/  CS2R R142, SRZ ;  /* 0x00000000008e7805 */ /* 0x000fe4000001ff00 */
[----:B------:R-:W-:Y:S02]  /*1230*/  CS2R R140, SRZ ;  /* 0x00000000008c7805 */ /* 0x000fe4000001ff00 */
[----:B------:R-:W-:Y:S02]  /*1240*/  CS2R R138, SRZ ;  /* 0x00000000008a7805 */ /* 0x000fe4000001ff00 */
[----:B------:R-:W-:Y:S02]  /*1250*/  CS2R R136, SRZ ;  /* 0x0000000000887805 */ /* 0x000fe4000001ff00 */
        /* <DEDUP_REMOVED lines=46> */
[----:B------:R-:W-:Y:S01]  /*1540*/  CS2R R164, SRZ ;  /* 0x0000000000a47805 */ /* 0x000fe2000001ff00 */
[----:B------:R-:W-:Y:S01]  /*1550*/  IMAD.MOV.U32 R9, RZ, RZ, RZ ;  /* 0x000000ffff097224 */ /* 0x000fe200078e00ff */
[----:B------:R-:W-:Y:S02]  /*1560*/  MOV R168, RZ ;  /* 0x000000ff00a87202 */ /* 0x000fe40000000f00 */
[----:B--2---:R-:W-:-:S02]  /*1570*/  @P0 R2UR UR49, R4 ;  /* 0x00000000043102ca */ /* 0x004fc400000e0000 */
[----:B---3--:R-:W-:Y:S01]  /*1580*/  @P1 R2UR UR4, R6 ;  /* 0x00000000060412ca */ /* 0x008fe200000e0000 */
[----:B------:R-:W-:-:S14]  /*1590*/  @P1 BRA `(.L_x_350) ;  /* 0x0000000000341947 */ /* 0x000fdc0003800000 */
[----:B------:R-:W-:Y:S02]  /*15a0*/  ULDC.64 UR6, c[0x0][0xa08] ;  /* 0x0002820000067ab9 */ /* 0x000fe40000000a00 */
[----:B------:R-:W-:-:S04]  /*15b0*/  ISETP.NE.U32.AND P0, PT, RZ, UR6, PT ;  /* 0x00000006ff007c0c */ /* 0x000fc8000bf05070 */
[----:B------:R-:W-:-:S13]  /*15c0*/  ISETP.NE.AND.EX P0, PT, RZ, UR7, PT, P0 ;  /* 0x00000007ff007c0c */ /* 0x000fda000bf05300 */
[----:B------:R-:W-:Y:S05]  /*15d0*/  @!P0 BRA `(.L_x_350) ;  /* 0x0000000000248947 */ /* 0x000fea0003800000 */
[----:B------:R-:W-:Y:S02]  /*15e0*/  ULDC.64 UR4, c[0x0][0xa08] ;  /* 0x0002820000047ab9 */ /* 0x000fe40000000a00 */
[----:B------:R-:W-:-:S06]  /*15f0*/  UIMAD.WIDE UR4, UR42, 0x4, UR4 ;  /* 0x000000042a0478a5 */ /* 0x000fcc000f8e0204 */
[----:B------:R-:W-:Y:S02]  /*1600*/  IMAD.U32 R4, RZ, RZ, UR4 ;  /* 0x00000004ff047e24 */ /* 0x000fe4000f8e00ff */
[----:B------:R-:W-:-:S05]  /*1610*/  IMAD.U32 R5, RZ, RZ, UR5 ;  /* 0x00000005ff057e24 */ /* 0x000fca000f8e00ff */
[----:B------:R-:W2:Y:S04]  /*1620*/  LDG.E R6, desc[UR50][R4.64] ;  /* 0x0000003204067981 */ /* 0x000ea8000c1e1900 */
[----:B------:R-:W3:Y:S01]  /*1630*/  LDG.E R3, desc[UR50][R4.64+0x4] ;  /* 0x0000043204037981 */ /* 0x000ee2000c1e1900 */
[----:B--2---:R-:W-:Y:S02]  /*1640*/  R2UR UR4, R6 ;  /* 0x00000000060472ca */ /* 0x004fe400000e0000 */
[----:B---3--:R-:W-:-:S13]  /*1650*/  R2UR UR5, R3 ;  /* 0x00000000030572ca */ /* 0x008fda00000e0000 */
[----:B------:R-:W-:-:S12]  /*1660*/  UIADD3 UR4, -UR4, UR5, URZ ;  /* 0x0000000504047290 */ /* 0x000fd8000fffe13f */
.L_x_350:
[----:B------:R-:W-:Y:S01]  /*1670*/  UIADD3 UR49, -UR49, UR4, URZ ;  /* 0x0000000431317290 */ /* 0x000fe2000fffe13f */
[----:B------:R-:W-:Y:S02]  /*1680*/  PLOP3.LUT P0, PT, PT, PT, UP0, 0x80, 0x0 ;  /* 0x000000000000781c */ /* 0x000fe40003f0f008 */
[----:B------:R-:W-:Y:S01]  /*1690*/  CS2R R38, SRZ ;  /* 0x0000000000267805 */ /* 0x000fe2000001ff00 */
[----:B------:R-:W-:Y:S01]  /*16a0*/  IMAD.MOV.U32 R8, RZ, RZ, RZ ;  /* 0x000000ffff087224 */ /* 0x000fe200078e00ff */
[----:B------:R-:W-:Y:S01]  /*16b0*/  UIADD3 UR4, UR49, 0x3f, URZ ;  /* 0x0000003f31047890 */ /* 0x000fe2000fffe03f */
[----:B------:R-:W-:Y:S02]  /*16c0*/  CS2R R166, SRZ ;  /* 0x0000000000a67805 */ /* 0x000fe4000001ff00 */
[----:B------:R-:W-:Y:S01]  /*16d0*/  CS2R R34, SRZ ;  /* 0x0000000000227805 */ /* 0x000fe2000001ff00 */
[----:B------:R-:W-:Y:S01]  /*16e0*/  IMAD.MOV.U32 R169, RZ, RZ, RZ ;  /* 0x000000ffffa97224 */ /* 0x000fe200078e00ff */
[----:B------:R-:W-:Y:S01]  /*16f0*/  USHF.R.S32.HI UR5, URZ, 0x1f, UR4 ;  /* 0x0000001f3f057899 */ /* 0x000fe20008011404 */
[----:B------:R-:W-:Y:S01]  /*1700*/  CS2R R30, SRZ ;  /* 0x00000000001e7805 */ /* 0x000fe2000001ff00 */
[----:B------:R-:W-:Y:S01]  /*1710*/  IMAD.MOV.U32 R28, RZ, RZ, RZ ;  /* 0x000000ffff1c7224 */ /* 0x000fe200078e00ff */
[----:B------:R-:W-:Y:S01]  /*1720*/  CS2R R170, SRZ ;  /* 0x0000000000aa7805 */ /* 0x000fe2000001ff00 */
[----:B------:R-:W-:Y:S01]  /*1730*/  ULEA.HI UR5, UR5, UR4, URZ, 0x6 ;  /* 0x0000000405057291 */ /* 0x000fe2000f8f303f */
[----:B------:R-:W-:Y:S01]  /*1740*/  CS2R R26, SRZ ;  /* 0x00000000001a7805 */ /* 0x000fe2000001ff00 */
[----:B------:R-:W-:-:S02]  /*1750*/  IMAD.MOV.U32 R172, RZ, RZ, RZ ;  /* 0x000000ffffac7224 */ /* 0x000fc400078e00ff */
[----:B------:R-:W-:Y:S01]  /*1760*/  USHF.R.S32.HI UR48, URZ, 0x6, UR5 ;  /* 0x000000063f307899 */ /* 0x000fe20008011405 */
[----:B------:R-:W-:Y:S11]  /*1770*/  @!P0 BRA `(.L_x_351) ;  /* 0x0000001800448947 */ /* 0x000ff60003800000 */
[----:B------:R-:W-:Y:S01]  /*1780*/  UISETP.GE.AND UP0, UPT, UR49, 0x1, UPT ;  /* 0x000000013100788c */ /* 0x000fe2000bf06270 */
[----:B------:R-:W-:-:S05]  /*1790*/  PLOP3.LUT P0, PT, PT, PT, PT, 0x80, 0x0 ;  /* 0x000000000000781c */ /* 0x000fca0003f0f070 */
[----:B------:R-:W-:-:S13]  /*17a0*/  PLOP3.LUT P1, PT, PT, PT, UP0, 0x80, 0x0 ;  /* 0x000000000000781c */ /* 0x000fda0003f2f008 */
[----:B------:R-:W-:Y:S05]  /*17b0*/  @!P1 BRA `(.L_x_352) ;  /* 0x0000005800dc9947 */ /* 0x000fea0003800000 */
        /* <DEDUP_REMOVED lines=14> */
.L_x_353:
[----:B------:R-:W-:Y:S01]  /*18a0*/  ULEA UR16, UR38, UR41, 0x3 ;  /* 0x0000002926107291 */ /* 0x000fe2000f8e183f */
[----:B------:R-:W-:-:S04]  /*18b0*/  MOV R0, UR37 ;  /* 0x0000002500007c02 */ /* 0x000fc80008000f00 */
[----:B------:R-:W-:-:S04]  /*18c0*/  SHF.L.U32 R0, R0, 0x1f, RZ ;  /* 0x0000001f00007819 */ /* 0x000fc800000006ff */
[----:B------:R-:W0:Y:S02]  /*18d0*/  SYNCS.PHASECHK.TRANS64.TRYWAIT P1, [UR16+0x28c50], R0 ;  /* 0x028c5000ff0075a7 */ /* 0x000e240008020150 */
[----:B0-----:R-:W-:Y:S05]  /*18e0*/  @!P1 BRA `(.L_x_354) ;  /* 0x000000dc008c9947 */ /* 0x001fea0003800000 */
.L_x_484:
        /* <DEDUP_REMOVED lines=40> */
.L_x_355:
        /* <DEDUP_REMOVED lines=8> */
.L_x_362:
[----:B------:R-:W-:Y:S01]  /*1bf0*/  BAR.SYNC.DEFER_BLOCKING 0xe, 0x100 ;  /* 0x0384000000007b1d */ /* 0x000fe20000010000 */
[----:B01----:R-:W-:Y:S01]  /*1c00*/  IMAD.U32 R3, RZ, RZ, UR38 ;  /* 0x00000026ff037e24 */ /* 0x003fe2000f8e00ff */
[----:B------:R-:W-:Y:S01]  /*1c10*/  UIADD3 UR38, UR38, 0x1, URZ ;  /* 0x0000000126267890 */ /* 0x000fe2000fffe03f */
[C---:B------:R-:W-:Y:S01]  /*1c20*/  ISETP.GT.AND P2, PT, R0.reuse, RZ, PT ;  /* 0x000000ff0000720c */ /* 0x040fe20003f44270 */
[----:B------:R-:W-:Y:S02]  /*1c30*/  VIADD R0, R0, 0xffffffff ;  /* 0xffffffff00007836 */ /* 0x000fe40000000000 */
        /* <DEDUP_REMOVED lines=138> */
.L_x_357:
[----:B------:R-:W-:Y:S01]  /*24e0*/  ULEA UR21, UR38, UR41, 0x3 ;  /* 0x0000002926157291 */ /* 0x000fe2000f8e183f */
[----:B------:R-:W-:-:S05]  /*24f0*/  IMAD.U32 R3, RZ, RZ, UR37 ;  /* 0x00000025ff037e24 */ /* 0x000fca000f8e00ff */
[----:B------:R-:W-:-:S04]  /*2500*/  SHF.L.U32 R3, R3, 0x1f, RZ ;  /* 0x0000001f03037819 */ /* 0x000fc800000006ff */
[----:B------:R0:W1:Y:S01]  /*2510*/  SYNCS.PHASECHK.TRANS64.TRYWAIT P1, [UR21+0x28c50], R3 ;  /* 0x028c5003ff0075a7 */ /* 0x0000620008020155 */
[----:B------:R-:W-:Y:S05]  /*2520*/  @!P0 BRA `(.L_x_358) ;  /* 0x0000000000048947 */ /* 0x000fea0003800000 */
[----:B------:R-:W-:Y:S01]  /*2530*/  BPT.TRAP 0x1 ;  /* 0x000000040000795c */ /* 0x000fe20000300000 */
.L_x_358:
[----:B-1----:R-:W-:Y:S05]  /*2540*/  @P1 BRA `(.L_x_359) ;  /* 0x0000000000081947 */ /* 0x002fea0003800000 */
[----:B------:R-:W1:Y:S02]  /*2550*/  SYNCS.PHASECHK.TRANS64.TRYWAIT P1, [UR21+0x28c50], R3 ;  /* 0x028c5003ff0075a7 */ /* 0x000e640008020155 */
[----:B-1----:R-:W-:Y:S05]  /*2560*/  @!P1 BRA `(.L_x_360) ;  /* 0x000000d000849947 */ /* 0x002fea0003800000 */
.L_x_359:
        /* <DEDUP_REMOVED lines=31> */
.L_x_361:
[----:B------:R-:W-:-:S04]  /*2760*/  UIADD3 UR6, UR21, 0x28c60, URZ ;  /* 0x00028c6015067890 */ /* 0x000fc8000fffe03f */
[----:B------:R-:W-:-:S09]  /*2770*/  UPRMT UR6, UR40, 0x654, UR6 ;  /* 0x0000065428067896 */ /* 0x000fd20008000006 */
[----:B------:R-:W-:Y:S01]  /*2780*/  SYNCS.ARRIVE.TRANS64.RED.A1T0 RZ, [UR6], RZ ;  /* 0x000000ffffff79a7 */ /* 0x000fe20008100406 */
[----:B------:R-:W-:Y:S05]  /*2790*/  @P2 BRA `(.L_x_362) ;  /* 0xfffffff400142947 */ /* 0x000fea000383ffff */
.L_x_356:
[----:B------:R-:W-:Y:S01]  /*27a0*/  BAR.SYNC.DEFER_BLOCKING 0xe, 0x100 ;  /* 0x0384000000007b1d */ /* 0x000fe20000010000 */
[----:B01----:R-:W-:Y:S01]  /*27b0*/  IMAD.U32 R3, RZ, RZ, UR38 ;  /* 0x00000026ff037e24 */ /* 0x003fe2000f8e00ff */
[----:B------:R-:W-:Y:S01]  /*27c0*/  UIADD3 UR38, UR38, 0x1, URZ ;  /* 0x0000000126267890 */ /* 0x000fe2000fffe03f */
[----:B------:R-:W-:Y:S02]  /*27d0*/  PLOP3.LUT P0, PT, PT, PT, PT, 0x8, 0x0 ;  /* 0x000000000000781c */ /* 0x000fe40003f0e170 */
[----:B------:R-:W-:Y:S02]  /*27e0*/  CS2R R20, SRZ ;  /* 0x0000000000147805 */ /* 0x000fe4000001ff00 */
[----:B------:R-:W-:Y:S01]  /*27f0*/  LEA R0, R3, R16, 0x6 ;  /* 0x0000001003007211 */ /* 0x000fe200078e30ff */
[----:B------:R-:W-:-:S03]  /*2800*/  UISETP.NE.AND UP0, UPT, UR38, 0x2, UPT ;  /* 0x000000022600788c */ /* 0x000fc6000bf05270 */
        /* <DEDUP_REMOVED lines=133> */
[----:B------:R-:W-:Y:S01]  /*3060*/  FMUL.FTZ R0, R151, R0 ;  /* 0x0000000097007220 */ /* 0x000fe20000410000 */
[----:B------:R-:W-:Y:S06]  /*3070*/  BAR.ARV 0xf, 0x100 ;  /* 0x03c4000000007b1d */ /* 0x000fec0000002000 */
[----:B------:R-:W-:Y:S05]  /*3080*/  BRA `(.L_x_352) ;  /* 0x0000004000a87947 */ /* 0x000fea0003800000 */
.L_x_351:
[----:B------:R-:W-:Y:S01]  /*3090*/  UISETP.GE.AND UP0, UPT, UR49, 0x1, UPT ;  /* 0x000000013100788c */ /* 0x000fe2000bf06270 */
[----:B------:R-:W-:-:S05]  /*30a0*/  PLOP3.LUT P0, PT, PT, PT, PT, 0x80, 0x0 ;  /* 0x000000000000781c */ /* 0x000fca0003f0f070 */
[----:B------:R-:W-:-:S13]  /*30b0*/  PLOP3.LUT P1, PT, PT, PT, UP0, 0x80, 0x0 ;  /* 0x000000000000781c */ /* 0x000fda0003f2f008 */
[----:B------:R-:W-:Y:S05]  /*30c0*/  @!P1 BRA `(.L_x_352) ;  /* 0x0000004000989947 */ /* 0x000fea0003800000 */
        /* <DEDUP_REMOVED lines=29> */
.L_x_363:
[----:B------:R-:W-:Y:S01]  /*32a0*/  ULEA.HI UR4, UR36, UR36, URZ, 0x1 ;  /* 0x0000002424047291 */ /* 0x000fe2000f8f083f */
[----:B------:R-:W-:-:S03]  /*32b0*/  IMAD.U32 R3, RZ, RZ, UR46 ;  /* 0x0000002eff037e24 */ /* 0x000fc6000f8e00ff */
[----:B------:R-:W-:Y:S02]  /*32c0*/  ULOP3.LUT UR4, UR4, 0xfffffffe, URZ, 0xc0, !UPT ;  /* 0xfffffffe04047892 */ /* 0x000fe4000f8ec03f */
[----:B------:R-:W-:Y:S02]  /*32d0*/  ISETP.NE.AND P0, PT, R3, 0x3, PT ;  /* 0x000000030300780c */ /* 0x000fe40003f05270 */
[----:B------:R-:W-:-:S06]  /*32e0*/  UIADD3 UR4, UR36, -UR4, URZ ;  /* 0x8000000424047290 */ /* 0x000fcc000fffe03f */
[----:B------:R-:W-:-:S05]  /*32f0*/  IMAD.U32 R0, RZ, RZ, UR4 ;  /* 0x00000004ff007e24 */ /* 0x000fca000f8e00ff */
[----:B------:R-:W-:-:S04]  /*3300*/  SHF.L.U32 R0, R0, 0x1f, RZ ;  /* 0x0000001f00007819 */ /* 0x000fc800000006ff */
[----:B------:R-:W0:Y:S02]  /*3310*/  SYNCS.PHASECHK.TRANS64.TRYWAIT P1, [UR41+0x28c00], R0 ;  /* 0x028c0000ff0075a7 */ /* 0x000e240008020169 */
[----:B0-----:R-:W-:Y:S05]  /*3320*/  @!P1 BRA `(.L_x_364) ;  /* 0x000000c4002c9947 */ /* 0x001fea0003800000 */
.L_x_485:
[----:B------:R-:W-:Y:S05]  /*3330*/  @!P0 BRA `(.L_x_365) ;  /* 0x0000000000048947 */ /* 0x000fea0003800000 */
[----:B------:R-:W-:Y:S01]  /*3340*/  BPT.TRAP 0x1 ;  /* 0x000000040000795c */ /* 0x000fe20000300000 */
.L_x_365:
[----:B------:R-:W-:Y:S02]  /*3350*/  IMAD.U32 R7, RZ, RZ, UR38 ;  /* 0x00000026ff077e24 */ /* 0x000fe4000f8e00ff */
[----:B------:R-:W-:-:S03]  /*3360*/  IMAD.U32 R8, RZ, RZ, UR37 ;  /* 0x00000025ff087e24 */ /* 0x000fc6000f8e00ff */
[----:B------:R-:W-:Y:S02]  /*3370*/  LEA R7, R7, UR41, 0x3 ;  /* 0x0000002907077c11 */ /* 0x000fe4000f8e18ff */
[----:B------:R-:W-:-:S04]  /*3380*/  SHF.L.U32 R8, R8, 0x1f, RZ ;  /* 0x0000001f08087819 */ /* 0x000fc800000006ff */
[----:B------:R1:W2:Y:S01]  /*3390*/  SYNCS.PHASECHK.TRANS64.TRYWAIT P1, [R7+URZ+0x28c30], R8 ;  /* 0x028c3008070075a7 */ /* 0x0002a2000802017f */
[----:B------:R-:W-:Y:S05]  /*33a0*/  @!P0 BRA `(.L_x_366) ;  /* 0x0000000000048947 */ /* 0x000fea0003800000 */
[----:B------:R-:W-:Y:S01]  /*33b0*/  BPT.TRAP 0x1 ;  /* 0x000000040000795c */ /* 0x000fe20000300000 */
.L_x_366:
[----:B--2---:R-:W-:Y:S05]  /*33c0*/  @P1 BRA `(.L_x_367) ;  /* 0x0000000000081947 */ /* 0x004fea0003800000 */
[----:B------:R-:W2:Y:S02]  /*33d0*/  SYNCS.PHASECHK.TRANS64.TRYWAIT P1, [R7+URZ+0x28c30], R8 ;  /* 0x028c3008070075a7 */ /* 0x000ea4000802017f */
[----:B--2---:R-:W-:Y:S05]  /*33e0*/  @!P1 BRA `(.L_x_368) ;  /* 0x000000c400149947 */ /* 0x004fea0003800000 */
.L_x_367:
[----:B------:R-:W-:-:S04]  /*33f0*/  UIADD3 UR4, UR41, 0x22400, URZ ;  /* 0x0002240029047890 */ /* 0x000fc8000fffe03f */
[----:B------:R-:W-:-:S04]  /*3400*/  USHF.R.U32.HI UR4, URZ, 0x4, UR4 ;  /* 0x000000043f047899 */ /* 0x000fc80008011604 */
[----:B------:R-:W-:-:S06]  /*3410*/  ULOP3.LUT UR4, UR4, 0x3fff, URZ, 0xc0, !UPT ;  /* 0x00003fff04047892 */ /* 0x000fcc000f8ec03f */
[----:B0-----:R-:W-:Y:S01]  /*3420*/  MOV R0, UR4 ;  /* 0x0000000400007c02 */ /* 0x001fe20008000f00 */
        /* <DEDUP_REMOVED lines=38> */
.L_x_369:
        /* <DEDUP_REMOVED lines=190> */
[----:B0-----:R-:W-:-:S04]  /*4270*/  FMNMX.FTZ R4, R5, R4, !PT ;  /* 0x0000000405047209 */ /* 0x001fc80007810000 */
[C---:B------:R-:W-:Y:S01]  /*4280*/  FSETP.NEU.FTZ.AND P1, PT, R4.reuse, -INF , PT ;  /* 0xff8000000400780b */ /* 0x040fe20003f3d000 */
[----:B------:R-:W-:Y:S01]  /*4290*/  FMUL.FTZ R5, R4, UR20 ;  /* 0x0000001404057c20 */ /* 0x000fe20008410000 */
[----:B------:R-:W-:Y:S04]  /*42a0*/  MUFU.EX2 R40, R40 ;  /* 0x0000002800287308 */ /* 0x000fe80000000800 */
[----:B------:R-:W-:Y:S02]  /*42b0*/  FSEL R9, R5, RZ, P1 ;  /* 0x000000ff05097208 */ /* 0x000fe40000800000 */
[----:B----4-:R-:W-:Y:S02]  /*42c0*/  F2FP.F16.F32.PACK_AB R158, R37, R36 ;  /* 0x00000024259e723e */ /* 0x010fe400000000ff */
[----:B------:R0:W-:Y:S01]  /*42d0*/  MUFU.EX2 R5, R6 ;  /* 0x0000000600057308 */ /* 0x0001e20000000800 */
[--C-:B------:R-:W-:Y:S01]  /*42e0*/  FFMA.FTZ R26, R26, UR20, -R9.reuse ;  /* 0x000000141a1a7c23 */ /* 0x100fe20008010809 */
[--C-:B------:R-:W-:Y:S01]  /*42f0*/  FFMA.FTZ R27, R27, UR20, -R9.reuse ;  /* 0x000000141b1b7c23 */ /* 0x100fe20008010809 */
[--C-:B------:R-:W-:Y:S01]  /*4300*/  FFMA.FTZ R30, R30, UR20, -R9.reuse ;  /* 0x000000141e1e7c23 */ /* 0x100fe20008010809 */
[--C-:B------:R-:W-:Y:S01]  /*4310*/  FFMA.FTZ R31, R31, UR20, -R9.reuse ;  /* 0x000000141f1f7c23 */ /* 0x100fe20008010809 */
[--C-:B------:R-:W-:Y:S01]  /*4320*/  FFMA.FTZ R34, R34, UR20, -R9.reuse ;  /* 0x0000001422227c23 */ /* 0x100fe20008010809 */
[--C-:B------:R-:W-:Y:S01]  /*4330*/  FFMA.FTZ R35, R35, UR20, -R9.reuse ;  /* 0x0000001423237c23 */ /* 0x100fe20008010809 */
[----:B------:R-:W-:Y:S01]  /*4340*/  FFMA.FTZ R38, R38, UR20, -R9 ;  /* 0x0000001426267c23 */ /* 0x000fe20008010809 */
[----:B------:R-:W-:Y:S01]  /*4350*/  MUFU.EX2 R26, R26 ;  /* 0x0000001a001a7308 */ /* 0x000fe20000000800 */
[----:B0-----:R-:W-:Y:S01]  /*4360*/  FADD.FTZ R6, R28, R11 ;  /* 0x0000000b1c067221 */ /* 0x001fe20000010000 */
[--C-:B------:R-:W-:Y:S01]  /*4370*/  FFMA.FTZ R39, R39, UR20, -R9.reuse ;  /* 0x0000001427277c23 */ /* 0x100fe20008010809 */
[--C-:B------:R-:W-:Y:S01]  /*4380*/  FFMA.FTZ R42, R42, UR20, -R9.reuse ;  /* 0x000000142a2a7c23 */ /* 0x100fe20008010809 */
[--C-:B------:R-:W-:Y:S01]  /*4390*/  FFMA.FTZ R43, R43, UR20, -R9.reuse ;  /* 0x000000142b2b7c23 */ /* 0x100fe20008010809 */
[----:B------:R-:W-:Y:S01]  /*43a0*/  FADD.FTZ R13, R29, R6 ;  /* 0x000000061d0d7221 */ /* 0x000fe20000010000 */
[--C-:B------:R-:W-:Y:S01]  /*43b0*/  FFMA.FTZ R46, R46, UR20, -R9.reuse ;  /* 0x000000142e2e7c23 */ /* 0x100fe20008010809 */
[----:B------:R-:W-:Y:S01]  /*43c0*/  FFMA.FTZ R47, R47, UR20, -R9 ;  /* 0x000000142f2f7c23 */ /* 0x000fe20008010809 */
[----:B------:R-:W0:Y:S01]  /*43d0*/  MUFU.EX2 R27, R27 ;  /* 0x0000001b001b7308 */ /* 0x000e220000000800 */
[----:B------:R-:W-:Y:S01]  /*43e0*/  FADD.FTZ R10, R32, R13 ;  /* 0x0000000d200a7221 */ /* 0x000fe20000010000 */
[--C-:B------:R-:W-:Y:S01]  /*43f0*/  FFMA.FTZ R50, R50, UR20, -R9.reuse ;  /* 0x0000001432327c23 */ /* 0x100fe20008010809 */
[--C-:B------:R-:W-:Y:S01]  /*4400*/  FFMA.FTZ R51, R51, UR20, -R9.reuse ;  /* 0x0000001433337c23 */ /* 0x100fe20008010809 */
[--C-:B------:R-:W-:Y:S01]  /*4410*/  FFMA.FTZ R54, R54, UR20, -R9.reuse ;  /* 0x0000001436367c23 */ /* 0x100fe20008010809 */
[----:B------:R-:W-:Y:S01]  /*4420*/  FADD.FTZ R13, R33, R10 ;  /* 0x0000000a210d7221 */ /* 0x000fe20000010000 */
[----:B------:R-:W-:-:S02]  /*4430*/  FFMA.FTZ R9, R55, UR20, -R9 ;  /* 0x0000001437097c23 */ /* 0x000fc40008010809 */
[----:B------:R-:W3:Y:S01]  /*4440*/  MUFU.EX2 R30, R30 ;  /* 0x0000001e001e7308 */ /* 0x000ee20000000800 */
[----:B------:R-:W-:-:S04]  /*4450*/  FADD.FTZ R10, R36, R13 ;  /* 0x0000000d240a7221 */ /* 0x000fc80000010000 */
[----:B------:R-:W-:-:S03]  /*4460*/  FADD.FTZ R13, R37, R10 ;  /* 0x0000000a250d7221 */ /* 0x000fc60000010000 */
[----:B------:R-:W4:Y:S01]  /*4470*/  MUFU.EX2 R31, R31 ;  /* 0x0000001f001f7308 */ /* 0x000f220000000800 */
[----:B0-----:R-:W-:Y:S01]  /*4480*/  FADD.FTZ R11, R26, R27 ;  /* 0x0000001b1a0b7221 */ /* 0x001fe20000010000 */
[----:B------:R-:W-:Y:S01]  /*4490*/  FADD.FTZ R10, R40, R13 ;  /* 0x0000000d280a7221 */ /* 0x000fe20000010000 */
[----:B------:R-:W-:-:S05]  /*44a0*/  F2FP.F16.F32.PACK_AB R153, R27, R26 ;  /* 0x0000001a1b99723e */ /* 0x000fca00000000ff */
[----:B------:R-:W0:Y:S01]  /*44b0*/  MUFU.EX2 R34, R34 ;  /* 0x0000002200227308 */ /* 0x000e220000000800 */
[----:B---3--:R-:W-:-:S07]  /*44c0*/  FADD.FTZ R6, R30, R11 ;  /* 0x0000000b1e067221 */ /* 0x008fce0000010000 */
[----:B------:R-:W3:Y:S01]  /*44d0*/  MUFU.EX2 R35, R35 ;  /* 0x0000002300237308 */ /* 0x000ee20000000800 */
[C---:B----4-:R-:W-:Y:S01]  /*44e0*/  FADD.FTZ R11, R31.reuse, R6 ;  /* 0x000000061f0b7221 */ /* 0x050fe20000010000 */
[----:B------:R-:W-:-:S05]  /*44f0*/  F2FP.F16.F32.PACK_AB R155, R31, R30 ;  /* 0x0000001e1f9b723e */ /* 0x000fca00000000ff */
[----:B------:R4:W-:Y:S01]  /*4500*/  STSM.16.M88.4 [R19+0x26800], R152 ;  /* 0x0268009813007844 */ /* 0x0009e20000000200 */
[----:B------:R-:W5:Y:S01]  /*4510*/  MUFU.EX2 R38, R38 ;  /* 0x0000002600267308 */ /* 0x000f620000000800 */
[----:B0-----:R-:W-:-:S07]  /*4520*/  FADD.FTZ R6, R34, R11 ;  /* 0x0000000b22067221 */ /* 0x001fce0000010000 */
[----:B------:R-:W0:Y:S01]  /*4530*/  MUFU.EX2 R39, R39 ;  /* 0x0000002700277308 */ /* 0x000e220000000800 */
[C---:B---3--:R-:W-:Y:S01]  /*4540*/  FADD.FTZ R11, R35.reuse, R6 ;  /* 0x00000006230b7221 */ /* 0x048fe20000010000 */
[----:B------:R-:W-:-:S06]  /*4550*/  F2FP.F16.F32.PACK_AB R157, R35, R34 ;  /* 0x00000022239d723e */ /* 0x000fcc00000000ff */
[----:B------:R-:W3:Y:S01]  /*4560*/  MUFU.EX2 R42, R42 ;  /* 0x0000002a002a7308 */ /* 0x000ee20000000800 */
[----:B-----5:R-:W-:-:S07]  /*4570*/  FADD.FTZ R6, R38, R11 ;  /* 0x0000000b26067221 */ /* 0x020fce0000010000 */
[----:B------:R-:W5:Y:S01]  /*4580*/  MUFU.EX2 R41, R41 ;  /* 0x0000002900297308 */ /* 0x000f620000000800 */
[C---:B0-----:R-:W-:Y:S01]  /*4590*/  FADD.FTZ R11, R39.reuse, R6 ;  /* 0x00000006270b7221 */ /* 0x041fe20000010000 */
[----:B------:R-:W-:-:S05]  /*45a0*/  F2FP.F16.F32.PACK_AB R159, R39, R38 ;  /* 0x00000026279f723e */ /* 0x000fca00000000ff */
[----:B------:R4:W-:Y:S01]  /*45b0*/  STSM.16.M88.4 [R22], R156 ;  /* 0x0000009c16007844 */ /* 0x0009e20000000200 */
[----:B------:R-:W0:Y:S01]  /*45c0*/  MUFU.EX2 R43, R43 ;  /* 0x0000002b002b7308 */ /* 0x000e220000000800 */
[----:B---3--:R-:W-:-:S07]  /*45d0*/  FADD.FTZ R6, R42, R11 ;  /* 0x0000000b2a067221 */ /* 0x008fce0000010000 */
[----:B------:R-:W3:Y:S01]  /*45e0*/  MUFU.EX2 R44, R44 ;  /* 0x0000002c002c7308 */ /* 0x000ee20000000800 */
[C---:B-----5:R-:W-:Y:S01]  /*45f0*/  FADD.FTZ R13, R41.reuse, R10 ;  /* 0x0000000a290d7221 */ /* 0x060fe20000010000 */
[----:B------:R-:W-:-:S06]  /*4600*/  F2FP.F16.F32.PACK_AB R160, R41, R40 ;  /* 0x0000002829a0723e */ /* 0x000fcc00000000ff */
[----:B------:R-:W5:Y:S01]  /*4610*/  MUFU.EX2 R46, R46 ;  /* 0x0000002e002e7308 */ /* 0x000f620000000800 */
[C---:B0-----:R-:W-:Y:S01]  /*4620*/  FADD.FTZ R11, R43.reuse, R6 ;  /* 0x000000062b0b7221 */ /* 0x041fe20000010000 */
[----:B------:R-:W-:-:S06]  /*4630*/  F2FP.F16.F32.PACK_AB R161, R43, R42 ;  /* 0x0000002a2ba1723e */ /* 0x000fcc00000000ff */
[----:B------:R-:W0:Y:S01]  /*4640*/  MUFU.EX2 R45, R45 ;  /* 0x0000002d002d7308 */ /* 0x000e220000000800 */
[----:B---3--:R-:W-:-:S07]  /*4650*/  FADD.FTZ R6, R44, R13 ;  /* 0x0000000d2c067221 */ /* 0x008fce0000010000 */
[----:B------:R-:W3:Y:S01]  /*4660*/  MUFU.EX2 R47, R47 ;  /* 0x0000002f002f7308 */ /* 0x000ee20000000800 */
[----:B-----5:R-:W-:-:S07]  /*4670*/  FADD.FTZ R10, R46, R11 ;  /* 0x0000000b2e0a7221 */ /* 0x020fce0000010000 */
[----:B------:R-:W-:Y:S01]  /*4680*/  MUFU.EX2 R48, R48 ;  /* 0x0000003000307308 */ /* 0x000fe20000000800 */
[C---:B0-----:R-:W-:Y:S01]  /*4690*/  F2FP.F16.F32.PACK_AB R162, R45.reuse, R44 ;  /* 0x0000002c2da2723e */ /* 0x041fe200000000ff */
[----:B------:R-:W-:-:S06]  /*46a0*/  FADD.FTZ R45, R45, R6 ;  /* 0x000000062d2d7221 */ /* 0x000fcc0000010000 */
[----:B------:R-:W0:Y:S01]  /*46b0*/  MUFU.EX2 R49, R49 ;  /* 0x0000003100317308 */ /* 0x000e220000000800 */
[C---:B---3--:R-:W-:Y:S01]  /*46c0*/  F2FP.F16.F32.PACK_AB R163, R47.reuse, R46 ;  /* 0x0000002e2fa3723e */ /* 0x048fe200000000ff */
[----:B------:R-:W-:-:S04]  /*46d0*/  FADD.FTZ R47, R47, R10 ;  /* 0x0000000a2f2f7221 */ /* 0x000fc80000010000 */
[----:B------:R4:W-:Y:S02]  /*46e0*/  STSM.16.M88.4 [R184], R160 ;  /* 0x000000a0b8007844 */ /* 0x0009e40000000200 */
[----:B------:R-:W-:Y:S08]  /*46f0*/  MUFU.EX2 R50, R50 ;  /* 0x0000003200327308 */ /* 0x000ff00000000800 */
[----:B------:R-:W3:Y:S01]  /*4700*/  MUFU.EX2 R51, R51 ;  /* 0x0000003300337308 */ /* 0x000ee20000000800 */
[----:B0-----:R-:W-:Y:S01]  /*4710*/  F2FP.F16.F32.PACK_AB R164, R49, R48 ;  /* 0x0000003031a4723e */ /* 0x001fe200000000ff */
[----:B------:R-:W-:-:S04]  /*4720*/  FADD.FTZ R48, R48, R45 ;  /* 0x0000002d30307221 */ /* 0x000fc80000010000 */
[----:B------:R-:W-:Y:S02]  /*4730*/  FADD.FTZ R49, R49, R48 ;  /* 0x0000003031317221 */ /* 0x000fe40000010000 */
[----:B------:R-:W0:Y:S08]  /*4740*/  MUFU.EX2 R52, R52 ;  /* 0x0000003400347308 */ /* 0x000e300000000800 */
[----:B------:R-:W-:Y:S01]  /*4750*/  MUFU.EX2 R54, R54 ;  /* 0x0000003600367308 */ /* 0x000fe20000000800 */
[----:B---3--:R-:W-:Y:S01]  /*4760*/  F2FP.F16.F32.PACK_AB R165, R51, R50 ;  /* 0x0000003233a5723e */ /* 0x008fe200000000ff */
[----:B------:R-:W-:-:S04]  /*4770*/  FADD.FTZ R50, R50, R47 ;  /* 0x0000002f32327221 */ /* 0x000fc80000010000 */
[----:B------:R-:W-:Y:S02]  /*4780*/  FADD.FTZ R51, R51, R50 ;  /* 0x0000003233337221 */ /* 0x000fe40000010000 */
[----:B------:R-:W3:Y:S01]  /*4790*/  MUFU.EX2 R9, R9 ;  /* 0x0000000900097308 */ /* 0x000ee20000000800 */
[----:B0-----:R-:W-:Y:S01]  /*47a0*/  F2FP.F16.F32.PACK_AB R166, R5, R52 ;  /* 0x0000003405a6723e */ /* 0x001fe200000000ff */
[----:B------:R-:W-:-:S04]  /*47b0*/  FADD.FTZ R6, R52, R49 ;  /* 0x0000003134067221 */ /* 0x000fc80000010000 */
[----:B------:R-:W-:Y:S01]  /*47c0*/  FADD.FTZ R6, R5, R6 ;  /* 0x0000000605067221 */ /* 0x000fe20000010000 */
[----:B---3--:R-:W-:Y:S01]  /*47d0*/  F2FP.F16.F32.PACK_AB R167, R9, R54 ;  /* 0x0000003609a7723e */ /* 0x008fe200000000ff */
[----:B------:R-:W-:-:S04]  /*47e0*/  FADD.FTZ R54, R54, R51 ;  /* 0x0000003336367221 */ /* 0x000fc80000010000 */
[----:B------:R4:W-:Y:S01]  /*47f0*/  STSM.16.M88.4 [R23], R164 ;  /* 0x000000a417007844 */ /* 0x0009e20000000200 */
[----:B------:R-:W-:Y:S01]  /*4800*/  FADD.FTZ R5, R9, R54 ;  /* 0x0000003609057221 */ /* 0x000fe20000010000 */
[----:B------:R-:W-:Y:S06]  /*4810*/  @!P0 BRA `(.L_x_370) ;  /* 0x0000000000048947 */ /* 0x000fec0003800000 */
[----:B------:R-:W-:Y:S01]  /*4820*/  BPT.TRAP 0x1 ;  /* 0x000000040000795c */ /* 0x000fe20000300000 */
.L_x_370:
[----:B------:R0:W3:Y:S01]  /*4830*/  SYNCS.PHASECHK.TRANS64.TRYWAIT P1, [R7+URZ+0x28c50], R8 ;  /* 0x028c5008070075a7 */ /* 0x0000e2000802017f */
[----:B------:R-:W-:Y:S05]  /*4840*/  @!P0 BRA `(.L_x_371) ;  /* 0x0000000000048947 */ /* 0x000fea0003800000 */
[----:B------:R-:W-:Y:S01]  /*4850*/  BPT.TRAP 0x1 ;  /* 0x000000040000795c */ /* 0x000fe20000300000 */
.L_x_371:
[----:B------:R-:W-:Y:S01]  /*4860*/  ULOP3.LUT UR52, UR52, 0x2000000, URZ, 0xfc, !UPT ;  /* 0x0200000034347892 */ /* 0x000fe2000f8efc3f */
[----:B---3--:R-:W-:Y:S11]  /*4870*/  @P1 BRA `(.L_x_372) ;  /* 0x0000000000081947 */ /* 0x008ff60003800000 */
[----:B------:R-:W3:Y:S02]  /*4880*/  SYNCS.PHASECHK.TRANS64.TRYWAIT P1, [R7+URZ+0x28c50], R8 ;  /* 0x028c5008070075a7 */ /* 0x000ee4000802017f */
[----:B---3--:R-:W-:Y:S05]  /*4890*/  @!P1 BRA `(.L_x_373) ;  /* 0x000000ac00fc9947 */ /* 0x008fea0003800000 */
.L_x_372:
        /* <DEDUP_REMOVED lines=34> */
.L_x_374:
[----:B------:R-:W-:Y:S01]  /*4ac0*/  R2UR UR6, R7 ;  /* 0x00000000070672ca */ /* 0x000fe200000e0000 */
[----:B------:R-:W-:-:S06]  /*4ad0*/  UISETP.GE.AND UP0, UPT, UR49, 0x41, UPT ;  /* 0x000000413100788c */ /* 0x000fcc000bf06270 */
[----:B------:R-:W-:-:S06]  /*4ae0*/  PLOP3.LUT P1, PT, PT, PT, UP0, 0x80, 0x0 ;  /* 0x000000000000781c */ /* 0x000fcc0003f2f008 */
[----:B------:R-:W-:-:S04]  /*4af0*/  UIADD3 UR6, UR6, 0x28c60, URZ ;  /* 0x00028c6006067890 */ /* 0x000fc8000fffe03f */
[----:B------:R-:W-:-:S09]  /*4b00*/  UPRMT UR6, UR40, 0x654, UR6 ;  /* 0x0000065428067896 */ /* 0x000fd20008000006 */
[----:B------:R-:W-:Y:S01]  /*4b10*/  SYNCS.ARRIVE.TRANS64.RED.A1T0 RZ, [UR6], RZ ;  /* 0x000000ffffff79a7 */ /* 0x000fe20008100406 */
[----:B------:R-:W-:Y:S05]  /*4b20*/  @!P1 BRA `(.L_x_375) ;  /* 0x0000001c00549947 */ /* 0x000fea0003800000 */
[----:B------:R-:W-:Y:S01]  /*4b30*/  IMAD.MOV.U32 R9, RZ, RZ, R4 ;  /* 0x000000ffff097224 */ /* 0x000fe200078e0004 */
[----:B------:R-:W-:Y:S01]  /*4b40*/  UIADD3 UR48, UR48, -0x2, URZ ;  /* 0xfffffffe30307890 */ /* 0x000fe2000fffe03f */
[----:B------:R-:W-:Y:S01]  /*4b50*/  IMAD.MOV.U32 R206, RZ, RZ, R3 ;  /* 0x000000ffffce7224 */ /* 0x000fe200078e0003 */
[----:B------:R-:W-:Y:S01]  /*4b60*/  UMOV UR22, UR38 ;  /* 0x0000002600167c82 */ /* 0x000fe20008000000 */
[----:B------:R-:W-:Y:S01]  /*4b70*/  ULDC UR23, c[0x0][0x9d8] ;  /* 0x0002760000177ab9 */ /* 0x000fe20000000800 */
[----:B------:R-:W-:-:S08]  /*4b80*/  ULDC UR20, c[0x0][0x988] ;  /* 0x0002620000147ab9 */ /* 0x000fd00000000800 */
.L_x_386:
        /* <DEDUP_REMOVED lines=8> */
[----:B------:R-:W-:Y:S11]  /*4c10*/  @!P0 BRA `(.L_x_376) ;  /* 0x0000000000048947 */ /* 0x000ff60003800000 */
[----:B------:R-:W-:Y:S01]  /*4c20*/  BPT.TRAP 0x1 ;  /* 0x000000040000795c */ /* 0x000fe20000300000 */
.L_x_376:
[----:B------:R-:W-:Y:S01]  /*4c30*/  ULEA UR21, UR38, UR41, 0x3 ;  /* 0x0000002926157291 */ /* 0x000fe2000f8e183f */
[----:B0123--:R-:W-:-:S05]  /*4c40*/  IMAD.U32 R7, RZ, RZ, UR37 ;  /* 0x00000025ff077e24 */ /* 0x00ffca000f8e00ff */
[----:B------:R-:W-:-:S04]  /*4c50*/  SHF.L.U32 R7, R7, 0x1f, RZ ;  /* 0x0000001f07077819 */ /* 0x000fc800000006ff */
[----:B------:R0:W1:Y:S01]  /*4c60*/  SYNCS.PHASECHK.TRANS64.TRYWAIT P2, [UR21+0x28c30], R7 ;  /* 0x028c3007ff0075a7 */ /* 0x0000620008040155 */
[----:B------:R-:W-:Y:S05]  /*4c70*/  @!P0 BRA `(.L_x_377) ;  /* 0x0000000000048947 */ /* 0x000fea0003800000 */
[----:B------:R-:W-:Y:S01]  /*4c80*/  BPT.TRAP 0x1 ;  /* 0x000000040000795c */ /* 0x000fe20000300000 */
.L_x_377:
[----:B-1----:R-:W-:Y:S05]  /*4c90*/  @P2 BRA `(.L_x_378) ;  /* 0x0000000000082947 */ /* 0x002fea0003800000 */
[----:B------:R-:W1:Y:S02]  /*4ca0*/  SYNCS.PHASECHK.TRANS64.TRYWAIT P2, [UR21+0x28c30], R7 ;  /* 0x028c3007ff0075a7 */ /* 0x000e640008040155 */
[----:B-1----:R-:W-:Y:S05]  /*4cb0*/  @!P2 BRA `(.L_x_379) ;  /* 0x000000ac0008a947 */ /* 0x002fea0003800000 */
.L_x_378:
[----:B------:R-:W-:Y:S01]  /*4cc0*/  R2UR UR18, R0 ;  /* 0x00000000001272ca */ /* 0x000fe200000e0000 */
[----:B------:R-:W-:Y:S01]  /*4cd0*/  UIADD3 UR6, UR41, 0x20400, URZ ;  /* 0x0002040029067890 */ /* 0x000fe2000fffe03f */
[----:B----4-:R-:W-:Y:S01]  /*4ce0*/  WARPGROUP.ARRIVE ;  /* 0x00000000000079c5 */ /* 0x010fe20000000000 */
        /* <DEDUP_REMOVED lines=25> */
.L_x_380:
[----:B------:R-:W-:Y:S01]  /*4e80*/  FMUL.FTZ R205, R152, UR23 ;  /* 0x0000001798cd7c20 */ /* 0x000fe20008410000 */
[----:B-1----:R-:W-:Y:S01]  /*4e90*/  FMUL.FTZ R4, R153, UR23 ;  /* 0x0000001799047c20 */ /* 0x002fe20008410000 */
        /* <DEDUP_REMOVED lines=21> */
[----:B-1----:R-:W-:Y:S01]  /*4ff0*/  FMNMX.FTZ R3, R205, R206, !PT ;  /* 0x000000cecd037209 */ /* 0x002fe20007810000 */
[----:B------:R-:W-:Y:S01]  /*5000*/  FMUL.FTZ R152, R170, UR23 ;  /* 0x00000017aa987c20 */ /* 0x000fe20008410000 */
[----:B------:R-:W-:Y:S01]  /*5010*/  FMUL.FTZ R15, R163, UR23 ;  /* 0x00000017a30f7c20 */ /* 0x000fe20008410000 */
[----:B------:R-:W-:Y:S01]  /*5020*/  FMUL.FTZ R21, R167, UR23 ;  /* 0x00000017a7157c20 */ /* 0x000fe20008410000 */
[----:B------:R-:W-:Y:S01]  /*5030*/  FMUL.FTZ R153, R171, UR23 ;  /* 0x00000017ab997c20 */ /* 0x000fe20008410000 */
[----:B------:R-:W-:Y:S01]  /*5040*/  FMUL.FTZ R154, R174, UR23 ;  /* 0x00000017ae9a7c20 */ /* 0x000fe20008410000 */
[----:B------:R-:W-:Y:S01]  /*5050*/  FMUL.FTZ R155, R175, UR23 ;  /* 0x00000017af9b7c20 */ /* 0x000fe20008410000 */
[----:B------:R-:W1:Y:S01]  /*5060*/  MUFU.TANH R208, R208 ;  /* 0x000000d000d07308 */ /* 0x000e620000002400 */
[----:B--2---:R-:W-:Y:S01]  /*5070*/  FMNMX.FTZ R14, R4, R3, !PT ;  /* 0x00000003040e7209 */ /* 0x004fe20007810000 */
[----:B------:R-:W-:Y:S01]  /*5080*/  FMUL.FTZ R157, R179, UR23 ;  /* 0x00000017b39d7c20 */ /* 0x000fe20008410000 */
[----:B------:R-:W-:Y:S01]  /*5090*/  FMUL.FTZ R163, R183, UR23 ;  /* 0x00000017b7a37c20 */ /* 0x000fe20008410000 */
[----:B------:R-:W-:-:S04]  /*50a0*/  UIADD3 UR6, UR21, 0x28c40, URZ ;  /* 0x00028c4015067890 */ /* 0x000fc8000fffe03f */
[----:B------:R-:W2:Y:S01]  /*50b0*/  MUFU.TANH R158, R158 ;  /* 0x0000009e009e7308 */ /* 0x000ea20000002400 */
[----:B---3--:R-:W-:Y:S01]  /*50c0*/  FMNMX.FTZ R3, R207, R14, !PT ;  /* 0x0000000ecf037209 */ /* 0x008fe20007810000 */
[----:B------:R-:W-:-:S06]  /*50d0*/  UPRMT UR6, UR40, 0x654, UR6 ;  /* 0x0000065428067896 */ /* 0x000fcc0008000006 */
[----:B------:R-:W3:Y:S01]  /*50e0*/  MUFU.TANH R159, R159 ;  /* 0x0000009f009f7308 */ /* 0x000ee20000002400 */
[----:B-1----:R-:W-:Y:S02]  /*50f0*/  FMNMX.FTZ R3, R208, R3, !PT ;  /* 0x00000003d0037209 */ /* 0x002fe40007810000 */
[----:B------:R-:W-:Y:S05]  /*5100*/  SYNCS.ARRIVE.TRANS64.RED.A1T0 RZ, [UR6], RZ ;  /* 0x000000ffffff79a7 */ /* 0x000fea0008100406 */
[----:B------:R-:W1:Y:S01]  /*5110*/  MUFU.TANH R161, R161 ;  /* 0x000000a100a17308 */ /* 0x000e620000002400 */
[----:B--2---:R-:W-:-:S07]  /*5120*/  FMNMX.FTZ R14, R158, R3, !PT ;  /* 0x000000039e0e7209 */ /* 0x004fce0007810000 */
[----:B------:R-:W2:Y:S01]  /*5130*/  MUFU.TANH R164, R164 ;  /* 0x000000a400a47308 */ /* 0x000ea20000002400 */
[----:B---3--:R-:W-:-:S07]  /*5140*/  FMNMX.FTZ R14, R159, R14, !PT ;  /* 0x0000000e9f0e7209 */ /* 0x008fce0007810000 */
[----:B------:R-:W3:Y:S01]  /*5150*/  MUFU.TANH R165, R165 ;  /* 0x000000a500a57308 */ /* 0x000ee20000002400 */
[----:B-1----:R-:W-:-:S07]  /*5160*/  FMNMX.FTZ R3, R161, R14, !PT ;  /* 0x0000000ea1037209 */ /* 0x002fce0007810000 */
[----:B------:R-:W1:Y:S01]  /*5170*/  MUFU.TANH R169, R169 ;  /* 0x000000a900a97308 */ /* 0x000e620000002400 */
[----:B--2---:R-:W-:-:S07]  /*5180*/  FMNMX.FTZ R14, R164, R3, !PT ;  /* 0x00000003a40e7209 */ /* 0x004fce0007810000 */
[----:B------:R-:W2:Y:S01]  /*5190*/  MUFU.TANH R168, R168 ;  /* 0x000000a800a87308 */ /* 0x000ea20000002400 */
[----:B---3--:R-:W-:-:S07]  /*51a0*/  FMNMX.FTZ R14, R165, R14, !PT ;  /* 0x0000000ea50e7209 */ /* 0x008fce0007810000 */
[----:B------:R-:W3:Y:S01]  /*51b0*/  MUFU.TANH R209, R209 ;  /* 0x000000d100d17308 */ /* 0x000ee20000002400 */
[----:B-1----:R-:W-:Y:S01]  /*51c0*/  FMNMX.FTZ R3, R169, R14, !PT ;  /* 0x0000000ea9037209 */ /* 0x002fe20007810000 */
[----:B------:R-:W-:-:S06]  /*51d0*/  FMUL.FTZ R14, R162, UR23 ;  /* 0x00000017a20e7c20 */ /* 0x000fcc0008410000 */
        /* <DEDUP_REMOVED lines=9> */
[----:B---3--:R-:W-:Y:S01]  /*5270*/  FMNMX.FTZ R3, R173, R20, !PT ;  /* 0x00000014ad037209 */ /* 0x008fe20007810000 */
[----:B------:R-:W-:-:S06]  /*5280*/  FMUL.FTZ R20, R166, UR23 ;  /* 0x00000017a6147c20 */ /* 0x000fcc0008410000 */
[----:B------:R-:W3:Y:S01]  /*5290*/  MUFU.TANH R10, R10 ;  /* 0x0000000a000a7308 */ /* 0x000ee20000002400 */
[----:B-1----:R-:W-:-:S05]  /*52a0*/  FMNMX.FTZ R3, R160, R3, !PT ;  /* 0x00000003a0037209 */ /* 0x002fca0007810000 */
[----:B------:R-:W1:Y:S02]  /*52b0*/  SHFL.BFLY PT, R156, R3, 0x2, 0x1f ;  /* 0x0c401f00039c7f89 */ /* 0x000e6400000e0000 */
[----:B------:R-:W4:Y:S08]  /*52c0*/  MUFU.TANH R11, R11 ;  /* 0x0000000b000b7308 */ /* 0x000f300000002400 */
[----:B------:R-:W5:Y:S08]  /*52d0*/  MUFU.TANH R12, R12 ;  /* 0x0000000c000c7308 */ /* 0x000f700000002400 */
[----:B------:R-:W0:Y:S01]  /*52e0*/  MUFU.TANH R14, R14 ;  /* 0x0000000e000e7308 */ /* 0x000e220000002400 */
[----:B-1----:R-:W-:Y:S01]  /*52f0*/  FMNMX.FTZ R13, R3, R156, !PT ;  /* 0x0000009c030d7209 */ /* 0x002fe20007810000 */
[----:B------:R-:W-:Y:S01]  /*5300*/  FMUL.FTZ R156, R178, UR23 ;  /* 0x00000017b29c7c20 */ /* 0x000fe20008410000 */
[----:B--2---:R-:W-:-:S05]  /*5310*/  FMNMX.FTZ R3, R8, R9, !PT ;  /* 0x0000000908037209 */ /* 0x004fca0007810000 */
[----:B------:R-:W1:Y:S01]  /*5320*/  MUFU.TANH R15, R15 ;  /* 0x0000000f000f7308 */ /* 0x000e620000002400 */
[----:B------:R-:W2:Y:S01]  /*5330*/  SHFL.BFLY PT, R170, R13, 0x1, 0x1f ;  /* 0x0c201f000daa7f89 */ /* 0x000ea200000e0000 */
[----:B---3--:R-:W-:-:S04]  /*5340*/  FMNMX.FTZ R162, R10, R3, !PT ;  /* 0x000000030aa27209 */ /* 0x008fc80007810000 */
[----:B----4-:R-:W-:Y:S02]  /*5350*/  FMNMX.FTZ R3, R11, R162, !PT ;  /* 0x000000a20b037209 */ /* 0x010fe40007810000 */
[----:B------:R-:W3:Y:S01]  /*5360*/  MUFU.TANH R20, R20 ;  /* 0x0000001400147308 */ /* 0x000ee20000002400 */
[----:B------:R-:W-:Y:S01]  /*5370*/  FMUL.FTZ R162, R182, UR23 ;  /* 0x00000017b6a27c20 */ /* 0x000fe20008410000 */
[----:B-----5:R-:W-:-:S04]  /*5380*/  FMNMX.FTZ R3, R12, R3, !PT ;  /* 0x000000030c037209 */ /* 0x020fc80007810000 */
[----:B0-----:R-:W-:Y:S02]  /*5390*/  FMNMX.FTZ R166, R14, R3, !PT ;  /* 0x000000030ea67209 */ /* 0x001fe40007810000 */
[----:B------:R-:W0:Y:S08]  /*53a0*/  MUFU.TANH R21, R21 ;  /* 0x0000001500157308 */ /* 0x000e300000002400 */
[----:B------:R-:W4:Y:S01]  /*53b0*/  MUFU.TANH R152, R152 ;  /* 0x0000009800987308 */ /* 0x000f220000002400 */
[----:B--2---:R-:W-:-:S02]  /*53c0*/  FMNMX.FTZ R3, R13, R170, !PT ;  /* 0x000000aa0d037209 */ /* 0x004fc40007810000 */
[----:B-1----:R-:W-:-:S03]  /*53d0*/  FMNMX.FTZ R13, R15, R166, !PT ;  /* 0x000000a60f0d7209 */ /* 0x002fc60007810000 */
[C---:B------:R-:W-:Y:S02]  /*53e0*/  FADD.FTZ R167, -R3.reuse, R206 ;  /* 0x000000ce03a77221 */ /* 0x040fe40000010100 */
[----:B------:R-:W1:Y:S01]  /*53f0*/  MUFU.TANH R153, R153 ;  /* 0x0000009900997308 */ /* 0x000e620000002400 */
[----:B---3--:R-:W-:Y:S01]  /*5400*/  FMNMX.FTZ R166, R20, R13, !PT ;  /* 0x0000000d14a67209 */ /* 0x008fe20007810000 */
[----:B------:R-:W-:Y:S01]  /*5410*/  FMUL.FTZ R177, R3, UR20 ;  /* 0x0000001403b17c20 */ /* 0x000fe20008410000 */
[----:B------:R-:W-:Y:S02]  /*5420*/  FMUL.FTZ R13, R167, UR20 ;  /* 0x00000014a70d7c20 */ /* 0x000fe40008410000 */
[----:B0-----:R-:W-:Y:S01]  /*5430*/  FMNMX.FTZ R167, R21, R166, !PT ;  /* 0x000000a615a77209 */ /* 0x001fe20007810000 */
[--C-:B------:R-:W-:Y:S01]  /*5440*/  FFMA.FTZ R174, R169, UR20, -R177.reuse ;  /* 0x00000014a9ae7c23 */ /* 0x100fe200080108b1 */
[--C-:B------:R-:W-:Y:S01]  /*5450*/  FFMA.FTZ R205, R205, UR20, -R177.reuse ;  /* 0x00000014cdcd7c23 */ /* 0x100fe200080108b1 */
[----:B------:R-:W0:Y:S01]  /*5460*/  MUFU.TANH R154, R154 ;  /* 0x0000009a009a7308 */ /* 0x000e220000002400 */
[----:B----4-:R-:W-:Y:S01]  /*5470*/  FMNMX.FTZ R166, R152, R167, !PT ;  /* 0x000000a798a67209 */ /* 0x010fe20007810000 */
[--C-:B------:R-:W-:Y:S01]  /*5480*/  FFMA.FTZ R175, R208, UR20, -R177.reuse ;  /* 0x00000014d0af7c23 */ /* 0x100fe200080108b1 */
[--C-:B------:R-:W-:Y:S01]  /*5490*/  FFMA.FTZ R158, R158, UR20, -R177.reuse ;  /* 0x000000149e9e7c23 */ /* 0x100fe200080108b1 */
[--C-:B------:R-:W-:Y:S01]  /*54a0*/  FFMA.FTZ R164, R164, UR20, -R177.reuse ;  /* 0x00000014a4a47c23 */ /* 0x100fe200080108b1 */
[--C-:B------:R-:W-:Y:S01]  /*54b0*/  FFMA.FTZ R178, R209, UR20, -R177.reuse ;  /* 0x00000014d1b27c23 */ /* 0x100fe200080108b1 */
[----:B------:R-:W-:-:S02]  /*54c0*/  FFMA.FTZ R169, R176, UR20, -R177 ;  /* 0x00000014b0a97c23 */ /* 0x000fc400080108b1 */
[----:B------:R-:W2:Y:S01]  /*54d0*/  MUFU.TANH R155, R155 ;  /* 0x0000009b009b7308 */ /* 0x000ea20000002400 */
[----:B-1----:R-:W-:-:S07]  /*54e0*/  FMNMX.FTZ R167, R153, R166, !PT ;  /* 0x000000a699a77209 */ /* 0x002fce0007810000 */
[----:B------:R-:W1:Y:S01]  /*54f0*/  MUFU.TANH R156, R156 ;  /* 0x0000009c009c7308 */ /* 0x000e620000002400 */
[----:B0-----:R-:W-:Y:S01]  /*5500*/  FMNMX.FTZ R170, R154, R167, !PT ;  /* 0x000000a79aaa7209 */ /* 0x001fe20007810000 */
[----:B------:R-:W-:-:S06]  /*5510*/  FFMA.FTZ R167, R4, UR20, -R177 ;  /* 0x0000001404a77c23 */ /* 0x000fcc00080108b1 */
[----:B------:R-:W0:Y:S01]  /*5520*/  MUFU.TANH R157, R157 ;  /* 0x0000009d009d7308 */ /* 0x000e220000002400 */
[----:B--2---:R-:W-:Y:S01]  /*5530*/  FMNMX.FTZ R171, R155, R170, !PT ;  /* 0x000000aa9bab7209 */ /* 0x004fe20007810000 */
[----:B------:R-:W-:-:S06]  /*5540*/  FFMA.FTZ R170, R207, UR20, -R177 ;  /* 0x00000014cfaa7c23 */ /* 0x000fcc00080108b1 */
[----:B------:R-:W2:Y:S01]  /*5550*/  MUFU.TANH R162, R162 ;  /* 0x000000a200a27308 */ /* 0x000ea20000002400 */
[----:B-1----:R-:W-:-:S07]  /*5560*/  FMNMX.FTZ R4, R156, R171, !PT ;  /* 0x000000ab9c047209 */ /* 0x002fce0007810000 */
[----:B------:R-:W1:Y:S01]  /*5570*/  MUFU.TANH R163, R163 ;  /* 0x000000a300a37308 */ /* 0x000e620000002400 */
[----:B0-----:R-:W-:-:S07]  /*5580*/  FMNMX.FTZ R171, R157, R4, !PT ;  /* 0x000000049dab7209 */ /* 0x001fce0007810000 */
[----:B------:R-:W0:Y:S01]  /*5590*/  MUFU.EX2 R13, R13 ;  /* 0x0000000d000d7308 */ /* 0x000e220000000800 */
[----:B--2---:R-:W-:Y:S01]  /*55a0*/  FMNMX.FTZ R4, R162, R171, !PT ;  /* 0x000000aba2047209 */ /* 0x004fe20007810000 */
[--C-:B------:R-:W-:Y:S01]  /*55b0*/  FFMA.FTZ R171, R159, UR20, -R177.reuse ;  /* 0x000000149fab7c23 */ /* 0x100fe200080108b1 */
[--C-:B------:R-:W-:Y:S01]  /*55c0*/  FFMA.FTZ R159, R161, UR20, -R177.reuse ;  /* 0x00000014a19f7c23 */ /* 0x100fe200080108b1 */
[--C-:B------:R-:W-:Y:S01]  /*55d0*/  FFMA.FTZ R161, R165, UR20, -R177.reuse ;  /* 0x00000014a5a17c23 */ /* 0x100fe200080108b1 */
[--C-:B------:R-:W-:Y:S01]  /*55e0*/  FFMA.FTZ R165, R168, UR20, -R177.reuse ;  /* 0x00000014a8a57c23 */ /* 0x100fe200080108b1 */
[--C-:B------:R-:W-:Y:S01]  /*55f0*/  FFMA.FTZ R168, R172, UR20, -R177.reuse ;  /* 0x00000014aca87c23 */ /* 0x100fe200080108b1 */
[----:B------:R-:W-:Y:S01]  /*5600*/  FFMA.FTZ R172, R173, UR20, -R177 ;  /* 0x00000014adac7c23 */ /* 0x000fe200080108b1 */
[----:B------:R-:W2:Y:S01]  /*5610*/  MUFU.EX2 R166, R205 ;  /* 0x000000cd00a67308 */ /* 0x000ea20000000800 */
[----:B-1----:R-:W-:-:S05]  /*5620*/  FMNMX.FTZ R4, R163, R4, !PT ;  /* 0x00000004a3047209 */ /* 0x002fca0007810000 */
[----:B------:R-:W1:Y:S02]  /*5630*/  SHFL.BFLY PT, R179, R4, 0x2, 0x1f ;  /* 0x0c401f0004b37f89 */ /* 0x000e6400000e0000 */
[----:B------:R-:W3:Y:S01]  /*5640*/  MUFU.EX2 R167, R167 ;  /* 0x000000a700a77308 */ /* 0x000ee20000000800 */
[-C--:B0-----:R-:W-:Y:S01]  /*5650*/  FMUL.FTZ R24, R24, R13.reuse ;  /* 0x0000000d18187220 */ /* 0x081fe20000410000 */
        /* <DEDUP_REMOVED lines=19> */
[----:B------:R-:W-:Y:S01]  /*5790*/  FMUL.FTZ R60, R60, R13 ;  /* 0x0000000d3c3c7220 */ /* 0x000fe20000410000 */
[----:B-1----:R-:W-:Y:S01]  /*57a0*/  FMNMX.FTZ R179, R4, R179, !PT ;  /* 0x000000b304b37209 */ /* 0x002fe20007810000 */
[-C--:B------:R-:W-:Y:S01]  /*57b0*/  FMUL.FTZ R61, R61, R13.reuse ;  /* 0x0000000d3d3d7220 */ /* 0x080fe20000410000 */
[----:B------:R-:W-:Y:S01]  /*57c0*/  MUFU.EX2 R158, R158 ;  /* 0x0000009e009e7308 */ /* 0x000fe20000000800 */
[-C--:B------:R-:W-:Y:S01]  /*57d0*/  FMUL.FTZ R64, R64, R13.reuse ;  /* 0x0000000d40407220 */ /* 0x080fe20000410000 */
[-C--:B------:R-:W-:Y:S01]  /*57e0*/  FMUL.FTZ R65, R65, R13.reuse ;  /* 0x0000000d41417220 */ /* 0x080fe20000410000 */
[----:B------:R-:W0:Y:S01]  /*57f0*/  SHFL.BFLY PT, R4, R179, 0x1, 0x1f ;  /* 0x0c201f00b3047f89 */ /* 0x000e2200000e0000 */
        /* <DEDUP_REMOVED lines=23> */
[----:B0-----:R-:W-:Y:S01]  /*5970*/  FMNMX.FTZ R4, R179, R4, !PT ;  /* 0x00000004b3047209 */ /* 0x001fe20007810000 */
[----:B------:R-:W-:Y:S01]  /*5980*/  FFMA.FTZ R179, R160, UR20, -R177 ;  /* 0x00000014a0b37c23 */ /* 0x000fe200080108b1 */
[-C--:B------:R-:W-:Y:S01]  /*5990*/  FMUL.FTZ R108, R108, R13.reuse ;  /* 0x0000000d6c6c7220 */ /* 0x080fe20000410000 */
[-C--:B------:R-:W-:Y:S01]  /*59a0*/  FMUL.FTZ R109, R109, R13.reuse ;  /* 0x0000000d6d6d7220 */ /* 0x080fe20000410000 */
[-C--:B------:R-:W-:Y:S01]  /*59b0*/  FMUL.FTZ R112, R112, R13.reuse ;  /* 0x0000000d70707220 */ /* 0x080fe20000410000 */
[C---:B------:R-:W-:Y:S01]  /*59c0*/  FMUL.FTZ R177, R4.reuse, UR20 ;  /* 0x0000001404b17c20 */ /* 0x040fe20008410000 */
[----:B------:R-:W-:Y:S01]  /*59d0*/  FADD.FTZ R160, -R4, R9 ;  /* 0x0000000904a07221 */ /* 0x000fe20000010100 */
[----:B------:R-:W-:Y:S01]  /*59e0*/  MUFU.EX2 R161, R161 ;  /* 0x000000a100a17308 */ /* 0x000fe20000000800 */
[----:B------:R-:W-:Y:S01]  /*59f0*/  FMUL.FTZ R113, R113, R13 ;  /* 0x0000000d71717220 */ /* 0x000fe20000410000 */
[--C-:B------:R-:W-:Y:S01]  /*5a00*/  FFMA.FTZ R173, R8, UR20, -R177.reuse ;  /* 0x0000001408ad7c23 */ /* 0x100fe200080108b1 */
[----:B------:R-:W-:Y:S01]  /*5a10*/  FMUL.FTZ R160, R160, UR20 ;  /* 0x00000014a0a07c20 */ /* 0x000fe20008410000 */
[--C-:B------:R-:W-:Y:S01]  /*5a20*/  FFMA.FTZ R180, R12, UR20, -R177.reuse ;  /* 0x000000140cb47c23 */ /* 0x100fe200080108b1 */
[--C-:B------:R-:W-:Y:S01]  /*5a30*/  FFMA.FTZ R12, R20, UR20, -R177.reuse ;  /* 0x00000014140c7c23 */ /* 0x100fe200080108b1 */
[--C-:B------:R-:W-:Y:S01]  /*5a40*/  FFMA.FTZ R8, R10, UR20, -R177.reuse ;  /* 0x000000140a087c23 */ /* 0x100fe200080108b1 */
[----:B------:R-:W-:Y:S01]  /*5a50*/  IMAD.MOV R20, RZ, RZ, -R18 ;  /* 0x000000ffff147224 */ /* 0x000fe200078e0a12 */
[----:B------:R2:W-:Y:S01]  /*5a60*/  MUFU.EX2 R176, R160 ;  /* 0x000000a000b07308 */ /* 0x0005e20000000800 */
[--C-:B------:R-:W-:Y:S01]  /*5a70*/  FFMA.FTZ R10, R11, UR20, -R177.reuse ;  /* 0x000000140b0a7c23 */ /* 0x100fe200080108b1 */
[--C-:B------:R-:W-:Y:S01]  /*5a80*/  FFMA.FTZ R11, R14, UR20, -R177.reuse ;  /* 0x000000140e0b7c23 */ /* 0x100fe200080108b1 */
[--C-:B------:R-:W-:Y:S01]  /*5a90*/  FFMA.FTZ R14, R15, UR20, -R177.reuse ;  /* 0x000000140f0e7c23 */ /* 0x100fe200080108b1 */
[----:B------:R-:W-:Y:S01]  /*5aa0*/  ISETP.NE.AND P2, PT, R17, R20, PT ;  /* 0x000000141100720c */ /* 0x000fe20003f45270 */
[--C-:B------:R-:W-:Y:S01]  /*5ab0*/  FFMA.FTZ R15, R21, UR20, -R177.reuse ;  /* 0x00000014150f7c23 */ /* 0x100fe200080108b1 */
[--C-:B------:R-:W-:Y:S01]  /*5ac0*/  FFMA.FTZ R21, R153, UR20, -R177.reuse ;  /* 0x0000001499157c23 */ /* 0x100fe200080108b1 */
[----:B------:R-:W-:Y:S01]  /*5ad0*/  MOV R153, UR22 ;  /* 0x0000001600997c02 */ /* 0x000fe20008000f00 */
[----:B------:R-:W0:Y:S01]  /*5ae0*/  MUFU.EX2 R173, R173 ;  /* 0x000000ad00ad7308 */ /* 0x000e220000000800 */
[--C-:B------:R-:W-:Y:S01]  /*5af0*/  FFMA.FTZ R20, R152, UR20, -R177.reuse ;  /* 0x0000001498147c23 */ /* 0x100fe200080108b1 */
[----:B--2---:R-:W-:Y:S01]  /*5b00*/  FFMA.FTZ R160, R13, R6, R166 ;  /* 0x000000060da07223 */ /* 0x004fe200000100a6 */
[--C-:B------:R-:W-:Y:S01]  /*5b10*/  FFMA.FTZ R6, R155, UR20, -R177.reuse ;  /* 0x000000149b067c23 */ /* 0x100fe200080108b1 */
[--C-:B------:R-:W-:Y:S01]  /*5b20*/  FFMA.FTZ R154, R154, UR20, -R177.reuse ;  /* 0x000000149a9a7c23 */ /* 0x100fe200080108b1 */
[--C-:B------:R-:W-:Y:S01]  /*5b30*/  FFMA.FTZ R157, R157, UR20, -R177.reuse ;  /* 0x000000149d9d7c23 */ /* 0x100fe200080108b1 */
[----:B---3--:R-:W-:Y:S01]  /*5b40*/  FADD.FTZ R155, R167, R160 ;  /* 0x000000a0a79b7221 */ /* 0x008fe20000010000 */
[----:B------:R-:W-:Y:S01]  /*5b50*/  FFMA.FTZ R162, R162, UR20, -R177 ;  /* 0x00000014a2a27c23 */ /* 0x000fe200080108b1 */
[----:B------:R-:W1:Y:S01]  /*5b60*/  MUFU.EX2 R8, R8 ;  /* 0x0000000800087308 */ /* 0x000e620000000800 */
[----:B------:R-:W-:-:S02]  /*5b70*/  @!P2 IMAD R152, R153, 0x40, R16 ;  /* 0x000000409998a824 */ /* 0x000fc400078e0210 */
[-C--:B------:R-:W-:Y:S01]  /*5b80*/  FMUL.FTZ R116, R116, R13.reuse ;  /* 0x0000000d74747220 */ /* 0x080fe20000410000 */
[-C--:B------:R-:W-:Y:S01]  /*5b90*/  FMUL.FTZ R117, R117, R13.reuse ;  /* 0x0000000d75757220 */ /* 0x080fe20000410000 */
[-C--:B------:R-:W-:Y:S01]  /*5ba0*/  FMUL.FTZ R120, R120, R13.reuse ;  /* 0x0000000d78787220 */ /* 0x080fe20000410000 */
[-C--:B------:R-:W-:Y:S01]  /*5bb0*/  FMUL.FTZ R121, R121, R13.reuse ;  /* 0x0000000d79797220 */ /* 0x080fe20000410000 */
[-C--:B------:R-:W-:Y:S01]  /*5bc0*/  FMUL.FTZ R124, R124, R13.reuse ;  /* 0x0000000d7c7c7220 */ /* 0x080fe20000410000 */
[----:B------:R-:W-:Y:S01]  /*5bd0*/  FMUL.FTZ R125, R125, R13 ;  /* 0x0000000d7d7d7220 */ /* 0x000fe20000410000 */
[----:B------:R-:W2:Y:S01]  /*5be0*/  MUFU.EX2 R10, R10 ;  /* 0x0000000a000a7308 */ /* 0x000ea20000000800 */
[----:B0-----:R-:W-:Y:S01]  /*5bf0*/  FFMA.FTZ R153, R176, R5, R173 ;  /* 0x00000005b0997223 */ /* 0x001fe200000100ad */
[-C--:B------:R-:W-:Y:S01]  /*5c00*/  FMUL.FTZ R128, R128, R13.reuse ;  /* 0x0000000d80807220 */ /* 0x080fe20000410000 */
[-C--:B------:R-:W-:Y:S01]  /*5c10*/  FMUL.FTZ R129, R129, R13.reuse ;  /* 0x0000000d81817220 */ /* 0x080fe20000410000 */
[-C--:B------:R-:W-:Y:S01]  /*5c20*/  FMUL.FTZ R132, R132, R13.reuse ;  /* 0x0000000d84847220 */ /* 0x080fe20000410000 */
[-C--:B------:R-:W-:Y:S01]  /*5c30*/  FMUL.FTZ R133, R133, R13.reuse ;  /* 0x0000000d85857220 */ /* 0x080fe20000410000 */
[-C--:B------:R-:W-:Y:S01]  /*5c40*/  FMUL.FTZ R136, R136, R13.reuse ;  /* 0x0000000d88887220 */ /* 0x080fe20000410000 */
[-C--:B------:R-:W-:Y:S01]  /*5c50*/  FMUL.FTZ R137, R137, R13.reuse ;  /* 0x0000000d89897220 */ /* 0x080fe20000410000 */
[----:B------:R-:W-:Y:S01]  /*5c60*/  MUFU.EX2 R9, R179 ;  /* 0x000000b300097308 */ /* 0x000fe20000000800 */
[----:B-1----:R-:W-:Y:S01]  /*5c70*/  FADD.FTZ R181, R8, R153 ;  /* 0x0000009908b57221 */ /* 0x002fe20000010000 */
[----:B------:R-:W-:Y:S01]  /*5c80*/  FFMA.FTZ R153, R156, UR20, -R177 ;  /* 0x000000149c997c23 */ /* 0x000fe200080108b1 */
[----:B------:R-:W-:Y:S01]  /*5c90*/  FADD.FTZ R156, R170, R155 ;  /* 0x0000009baa9c7221 */ /* 0x000fe20000010000 */
[-C--:B------:R-:W-:Y:S01]  /*5ca0*/  FMUL.FTZ R140, R140, R13.reuse ;  /* 0x0000000d8c8c7220 */ /* 0x080fe20000410000 */
[-C--:B------:R-:W-:Y:S01]  /*5cb0*/  FMUL.FTZ R141, R141, R13.reuse ;  /* 0x0000000d8d8d7220 */ /* 0x080fe20000410000 */
[-C--:B------:R-:W-:Y:S01]  /*5cc0*/  FMUL.FTZ R144, R144, R13.reuse ;  /* 0x0000000d90907220 */ /* 0x080fe20000410000 */
[----:B------:R-:W-:Y:S01]  /*5cd0*/  FADD.FTZ R155, R175, R156 ;  /* 0x0000009caf9b7221 */ /* 0x000fe20000010000 */
[----:B------:R0:W1:Y:S01]  /*5ce0*/  MUFU.EX2 R179, R180 ;  /* 0x000000b400b37308 */ /* 0x0000620000000800 */
[----:B--2---:R-:W-:Y:S01]  /*5cf0*/  FADD.FTZ R160, R10, R181 ;  /* 0x000000b50aa07221 */ /* 0x004fe20000010000 */
[----:B------:R-:W-:Y:S01]  /*5d00*/  @!P2 LEA R156, R152, UR41, 0x2 ;  /* 0x00000029989cac11 */ /* 0x000fe2000f8e10ff */
[-C--:B------:R-:W-:Y:S01]  /*5d10*/  FMUL.FTZ R145, R145, R13.reuse ;  /* 0x0000000d91917220 */ /* 0x080fe20000410000 */
[----:B------:R-:W-:Y:S01]  /*5d20*/  F2FP.F16.F32.PACK_AB R152, R167, R166 ;  /* 0x000000a6a798723e */ /* 0x000fe200000000ff */
[-C--:B------:R-:W-:Y:S01]  /*5d30*/  FMUL.FTZ R148, R148, R13.reuse ;  /* 0x0000000d94947220 */ /* 0x080fe20000410000 */
[----:B------:R-:W-:Y:S01]  /*5d40*/  FMUL.FTZ R149, R149, R13 ;  /* 0x0000000d95957220 */ /* 0x000fe20000410000 */
[----:B------:R-:W-:Y:S01]  /*5d50*/  @!P2 STS [R156+0x28800], R13 ;  /* 0x0288000d9c00a388 */ /* 0x000fe20000000800 */
[----:B------:R-:W2:Y:S01]  /*5d60*/  MUFU.EX2 R11, R11 ;  /* 0x0000000b000b7308 */ /* 0x000ea20000000800 */
[----:B0-----:R-:W-:Y:S01]  /*5d70*/  FFMA.FTZ R180, R163, UR20, -R177 ;  /* 0x00000014a3b47c23 */ /* 0x001fe200080108b1 */
[-C--:B------:R-:W-:Y:S01]  /*5d80*/  FMUL.FTZ R26, R26, R176.reuse ;  /* 0x000000b01a1a7220 */ /* 0x080fe20000410000 */
[----:B------:R0:W-:Y:S01]  /*5d90*/  @!P2 STS [R156+0x28820], R176 ;  /* 0x028820b09c00a388 */ /* 0x0001e20000000800 */
[-C--:B------:R-:W-:Y:S01]  /*5da0*/  FMUL.FTZ R27, R27, R176.reuse ;  /* 0x000000b01b1b7220 */ /* 0x080fe20000410000 */
[-C--:B------:R-:W-:Y:S01]  /*5db0*/  FMUL.FTZ R30, R30, R176.reuse ;  /* 0x000000b01e1e7220 */ /* 0x080fe20000410000 */
[-C--:B------:R-:W-:Y:S01]  /*5dc0*/  FMUL.FTZ R31, R31, R176.reuse ;  /* 0x000000b01f1f7220 */ /* 0x080fe20000410000 */
[-C--:B------:R-:W-:Y:S01]  /*5dd0*/  FMUL.FTZ R34, R34, R176.reuse ;  /* 0x000000b022227220 */ /* 0x080fe20000410000 */
[----:B------:R-:W3:Y:S01]  /*5de0*/  MUFU.EX2 R14, R14 ;  /* 0x0000000e000e7308 */ /* 0x000ee20000000800 */
[----:B-1----:R-:W-:Y:S01]  /*5df0*/  FADD.FTZ R160, R179, R160 ;  /* 0x000000a0b3a07221 */ /* 0x002fe20000010000 */
[-C--:B------:R-:W-:Y:S01]  /*5e00*/  FMUL.FTZ R35, R35, R176.reuse ;  /* 0x000000b023237220 */ /* 0x080fe20000410000 */
[-C--:B------:R-:W-:Y:S01]  /*5e10*/  FMUL.FTZ R38, R38, R176.reuse ;  /* 0x000000b026267220 */ /* 0x080fe20000410000 */
[----:B------:R-:W-:Y:S01]  /*5e20*/  FMUL.FTZ R39, R39, R176 ;  /* 0x000000b027277220 */ /* 0x000fe20000410000 */
[----:B0-----:R-:W-:Y:S01]  /*5e30*/  F2FP.F16.F32.PACK_AB R156, R171, R158 ;  /* 0x0000009eab9c723e */ /* 0x001fe200000000ff */
        /* <DEDUP_REMOVED lines=11> */
[-C--:B------:R-:W-:Y:S01]  /*5ef0*/  FMUL.FTZ R59, R59, R176.reuse ;  /* 0x000000b03b3b7220 */ /* 0x080fe20000410000 */
[-C--:B------:R-:W-:Y:S01]  /*5f00*/  FMUL.FTZ R62, R62, R176.reuse ;  /* 0x000000b03e3e7220 */ /* 0x080fe20000410000 */
[-C--:B------:R-:W-:Y:S01]  /*5f10*/  FMUL.FTZ R63, R63, R176.reuse ;  /* 0x000000b03f3f7220 */ /* 0x080fe20000410000 */
[-C--:B------:R-:W-:Y:S01]  /*5f20*/  FMUL.FTZ R66, R66, R176.reuse ;  /* 0x000000b042427220 */ /* 0x080fe20000410000 */
[-C--:B------:R-:W-:Y:S01]  /*5f30*/  FMUL.FTZ R67, R67, R176.reuse ;  /* 0x000000b043437220 */ /* 0x080fe20000410000 */
[-C--:B------:R-:W-:Y:S01]  /*5f40*/  FMUL.FTZ R70, R70, R176.reuse ;  /* 0x000000b046467220 */ /* 0x080fe20000410000 */
[-C--:B------:R-:W-:Y:S01]  /*5f50*/  FMUL.FTZ R71, R71, R176.reuse ;  /* 0x000000b047477220 */ /* 0x080fe20000410000 */
[----:B------:R4:W-:Y:S01]  /*5f60*/  MUFU.EX2 R5, R154 ;  /* 0x0000009a00057308 */ /* 0x0009e20000000800 */
        /* <DEDUP_REMOVED lines=8> */
[----:B----4-:R-:W-:Y:S01]  /*5ff0*/  FADD.FTZ R154, R158, R155 ;  /* 0x0000009b9e9a7221 */ /* 0x010fe20000010000 */
[----:B--2---:R-:W-:Y:S01]  /*6000*/  FADD.FTZ R155, R11, R160 ;  /* 0x000000a00b9b7221 */ /* 0x004fe20000010000 */
[----:B------:R-:W-:Y:S01]  /*6010*/  F2FP.F16.F32.PACK_AB R158, R164, R159 ;  /* 0x0000009fa49e723e */ /* 0x000fe200000000ff */
[-C--:B------:R-:W-:Y:S01]  /*6020*/  FMUL.FTZ R87, R87, R176.reuse ;  /* 0x000000b057577220 */ /* 0x080fe20000410000 */
[----:B------:R-:W-:Y:S01]  /*6030*/  FADD.FTZ R154, R171, R154 ;  /* 0x0000009aab9a7221 */ /* 0x000fe20000010000 */
[----:B---3--:R-:W-:Y:S01]  /*6040*/  FADD.FTZ R155, R14, R155 ;  /* 0x0000009b0e9b7221 */ /* 0x008fe20000010000 */
[----:B------:R-:W-:Y:S01]  /*6050*/  FMUL.FTZ R90, R90, R176 ;  /* 0x000000b05a5a7220 */ /* 0x000fe20000410000 */
[----:B------:R-:W-:Y:S01]  /*6060*/  MUFU.EX2 R21, R21 ;  /* 0x0000001500157308 */ /* 0x000fe20000000800 */
[----:B------:R-:W-:Y:S01]  /*6070*/  FADD.FTZ R163, R159, R154 ;  /* 0x0000009a9fa37221 */ /* 0x000fe20000010000 */
[----:B0-----:R-:W-:Y:S01]  /*6080*/  FADD.FTZ R154, R12, R155 ;  /* 0x0000009b0c9a7221 */ /* 0x001fe20000010000 */
[----:B-1----:R-:W-:Y:S01]  /*6090*/  F2FP.F16.F32.PACK_AB R159, R15, R12 ;  /* 0x0000000c0f9f723e */ /* 0x002fe200000000ff */
[----:B------:R-:W-:Y:S01]  /*60a0*/  FMUL.FTZ R91, R91, R176 ;  /* 0x000000b05b5b7220 */ /* 0x000fe20000410000 */
[----:B------:R-:W-:Y:S01]  /*60b0*/  FADD.FTZ R160, R164, R163 ;  /* 0x000000a3a4a07221 */ /* 0x000fe20000010000 */
[----:B------:R-:W-:Y:S01]  /*60c0*/  FADD.FTZ R155, R15, R154 ;  /* 0x0000009a0f9b7221 */ /* 0x000fe20000010000 */
[----:B------:R-:W-:Y:S01]  /*60d0*/  F2FP.F16.F32.PACK_AB R154, R175, R170 ;  /* 0x000000aaaf9a723e */ /* 0x000fe200000000ff */
[----:B------:R-:W0:Y:S01]  /*60e0*/  MUFU.EX2 R174, R174 ;  /* 0x000000ae00ae7308 */ /* 0x000e220000000800 */
[----:B------:R-:W-:Y:S01]  /*60f0*/  FADD.FTZ R163, R161, R160 ;  /* 0x000000a0a1a37221 */ /* 0x000fe20000010000 */
        /* <DEDUP_REMOVED lines=16> */
[----:B------:R-:W-:Y:S01]  /*6200*/  FMUL.FTZ R119, R119, R176 ;  /* 0x000000b077777220 */ /* 0x000fe20000410000 */
[----:B------:R-:W-:Y:S01]  /*6210*/  F2FP.F16.F32.PACK_AB R161, R21, R20 ;  /* 0x0000001415a1723e */ /* 0x000fe200000000ff */
        /* <DEDUP_REMOVED lines=11> */
[----:B------:R-:W-:Y:S01]  /*62d0*/  FMUL.FTZ R142, R142, R176 ;  /* 0x000000b08e8e7220 */ /* 0x000fe20000410000 */
[----:B------:R-:W2:Y:S01]  /*62e0*/  MUFU.EX2 R178, R178 ;  /* 0x000000b200b27308 */ /* 0x000ea20000000800 */
[----:B0-----:R-:W-:Y:S01]  /*62f0*/  F2FP.F16.F32.PACK_AB R153, R8, R173 ;  /* 0x000000ad0899723e */ /* 0x001fe200000000ff */
[----:B------:R-:W-:Y:S01]  /*6300*/  FADD.FTZ R8, R20, R155 ;  /* 0x0000009b14087221 */ /* 0x000fe20000010000 */
[----:B------:R-:W-:Y:S01]  /*6310*/  F2FP.F16.F32.PACK_AB R155, R179, R10 ;  /* 0x0000000ab39b723e */ /* 0x000fe200000000ff */
[----:B------:R-:W-:Y:S01]  /*6320*/  BAR.SYNC.DEFER_BLOCKING 0xf, 0x100 ;  /* 0x03c4000000007b1d */ /* 0x000fe20000010000 */
[----:B------:R-:W-:Y:S01]  /*6330*/  FADD.FTZ R10, R174, R163 ;  /* 0x000000a3ae0a7221 */ /* 0x000fe20000010000 */
[----:B------:R-:W-:Y:S01]  /*6340*/  FADD.FTZ R8, R21, R8 ;  /* 0x0000000815087221 */ /* 0x000fe20000010000 */
[-C--:B------:R-:W-:Y:S01]  /*6350*/  FMUL.FTZ R143, R143, R176.reuse ;  /* 0x000000b08f8f7220 */ /* 0x080fe20000410000 */
[-C--:B------:R-:W-:Y:S01]  /*6360*/  FMUL.FTZ R146, R146, R176.reuse ;  /* 0x000000b092927220 */ /* 0x080fe20000410000 */
[----:B-1----:R-:W-:Y:S01]  /*6370*/  FADD.FTZ R163, R165, R10 ;  /* 0x0000000aa5a37221 */ /* 0x002fe20000010000 */
[----:B------:R0:W1:Y:S01]  /*6380*/  MUFU.EX2 R166, R157 ;  /* 0x0000009d00a67308 */ /* 0x0000620000000800 */
[-C--:B------:R-:W-:Y:S01]  /*6390*/  FMUL.FTZ R147, R147, R176.reuse ;  /* 0x000000b093937220 */ /* 0x080fe20000410000 */
[-C--:B------:R-:W-:Y:S01]  /*63a0*/  FMUL.FTZ R150, R150, R176.reuse ;  /* 0x000000b096967220 */ /* 0x080fe20000410000 */
[----:B------:R-:W-:Y:S01]  /*63b0*/  FMUL.FTZ R151, R151, R176 ;  /* 0x000000b097977220 */ /* 0x000fe20000410000 */
[----:B--2---:R-:W-:-:S04]  /*63c0*/  FADD.FTZ R163, R178, R163 ;  /* 0x000000a3b2a37221 */ /* 0x004fc80000010000 */
[----:B------:R-:W2:Y:S01]  /*63d0*/  MUFU.EX2 R168, R168 ;  /* 0x000000a800a87308 */ /* 0x000ea20000000800 */
[----:B0-----:R-:W-:Y:S01]  /*63e0*/  F2FP.F16.F32.PACK_AB R157, R14, R11 ;  /* 0x0000000b0e9d723e */ /* 0x001fe200000000ff */
[----:B------:R-:W-:-:S04]  /*63f0*/  FADD.FTZ R11, R5, R8 ;  /* 0x00000008050b7221 */ /* 0x000fc80000010000 */
[----:B------:R-:W-:Y:S02]  /*6400*/  FADD.FTZ R8, R6, R11 ;  /* 0x0000000b06087221 */ /* 0x000fe40000010000 */
[----:B------:R0:W3:Y:S02]  /*6410*/  MUFU.EX2 R167, R162 ;  /* 0x000000a200a77308 */ /* 0x0000e40000000800 */
[----:B------:R-:W-:Y:S01]  /*6420*/  FADD.FTZ R11, R177, R8 ;  /* 0x00000008b10b7221 */ /* 0x000fe20000010000 */
[----:B------:R4:W-:Y:S03]  /*6430*/  STSM.16.M88.4 [R19+0x26800], R152 ;  /* 0x0268009813007844 */ /* 0x0009e60000000200 */
[----:B-1----:R-:W-:Y:S01]  /*6440*/  FADD.FTZ R8, R166, R11 ;  /* 0x0000000ba6087221 */ /* 0x002fe20000010000 */
[----:B------:R4:W-:Y:S01]  /*6450*/  STSM.16.M88.4 [R22], R156 ;  /* 0x0000009c16007844 */ /* 0x0009e20000000200 */
[----:B------:R-:W1:Y:S01]  /*6460*/  MUFU.EX2 R169, R169 ;  /* 0x000000a900a97308 */ /* 0x000e620000000800 */
[----:B--2---:R-:W-:Y:S01]  /*6470*/  FADD.FTZ R10, R168, R163 ;  /* 0x000000a3a80a7221 */ /* 0x004fe20000010000 */
[----:B0-----:R-:W-:-:S02]  /*6480*/  F2FP.F16.F32.PACK_AB R162, R178, R165 ;  /* 0x000000a5b2a2723e */ /* 0x001fc400000000ff */
[----:B------:R-:W-:Y:S02]  /*6490*/  F2FP.F16.F32.PACK_AB R163, R6, R5 ;  /* 0x0000000506a3723e */ /* 0x000fe400000000ff */
[----:B------:R-:W-:Y:S02]  /*64a0*/  F2FP.F16.F32.PACK_AB R165, R166, R177 ;  /* 0x000000b1a6a5723e */ /* 0x000fe400000000ff */
[----:B------:R-:W0:Y:S01]  /*64b0*/  MUFU.EX2 R172, R172 ;  /* 0x000000ac00ac7308 */ /* 0x000e220000000800 */
[----:B---3--:R-:W-:Y:S01]  /*64c0*/  FADD.FTZ R5, R167, R8 ;  /* 0x00000008a7057221 */ /* 0x008fe20000010000 */
[----:B------:R4:W-:Y:S06]  /*64d0*/  STSM.16.M88.4 [R184], R160 ;  /* 0x000000a0b8007844 */ /* 0x0009ec0000000200 */
[----:B------:R-:W2:Y:S01]  /*64e0*/  MUFU.EX2 R180, R180 ;  /* 0x000000b400b47308 */ /* 0x000ea20000000800 */
[C---:B-1----:R-:W-:Y:S01]  /*64f0*/  FADD.FTZ R15, R169.reuse, R10 ;  /* 0x0000000aa90f7221 */ /* 0x042fe20000010000 */
[----:B------:R-:W-:-:S02]  /*6500*/  F2FP.F16.F32.PACK_AB R164, R169, R168 ;  /* 0x000000a8a9a4723e */ /* 0x000fc400000000ff */
[----:B0-----:R-:W-:Y:S01]  /*6510*/  F2FP.F16.F32.PACK_AB R166, R9, R172 ;  /* 0x000000ac09a6723e */ /* 0x001fe200000000ff */
[----:B------:R-:W-:-:S04]  /*6520*/  FADD.FTZ R6, R172, R15 ;  /* 0x0000000fac067221 */ /* 0x000fc80000010000 */
[----:B------:R-:W-:Y:S01]  /*6530*/  FADD.FTZ R6, R9, R6 ;  /* 0x0000000609067221 */ /* 0x000fe20000010000 */
[C---:B--2---:R-:W-:Y:S01]  /*6540*/  F2FP.F16.F32.PACK_AB R167, R180.reuse, R167 ;  /* 0x000000a7b4a7723e */ /* 0x044fe200000000ff */
[----:B------:R-:W-:-:S04]  /*6550*/  FADD.FTZ R5, R180, R5 ;  /* 0x00000005b4057221 */ /* 0x000fc80000010000 */
[----:B------:R4:W-:Y:S01]  /*6560*/  STSM.16.M88.4 [R23], R164 ;  /* 0x000000a417007844 */ /* 0x0009e20000000200 */
[----:B------:R-:W-:Y:S05]  /*6570*/  @!P0 BRA `(.L_x_381) ;  /* 0x0000000000048947 */ /* 0x000fea0003800000 */
[----:B------:R-:W-:Y:S01]  /*6580*/  BPT.TRAP 0x1 ;  /* 0x000000040000795c */ /* 0x000fe20000300000 */
.L_x_381:
[----:B------:R0:W1:Y:S01]  /*6590*/  SYNCS.PHASECHK.TRANS64.TRYWAIT P2, [UR21+0x28c50], R7 ;  /* 0x028c5007ff0075a7 */ /* 0x0000620008040155 */
[----:B------:R-:W-:Y:S05]  /*65a0*/  @!P0 BRA `(.L_x_382) ;  /* 0x0000000000048947 */ /* 0x000fea0003800000 */
[----:B------:R-:W-:Y:S01]  /*65b0*/  BPT.TRAP 0x1 ;  /* 0x000000040000795c */ /* 0x000fe20000300000 */
.L_x_382:
[----:B-1----:R-:W-:Y:S05]  /*65c0*/  @P2 BRA `(.L_x_383) ;  /* 0x0000000000082947 */ /* 0x002fea0003800000 */
[----:B------:R-:W1:Y:S02]  /*65d0*/  SYNCS.PHASECHK.TRANS64.TRYWAIT P2, [UR21+0x28c50], R7 ;  /* 0x028c5007ff0075a7 */ /* 0x000e640008040155 */
[----:B-1----:R-:W-:Y:S05]  /*65e0*/  @!P2 BRA `(.L_x_384) ;  /* 0x0000009000d4a947 */ /* 0x002fea0003800000 */
.L_x_383:
        /* <DEDUP_REMOVED lines=29> */
[----:B--2---:R-:W2:Y:S02]  /*67c0*/  FENCE.VIEW.ASYNC.S ;  /* 0x00000000000073c6 */ /* 0x004ea40000000000 */
[----:B--2---:R-:W-:Y:S01]  /*67d0*/  NOP ;  /* 0x0000000000007918 */ /* 0x004fe20000000000 */
[----:B------:R-:W-:Y:S06]  /*67e0*/  BAR.ARV 0xe, 0x100 ;  /* 0x0384000000007b1d */ /* 0x000fec0000002000 */
[----:B------:R-:W-:Y:S05]  /*67f0*/  @!P0 BRA `(.L_x_385) ;  /* 0x0000000000048947 */ /* 0x000fea0003800000 */
[----:B------:R-:W-:Y:S01]  /*6800*/  BPT.TRAP 0x1 ;  /* 0x000000040000795c */ /* 0x000fe20000300000 */
.L_x_385:
[----:B------:R-:W-:Y:S01]  /*6810*/  UIADD3 UR21, UR21, 0x28c60, URZ ;  /* 0x00028c6015157890 */ /* 0x000fe2000fffe03f */
[----:B------:R-:W-:Y:S01]  /*6820*/  IMAD.MOV.U32 R9, RZ, RZ, R4 ;  /* 0x000000ffff097224 */ /* 0x000fe200078e0004 */
[----:B------:R-:W-:Y:S01]  /*6830*/  UMOV UR22, UR38 ;  /* 0x0000002600167c82 */ /* 0x000fe20008000000 */
[----:B------:R-:W-:Y:S01]  /*6840*/  IMAD.MOV.U32 R206, RZ, RZ, R3 ;  /* 0x000000ffffce7224 */ /* 0x000fe200078e0003 */
[----:B------:R-:W-:-:S09]  /*6850*/  UPRMT UR21, UR40, 0x654, UR21 ;  /* 0x0000065428157896 */ /* 0x000fd20008000015 */
[----:B------:R-:W-:Y:S01]  /*6860*/  SYNCS.ARRIVE.TRANS64.RED.A1T0 RZ, [UR21], RZ ;  /* 0x000000ffffff79a7 */ /* 0x000fe20008100415 */
[----:B------:R-:W-:Y:S05]  /*6870*/  @P1 BRA `(.L_x_386) ;  /* 0xffffffe000c41947 */ /* 0x000fea000383ffff */
.L_x_375:
[----:B0123--:R-:W0:Y:S01]  /*6880*/  SHFL.BFLY PT, R7, R6, 0x2, 0x1f ;  /* 0x0c401f0006077f89 */ /* 0x00fe2200000e0000 */
[----:B------:R-:W-:Y:S01]  /*6890*/  IMAD.MOV R10, RZ, RZ, -R18 ;  /* 0x000000ffff0a7224 */ /* 0x000fe200078e0a12 */
[----:B------:R-:W-:Y:S01]  /*68a0*/  UIADD3 UR36, UR36, 0x1, URZ ;  /* 0x0000000124247890 */ /* 0x000fe2000fffe03f */
[----:B------:R-:W-:Y:S01]  /*68b0*/  IMAD.MOV.U32 R9, RZ, RZ, RZ ;  /* 0x000000ffff097224 */ /* 0x000fe200078e00ff */
[----:B------:R-:W1:Y:S01]  /*68c0*/  SHFL.BFLY PT, R8, R5, 0x2, 0x1f ;  /* 0x0c401f0005087f89 */ /* 0x000e6200000e0000 */
[----:B------:R-:W-:Y:S01]  /*68d0*/  IMAD.MOV.U32 R21, RZ, RZ, -0x800000 ;  /* 0xff800000ff157424 */ /* 0x000fe200078e00ff */
[----:B------:R-:W-:Y:S08]  /*68e0*/  BAR.ARV 0x8, 0x100 ;  /* 0x0204000000007b1d */ /* 0x000ff00000002000 */
[----:B------:R-:W-:Y:S01]  /*68f0*/  BAR.SYNC.DEFER_BLOCKING 0xf, 0x100 ;  /* 0x03c4000000007b1d */ /* 0x000fe20000010000 */
[----:B------:R-:W-:Y:S01]  /*6900*/  ISETP.NE.AND P0, PT, R17, R10, PT ;  /* 0x0000000a1100720c */ /* 0x000fe20003f05270 */
[----:B------:R-:W-:-:S02]  /*6910*/  IMAD.MOV.U32 R20, RZ, RZ, -0x800000 ;  /* 0xff800000ff147424 */ /* 0x000fc400078e00ff */
[----:B0-----:R-:W-:Y:S01]  /*6920*/  FADD.FTZ R0, R7, R6 ;  /* 0x0000000607007221 */ /* 0x001fe20000010000 */
[----:B-1----:R-:W-:-:S04]  /*6930*/  FADD.FTZ R8, R8, R5 ;  /* 0x0000000508087221 */ /* 0x002fc80000010000 */
[----:B------:R-:W0:Y:S01]  /*6940*/  SHFL.BFLY PT, R7, R0, 0x1, 0x1f ;  /* 0x0c201f0000077f89 */ /* 0x000e2200000e0000 */
[----:B------:R-:W-:Y:S01]  /*6950*/  IMAD.U32 R5, RZ, RZ, UR38 ;  /* 0x00000026ff057e24 */ /* 0x000fe2000f8e00ff */
[----:B------:R-:W-:Y:S02]  /*6960*/  UIADD3 UR38, UR38, 0x1, URZ ;  /* 0x0000000126267890 */ /* 0x000fe4000fffe03f */
[----:B------:R-:W1:Y:S01]  /*6970*/  SHFL.BFLY PT, R11, R8, 0x1, 0x1f ;  /* 0x0c201f00080b7f89 */ /* 0x000e6200000e0000 */
[----:B------:R-:W-:Y:S01]  /*6980*/  @!P0 IMAD R5, R5, 0x40, R16 ;  /* 0x0000004005058824 */ /* 0x000fe200078e0210 */
[----:B------:R-:W-:-:S04]  /*6990*/  UISETP.NE.AND UP0, UPT, UR38, 0x2, UPT ;  /* 0x000000022600788c */ /* 0x000fc8000bf05270 */
[----:B------:R-:W-:Y:S01]  /*69a0*/  @!P0 LEA R5, R5, UR41, 0x2 ;  /* 0x0000002905058c11 */ /* 0x000fe2000f8e10ff */
[----:B------:R-:W-:Y:S02]  /*69b0*/  USEL UR4, URZ, 0x1, UP0 ;  /* 0x000000013f047887 */ /* 0x000fe40008000000 */
[----:B------:R-:W-:Y:S02]  /*69c0*/  USEL UR38, UR38, URZ, UP0 ;  /* 0x0000003f26267287 */ /* 0x000fe40008000000 */
[----:B------:R-:W-:Y:S01]  /*69d0*/  ULOP3.LUT UR37, UR37, UR4, URZ, 0x3c, !UPT ;  /* 0x0000000425257292 */ /* 0x000fe2000f8e3c3f */
[----:B0-----:R-:W-:Y:S01]  /*69e0*/  FADD.FTZ R7, R0, R7 ;  /* 0x0000000700077221 */ /* 0x001fe20000010000 */
[----:B------:R-:W-:Y:S01]  /*69f0*/  MOV R0, RZ ;  /* 0x000000ff00007202 */ /* 0x000fe20000000f00 */
[----:B-1----:R-:W-:-:S03]  /*6a00*/  FADD.FTZ R6, R8, R11 ;  /* 0x0000000b08067221 */ /* 0x002fc60000010000 */
[----:B------:R-:W-:Y:S01]  /*6a10*/  FSETP.NE.FTZ.AND P1, PT, R7, RZ, PT ;  /* 0x000000ff0700720b */ /* 0x000fe20003f35000 */
[----:B------:R-:W-:Y:S01]  /*6a20*/  IMAD.U32 R11, RZ, RZ, UR20 ;  /* 0x00000014ff0b7e24 */ /* 0x000fe2000f8e00ff */
[----:B------:R-:W-:-:S11]  /*6a30*/  FSETP.NE.FTZ.AND P2, PT, R6, RZ, PT ;  /* 0x000000ff0600720b */ /* 0x000fd60003f55000 */
[----:B------:R-:W0:Y:S08]  /*6a40*/  @P1 MUFU.RCP R9, R7 ;  /* 0x0000000700091308 */ /* 0x000e300000001000 */
[----:B------:R-:W1:Y:S08]  /*6a50*/  @P2 MUFU.RCP R0, R6 ;  /* 0x0000000600002308 */ /* 0x000e700000001000 */
[----:B------:R-:W2:Y:S01]  /*6a60*/  @P1 MUFU.LG2 R7, R7 ;  /* 0x0000000700071308 */ /* 0x000ea20000000c00 */
[----:B0-----:R-:W-:Y:S01]  /*6a70*/  @!P0 STS [R5+0x28800], R9 ;  /* 0x0288000905008388 */ /* 0x001fe20000000800 */
[----:B------:R-:W-:Y:S01]  /*6a80*/  FMUL.FTZ R169, R32, R9 ;  /* 0x0000000920a97220 */ /* 0x000fe20000410000 */
[----:B------:R-:W-:-:S02]  /*6a90*/  IMAD.U32 R32, RZ, RZ, UR20 ;  /* 0x00000014ff207e24 */ /* 0x000fc4000f8e00ff */
[-C--:B------:R-:W-:Y:S01]  /*6aa0*/  FMUL.FTZ R172, R24, R9.reuse ;  /* 0x0000000918ac7220 */ /* 0x080fe20000410000 */
[-C--:B------:R-:W-:Y:S01]  /*6ab0*/  FMUL.FTZ R171, R28, R9.reuse ;  /* 0x000000091cab7220 */ /* 0x080fe20000410000 */
[-C--:B------:R-:W-:Y:S01]  /*6ac0*/  FMUL.FTZ R170, R25, R9.reuse ;  /* 0x0000000919aa7220 */ /* 0x080fe20000410000 */
[----:B------:R-:W-:Y:S01]  /*6ad0*/  @P1 FMUL.FTZ R32, R32, 0.69314718246459960938 ;  /* 0x3f31721820201820 */ /* 0x000fe20000410000 */
[----:B------:R-:W0:Y:S01]  /*6ae0*/  @P2 MUFU.LG2 R6, R6 ;  /* 0x0000000600062308 */ /* 0x000e220000000c00 */
[----:B-1----:R1:W-:Y:S01]  /*6af0*/  @!P0 STS [R5+0x28820], R0 ;  /* 0x0288200005008388 */ /* 0x0023e20000000800 */
[-C--:B------:R-:W-:Y:S01]  /*6b00*/  FMUL.FTZ R28, R29, R9.reuse ;  /* 0x000000091d1c7220 */ /* 0x080fe20000410000 */
[-C--:B----4-:R-:W-:Y:S01]  /*6b10*/  FMUL.FTZ R166, R33, R9.reuse ;  /* 0x0000000921a67220 */ /* 0x090fe20000410000 */
[-C--:B------:R-:W-:Y:S01]  /*6b20*/  FMUL.FTZ R167, R36, R9.reuse ;  /* 0x0000000924a77220 */ /* 0x080fe20000410000 */
[-C--:B------:R-:W-:Y:S01]  /*6b30*/  FMUL.FTZ R8, R37, R9.reuse ;  /* 0x0000000925087220 */ /* 0x080fe20000410000 */
[-C--:B------:R-:W-:Y:S01]  /*6b40*/  FMUL.FTZ R168, R40, R9.reuse ;  /* 0x0000000928a87220 */ /* 0x080fe20000410000 */
[-C--:B------:R-:W-:Y:S01]  /*6b50*/  FMUL.FTZ R164, R41, R9.reuse ;  /* 0x0000000929a47220 */ /* 0x080fe20000410000 */
[-C--:B------:R-:W-:Y:S01]  /*6b60*/  FMUL.FTZ R165, R44, R9.reuse ;  /* 0x000000092ca57220 */ /* 0x080fe20000410000 */
[----:B--2---:R-:W-:Y:S01]  /*6b70*/  @P1 FMUL.FTZ R7, R7, 0.69314718246459960938 ;  /* 0x3f31721807071820 */ /* 0x004fe20000410000 */
[-C--:B------:R-:W-:Y:S01]  /*6b80*/  FMUL.FTZ R10, R45, R9.reuse ;  /* 0x000000092d0a7220 */ /* 0x080fe20000410000 */
[----:B-1----:R-:W-:Y:S01]  /*6b90*/  @P2 FMUL.FTZ R5, R11, 0.69314718246459960938 ;  /* 0x3f3172180b052820 */ /* 0x002fe20000410000 */
[-C--:B------:R-:W-:Y:S01]  /*6ba0*/  FMUL.FTZ R156, R48, R9.reuse ;  /* 0x00000009309c7220 */ /* 0x080fe20000410000 */
[-C--:B------:R-:W-:Y:S01]  /*6bb0*/  FMUL.FTZ R12, R49, R9.reuse ;  /* 0x00000009310c7220 */ /* 0x080fe20000410000 */
[-C--:B------:R-:W-:Y:S01]  /*6bc0*/  FMUL.FTZ R153, R52, R9.reuse ;  /* 0x0000000934997220 */ /* 0x080fe20000410000 */
[-C--:B------:R-:W-:Y:S01]  /*6bd0*/  FMUL.FTZ R14, R53, R9.reuse ;  /* 0x00000009350e7220 */ /* 0x080fe20000410000 */
[-C--:B------:R-:W-:Y:S01]  /*6be0*/  FMUL.FTZ R24, R56, R9.reuse ;  /* 0x0000000938187220 */ /* 0x080fe20000410000 */
[----:B0-----:R-:W-:Y:S01]  /*6bf0*/  @P2 FMUL.FTZ R6, R6, 0.69314718246459960938 ;  /* 0x3f31721806062820 */ /* 0x001fe20000410000 */
        /* <DEDUP_REMOVED lines=110> */
[----:B------:R-:W-:Y:S06]  /*72e0*/  BAR.ARV 0xe, 0x100 ;  /* 0x0384000000007b1d */ /* 0x000fec0000002000 */
[----:B------:R-:W-:Y:S01]  /*72f0*/  PLOP3.LUT P0, PT, PT, PT, PT, 0x8, 0x0 ;  /* 0x000000000000781c */ /* 0x000fe20003f0e170 */
[----:B------:R-:W-:Y:S01]  /*7300*/  FMUL.FTZ R0, R151, R0 ;  /* 0x0000000097007220 */ /* 0x000fe20000410000 */
[----:B------:R-:W-:Y:S01]  /*7310*/  @P1 FFMA.FTZ R21, R32, R3, R7 ;  /* 0x0000000320151223 */ /* 0x000fe20000010007 */
[----:B------:R-:W-:-:S10]  /*7320*/  @P2 FFMA.FTZ R20, R5, R4, R6 ;  /* 0x0000000405142223 */ /* 0x000fd40000010006 */
.L_x_352:
[----:B------:R-:W0:Y:S08]  /*7330*/  S2UR UR40, SR_CgaCtaId ;  /* 0x00000000002879c3 */ /* 0x000e300000008800 */
[----:B------:R-:W-:Y:S06]  /*7340*/  BAR.SYNC.DEFER_BLOCKING 0x5, 0x180 ;  /* 0x0146000000007b1d */ /* 0x000fec0000010000 */
[----:B------:R-:W-:Y:S01]  /*7350*/  UMOV UR41, 0x400 ;  /* 0x0000040000297882 */ /* 0x000fe20000000000 */
[----:B------:R-:W-:Y:S01]  /*7360*/  BSSY B0, `(.L_x_387) ;  /* 0x00002f9000007945 */ /* 0x000fe20003800000 */
[----:B0-----:R-:W-:-:S09]  /*7370*/  ULEA UR41, UR40, UR41, 0x18 ;  /* 0x0000002928297291 */ /* 0x001fd2000f8ec03f */
[----:B------:R-:W0:Y:S02]  /*7380*/  LDS.128 R4, [UR41+0x28cd0] ;  /* 0x028cd029ff047984 */ /* 0x000e240008000c00 */
[----:B0-----:R-:W-:Y:S02]  /*7390*/  R2UR UR5, R5 ;  /* 0x00000000050572ca */ /* 0x001fe400000e0000 */
[----:B------:R-:W-:Y:S02]  /*73a0*/  R2UR UR6, R6 ;  /* 0x00000000060672ca */ /* 0x000fe400000e0000 */
[----:B------:R-:W-:Y:S01]  /*73b0*/  R2UR UR7, R7 ;  /* 0x00000000070772ca */ /* 0x000fe200000e0000 */
[----:B------:R-:W-:Y:S06]  /*73c0*/  BAR.ARV 0x4, 0x180 ;  /* 0x0106000000007b1d */ /* 0x000fec0000002000 */
[----:B------:R-:W-:Y:S08]  /*73d0*/  @P0 BRA `(.L_x_388) ;  /* 0x0000002000380947 */ /* 0x000ff00003800000 */
[----:B------:R-:W0:Y:S08]  /*73e0*/  S2UR UR4, SR_SWINHI ;  /* 0x00000000000479c3 */ /* 0x000e300000002f00 */
[----:B------:R-:W-:Y:S01]  /*73f0*/  BAR.SYNC.DEFER_BLOCKING 0x1, 0x100 ;  /* 0x0044000000007b1d */ /* 0x000fe20000010000 */
[----:B------:R-:W-:Y:S01]  /*7400*/  F2FP.F16.F32.PACK_AB R9, R43, R9 ;  /* 0x000000092b09723e */ /* 0x000fe200000000ff */
[----:B------:R-:W-:Y:S01]  /*7410*/  USHF.L.U32 UR10, UR42, 0x2, URZ ;  /* 0x000000022a0a7899 */ /* 0x000fe2000800063f */
[----:B------:R-:W-:Y:S01]  /*7420*/  F2FP.F16.F32.PACK_AB R10, R10, R165 ;  /* 0x000000a50a0a723e */ /* 0x000fe200000000ff */
[----:B------:R-:W-:Y:S01]  /*7430*/  USHF.L.U64.HI UR11, UR42, 0x2, UR43 ;  /* 0x000000022a0b7899 */ /* 0x000fe2000801022b */
[----:B------:R-:W-:-:S02]  /*7440*/  F2FP.F16.F32.PACK_AB R11, R47, R11 ;  /* 0x0000000b2f0b723e */ /* 0x000fc400000000ff */
[----:B------:R-:W-:Y:S02]  /*7450*/  F2FP.F16.F32.PACK_AB R12, R12, R156 ;  /* 0x0000009c0c0c723e */ /* 0x000fe400000000ff */
[----:B------:R-:W-:Y:S02]  /*7460*/  F2FP.F16.F32.PACK_AB R13, R51, R13 ;  /* 0x0000000d330d723e */ /* 0x000fe400000000ff */
[----:B------:R-:W-:Y:S02]  /*7470*/  F2FP.F16.F32.PACK_AB R14, R14, R153 ;  /* 0x000000990e0e723e */ /* 0x000fe400000000ff */
[----:B------:R-:W-:Y:S02]  /*7480*/  F2FP.F16.F32.PACK_AB R15, R55, R15 ;  /* 0x0000000f370f723e */ /* 0x000fe400000000ff */
[----:B------:R-:W-:Y:S02]  /*7490*/  F2FP.F16.F32.PACK_AB R64, R65, R64 ;  /* 0x000000404140723e */ /* 0x000fe400000000ff */
[----:B------:R-:W-:-:S02]  /*74a0*/  F2FP.F16.F32.PACK_AB R24, R57, R24 ;  /* 0x000000183918723e */ /* 0x000fc400000000ff */
[----:B------:R-:W-:Y:S02]  /*74b0*/  F2FP.F16.F32.PACK_AB R25, R59, R25 ;  /* 0x000000193b19723e */ /* 0x000fe400000000ff */
[----:B------:R-:W-:Y:S01]  /*74c0*/  F2FP.F16.F32.PACK_AB R65, R67, R66 ;  /* 0x000000424341723e */ /* 0x000fe200000000ff */
[----:B------:R-:W-:Y:S01]  /*74d0*/  UMOV UR8, UR41 ;  /* 0x0000002900087c82 */ /* 0x000fe20008000000 */
[----:B0-----:R-:W-:Y:S01]  /*74e0*/  UMOV UR9, UR4 ;  /* 0x0000000400097c82 */ /* 0x001fe20008000000 */
[----:B------:R-:W-:Y:S01]  /*74f0*/  F2FP.F16.F32.PACK_AB R72, R73, R72 ;  /* 0x000000484948723e */ /* 0x000fe200000000ff */
[----:B------:R-:W-:Y:S01]  /*7500*/  IMAD.U32 R174, RZ, RZ, UR8 ;  /* 0x00000008ffae7e24 */ /* 0x000fe2000f8e00ff */
[----:B------:R-:W-:Y:S01]  /*7510*/  MOV R175, UR9 ;  /* 0x0000000900af7c02 */ /* 0x000fe20008000f00 */
[----:B------:R-:W-:Y:S01]  /*7520*/  ULDC.64 UR8, c[0x0][0xc00] ;  /* 0x0003000000087ab9 */ /* 0x000fe20000000a00 */
[----:B------:R-:W-:Y:S01]  /*7530*/  F2FP.F16.F32.PACK_AB R66, R69, R68 ;  /* 0x000000444542723e */ /* 0x000fe200000000ff */
[----:B------:R-:W-:Y:S01]  /*7540*/  UIADD3 UR4, UP1, UR10, UR8, URZ ;  /* 0x000000080a047290 */ /* 0x000fe2000ff3e03f */
[----:B------:R-:W-:Y:S01]  /*7550*/  F2FP.F16.F32.PACK_AB R67, R71, R70 ;  /* 0x000000464743723e */ /* 0x000fe200000000ff */
[----:B------:R-:W-:Y:S01]  /*7560*/  IMAD.WIDE R4, R196, 0x2, R174 ;  /* 0x00000002c4047825 */ /* 0x000fe200078e02ae */
[----:B------:R-:W-:Y:S01]  /*7570*/  F2FP.F16.F32.PACK_AB R73, R75, R74 ;  /* 0x0000004a4b49723e */ /* 0x000fe200000000ff */
[----:B------:R-:W-:Y:S01]  /*7580*/  UISETP.NE.U32.AND UP0, UPT, UR8, URZ, UPT ;  /* 0x0000003f0800728c */ /* 0x000fe2000bf05070 */
[----:B------:R-:W-:Y:S01]  /*7590*/  F2FP.F16.F32.PACK_AB R80, R81, R80 ;  /* 0x000000505150723e */ /* 0x000fe200000000ff */
[----:B------:R-:W-:Y:S01]  /*75a0*/  UIADD3.X UR8, UR11, UR9, URZ, UP1, !UPT ;  /* 0x000000090b087290 */ /* 0x000fe20008ffe43f */
[C---:B------:R-:W-:Y:S01]  /*75b0*/  IADD3 R173, P1, R4.reuse, 0x20, RZ ;  /* 0x0000002004ad7810 */ /* 0x040fe20007f3e0ff */
[----:B------:R-:W-:Y:S01]  /*75c0*/  UISETP.NE.AND.EX UP0, UPT, UR9, URZ, UPT, UP0 ;  /* 0x0000003f0900728c */ /* 0x000fe2000bf05300 */
[----:B------:R-:W-:-:S02]  /*75d0*/  IADD3 R183, P6, R4, 0x2020, RZ ;  /* 0x0000202004b77810 */ /* 0x000fc40007fde0ff */
[C---:B------:R-:W-:Y:S01]  /*75e0*/  IADD3 R177, P0, R4.reuse, 0x40, RZ ;  /* 0x0000004004b17810 */ /* 0x040fe20007f1e0ff */
[--C-:B------:R-:W-:Y:S01]  /*75f0*/  IMAD.X R33, RZ, RZ, R5.reuse, P1 ;  /* 0x000000ffff217224 */ /* 0x100fe200008e0605 */
[----:B------:R-:W-:Y:S01]  /*7600*/  LOP3.LUT R32, R173, 0x380, RZ, 0xc0, !PT ;  /* 0x00000380ad207812 */ /* 0x000fe200078ec0ff */
[--C-:B------:R-:W-:Y:S01]  /*7610*/  IMAD.X R49, RZ, RZ, R5.reuse, P6 ;  /* 0x000000ffff317224 */ /* 0x100fe200030e0605 */
[----:B------:R-:W-:Y:S01]  /*7620*/  IADD3 R7, P6, R4, 0x6000, RZ ;  /* 0x0000600004077810 */ /* 0x000fe20007fde0ff */
[--C-:B------:R-:W-:Y:S01]  /*7630*/  IMAD.X R37, RZ, RZ, R5.reuse, P0 ;  /* 0x000000ffff257224 */ /* 0x100fe200000e0605 */
[----:B------:R-:W-:Y:S02]  /*7640*/  SHF.R.U64 R32, R32, 0x3, RZ ;  /* 0x0000000320207819 */ /* 0x000fe400000012ff */
[C---:B------:R-:W-:Y:S01]  /*7650*/  IADD3 R209, P1, R4.reuse, 0x4000, RZ ;  /* 0x0000400004d17810 */ /* 0x040fe20007f3e0ff */
[----:B------:R-:W-:Y:S01]  /*7660*/  IMAD.X R119, RZ, RZ, R5, P6 ;  /* 0x000000ffff777224 */ /* 0x000fe200030e0605 */
[----:B------:R-:W-:-:S02]  /*7670*/  IADD3 R6, P0, R4, 0x4020, RZ ;  /* 0x0000402004067810 */ /* 0x000fc40007f1e0ff */
[C---:B------:R-:W-:Y:S01]  /*7680*/  LOP3.LUT R29, R4.reuse, 0x380, RZ, 0xc0, !PT ;  /* 0x00000380041d7812 */ /* 0x040fe200078ec0ff */
[--C-:B------:R-:W-:Y:S01]  /*7690*/  IMAD.X R103, RZ, RZ, R5.reuse, P1 ;  /* 0x000000ffff677224 */ /* 0x100fe200008e0605 */
[----:B------:R-:W-:Y:S01]  /*76a0*/  LOP3.LUT R118, R7, 0x380, RZ, 0xc0, !PT ;  /* 0x0000038007767812 */ /* 0x000fe200078ec0ff */
[--C-:B------:R-:W-:Y:S01]  /*76b0*/  IMAD.X R107, RZ, RZ, R5.reuse, P0 ;  /* 0x000000ffff6b7224 */ /* 0x100fe200000e0605 */
[C---:B------:R-:W-:Y:S02]  /*76c0*/  IADD3 R179, P4, R4.reuse, 0x60, RZ ;  /* 0x0000006004b37810 */ /* 0x040fe40007f9e0ff */
[C---:B------:R-:W-:Y:S02]  /*76d0*/  IADD3 R181, P3, R4.reuse, 0x2000, RZ ;  /* 0x0000200004b57810 */ /* 0x040fe40007f7e0ff */
[C---:B------:R-:W-:Y:S01]  /*76e0*/  IADD3 R205, P5, R4.reuse, 0x2040, RZ ;  /* 0x0000204004cd7810 */ /* 0x040fe20007fbe0ff */
[--C-:B------:R-:W-:Y:S01]  /*76f0*/  IMAD.X R41, RZ, RZ, R5.reuse, P4 ;  /* 0x000000ffff297224 */ /* 0x100fe200020e0605 */
[----:B------:R-:W-:Y:S01]  /*7700*/  IADD3 R207, P2, R4, 0x2060, RZ ;  /* 0x0000206004cf7810 */ /* 0x000fe20007f5e0ff */
[--C-:B------:R-:W-:Y:S01]  /*7710*/  IMAD.X R45, RZ, RZ, R5.reuse, P3 ;  /* 0x000000ffff2d7224 */ /* 0x100fe200018e0605 */
[----:B------:R-:W-:Y:S01]  /*7720*/  LOP3.LUT R32, R32, R173, RZ, 0x3c, !PT ;  /* 0x000000ad20207212 */ /* 0x000fe200078e3cff */
[----:B------:R-:W-:Y:S01]  /*7730*/  IMAD.X R53, RZ, RZ, R5, P5 ;  /* 0x000000ffff357224 */ /* 0x000fe200028e0605 */
[----:B------:R-:W-:-:S02]  /*7740*/  LOP3.LUT R173, R6, 0x380, RZ, 0xc0, !PT ;  /* 0x0000038006ad7812 */ /* 0x000fc400078ec0ff */
[----:B------:R-:W-:Y:S02]  /*7750*/  SHF.R.U64 R29, R29, 0x3, RZ ;  /* 0x000000031d1d7819 */ /* 0x000fe400000012ff */
[----:B------:R-:W-:Y:S02]  /*7760*/  SHF.R.U64 R118, R118, 0x3, RZ ;  /* 0x0000000376767819 */ /* 0x000fe400000012ff */
[C---:B------:R-:W-:Y:S02]  /*7770*/  IADD3 R151, P1, R4.reuse, 0x6060, RZ ;  /* 0x0000606004977810 */ /* 0x040fe40007f3e0ff */
[----:B------:R-:W-:Y:S02]  /*7780*/  IADD3.X R99, RZ, R5, RZ, P2, !PT ;  /* 0x00000005ff637210 */ /* 0x000fe400017fe4ff */
[C---:B------:R-:W-:Y:S02]  /*7790*/  IADD3 R110, P4, R4.reuse, 0x4040, RZ ;  /* 0x00004040046e7810 */ /* 0x040fe40007f9e0ff */
[----:B------:R-:W-:-:S02]  /*77a0*/  IADD3 R114, P3, R4, 0x4060, RZ ;  /* 0x0000406004727810 */ /* 0x000fc40007f7e0ff */
[C---:B------:R-:W-:Y:S01]  /*77b0*/  IADD3 R3, P5, R4.reuse, 0x6020, RZ ;  /* 0x0000602004037810 */ /* 0x040fe20007fbe0ff */
[--C-:B------:R-:W-:Y:S01]  /*77c0*/  IMAD.X R111, RZ, RZ, R5.reuse, P4 ;  /* 0x000000ffff6f7224 */ /* 0x100fe200020e0605 */
[----:B------:R-:W-:Y:S01]  /*77d0*/  IADD3 R126, P2, R4, 0x6040, RZ ;  /* 0x00006040047e7810 */ /* 0x000fe20007f5e0ff */
[--C-:B------:R-:W-:Y:S01]  /*77e0*/  IMAD.X R115, RZ, RZ, R5.reuse, P3 ;  /* 0x000000ffff737224 */ /* 0x100fe200018e0605 */
[----:B------:R-:W-:Y:S01]  /*77f0*/  SHF.R.U64 R173, R173, 0x3, RZ ;  /* 0x00000003adad7819 */ /* 0x000fe200000012ff */
[--C-:B------:R-:W-:Y:S01]  /*7800*/  IMAD.X R123, RZ, RZ, R5.reuse, P5 ;  /* 0x000000ffff7b7224 */ /* 0x100fe200028e0605 */
[----:B------:R-:W-:Y:S01]  /*7810*/  LOP3.LUT R4, R29, R4, RZ, 0x3c, !PT ;  /* 0x000000041d047212 */ /* 0x000fe200078e3cff */
[----:B------:R-:W-:Y:S01]  /*7820*/  IMAD.X R29, RZ, RZ, R5, P1 ;  /* 0x000000ffff1d7224 */ /* 0x000fe200008e0605 */
[----:B------:R-:W-:Y:S02]  /*7830*/  LOP3.LUT R36, R177, 0x380, RZ, 0xc0, !PT ;  /* 0x00000380b1247812 */ /* 0x000fe400078ec0ff */
[----:B------:R-:W-:-:S02]  /*7840*/  LOP3.LUT R40, R179, 0x380, RZ, 0xc0, !PT ;  /* 0x00000380b3287812 */ /* 0x000fc400078ec0ff */
[----:B------:R-:W-:Y:S02]  /*7850*/  LOP3.LUT R118, R118, R7, RZ, 0x3c, !PT ;  /* 0x0000000776767212 */ /* 0x000fe400078e3cff */
[----:B------:R-:W-:Y:S02]  /*7860*/  LOP3.LUT R7, R151, 0x380, RZ, 0xc0, !PT ;  /* 0x0000038097077812 */ /* 0x000fe400078ec0ff */
[----:B------:R-:W-:Y:S02]  /*7870*/  LOP3.LUT R44, R181, 0x380, RZ, 0xc0, !PT ;  /* 0x00000380b52c7812 */ /* 0x000fe400078ec0ff */
[----:B------:R-:W-:Y:S02]  /*7880*/  LOP3.LUT R106, R173, R6, RZ, 0x3c, !PT ;  /* 0x00000006ad6a7212 */ /* 0x000fe400078e3cff */
[----:B------:R-:W-:Y:S02]  /*7890*/  IADD3.X R127, RZ, R5, RZ, P2, !PT ;  /* 0x00000005ff7f7210 */ /* 0x000fe400017fe4ff */
[----:B------:R-:W-:-:S02]  /*78a0*/  SHF.R.U64 R36, R36, 0x3, RZ ;  /* 0x0000000324247819 */ /* 0x000fc400000012ff */
[----:B------:R-:W-:Y:S02]  /*78b0*/  SHF.R.U64 R40, R40, 0x3, RZ ;  /* 0x0000000328287819 */ /* 0x000fe400000012ff */
[----:B------:R-:W-:Y:S02]  /*78c0*/  LOP3.LUT R48, R183, 0x380, RZ, 0xc0, !PT ;  /* 0x00000380b7307812 */ /* 0x000fe400078ec0ff */
[----:B------:R-:W-:Y:S02]  /*78d0*/  MOV R173, R4 ;  /* 0x0000000400ad7202 */ /* 0x000fe40000000f00 */
[----:B------:R-:W-:Y:S02]  /*78e0*/  F2FP.F16.F32.PACK_AB R6, R28, R171 ;  /* 0x000000ab1c06723e */ /* 0x000fe400000000ff */
[----:B------:R-:W-:Y:S02]  /*78f0*/  LOP3.LUT R52, R205, 0x380, RZ, 0xc0, !PT ;  /* 0x00000380cd347812 */ /* 0x000fe400078ec0ff */
[----:B------:R-:W-:-:S02]  /*7900*/  F2FP.F16.F32.PACK_AB R5, R27, R26 ;  /* 0x0000001a1b05723e */ /* 0x000fc400000000ff */
[----:B------:R-:W-:Y:S02]  /*7910*/  SHF.R.U64 R28, R7, 0x3, RZ ;  /* 0x00000003071c7819 */ /* 0x000fe400000012ff */
[----:B------:R-:W-:Y:S02]  /*7920*/  LOP3.LUT R98, R207, 0x380, RZ, 0xc0, !PT ;  /* 0x00000380cf627812 */ /* 0x000fe400078ec0ff */
[----:B------:R-:W-:Y:S02]  /*7930*/  F2FP.F16.F32.PACK_AB R4, R170, R172 ;  /* 0x000000acaa04723e */ /* 0x000fe400000000ff */
[----:B------:R-:W-:Y:S02]  /*7940*/  LOP3.LUT R26, R3, 0x380, RZ, 0xc0, !PT ;  /* 0x00000380031a7812 */ /* 0x000fe400078ec0ff */
[----:B------:R-:W-:Y:S02]  /*7950*/  LOP3.LUT R27, R126, 0x380, RZ, 0xc0, !PT ;  /* 0x000003807e1b7812 */ /* 0x000fe400078ec0ff */
[----:B------:R-:W-:-:S02]  /*7960*/  F2FP.F16.F32.PACK_AB R7, R31, R30 ;  /* 0x0000001e1f07723e */ /* 0x000fc400000000ff */
[----:B------:R-:W-:Y:S02]  /*7970*/  SHF.R.U64 R44, R44, 0x3, RZ ;  /* 0x000000032c2c7819 */ /* 0x000fe400000012ff */
[----:B------:R-:W-:Y:S01]  /*7980*/  LOP3.LUT R102, R209, 0x380, RZ, 0xc0, !PT ;  /* 0x00000380d1667812 */ /* 0x000fe200078ec0ff */
[----:B------:R0:W-:Y:S01]  /*7990*/  STSM.16.M88.4 [R173], R4 ;  /* 0x00000004ad007844 */ /* 0x0001e20000000200 */
[----:B------:R-:W-:Y:S02]  /*79a0*/  LOP3.LUT R36, R36, R177, RZ, 0x3c, !PT ;  /* 0x000000b124247212 */ /* 0x000fe400078e3cff */
[----:B------:R-:W-:Y:S02]  /*79b0*/  LOP3.LUT R40, R40, R179, RZ, 0x3c, !PT ;  /* 0x000000b328287212 */ /* 0x000fe400078e3cff */
[----:B------:R-:W-:Y:S02]  /*79c0*/  SHF.R.U64 R48, R48, 0x3, RZ ;  /* 0x0000000330307819 */ /* 0x000fe400000012ff */
[----:B------:R-:W-:-:S02]  /*79d0*/  SHF.R.U64 R52, R52, 0x3, RZ ;  /* 0x0000000334347819 */ /* 0x000fc400000012ff */
[----:B------:R-:W-:Y:S02]  /*79e0*/  LOP3.LUT R177, R110, 0x380, RZ, 0xc0, !PT ;  /* 0x000003806eb17812 */ /* 0x000fe400078ec0ff */
[----:B------:R-:W-:Y:S02]  /*79f0*/  LOP3.LUT R179, R114, 0x380, RZ, 0xc0, !PT ;  /* 0x0000038072b37812 */ /* 0x000fe400078ec0ff */
[----:B------:R-:W-:Y:S02]  /*7a00*/  SHF.R.U64 R98, R98, 0x3, RZ ;  /* 0x0000000362627819 */ /* 0x000fe400000012ff */
[----:B------:R-:W-:Y:S02]  /*7a10*/  SHF.R.U64 R26, R26, 0x3, RZ ;  /* 0x000000031a1a7819 */ /* 0x000fe400000012ff */
[----:B------:R-:W-:Y:S02]  /*7a20*/  SHF.R.U64 R27, R27, 0x3, RZ ;  /* 0x000000031b1b7819 */ /* 0x000fe400000012ff */
[----:B------:R-:W-:-:S02]  /*7a30*/  LOP3.LUT R44, R44, R181, RZ, 0x3c, !PT ;  /* 0x000000b52c2c7212 */ /* 0x000fc400078e3cff */
[----:B------:R-:W-:Y:S02]  /*7a40*/  SHF.R.U64 R102, R102, 0x3, RZ ;  /* 0x0000000366667819 */ /* 0x000fe400000012ff */
[----:B------:R-:W-:Y:S02]  /*7a50*/  LOP3.LUT R48, R48, R183, RZ, 0x3c, !PT ;  /* 0x000000b730307212 */ /* 0x000fe400078e3cff */
[----:B------:R-:W-:Y:S02]  /*7a60*/  MOV R33, R32 ;  /* 0x0000002000217202 */ /* 0x000fe40000000f00 */
[----:B0-----:R-:W-:Y:S02]  /*7a70*/  F2FP.F16.F32.PACK_AB R4, R166, R169 ;  /* 0x000000a9a604723e */ /* 0x001fe400000000ff */
[----:B------:R-:W-:Y:S02]  /*7a80*/  F2FP.F16.F32.PACK_AB R5, R35, R34 ;  /* 0x000000222305723e */ /* 0x000fe400000000ff */
[----:B------:R-:W-:-:S02]  /*7a90*/  F2FP.F16.F32.PACK_AB R6, R8, R167 ;  /* 0x000000a70806723e */ /* 0x000fc400000000ff */
[----:B------:R-:W-:Y:S02]  /*7aa0*/  F2FP.F16.F32.PACK_AB R7, R39, R38 ;  /* 0x000000262707723e */ /* 0x000fe400000000ff */
[----:B------:R-:W-:Y:S02]  /*7ab0*/  LOP3.LUT R52, R52, R205, RZ, 0x3c, !PT ;  /* 0x000000cd34347212 */ /* 0x000fe400078e3cff */
[----:B------:R-:W-:Y:S01]  /*7ac0*/  SHF.R.U64 R177, R177, 0x3, RZ ;  /* 0x00000003b1b17819 */ /* 0x000fe200000012ff */
[----:B------:R0:W-:Y:S01]  /*7ad0*/  STSM.16.M88.4 [R33], R4 ;  /* 0x0000000421007844 */ /* 0x0001e20000000200 */
[----:B------:R-:W-:Y:S02]  /*7ae0*/  SHF.R.U64 R179, R179, 0x3, RZ ;  /* 0x00000003b3b37819 */ /* 0x000fe400000012ff */
[----:B------:R-:W-:Y:S02]  /*7af0*/  MOV R36, R36 ;  /* 0x0000002400247202 */ /* 0x000fe40000000f00 */
[----:B------:R-:W-:-:S02]  /*7b00*/  F2FP.F16.F32.PACK_AB R8, R164, R168 ;  /* 0x000000a8a408723e */ /* 0x000fc400000000ff */
[----:B------:R-:W-:Y:S02]  /*7b10*/  LOP3.LUT R98, R98, R207, RZ, 0x3c, !PT ;  /* 0x000000cf62627212 */ /* 0x000fe400078e3cff */
[----:B------:R-:W-:Y:S01]  /*7b20*/  LOP3.LUT R122, R26, R3, RZ, 0x3c, !PT ;  /* 0x000000031a7a7212 */ /* 0x000fe200078e3cff */
[----:B------:R1:W-:Y:S01]  /*7b30*/  STSM.16.M88.4 [R36], R8 ;  /* 0x0000000824007844 */ /* 0x0003e20000000200 */
[----:B------:R-:W-:Y:S02]  /*7b40*/  LOP3.LUT R126, R27, R126, RZ, 0x3c, !PT ;  /* 0x0000007e1b7e7212 */ /* 0x000fe400078e3cff */
[----:B------:R-:W-:Y:S02]  /*7b50*/  MOV R40, R40 ;  /* 0x0000002800287202 */ /* 0x000fe40000000f00 */
[----:B------:R-:W-:Y:S01]  /*7b60*/  LOP3.LUT R102, R102, R209, RZ, 0x3c, !PT ;  /* 0x000000d166667212 */ /* 0x000fe200078e3cff */
[----:B0-----:R-:W-:Y:S01]  /*7b70*/  IMAD.U32 R5, RZ, RZ, UR8 ;  /* 0x00000008ff057e24 */ /* 0x001fe2000f8e00ff */
[----:B------:R-:W-:Y:S01]  /*7b80*/  MOV R44, R44 ;  /* 0x0000002c002c7202 */ /* 0x000fe20000000f00 */
[----:B------:R0:W-:Y:S01]  /*7b90*/  STSM.16.M88.4 [R40], R12 ;  /* 0x0000000c28007844 */ /* 0x0001e20000000200 */
[----:B------:R-:W-:Y:S01]  /*7ba0*/  F2FP.F16.F32.PACK_AB R26, R61, R60 ;  /* 0x0000003c3d1a723e */ /* 0x000fe200000000ff */
[----:B------:R-:W-:Y:S01]  /*7bb0*/  ULDC.64 UR8, c[0x0][0xc08] ;  /* 0x0003020000087ab9 */ /* 0x000fe20000000a00 */
[----:B------:R-:W-:Y:S01]  /*7bc0*/  F2FP.F16.F32.PACK_AB R27, R63, R62 ;  /* 0x0000003e3f1b723e */ /* 0x000fe200000000ff */
[----:B------:R-:W-:Y:S01]  /*7bd0*/  IMAD.U32 R4, RZ, RZ, UR4 ;  /* 0x00000004ff047e24 */ /* 0x000fe2000f8e00ff */
[----:B------:R-:W-:-:S02]  /*7be0*/  MOV R48, R48 ;  /* 0x0000003000307202 */ /* 0x000fc40000000f00 */
[----:B------:R-:W-:Y:S01]  /*7bf0*/  LOP3.LUT R110, R177, R110, RZ, 0x3c, !PT ;  /* 0x0000006eb16e7212 */ /* 0x000fe200078e3cff */
[----:B------:R2:W-:Y:S01]  /*7c00*/  STSM.16.M88.4 [R44], R24 ;  /* 0x000000182c007844 */ /* 0x0005e20000000200 */
[----:B------:R-:W-:Y:S02]  /*7c10*/  LOP3.LUT R114, R179, R114, RZ, 0x3c, !PT ;  /* 0x00000072b3727212 */ /* 0x000fe400078e3cff */
[----:B------:R-:W-:Y:S01]  /*7c20*/  MOV R52, R52 ;  /* 0x0000003400347202 */ /* 0x000fe20000000f00 */
[----:B------:R-:W-:Y:S01]  /*7c30*/  STSM.16.M88.4 [R48], R64 ;  /* 0x0000004030007844 */ /* 0x000fe20000000200 */
[----:B------:R-:W-:Y:S02]  /*7c40*/  F2FP.F16.F32.PACK_AB R74, R77, R76 ;  /* 0x0000004c4d4a723e */ /* 0x000fe400000000ff */
[----:B------:R-:W-:Y:S02]  /*7c50*/  F2FP.F16.F32.PACK_AB R75, R79, R78 ;  /* 0x0000004e4f4b723e */ /* 0x000fe400000000ff */
[----:B------:R-:W-:-:S02]  /*7c60*/  F2FP.F16.F32.PACK_AB R81, R83, R82 ;  /* 0x000000525351723e */ /* 0x000fc400000000ff */
[----:B------:R-:W-:Y:S01]  /*7c70*/  F2FP.F16.F32.PACK_AB R88, R89, R88 ;  /* 0x000000585958723e */ /* 0x000fe200000000ff */
[----:B------:R-:W-:Y:S01]  /*7c80*/  STSM.16.M88.4 [R52], R72 ;  /* 0x0000004834007844 */ /* 0x000fe20000000200 */
[----:B------:R-:W-:Y:S02]  /*7c90*/  MOV R32, R98 ;  /* 0x0000006200207202 */ /* 0x000fe40000000f00 */
[----:B------:R-:W-:Y:S02]  /*7ca0*/  F2FP.F16.F32.PACK_AB R82, R85, R84 ;  /* 0x000000545552723e */ /* 0x000fe400000000ff */
[----:B------:R-:W-:Y:S02]  /*7cb0*/  F2FP.F16.F32.PACK_AB R83, R87, R86 ;  /* 0x000000565753723e */ /* 0x000fe400000000ff */
[----:B------:R-:W-:Y:S02]  /*7cc0*/  F2FP.F16.F32.PACK_AB R89, R91, R90 ;  /* 0x0000005a5b59723e */ /* 0x000fe400000000ff */
[----:B------:R-:W-:Y:S01]  /*7cd0*/  MOV R102, R102 ;  /* 0x0000006600667202 */ /* 0x000fe20000000f00 */
[----:B------:R-:W-:Y:S01]  /*7ce0*/  STSM.16.M88.4 [R32], R80 ;  /* 0x0000005020007844 */ /* 0x000fe20000000200 */
[----:B------:R-:W-:-:S02]  /*7cf0*/  F2FP.F16.F32.PACK_AB R90, R93, R92 ;  /* 0x0000005c5d5a723e */ /* 0x000fc400000000ff */
[----:B------:R-:W-:Y:S02]  /*7d00*/  F2FP.F16.F32.PACK_AB R91, R95, R94 ;  /* 0x0000005e5f5b723e */ /* 0x000fe400000000ff */
[----:B------:R-:W-:Y:S02]  /*7d10*/  F2FP.F16.F32.PACK_AB R96, R97, R96 ;  /* 0x000000606160723e */ /* 0x000fe400000000ff */
[----:B------:R-:W-:Y:S01]  /*7d20*/  MOV R31, R106 ;  /* 0x0000006a001f7202 */ /* 0x000fe20000000f00 */
[----:B------:R-:W-:Y:S01]  /*7d30*/  STSM.16.M88.4 [R102], R88 ;  /* 0x0000005866007844 */ /* 0x000fe20000000200 */
[----:B------:R-:W-:Y:S02]  /*7d40*/  F2FP.F16.F32.PACK_AB R97, R46, R42 ;  /* 0x0000002a2e61723e */ /* 0x000fe400000000ff */
[----:B------:R-:W-:Y:S02]  /*7d50*/  F2FP.F16.F32.PACK_AB R98, R101, R100 ;  /* 0x000000646562723e */ /* 0x000fe400000000ff */
[----:B------:R-:W-:-:S02]  /*7d60*/  F2FP.F16.F32.PACK_AB R99, R54, R50 ;  /* 0x000000323663723e */ /* 0x000fc400000000ff */
[----:B------:R-:W-:Y:S02]  /*7d70*/  F2FP.F16.F32.PACK_AB R104, R105, R104 ;  /* 0x000000686968723e */ /* 0x000fe400000000ff */
[----:B------:R-:W-:Y:S01]  /*7d80*/  MOV R110, R110 ;  /* 0x0000006e006e7202 */ /* 0x000fe20000000f00 */
[----:B------:R-:W-:Y:S01]  /*7d90*/  STSM.16.M88.4 [R31], R96 ;  /* 0x000000601f007844 */ /* 0x000fe20000000200 */
[----:B------:R-:W-:Y:S02]  /*7da0*/  MOV R30, R114 ;  /* 0x00000072001e7202 */ /* 0x000fe40000000f00 */
[----:B------:R-:W-:Y:S02]  /*7db0*/  F2FP.F16.F32.PACK_AB R105, R58, R56 ;  /* 0x000000383a69723e */ /* 0x000fe400000000ff */
[----:B------:R-:W-:Y:S02]  /*7dc0*/  F2FP.F16.F32.PACK_AB R106, R109, R108 ;  /* 0x0000006c6d6a723e */ /* 0x000fe400000000ff */
[----:B------:R-:W-:-:S02]  /*7dd0*/  F2FP.F16.F32.PACK_AB R107, R154, R152 ;  /* 0x000000989a6b723e */ /* 0x000fc400000000ff */
[----:B------:R-:W-:Y:S02]  /*7de0*/  F2FP.F16.F32.PACK_AB R112, R113, R112 ;  /* 0x000000707170723e */ /* 0x000fe400000000ff */
[----:B------:R-:W-:Y:S01]  /*7df0*/  LOP3.LUT R28, R28, R151, RZ, 0x3c, !PT ;  /* 0x000000971c1c7212 */ /* 0x000fe200078e3cff */
[----:B------:R-:W-:Y:S01]  /*7e00*/  STSM.16.M88.4 [R110], R104 ;  /* 0x000000686e007844 */ /* 0x000fe20000000200 */
[----:B------:R-:W-:Y:S02]  /*7e10*/  MOV R3, R122 ;  /* 0x0000007a00037202 */ /* 0x000fe40000000f00 */
[----:B------:R-:W-:Y:S02]  /*7e20*/  F2FP.F16.F32.PACK_AB R113, R157, R155 ;  /* 0x0000009b9d71723e */ /* 0x000fe400000000ff */
[----:B------:R-:W-:Y:S02]  /*7e30*/  F2FP.F16.F32.PACK_AB R114, R117, R116 ;  /* 0x000000747572723e */ /* 0x000fe400000000ff */
[----:B------:R-:W-:-:S02]  /*7e40*/  F2FP.F16.F32.PACK_AB R115, R159, R158 ;  /* 0x0000009e9f73723e */ /* 0x000fc400000000ff */
[----:B------:R-:W-:Y:S02]  /*7e50*/  F2FP.F16.F32.PACK_AB R120, R121, R120 ;  /* 0x000000787978723e */ /* 0x000fe400000000ff */
[----:B------:R-:W-:Y:S01]  /*7e60*/  F2FP.F16.F32.PACK_AB R128, R129, R128 ;  /* 0x000000808180723e */ /* 0x000fe200000000ff */
        /* <DEDUP_REMOVED lines=8> */
[----:B------:R-:W-:Y:S02]  /*7ef0*/  F2FP.F16.F32.PACK_AB R130, R133, R132 ;  /* 0x000000848582723e */ /* 0x000fe400000000ff */
[----:B------:R-:W-:Y:S02]  /*7f00*/  F2FP.F16.F32.PACK_AB R131, R135, R134 ;  /* 0x000000868783723e */ /* 0x000fe400000000ff */
[----:B------:R-:W-:Y:S02]  /*7f10*/  F2FP.F16.F32.PACK_AB R137, R139, R138 ;  /* 0x0000008a8b89723e */ /* 0x000fe400000000ff */
[----:B------:R-:W-:Y:S01]  /*7f20*/  F2FP.F16.F32.PACK_AB R144, R145, R144 ;  /* 0x000000909190723e */ /* 0x000fe200000000ff */
[----:B------:R-:W-:Y:S01]  /*7f30*/  STSM.16.M88.4 [R3], R128 ;  /* 0x0000008003007844 */ /* 0x000fe20000000200 */
[----:B------:R-:W-:-:S02]  /*7f40*/  MOV R126, R126 ;  /* 0x0000007e007e7202 */ /* 0x000fc40000000f00 */
[----:B------:R-:W-:Y:S02]  /*7f50*/  F2FP.F16.F32.PACK_AB R138, R141, R140 ;  /* 0x0000008c8d8a723e */ /* 0x000fe400000000ff */
[----:B------:R-:W-:Y:S02]  /*7f60*/  F2FP.F16.F32.PACK_AB R139, R143, R142 ;  /* 0x0000008e8f8b723e */ /* 0x000fe400000000ff */
[----:B------:R-:W-:Y:S02]  /*7f70*/  F2FP.F16.F32.PACK_AB R145, R147, R146 ;  /* 0x000000929391723e */ /* 0x000fe400000000ff */
[----:B------:R-:W-:Y:S01]  /*7f80*/  MOV R28, R28 ;  /* 0x0000001c001c7202 */ /* 0x000fe20000000f00 */
[----:B------:R-:W-:Y:S01]  /*7f90*/  STSM.16.M88.4 [R126], R136 ;  /* 0x000000887e007844 */ /* 0x000fe20000000200 */
[----:B------:R-:W-:Y:S02]  /*7fa0*/  F2FP.F16.F32.PACK_AB R146, R149, R148 ;  /* 0x000000949592723e */ /* 0x000fe400000000ff */
[----:B------:R-:W-:Y:S01]  /*7fb0*/  F2FP.F16.F32.PACK_AB R147, R0, R150 ;  /* 0x000000960093723e */ /* 0x000fe200000000ff */
[----:B------:R-:W-:Y:S01]  /*7fc0*/  UISETP.NE.U32.AND UP1, UPT, UR8, URZ, UPT ;  /* 0x0000003f0800728c */ /* 0x000fe2000bf25070 */
[----:B------:R-:W-:-:S03]  /*7fd0*/  PLOP3.LUT P0, PT, PT, PT, UP0, 0x80, 0x0 ;  /* 0x000000000000781c */ /* 0x000fc60003f0f008 */
[----:B------:R3:W-:Y:S01]  /*7fe0*/  STSM.16.M88.4 [R28], R144 ;  /* 0x000000901c007844 */ /* 0x0007e20000000200 */
[----:B------:R-:W-:Y:S01]  /*7ff0*/  BAR.SYNC.DEFER_BLOCKING 0x1, 0x100 ;  /* 0x0044000000007b1d */ /* 0x000fe20000010000 */
[----:B------:R-:W-:-:S06]  /*8000*/  UISETP.NE.AND.EX UP1, UPT, UR9, URZ, UPT, UP1 ;  /* 0x0000003f0900728c */ /* 0x000fcc000bf25310 */
[----:B------:R-:W-:-:S05]  /*8010*/  PLOP3.LUT P6, PT, PT, PT, UP1, 0x80, 0x0 ;  /* 0x000000000000781c */ /* 0x000fca0003fcf018 */
[----:B------:R-:W-:-:S04]  /*8020*/  @UP1 UIADD3 UR8, UP2, UR10, UR8, URZ ;  /* 0x000000080a081290 */ /* 0x000fc8000ff5e03f */
[----:B------:R-:W-:Y:S01]  /*8030*/  @UP1 UIADD3.X UR9, UR11, UR9, URZ, UP2, !UPT ;  /* 0x000000090b091290 */ /* 0x000fe200097fe43f */
[----:B------:R-:W-:Y:S01]  /*8040*/  ULDC UR4, c[0x0][0xa88] ;  /* 0x0002a20000047ab9 */ /* 0x000fe20000000800 */
[----:B-1----:R-:W-:Y:S02]  /*8050*/  IMAD.U32 R10, RZ, RZ, UR8 ;  /* 0x00000008ff0a7e24 */ /* 0x002fe4000f8e00ff */
[----:B------:R-:W-:Y:S02]  /*8060*/  IMAD.U32 R0, RZ, RZ, UR4 ;  /* 0x00000004ff007e24 */ /* 0x000fe4000f8e00ff */
[----:B------:R-:W-:Y:S01]  /*8070*/  MOV R11, UR9 ;  /* 0x00000009000b7c02 */ /* 0x000fe20008000f00 */
[----:B------:R-:W4:Y:S01]  /*8080*/  @P0 LDG.E R6, desc[UR50][R4.64] ;  /* 0x0000003204060981 */ /* 0x000f22000c1e1900 */
[----:B------:R-:W-:-:S03]  /*8090*/  IMAD R7, R191, 0x40, R2 ;  /* 0x00000040bf077824 */ /* 0x000fc600078e0202 */
[----:B------:R1:W5:Y:S01]  /*80a0*/  @P6 LDG.E R0, desc[UR50][R10.64] ;  /* 0x000000320a006981 */ /* 0x000362000c1e1900 */
[----:B------:R-:W-:-:S03]  /*80b0*/  IMAD.WIDE R174, R7, 0x2, R174 ;  /* 0x0000000207ae7825 */ /* 0x000fc600078e02ae */
[C---:B------:R-:W-:Y:S02]  /*80c0*/  IADD3 R9, P2, R174.reuse, 0x1000, RZ ;  /* 0x00001000ae097810 */ /* 0x040fe40007f5e0ff */
[C---:B0-----:R-:W-:Y:S02]  /*80d0*/  IADD3 R13, P1, R174.reuse, 0x2000, RZ ;  /* 0x00002000ae0d7810 */ /* 0x041fe40007f3e0ff */
[----:B------:R-:W-:Y:S02]  /*80e0*/  P2R R7, PR, RZ, 0x4 ;  /* 0x00000004ff077803 */ /* 0x000fe40000000000 */
[C---:B--2---:R-:W-:Y:S02]  /*80f0*/  IADD3 R25, P2, R174.reuse, 0x3000, RZ ;  /* 0x00003000ae197810 */ /* 0x044fe40007f5e0ff */
[C---:B------:R-:W-:Y:S02]  /*8100*/  IADD3 R29, P3, R174.reuse, 0x4000, RZ ;  /* 0x00004000ae1d7810 */ /* 0x040fe40007f7e0ff */
[----:B------:R-:W-:-:S02]  /*8110*/  IADD3 R33, P4, R174, 0x5000, RZ ;  /* 0x00005000ae217810 */ /* 0x000fc40007f9e0ff */
[----:B------:R-:W-:Y:S02]  /*8120*/  IADD3 R37, P5, R174, 0x6000, RZ ;  /* 0x00006000ae257810 */ /* 0x000fe40007fbe0ff */
[----:B------:R-:W-:Y:S02]  /*8130*/  LOP3.LUT R8, R9, 0x380, RZ, 0xc0, !PT ;  /* 0x0000038009087812 */ /* 0x000fe400078ec0ff */
[----:B------:R-:W-:Y:S02]  /*8140*/  LOP3.LUT R12, R13, 0x380, RZ, 0xc0, !PT ;  /* 0x000003800d0c7812 */ /* 0x000fe400078ec0ff */
[----:B------:R-:W-:Y:S02]  /*8150*/  LOP3.LUT R24, R25, 0x380, RZ, 0xc0, !PT ;  /* 0x0000038019187812 */ /* 0x000fe400078ec0ff */
[----:B---3--:R-:W-:Y:S02]  /*8160*/  LOP3.LUT R28, R29, 0x380, RZ, 0xc0, !PT ;  /* 0x000003801d1c7812 */ /* 0x008fe400078ec0ff */
[----:B------:R-:W-:-:S02]  /*8170*/  LOP3.LUT R32, R33, 0x380, RZ, 0xc0, !PT ;  /* 0x0000038021207812 */ /* 0x000fc400078ec0ff */
[----:B------:R-:W-:Y:S01]  /*8180*/  LOP3.LUT R36, R37, 0x380, RZ, 0xc0, !PT ;  /* 0x0000038025247812 */ /* 0x000fe200078ec0ff */
[----:B------:R-:W-:Y:S01]  /*8190*/  UMOV UR4, URZ ;  /* 0x0000003f00047c82 */ /* 0x000fe20008000000 */
[----:B------:R-:W-:Y:S02]  /*81a0*/  SHF.R.U64 R8, R8, 0x3, RZ ;  /* 0x0000000308087819 */ /* 0x000fe400000012ff */
[----:B------:R-:W-:Y:S02]  /*81b0*/  SHF.R.U64 R12, R12, 0x3, RZ ;  /* 0x000000030c0c7819 */ /* 0x000fe400000012ff */
[----:B------:R-:W-:Y:S02]  /*81c0*/  SHF.R.U64 R24, R24, 0x3, RZ ;  /* 0x0000000318187819 */ /* 0x000fe400000012ff */
[----:B------:R-:W-:Y:S02]  /*81d0*/  SHF.R.U64 R28, R28, 0x3, RZ ;  /* 0x000000031c1c7819 */ /* 0x000fe400000012ff */
[----:B------:R-:W-:-:S02]  /*81e0*/  SHF.R.U64 R32, R32, 0x3, RZ ;  /* 0x0000000320207819 */ /* 0x000fc400000012ff */
[----:B------:R-:W-:Y:S02]  /*81f0*/  SHF.R.U64 R36, R36, 0x3, RZ ;  /* 0x0000000324247819 */ /* 0x000fe400000012ff */
[----:B------:R-:W-:Y:S02]  /*8200*/  LOP3.LUT R8, R8, R9, RZ, 0x3c, !PT ;  /* 0x0000000908087212 */ /* 0x000fe400078e3cff */
[----:B------:R-:W-:Y:S02]  /*8210*/  LOP3.LUT R12, R12, R13, RZ, 0x3c, !PT ;  /* 0x0000000d0c0c7212 */ /* 0x000fe400078e3cff */
[----:B------:R-:W-:Y:S02]  /*8220*/  LOP3.LUT R24, R24, R25, RZ, 0x3c, !PT ;  /* 0x0000001918187212 */ /* 0x000fe400078e3cff */
[----:B------:R-:W-:Y:S02]  /*8230*/  LOP3.LUT R28, R28, R29, RZ, 0x3c, !PT ;  /* 0x0000001d1c1c7212 */ /* 0x000fe400078e3cff */
[----:B------:R-:W-:-:S02]  /*8240*/  LOP3.LUT R32, R32, R33, RZ, 0x3c, !PT ;  /* 0x0000002120207212 */ /* 0x000fc400078e3cff */
[----:B------:R-:W-:Y:S02]  /*8250*/  LOP3.LUT R36, R36, R37, RZ, 0x3c, !PT ;  /* 0x0000002524247212 */ /* 0x000fe400078e3cff */
[----:B----4-:R-:W-:Y:S01]  /*8260*/  @P0 R2UR UR4, R6 ;  /* 0x00000000060402ca */ /* 0x010fe200000e0000 */
[----:B-1----:R-:W-:-:S14]  /*8270*/  @P6 BRA `(.L_x_389) ;  /* 0x0000000000106947 */ /* 0x002fdc0003800000 */
[----:B------:R-:W-:Y:S05]  /*8280*/  @!P0 BRA `(.L_x_389) ;  /* 0x00000000000c8947 */ /* 0x000fea0003800000 */
[----:B------:R-:W2:Y:S04]  /*8290*/  LDG.E R3, desc[UR50][R4.64] ;  /* 0x0000003204037981 */ /* 0x000ea8000c1e1900 */
[----:B-----5:R-:W2:Y:S02]  /*82a0*/  LDG.E R0, desc[UR50][R4.64+0x4] ;  /* 0x0000043204007981 */ /* 0x020ea4000c1e1900 */
[----:B--2---:R-:W-:-:S07]  /*82b0*/  IMAD.IADD R0, R0, 0x1, -R3 ;  /* 0x0000000100007824 */ /* 0x004fce00078e0a03 */
.L_x_389:
[----:B------:R-:W0:Y:S01]  /*82c0*/  SHFL.IDX PT, R3, R192, RZ, 0x1f ;  /* 0x00001fffc0037589 */ /* 0x000e2200000e0000 */
[----:B------:R-:W-:Y:S01]  /*82d0*/  ISETP.NE.AND P6, PT, R7, RZ, PT ;  /* 0x000000ff0700720c */ /* 0x000fe20003fc5270 */
[--C-:B------:R-:W-:Y:S01]  /*82e0*/  IMAD.X R13, RZ, RZ, R175.reuse, P1 ;  /* 0x000000ffff0d7224 */ /* 0x100fe200008e06af */
[C---:B------:R-:W-:Y:S01]  /*82f0*/  IADD3 R41, P0, R174.reuse, 0x7000, RZ ;  /* 0x00007000ae297810 */ /* 0x040fe20007f1e0ff */
[--C-:B------:R-:W-:Y:S01]  /*8300*/  IMAD.X R25, RZ, RZ, R175.reuse, P2 ;  /* 0x000000ffff197224 */ /* 0x100fe200010e06af */
[C---:B------:R-:W-:Y:S01]  /*8310*/  IADD3 R49, P1, R174.reuse, 0x9000, RZ ;  /* 0x00009000ae317810 */ /* 0x040fe20007f3e0ff */
[--C-:B------:R-:W-:Y:S01]  /*8320*/  IMAD.X R9, RZ, RZ, R175.reuse, P6 ;  /* 0x000000ffff097224 */ /* 0x100fe200030e06af */
[----:B------:R-:W-:Y:S01]  /*8330*/  IADD3 R45, P6, R174, 0x8000, RZ ;  /* 0x00008000ae2d7810 */ /* 0x000fe20007fde0ff */
[--C-:B------:R-:W-:Y:S01]  /*8340*/  IMAD.X R29, RZ, RZ, R175.reuse, P3 ;  /* 0x000000ffff1d7224 */ /* 0x100fe200018e06af */
[----:B------:R-:W-:Y:S01]  /*8350*/  LOP3.LUT R40, R41, 0x380, RZ, 0xc0, !PT ;  /* 0x0000038029287812 */ /* 0x000fe200078ec0ff */
[----:B------:R-:W-:Y:S01]  /*8360*/  IMAD.X R33, RZ, RZ, R175, P4 ;  /* 0x000000ffff217224 */ /* 0x000fe200020e06af */
[----:B------:R-:W-:Y:S01]  /*8370*/  LOP3.LUT R44, R45, 0x380, RZ, 0xc0, !PT ;  /* 0x000003802d2c7812 */ /* 0x000fe200078ec0ff */
[----:B------:R-:W-:Y:S01]  /*8380*/  USHF.R.S32.HI UR14, URZ, 0x1f, UR4 ;  /* 0x0000001f3f0e7899 */ /* 0x000fe20008011404 */
[----:B------:R-:W-:Y:S01]  /*8390*/  LOP3.LUT R48, R49, 0x380, RZ, 0xc0, !PT ;  /* 0x0000038031307812 */ /* 0x000fe200078ec0ff */
[----:B------:R-:W-:Y:S01]  /*83a0*/  USHF.R.S32.HI UR15, URZ, 0x1f, UR45 ;  /* 0x0000001f3f0f7899 */ /* 0x000fe2000801142d */
[----:B------:R-:W-:Y:S01]  /*83b0*/  SHF.R.U64 R44, R44, 0x3, RZ ;  /* 0x000000032c2c7819 */ /* 0x000fe200000012ff */
[----:B------:R-:W-:Y:S01]  /*83c0*/  USEL UR42, UR42, URZ, !UP0 ;  /* 0x0000003f2a2a7287 */ /* 0x000fe2000c000000 */
[----:B------:R-:W-:Y:S01]  /*83d0*/  SHF.R.U64 R40, R40, 0x3, RZ ;  /* 0x0000000328287819 */ /* 0x000fe200000012ff */
[----:B------:R-:W-:Y:S01]  /*83e0*/  USEL UR43, UR43, URZ, !UP0 ;  /* 0x0000003f2b2b7287 */ /* 0x000fe2000c000000 */
[----:B------:R-:W-:-:S02]  /*83f0*/  SHF.R.U64 R48, R48, 0x3, RZ ;  /* 0x0000000330307819 */ /* 0x000fc400000012ff */
[----:B------:R-:W-:Y:S01]  /*8400*/  LOP3.LUT R44, R44, R45, RZ, 0x3c, !PT ;  /* 0x0000002d2c2c7212 */ /* 0x000fe200078e3cff */
[--C-:B------:R-:W-:Y:S01]  /*8410*/  IMAD.X R45, RZ, RZ, R175.reuse, P6 ;  /* 0x000000ffff2d7224 */ /* 0x100fe200030e06af */
[----:B------:R-:W-:Y:S01]  /*8420*/  LOP3.LUT R40, R40, R41, RZ, 0x3c, !PT ;  /* 0x0000002928287212 */ /* 0x000fe200078e3cff */
[--C-:B------:R-:W-:Y:S01]  /*8430*/  IMAD.X R41, RZ, RZ, R175.reuse, P0 ;  /* 0x000000ffff297224 */ /* 0x100fe200000e06af */
[----:B0-----:R-:W-:Y:S02]  /*8440*/  ISETP.NE.AND P6, PT, R3, RZ, PT ;  /* 0x000000ff0300720c */ /* 0x001fe40003fc5270 */
[----:B------:R-:W-:Y:S01]  /*8450*/  LOP3.LUT R48, R48, R49, RZ, 0x3c, !PT ;  /* 0x0000003130307212 */ /* 0x000fe200078e3cff */
[----:B------:R-:W-:Y:S01]  /*8460*/  IMAD.X R49, RZ, RZ, R175, P1 ;  /* 0x000000ffff317224 */ /* 0x000fe200008e06af */
[----:B------:R-:W-:Y:S02]  /*8470*/  IADD3.X R37, RZ, R175, RZ, P5, !PT ;  /* 0x000000afff257210 */ /* 0x000fe40002ffe4ff */
[----:B------:R-:W-:-:S02]  /*8480*/  IADD3 R57, P2, R174, 0xa000, RZ ;  /* 0x0000a000ae397810 */ /* 0x000fc40007f5e0ff */
[C---:B------:R-:W-:Y:S02]  /*8490*/  IADD3 R53, P3, R174.reuse, 0xb000, RZ ;  /* 0x0000b000ae357810 */ /* 0x040fe40007f7e0ff */
[C---:B------:R-:W-:Y:S02]  /*84a0*/  IADD3 R65, P4, R174.reuse, 0xc000, RZ ;  /* 0x0000c000ae417810 */ /* 0x040fe40007f9e0ff */
[C---:B------:R-:W-:Y:S02]  /*84b0*/  IADD3 R61, P5, R174.reuse, 0xd000, RZ ;  /* 0x0000d000ae3d7810 */ /* 0x040fe40007fbe0ff */
[C---:B------:R-:W-:Y:S02]  /*84c0*/  IADD3 R73, P0, R174.reuse, 0xe000, RZ ;  /* 0x0000e000ae497810 */ /* 0x040fe40007f1e0ff */
[----:B------:R-:W-:Y:S02]  /*84d0*/  IADD3 R4, P1, R174, 0xf000, RZ ;  /* 0x0000f000ae047810 */ /* 0x000fe40007f3e0ff */
[----:B------:R-:W-:-:S02]  /*84e0*/  LOP3.LUT R56, R57, 0x380, RZ, 0xc0, !PT ;  /* 0x0000038039387812 */ /* 0x000fc400078ec0ff */
[----:B------:R-:W-:Y:S01]  /*84f0*/  LOP3.LUT R52, R53, 0x380, RZ, 0xc0, !PT ;  /* 0x0000038035347812 */ /* 0x000fe200078ec0ff */
[----:B------:R-:W-:Y:S01]  /*8500*/  IMAD.X R69, RZ, RZ, R175, P1 ;  /* 0x000000ffff457224 */ /* 0x000fe200008e06af */
[----:B------:R-:W-:Y:S02]  /*8510*/  LOP3.LUT R64, R65, 0x380, RZ, 0xc0, !PT ;  /* 0x0000038041407812 */ /* 0x000fe400078ec0ff */
[----:B------:R-:W-:Y:S02]  /*8520*/  LOP3.LUT R60, R61, 0x380, RZ, 0xc0, !PT ;  /* 0x000003803d3c7812 */ /* 0x000fe400078ec0ff */
[----:B------:R-:W-:Y:S02]  /*8530*/  LOP3.LUT R72, R73, 0x380, RZ, 0xc0, !PT ;  /* 0x0000038049487812 */ /* 0x000fe400078ec0ff */
[----:B------:R-:W-:Y:S02]  /*8540*/  LOP3.LUT R5, R174, 0x380, RZ, 0xc0, !PT ;  /* 0x00000380ae057812 */ /* 0x000fe400078ec0ff */
[----:B------:R-:W-:-:S02]  /*8550*/  LOP3.LUT R3, R4, 0x380, RZ, 0xc0, !PT ;  /* 0x0000038004037812 */ /* 0x000fc400078ec0ff */
[----:B------:R-:W-:Y:S02]  /*8560*/  SHF.R.U64 R56, R56, 0x3, RZ ;  /* 0x0000000338387819 */ /* 0x000fe400000012ff */
[----:B------:R-:W-:Y:S02]  /*8570*/  SHF.R.U64 R52, R52, 0x3, RZ ;  /* 0x0000000334347819 */ /* 0x000fe400000012ff */
[----:B------:R-:W-:Y:S02]  /*8580*/  SHF.R.U64 R64, R64, 0x3, RZ ;  /* 0x0000000340407819 */ /* 0x000fe400000012ff */
[----:B------:R-:W-:Y:S02]  /*8590*/  SHF.R.U64 R60, R60, 0x3, RZ ;  /* 0x000000033c3c7819 */ /* 0x000fe400000012ff */
[----:B------:R-:W-:Y:S02]  /*85a0*/  SHF.R.U64 R72, R72, 0x3, RZ ;  /* 0x0000000348487819 */ /* 0x000fe400000012ff */
[----:B------:R-:W-:-:S02]  /*85b0*/  SHF.R.U64 R5, R5, 0x3, RZ ;  /* 0x0000000305057819 */ /* 0x000fc400000012ff */
[----:B------:R-:W-:Y:S02]  /*85c0*/  SHF.R.U64 R3, R3, 0x3, RZ ;  /* 0x0000000303037819 */ /* 0x000fe400000012ff */
[----:B------:R-:W-:Y:S01]  /*85d0*/  LOP3.LUT R56, R56, R57, RZ, 0x3c, !PT ;  /* 0x0000003938387212 */ /* 0x000fe200078e3cff */
[--C-:B------:R-:W-:Y:S01]  /*85e0*/  IMAD.X R57, RZ, RZ, R175.reuse, P2 ;  /* 0x000000ffff397224 */ /* 0x100fe200010e06af */
[----:B------:R-:W-:Y:S01]  /*85f0*/  LOP3.LUT R52, R52, R53, RZ, 0x3c, !PT ;  /* 0x0000003534347212 */ /* 0x000fe200078e3cff */
[--C-:B------:R-:W-:Y:S01]  /*8600*/  IMAD.X R53, RZ, RZ, R175.reuse, P3 ;  /* 0x000000ffff357224 */ /* 0x100fe200018e06af */
[----:B------:R-:W-:Y:S01]  /*8610*/  LOP3.LUT R64, R64, R65, RZ, 0x3c, !PT ;  /* 0x0000004140407212 */ /* 0x000fe200078e3cff */
[--C-:B------:R-:W-:Y:S01]  /*8620*/  IMAD.X R65, RZ, RZ, R175.reuse, P4 ;  /* 0x000000ffff417224 */ /* 0x100fe200020e06af */
[----:B------:R-:W-:Y:S02]  /*8630*/  LOP3.LUT R60, R60, R61, RZ, 0x3c, !PT ;  /* 0x0000003d3c3c7212 */ /* 0x000fe400078e3cff */
[----:B------:R-:W-:Y:S01]  /*8640*/  LOP3.LUT R72, R72, R73, RZ, 0x3c, !PT ;  /* 0x0000004948487212 */ /* 0x000fe200078e3cff */
[----:B------:R-:W-:Y:S01]  /*8650*/  IMAD.X R73, RZ, RZ, R175, P0 ;  /* 0x000000ffff497224 */ /* 0x000fe200000e06af */
[----:B------:R-:W-:-:S02]  /*8660*/  IADD3.X R61, RZ, R175, RZ, P5, !PT ;  /* 0x000000afff3d7210 */ /* 0x000fc40002ffe4ff */
[----:B------:R-:W-:Y:S02]  /*8670*/  LOP3.LUT R174, R5, R174, RZ, 0x3c, !PT ;  /* 0x000000ae05ae7212 */ /* 0x000fe400078e3cff */
[----:B------:R-:W-:Y:S01]  /*8680*/  LOP3.LUT R68, R3, R4, RZ, 0x3c, !PT ;  /* 0x0000000403447212 */ /* 0x000fe200078e3cff */
[----:B------:R-:W-:Y:S06]  /*8690*/  @P6 BRA `(.L_x_390) ;  /* 0x0000000000c46947 */ /* 0x000fec0003800000 */
[----:B------:R-:W0:Y:S01]  /*86a0*/  LDC R11, c[0x0][0xbe8] ;  /* 0x0002fa00ff0b7b82 */ /* 0x000e220000000800 */
[----:B------:R-:W-:Y:S01]  /*86b0*/  IMAD.U32 R10, RZ, RZ, UR44 ;  /* 0x0000002cff0a7e24 */ /* 0x000fe2000f8e00ff */
[----:B------:R-:W-:Y:S01]  /*86c0*/  ULDC.64 UR12, c[0x0][0xb90] ;  /* 0x0002e400000c7ab9 */ /* 0x000fe20000000a00 */
[----:B------:R-:W-:Y:S01]  /*86d0*/  UMOV UR8, UR4 ;  /* 0x0000000400087c82 */ /* 0x000fe20008000000 */
[----:B------:R-:W-:Y:S01]  /*86e0*/  UIMAD UR10, UR15, UR12, URZ ;  /* 0x0000000c0f0a72a4 */ /* 0x000fe2000f8e023f */
[----:B------:R-:W-:Y:S01]  /*86f0*/  IMAD R10, R10, 0x40, R195 ;  /* 0x000000400a0a7824 */ /* 0x000fe200078e02c3 */
[----:B------:R-:W-:Y:S01]  /*8700*/  UMOV UR9, UR14 ;  /* 0x0000000e00097c82 */ /* 0x000fe20008000000 */
[----:B------:R-:W-:Y:S01]  /*8710*/  IMAD.U32 R15, RZ, RZ, UR44 ;  /* 0x0000002cff0f7e24 */ /* 0x000fe2000f8e00ff */
[----:B------:R-:W-:Y:S01]  /*8720*/  UIMAD.WIDE.U32 UR8, UR45, UR12, UR8 ;  /* 0x0000000c2d0872a5 */ /* 0x000fe2000f8e0008 */
[----:B------:R-:W-:Y:S01]  /*8730*/  IMAD.MOV.U32 R4, RZ, RZ, R10 ;  /* 0x000000ffff047224 */ /* 0x000fe200078e000a */
[----:B------:R-:W-:Y:S01]  /*8740*/  UIMAD UR10, UR45, UR13, UR10 ;  /* 0x0000000d2d0a72a4 */ /* 0x000fe2000f8e020a */
[----:B------:R-:W-:-:S02]  /*8750*/  IMAD.MOV R30, RZ, RZ, -R18 ;  /* 0x000000ffff1e7224 */ /* 0x000fc400078e0a12 */
[----:B------:R-:W-:Y:S01]  /*8760*/  ULDC.64 UR12, c[0x0][0xb98] ;  /* 0x0002e600000c7ab9 */ /* 0x000fe20000000a00 */
[----:B------:R-:W-:Y:S01]  /*8770*/  UIADD3 UR9, UR9, UR10, URZ ;  /* 0x0000000a09097290 */ /* 0x000fe2000fffe03f */
[----:B------:R-:W-:Y:S01]  /*8780*/  IMAD R15, R15, 0x40, R16 ;  /* 0x000000400f0f7824 */ /* 0x000fe200078e0210 */
[----:B------:R-:W-:Y:S02]  /*8790*/  UIMAD UR11, UR43, UR12, URZ ;  /* 0x0000000c2b0b72a4 */ /* 0x000fe4000f8e023f */
[----:B------:R-:W-:Y:S02]  /*87a0*/  UIMAD.WIDE.U32 UR8, UR42, UR12, UR8 ;  /* 0x0000000c2a0872a5 */ /* 0x000fe4000f8e0008 */
[----:B------:R-:W-:Y:S01]  /*87b0*/  UIMAD UR11, UR42, UR13, UR11 ;  /* 0x0000000d2a0b72a4 */ /* 0x000fe2000f8e020b */
[----:B0-----:R-:W-:Y:S01]  /*87c0*/  ISETP.NE.AND P0, PT, R11, 0x1, PT ;  /* 0x000000010b00780c */ /* 0x001fe20003f05270 */
[----:B-----5:R-:W-:-:S12]  /*87d0*/  IMAD R26, R0, R11, RZ ;  /* 0x0000000b001a7224 */ /* 0x020fd800078e02ff */
[----:B------:R-:W0:Y:S08]  /*87e0*/  @P0 LDC R3, c[0x0][0xbec] ;  /* 0x0002fb00ff030b82 */ /* 0x000e300000000800 */
[----:B------:R-:W1:Y:S01]  /*87f0*/  @P0 LDC R6, c[0x0][0xbf0] ;  /* 0x0002fc00ff060b82 */ /* 0x000e620000000800 */
[----:B0-----:R-:W-:-:S05]  /*8800*/  @P0 IMAD.HI.U32 R3, R10, R3, RZ ;  /* 0x000000030a030227 */ /* 0x001fca00078e00ff */
[----:B-1----:R-:W-:-:S04]  /*8810*/  @P0 SHF.R.U32.HI R4, RZ, R6, R3 ;  /* 0x00000006ff040219 */ /* 0x002fc80000011603 */
[--C-:B------:R-:W-:Y:S01]  /*8820*/  SHF.R.S32.HI R5, RZ, 0x1f, R4.reuse ;  /* 0x0000001fff057819 */ /* 0x100fe20000011404 */
[----:B------:R-:W-:Y:S01]  /*8830*/  IMAD.MOV R6, RZ, RZ, -R4 ;  /* 0x000000ffff067224 */ /* 0x000fe200078e0a04 */
[----:B------:R-:W-:-:S03]  /*8840*/  IADD3 R4, P0, R4, UR8, RZ ;  /* 0x0000000804047c10 */ /* 0x000fc6000ff1e0ff */
[----:B------:R-:W-:Y:S01]  /*8850*/  IMAD R3, R11, R6, R10 ;  /* 0x000000060b037224 */ /* 0x000fe200078e020a */
[----:B------:R-:W-:-:S04]  /*8860*/  MOV R10, UR11 ;  /* 0x0000000b000a7c02 */ /* 0x000fc80008000f00 */
[----:B------:R-:W-:Y:S02]  /*8870*/  SHF.R.S32.HI R6, RZ, 0x1f, R3 ;  /* 0x0000001fff067819 */ /* 0x000fe40000011403 */
[----:B------:R-:W-:Y:S01]  /*8880*/  IADD3.X R5, R5, UR9, R10, P0, !PT ;  /* 0x0000000905057c10 */ /* 0x000fe200087fe40a */
[----:B------:R-:W-:Y:S02]  /*8890*/  ULDC.64 UR8, c[0x0][0xb88] ;  /* 0x0002e20000087ab9 */ /* 0x000fe40000000a00 */
[----:B------:R-:W-:Y:S02]  /*88a0*/  IMAD R6, R6, UR8, RZ ;  /* 0x0000000806067c24 */ /* 0x000fe4000f8e02ff */
[----:B------:R-:W-:-:S04]  /*88b0*/  IMAD.WIDE.U32 R4, R3, UR8, R4 ;  /* 0x0000000803047c25 */ /* 0x000fc8000f8e0004 */
[----:B------:R-:W-:Y:S01]  /*88c0*/  IMAD R3, R3, UR9, R6 ;  /* 0x0000000903037c24 */ /* 0x000fe2000f8e0206 */
[----:B------:R-:W-:Y:S02]  /*88d0*/  ULDC.64 UR8, c[0x0][0xb50] ;  /* 0x0002d40000087ab9 */ /* 0x000fe40000000a00 */
[----:B------:R-:W-:Y:S01]  /*88e0*/  LEA R10, P0, R4, UR8, 0x2 ;  /* 0x00000008040a7c11 */ /* 0x000fe2000f8010ff */
[----:B------:R-:W-:-:S04]  /*88f0*/  IMAD.IADD R3, R5, 0x1, R3 ;  /* 0x0000000105037824 */ /* 0x000fc800078e0203 */
[----:B------:R-:W-:Y:S01]  /*8900*/  SHFL.IDX PT, R6, R10, 0x1, 0x1c1f ;  /* 0x003c1f000a067f89 */ /* 0x000fe200000e0000 */
[----:B------:R-:W-:Y:S01]  /*8910*/  LEA.HI.X R14, R4, UR9, R3, 0x2, P0 ;  /* 0x00000009040e7c11 */ /* 0x000fe200080f1403 */
[----:B------:R-:W-:Y:S01]  /*8920*/  VIADD R3, R15, 0x8 ;  /* 0x000000080f037836 */ /* 0x000fe20000000000 */
        /* <DEDUP_REMOVED lines=8> */
.L_x_390:
[----:B------:R-:W1:Y:S01]  /*89b0*/  LDC R81, c[0x0][0xbe8] ;  /* 0x0002fa00ff517b82 */ /* 0x000e620000000800 */
[----:B------:R-:W-:Y:S01]  /*89c0*/  ULDC UR16, c[0x0][0xac8] ;  /* 0x0002b20000107ab9 */ /* 0x000fe20000000800 */
[----:B------:R-:W-:Y:S01]  /*89d0*/  ULDC.64 UR12, c[0x0][0xaa0] ;  /* 0x0002a800000c7ab9 */ /* 0x000fe20000000a00 */
[----:B------:R-:W-:Y:S01]  /*89e0*/  ISETP.GE.AND P0, PT, R189, UR16, PT ;  /* 0x00000010bd007c0c */ /* 0x000fe2000bf06270 */
[----:B0-----:R0:W5:Y:S01]  /*89f0*/  LD.E.128 R4, desc[UR50][R174.64] ;  /* 0x00000032ae047980 */ /* 0x001162000c101d00 */
[----:B------:R-:W-:Y:S02]  /*8a00*/  ISETP.GE.AND P1, PT, R2, UR16, PT ;  /* 0x0000001002007c0c */ /* 0x000fe4000bf26270 */
[----:B------:R-:W-:Y:S01]  /*8a10*/  SEL R20, RZ, 0xffffffff, P0 ;  /* 0xffffffffff147807 */ /* 0x000fe20000000000 */
[----:B------:R-:W5:Y:S04]  /*8a20*/  LD.E.128 R8, desc[UR50][R8.64] ;  /* 0x0000003208087980 */ /* 0x000f68000c101d00 */
[----:B------:R-:W5:Y:S04]  /*8a30*/  LD.E.128 R12, desc[UR50][R12.64] ;  /* 0x000000320c0c7980 */ /* 0x000f68000c101d00 */
[----:B------:R-:W5:Y:S04]  /*8a40*/  LD.E.128 R24, desc[UR50][R24.64] ;  /* 0x0000003218187980 */ /* 0x000f68000c101d00 */
[----:B------:R-:W5:Y:S01]  /*8a50*/  LD.E.128 R28, desc[UR50][R28.64] ;  /* 0x000000321c1c7980 */ /* 0x000f62000c101d00 */
[----:B-1----:R-:W-:-:S03]  /*8a60*/  ISETP.NE.AND P2, PT, R81, 0x1, PT ;  /* 0x000000015100780c */ /* 0x002fc60003f45270 */
[----:B------:R-:W5:Y:S01]  /*8a70*/  LD.E.128 R32, desc[UR50][R32.64] ;  /* 0x0000003220207980 */ /* 0x000f62000c101d00 */
[----:B------:R-:W-:Y:S01]  /*8a80*/  ISETP.GE.AND P0, PT, R188, UR16, PT ;  /* 0x00000010bc007c0c */ /* 0x000fe2000bf06270 */
[----:B------:R-:W-:Y:S01]  /*8a90*/  IMAD.SHL.U32 R76, R20, 0x2, RZ ;  /* 0x00000002144c7824 */ /* 0x000fe200078e00ff */
[----:B------:R-:W-:Y:S01]  /*8aa0*/  SEL R3, RZ, 0x1, P1 ;  /* 0x00000001ff037807 */ /* 0x000fe20000800000 */
[----:B------:R-:W5:Y:S01]  /*8ab0*/  LD.E.128 R36, desc[UR50][R36.64] ;  /* 0x0000003224247980 */ /* 0x000f62000c101d00 */
[----:B------:R-:W-:-:S03]  /*8ac0*/  SEL R20, RZ, 0xffffffff, P0 ;  /* 0xffffffffff147807 */ /* 0x000fc60000000000 */
[----:B------:R-:W5:Y:S02]  /*8ad0*/  LD.E.128 R40, desc[UR50][R40.64] ;  /* 0x0000003228287980 */ /* 0x000f64000c101d00 */
[----:B------:R-:W1:Y:S01]  /*8ae0*/  @P2 LDC R77, c[0x0][0xbec] ;  /* 0x0002fb00ff4d2b82 */ /* 0x000e620000000800 */
[----:B------:R-:W-:Y:S01]  /*8af0*/  ISETP.GE.AND P0, PT, R187, UR16, PT ;  /* 0x00000010bb007c0c */ /* 0x000fe2000bf06270 */
[----:B------:R-:W-:Y:S01]  /*8b00*/  UIMAD UR10, UR14, UR12, URZ ;  /* 0x0000000c0e0a72a4 */ /* 0x000fe2000f8e023f */
[----:B------:R-:W5:Y:S04]  /*8b10*/  LD.E.128 R44, desc[UR50][R44.64] ;  /* 0x000000322c2c7980 */ /* 0x000f68000c101d00 */
[----:B------:R-:W5:Y:S01]  /*8b20*/  LD.E.128 R48, desc[UR50][R48.64] ;  /* 0x0000003230307980 */ /* 0x000f62000c101d00 */
[----:B------:R-:W2:Y:S01]  /*8b30*/  @P2 LDC R79, c[0x0][0xbf0] ;  /* 0x0002fc00ff4f2b82 */ /* 0x000ea20000000800 */
[----:B------:R-:W-:-:S02]  /*8b40*/  LOP3.LUT R3, R76, 0x2, R3, 0xe2, !PT ;  /* 0x000000024c037812 */ /* 0x000fc400078ee203 */
[----:B------:R-:W-:Y:S01]  /*8b50*/  SHF.L.U32 R20, R20, 0x2, RZ ;  /* 0x0000000214147819 */ /* 0x000fe200000006ff */
[----:B------:R-:W5:Y:S01]  /*8b60*/  LD.E.128 R56, desc[UR50][R56.64] ;  /* 0x0000003238387980 */ /* 0x000f62000c101d00 */
[----:B------:R-:W-:Y:S01]  /*8b70*/  SEL R21, RZ, 0xffffffff, P0 ;  /* 0xffffffffff157807 */ /* 0x000fe20000000000 */
[----:B------:R-:W-:Y:S01]  /*8b80*/  UIMAD.WIDE.U32 UR8, UR4, UR12, URZ ;  /* 0x0000000c040872a5 */ /* 0x000fe2000f8e003f */
[----:B------:R-:W-:Y:S01]  /*8b90*/  LOP3.LUT R20, R20, 0x4, R3, 0xe2, !PT ;  /* 0x0000000414147812 */ /* 0x000fe200078ee203 */
[----:B------:R-:W-:Y:S01]  /*8ba0*/  UIMAD UR10, UR4, UR13, UR10 ;  /* 0x0000000d040a72a4 */ /* 0x000fe2000f8e020a */
[----:B------:R-:W-:Y:S01]  /*8bb0*/  IMAD R3, R190, 0x20, R191 ;  /* 0x00000020be037824 */ /* 0x000fe200078e02bf */
[----:B------:R-:W5:Y:S01]  /*8bc0*/  LD.E.128 R52, desc[UR50][R52.64] ;  /* 0x0000003234347980 */ /* 0x000f62000c101d00 */
[----:B------:R-:W-:Y:S01]  /*8bd0*/  IMAD.U32 R82, RZ, RZ, UR44 ;  /* 0x0000002cff527e24 */ /* 0x000fe2000f8e00ff */
[----:B------:R-:W-:Y:S01]  /*8be0*/  ULDC.64 UR12, c[0x0][0xae8] ;  /* 0x0002ba00000c7ab9 */ /* 0x000fe20000000a00 */
[----:B------:R-:W-:Y:S01]  /*8bf0*/  IMAD.SHL.U32 R21, R21, 0x8, RZ ;  /* 0x0000000815157824 */ /* 0x000fe200078e00ff */
[----:B------:R-:W-:Y:S01]  /*8c00*/  ISETP.GE.AND P0, PT, R186, UR16, PT ;  /* 0x00000010ba007c0c */ /* 0x000fe2000bf06270 */
[----:B------:R-:W-:Y:S01]  /*8c10*/  UIADD3 UR9, UR9, UR10, URZ ;  /* 0x0000000a09097290 */ /* 0x000fe2000fffe03f */
[----:B------:R-:W-:Y:S01]  /*8c20*/  IMAD R82, R82, 0x40, R3 ;  /* 0x0000004052527824 */ /* 0x000fe200078e0203 */
[----:B------:R-:W-:Y:S01]  /*8c30*/  UIMAD UR4, UR15, UR12, URZ ;  /* 0x0000000c0f0472a4 */ /* 0x000fe2000f8e023f */
[----:B------:R-:W-:Y:S01]  /*8c40*/  SEL R3, RZ, 0xffffffff, P0 ;  /* 0xffffffffff037807 */ /* 0x000fe20000000000 */
[----:B------:R-:W-:Y:S01]  /*8c50*/  UIMAD.WIDE.U32 UR8, UR45, UR12, UR8 ;  /* 0x0000000c2d0872a5 */ /* 0x000fe2000f8e0008 */
[----:B------:R-:W-:Y:S01]  /*8c60*/  LOP3.LUT R21, R21, 0x8, R20, 0xe2, !PT ;  /* 0x0000000815157812 */ /* 0x000fe200078ee214 */
[----:B------:R-:W-:Y:S01]  /*8c70*/  UIMAD UR4, UR45, UR13, UR4 ;  /* 0x0000000d2d0472a4 */ /* 0x000fe2000f8e0204 */
[----:B-1----:R-:W-:Y:S01]  /*8c80*/  @P2 IMAD.HI.U32 R20, R82, R77, RZ ;  /* 0x0000004d52142227 */ /* 0x002fe200078e00ff */
[----:B------:R-:W-:Y:S01]  /*8c90*/  ULDC.64 UR10, c[0x0][0xaf0] ;  /* 0x0002bc00000a7ab9 */ /* 0x000fe20000000a00 */
[----:B------:R-:W5:Y:S01]  /*8ca0*/  LD.E.128 R64, desc[UR50][R64.64] ;  /* 0x0000003240407980 */ /* 0x000f62000c101d00 */
[----:B------:R-:W-:Y:S01]  /*8cb0*/  UIMAD UR43, UR43, UR10, URZ ;  /* 0x0000000a2b2b72a4 */ /* 0x000fe2000f8e023f */
[----:B------:R-:W-:Y:S01]  /*8cc0*/  IMAD.SHL.U32 R76, R3, 0x10, RZ ;  /* 0x00000010034c7824 */ /* 0x000fe200078e00ff */
[----:B------:R-:W-:Y:S01]  /*8cd0*/  UIADD3 UR9, UR9, UR4, URZ ;  /* 0x0000000409097290 */ /* 0x000fe2000fffe03f */
[----:B------:R-:W-:Y:S01]  /*8ce0*/  IMAD.MOV.U32 R3, RZ, RZ, R82 ;  /* 0x000000ffff037224 */ /* 0x000fe200078e0052 */
[----:B--2---:R-:W-:Y:S01]  /*8cf0*/  @P2 SHF.R.U32.HI R3, RZ, R79, R20 ;  /* 0x0000004fff032219 */ /* 0x004fe20000011614 */
[----:B------:R-:W-:Y:S01]  /*8d00*/  UIMAD UR4, UR42, UR11, UR43 ;  /* 0x0000000b2a0472a4 */ /* 0x000fe2000f8e022b */
[----:B------:R-:W5:Y:S01]  /*8d10*/  LD.E.128 R60, desc[UR50][R60.64] ;  /* 0x000000323c3c7980 */ /* 0x000f62000c101d00 */
[----:B------:R-:W-:Y:S01]  /*8d20*/  UIMAD.WIDE.U32 UR42, UR42, UR10, UR8 ;  /* 0x0000000a2a2a72a5 */ /* 0x000fe2000f8e0008 */
[--C-:B------:R-:W-:Y:S01]  /*8d30*/  SHF.R.S32.HI R77, RZ, 0x1f, R3.reuse ;  /* 0x0000001fff4d7819 */ /* 0x100fe20000011403 */
[----:B------:R-:W-:Y:S01]  /*8d40*/  IMAD.MOV R79, RZ, RZ, -R3 ;  /* 0x000000ffff4f7224 */ /* 0x000fe200078e0a03 */
[----:B------:R-:W-:Y:S01]  /*8d50*/  ISETP.GE.AND P0, PT, R185, UR16, PT ;  /* 0x00000010b9007c0c */ /* 0x000fe2000bf06270 */
[----:B------:R-:W-:Y:S01]  /*8d60*/  UIADD3 UR4, UR43, UR4, URZ ;  /* 0x000000042b047290 */ /* 0x000fe2000fffe03f */
[----:B------:R-:W5:Y:S01]  /*8d70*/  LD.E.128 R72, desc[UR50][R72.64] ;  /* 0x0000003248487980 */ /* 0x000f62000c101d00 */
[----:B------:R-:W-:Y:S01]  /*8d80*/  ULDC.64 UR8, c[0x0][0xae0] ;  /* 0x0002b80000087ab9 */ /* 0x000fe20000000a00 */
[----:B------:R-:W-:Y:S01]  /*8d90*/  SEL R78, RZ, 0xffffffff, P0 ;  /* 0xffffffffff4e7807 */ /* 0x000fe20000000000 */
[----:B------:R-:W-:Y:S01]  /*8da0*/  IMAD R80, R77, UR8, RZ ;  /* 0x000000084d507c24 */ /* 0x000fe2000f8e02ff */
[----:B------:R-:W-:Y:S01]  /*8db0*/  LOP3.LUT R76, R76, 0x10, R21, 0xe2, !PT ;  /* 0x000000104c4c7812 */ /* 0x000fe200078ee215 */
[----:B------:R-:W-:Y:S01]  /*8dc0*/  IMAD R77, R81, R79, R82 ;  /* 0x0000004f514d7224 */ /* 0x000fe200078e0252 */
[----:B------:R-:W-:Y:S01]  /*8dd0*/  MOV R20, UR42 ;  /* 0x0000002a00147c02 */ /* 0x000fe20008000f00 */
[----:B------:R-:W-:Y:S01]  /*8de0*/  IMAD.U32 R21, RZ, RZ, UR43 ;  /* 0x0000002bff157e24 */ /* 0x000fe2000f8e00ff */
[----:B------:R-:W5:Y:S01]  /*8df0*/  LD.E.128 R68, desc[UR50][R68.64] ;  /* 0x0000003244447980 */ /* 0x000f62000c101d00 */
[----:B------:R-:W-:Y:S01]  /*8e00*/  IMAD.U32 R21, RZ, RZ, UR4 ;  /* 0x00000004ff157e24 */ /* 0x000fe2000f8e00ff */
[----:B------:R-:W-:Y:S01]  /*8e10*/  ISETP.GE.AND P0, PT, R194, UR16, PT ;  /* 0x00000010c2007c0c */ /* 0x000fe2000bf06270 */
[----:B------:R-:W-:Y:S01]  /*8e20*/  IMAD.SHL.U32 R83, R78, 0x20, RZ ;  /* 0x000000204e537824 */ /* 0x000fe200078e00ff */
[----:B------:R-:W-:Y:S01]  /*8e30*/  @!PT LDS RZ, [RZ] ;  /* 0x00000000fffff984 */ /* 0x000fe20000000800 */
[----:B------:R-:W-:Y:S01]  /*8e40*/  @!PT LDS RZ, [RZ] ;  /* 0x00000000fffff984 */ /* 0x000fe20000000800 */
[----:B------:R-:W-:Y:S01]  /*8e50*/  @!PT LDS RZ, [RZ] ;  /* 0x00000000fffff984 */ /* 0x000fe20000000800 */
[----:B------:R-:W-:Y:S01]  /*8e60*/  @!PT LDS RZ, [RZ] ;  /* 0x00000000fffff984 */ /* 0x000fe20000000800 */
[----:B------:R1:W-:Y:S06]  /*8e70*/  MEMBAR.ALL.CTA ;  /* 0x0000000000007992 */ /* 0x0003ec0000008000 */
[----:B-1----:R-:W1:Y:S01]  /*8e80*/  FENCE.VIEW.ASYNC.S ;  /* 0x00000000000073c6 */ /* 0x002e620000000000 */
[----:B------:R-:W-:Y:S01]  /*8e90*/  SHF.R.S32.HI R78, RZ, 0x1f, R77 ;  /* 0x0000001fff4e7819 */ /* 0x000fe2000001144d */
[C---:B------:R-:W-:Y:S01]  /*8ea0*/  IMAD R79, R3.reuse, UR9, R80 ;  /* 0x00000009034f7c24 */ /* 0x040fe2000f8e0250 */
[----:B------:R-:W-:Y:S01]  /*8eb0*/  UIADD3 UR4, UR41, 0x28c20, URZ ;  /* 0x00028c2029047890 */ /* 0x000fe2000fffe03f */
[----:B------:R-:W-:Y:S01]  /*8ec0*/  IMAD.WIDE.U32 R20, R3, UR8, R20 ;  /* 0x0000000803147c25 */ /* 0x000fe2000f8e0014 */
[----:B------:R-:W-:Y:S01]  /*8ed0*/  ULDC.64 UR8, c[0x0][0xad8] ;  /* 0x0002b60000087ab9 */ /* 0x000fe20000000a00 */
[----:B------:R-:W-:Y:S01]  /*8ee0*/  SEL R3, RZ, 0x40, P0 ;  /* 0x00000040ff037807 */ /* 0x000fe20000000000 */
[----:B------:R-:W-:Y:S01]  /*8ef0*/  UPRMT UR4, URZ, 0x654, UR4 ;  /* 0x000006543f047896 */ /* 0x000fe20008000004 */
[----:B------:R-:W-:Y:S01]  /*8f00*/  IMAD.U32 R86, RZ, RZ, UR44 ;  /* 0x0000002cff567e24 */ /* 0x000fe2000f8e00ff */
[----:B------:R-:W-:Y:S01]  /*8f10*/  ISETP.GE.AND P0, PT, R193, UR16, PT ;  /* 0x00000010c1007c0c */ /* 0x000fe2000bf06270 */
[----:B------:R-:W-:Y:S01]  /*8f20*/  IMAD.IADD R21, R21, 0x1, R79 ;  /* 0x0000000115157824 */ /* 0x000fe200078e024f */
[----:B------:R-:W-:Y:S01]  /*8f30*/  LOP3.LUT R76, R83, 0x20, R76, 0xe2, !PT ;  /* 0x00000020534c7812 */ /* 0x000fe200078ee24c */
[----:B------:R-:W-:Y:S01]  /*8f40*/  IMAD R78, R78, UR8, RZ ;  /* 0x000000084e4e7c24 */ /* 0x000fe2000f8e02ff */
[----:B------:R-:W-:Y:S01]  /*8f50*/  LEA R86, R86, R191, 0x6 ;  /* 0x000000bf56567211 */ /* 0x000fe200078e30ff */
[----:B-----5:R-:W-:Y:S01]  /*8f60*/  IMAD R87, R0, R81, RZ ;  /* 0x0000005100577224 */ /* 0x020fe200078e02ff */
[----:B------:R-:W-:Y:S01]  /*8f70*/  SEL R0, RZ, 0x80, P0 ;  /* 0x00000080ff007807 */ /* 0x000fe20000000000 */
[C---:B------:R-:W-:Y:S01]  /*8f80*/  IMAD R79, R77.reuse, UR9, R78 ;  /* 0x000000094d4f7c24 */ /* 0x040fe2000f8e024e */
[----:B------:R-:W-:Y:S01]  /*8f90*/  LOP3.LUT R3, R76, R3, RZ, 0xfc, !PT ;  /* 0x000000034c037212 */ /* 0x000fe200078efcff */
[----:B------:R-:W-:Y:S01]  /*8fa0*/  IMAD.WIDE.U32 R20, R77, UR8, R20 ;  /* 0x000000084d147c25 */ /* 0x000fe2000f8e0014 */
[----:B------:R-:W-:Y:S01]  /*8fb0*/  ISETP.GE.AND P0, PT, R86, R87, PT ;  /* 0x000000575600720c */ /* 0x000fe20003f06270 */
[----:B------:R-:W-:Y:S01]  /*8fc0*/  ULDC.64 UR8, c[0x0][0xa80] ;  /* 0x0002a00000087ab9 */ /* 0x000fe20000000a00 */
[----:B------:R-:W-:Y:S01]  /*8fd0*/  BSSY B1, `(.L_x_391) ;  /* 0x0000028000017945 */ /* 0x000fe20003800000 */
[----:B------:R-:W-:Y:S01]  /*8fe0*/  IMAD.IADD R21, R21, 0x1, R79 ;  /* 0x0000000115157824 */ /* 0x000fe200078e024f */
[----:B------:R-:W-:Y:S01]  /*8ff0*/  LEA R84, P1, R20, UR8, 0x1 ;  /* 0x0000000814547c11 */ /* 0x000fe2000f8208ff */
[----:B-1----:R-:W-:Y:S01]  /*9000*/  SYNCS.ARRIVE.TRANS64.RED.A1T0 RZ, [UR4], RZ ;  /* 0x000000ffffff79a7 */ /* 0x002fe20008100404 */
[----:B------:R-:W-:-:S02]  /*9010*/  LOP3.LUT R0, R3, R0, RZ, 0xfc, !PT ;  /* 0x0000000003007212 */ /* 0x000fc400078efcff */
[----:B------:R-:W-:Y:S01]  /*9020*/  LEA.HI.X R85, R20, UR9, R21, 0x1, P1 ;  /* 0x0000000914557c11 */ /* 0x000fe200088f0c15 */
[----:B------:R0:W1:Y:S04]  /*9030*/  SHFL.IDX PT, R76, R84, RZ, 0x181f ;  /* 0x00181fff544c7589 */ /* 0x00006800000e0000 */
[----:B------:R0:W2:Y:S01]  /*9040*/  SHFL.IDX PT, R77, R85, RZ, 0x181f ;  /* 0x00181fff554d7589 */ /* 0x0000a200000e0000 */
[----:B------:R-:W-:Y:S05]  /*9050*/  @P0 BRA `(.L_x_392) ;  /* 0x00000000007c0947 */ /* 0x000fea0003800000 */
        /* <DEDUP_REMOVED lines=8> */
[----:B------:R1:W-:Y:S01]  /*90e0*/  @!P0 ST.E.128 desc[UR50][R20.64], R4 ;  /* 0x0000000414008985 */ /* 0x0003e2000c101d32 */
        /* <DEDUP_REMOVED lines=11> */
[-C--:B------:R-:W-:Y:S02]  /*91a0*/  @!P1 LEA R6, P6, R185, R76.reuse, 0x1 ;  /* 0x0000004cb9069211 */ /* 0x080fe400078c08ff */
[-C--:B--2---:R-:W-:Y:S02]  /*91b0*/  @P0 LEA R12, P3, R194, R76.reuse, 0x1 ;  /* 0x0000004cc20c0211 */ /* 0x084fe400078608ff */
        /* <DEDUP_REMOVED lines=9> */
.L_x_392:
[----:B------:R-:W-:Y:S05]  /*9250*/  BSYNC B1 ;  /* 0x0000000000017941 */ /* 0x000fea0003800000 */
.L_x_391:
[----:B---3--:R-:W-:Y:S01]  /*9260*/  VIADD R4, R86, 0x20 ;  /* 0x0000002056047836 */ /* 0x008fe20000000000 */
[----:B------:R4:W3:Y:S04]  /*9270*/  SHFL.IDX PT, R7, R85, 0x1, 0x181f ;  /* 0x00381f0055077f89 */ /* 0x0008e800000e0000 */
[----:B------:R-:W-:Y:S01]  /*9280*/  ISETP.GE.AND P0, PT, R4, R87, PT ;  /* 0x000000570400720c */ /* 0x000fe20003f06270 */
[----:B------:R4:W0:-:S12]  /*9290*/  SHFL.IDX PT, R6, R84, 0x1, 0x181f ;  /* 0x00381f0054067f89 */ /* 0x00081800000e0000 */
[----:B----4-:R-:W-:Y:S05]  /*92a0*/  @P0 BRA `(.L_x_393) ;  /* 0x0000001000100947 */ /* 0x010fea0003800000 */
[----:B------:R-:W-:Y:S02]  /*92b0*/  ISETP.GE.AND P0, PT, R2, UR16, PT ;  /* 0x0000001002007c0c */ /* 0x000fe4000bf06270 */
[----:B------:R-:W-:Y:S02]  /*92c0*/  ISETP.GE.AND P5, PT, R189, UR16, PT ;  /* 0x00000010bd007c0c */ /* 0x000fe4000bfa6270 */
[----:B------:R-:W-:Y:S02]  /*92d0*/  ISETP.GE.AND P3, PT, R188, UR16, PT ;  /* 0x00000010bc007c0c */ /* 0x000fe4000bf66270 */
[----:B------:R-:W-:Y:S02]  /*92e0*/  ISETP.GE.AND P2, PT, R187, UR16, PT ;  /* 0x00000010bb007c0c */ /* 0x000fe4000bf46270 */
[----:B------:R-:W-:-:S05]  /*92f0*/  ISETP.GE.AND P1, PT, R186, UR16, PT ;  /* 0x00000010ba007c0c */ /* 0x000fca000bf26270 */
[----:B0--3--:R-:W-:Y:S02]  /*9300*/  @!P0 IMAD.WIDE R4, R2, 0x2, R6 ;  /* 0x0000000202048825 */ /* 0x009fe400078e0206 */
[-C--:B------:R-:W-:Y:S02]  /*9310*/  @!P5 LEA R12, P4, R189, R6.reuse, 0x1 ;  /* 0x00000006bd0cd211 */ /* 0x080fe400078808ff */
[----:B------:R-:W-:Y:S01]  /*9320*/  @!P3 LEA R14, P6, R188, R6, 0x1 ;  /* 0x00000006bc0eb211 */ /* 0x000fe200078c08ff */
[----:B------:R0:W-:Y:S01]  /*9330*/  @!P0 ST.E.128 desc[UR50][R4.64], R8 ;  /* 0x0000000804008985 */ /* 0x0001e2000c101d32 */
[----:B------:R-:W-:Y:S02]  /*9340*/  ISETP.GE.AND P0, PT, R185, UR16, PT ;  /* 0x00000010b9007c0c */ /* 0x000fe4000bf06270 */
[----:B------:R-:W-:Y:S02]  /*9350*/  @!P5 LEA.HI.X R13, R189, R7, R204, 0x1, P4 ;  /* 0x00000007bd0dd211 */ /* 0x000fe400020f0ccc */
[----:B------:R-:W-:-:S02]  /*9360*/  LOP3.LUT P4, RZ, R3, 0x40, RZ, 0xc0, !PT ;  /* 0x0000004003ff7812 */ /* 0x000fc4000788c0ff */
[----:B------:R-:W-:Y:S01]  /*9370*/  @!P3 LEA.HI.X R15, R188, R7, R203, 0x1, P6 ;  /* 0x00000007bc0fb211 */ /* 0x000fe200030f0ccb */
[----:B------:R4:W-:Y:S01]  /*9380*/  @!P5 ST.E.128 desc[UR50][R12.64], R24 ;  /* 0x000000180c00d985 */ /* 0x0009e2000c101d32 */
[----:B------:R-:W-:-:S03]  /*9390*/  @!P2 LEA R20, P5, R187, R6, 0x1 ;  /* 0x00000006bb14a211 */ /* 0x000fc600078a08ff */
[----:B------:R4:W-:Y:S01]  /*93a0*/  @!P3 ST.E.128 desc[UR50][R14.64], R32 ;  /* 0x000000200e00b985 */ /* 0x0009e2000c101d32 */
[----:B------:R-:W-:Y:S02]  /*93b0*/  @!P2 LEA.HI.X R21, R187, R7, R202, 0x1, P5 ;  /* 0x00000007bb15a211 */ /* 0x000fe400028f0cca */
[----:B0-----:R-:W-:-:S03]  /*93c0*/  @!P1 LEA R4, P6, R186, R6, 0x1 ;  /* 0x00000006ba049211 */ /* 0x001fc600078c08ff */
[----:B------:R4:W-:Y:S01]  /*93d0*/  @!P2 ST.E.128 desc[UR50][R20.64], R40 ;  /* 0x000000281400a985 */ /* 0x0009e2000c101d32 */
[CC--:B------:R-:W-:Y:S02]  /*93e0*/  @!P0 LEA R8, P3, R185.reuse, R6.reuse, 0x1 ;  /* 0x00000006b9088211 */ /* 0x0c0fe400078608ff */
[----:B------:R-:W-:Y:S02]  /*93f0*/  @P4 LEA R10, P5, R194, R6, 0x1 ;  /* 0x00000006c20a4211 */ /* 0x000fe400078a08ff */
[-C--:B------:R-:W-:Y:S02]  /*9400*/  @!P1 LEA.HI.X R5, R186, R7.reuse, R201, 0x1, P6 ;  /* 0x00000007ba059211 */ /* 0x080fe400030f0cc9 */
[-C--:B------:R-:W-:Y:S02]  /*9410*/  @!P0 LEA.HI.X R9, R185, R7.reuse, R200, 0x1, P3 ;  /* 0x00000007b9098211 */ /* 0x080fe400018f0cc8 */
[----:B------:R-:W-:Y:S01]  /*9420*/  @P4 LEA.HI.X R11, R194, R7, R199, 0x1, P5 ;  /* 0x00000007c20b4211 */ /* 0x000fe200028f0cc7 */
[----:B------:R4:W-:Y:S04]  /*9430*/  @!P1 ST.E.128 desc[UR50][R4.64], R48 ;  /* 0x0000003004009985 */ /* 0x0009e8000c101d32 */
[----:B------:R4:W-:Y:S01]  /*9440*/  @!P0 ST.E.128 desc[UR50][R8.64], R52 ;  /* 0x0000003408008985 */ /* 0x0009e2000c101d32 */
[----:B------:R-:W-:-:S03]  /*9450*/  LOP3.LUT P0, RZ, R0, 0x80, RZ, 0xc0, !PT ;  /* 0x0000008000ff7812 */ /* 0x000fc6000780c0ff */
[----:B------:R4:W-:Y:S10]  /*9460*/  @P4 ST.E.128 desc[UR50][R10.64], R60 ;  /* 0x0000003c0a004985 */ /* 0x0009f4000c101d32 */
[----:B------:R-:W-:Y:S05]  /*9470*/  @!P0 BRA `(.L_x_393) ;  /* 0x0000000c009c8947 */ /* 0x000fea0003800000 */
[----:B----4-:R-:W-:-:S04]  /*9480*/  LEA R4, P0, R193, R6, 0x1 ;  /* 0x00000006c1047211 */ /* 0x010fc800078008ff */
[----:B------:R-:W-:-:S05]  /*9490*/  LEA.HI.X R5, R193, R7, R198, 0x1, P0 ;  /* 0x00000007c1057211 */ /* 0x000fca00000f0cc6 */
[----:B------:R0:W-:Y:S01]  /*94a0*/  ST.E.128 desc[UR50][R4.64], R68 ;  /* 0x0000004404007985 */ /* 0x0001e2000c101d32 */
[----:B------:R-:W-:Y:S05]  /*94b0*/  BRA `(.L_x_393) ;  /* 0x0000000c008c7947 */ /* 0x000fea0003800000 */
.L_x_388:
[----:B------:R-:W-:Y:S01]  /*94c0*/  ULDC.64 UR8, c[0x0][0xc00] ;  /* 0x0003000000087ab9 */ /* 0x000fe20000000a00 */
[----:B------:R-:W-:Y:S01]  /*94d0*/  ULDC UR4, c[0x0][0xa88] ;  /* 0x0002a20000047ab9 */ /* 0x000fe20000000800 */
[----:B------:R-:W-:Y:S01]  /*94e0*/  UISETP.NE.U32.AND UP0, UPT, UR8, URZ, UPT ;  /* 0x0000003f0800728c */ /* 0x000fe2000bf05070 */
[----:B------:R-:W0:Y:S03]  /*94f0*/  LDC R11, c[0x0][0xbe8] ;  /* 0x0002fa00ff0b7b82 */ /* 0x000e260000000800 */
[----:B------:R-:W-:-:S03]  /*9500*/  UISETP.NE.AND.EX UP0, UPT, UR9, URZ, UPT, UP0 ;  /* 0x0000003f0900728c */ /* 0x000fc6000bf05300 */
[----:B------:R-:W-:Y:S02]  /*9510*/  ULDC.64 UR8, c[0x0][0xc00] ;  /* 0x0003000000087ab9 */ /* 0x000fe40000000a00 */
[----:B------:R-:W-:Y:S01]  /*9520*/  UIMAD.WIDE UR8, UR42, 0x4, UR8 ;  /* 0x000000042a0878a5 */ /* 0x000fe2000f8e0208 */
[----:B------:R-:W-:-:S05]  /*9530*/  PLOP3.LUT P1, PT, PT, PT, UP0, 0x80, 0x0 ;  /* 0x000000000000781c */ /* 0x000fca0003f2f008 */
[----:B------:R-:W-:Y:S02]  /*9540*/  IMAD.U32 R4, RZ, RZ, UR8 ;  /* 0x00000008ff047e24 */ /* 0x000fe4000f8e00ff */
[----:B------:R-:W-:Y:S01]  /*9550*/  IMAD.U32 R5, RZ, RZ, UR9 ;  /* 0x00000009ff057e24 */ /* 0x000fe2000f8e00ff */
[----:B------:R-:W-:Y:S02]  /*9560*/  ULDC.64 UR8, c[0x0][0xc08] ;  /* 0x0003020000087ab9 */ /* 0x000fe40000000a00 */
[----:B------:R-:W-:-:S03]  /*9570*/  UISETP.NE.U32.AND UP1, UPT, UR8, URZ, UPT ;  /* 0x0000003f0800728c */ /* 0x000fc6000bf25070 */
[----:B------:R-:W2:Y:S01]  /*9580*/  @P1 LDG.E R3, desc[UR50][R4.64] ;  /* 0x0000003204031981 */ /* 0x000ea2000c1e1900 */
[----:B------:R-:W-:Y:S01]  /*9590*/  UISETP.NE.AND.EX UP1, UPT, UR9, URZ, UPT, UP1 ;  /* 0x0000003f0900728c */ /* 0x000fe2000bf25310 */
[----:B------:R-:W-:-:S05]  /*95a0*/  IMAD.U32 R0, RZ, RZ, UR4 ;  /* 0x00000004ff007e24 */ /* 0x000fca000f8e00ff */
[----:B------:R-:W-:-:S05]  /*95b0*/  PLOP3.LUT P2, PT, PT, PT, UP1, 0x80, 0x0 ;  /* 0x000000000000781c */ /* 0x000fca0003f4f018 */
[----:B------:R-:W-:Y:S02]  /*95c0*/  @UP1 ULDC.64 UR8, c[0x0][0xc08] ;  /* 0x0003020000081ab9 */ /* 0x000fe40000000a00 */
[----:B------:R-:W-:-:S06]  /*95d0*/  @UP1 UIMAD.WIDE UR8, UR42, 0x4, UR8 ;  /* 0x000000042a0818a5 */ /* 0x000fcc000f8e0208 */
[----:B------:R-:W-:Y:S01]  /*95e0*/  IMAD.U32 R6, RZ, RZ, UR8 ;  /* 0x00000008ff067e24 */ /* 0x000fe2000f8e00ff */
[----:B------:R-:W-:-:S05]  /*95f0*/  MOV R7, UR9 ;  /* 0x0000000900077c02 */ /* 0x000fca0008000f00 */
[----:B------:R1:W5:Y:S01]  /*9600*/  @P2 LDG.E R0, desc[UR50][R6.64] ;  /* 0x0000003206002981 */ /* 0x000362000c1e1900 */
[----:B------:R-:W-:Y:S01]  /*9610*/  UMOV UR4, URZ ;  /* 0x0000003f00047c82 */ /* 0x000fe20008000000 */
[----:B------:R-:W-:Y:S01]  /*9620*/  USHF.R.S32.HI UR12, URZ, 0x1f, UR45 ;  /* 0x0000001f3f0c7899 */ /* 0x000fe2000801142d */
[----:B------:R-:W-:Y:S02]  /*9630*/  ISETP.GE.AND P0, PT, R197, 0x40, PT ;  /* 0x00000040c500780c */ /* 0x000fe40003f06270 */
[----:B--2---:R-:W-:-:S13]  /*9640*/  @P1 R2UR UR4, R3 ;  /* 0x00000000030412ca */ /* 0x004fda00000e0000 */
[----:B------:R-:W-:Y:S01]  /*9650*/  USHF.R.S32.HI UR11, URZ, 0x1f, UR4 ;  /* 0x0000001f3f0b7899 */ /* 0x000fe20008011404 */
[----:B01----:R-:W-:Y:S11]  /*9660*/  @P2 BRA `(.L_x_394) ;  /* 0x0000000000102947 */ /* 0x003ff60003800000 */
[----:B------:R-:W-:Y:S05]  /*9670*/  @!P1 BRA `(.L_x_394) ;  /* 0x00000000000c9947 */ /* 0x000fea0003800000 */
[----:B------:R-:W2:Y:S04]  /*9680*/  LDG.E R3, desc[UR50][R4.64] ;  /* 0x0000003204037981 */ /* 0x000ea8000c1e1900 */
[----:B-----5:R-:W2:Y:S02]  /*9690*/  LDG.E R0, desc[UR50][R4.64+0x4] ;  /* 0x0000043204007981 */ /* 0x020ea4000c1e1900 */
[----:B--2---:R-:W-:-:S07]  /*96a0*/  IMAD.IADD R0, R0, 0x1, -R3 ;  /* 0x0000000100007824 */ /* 0x004fce00078e0a03 */
.L_x_394:
[----:B------:R-:W-:Y:S01]  /*96b0*/  USEL UR42, UR42, URZ, !UP0 ;  /* 0x0000003f2a2a7287 */ /* 0x000fe2000c000000 */
[----:B------:R-:W-:Y:S01]  /*96c0*/  BSSY B1, `(.L_x_395) ;  /* 0x000002d000017945 */ /* 0x000fe20003800000 */
[----:B------:R-:W-:-:S03]  /*96d0*/  USEL UR43, UR43, URZ, !UP0 ;  /* 0x0000003f2b2b7287 */ /* 0x000fc6000c000000 */
[----:B------:R-:W-:Y:S09]  /*96e0*/  @P0 BRA `(.L_x_396) ;  /* 0x0000000000a80947 */ /* 0x000ff20003800000 */
[----:B------:R-:W0:Y:S01]  /*96f0*/  S2R R4, SR_TID.X ;  /* 0x0000000000047919 */ /* 0x000e220000002100 */
[----:B------:R-:W1:Y:S01]  /*9700*/  LDC R6, c[0x0][0xbe8] ;  /* 0x0002fa00ff067b82 */ /* 0x000e620000000800 */
[----:B------:R-:W-:-:S04]  /*9710*/  IMAD.U32 R3, RZ, RZ, UR44 ;  /* 0x0000002cff037e24 */ /* 0x000fc8000f8e00ff */
[----:B0-----:R-:W-:Y:S02]  /*9720*/  IMAD R3, R3, 0x40, R4 ;  /* 0x0000004003037824 */ /* 0x001fe400078e0204 */
[----:B-1---5:R-:W-:Y:S02]  /*9730*/  IMAD R4, R0, R6, RZ ;  /* 0x0000000600047224 */ /* 0x022fe400078e02ff */
[----:B------:R-:W-:-:S05]  /*9740*/  VIADD R5, R3, 0xffffff80 ;  /* 0xffffff8003057836 */ /* 0x000fca0000000000 */
[----:B------:R-:W-:-:S13]  /*9750*/  ISETP.GE.AND P0, PT, R5, R4, PT ;  /* 0x000000040500720c */ /* 0x000fda0003f06270 */
[----:B------:R-:W-:Y:S05]  /*9760*/  @P0 BRA `(.L_x_396) ;  /* 0x0000000000880947 */ /* 0x000fea0003800000 */
[----:B------:R-:W-:Y:S01]  /*9770*/  ISETP.NE.AND P0, PT, R6, 0x1, PT ;  /* 0x000000010600780c */ /* 0x000fe20003f05270 */
[----:B------:R-:W-:Y:S01]  /*9780*/  ULDC.64 UR14, c[0x0][0xb90] ;  /* 0x0002e400000e7ab9 */ /* 0x000fe20000000a00 */
[----:B------:R-:W-:Y:S01]  /*9790*/  UMOV UR8, UR4 ;  /* 0x0000000400087c82 */ /* 0x000fe20008000000 */
[----:B------:R-:W-:Y:S01]  /*97a0*/  UIMAD UR10, UR12, UR14, URZ ;  /* 0x0000000e0c0a72a4 */ /* 0x000fe2000f8e023f */
[----:B------:R-:W-:Y:S02]  /*97b0*/  UMOV UR9, UR11 ;  /* 0x0000000b00097c82 */ /* 0x000fe40008000000 */
[----:B------:R-:W-:Y:S02]  /*97c0*/  UIMAD.WIDE.U32 UR8, UR45, UR14, UR8 ;  /* 0x0000000e2d0872a5 */ /* 0x000fe4000f8e0008 */
[----:B------:R-:W-:-:S03]  /*97d0*/  UIMAD UR10, UR45, UR15, UR10 ;  /* 0x0000000f2d0a72a4 */ /* 0x000fc6000f8e020a */
[----:B------:R-:W-:Y:S02]  /*97e0*/  ULDC.64 UR14, c[0x0][0xb98] ;  /* 0x0002e600000e7ab9 */ /* 0x000fe40000000a00 */
[----:B------:R-:W0:Y:S01]  /*97f0*/  @P0 LDC R4, c[0x0][0xbec] ;  /* 0x0002fb00ff040b82 */ /* 0x000e220000000800 */
[----:B------:R-:W-:Y:S02]  /*9800*/  UIADD3 UR9, UR9, UR10, URZ ;  /* 0x0000000a09097290 */ /* 0x000fe4000fffe03f */
[----:B------:R-:W-:Y:S02]  /*9810*/  UIMAD UR10, UR43, UR14, URZ ;  /* 0x0000000e2b0a72a4 */ /* 0x000fe4000f8e023f */
[----:B------:R-:W-:Y:S02]  /*9820*/  UIMAD.WIDE.U32 UR8, UR42, UR14, UR8 ;  /* 0x0000000e2a0872a5 */ /* 0x000fe4000f8e0008 */
[----:B------:R-:W-:Y:S01]  /*9830*/  UIMAD UR10, UR42, UR15, UR10 ;  /* 0x0000000f2a0a72a4 */ /* 0x000fe2000f8e020a */
[----:B------:R-:W1:Y:S02]  /*9840*/  @P0 LDC R8, c[0x0][0xbf0] ;  /* 0x0002fc00ff080b82 */ /* 0x000e640000000800 */
[----:B------:R-:W-:Y:S01]  /*9850*/  ULDC.64 UR14, c[0x0][0xb88] ;  /* 0x0002e200000e7ab9 */ /* 0x000fe20000000a00 */
[----:B0-----:R-:W-:-:S04]  /*9860*/  @P0 IMAD.HI.U32 R3, R5, R4, RZ ;  /* 0x0000000405030227 */ /* 0x001fc800078e00ff */
[----:B------:R-:W-:Y:S01]  /*9870*/  IMAD.MOV.U32 R4, RZ, RZ, R5 ;  /* 0x000000ffff047224 */ /* 0x000fe200078e0005 */
[----:B-1----:R-:W-:Y:S02]  /*9880*/  @P0 SHF.R.U32.HI R4, RZ, R8, R3 ;  /* 0x00000008ff040219 */ /* 0x002fe40000011603 */
[----:B------:R-:W-:-:S03]  /*9890*/  MOV R8, UR10 ;  /* 0x0000000a00087c02 */ /* 0x000fc60008000f00 */
[----:B------:R-:W-:-:S04]  /*98a0*/  IMAD.MOV R3, RZ, RZ, -R4 ;  /* 0x000000ffff037224 */ /* 0x000fc800078e0a04 */
[----:B------:R-:W-:Y:S01]  /*98b0*/  IMAD R3, R6, R3, R5 ;  /* 0x0000000306037224 */ /* 0x000fe200078e0205 */
[----:B------:R-:W-:Y:S02]  /*98c0*/  SHF.R.S32.HI R5, RZ, 0x1f, R4 ;  /* 0x0000001fff057819 */ /* 0x000fe40000011404 */
[----:B------:R-:W-:Y:S02]  /*98d0*/  IADD3 R4, P0, R4, UR8, RZ ;  /* 0x0000000804047c10 */ /* 0x000fe4000ff1e0ff */
[----:B------:R-:W-:Y:S02]  /*98e0*/  SHF.R.S32.HI R6, RZ, 0x1f, R3 ;  /* 0x0000001fff067819 */ /* 0x000fe40000011403 */
[----:B------:R-:W-:Y:S01]  /*98f0*/  IADD3.X R5, R5, UR9, R8, P0, !PT ;  /* 0x0000000905057c10 */ /* 0x000fe200087fe408 */
[----:B------:R-:W-:Y:S02]  /*9900*/  ULDC.64 UR8, c[0x0][0xb50] ;  /* 0x0002d40000087ab9 */ /* 0x000fe40000000a00 */
[----:B------:R-:W-:-:S02]  /*9910*/  IMAD R6, R6, UR14, RZ ;  /* 0x0000000e06067c24 */ /* 0x000fc4000f8e02ff */
[----:B------:R-:W-:-:S04]  /*9920*/  IMAD.WIDE.U32 R4, R3, UR14, R4 ;  /* 0x0000000e03047c25 */ /* 0x000fc8000f8e0004 */
[----:B------:R-:W-:Y:S01]  /*9930*/  IMAD R7, R3, UR15, R6 ;  /* 0x0000000f03077c24 */ /* 0x000fe2000f8e0206 */
[----:B------:R-:W-:-:S03]  /*9940*/  LEA R6, P0, R4, UR8, 0x2 ;  /* 0x0000000804067c11 */ /* 0x000fc6000f8010ff */
[----:B------:R-:W-:-:S05]  /*9950*/  IMAD.IADD R3, R5, 0x1, R7 ;  /* 0x0000000105037824 */ /* 0x000fca00078e0207 */
[----:B------:R-:W-:Y:S01]  /*9960*/  LEA.HI.X R7, R4, UR9, R3, 0x2, P0 ;  /* 0x0000000904077c11 */ /* 0x000fe200080f1403 */
[----:B------:R-:W-:-:S05]  /*9970*/  IMAD.MOV.U32 R3, RZ, RZ, -0x800000 ;  /* 0xff800000ff037424 */ /* 0x000fca00078e00ff */
[----:B------:R0:W-:Y:S02]  /*9980*/  STG.E desc[UR50][R6.64], R3 ;  /* 0x0000000306007986 */ /* 0x0001e4000c101932 */
.L_x_396:
[----:B------:R-:W-:Y:S05]  /*9990*/  BSYNC B1 ;  /* 0x0000000000017941 */ /* 0x000fea0003800000 */
.L_x_395:
[----:B------:R-:W-:Y:S01]  /*99a0*/  ISETP.NE.AND P0, PT, R11, 0x1, PT ;  /* 0x000000010b00780c */ /* 0x000fe20003f05270 */
[----:B------:R-:W-:Y:S01]  /*99b0*/  ULDC UR13, c[0x0][0xac8] ;  /* 0x0002b200000d7ab9 */ /* 0x000fe20000000800 */
[----:B------:R-:W-:Y:S01]  /*99c0*/  ULDC.64 UR14, c[0x0][0xaa0] ;  /* 0x0002a800000e7ab9 */ /* 0x000fe20000000a00 */
[----:B------:R-:W-:Y:S01]  /*99d0*/  ISETP.GE.AND P1, PT, R189, UR13, PT ;  /* 0x0000000dbd007c0c */ /* 0x000fe2000bf26270 */
[----:B------:R-:W-:Y:S01]  /*99e0*/  UIMAD UR10, UR11, UR14, URZ ;  /* 0x0000000e0b0a72a4 */ /* 0x000fe2000f8e023f */
[----:B------:R-:W-:Y:S01]  /*99f0*/  ISETP.GE.AND P2, PT, R2, UR13, PT ;  /* 0x0000000d02007c0c */ /* 0x000fe2000bf46270 */
[----:B------:R-:W-:Y:S01]  /*9a00*/  UIMAD.WIDE.U32 UR8, UR4, UR14, URZ ;  /* 0x0000000e040872a5 */ /* 0x000fe2000f8e003f */
[----:B------:R-:W-:Y:S01]  /*9a10*/  SEL R4, RZ, 0xffffffff, P1 ;  /* 0xffffffffff047807 */ /* 0x000fe20000800000 */
[----:B------:R-:W-:Y:S01]  /*9a20*/  UIMAD UR10, UR4, UR15, UR10 ;  /* 0x0000000f040a72a4 */ /* 0x000fe2000f8e020a */
[----:B0-----:R-:W-:Y:S01]  /*9a30*/  SEL R3, RZ, 0x1, P2 ;  /* 0x00000001ff037807 */ /* 0x001fe20001000000 */
[----:B------:R-:W-:Y:S01]  /*9a40*/  IMAD.U32 R8, RZ, RZ, UR44 ;  /* 0x0000002cff087e24 */ /* 0x000fe2000f8e00ff */
[----:B------:R-:W-:Y:S01]  /*9a50*/  ULDC.64 UR14, c[0x0][0xae8] ;  /* 0x0002ba00000e7ab9 */ /* 0x000fe20000000a00 */
[----:B------:R-:W-:Y:S01]  /*9a60*/  IMAD.SHL.U32 R4, R4, 0x2, RZ ;  /* 0x0000000204047824 */ /* 0x000fe200078e00ff */
[----:B------:R-:W0:Y:S01]  /*9a70*/  @P0 LDC R5, c[0x0][0xbec] ;  /* 0x0002fb00ff050b82 */ /* 0x000e220000000800 */
[----:B------:R-:W-:Y:S01]  /*9a80*/  ISETP.GE.AND P2, PT, R188, UR13, PT ;  /* 0x0000000dbc007c0c */ /* 0x000fe2000bf46270 */
[----:B------:R-:W-:Y:S01]  /*9a90*/  UIADD3 UR9, UR9, UR10, URZ ;  /* 0x0000000a09097290 */ /* 0x000fe2000fffe03f */
[----:B------:R-:W-:Y:S01]  /*9aa0*/  ISETP.GE.AND P1, PT, R187, UR13, PT ;  /* 0x0000000dbb007c0c */ /* 0x000fe2000bf26270 */
[----:B------:R-:W-:Y:S01]  /*9ab0*/  UIMAD UR4, UR12, UR14, URZ ;  /* 0x0000000e0c0472a4 */ /* 0x000fe2000f8e023f */
[----:B------:R-:W-:Y:S01]  /*9ac0*/  LOP3.LUT R4, R4, 0x2, R3, 0xe2, !PT ;  /* 0x0000000204047812 */ /* 0x000fe200078ee203 */
[----:B------:R-:W-:Y:S01]  /*9ad0*/  IMAD R3, R190, 0x20, R191 ;  /* 0x00000020be037824 */ /* 0x000fe200078e02bf */
[----:B------:R-:W-:Y:S01]  /*9ae0*/  SEL R6, RZ, 0xffffffff, P2 ;  /* 0xffffffffff067807 */ /* 0x000fe20001000000 */
[----:B------:R-:W1:Y:S01]  /*9af0*/  @P0 LDC R7, c[0x0][0xbf0] ;  /* 0x0002fc00ff070b82 */ /* 0x000e620000000800 */
[----:B------:R-:W-:Y:S01]  /*9b00*/  UIMAD UR4, UR45, UR15, UR4 ;  /* 0x0000000f2d0472a4 */ /* 0x000fe2000f8e0204 */
[----:B------:R-:W-:Y:S01]  /*9b10*/  SEL R10, RZ, 0xffffffff, P1 ;  /* 0xffffffffff0a7807 */ /* 0x000fe20000800000 */
[----:B------:R-:W-:Y:S01]  /*9b20*/  UIMAD.WIDE.U32 UR8, UR45, UR14, UR8 ;  /* 0x0000000e2d0872a5 */ /* 0x000fe2000f8e0008 */
[----:B------:R-:W-:Y:S01]  /*9b30*/  LEA R8, R8, R3, 0x6 ;  /* 0x0000000308087211 */ /* 0x000fe200078e30ff */
[----:B------:R-:W-:Y:S01]  /*9b40*/  ULDC.64 UR10, c[0x0][0xaf0] ;  /* 0x0002bc00000a7ab9 */ /* 0x000fe20000000a00 */
[----:B------:R-:W-:Y:S01]  /*9b50*/  IMAD.SHL.U32 R9, R6, 0x4, RZ ;  /* 0x0000000406097824 */ /* 0x000fe200078e00ff */
[----:B------:R-:W-:Y:S01]  /*9b60*/  UIMAD UR43, UR43, UR10, URZ ;  /* 0x0000000a2b2b72a4 */ /* 0x000fe2000f8e023f */
[----:B------:R-:W-:Y:S01]  /*9b70*/  IMAD.SHL.U32 R10, R10, 0x8, RZ ;  /* 0x000000080a0a7824 */ /* 0x000fe200078e00ff */
[----:B------:R-:W-:Y:S01]  /*9b80*/  UIADD3 UR9, UR9, UR4, URZ ;  /* 0x0000000409097290 */ /* 0x000fe2000fffe03f */
[----:B------:R-:W-:Y:S01]  /*9b90*/  IMAD.MOV.U32 R3, RZ, RZ, R8 ;  /* 0x000000ffff037224 */ /* 0x000fe200078e0008 */
[----:B------:R-:W-:Y:S01]  /*9ba0*/  UIMAD UR4, UR42, UR11, UR43 ;  /* 0x0000000b2a0472a4 */ /* 0x000fe2000f8e022b */
[----:B------:R-:W-:Y:S01]  /*9bb0*/  LOP3.LUT R9, R9, 0x4, R4, 0xe2, !PT ;  /* 0x0000000409097812 */ /* 0x000fe200078ee204 */
[----:B------:R-:W-:Y:S01]  /*9bc0*/  UIMAD.WIDE.U32 UR42, UR42, UR10, UR8 ;  /* 0x0000000a2a2a72a5 */ /* 0x000fe2000f8e0008 */
[----:B------:R-:W-:Y:S01]  /*9bd0*/  IMAD.U32 R26, RZ, RZ, UR44 ;  /* 0x0000002cff1a7e24 */ /* 0x000fe2000f8e00ff */
[----:B------:R-:W-:Y:S01]  /*9be0*/  ISETP.GE.AND P2, PT, R193, UR13, PT ;  /* 0x0000000dc1007c0c */ /* 0x000fe2000bf46270 */
[----:B0-----:R-:W-:Y:S01]  /*9bf0*/  @P0 IMAD.HI.U32 R6, R8, R5, RZ ;  /* 0x0000000508060227 */ /* 0x001fe200078e00ff */
[----:B------:R-:W-:Y:S01]  /*9c00*/  UIADD3 UR4, UR43, UR4, URZ ;  /* 0x000000042b047290 */ /* 0x000fe2000fffe03f */
[----:B------:R-:W-:Y:S01]  /*9c10*/  LOP3.LUT R10, R10, 0x8, R9, 0xe2, !PT ;  /* 0x000000080a0a7812 */ /* 0x000fe200078ee209 */
[----:B------:R-:W-:Y:S01]  /*9c20*/  ULDC.64 UR8, c[0x0][0xae0] ;  /* 0x0002b80000087ab9 */ /* 0x000fe20000000a00 */
[----:B------:R-:W-:Y:S01]  /*9c30*/  IMAD.U32 R5, RZ, RZ, UR43 ;  /* 0x0000002bff057e24 */ /* 0x000fe2000f8e00ff */
[----:B------:R-:W-:Y:S01]  /*9c40*/  BSSY B1, `(.L_x_397) ;  /* 0x0000046000017945 */ /* 0x000fe20003800000 */
[----:B------:R-:W-:Y:S01]  /*9c50*/  IMAD.U32 R4, RZ, RZ, UR42 ;  /* 0x0000002aff047e24 */ /* 0x000fe2000f8e00ff */
[----:B-1----:R-:W-:Y:S01]  /*9c60*/  @P0 SHF.R.U32.HI R3, RZ, R7, R6 ;  /* 0x00000007ff030219 */ /* 0x002fe20000011606 */
[----:B------:R-:W-:Y:S01]  /*9c70*/  IMAD.U32 R5, RZ, RZ, UR4 ;  /* 0x00000004ff057e24 */ /* 0x000fe2000f8e00ff */
[----:B------:R-:W-:Y:S01]  /*9c80*/  ISETP.GE.AND P0, PT, R186, UR13, PT ;  /* 0x0000000dba007c0c */ /* 0x000fe2000bf06270 */
[----:B-----5:R-:W-:Y:S01]  /*9c90*/  IMAD R25, R0, R11, RZ ;  /* 0x0000000b00197224 */ /* 0x020fe200078e02ff */
[--C-:B------:R-:W-:Y:S01]  /*9ca0*/  SHF.R.S32.HI R6, RZ, 0x1f, R3.reuse ;  /* 0x0000001fff067819 */ /* 0x100fe20000011403 */
[----:B------:R-:W-:Y:S01]  /*9cb0*/  IMAD.MOV R7, RZ, RZ, -R3 ;  /* 0x000000ffff077224 */ /* 0x000fe200078e0a03 */
[----:B------:R-:W-:Y:S01]  /*9cc0*/  SEL R9, RZ, 0xffffffff, P0 ;  /* 0xffffffffff097807 */ /* 0x000fe20000000000 */
[----:B------:R-:W-:Y:S01]  /*9cd0*/  IMAD.WIDE.U32 R4, R3, UR8, R4 ;  /* 0x0000000803047c25 */ /* 0x000fe2000f8e0004 */
[----:B------:R-:W-:-:S02]  /*9ce0*/  ISETP.GE.AND P0, PT, R185, UR13, PT ;  /* 0x0000000db9007c0c */ /* 0x000fc4000bf06270 */
[----:B------:R-:W-:Y:S01]  /*9cf0*/  SHF.L.U32 R13, R9, 0x4, RZ ;  /* 0x00000004090d7819 */ /* 0x000fe200000006ff */
[----:B------:R-:W-:Y:S02]  /*9d00*/  IMAD R6, R6, UR8, RZ ;  /* 0x0000000806067c24 */ /* 0x000fe4000f8e02ff */
[----:B------:R-:W-:Y:S01]  /*9d10*/  IMAD R7, R11, R7, R8 ;  /* 0x000000070b077224 */ /* 0x000fe200078e0208 */
[----:B------:R-:W-:Y:S01]  /*9d20*/  SEL R8, RZ, 0xffffffff, P0 ;  /* 0xffffffffff087807 */ /* 0x000fe20000000000 */
[----:B------:R-:W-:Y:S01]  /*9d30*/  IMAD R9, R3, UR9, R6 ;  /* 0x0000000903097c24 */ /* 0x000fe2000f8e0206 */
[----:B------:R-:W-:Y:S01]  /*9d40*/  ULDC.64 UR8, c[0x0][0xad8] ;  /* 0x0002b60000087ab9 */ /* 0x000fe20000000a00 */
[----:B------:R-:W-:Y:S01]  /*9d50*/  ISETP.GE.AND P0, PT, R194, UR13, PT ;  /* 0x0000000dc2007c0c */ /* 0x000fe2000bf06270 */
[----:B------:R-:W-:Y:S01]  /*9d60*/  IMAD R26, R26, 0x40, R191 ;  /* 0x000000401a1a7824 */ /* 0x000fe200078e02bf */
[----:B------:R-:W-:Y:S01]  /*9d70*/  SHF.R.S32.HI R3, RZ, 0x1f, R7 ;  /* 0x0000001fff037819 */ /* 0x000fe20000011407 */
[----:B------:R-:W-:Y:S01]  /*9d80*/  IMAD.IADD R5, R5, 0x1, R9 ;  /* 0x0000000105057824 */ /* 0x000fe200078e0209 */
[----:B------:R-:W-:Y:S01]  /*9d90*/  LOP3.LUT R10, R13, 0x10, R10, 0xe2, !PT ;  /* 0x000000100d0a7812 */ /* 0x000fe200078ee20a */
[----:B------:R-:W-:-:S02]  /*9da0*/  IMAD.SHL.U32 R13, R8, 0x20, RZ ;  /* 0x00000020080d7824 */ /* 0x000fc400078e00ff */
[----:B------:R-:W-:Y:S02]  /*9db0*/  IMAD R0, R3, UR8, RZ ;  /* 0x0000000803007c24 */ /* 0x000fe4000f8e02ff */
[----:B------:R-:W-:Y:S01]  /*9dc0*/  IMAD.WIDE.U32 R4, R7, UR8, R4 ;  /* 0x0000000807047c25 */ /* 0x000fe2000f8e0004 */
[----:B------:R-:W-:-:S03]  /*9dd0*/  LOP3.LUT R10, R13, 0x20, R10, 0xe2, !PT ;  /* 0x000000200d0a7812 */ /* 0x000fc600078ee20a */
[----:B------:R-:W-:Y:S01]  /*9de0*/  IMAD R3, R7, UR9, R0 ;  /* 0x0000000907037c24 */ /* 0x000fe2000f8e0200 */
[----:B------:R-:W-:Y:S01]  /*9df0*/  SEL R7, RZ, 0x40, P0 ;  /* 0x00000040ff077807 */ /* 0x000fe20000000000 */
[----:B------:R-:W-:Y:S01]  /*9e00*/  ULDC.64 UR8, c[0x0][0xa80] ;  /* 0x0002a00000087ab9 */ /* 0x000fe20000000a00 */
[----:B------:R-:W-:Y:S01]  /*9e10*/  ISETP.GE.AND P0, PT, R26, R25, PT ;  /* 0x000000191a00720c */ /* 0x000fe20003f06270 */
[----:B------:R-:W-:Y:S01]  /*9e20*/  IMAD.IADD R3, R5, 0x1, R3 ;  /* 0x0000000105037824 */ /* 0x000fe200078e0203 */
[----:B------:R-:W-:Y:S02]  /*9e30*/  LEA R20, P1, R4, UR8, 0x1 ;  /* 0x0000000804147c11 */ /* 0x000fe4000f8208ff */
[----:B------:R-:W-:Y:S02]  /*9e40*/  LOP3.LUT R21, R10, R7, RZ, 0xfc, !PT ;  /* 0x000000070a157212 */ /* 0x000fe400078efcff */
[----:B------:R-:W-:Y:S01]  /*9e50*/  LEA.HI.X R3, R4, UR9, R3, 0x1, P1 ;  /* 0x0000000904037c11 */ /* 0x000fe200088f0c03 */
[----:B------:R0:W1:Y:S01]  /*9e60*/  SHFL.IDX PT, R6, R20, RZ, 0x181f ;  /* 0x00181fff14067589 */ /* 0x00006200000e0000 */
[----:B------:R-:W-:-:S03]  /*9e70*/  SEL R0, RZ, 0x80, P2 ;  /* 0x00000080ff007807 */ /* 0x000fc60001000000 */
[----:B------:R0:W2:Y:S01]  /*9e80*/  SHFL.IDX PT, R7, R3, RZ, 0x181f ;  /* 0x00181fff03077589 */ /* 0x0000a200000e0000 */
        /* <DEDUP_REMOVED lines=9> */
[----:B------:R-:W-:Y:S01]  /*9f20*/  @!P5 LEA R10, P4, R188, R6, 0x1 ;  /* 0x00000006bc0ad211 */ /* 0x000fe200078808ff */
[----:B------:R-:W-:Y:S01]  /*9f30*/  @!P1 ST.E.128 desc[UR50][R4.64], RZ ;  /* 0x000000ff04009985 */ /* 0x000fe2000c101d32 */
[----:B------:R-:W-:Y:S02]  /*9f40*/  ISETP.GE.AND P1, PT, R185, UR13, PT ;  /* 0x0000000db9007c0c */ /* 0x000fe4000bf26270 */
[----:B------:R-:W-:Y:S01]  /*9f50*/  LOP3.LUT P0, RZ, R21, 0x40, RZ, 0xc0, !PT ;  /* 0x0000004015ff7812 */ /* 0x000fe2000780c0ff */
[----:B------:R1:W-:Y:S01]  /*9f60*/  @!P2 ST.E.128 desc[UR50][R8.64], RZ ;  /* 0x000000ff0800a985 */ /* 0x0003e2000c101d32 */
[----:B------:R-:W-:-:S02]  /*9f70*/  ISETP.GE.AND P2, PT, R186, UR13, PT ;  /* 0x0000000dba007c0c */ /* 0x000fc4000bf46270 */
[-C--:B------:R-:W-:Y:S02]  /*9f80*/  @!P5 LEA.HI.X R11, R188, R7.reuse, R203, 0x1, P4 ;  /* 0x00000007bc0bd211 */ /* 0x080fe400020f0ccb */
[----:B------:R-:W-:Y:S02]  /*9f90*/  LOP3.LUT P4, RZ, R24, 0x80, RZ, 0xc0, !PT ;  /* 0x0000008018ff7812 */ /* 0x000fe4000788c0ff */
[CC--:B------:R-:W-:Y:S01]  /*9fa0*/  @!P3 LEA R12, P6, R187.reuse, R6.reuse, 0x1 ;  /* 0x00000006bb0cb211 */ /* 0x0c0fe200078c08ff */
[----:B------:R3:W-:Y:S03]  /*9fb0*/  @!P5 ST.E.128 desc[UR50][R10.64], RZ ;  /* 0x000000ff0a00d985 */ /* 0x0007e6000c101d32 */
[----:B------:R-:W-:Y:S02]  /*9fc0*/  @!P3 LEA.HI.X R13, R187, R7, R202, 0x1, P6 ;  /* 0x00000007bb0db211 */ /* 0x000fe400030f0cca */
[----:B-1----:R-:W-:-:S02]  /*9fd0*/  @!P1 LEA R8, P6, R185, R6, 0x1 ;  /* 0x00000006b9089211 */ /* 0x002fc400078c08ff */
[-C--:B------:R-:W-:Y:S01]  /*9fe0*/  @!P2 LEA R4, P5, R186, R6.reuse, 0x1 ;  /* 0x00000006ba04a211 */ /* 0x080fe200078a08ff */
[----:B------:R3:W-:Y:S01]  /*9ff0*/  @!P3 ST.E.128 desc[UR50][R12.64], RZ ;  /* 0x000000ff0c00b985 */ /* 0x0007e2000c101d32 */
[-C--:B------:R-:W-:Y:S02]  /*a000*/  @P0 LEA R14, P3, R194, R6.reuse, 0x1 ;  /* 0x00000006c20e0211 */ /* 0x080fe400078608ff */
[-C--:B------:R-:W-:Y:S02]  /*a010*/  @!P2 LEA.HI.X R5, R186, R7.reuse, R201, 0x1, P5 ;  /* 0x00000007ba05a211 */ /* 0x080fe400028f0cc9 */
[----:B------:R-:W-:Y:S02]  /*a020*/  @P4 LEA R6, P5, R193, R6, 0x1 ;  /* 0x00000006c1064211 */ /* 0x000fe400078a08ff */
[-C--:B------:R-:W-:Y:S01]  /*a030*/  @!P1 LEA.HI.X R9, R185, R7.reuse, R200, 0x1, P6 ;  /* 0x00000007b9099211 */ /* 0x080fe200030f0cc8 */
[----:B------:R3:W-:Y:S01]  /*a040*/  @!P2 ST.E.128 desc[UR50][R4.64], RZ ;  /* 0x000000ff0400a985 */ /* 0x0007e2000c101d32 */
[----:B------:R-:W-:-:S02]  /*a050*/  @P0 LEA.HI.X R15, R194, R7, R199, 0x1, P3 ;  /* 0x00000007c20f0211 */ /* 0x000fc400018f0cc7 */
[----:B------:R-:W-:Y:S01]  /*a060*/  @P4 LEA.HI.X R7, R193, R7, R198, 0x1, P5 ;  /* 0x00000007c1074211 */ /* 0x000fe200028f0cc6 */
[----:B------:R3:W-:Y:S04]  /*a070*/  @!P1 ST.E.128 desc[UR50][R8.64], RZ ;  /* 0x000000ff08009985 */ /* 0x0007e8000c101d32 */
[----:B------:R3:W-:Y:S04]  /*a080*/  @P0 ST.E.128 desc[UR50][R14.64], RZ ;  /* 0x000000ff0e000985 */ /* 0x0007e8000c101d32 */
[----:B------:R3:W-:Y:S02]  /*a090*/  @P4 ST.E.128 desc[UR50][R6.64], RZ ;  /* 0x000000ff06004985 */ /* 0x0007e4000c101d32 */
.L_x_398:
[----:B------:R-:W-:Y:S05]  /*a0a0*/  BSYNC B1 ;  /* 0x0000000000017941 */ /* 0x000fea0003800000 */
.L_x_397:
[----:B------:R-:W-:Y:S01]  /*a0b0*/  VIADD R0, R26, 0x20 ;  /* 0x000000201a007836 */ /* 0x000fe20000000000 */
[----:B--23--:R2:W3:Y:S04]  /*a0c0*/  SHFL.IDX PT, R7, R3, 0x1, 0x181f ;  /* 0x00381f0003077f89 */ /* 0x00c4e800000e0000 */
        /* <DEDUP_REMOVED lines=12> */
[----:B------:R1:W-:Y:S01]  /*a190*/  @!P3 ST.E.128 desc[UR50][R4.64], RZ ;  /* 0x000000ff0400b985 */ /* 0x0003e2000c101d32 */
[----:B------:R-:W-:Y:S02]  /*a1a0*/  ISETP.GE.AND P3, PT, R186, UR13, PT ;  /* 0x0000000dba007c0c */ /* 0x000fe4000bf66270 */
[----:B------:R-:W-:Y:S01]  /*a1b0*/  @!P5 LEA.HI.X R11, R188, R7, R203, 0x1, P0 ;  /* 0x00000007bc0bd211 */ /* 0x000fe200000f0ccb */
[----:B------:R2:W-:Y:S01]  /*a1c0*/  @!P2 ST.E.128 desc[UR50][R8.64], RZ ;  /* 0x000000ff0800a985 */ /* 0x0005e2000c101d32 */
[----:B------:R-:W-:-:S02]  /*a1d0*/  ISETP.GE.AND P2, PT, R185, UR13, PT ;  /* 0x0000000db9007c0c */ /* 0x000fc4000bf46270 */
[----:B------:R-:W-:Y:S01]  /*a1e0*/  LOP3.LUT P0, RZ, R24, 0x80, RZ, 0xc0, !PT ;  /* 0x0000008018ff7812 */ /* 0x000fe2000780c0ff */
[----:B------:R2:W-:Y:S01]  /*a1f0*/  @!P5 ST.E.128 desc[UR50][R10.64], RZ ;  /* 0x000000ff0a00d985 */ /* 0x0005e2000c101d32 */
[----:B------:R-:W-:-:S04]  /*a200*/  @!P4 LEA R12, P6, R187, R6, 0x1 ;  /* 0x00000006bb0cc211 */ /* 0x000fc800078c08ff */
[----:B------:R-:W-:Y:S02]  /*a210*/  @!P4 LEA.HI.X R13, R187, R7, R202, 0x1, P6 ;  /* 0x00000007bb0dc211 */ /* 0x000fe400030f0cca */
[----:B------:R-:W-:-:S03]  /*a220*/  @!P3 LEA R14, P5, R186, R6, 0x1 ;  /* 0x00000006ba0eb211 */ /* 0x000fc600078a08ff */
[----:B------:R2:W-:Y:S01]  /*a230*/  @!P4 ST.E.128 desc[UR50][R12.64], RZ ;  /* 0x000000ff0c00c985 */ /* 0x0005e2000c101d32 */
[-C--:B-1----:R-:W-:Y:S02]  /*a240*/  @!P2 LEA R4, P6, R185, R6.reuse, 0x1 ;  /* 0x00000006b904a211 */ /* 0x082fe400078c08ff */
[-C--:B0-----:R-:W-:Y:S02]  /*a250*/  @P1 LEA R20, P4, R194, R6.reuse, 0x1 ;  /* 0x00000006c2141211 */ /* 0x081fe400078808ff */
        /* <DEDUP_REMOVED lines=9> */
.L_x_393:
[----:B------:R-:W-:Y:S05]  /*a2f0*/  BSYNC B0 ;  /* 0x0000000000007941 */ /* 0x000fea0003800000 */
.L_x_387:
[----:B------:R-:W-:Y:S02]  /*a300*/  ULDC UR4, c[0x0][0xc3c] ;  /* 0x00030f0000047ab9 */ /* 0x000fe40000000800 */
[----:B------:R-:W-:-:S06]  /*a310*/  UISETP.GE.AND UP0, UPT, UR7, UR4, UPT ;  /* 0x000000040700728c */ /* 0x000fcc000bf06270 */
[----:B------:R-:W-:-:S13]  /*a320*/  PLOP3.LUT P0, PT, PT, PT, UP0, 0x80, 0x0 ;  /* 0x000000000000781c */ /* 0x000fda0003f0f008 */
[----:B------:R-:W-:Y:S05]  /*a330*/  @!P0 BRA `(.L_x_399) ;  /* 0xffffff6c00108947 */ /* 0x000fea000383ffff */
[----:B------:R-:W-:Y:S05]  /*a340*/  EXIT ;  /* 0x000000000000794d */ /* 0x000fea0003800000 */
.L_x_348:
[----:B------:R-:W-:-:S08]  /*a350*/  NOP ;  /* 0x0000000000007918 */ /* 0x000fd00000000000 */
[----:B------:R-:W0:-:S00]  /*a360*/  USETMAXREG.DEALLOC.CTAPOOL 0x28 ;  /* 0x00000028000079c8 */ /* 0x000e0000080e0500 */
[----:B0-----:R-:W-:Y:S02]  /*a370*/  LOP3.LUT R0, R0, 0x3, RZ, 0xc0, !PT ;  /* 0x0000000300007812 */ /* 0x001fe400078ec0ff */
[----:B------:R-:W-:-:S04]  /*a380*/  LOP3.LUT R22, R22, 0xffffdfff, RZ, 0xc0, !PT ;  /* 0xffffdfff16167812 */ /* 0x000fc800078ec0ff */
[----:B------:R-:W0:Y:S02]  /*a390*/  SHFL.IDX PT, R0, R0, RZ, 0x1f ;  /* 0x00001fff00007589 */ /* 0x000e2400000e0000 */
[----:B0-----:R-:W-:Y:S02]  /*a3a0*/  ISETP.NE.AND P0, PT, R0, RZ, PT ;  /* 0x000000ff0000720c */ /* 0x001fe40003f05270 */
[----:B------:R-:W-:-:S11]  /*a3b0*/  MOV R0, RZ ;  /* 0x000000ff00007202 */ /* 0x000fd60000000f00 */
[----:B------:R-:W-:Y:S01]  /*a3c0*/  @P0 LOP3.LUT R22, R22, 0x2000, RZ, 0xfc, !PT ;  /* 0x0000200016160812 */ /* 0x000fe200078efcff */
[----:B------:R-:W-:Y:S06]  /*a3d0*/  @!P0 BRA `(.L_x_400) ;  /* 0x00000000001c8947 */ /* 0x000fec0003800000 */
[----:B------:R-:W0:Y:S08]  /*a3e0*/  S2UR UR5, SR_CgaCtaId ;  /* 0x00000000000579c3 */ /* 0x000e300000008800 */
[----:B------:R-:W-:Y:S06]  /*a3f0*/  BAR.SYNC.DEFER_BLOCKING 0x5, 0x180 ;  /* 0x0146000000007b1d */ /* 0x000fec0000010000 */
[----:B------:R-:W-:-:S02]  /*a400*/  UMOV UR4, 0x400 ;  /* 0x0000040000047882 */ /* 0x000fc40000000000 */
[----:B0-----:R-:W-:-:S09]  /*a410*/  ULEA UR4, UR5, UR4, 0x18 ;  /* 0x0000000405047291 */ /* 0x001fd2000f8ec03f */
[----:B------:R-:W0:Y:S01]  /*a420*/  LDS.128 R16, [UR4+0x28cd0] ;  /* 0x028cd004ff107984 */ /* 0x000e220008000c00 */
[----:B------:R-:W-:Y:S06]  /*a430*/  BAR.ARV 0x4, 0x180 ;  /* 0x0106000000007b1d */ /* 0x000fec0000002000 */
[----:B------:R-:W-:Y:S05]  /*a440*/  BRA `(.L_x_401) ;  /* 0x0000000800007947 */ /* 0x000fea0003800000 */
.L_x_400:
[----:B------:R-:W0:Y:S01]  /*a450*/  S2R R2, SR_TID.X ;  /* 0x0000000000027919 */ /* 0x000e220000002100 */
[----:B------:R-:W-:Y:S01]  /*a460*/  ULDC UR4, c[0x0][0xc3c] ;  /* 0x00030f0000047ab9 */ /* 0x000fe20000000800 */
[----:B------:R-:W1:Y:S01]  /*a470*/  S2UR UR6, SR_CTAID.X ;  /* 0x00000000000679c3 */ /* 0x000e620000002500 */
[----:B------:R-:W-:Y:S01]  /*a480*/  ULDC UR5, c[0x0][0xc38] ;  /* 0x00030e0000057ab9 */ /* 0x000fe20000000800 */
[----:B0-----:R-:W-:-:S04]  /*a490*/  LOP3.LUT R5, R2, 0x1f, RZ, 0xc0, !PT ;  /* 0x0000001f02057812 */ /* 0x001fc800078ec0ff */
[----:B------:R-:W-:-:S04]  /*a4a0*/  ISETP.NE.AND P0, PT, R5, 0x1f, PT ;  /* 0x0000001f0500780c */ /* 0x000fc80003f05270 */
[----:B------:R-:W-:-:S13]  /*a4b0*/  ISETP.GE.OR P1, PT, R5, UR4, !P0 ;  /* 0x0000000405007c0c */ /* 0x000fda000c726670 */
[----:B------:R-:W0:Y:S02]  /*a4c0*/  @!P1 LDC.64 R2, c[0x0][0xc80] ;  /* 0x00032000ff029b82 */ /* 0x000e240000000a00 */
[----:B0-----:R-:W-:-:S05]  /*a4d0*/  @!P1 IMAD.WIDE.U32 R2, R5, 0x4, R2 ;  /* 0x0000000405029825 */ /* 0x001fca00078e0002 */
[----:B------:R-:W2:Y:S01]  /*a4e0*/  @!P1 LDG.E R0, desc[UR50][R2.64] ;  /* 0x0000003202009981 */ /* 0x000ea2000c1e1900 */
[C---:B------:R-:W-:Y:S01]  /*a4f0*/  ISETP.NE.AND P1, PT, R5.reuse, RZ, PT ;  /* 0x000000ff0500720c */ /* 0x040fe20003f25270 */
[----:B------:R-:W-:Y:S01]  /*a500*/  UMOV UR4, URZ ;  /* 0x0000003f00047c82 */ /* 0x000fe20008000000 */
[C---:B------:R-:W-:Y:S01]  /*a510*/  ISETP.GE.U32.AND P2, PT, R5.reuse, 0x2, PT ;  /* 0x000000020500780c */ /* 0x040fe20003f46070 */
[----:B------:R-:W-:Y:S01]  /*a520*/  IMAD.MOV.U32 R16, RZ, RZ, RZ ;  /* 0x000000ffff107224 */ /* 0x000fe200078e00ff */
[C---:B------:R-:W-:Y:S02]  /*a530*/  ISETP.GE.U32.AND P3, PT, R5.reuse, 0x4, PT ;  /* 0x000000040500780c */ /* 0x040fe40003f66070 */
[C---:B------:R-:W-:Y:S02]  /*a540*/  ISETP.GE.U32.AND P4, PT, R5.reuse, 0x8, PT ;  /* 0x000000080500780c */ /* 0x040fe40003f86070 */
[----:B------:R-:W-:Y:S01]  /*a550*/  ISETP.GE.U32.AND P5, PT, R5, 0x10, PT ;  /* 0x000000100500780c */ /* 0x000fe20003fa6070 */
[----:B--2---:R-:W0:Y:S02]  /*a560*/  SHFL.UP PT, R4, R0, 0x1, RZ ;  /* 0x0420000000047989 */ /* 0x004e2400000e00ff */
[----:B0-----:R-:W-:-:S05]  /*a570*/  SEL R7, R4, RZ, P1 ;  /* 0x000000ff04077207 */ /* 0x001fca0000800000 */
[----:B------:R-:W-:-:S05]  /*a580*/  IMAD.IADD R7, R0, 0x1, R7 ;  /* 0x0000000100077824 */ /* 0x000fca00078e0207 */
[----:B------:R-:W0:Y:S02]  /*a590*/  SHFL.UP PT, R4, R7, 0x2, RZ ;  /* 0x0440000007047989 */ /* 0x000e2400000e00ff */
        /* <DEDUP_REMOVED lines=11> */
[----:B------:R-:W0:Y:S02]  /*a650*/  SHFL.IDX PT, R4, R7, 0x1f, 0x1f ;  /* 0x03e01f0007047f89 */ /* 0x000e2400000e0000 */
[----:B0-----:R-:W-:-:S05]  /*a660*/  IMAD R4, R4, UR5, RZ ;  /* 0x0000000504047c24 */ /* 0x001fca000f8e02ff */
[----:B-1----:R-:W-:Y:S02]  /*a670*/  ISETP.GT.AND P6, PT, R4, UR6, PT ;  /* 0x0000000604007c0c */ /* 0x002fe4000bfc4270 */
[----:B------:R-:W-:-:S11]  /*a680*/  MOV R3, R4 ;  /* 0x0000000400037202 */ /* 0x000fd60000000f00 */
[----:B------:R-:W-:Y:S05]  /*a690*/  @P6 BRA `(.L_x_402) ;  /* 0x0000000000946947 */ /* 0x000fea0003800000 */
[----:B------:R-:W-:Y:S01]  /*a6a0*/  IMAD.MOV.U32 R4, RZ, RZ, R3 ;  /* 0x000000ffff047224 */ /* 0x000fe200078e0003 */
[----:B------:R-:W-:Y:S01]  /*a6b0*/  UMOV UR4, URZ ;  /* 0x0000003f00047c82 */ /* 0x000fe20008000000 */
[----:B------:R-:W-:-:S05]  /*a6c0*/  ULDC UR5, c[0x0][0xc38] ;  /* 0x00030e0000057ab9 */ /* 0x000fca0000000800 */
.L_x_406:
[----:B------:R-:W0:Y:S01]  /*a6d0*/  LDC R2, c[0x0][0xc3c] ;  /* 0x00030f00ff027b82 */ /* 0x000e220000000800 */
[----:B------:R-:W-:-:S06]  /*a6e0*/  UIADD3 UR4, UR4, 0x1f, URZ ;  /* 0x0000001f04047890 */ /* 0x000fcc000fffe03f */
[----:B0-----:R-:W-:-:S13]  /*a6f0*/  ISETP.LE.AND P6, PT, R2, UR4, PT ;  /* 0x0000000402007c0c */ /* 0x001fda000bfc3270 */
[----:B------:R-:W-:Y:S05]  /*a700*/  @P6 BRA `(.L_x_403) ;  /* 0x0000000400246947 */ /* 0x000fea0003800000 */
[----:B------:R-:W-:Y:S01]  /*a710*/  VIADD R7, R5, UR4 ;  /* 0x0000000405077c36 */ /* 0x000fe20008000000 */
[----:B------:R-:W-:Y:S01]  /*a720*/  BSSY B0, `(.L_x_404) ;  /* 0x0000007000007945 */ /* 0x000fe20003800000 */
[----:B------:R-:W-:-:S03]  /*a730*/  IMAD.MOV.U32 R0, RZ, RZ, RZ ;  /* 0x000000ffff007224 */ /* 0x000fc600078e00ff */
[----:B------:R-:W-:-:S13]  /*a740*/  ISETP.GE.OR P6, PT, R7, R2, !P0 ;  /* 0x000000020700720c */ /* 0x000fda00047c6670 */
[----:B------:R-:W-:Y:S05]  /*a750*/  @P6 BRA `(.L_x_405) ;  /* 0x00000000000c6947 */ /* 0x000fea0003800000 */
[----:B------:R-:W0:Y:S02]  /*a760*/  LDC.64 R2, c[0x0][0xc80] ;  /* 0x00032000ff027b82 */ /* 0x000e240000000a00 */
[----:B0-----:R-:W-:-:S05]  /*a770*/  IMAD.WIDE R2, R7, 0x4, R2 ;  /* 0x0000000407027825 */ /* 0x001fca00078e0202 */
[----:B------:R0:W5:Y:S02]  /*a780*/  LDG.E R0, desc[UR50][R2.64] ;  /* 0x0000003202007981 */ /* 0x000164000c1e1900 */
.L_x_405:
[----:B------:R-:W-:Y:S05]  /*a790*/  BSYNC B0 ;  /* 0x0000000000007941 */ /* 0x000fea0003800000 */
.L_x_404:
[----:B0----5:R-:W0:Y:S02]  /*a7a0*/  SHFL.UP PT, R2, R0, 0x1, RZ ;  /* 0x0420000000027989 */ /* 0x021e2400000e00ff */
        /* <DEDUP_REMOVED lines=9> */
[----:B0-----:R-:W-:-:S04]  /*a840*/  SEL R6, R6, RZ, P4 ;  /* 0x000000ff06067207 */ /* 0x001fc80002000000 */
[----:B------:R-:W-:-:S05]  /*a850*/  IADD3 R6, R7, R6, RZ ;  /* 0x0000000607067210 */ /* 0x000fca0007ffe0ff */
[----:B------:R-:W0:Y:S02]  /*a860*/  SHFL.UP PT, R8, R6, 0x10, RZ ;  /* 0x0600000006087989 */ /* 0x000e2400000e00ff */
[----:B0-----:R-:W-:-:S05]  /*a870*/  SEL R9, R8, RZ, P5 ;  /* 0x000000ff08097207 */ /* 0x001fca0002800000 */
[----:B------:R-:W-:-:S05]  /*a880*/  IMAD.IADD R9, R6, 0x1, R9 ;  /* 0x0000000106097824 */ /* 0x000fca00078e0209 */
[----:B------:R-:W0:Y:S02]  /*a890*/  SHFL.IDX PT, R3, R9, 0x1f, 0x1f ;  /* 0x03e01f0009037f89 */ /* 0x000e2400000e0000 */
[----:B0-----:R-:W-:-:S04]  /*a8a0*/  IMAD R3, R3, UR5, RZ ;  /* 0x0000000503037c24 */ /* 0x001fc8000f8e02ff */
[----:B------:R-:W-:-:S05]  /*a8b0*/  IMAD.IADD R4, R3, 0x1, R4 ;  /* 0x0000000103047824 */ /* 0x000fca00078e0204 */
[----:B------:R-:W-:-:S13]  /*a8c0*/  ISETP.GT.AND P6, PT, R4, UR6, PT ;  /* 0x0000000604007c0c */ /* 0x000fda000bfc4270 */
[----:B------:R-:W-:Y:S05]  /*a8d0*/  @!P6 BRA `(.L_x_406) ;  /* 0xfffffffc007ce947 */ /* 0x000fea000383ffff */
[----:B------:R-:W-:-:S07]  /*a8e0*/  IMAD.MOV.U32 R7, RZ, RZ, R9 ;  /* 0x000000ffff077224 */ /* 0x000fce00078e0009 */
.L_x_402:
[----:B------:R-:W-:-:S04]  /*a8f0*/  IMAD.IADD R8, R4, 0x1, -R3 ;  /* 0x0000000104087824 */ /* 0x000fc800078e0a03 */
[----:B------:R-:W-:-:S05]  /*a900*/  IMAD R2, R7, UR5, R8 ;  /* 0x0000000507027c24 */ /* 0x000fca000f8e0208 */
[----:B------:R-:W-:-:S13]  /*a910*/  ISETP.GT.AND P0, PT, R2, UR6, PT ;  /* 0x0000000602007c0c */ /* 0x000fda000bf04270 */
[----:B------:R-:W-:-:S04]  /*a920*/  VOTE.ANY R4, PT, !P0 ;  /* 0x0000000000047806 */ /* 0x000fc800040e0100 */
[----:B------:R-:W0:Y:S01]  /*a930*/  POPC R19, R4 ;  /* 0x0000000400137309 */ /* 0x000e220000000000 */
[----:B------:R-:W-:Y:S01]  /*a940*/  ISETP.NE.AND P0, PT, R4, RZ, PT ;  /* 0x000000ff0400720c */ /* 0x000fe20003f05270 */
[----:B0-----:R-:W0:Y:S02]  /*a950*/  SHFL.IDX PT, R10, R0, R19, 0x1f ;  /* 0x00001f13000a7589 */ /* 0x001e2400000e0000 */
[----:B0-----:R-:W-:-:S04]  /*a960*/  IABS R9, R10 ;  /* 0x0000000a00097213 */ /* 0x001fc80000000000 */
[----:B------:R-:W0:Y:S08]  /*a970*/  I2F.RP R6, R9 ;  /* 0x0000000900067306 */ /* 0x000e300000209400 */
[----:B0-----:R-:W0:Y:S02]  /*a980*/  MUFU.RCP R6, R6 ;  /* 0x0000000600067308 */ /* 0x001e240000001000 */
[----:B0-----:R-:W-:-:S06]  /*a990*/  VIADD R2, R6, 0xffffffe ;  /* 0x0ffffffe06027836 */ /* 0x001fcc0000000000 */
[----:B------:R0:W1:Y:S01]  /*a9a0*/  F2I.FTZ.U32.TRUNC.NTZ R3, R2 ;  /* 0x0000000200037305 */ /* 0x000062000021f000 */
[----:B------:R-:W-:Y:S05]  /*a9b0*/  @!P0 BRA `(.L_x_407) ;  /* 0x0000000000088947 */ /* 0x000fea0003800000 */
[----:B------:R-:W-:-:S06]  /*a9c0*/  VIADD R16, R19, 0xffffffff ;  /* 0xffffffff13107836 */ /* 0x000fcc0000000000 */
[----:B------:R2:W3:Y:S02]  /*a9d0*/  SHFL.IDX PT, R16, R7, R16, 0x1f ;  /* 0x00001f1007107589 */ /* 0x0004e400000e0000 */
.L_x_407:
[----:B---3--:R-:W-:Y:S01]  /*a9e0*/  IMAD R16, R16, UR5, R8 ;  /* 0x0000000510107c24 */ /* 0x008fe2000f8e0208 */
[----:B0-----:R-:W-:Y:S01]  /*a9f0*/  IABS R2, R10 ;  /* 0x0000000a00027213 */ /* 0x001fe20000000000 */
[----:B------:R-:W-:Y:S01]  /*aa00*/  VIADD R19, R19, UR4 ;  /* 0x0000000413137c36 */ /* 0x000fe20008000000 */
[----:B-1----:R-:W-:Y:S02]  /*aa10*/  IADD3 R0, RZ, -R3, RZ ;  /* 0x80000003ff007210 */ /* 0x002fe40007ffe0ff */
[----:B------:R-:W-:Y:S01]  /*aa20*/  IADD3 R11, -R16, UR6, RZ ;  /* 0x00000006100b7c10 */ /* 0x000fe2000fffe1ff */
[----:B------:R-:W-:Y:S02]  /*aa30*/  IMAD.MOV R4, RZ, RZ, -R2 ;  /* 0x000000ffff047224 */ /* 0x000fe400078e0a02 */
[----:B--2---:R-:W-:Y:S01]  /*aa40*/  IMAD R7, R0, R9, RZ ;  /* 0x0000000900077224 */ /* 0x004fe200078e02ff */
[----:B------:R-:W-:Y:S01]  /*aa50*/  IABS R0, R11 ;  /* 0x0000000b00007213 */ /* 0x000fe20000000000 */
[----:B------:R-:W-:-:S04]  /*aa60*/  IMAD.MOV.U32 R2, RZ, RZ, RZ ;  /* 0x000000ffff027224 */ /* 0x000fc800078e00ff */
[----:B------:R-:W-:-:S04]  /*aa70*/  IMAD.HI.U32 R2, R3, R7, R2 ;  /* 0x0000000703027227 */ /* 0x000fc800078e0002 */
[----:B------:R-:W-:Y:S02]  /*aa80*/  IMAD.MOV.U32 R3, RZ, RZ, R0 ;  /* 0x000000ffff037224 */ /* 0x000fe400078e0000 */
[----:B------:R-:W-:Y:S02]  /*aa90*/  IMAD.MOV.U32 R0, RZ, RZ, R4 ;  /* 0x000000ffff007224 */ /* 0x000fe400078e0004 */
[----:B------:R-:W-:-:S04]  /*aaa0*/  IMAD.HI.U32 R2, R2, R3, RZ ;  /* 0x0000000302027227 */ /* 0x000fc800078e00ff */
[----:B------:R-:W-:-:S05]  /*aab0*/  IMAD R0, R2, R0, R3 ;  /* 0x0000000002007224 */ /* 0x000fca00078e0203 */
[----:B------:R-:W-:-:S13]  /*aac0*/  ISETP.GT.U32.AND P1, PT, R9, R0, PT ;  /* 0x000000000900720c */ /* 0x000fda0003f24070 */
[----:B------:R-:W-:Y:S02]  /*aad0*/  @!P1 IMAD.IADD R0, R0, 0x1, -R9 ;  /* 0x0000000100009824 */ /* 0x000fe400078e0a09 */
[----:B------:R-:W-:Y:S01]  /*aae0*/  @!P1 VIADD R2, R2, 0x1 ;  /* 0x0000000102029836 */ /* 0x000fe20000000000 */
[----:B------:R-:W-:Y:S02]  /*aaf0*/  ISETP.NE.AND P1, PT, R10, RZ, PT ;  /* 0x000000ff0a00720c */ /* 0x000fe40003f25270 */
[----:B------:R-:W-:Y:S02]  /*ab00*/  ISETP.GE.U32.AND P0, PT, R0, R9, PT ;  /* 0x000000090000720c */ /* 0x000fe40003f06070 */
[----:B------:R-:W-:-:S04]  /*ab10*/  LOP3.LUT R0, R11, R10, RZ, 0x3c, !PT ;  /* 0x0000000a0b007212 */ /* 0x000fc800078e3cff */
[----:B------:R-:W-:-:S07]  /*ab20*/  ISETP.GE.AND P2, PT, R0, RZ, PT ;  /* 0x000000ff0000720c */ /* 0x000fce0003f46270 */
[----:B------:R-:W-:-:S06]  /*ab30*/  @P0 IADD3 R2, R2, 0x1, RZ ;  /* 0x0000000102020810 */ /* 0x000fcc0007ffe0ff */
[----:B------:R-:W-:Y:S01]  /*ab40*/  @!P2 IMAD.MOV R2, RZ, RZ, -R2 ;  /* 0x000000ffff02a224 */ /* 0x000fe200078e0a02 */
[----:B------:R-:W-:-:S05]  /*ab50*/  @!P1 LOP3.LUT R2, RZ, R10, RZ, 0x33, !PT ;  /* 0x0000000aff029212 */ /* 0x000fca00078e33ff */
[--C-:B------:R-:W-:Y:S02]  /*ab60*/  IMAD.MOV R17, RZ, RZ, -R2.reuse ;  /* 0x000000ffff117224 */ /* 0x100fe400078e0a02 */
[----:B------:R-:W-:Y:S02]  /*ab70*/  IMAD.MOV.U32 R18, RZ, RZ, R2 ;  /* 0x000000ffff127224 */ /* 0x000fe400078e0002 */
[----:B------:R-:W-:Y:S01]  /*ab80*/  IMAD R17, R10, R17, R11 ;  /* 0x000000110a117224 */ /* 0x000fe200078e020b */
[----:B------:R-:W-:Y:S06]  /*ab90*/  BRA `(.L_x_408) ;  /* 0x0000000000147947 */ /* 0x000fec0003800000 */
.L_x_403:
[----:B------:R-:W-:Y:S01]  /*aba0*/  ULDC UR4, c[0x0][0xc3c] ;  /* 0x00030f0000047ab9 */ /* 0x000fe20000000800 */
[----:B------:R-:W-:Y:S01]  /*abb0*/  IMAD.MOV.U32 R17, RZ, RZ, RZ ;  /* 0x000000ffff117224 */ /* 0x000fe200078e00ff */
[----:B------:R-:W-:Y:S01]  /*abc0*/  MOV R18, RZ ;  /* 0x000000ff00127202 */ /* 0x000fe20000000f00 */
[----:B------:R-:W-:Y:S02]  /*abd0*/  IMAD.U32 R16, RZ, RZ, UR6 ;  /* 0x00000006ff107e24 */ /* 0x000fe4000f8e00ff */
[----:B------:R-:W-:-:S07]  /*abe0*/  IMAD.U32 R19, RZ, RZ, UR4 ;  /* 0x00000004ff137e24 */ /* 0x000fce000f8e00ff */
.L_x_408:
[----:B------:R-:W-:-:S13]  /*abf0*/  ISETP.NE.AND P0, PT, R5, RZ, PT ;  /* 0x000000ff0500720c */ /* 0x000fda0003f05270 */
[----:B------:R-:W0:Y:S01]  /*ac00*/  @!P0 S2R R3, SR_CgaCtaId ;  /* 0x0000000000038919 */ /* 0x000e220000008800 */
[----:B------:R-:W-:-:S04]  /*ac10*/  @!P0 MOV R0, 0x400 ;  /* 0x0000040000008802 */ /* 0x000fc80000000f00 */
[----:B0-----:R-:W-:-:S05]  /*ac20*/  @!P0 LEA R0, R3, R0, 0x18 ;  /* 0x0000000003008211 */ /* 0x001fca00078ec0ff */
[----:B------:R1:W-:Y:S01]  /*ac30*/  @!P0 STS.128 [R0+0x28cd0], R16 ;  /* 0x028cd01000008388 */ /* 0x0003e20000000c00 */
[----:B------:R-:W-:Y:S06]  /*ac40*/  BAR.ARV 0x5, 0x180 ;  /* 0x0146000000007b1d */ /* 0x000fec0000002000 */
.L_x_401:
[----:B------:R2:W-:Y:S01]  /*ac50*/  STL [R1+0x24], RZ ;  /* 0x000024ff01007387 */ /* 0x0005e20000100800 */
[----:B------:R-:W-:Y:S01]  /*ac60*/  ULDC UR4, c[0x0][0xc3c] ;  /* 0x00030f0000047ab9 */ /* 0x000fe20000000800 */
[----:B------:R-:W-:Y:S01]  /*ac70*/  IMAD.MOV.U32 R25, RZ, RZ, 0x1 ;  /* 0x00000001ff197424 */ /* 0x000fe200078e00ff */
[----:B0-----:R-:W-:Y:S01]  /*ac80*/  ISETP.GE.AND P0, PT, R19, UR4, PT ;  /* 0x0000000413007c0c */ /* 0x001fe2000bf06270 */
[----:B------:R-:W-:-:S12]  /*ac90*/  IMAD.MOV.U32 R24, RZ, RZ, RZ ;  /* 0x000000ffff187224 */ /* 0x000fd800078e00ff */
[----:B--2---:R-:W-:Y:S05]  /*aca0*/  @P0 BRA `(.L_x_409) ;  /* 0x0000004400b40947 */ /* 0x004fea0003800000 */
[----:B------:R-:W0:Y:S01]  /*acb0*/  S2R R4, SR_TID.X ;  /* 0x0000000000047919 */ /* 0x000e220000002100 */
[----:B------:R-:W2:Y:S01]  /*acc0*/  S2UR UR5, SR_CgaCtaId ;  /* 0x00000000000579c3 */ /* 0x000ea20000008800 */
[----:B------:R-:W-:Y:S01]  /*acd0*/  UMOV UR4, 0x400 ;  /* 0x0000040000047882 */ /* 0x000fe20000000000 */
[----:B------:R-:W-:Y:S01]  /*ace0*/  BSSY B8, `(.L_x_409) ;  /* 0x0000469000087945 */ /* 0x000fe20003800000 */
[----:B------:R3:W-:Y:S01]  /*acf0*/  STL [R1+0x24], RZ ;  /* 0x000024ff01007387 */ /* 0x0007e20000100800 */
[----:B------:R-:W-:Y:S01]  /*ad00*/  IMAD.MOV.U32 R25, RZ, RZ, 0x1 ;  /* 0x00000001ff197424 */ /* 0x000fe200078e00ff */
[----:B------:R-:W-:Y:S01]  /*ad10*/  MOV R24, RZ ;  /* 0x000000ff00187202 */ /* 0x000fe20000000f00 */
[----:B------:R-:W-:Y:S01]  /*ad20*/  ULOP3.LUT UR36, UR39, 0x2, URZ, 0xfc, !UPT ;  /* 0x0000000227247892 */ /* 0x000fe2000f8efc3f */
[----:B------:R-:W-:Y:S01]  /*ad30*/  ULDC UR37, c[0x0][0xc] ;  /* 0x0000030000257ab9 */ /* 0x000fe20000000800 */
[----:B--2---:R-:W-:-:S06]  /*ad40*/  ULEA UR4, UR5, UR4, 0x18 ;  /* 0x0000000405047291 */ /* 0x004fcc000f8ec03f */
[----:B------:R-:W-:Y:S01]  /*ad50*/  IMAD.U32 R23, RZ, RZ, UR4 ;  /* 0x00000004ff177e24 */ /* 0x000fe2000f8e00ff */
[C---:B0-----:R-:W-:Y:S01]  /*ad60*/  LOP3.LUT R3, R4.reuse, 0x7f, RZ, 0xc0, !PT ;  /* 0x0000007f04037812 */ /* 0x041fe200078ec0ff */
[----:B-1----:R-:W-:-:S03]  /*ad70*/  IMAD.SHL.U32 R0, R4, 0x8, RZ ;  /* 0x0000000804007824 */ /* 0x002fc600078e00ff */
[----:B------:R-:W-:Y:S02]  /*ad80*/  SHF.R.U32.HI R37, RZ, 0x3, R3 ;  /* 0x00000003ff257819 */ /* 0x000fe40000011603 */
[C---:B------:R-:W-:Y:S02]  /*ad90*/  LOP3.LUT R2, R0.reuse, 0x1f8, RZ, 0xc0, !PT ;  /* 0x000001f800027812 */ /* 0x040fe400078ec0ff */
[----:B------:R-:W-:Y:S02]  /*ada0*/  LOP3.LUT R3, R0, 0x38, RZ, 0xc0, !PT ;  /* 0x0000003800037812 */ /* 0x000fe400078ec0ff */
[----:B------:R-:W-:Y:S01]  /*adb0*/  LOP3.LUT R33, R2, 0x38, R4, 0x78, !PT ;  /* 0x0000003802217812 */ /* 0x000fe200078e7804 */
[----:B------:R-:W-:Y:S01]  /*adc0*/  IMAD.SHL.U32 R2, R4, 0x10, RZ ;  /* 0x0000001004027824 */ /* 0x000fe200078e00ff */
[----:B------:R-:W-:Y:S02]  /*add0*/  LOP3.LUT R4, R3, 0x80, RZ, 0xfc, !PT ;  /* 0x0000008003047812 */ /* 0x000fe400078efcff */
[----:B------:R-:W-:-:S02]  /*ade0*/  LOP3.LUT R33, R33, 0x200, R0, 0xf8, !PT ;  /* 0x0000020021217812 */ /* 0x000fc400078ef800 */
[----:B------:R-:W-:Y:S02]  /*adf0*/  LOP3.LUT R0, R37, 0x70, R2, 0xf8, !PT ;  /* 0x0000007025007812 */ /* 0x000fe400078ef802 */
[C---:B------:R-:W-:Y:S02]  /*ae00*/  LOP3.LUT R0, R3.reuse, 0xc0, RZ, 0xfc, !PT ;  /* 0x000000c003007812 */ /* 0x040fe400078efcff */
[----:B------:R-:W-:Y:S01]  /*ae10*/  LOP3.LUT R0, R3, 0x140, RZ, 0xfc, !PT ;  /* 0x0000014003007812 */ /* 0x000fe200078efcff */
[----:B------:R-:W-:Y:S01]  /*ae20*/  IMAD R0, R33, 0x2, R23 ;  /* 0x0000000221007824 */ /* 0x000fe200078e0217 */
[C---:B------:R-:W-:Y:S02]  /*ae30*/  LOP3.LUT R2, R3.reuse, 0x40, RZ, 0xfc, !PT ;  /* 0x0000004003027812 */ /* 0x040fe400078efcff */
[C---:B------:R-:W-:Y:S02]  /*ae40*/  LOP3.LUT R2, R3.reuse, 0x100, RZ, 0xfc, !PT ;  /* 0x0000010003027812 */ /* 0x040fe400078efcff */
[----:B------:R3:W-:Y:S01]  /*ae50*/  STL [R1+0x2c], R0 ;  /* 0x00002c0001007387 */ /* 0x0007e20000100800 */
[----:B------:R-:W-:-:S02]  /*ae60*/  LOP3.LUT R4, R3, 0x180, RZ, 0xfc, !PT ;  /* 0x0000018003047812 */ /* 0x000fc400078efcff */
[----:B------:R-:W-:-:S07]  /*ae70*/  LOP3.LUT R2, R3, 0x1c0, RZ, 0xfc, !PT ;  /* 0x000001c003027812 */ /* 0x000fce00078efcff */
.L_x_470:
[----:B------:R-:W0:Y:S02]  /*ae80*/  LDC.64 R30, c[0x0][0xc88] ;  /* 0x00032200ff1e7b82 */ /* 0x000e240000000a00 */
[----:B0-----:R-:W-:-:S06]  /*ae90*/  IMAD.WIDE R30, R19, 0x4, R30 ;  /* 0x00000004131e7825 */ /* 0x001fcc00078e021e */
[----:B---3--:R0:W3:Y:S01]  /*aea0*/  LDG.E R30, desc[UR50][R30.64] ;  /* 0x000000321e1e7981 */ /* 0x0080e2000c1e1900 */
[----:B------:R-:W-:Y:S05]  /*aeb0*/  YIELD ;  /* 0x0000000000007946 */ /* 0x000fea0003800000 */
[----:B------:R-:W-:Y:S01]  /*aec0*/  ULDC.64 UR4, c[0x0][0xa28] ;  /* 0x00028a0000047ab9 */ /* 0x000fe20000000a00 */
[----:B------:R-:W-:Y:S01]  /*aed0*/  ULDC.64 UR6, c[0x0][0xa18] ;  /* 0x0002860000067ab9 */ /* 0x000fe20000000a00 */
[----:B------:R-:W-:Y:S01]  /*aee0*/  ISETP.NE.U32.AND P0, PT, RZ, UR4, PT ;  /* 0x00000004ff007c0c */ /* 0x000fe2000bf05070 */
[----:B0-----:R-:W-:-:S03]  /*aef0*/  IMAD.MOV.U32 R31, RZ, RZ, RZ ;  /* 0x000000ffff1f7224 */ /* 0x001fc600078e00ff */
[----:B------:R-:W-:Y:S02]  /*af00*/  ISETP.NE.AND.EX P0, PT, RZ, UR5, PT, P0 ;  /* 0x00000005ff007c0c */ /* 0x000fe4000bf05300 */
[----:B---3--:R-:W-:-:S11]  /*af10*/  SHF.R.S32.HI R0, RZ, 0x1f, R30 ;  /* 0x0000001fff007819 */ /* 0x008fd6000001141e */
[C---:B------:R-:W-:Y:S01]  /*af20*/  @P0 LEA R2, P1, R30.reuse, UR4, 0x2 ;  /* 0x000000041e020c11 */ /* 0x040fe2000f8210ff */
[C---:B------:R-:W-:Y:S01]  /*af30*/  IMAD.SHL.U32 R26, R30.reuse, 0x4, RZ ;  /* 0x000000041e1a7824 */ /* 0x040fe200078e00ff */
[C-C-:B------:R-:W-:Y:S01]  /*af40*/  SHF.L.U64.HI R27, R30.reuse, 0x2, R0.reuse ;  /* 0x000000021e1b7819 */ /* 0x140fe20000010200 */
[----:B------:R0:W-:Y:S01]  /*af50*/  STL [R1+0x8], R0 ;  /* 0x0000080001007387 */ /* 0x0001e20000100800 */
[----:B------:R-:W-:Y:S01]  /*af60*/  @P0 LEA.HI.X R3, R30, UR5, R0, 0x2, P1 ;  /* 0x000000051e030c11 */ /* 0x000fe200088f1400 */
[----:B------:R-:W-:-:S04]  /*af70*/  ULDC.64 UR4, c[0x0][0xa00] ;  /* 0x0002800000047ab9 */ /* 0x000fc80000000a00 */
[----:B-1----:R1:W5:Y:S01]  /*af80*/  @P0 LDG.E R31, desc[UR50][R2.64] ;  /* 0x00000032021f0981 */ /* 0x002362000c1e1900 */
[----:B------:R-:W-:Y:S02]  /*af90*/  ISETP.NE.U32.AND P0, PT, RZ, UR4, PT ;  /* 0x00000004ff007c0c */ /* 0x000fe4000bf05070 */
[----:B------:R-:W-:Y:S01]  /*afa0*/  LOP3.LUT R22, R22, 0xfffffeff, RZ, 0xc0, !PT ;  /* 0xfffffeff16167812 */ /* 0x000fe200078ec0ff */
[----:B0-----:R-:W-:Y:S01]  /*afb0*/  IMAD.MOV.U32 R0, RZ, RZ, RZ ;  /* 0x000000ffff007224 */ /* 0x001fe200078e00ff */
[----:B------:R-:W-:Y:S02]  /*afc0*/  ISETP.NE.AND.EX P2, PT, RZ, UR5, PT, P0 ;  /* 0x00000005ff007c0c */ /* 0x000fe4000bf45300 */
[----:B------:R-:W-:Y:S02]  /*afd0*/  ISETP.NE.U32.AND P0, PT, RZ, UR6, PT ;  /* 0x00000006ff007c0c */ /* 0x000fe4000bf05070 */
[----:B-1----:R-:W-:Y:S02]  /*afe0*/  IADD3 R2, P1, R26, UR4, RZ ;  /* 0x000000041a027c10 */ /* 0x002fe4000ff3e0ff */
[----:B------:R-:W-:-:S02]  /*aff0*/  ISETP.NE.AND.EX P0, PT, RZ, UR7, PT, P0 ;  /* 0x00000007ff007c0c */ /* 0x000fc4000bf05300 */
[----:B------:R-:W-:Y:S01]  /*b000*/  IADD3.X R3, R27, UR5, RZ, P1, !PT ;  /* 0x000000051b037c10 */ /* 0x000fe20008ffe4ff */
[----:B------:R-:W-:-:S04]  /*b010*/  ULDC.64 UR4, c[0x0][0x418] ;  /* 0x0001060000047ab9 */ /* 0x000fc80000000a00 */
[----:B------:R-:W-:Y:S01]  /*b020*/  @P2 LOP3.LUT R22, R22, 0x100, RZ, 0xfc, !PT ;  /* 0x0000010016162812 */ /* 0x000fe200078efcff */
[----:B--2---:R-:W2:Y:S05]  /*b030*/  @P2 LDG.E R0, desc[UR50][R2.64] ;  /* 0x0000003202002981 */ /* 0x004eaa000c1e1900 */
[----:B------:R-:W-:-:S04]  /*b040*/  @P0 IADD3 R4, P1, R26, UR6, RZ ;  /* 0x000000061a040c10 */ /* 0x000fc8000ff3e0ff */
[----:B------:R-:W-:Y:S01]  /*b050*/  @P0 IADD3.X R5, R27, UR7, RZ, P1, !PT ;  /* 0x000000071b050c10 */ /* 0x000fe20008ffe4ff */
[----:B--2---:R0:W-:Y:S04]  /*b060*/  STL [R1], R0 ;  /* 0x0000000001007387 */ /* 0x0041e80000100800 */
[----:B0-----:R-:W2:Y:S01]  /*b070*/  @P0 LDG.E R0, desc[UR50][R4.64] ;  /* 0x0000003204000981 */ /* 0x001ea2000c1e1900 */
[----:B------:R-:W-:-:S03]  /*b080*/  UISETP.NE.U32.AND UP0, UPT, UR4, URZ, UPT ;  /* 0x0000003f0400728c */ /* 0x000fc6000bf05070 */
[----:B------:R-:W-:Y:S01]  /*b090*/  ULDC UR4, c[0x0][0x424] ;  /* 0x0001090000047ab9 */ /* 0x000fe20000000800 */
[----:B------:R-:W-:-:S03]  /*b0a0*/  UISETP.NE.AND.EX UP0, UPT, UR5, URZ, UPT, UP0 ;  /* 0x0000003f0500728c */ /* 0x000fc6000bf05300 */
[----:B------:R-:W-:Y:S01]  /*b0b0*/  ULDC UR5, c[0x0][0x2f0] ;  /* 0x0000bc0000057ab9 */ /* 0x000fe20000000800 */
[----:B------:R-:W-:-:S04]  /*b0c0*/  USEL UR4, UR4, 0x1, UP0 ;  /* 0x0000000104047887 */ /* 0x000fc80008000000 */
[----:B------:R-:W-:-:S06]  /*b0d0*/  UIMAD UR4, UR4, UR5, URZ ;  /* 0x00000005040472a4 */ /* 0x000fcc000f8e023f */
[----:B------:R-:W-:Y:S01]  /*b0e0*/  IMAD.U32 R36, RZ, RZ, UR4 ;  /* 0x00000004ff247e24 */ /* 0x000fe2000f8e00ff */
[----:B--2---:R0:W-:Y:S01]  /*b0f0*/  @P0 STL [R1+0xc], R0 ;  /* 0x00000c0001000387 */ /* 0x0041e20000100800 */
[----:B----4-:R-:W-:Y:S05]  /*b100*/  @P0 BRA `(.L_x_410) ;  /* 0x0000000000200947 */ /* 0x010fea0003800000 */
[----:B------:R-:W-:Y:S02]  /*b110*/  ULDC UR4, c[0x0][0x288] ;  /* 0x0000a20000047ab9 */ /* 0x000fe40000000800 */
[----:B0-----:R-:W-:-:S05]  /*b120*/  MOV R0, UR4 ;  /* 0x0000000400007c02 */ /* 0x001fca0008000f00 */
[----:B------:R1:W-:Y:S01]  /*b130*/  STL [R1+0xc], R0 ;  /* 0x00000c0001007387 */ /* 0x0003e20000100800 */
[----:B------:R-:W-:Y:S05]  /*b140*/  @!P2 BRA `(.L_x_410) ;  /* 0x000000000010a947 */ /* 0x000fea0003800000 */
[----:B------:R-:W2:Y:S04]  /*b150*/  LDG.E R5, desc[UR50][R2.64] ;  /* 0x0000003202057981 */ /* 0x000ea8000c1e1900 */
[----:B-1----:R-:W2:Y:S02]  /*b160*/  LDG.E R0, desc[UR50][R2.64+0x4] ;  /* 0x0000043202007981 */ /* 0x002ea4000c1e1900 */
[----:B--2---:R-:W-:-:S05]  /*b170*/  IMAD.IADD R0, R0, 0x1, -R5 ;  /* 0x0000000100007824 */ /* 0x004fca00078e0a05 */
[----:B------:R2:W-:Y:S02]  /*b180*/  STL [R1+0xc], R0 ;  /* 0x00000c0001007387 */ /* 0x0005e40000100800 */
.L_x_410:
[----:B------:R-:W-:Y:S01]  /*b190*/  ULDC.64 UR4, c[0x0][0xa20] ;  /* 0x0002880000047ab9 */ /* 0x000fe20000000a00 */
[----:B------:R-:W-:Y:S01]  /*b1a0*/  IMAD.MOV.U32 R28, RZ, RZ, R30 ;  /* 0x000000ffff1c7224 */ /* 0x000fe200078e001e */
[----:B------:R-:W-:-:S04]  /*b1b0*/  ISETP.NE.U32.AND P0, PT, RZ, UR4, PT ;  /* 0x00000004ff007c0c */ /* 0x000fc8000bf05070 */
[----:B------:R-:W-:-:S13]  /*b1c0*/  ISETP.NE.AND.EX P0, PT, RZ, UR5, PT, P0 ;  /* 0x00000005ff007c0c */ /* 0x000fda000bf05300 */
[----:B------:R-:W-:Y:S05]  /*b1d0*/  @!P0 BRA `(.L_x_411) ;  /* 0x0000000000108947 */ /* 0x000fea0003800000 */
[----:B------:R-:W-:-:S04]  /*b1e0*/  IADD3 R2, P0, R26, UR4, RZ ;  /* 0x000000041a027c10 */ /* 0x000fc8000ff1e0ff */
[----:B------:R-:W-:-:S05]  /*b1f0*/  IADD3.X R3, R27, UR5, RZ, P0, !PT ;  /* 0x000000051b037c10 */ /* 0x000fca00087fe4ff */
[----:B------:R3:W5:Y:S01]  /*b200*/  LDG.E R36, desc[UR50][R2.64] ;  /* 0x0000003202247981 */ /* 0x000762000c1e1900 */
[----:B------:R-:W-:Y:S05]  /*b210*/  BRA `(.L_x_412) ;  /* 0x0000000000247947 */ /* 0x000fea0003800000 */
.L_x_411:
[----:B------:R-:W-:Y:S02]  /*b220*/  ULDC.64 UR4, c[0x0][0xa08] ;  /* 0x0002820000047ab9 */ /* 0x000fe40000000a00 */
[----:B------:R-:W-:-:S04]  /*b230*/  ISETP.NE.U32.AND P0, PT, RZ, UR4, PT ;  /* 0x00000004ff007c0c */ /* 0x000fc8000bf05070 */
[----:B------:R-:W-:-:S13]  /*b240*/  ISETP.NE.AND.EX P0, PT, RZ, UR5, PT, P0 ;  /* 0x00000005ff007c0c */ /* 0x000fda000bf05300 */
[----:B------:R-:W-:Y:S05]  /*b250*/  @!P0 BRA `(.L_x_412) ;  /* 0x0000000000148947 */ /* 0x000fea0003800000 */
[----:B------:R-:W3:Y:S02]  /*b260*/  LDC.64 R2, c[0x0][0xa08] ;  /* 0x00028200ff027b82 */ /* 0x000ee40000000a00 */
[----:B---3--:R-:W-:-:S05]  /*b270*/  IMAD.WIDE R2, R28, 0x4, R2 ;  /* 0x000000041c027825 */ /* 0x008fca00078e0202 */
[----:B------:R-:W3:Y:S04]  /*b280*/  LDG.E R36, desc[UR50][R2.64] ;  /* 0x0000003202247981 */ /* 0x000ee8000c1e1900 */
[----:B------:R-:W3:Y:S02]  /*b290*/  LDG.E R5, desc[UR50][R2.64+0x4] ;  /* 0x0000043202057981 */ /* 0x000ee4000c1e1900 */
[----:B---3--:R-:W-:-:S07]  /*b2a0*/  IMAD.IADD R36, R5, 0x1, -R36 ;  /* 0x0000000105247824 */ /* 0x008fce00078e0a24 */
.L_x_412:
[----:B-----5:R-:W-:Y:S01]  /*b2b0*/  IMAD.IADD R36, R36, 0x1, -R31 ;  /* 0x0000000124247824 */ /* 0x020fe200078e0a1f */
[----:B------:R-:W-:Y:S03]  /*b2c0*/  BSSY B7, `(.L_x_413) ;  /* 0x000036c000077945 */ /* 0x000fe60003800000 */
[C---:B012---:R-:W-:Y:S01]  /*b2d0*/  VIADD R0, R36.reuse, 0x3f ;  /* 0x0000003f24007836 */ /* 0x047fe20000000000 */
[----:B------:R-:W-:-:S04]  /*b2e0*/  ISETP.GT.AND P0, PT, R36, RZ, PT ;  /* 0x000000ff2400720c */ /* 0x000fc80003f04270 */
[----:B---3--:R-:W-:-:S04]  /*b2f0*/  SHF.R.S32.HI R3, RZ, 0x1f, R0 ;  /* 0x0000001fff037819 */ /* 0x008fc80000011400 */
[----:B------:R-:W-:-:S04]  /*b300*/  LEA.HI R3, R3, R0, RZ, 0x6 ;  /* 0x0000000003037211 */ /* 0x000fc800078f30ff */
[----:B------:R-:W-:-:S05]  /*b310*/  SHF.R.S32.HI R34, RZ, 0x6, R3 ;  /* 0x00000006ff227819 */ /* 0x000fca0000011403 */
[----:B------:R0:W-:Y:S01]  /*b320*/  STL [R1+0x30], R34 ;  /* 0x0000302201007387 */ /* 0x0001e20000100800 */
[----:B------:R-:W-:Y:S05]  /*b330*/  @P0 BRA `(.L_x_414) ;  /* 0x0000000000440947 */ /* 0x000fea0003800000 */
[----:B------:R-:W1:Y:S02]  /*b340*/  S2R R2, SR_TID.X ;  /* 0x0000000000027919 */ /* 0x000e640000002100 */
[----:B-1----:R-:W-:-:S04]  /*b350*/  LOP3.LUT R2, R2, 0x7f, RZ, 0xc0, !PT ;  /* 0x0000007f02027812 */ /* 0x002fc800078ec0ff */
[----:B------:R-:W-:-:S13]  /*b360*/  ISETP.NE.AND P0, PT, R2, RZ, PT ;  /* 0x000000ff0200720c */ /* 0x000fda0003f05270 */
[----:B------:R-:W-:Y:S05]  /*b370*/  @P0 BRA `(.L_x_415) ;  /* 0x0000003400800947 */ /* 0x000fea0003800000 */
[----:B------:R-:W1:Y:S01]  /*b380*/  S2R R5, SR_LANEID ;  /* 0x0000000000057919 */ /* 0x000e620000000000 */
[----:B------:R-:W-:Y:S01]  /*b390*/  VOTEU.ANY UR4, UPT, PT ;  /* 0x0000000000047886 */ /* 0x000fe200038e0100 */
[----:B------:R-:W2:Y:S01]  /*b3a0*/  LDC.64 R2, c[0x0][0xc60] ;  /* 0x00031800ff027b82 */ /* 0x000ea20000000a00 */
[----:B------:R-:W1:Y:S02]  /*b3b0*/  FLO.U32 R0, UR4 ;  /* 0x0000000400007d00 */ /* 0x000e6400080e0000 */
[----:B-1----:R-:W-:-:S06]  /*b3c0*/  ISETP.EQ.U32.AND P0, PT, R0, R5, PT ;  /* 0x000000050000720c */ /* 0x002fcc0003f02070 */
[----:B------:R-:W2:Y:S07]  /*b3d0*/  POPC R5, UR4 ;  /* 0x0000000400057d09 */ /* 0x000eae0008000000 */
[----:B--2---:R-:W2:Y:S01]  /*b3e0*/  @P0 ATOMG.E.ADD.STRONG.GPU PT, R3, desc[UR50][R2.64], R5 ;  /* 0x00000005020309a8 */ /* 0x004ea200081ee1f2 */
[----:B------:R-:W1:Y:S02]  /*b3f0*/  S2R R4, SR_LTMASK ;  /* 0x0000000000047919 */ /* 0x000e640000003900 */
[----:B-1----:R-:W-:-:S04]  /*b400*/  LOP3.LUT R4, R4, UR4, RZ, 0xc0, !PT ;  /* 0x0000000404047c12 */ /* 0x002fc8000f8ec0ff */
[----:B------:R-:W1:Y:S01]  /*b410*/  POPC R7, R4 ;  /* 0x0000000400077309 */ /* 0x000e620000000000 */
[----:B--2---:R-:W1:Y:S02]  /*b420*/  SHFL.IDX PT, R0, R3, R0, 0x1f ;  /* 0x00001f0003007589 */ /* 0x004e6400000e0000 */
[----:B-1----:R-:W-:Y:S01]  /*b430*/  IADD3 R16, R0, UR37, R7 ;  /* 0x0000002500107c10 */ /* 0x002fe2000fffe007 */
[----:B------:R-:W-:Y:S06]  /*b440*/  BRA `(.L_x_415) ;  /* 0x00000034004c7947 */ /* 0x000fec0003800000 */
.L_x_414:
[----:B------:R-:W-:Y:S01]  /*b450*/  VIADD R0, R23, 0x22400 ;  /* 0x0002240017007836 */ /* 0x000fe20000000000 */
[----:B------:R-:W-:Y:S04]  /*b460*/  BSSY B6, `(.L_x_416) ;  /* 0x0000013000067945 */ /* 0x000fe80003800000 */
[----:B------:R-:W-:-:S13]  /*b470*/  LOP3.LUT P0, RZ, R0, 0x3ff, RZ, 0xc0, !PT ;  /* 0x000003ff00ff7812 */ /* 0x000fda000780c0ff */
[----:B------:R-:W-:Y:S05]  /*b480*/  @!P0 BRA `(.L_x_417) ;  /* 0x0000000000408947 */ /* 0x000fea0003800000 */
[----:B------:R-:W-:Y:S01]  /*b490*/  MOV R2, 0x0 ;  /* 0x0000000000027802 */ /* 0x000fe20000000f00 */
[----:B------:R-:W-:Y:S01]  /*b4a0*/  ULDC.64 UR6, c[0x4][0x90] ;  /* 0x0100240000067ab9 */ /* 0x000fe20000000a00 */
[----:B------:R-:W-:Y:S01]  /*b4b0*/  ULDC.64 UR8, c[0x4][0x98] ;  /* 0x0100260000087ab9 */ /* 0x000fe20000000a00 */
[----:B------:R-:W-:Y:S01]  /*b4c0*/  ULDC.64 UR4, c[0x4][0x8] ;  /* 0x0100020000047ab9 */ /* 0x000fe20000000a00 */
[----:B------:R-:W-:Y:S01]  /*b4d0*/  MOV R4, UR6 ;  /* 0x0000000600047c02 */ /* 0x000fe20008000f00 */
[----:B------:R-:W-:Y:S01]  /*b4e0*/  IMAD.U32 R5, RZ, RZ, UR7 ;  /* 0x00000007ff057e24 */ /* 0x000fe2000f8e00ff */
[----:B------:R-:W1:Y:S01]  /*b4f0*/  LDC.64 R2, c[0x4][R2] ;  /* 0x0100000002027b82 */ /* 0x000e620000000a00 */
        /* <DEDUP_REMOVED lines=9> */
.L_x_417:
[----:B------:R-:W-:Y:S05]  /*b590*/  BSYNC B6 ;  /* 0x0000000000067941 */ /* 0x000fea0003800000 */
.L_x_416:
        /* <DEDUP_REMOVED lines=8> */
[----:B------:R1:W2:Y:S01]  /*b620*/  LDC.64 R2, c[0x4][R29] ;  /* 0x010000001d027b82 */ /* 0x0002a20000000a00 */
        /* <DEDUP_REMOVED lines=8> */
[----:B-1----:R-:W-:-:S07]  /*b6b0*/  IMAD.MOV.U32 R13, RZ, RZ, RZ ;  /* 0x000000ffff0d7224 */ /* 0x002fce00078e00ff */
[----:B------:R-:W-:-:S07]  /*b6c0*/  LEPC R20, `(.L_x_420) ;  /* 0x000000001014794e */ /* 0x000fce0000000000 */
[----:B0-2---:R-:W-:Y:S05]  /*b6d0*/  CALL.ABS.NOINC R2 ;  /* 0x0000000002007343 */ /* 0x005fea0003c00000 */
.L_x_420:
        /* <DEDUP_REMOVED lines=15> */
.L_x_419:
[----:B------:R-:W-:Y:S05]  /*b7d0*/  BSYNC B6 ;  /* 0x0000000000067941 */ /* 0x000fea0003800000 */
.L_x_418:
[----:B------:R-:W1:Y:S01]  /*b7e0*/  S2R R21, SR_TID.X ;  /* 0x0000000000157919 */ /* 0x000e620000002100 */
[----:B------:R-:W-:Y:S01]  /*b7f0*/  ULDC.64 UR4, c[0x0][0x9f8] ;  /* 0x00027e0000047ab9 */ /* 0x000fe20000000a00 */
[----:B------:R-:W2:Y:S01]  /*b800*/  LDC R20, c[0x0][0x430] ;  /* 0x00010c00ff147b82 */ /* 0x000ea20000000800 */
[----:B------:R-:W-:Y:S01]  /*b810*/  ISETP.NE.U32.AND P0, PT, RZ, UR4, PT ;  /* 0x00000004ff007c0c */ /* 0x000fe2000bf05070 */
[----:B------:R-:W3:Y:S03]  /*b820*/  S2R R2, SR_TID.X ;  /* 0x0000000000027919 */ /* 0x000ee60000002100 */
[----:B------:R-:W-:-:S13]  /*b830*/  ISETP.NE.AND.EX P0, PT, RZ, UR5, PT, P0 ;  /* 0x00000005ff007c0c */ /* 0x000fda000bf05300 */
[----:B------:R-:W-:Y:S01]  /*b840*/  @P0 IADD3 R26, P1, R26, UR4, RZ ;  /* 0x000000041a1a0c10 */ /* 0x000fe2000ff3e0ff */
[----:B------:R-:W-:-:S03]  /*b850*/  ULDC UR4, c[0x0][0x320] ;  /* 0x0000c80000047ab9 */ /* 0x000fc60000000800 */
[----:B------:R-:W-:-:S05]  /*b860*/  @P0 IADD3.X R27, R27, UR5, RZ, P1, !PT ;  /* 0x000000051b1b0c10 */ /* 0x000fca0008ffe4ff */
[----:B------:R4:W5:Y:S01]  /*b870*/  @P0 LDG.E R28, desc[UR50][R26.64] ;  /* 0x000000321a1c0981 */ /* 0x000962000c1e1900 */
[----:B------:R-:W-:Y:S01]  /*b880*/  LOP3.LUT R22, R22, 0xffffffbf, RZ, 0xc0, !PT ;  /* 0xffffffbf16167812 */ /* 0x000fe200078ec0ff */
[----:B------:R-:W-:Y:S01]  /*b890*/  UMOV UR5, 0xffffffff ;  /* 0xffffffff00057882 */ /* 0x000fe20000000000 */
[----:B-1----:R-:W-:-:S04]  /*b8a0*/  SHF.L.U32 R29, R21, 0x3, RZ ;  /* 0x00000003151d7819 */ /* 0x002fc800000006ff */
[----:B------:R-:W-:Y:S01]  /*b8b0*/  LOP3.LUT R29, R29, 0x38, RZ, 0xc0, !PT ;  /* 0x000000381d1d7812 */ /* 0x000fe200078ec0ff */
[C---:B---3--:R-:W-:Y:S02]  /*b8c0*/  IMAD.SHL.U32 R21, R2.reuse, 0x8, RZ ;  /* 0x0000000802157824 */ /* 0x048fe400078e00ff */
[----:B------:R-:W-:Y:S01]  /*b8d0*/  IMAD.SHL.U32 R9, R2, 0x10, RZ ;  /* 0x0000001002097824 */ /* 0x000fe200078e00ff */
[C---:B------:R-:W-:Y:S02]  /*b8e0*/  LOP3.LUT R35, R29.reuse, 0x40, RZ, 0xfc, !PT ;  /* 0x000000401d237812 */ /* 0x040fe400078efcff */
[----:B------:R-:W-:Y:S02]  /*b8f0*/  LOP3.LUT R32, R29, 0x180, RZ, 0xfc, !PT ;  /* 0x000001801d207812 */ /* 0x000fe400078efcff */
[----:B------:R-:W1:Y:S01]  /*b900*/  S2R R29, SR_TID.X ;  /* 0x00000000001d7919 */ /* 0x000e620000002100 */
[----:B------:R-:W-:Y:S02]  /*b910*/  ISETP.GE.AND P0, PT, R35, UR4, PT ;  /* 0x0000000423007c0c */ /* 0x000fe4000bf06270 */
[----:B------:R-:W-:-:S02]  /*b920*/  ISETP.GE.AND P1, PT, R32, UR4, PT ;  /* 0x0000000420007c0c */ /* 0x000fc4000bf26270 */
[----:B------:R-:W-:Y:S02]  /*b930*/  LOP3.LUT R21, R21, 0x38, RZ, 0xc0, !PT ;  /* 0x0000003815157812 */ /* 0x000fe400078ec0ff */
[----:B------:R-:W-:Y:S02]  /*b940*/  LOP3.LUT R9, R37, 0x70, R9, 0xf8, !PT ;  /* 0x0000007025097812 */ /* 0x000fe400078ef809 */
[C---:B------:R-:W-:Y:S02]  /*b950*/  ISETP.GE.AND P2, PT, R21.reuse, UR4, PT ;  /* 0x0000000415007c0c */ /* 0x040fe4000bf46270 */
[----:B------:R-:W-:Y:S02]  /*b960*/  LOP3.LUT R21, R21, 0x140, RZ, 0xfc, !PT ;  /* 0x0000014015157812 */ /* 0x000fe400078efcff */
[----:B------:R-:W-:Y:S02]  /*b970*/  SEL R0, RZ, 0x40, P1 ;  /* 0x00000040ff007807 */ /* 0x000fe40000800000 */
[----:B------:R-:W-:-:S04]  /*b980*/  @P0 LOP3.LUT R22, R22, 0x40, RZ, 0xfc, !PT ;  /* 0x0000004016160812 */ /* 0x000fc800078efcff */
[----:B------:R-:W-:-:S04]  /*b990*/  LOP3.LUT R22, R22, 0xffffff7f, RZ, 0xc0, !PT ;  /* 0xffffff7f16167812 */ /* 0x000fc800078ec0ff */
[----:B------:R-:W-:Y:S02]  /*b9a0*/  @P2 LOP3.LUT R22, R22, 0x80, RZ, 0xfc, !PT ;  /* 0x0000008016162812 */ /* 0x000fe400078efcff */
[----:B------:R-:W-:Y:S02]  /*b9b0*/  ISETP.GE.AND P2, PT, R21, UR4, PT ;  /* 0x0000000415007c0c */ /* 0x000fe4000bf46270 */
[----:B------:R-:W-:Y:S01]  /*b9c0*/  LOP3.LUT R22, R22, 0xffffffdf, RZ, 0xc0, !PT ;  /* 0xffffffdf16167812 */ /* 0x000fe200078ec0ff */
[C---:B-1----:R-:W-:Y:S02]  /*b9d0*/  IMAD.SHL.U32 R32, R29.reuse, 0x8, RZ ;  /* 0x000000081d207824 */ /* 0x042fe400078e00ff */
[----:B------:R-:W-:-:S03]  /*b9e0*/  IMAD.SHL.U32 R29, R29, 0x8, RZ ;  /* 0x000000081d1d7824 */ /* 0x000fc600078e00ff */
[----:B------:R-:W-:Y:S02]  /*b9f0*/  LOP3.LUT R32, R32, 0x38, RZ, 0xc0, !PT ;  /* 0x0000003820207812 */ /* 0x000fe400078ec0ff */
[----:B------:R-:W-:Y:S02]  /*ba00*/  LOP3.LUT R29, R29, 0x38, RZ, 0xc0, !PT ;  /* 0x000000381d1d7812 */ /* 0x000fe400078ec0ff */
[C---:B------:R-:W-:Y:S02]  /*ba10*/  LOP3.LUT R35, R32.reuse, 0x80, RZ, 0xfc, !PT ;  /* 0x0000008020237812 */ /* 0x040fe400078efcff */
[----:B------:R-:W-:Y:S02]  /*ba20*/  LOP3.LUT R32, R32, 0x1c0, RZ, 0xfc, !PT ;  /* 0x000001c020207812 */ /* 0x000fe400078efcff */
[----:B------:R-:W-:Y:S02]  /*ba30*/  ISETP.GE.AND P5, PT, R35, UR4, PT ;  /* 0x0000000423007c0c */ /* 0x000fe4000bfa6270 */
[----:B------:R-:W-:-:S02]  /*ba40*/  LOP3.LUT R29, R29, 0xc0, RZ, 0xfc, !PT ;  /* 0x000000c01d1d7812 */ /* 0x000fc400078efcff */
[----:B------:R-:W-:Y:S01]  /*ba50*/  ISETP.GE.AND P0, PT, R32, UR4, PT ;  /* 0x0000000420007c0c */ /* 0x000fe2000bf06270 */
[----:B------:R-:W-:Y:S01]  /*ba60*/  IMAD.SHL.U32 R32, R2, 0x8, RZ ;  /* 0x0000000802207824 */ /* 0x000fe200078e00ff */
[----:B------:R-:W-:Y:S02]  /*ba70*/  ISETP.GE.AND P4, PT, R29, UR4, PT ;  /* 0x000000041d007c0c */ /* 0x000fe4000bf86270 */
[----:B------:R-:W-:Y:S02]  /*ba80*/  LEA R29, R34, 0xffffffc0, 0x6 ;  /* 0xffffffc0221d7811 */ /* 0x000fe400078e30ff */
[----:B------:R-:W-:Y:S02]  /*ba90*/  LOP3.LUT R32, R32, 0x38, RZ, 0xc0, !PT ;  /* 0x0000003820207812 */ /* 0x000fe400078ec0ff */
[----:B------:R-:W-:Y:S01]  /*baa0*/  SEL R7, RZ, 0x80, P0 ;  /* 0x00000080ff077807 */ /* 0x000fe20000000000 */
[----:B------:R-:W-:Y:S01]  /*bab0*/  IMAD.IADD R35, R9, 0x1, R29 ;  /* 0x0000000109237824 */ /* 0x000fe200078e021d */
[----:B------:R-:W-:-:S02]  /*bac0*/  @P5 LOP3.LUT R22, R22, 0x20, RZ, 0xfc, !PT ;  /* 0x0000002016165812 */ /* 0x000fc400078efcff */
[----:B------:R-:W-:Y:S02]  /*bad0*/  LOP3.LUT R32, R32, 0x100, RZ, 0xfc, !PT ;  /* 0x0000010020207812 */ /* 0x000fe400078efcff */
[----:B------:R-:W-:Y:S02]  /*bae0*/  LOP3.LUT R22, R22, 0xffffffef, RZ, 0xc0, !PT ;  /* 0xffffffef16167812 */ /* 0x000fe400078ec0ff */
[----:B------:R-:W-:Y:S02]  /*baf0*/  ISETP.GE.AND P3, PT, R32, UR4, PT ;  /* 0x0000000420007c0c */ /* 0x000fe4000bf66270 */
[----:B------:R-:W-:-:S04]  /*bb00*/  @P4 LOP3.LUT R22, R22, 0x10, RZ, 0xfc, !PT ;  /* 0x0000001016164812 */ /* 0x000fc800078efcff */
[----:B------:R-:W-:-:S04]  /*bb10*/  LOP3.LUT R22, R22, 0xfffffffb, RZ, 0xc0, !PT ;  /* 0xfffffffb16167812 */ /* 0x000fc800078ec0ff */
[----:B------:R-:W-:-:S04]  /*bb20*/  LOP3.LUT R22, R22, 0xfffffff7, RZ, 0xc0, !PT ;  /* 0xfffffff716167812 */ /* 0x000fc800078ec0ff */
[----:B------:R-:W-:-:S04]  /*bb30*/  @P3 LOP3.LUT R22, R22, 0x8, RZ, 0xfc, !PT ;  /* 0x0000000816163812 */ /* 0x000fc800078efcff */
[----:B------:R-:W-:Y:S01]  /*bb40*/  @P2 LOP3.LUT R22, R22, 0x4, RZ, 0xfc, !PT ;  /* 0x0000000416162812 */ /* 0x000fe200078efcff */
[----:B--2-4-:R-:W-:Y:S06]  /*bb50*/  BRA.DIV UR5, `(.L_x_421) ;  /* 0x0000003e05907947 */ /* 0x014fec000b800000 */
.L_x_488:
[----:B------:R-:W-:Y:S01]  /*bb60*/  ISETP.NE.AND P1, PT, R20, 0x1, PT ;  /* 0x000000011400780c */ /* 0x000fe20003f25270 */
[----:B0-----:R-:W-:Y:S01]  /*bb70*/  IMAD.MOV.U32 R34, RZ, RZ, RZ ;  /* 0x000000ffff227224 */ /* 0x001fe200078e00ff */
[C---:B------:R-:W-:Y:S02]  /*bb80*/  ISETP.GE.AND P0, PT, R35.reuse, R36, PT ;  /* 0x000000242300720c */ /* 0x040fe40003f06270 */
[----:B------:R-:W-:Y:S02]  /*bb90*/  IADD3 R35, R35, R31, RZ ;  /* 0x0000001f23237210 */ /* 0x000fe40007ffe0ff */
[----:B------:R-:W-:Y:S02]  /*bba0*/  ISETP.GT.U32.OR P0, PT, R9, 0x3f, P0 ;  /* 0x0000003f0900780c */ /* 0x000fe40000704470 */
[----:B-----5:R-:W-:Y:S01]  /*bbb0*/  SHF.R.S32.HI R32, RZ, 0x1f, R28 ;  /* 0x0000001fff207819 */ /* 0x020fe2000001141c */
[----:B------:R-:W-:Y:S01]  /*bbc0*/  IMAD.MOV.U32 R6, RZ, RZ, R35 ;  /* 0x000000ffff067224 */ /* 0x000fe200078e0023 */
[----:B------:R-:W-:-:S02]  /*bbd0*/  LOP3.LUT P6, RZ, R22, 0x80, RZ, 0xc0, !PT ;  /* 0x0000008016ff7812 */ /* 0x000fc400078cc0ff */
[----:B------:R-:W-:Y:S01]  /*bbe0*/  LOP3.LUT R22, R22, 0xfffff7ff, RZ, 0xc0, !PT ;  /* 0xfffff7ff16167812 */ /* 0x000fe200078ec0ff */
[----:B------:R-:W0:Y:S03]  /*bbf0*/  @P1 LDC R3, c[0x0][0x434] ;  /* 0x00010d00ff031b82 */ /* 0x000e260000000800 */
[----:B------:R-:W-:-:S05]  /*bc00*/  @P1 LOP3.LUT R22, R22, 0x800, RZ, 0xfc, !PT ;  /* 0x0000080016161812 */ /* 0x000fca00078efcff */
[----:B------:R-:W1:Y:S08]  /*bc10*/  @P1 LDC R2, c[0x0][0x438] ;  /* 0x00010e00ff021b82 */ /* 0x000e700000000800 */
[----:B------:R-:W2:Y:S01]  /*bc20*/  @!P0 LDC.64 R4, c[0x0][0x428] ;  /* 0x00010a00ff048b82 */ /* 0x000ea20000000a00 */
[----:B0-----:R-:W-:-:S05]  /*bc30*/  @P1 IMAD.HI.U32 R3, R35, R3, RZ ;  /* 0x0000000323031227 */ /* 0x001fca00078e00ff */
[----:B-1----:R-:W-:-:S04]  /*bc40*/  @P1 SHF.R.U32.HI R6, RZ, R2, R3 ;  /* 0x00000002ff061219 */ /* 0x002fc80000011603 */
[--C-:B------:R-:W-:Y:S01]  /*bc50*/  @!P0 SHF.R.S32.HI R3, RZ, 0x1f, R6.reuse ;  /* 0x0000001fff038819 */ /* 0x100fe20000011406 */
[----:B------:R-:W-:Y:S02]  /*bc60*/  @!P0 IMAD.MOV.U32 R2, RZ, RZ, R6 ;  /* 0x000000ffff028224 */ /* 0x000fe400078e0006 */
[-C--:B--2---:R-:W-:Y:S02]  /*bc70*/  @!P0 IMAD R8, R32, R4.reuse, RZ ;  /* 0x0000000420088224 */ /* 0x084fe400078e02ff */
[----:B------:R-:W-:-:S04]  /*bc80*/  @!P0 IMAD.WIDE.U32 R2, R28, R4, R2 ;  /* 0x000000041c028225 */ /* 0x000fc800078e0002 */
[----:B------:R-:W-:Y:S02]  /*bc90*/  @!P0 IMAD R8, R28, R5, R8 ;  /* 0x000000051c088224 */ /* 0x000fe400078e0208 */
[----:B------:R-:W0:Y:S02]  /*bca0*/  @!P0 LDC.64 R4, c[0x0][0x418] ;  /* 0x00010600ff048b82 */ /* 0x000e240000000a00 */
[----:B------:R-:W-:Y:S01]  /*bcb0*/  @!P0 IMAD.IADD R8, R3, 0x1, R8 ;  /* 0x0000000103088824 */ /* 0x000fe200078e0208 */
[----:B------:R-:W-:Y:S02]  /*bcc0*/  SEL R3, RZ, 0x1, P6 ;  /* 0x00000001ff037807 */ /* 0x000fe40003000000 */
[----:B0-----:R-:W-:-:S04]  /*bcd0*/  @!P0 LEA R4, P1, R2, R4, 0x2 ;  /* 0x0000000402048211 */ /* 0x001fc800078210ff */
[----:B------:R-:W-:Y:S02]  /*bce0*/  @!P0 LEA.HI.X R5, R2, R5, R8, 0x2, P1 ;  /* 0x0000000502058211 */ /* 0x000fe400008f1408 */
[----:B------:R-:W-:-:S03]  /*bcf0*/  LOP3.LUT P1, RZ, R22, 0x40, RZ, 0xc0, !PT ;  /* 0x0000004016ff7812 */ /* 0x000fc6000782c0ff */
[----:B------:R0:W5:Y:S01]  /*bd00*/  @!P0 LDG.E R34, desc[UR50][R4.64] ;  /* 0x0000003204228981 */ /* 0x000162000c1e1900 */
[----:B------:R-:W-:Y:S02]  /*bd10*/  SEL R2, RZ, 0xffffffff, P1 ;  /* 0xffffffffff027807 */ /* 0x000fe40000800000 */
[----:B------:R-:W-:Y:S02]  /*bd20*/  ISETP.GT.U32.AND P1, PT, R9, 0x3f, PT ;  /* 0x0000003f0900780c */ /* 0x000fe40003f24070 */
[----:B------:R-:W-:Y:S01]  /*bd30*/  LOP3.LUT R22, R22, 0xfffffbff, RZ, 0xc0, !PT ;  /* 0xfffffbff16167812 */ /* 0x000fe200078ec0ff */
[----:B------:R-:W-:Y:S01]  /*bd40*/  IMAD.SHL.U32 R2, R2, 0x2, RZ ;  /* 0x0000000202027824 */ /* 0x000fe200078e00ff */
[----:B------:R-:W-:Y:S02]  /*bd50*/  SHF.R.S32.HI R26, RZ, 0x1f, R18 ;  /* 0x0000001fff1a7819 */ /* 0x000fe40000011412 */
[----:B0-----:R-:W-:Y:S02]  /*bd60*/  SEL R4, RZ, 0x8, P4 ;  /* 0x00000008ff047807 */ /* 0x001fe40002000000 */
[----:B------:R-:W-:-:S02]  /*bd70*/  LOP3.LUT R2, R2, 0x2, R3, 0xe2, !PT ;  /* 0x0000000202027812 */ /* 0x000fc400078ee203 */
[----:B------:R-:W-:-:S04]  /*bd80*/  SEL R3, RZ, 0x4, P5 ;  /* 0x00000004ff037807 */ /* 0x000fc80002800000 */
[----:B------:R-:W-:Y:S02]  /*bd90*/  LOP3.LUT R2, R4, R2, R3, 0xfe, !PT ;  /* 0x0000000204027212 */ /* 0x000fe400078efe03 */
[----:B------:R-:W-:Y:S02]  /*bda0*/  SEL R3, RZ, 0x10, P3 ;  /* 0x00000010ff037807 */ /* 0x000fe40001800000 */
[----:B------:R-:W-:-:S04]  /*bdb0*/  SEL R4, RZ, 0x20, P2 ;  /* 0x00000020ff047807 */ /* 0x000fc80001000000 */
[----:B------:R-:W-:-:S04]  /*bdc0*/  LOP3.LUT R2, R4, R2, R3, 0xfe, !PT ;  /* 0x0000000204027212 */ /* 0x000fc800078efe03 */
[----:B------:R-:W-:Y:S01]  /*bdd0*/  LOP3.LUT R10, R2, R0, RZ, 0xfc, !PT ;  /* 0x00000000020a7212 */ /* 0x000fe200078efcff */
[----:B------:R-:W-:Y:S01]  /*bde0*/  IMAD.MOV R0, RZ, RZ, -R6 ;  /* 0x000000ffff007224 */ /* 0x000fe200078e0a06 */
[----:B------:R-:W-:-:S03]  /*bdf0*/  MOV R2, UR36 ;  /* 0x0000002400027c02 */ /* 0x000fc60008000f00 */
[----:B------:R-:W-:Y:S01]  /*be00*/  IMAD R35, R20, R0, R35 ;  /* 0x0000000014237224 */ /* 0x000fe200078e0223 */
[----:B------:R-:W-:Y:S01]  /*be10*/  LOP3.LUT R0, R10, R7, RZ, 0xfc, !PT ;  /* 0x000000070a007212 */ /* 0x000fe200078efcff */
[----:B------:R0:W-:Y:S01]  /*be20*/  STL [R1+0x28], R10 ;  /* 0x0000280a01007387 */ /* 0x0001e20000100800 */
[----:B------:R-:W-:-:S03]  /*be30*/  ISETP.NE.AND P0, PT, R2, 0x3, PT ;  /* 0x000000030200780c */ /* 0x000fc60003f05270 */
[----:B------:R0:W-:Y:S10]  /*be40*/  STL [R1+0x4], R0 ;  /* 0x0000040001007387 */ /* 0x0001f40000100800 */
[----:B------:R-:W-:-:S04]  /*be50*/  @P0 LOP3.LUT R22, R22, 0x400, RZ, 0xfc, !PT ;  /* 0x0000040016160812 */ /* 0x000fc800078efcff */
[----:B------:R-:W-:-:S04]  /*be60*/  LOP3.LUT R22, R22, 0xfffffffe, RZ, 0xc0, !PT ;  /* 0xfffffffe16167812 */ /* 0x000fc800078ec0ff */
[----:B------:R-:W-:Y:S01]  /*be70*/  @P1 LOP3.LUT R22, R22, 0x1, RZ, 0xfc, !PT ;  /* 0x0000000116161812 */ /* 0x000fe200078efcff */
[----:B0-----:R-:W-:Y:S06]  /*be80*/  @!P0 BRA `(.L_x_422) ;  /* 0x0000000000048947 */ /* 0x001fec0003800000 */
[----:B------:R-:W-:Y:S01]  /*be90*/  BPT.TRAP 0x1 ;  /* 0x000000040000795c */ /* 0x000fe20000300000 */
.L_x_422:
[----:B------:R-:W-:Y:S01]  /*bea0*/  IMAD R27, R24, 0x8, R23 ;  /* 0x00000008181b7824 */ /* 0x000fe200078e0217 */
[----:B------:R-:W-:Y:S01]  /*beb0*/  SHF.L.U32 R0, R25, 0x1f, RZ ;  /* 0x0000001f19007819 */ /* 0x000fe200000006ff */
[----:B------:R-:W-:Y:S03]  /*bec0*/  BSSY B0, `(.L_x_423) ;  /* 0x0000003000007945 */ /* 0x000fe60003800000 */
[----:B------:R-:W0:Y:S02]  /*bed0*/  SYNCS.PHASECHK.TRANS64.TRYWAIT P0, [R27+URZ+0x28c40], R0 ;  /* 0x028c40001b0075a7 */ /* 0x000e24000800017f */
[----:B0-----:R-:W-:Y:S05]  /*bee0*/  @!P0 BRA `(.L_x_424) ;  /* 0x0000003800dc8947 */ /* 0x001fea0003800000 */
.L_x_489:
[----:B------:R-:W-:Y:S05]  /*bef0*/  BSYNC B0 ;  /* 0x0000000000007941 */ /* 0x000fea0003800000 */
.L_x_423:
[----:B0-----:R-:W-:Y:S01]  /*bf00*/  SHF.R.S32.HI R0, RZ, 0x1f, R35 ;  /* 0x0000001fff007819 */ /* 0x001fe20000011423 */
[----:B------:R-:W-:Y:S01]  /*bf10*/  ULDC.64 UR4, c[0x0][0x300] ;  /* 0x0000c00000047ab9 */ /* 0x000fe20000000a00 */
[----:B-----5:R-:W-:Y:S01]  /*bf20*/  SHF.R.S32.HI R4, RZ, 0x1f, R34 ;  /* 0x0000001fff047819 */ /* 0x020fe20000011422 */
[----:B------:R-:W-:Y:S01]  /*bf30*/  IMAD.WIDE.U32 R2, R35, UR4, RZ ;  /* 0x0000000423027c25 */ /* 0x000fe2000f8e00ff */
[----:B------:R-:W-:Y:S01]  /*bf40*/  IADD3 R29, -R37, R36, -R29 ;  /* 0x00000024251d7210 */ /* 0x000fe20007ffe91d */
[----:B------:R0:W-:Y:S01]  /*bf50*/  STL [R1+0x1c], R0 ;  /* 0x00001c0001007387 */ /* 0x0001e20000100800 */
[----:B------:R-:W-:-:S03]  /*bf60*/  LOP3.LUT R22, R22, 0xfffffffd, RZ, 0xc0, !PT ;  /* 0xfffffffd16167812 */ /* 0x000fc600078ec0ff */
[----:B------:R1:W-:Y:S01]  /*bf70*/  STL [R1+0x20], R4 ;  /* 0x0000200401007387 */ /* 0x0003e20000100800 */
[----:B0-----:R-:W-:-:S04]  /*bf80*/  IMAD R0, R0, UR4, RZ ;  /* 0x0000000400007c24 */ /* 0x001fc8000f8e02ff */
[----:B------:R-:W-:Y:S01]  /*bf90*/  IMAD R0, R35, UR5, R0 ;  /* 0x0000000523007c24 */ /* 0x000fe2000f8e0200 */
[----:B------:R-:W-:-:S03]  /*bfa0*/  ULDC.64 UR4, c[0x0][0x310] ;  /* 0x0000c40000047ab9 */ /* 0x000fc60000000a00 */
[----:B------:R-:W-:Y:S02]  /*bfb0*/  IMAD.IADD R3, R3, 0x1, R0 ;  /* 0x0000000103037824 */ /* 0x000fe400078e0200 */
[----:B------:R-:W-:Y:S02]  /*bfc0*/  IMAD R0, R4, UR4, RZ ;  /* 0x0000000404007c24 */ /* 0x000fe4000f8e02ff */
[----:B-1----:R-:W0:Y:S01]  /*bfd0*/  S2R R4, SR_TID.X ;  /* 0x0000000000047919 */ /* 0x002e220000002100 */
[----:B------:R-:W-:-:S04]  /*bfe0*/  IMAD.WIDE.U32 R2, R34, UR4, R2 ;  /* 0x0000000422027c25 */ /* 0x000fc8000f8e0002 */
[----:B------:R-:W-:Y:S01]  /*bff0*/  IMAD R0, R34, UR5, R0 ;  /* 0x0000000522007c24 */ /* 0x000fe2000f8e0200 */
[----:B------:R-:W-:-:S03]  /*c000*/  ULDC.64 UR4, c[0x0][0x308] ;  /* 0x0000c20000047ab9 */ /* 0x000fc60000000a00 */
[----:B------:R-:W-:Y:S02]  /*c010*/  IMAD.IADD R3, R3, 0x1, R0 ;  /* 0x0000000103037824 */ /* 0x000fe400078e0200 */
[----:B------:R-:W-:Y:S02]  /*c020*/  IMAD R0, R26, UR4, RZ ;  /* 0x000000041a007c24 */ /* 0x000fe4000f8e02ff */
[----:B------:R-:W-:-:S04]  /*c030*/  IMAD.WIDE.U32 R2, R18, UR4, R2 ;  /* 0x0000000412027c25 */ /* 0x000fc8000f8e0002 */
[----:B------:R-:W-:Y:S01]  /*c040*/  IMAD R0, R18, UR5, R0 ;  /* 0x0000000512007c24 */ /* 0x000fe2000f8e0200 */
[----:B------:R-:W-:-:S03]  /*c050*/  ULDC.64 UR4, c[0x0][0x2e8] ;  /* 0x0000ba0000047ab9 */ /* 0x000fc60000000a00 */
[----:B------:R-:W-:Y:S01]  /*c060*/  IMAD.IADD R5, R3, 0x1, R0 ;  /* 0x0000000103057824 */ /* 0x000fe200078e0200 */
[----:B------:R-:W-:Y:S01]  /*c070*/  LEA R0, P0, R2, UR4, 0x1 ;  /* 0x0000000402007c11 */ /* 0x000fe2000f8008ff */
[----:B------:R-:W-:-:S03]  /*c080*/  ULDC UR4, c[0x0][0x2f4] ;  /* 0x0000bd0000047ab9 */ /* 0x000fc60000000800 */
[----:B------:R-:W-:Y:S01]  /*c090*/  LEA.HI.X R5, R2, UR5, R5, 0x1, P0 ;  /* 0x0000000502057c11 */ /* 0x000fe200080f0c05 */
[----:B------:R-:W-:Y:S01]  /*c0a0*/  UMOV UR5, 0xffffffff ;  /* 0xffffffff00057882 */ /* 0x000fe20000000000 */
[----:B------:R-:W-:Y:S01]  /*c0b0*/  ISETP.GE.AND P0, PT, R29, 0x1, PT ;  /* 0x000000011d00780c */ /* 0x000fe20003f06270 */
[----:B0-----:R-:W-:Y:S02]  /*c0c0*/  IMAD.SHL.U32 R7, R4, 0x8, RZ ;  /* 0x0000000804077824 */ /* 0x001fe400078e00ff */
[----:B------:R-:W-:-:S03]  /*c0d0*/  IMAD R4, R24, 0x1000, R33 ;  /* 0x0000100018047824 */ /* 0x000fc600078e0221 */
[----:B------:R-:W-:-:S04]  /*c0e0*/  LOP3.LUT R7, R7, 0x38, RZ, 0xc0, !PT ;  /* 0x0000003807077812 */ /* 0x000fc800078ec0ff */
[----:B------:R-:W-:-:S13]  /*c0f0*/  ISETP.GE.AND P2, PT, R7, UR4, PT ;  /* 0x0000000407007c0c */ /* 0x000fda000bf46270 */
[----:B------:R-:W-:Y:S01]  /*c100*/  @P2 LOP3.LUT R22, R22, 0x2, RZ, 0xfc, !PT ;  /* 0x0000000216162812 */ /* 0x000fe200078efcff */
[----:B------:R-:W-:Y:S06]  /*c110*/  BRA.DIV UR5, `(.L_x_425) ;  /* 0x0000003a05647947 */ /* 0x000fec000b800000 */
[----:B------:R-:W0:Y:S01]  /*c120*/  SHFL.IDX PT, R3, R0, RZ, 0x181f ;  /* 0x00181fff00037589 */ /* 0x000e2200000e0000 */
[----:B------:R-:W-:-:S03]  /*c130*/  @P0 IMAD R6, R4, 0x2, R23 ;  /* 0x0000000204060824 */ /* 0x000fc600078e0217 */
[----:B------:R-:W1:Y:S01]  /*c140*/  SHFL.IDX PT, R2, R5, RZ, 0x181f ;  /* 0x00181fff05027589 */ /* 0x000e6200000e0000 */
[----:B0-----:R-:W-:-:S04]  /*c150*/  @P0 LEA R3, P1, R7, R3, 0x1 ;  /* 0x0000000307030211 */ /* 0x001fc800078208ff */
[----:B-1----:R-:W-:-:S04]  /*c160*/  @P0 IADD3.X R2, RZ, R2, RZ, P1, !PT ;  /* 0x00000002ff020210 */ /* 0x002fc80000ffe4ff */
[----:B------:R-:W-:-:S04]  /*c170*/  @P0 LOP3.LUT R3, R3, R2, RZ, 0x3c, !PT ;  /* 0x0000000203030212 */ /* 0x000fc800078e3cff */
[----:B------:R-:W-:-:S04]  /*c180*/  @P0 LOP3.LUT R2, R3, R2, RZ, 0x3c, !PT ;  /* 0x0000000203020212 */ /* 0x000fc800078e3cff */
[----:B------:R-:W-:-:S05]  /*c190*/  @P0 LOP3.LUT R3, R3, R2, RZ, 0x3c, !PT ;  /* 0x0000000203030212 */ /* 0x000fca00078e3cff */
[----:B------:R-:W-:Y:S01]  /*c1a0*/  @!PT LDS RZ, [RZ] ;  /* 0x00000000fffff984 */ /* 0x000fe20000000800 */
[----:B------:R0:W-:Y:S01]  /*c1b0*/  @P0 LDGSTS.E.BYPASS.LTC128B.128 [R6+0x22400], desc[UR50][R2.64], !P2 ;  /* 0x2240000002060fae */ /* 0x0001e2000d101d72 */
[----:B------:R-:W-:-:S03]  /*c1c0*/  ISETP.GE.AND P0, PT, R29, 0x11, PT ;  /* 0x000000111d00780c */ /* 0x000fc60003f06270 */
[----:B0-----:R-:W0:Y:S10]  /*c1d0*/  SHFL.IDX PT, R3, R0, 0x1, 0x181f ;  /* 0x00381f0000037f89 */ /* 0x001e3400000e0000 */
[----:B------:R-:W-:Y:S01]  /*c1e0*/  @P0 IMAD R6, R4, 0x2, R23 ;  /* 0x0000000204060824 */ /* 0x000fe200078e0217 */
[----:B------:R-:W1:Y:S01]  /*c1f0*/  SHFL.IDX PT, R2, R5, 0x1, 0x181f ;  /* 0x00381f0005027f89 */ /* 0x000e6200000e0000 */
[----:B0-----:R-:W-:-:S05]  /*c200*/  @P0 LEA R3, P1, R7, R3, 0x1 ;  /* 0x0000000307030211 */ /* 0x001fca00078208ff */
[----:B-1----:R-:W-:-:S05]  /*c210*/  @P0 IMAD.X R2, RZ, RZ, R2, P1 ;  /* 0x000000ffff020224 */ /* 0x002fca00008e0602 */
[----:B------:R-:W-:-:S04]  /*c220*/  @P0 LOP3.LUT R3, R3, R2, RZ, 0x3c, !PT ;  /* 0x0000000203030212 */ /* 0x000fc800078e3cff */
[----:B------:R-:W-:-:S04]  /*c230*/  @P0 LOP3.LUT R2, R3, R2, RZ, 0x3c, !PT ;  /* 0x0000000203020212 */ /* 0x000fc800078e3cff */
[----:B------:R-:W-:-:S05]  /*c240*/  @P0 LOP3.LUT R3, R3, R2, RZ, 0x3c, !PT ;  /* 0x0000000203030212 */ /* 0x000fca00078e3cff */
[----:B------:R0:W-:Y:S01]  /*c250*/  @P0 LDGSTS.E.BYPASS.LTC128B.128 [R6+0x22c00], desc[UR50][R2.64], !P2 ;  /* 0x22c0000002060fae */ /* 0x0001e2000d101d72 */
[----:B------:R-:W-:-:S03]  /*c260*/  ISETP.GE.AND P0, PT, R29, 0x21, PT ;  /* 0x000000211d00780c */ /* 0x000fc60003f06270 */
[----:B0-----:R-:W0:Y:S10]  /*c270*/  SHFL.IDX PT, R3, R0, 0x2, 0x181f ;  /* 0x00581f0000037f89 */ /* 0x001e3400000e0000 */
[----:B------:R-:W-:Y:S01]  /*c280*/  @P0 IMAD R6, R4, 0x2, R23 ;  /* 0x0000000204060824 */ /* 0x000fe200078e0217 */
        /* <DEDUP_REMOVED lines=9> */
.L_x_499:
[----:B------:R-:W-:-:S13]  /*c320*/  ISETP.GE.AND P0, PT, R29, 0x31, PT ;  /* 0x000000311d00780c */ /* 0x000fda0003f06270 */
[----:B01----:R-:W-:Y:S02]  /*c330*/  @P0 LEA R2, P1, R7, R0, 0x1 ;  /* 0x0000000007020211 */ /* 0x003fe400078208ff */
[----:B------:R-:W-:-:S03]  /*c340*/  @P0 LEA R4, R4, R23, 0x1 ;  /* 0x0000001704040211 */ /* 0x000fc600078e08ff */
[----:B------:R-:W-:-:S05]  /*c350*/  @P0 IMAD.X R3, RZ, RZ, R5, P1 ;  /* 0x000000ffff030224 */ /* 0x000fca00008e0605 */
[----:B------:R-:W-:Y:S01]  /*c360*/  @!PT LDS RZ, [RZ] ;  /* 0x00000000fffff984 */ /* 0x000fe20000000800 */
[----:B------:R-:W-:Y:S01]  /*c370*/  @!PT LDS RZ, [RZ] ;  /* 0x00000000fffff984 */ /* 0x000fe20000000800 */
[----:B------:R-:W-:Y:S01]  /*c380*/  @!PT LDS RZ, [RZ] ;  /* 0x00000000fffff984 */ /* 0x000fe20000000800 */
[----:B------:R0:W-:Y:S01]  /*c390*/  @P0 LDGSTS.E.BYPASS.LTC128B.128 [R4+0x23c00], desc[UR50][R2.64], !P2 ;  /* 0x23c0000002040fae */ /* 0x0001e2000d101d72 */
[----:B------:R-:W-:Y:S01]  /*c3a0*/  PLOP3.LUT P0, PT, PT, PT, PT, 0x80, 0x0 ;  /* 0x000000000000781c */ /* 0x000fe20003f0f070 */
[----:B------:R-:W-:-:S12]  /*c3b0*/  NOP ;  /* 0x0000000000007918 */ /* 0x000fd80000000000 */
.L_x_426:
        /* <DEDUP_REMOVED lines=11> */
.L_x_427:
[----:B------:R1:W5:Y:S01]  /*c470*/  LDL.LU R0, [R1+0x8] ;  /* 0x0000080001007983 */ /* 0x0003620000300800 */
[----:B------:R-:W-:Y:S01]  /*c480*/  LOP3.LUT P0, RZ, R22, 0x100, RZ, 0xc0, !PT ;  /* 0x0000010016ff7812 */ /* 0x000fe2000780c0ff */
[----:B------:R1:W-:Y:S02]  /*c490*/  SYNCS.ARRIVE.TRANS64.A1T0 RZ, [R27+URZ+0x28c30], RZ ;  /* 0x028c30ff1bff79a7 */ /* 0x0003e4000810003f */
[----:B0-----:R1:W5:Y:S04]  /*c4a0*/  LDL.LU R4, [R1] ;  /* 0x0000000001047983 */ /* 0x0013680000300800 */
[----:B------:R1:W5:Y:S01]  /*c4b0*/  LDL R3, [R1+0x4] ;  /* 0x0000040001037983 */ /* 0x0003620000100800 */
[----:B------:R-:W-:-:S07]  /*c4c0*/  SEL R2, R30, RZ, !P0 ;  /* 0x000000ff1e027207 */ /* 0x000fce0004000000 */
[----:B------:R-:W-:Y:S05]  /*c4d0*/  WARPSYNC.ALL ;  /* 0x0000000000007948 */ /* 0x000fea0003800000 */
[----:B------:R0:W-:Y:S01]  /*c4e0*/  STL [R1+0x18], R2 ;  /* 0x0000180201007387 */ /* 0x0001e20000100800 */
[----:B------:R-:W-:Y:S01]  /*c4f0*/  ULDC.64 UR4, c[0x0][0x298] ;  /* 0x0000a60000047ab9 */ /* 0x000fe20000000a00 */
[----:B------:R-:W-:Y:S01]  /*c500*/  BSSY B6, `(.L_x_428) ;  /* 0x0000020000067945 */ /* 0x000fe20003800000 */
[----:B0-----:R-:W-:Y:S01]  /*c510*/  VIADD R2, R23, 0x20400 ;  /* 0x0002040017027836 */ /* 0x001fe20000000000 */
[----:B------:R-:W-:Y:S01]  /*c520*/  BAR.SYNC.DEFER_BLOCKING 0x8, 0x100 ;  /* 0x0204000000007b1d */ /* 0x000fe20000010000 */
[----:B-----5:R-:W-:-:S03]  /*c530*/  SEL R0, R0, RZ, !P0 ;  /* 0x000000ff00007207 */ /* 0x020fc60004000000 */
[----:B------:R-:W-:Y:S02]  /*c540*/  LOP3.LUT P0, RZ, R2, 0x3ff, RZ, 0xc0, !PT ;  /* 0x000003ff02ff7812 */ /* 0x000fe4000780c0ff */
[----:B------:R0:W-:Y:S01]  /*c550*/  STL [R1+0x8], R0 ;  /* 0x0000080001007387 */ /* 0x0001e20000100800 */
[----:B------:R-:W-:-:S04]  /*c560*/  PRMT R30, R3, 0x8880, RZ ;  /* 0x00008880031e7816 */ /* 0x000fc800000000ff */
[----:B------:R-:W-:Y:S02]  /*c570*/  PRMT R30, R30, 0x7710, RZ ;  /* 0x000077101e1e7816 */ /* 0x000fe400000000ff */
[----:B0-----:R-:W-:-:S05]  /*c580*/  SHF.R.S32.HI R0, RZ, 0x1f, R4 ;  /* 0x0000001fff007819 */ /* 0x001fca0000011404 */
[----:B------:R-:W-:-:S04]  /*c590*/  IMAD R0, R0, UR4, RZ ;  /* 0x0000000400007c24 */ /* 0x000fc8000f8e02ff */
[C---:B------:R-:W-:Y:S02]  /*c5a0*/  IMAD R0, R4.reuse, UR5, R0 ;  /* 0x0000000504007c24 */ /* 0x040fe4000f8e0200 */
[----:B------:R-:W-:-:S04]  /*c5b0*/  IMAD.WIDE.U32 R4, R4, UR4, RZ ;  /* 0x0000000404047c25 */ /* 0x000fc8000f8e00ff */
[----:B------:R-:W-:Y:S01]  /*c5c0*/  IMAD.IADD R0, R5, 0x1, R0 ;  /* 0x0000000105007824 */ /* 0x000fe200078e0200 */
[----:B------:R0:W-:Y:S04]  /*c5d0*/  STL.64 [R1+0x10], R4 ;  /* 0x0000100401007387 */ /* 0x0001e80000100a00 */
[----:B------:R0:W-:Y:S01]  /*c5e0*/  STL [R1], R0 ;  /* 0x0000000001007387 */ /* 0x0001e20000100800 */
[----:B------:R-:W-:Y:S05]  /*c5f0*/  @!P0 BRA `(.L_x_429) ;  /* 0x0000000000408947 */ /* 0x000fea0003800000 */
[----:B------:R-:W-:Y:S01]  /*c600*/  MOV R2, 0x0 ;  /* 0x0000000000027802 */ /* 0x000fe20000000f00 */
[----:B------:R-:W-:Y:S01]  /*c610*/  ULDC.64 UR4, c[0x4][0x90] ;  /* 0x0100240000047ab9 */ /* 0x000fe20000000a00 */
[----:B------:R-:W-:Y:S01]  /*c620*/  ULDC.64 UR6, c[0x4][0x98] ;  /* 0x0100260000067ab9 */ /* 0x000fe20000000a00 */
[----:B------:R-:W-:Y:S01]  /*c630*/  ULDC.64 UR8, c[0x4][0x20] ;  /* 0x0100080000087ab9 */ /* 0x000fe20000000a00 */
[----:B0-----:R-:W-:Y:S01]  /*c640*/  IMAD.U32 R4, RZ, RZ, UR4 ;  /* 0x00000004ff047e24 */ /* 0x001fe2000f8e00ff */
        /* <DEDUP_REMOVED lines=11> */
.L_x_429:
[----:B------:R-:W-:Y:S05]  /*c700*/  BSYNC B6 ;  /* 0x0000000000067941 */ /* 0x000fea0003800000 */
.L_x_428:
[----:B0-----:R-:W2:Y:S01]  /*c710*/  LDL.LU R0, [R1] ;  /* 0x0000000001007983 */ /* 0x001ea20000300800 */
[----:B------:R-:W-:Y:S01]  /*c720*/  ULDC.64 UR4, c[0x0][0x2d8] ;  /* 0x0000b60000047ab9 */ /* 0x000fe20000000a00 */
[----:B------:R-:W0:Y:S02]  /*c730*/  LDC R7, c[0x0][0x448] ;  /* 0x00011200ff077b82 */ /* 0x000e240000000800 */
[----:B------:R-:W2:Y:S04]  /*c740*/  LDL.LU.64 R2, [R1+0x10] ;  /* 0x0000100001027983 */ /* 0x000ea80000300a00 */
[----:B------:R-:W3:Y:S04]  /*c750*/  LDL.LU R21, [R1+0x8] ;  /* 0x0000080001157983 */ /* 0x000ee80000300800 */
[----:B------:R-:W4:Y:S04]  /*c760*/  LDL.LU R20, [R1+0x18] ;  /* 0x0000180001147983 */ /* 0x000f280000300800 */
[----:B------:R0:W5:Y:S04]  /*c770*/  LDL R10, [R1+0xc] ;  /* 0x00000c00010a7983 */ /* 0x0001680000100800 */
[----:B------:R0:W5:Y:S02]  /*c780*/  LDL R8, [R1+0x2c] ;  /* 0x00002c0001087983 */ /* 0x0001640000100800 */
[----:B0-----:R-:W-:-:S13]  /*c790*/  ISETP.NE.AND P0, PT, R7, 0x1, PT ;  /* 0x000000010700780c */ /* 0x001fda0003f05270 */
[----:B------:R-:W0:Y:S01]  /*c7a0*/  @P0 LDC R6, c[0x0][0x44c] ;  /* 0x00011300ff060b82 */ /* 0x000e220000000800 */
[----:B------:R-:W1:Y:S02]  /*c7b0*/  S2R R9, SR_TID.X ;  /* 0x0000000000097919 */ /* 0x000e640000002100 */
[----:B-1----:R-:W-:-:S05]  /*c7c0*/  IMAD.SHL.U32 R9, R9, 0x8, RZ ;  /* 0x0000000809097824 */ /* 0x002fca00078e00ff */
[----:B------:R-:W-:Y:S02]  /*c7d0*/  LOP3.LUT R9, R9, 0x38, RZ, 0xc0, !PT ;  /* 0x0000003809097812 */ /* 0x000fe400078ec0ff */
[----:B--2---:R-:W-:Y:S01]  /*c7e0*/  MOV R3, R0 ;  /* 0x0000000000037202 */ /* 0x004fe20000000f00 */
[----:B------:R-:W-:Y:S02]  /*c7f0*/  IMAD R0, R26, UR4, RZ ;  /* 0x000000041a007c24 */ /* 0x000fe4000f8e02ff */
[----:B------:R-:W-:-:S04]  /*c800*/  IMAD.WIDE.U32 R2, R18, UR4, R2 ;  /* 0x0000000412027c25 */ /* 0x000fc8000f8e0002 */
[----:B------:R-:W-:Y:S01]  /*c810*/  IMAD R0, R18, UR5, R0 ;  /* 0x0000000512007c24 */ /* 0x000fe2000f8e0200 */
[----:B------:R-:W-:-:S03]  /*c820*/  ULDC.64 UR4, c[0x0][0x2e0] ;  /* 0x0000b80000047ab9 */ /* 0x000fc60000000a00 */
[----:B------:R-:W-:Y:S02]  /*c830*/  IMAD.IADD R3, R3, 0x1, R0 ;  /* 0x0000000103037824 */ /* 0x000fe400078e0200 */
[----:B---3--:R-:W-:Y:S02]  /*c840*/  IMAD R0, R21, UR4, RZ ;  /* 0x0000000415007c24 */ /* 0x008fe4000f8e02ff */
[----:B----4-:R-:W-:-:S04]  /*c850*/  IMAD.WIDE.U32 R2, R20, UR4, R2 ;  /* 0x0000000414027c25 */ /* 0x010fc8000f8e0002 */
[----:B------:R-:W-:Y:S01]  /*c860*/  IMAD R0, R20, UR5, R0 ;  /* 0x0000000514007c24 */ /* 0x000fe2000f8e0200 */
[----:B------:R-:W-:Y:S01]  /*c870*/  ULDC.64 UR4, c[0x0][0x2d0] ;  /* 0x0000b40000047ab9 */ /* 0x000fe20000000a00 */
[----:B------:R-:W1:Y:S02]  /*c880*/  S2R R20, SR_TID.X ;  /* 0x0000000000147919 */ /* 0x000e640000002100 */
[----:B------:R-:W-:Y:S02]  /*c890*/  IMAD.IADD R3, R3, 0x1, R0 ;  /* 0x0000000103037824 */ /* 0x000fe400078e0200 */
[----:B------:R-:W2:Y:S01]  /*c8a0*/  @P0 LDC R0, c[0x0][0x450] ;  /* 0x00011400ff000b82 */ /* 0x000ea20000000800 */
[----:B-1----:R-:W-:-:S05]  /*c8b0*/  IMAD.SHL.U32 R20, R20, 0x10, RZ ;  /* 0x0000001014147824 */ /* 0x002fca00078e00ff */
[----:B------:R-:W-:-:S05]  /*c8c0*/  LOP3.LUT R20, R37, 0x70, R20, 0xf8, !PT ;  /* 0x0000007025147812 */ /* 0x000fca00078ef814 */
[----:B------:R-:W-:-:S04]  /*c8d0*/  IMAD R5, R17, 0x40, R20 ;  /* 0x0000004011057824 */ /* 0x000fc800078e0214 */
[----:B0-----:R-:W-:-:S04]  /*c8e0*/  @P0 IMAD.HI.U32 R6, R5, R6, RZ ;  /* 0x0000000605060227 */ /* 0x001fc800078e00ff */
[----:B------:R-:W-:Y:S01]  /*c8f0*/  IMAD.MOV.U32 R4, RZ, RZ, R5 ;  /* 0x000000ffff047224 */ /* 0x000fe200078e0005 */
[----:B--2---:R-:W-:-:S04]  /*c900*/  @P0 SHF.R.U32.HI R4, RZ, R0, R6 ;  /* 0x00000000ff040219 */ /* 0x004fc80000011606 */
[----:B------:R-:W-:-:S05]  /*c910*/  IADD3 R0, -R4, RZ, RZ ;  /* 0x000000ff04007210 */ /* 0x000fca0007ffe1ff */
[----:B------:R-:W-:Y:S01]  /*c920*/  IMAD R0, R7, R0, R5 ;  /* 0x0000000007007224 */ /* 0x000fe200078e0205 */
[----:B------:R-:W-:Y:S01]  /*c930*/  SHF.R.S32.HI R5, RZ, 0x1f, R4 ;  /* 0x0000001fff057819 */ /* 0x000fe20000011404 */
[----:B------:R-:W-:-:S04]  /*c940*/  IMAD.WIDE.U32 R2, R4, UR4, R2 ;  /* 0x0000000404027c25 */ /* 0x000fc8000f8e0002 */
[----:B------:R-:W-:-:S04]  /*c950*/  IMAD R5, R5, UR4, RZ ;  /* 0x0000000405057c24 */ /* 0x000fc8000f8e02ff */
[----:B------:R-:W-:Y:S01]  /*c960*/  IMAD R5, R4, UR5, R5 ;  /* 0x0000000504057c24 */ /* 0x000fe2000f8e0205 */
[----:B------:R-:W-:Y:S01]  /*c970*/  SHF.R.S32.HI R4, RZ, 0x1f, R0 ;  /* 0x0000001fff047819 */ /* 0x000fe20000011400 */
[----:B------:R-:W-:Y:S02]  /*c980*/  ULDC.64 UR4, c[0x0][0x2c8] ;  /* 0x0000b20000047ab9 */ /* 0x000fe40000000a00 */
[----:B------:R-:W-:Y:S02]  /*c990*/  IMAD.IADD R3, R3, 0x1, R5 ;  /* 0x0000000103037824 */ /* 0x000fe400078e0205 */
[----:B------:R-:W-:Y:S02]  /*c9a0*/  IMAD R4, R4, UR4, RZ ;  /* 0x0000000404047c24 */ /* 0x000fe4000f8e02ff */
[----:B------:R-:W-:-:S04]  /*c9b0*/  IMAD.WIDE.U32 R2, R0, UR4, R2 ;  /* 0x0000000400027c25 */ /* 0x000fc8000f8e0002 */
[----:B------:R-:W-:Y:S01]  /*c9c0*/  IMAD R4, R0, UR5, R4 ;  /* 0x0000000500047c24 */ /* 0x000fe2000f8e0204 */
[----:B------:R-:W-:Y:S02]  /*c9d0*/  ULDC.64 UR4, c[0x0][0x280] ;  /* 0x0000a00000047ab9 */ /* 0x000fe40000000a00 */
[----:B------:R-:W-:Y:S01]  /*c9e0*/  LEA R0, P0, R2, UR4, 0x1 ;  /* 0x0000000402007c11 */ /* 0x000fe2000f8008ff */
[----:B------:R-:W-:Y:S01]  /*c9f0*/  IMAD.IADD R4, R3, 0x1, R4 ;  /* 0x0000000103047824 */ /* 0x000fe200078e0204 */
[----:B------:R-:W-:-:S04]  /*ca00*/  ULDC UR4, c[0x0][0x2b8] ;  /* 0x0000ae0000047ab9 */ /* 0x000fc80000000800 */
[----:B------:R-:W-:Y:S01]  /*ca10*/  LEA.HI.X R4, R2, UR5, R4, 0x1, P0 ;  /* 0x0000000502047c11 */ /* 0x000fe200080f0c04 */
[----:B------:R-:W-:Y:S01]  /*ca20*/  UMOV UR5, 0xffffffff ;  /* 0xffffffff00057882 */ /* 0x000fe20000000000 */
[----:B------:R-:W-:Y:S02]  /*ca30*/  ISETP.GE.AND P1, PT, R9, UR4, PT ;  /* 0x0000000409007c0c */ /* 0x000fe4000bf26270 */
[----:B------:R-:W-:Y:S11]  /*ca40*/  BRA.DIV UR5, `(.L_x_430) ;  /* 0x0000003605687947 */ /* 0x000ff6000b800000 */
[----:B------:R-:W0:Y:S01]  /*ca50*/  SHFL.IDX PT, R3, R0, RZ, 0x181f ;  /* 0x00181fff00037589 */ /* 0x000e2200000e0000 */
[----:B-----5:R-:W-:Y:S02]  /*ca60*/  IMAD R5, R10, R7, RZ ;  /* 0x000000070a057224 */ /* 0x020fe400078e02ff */
[----:B------:R-:W-:Y:S01]  /*ca70*/  IMAD R17, R17, 0x40, R37 ;  /* 0x0000004011117824 */ /* 0x000fe200078e0225 */
[----:B------:R-:W1:Y:S04]  /*ca80*/  SHFL.IDX PT, R2, R4, RZ, 0x181f ;  /* 0x00181fff04027589 */ /* 0x000e6800000e0000 */
[----:B------:R-:W-:-:S13]  /*ca90*/  ISETP.GE.AND P0, PT, R17, R5, PT ;  /* 0x000000051100720c */ /* 0x000fda0003f06270 */
[----:B0-----:R-:W-:-:S05]  /*caa0*/  @!P0 LEA R3, P2, R9, R3, 0x1 ;  /* 0x0000000309038211 */ /* 0x001fca00078408ff */
[----:B-1----:R-:W-:-:S05]  /*cab0*/  @!P0 IMAD.X R2, RZ, RZ, R2, P2 ;  /* 0x000000ffff028224 */ /* 0x002fca00010e0602 */
[----:B------:R-:W-:-:S04]  /*cac0*/  @!P0 LOP3.LUT R3, R3, R2, RZ, 0x3c, !PT ;  /* 0x0000000203038212 */ /* 0x000fc800078e3cff */
[----:B------:R-:W-:-:S04]  /*cad0*/  @!P0 LOP3.LUT R2, R3, R2, RZ, 0x3c, !PT ;  /* 0x0000000203028212 */ /* 0x000fc800078e3cff */
[----:B------:R-:W-:-:S05]  /*cae0*/  @!P0 LOP3.LUT R3, R3, R2, RZ, 0x3c, !PT ;  /* 0x0000000203038212 */ /* 0x000fca00078e3cff */
[----:B------:R-:W-:Y:S01]  /*caf0*/  @!PT LDS RZ, [RZ] ;  /* 0x00000000fffff984 */ /* 0x000fe20000000800 */
[----:B------:R0:W-:Y:S02]  /*cb00*/  @!P0 LDGSTS.E.BYPASS.LTC128B.128 [R8+0x20400], desc[UR50][R2.64], !P1 ;  /* 0x2040000002088fae */ /* 0x0001e4000c901d72 */
[----:B0-----:R-:W-:Y:S02]  /*cb10*/  IADD3 R2, R17, 0x10, RZ ;  /* 0x0000001011027810 */ /* 0x001fe40007ffe0ff */
[----:B------:R-:W0:Y:S02]  /*cb20*/  SHFL.IDX PT, R3, R0, 0x1, 0x181f ;  /* 0x00381f0000037f89 */ /* 0x000e2400000e0000 */
[----:B------:R-:W-:Y:S02]  /*cb30*/  ISETP.GE.AND P0, PT, R2, R5, PT ;  /* 0x000000050200720c */ /* 0x000fe40003f06270 */
[----:B------:R-:W1:Y:S11]  /*cb40*/  SHFL.IDX PT, R2, R4, 0x1, 0x181f ;  /* 0x00381f0004027f89 */ /* 0x000e7600000e0000 */
[----:B0-----:R-:W-:-:S05]  /*cb50*/  @!P0 LEA R3, P2, R9, R3, 0x1 ;  /* 0x0000000309038211 */ /* 0x001fca00078408ff */
[----:B-1----:R-:W-:-:S05]  /*cb60*/  @!P0 IMAD.X R2, RZ, RZ, R2, P2 ;  /* 0x000000ffff028224 */ /* 0x002fca00010e0602 */
[----:B------:R-:W-:-:S04]  /*cb70*/  @!P0 LOP3.LUT R3, R3, R2, RZ, 0x3c, !PT ;  /* 0x0000000203038212 */ /* 0x000fc800078e3cff */
[----:B------:R-:W-:-:S04]  /*cb80*/  @!P0 LOP3.LUT R2, R3, R2, RZ, 0x3c, !PT ;  /* 0x0000000203028212 */ /* 0x000fc800078e3cff */
[----:B------:R-:W-:-:S05]  /*cb90*/  @!P0 LOP3.LUT R3, R3, R2, RZ, 0x3c, !PT ;  /* 0x0000000203038212 */ /* 0x000fca00078e3cff */
[----:B------:R0:W-:Y:S02]  /*cba0*/  @!P0 LDGSTS.E.BYPASS.LTC128B.128 [R8+0x20c00], desc[UR50][R2.64], !P1 ;  /* 0x20c0000002088fae */ /* 0x0001e4000c901d72 */
[----:B0-----:R-:W-:Y:S02]  /*cbb0*/  VIADD R2, R17, 0x20 ;  /* 0x0000002011027836 */ /* 0x001fe40000000000 */
[----:B------:R-:W0:Y:S03]  /*cbc0*/  SHFL.IDX PT, R3, R0, 0x2, 0x181f ;  /* 0x00581f0000037f89 */ /* 0x000e2600000e0000 */
[----:B------:R-:W-:Y:S01]  /*cbd0*/  ISETP.GE.AND P0, PT, R2, R5, PT ;  /* 0x000000050200720c */ /* 0x000fe20003f06270 */
[----:B------:R-:W-:Y:S04]  /*cbe0*/  SHFL.IDX PT, R0, R0, 0x3, 0x181f ;  /* 0x00781f0000007f89 */ /* 0x000fe800000e0000 */
[----:B------:R-:W1:Y:S04]  /*cbf0*/  SHFL.IDX PT, R2, R4, 0x2, 0x181f ;  /* 0x00581f0004027f89 */ /* 0x000e6800000e0000 */
[----:B------:R-:W2:Y:S04]  /*cc00*/  SHFL.IDX PT, R4, R4, 0x3, 0x181f ;  /* 0x00781f0004047f89 */ /* 0x000ea800000e0000 */
[----:B0-----:R-:W-:-:S05]  /*cc10*/  @!P0 LEA R3, P2, R9, R3, 0x1 ;  /* 0x0000000309038211 */ /* 0x001fca00078408ff */
[----:B-1----:R-:W-:-:S05]  /*cc20*/  @!P0 IMAD.X R2, RZ, RZ, R2, P2 ;  /* 0x000000ffff028224 */ /* 0x002fca00010e0602 */
[----:B------:R-:W-:-:S04]  /*cc30*/  @!P0 LOP3.LUT R3, R3, R2, RZ, 0x3c, !PT ;  /* 0x0000000203038212 */ /* 0x000fc800078e3cff */
[----:B------:R-:W-:-:S04]  /*cc40*/  @!P0 LOP3.LUT R2, R3, R2, RZ, 0x3c, !PT ;  /* 0x0000000203028212 */ /* 0x000fc800078e3cff */
[----:B------:R-:W-:-:S05]  /*cc50*/  @!P0 LOP3.LUT R3, R3, R2, RZ, 0x3c, !PT ;  /* 0x0000000203038212 */ /* 0x000fca00078e3cff */
[----:B--2---:R0:W-:Y:S02]  /*cc60*/  @!P0 LDGSTS.E.BYPASS.LTC128B.128 [R8+0x21400], desc[UR50][R2.64], !P1 ;  /* 0x2140000002088fae */ /* 0x0041e4000c901d72 */
.L_x_508:
[----:B------:R-:W-:-:S05]  /*cc70*/  VIADD R17, R17, 0x30 ;  /* 0x0000003011117836 */ /* 0x000fca0000000000 */
[----:B------:R-:W-:-:S13]  /*cc80*/  ISETP.GE.AND P0, PT, R17, R5, PT ;  /* 0x000000051100720c */ /* 0x000fda0003f06270 */
[----:B01----:R-:W-:-:S05]  /*cc90*/  @!P0 LEA R2, P2, R9, R0, 0x1 ;  /* 0x0000000009028211 */ /* 0x003fca00078408ff */
[----:B------:R-:W-:-:S05]  /*cca0*/  @!P0 IMAD.X R3, RZ, RZ, R4, P2 ;  /* 0x000000ffff038224 */ /* 0x000fca00010e0604 */
[----:B------:R-:W-:Y:S01]  /*ccb0*/  @!PT LDS RZ, [RZ] ;  /* 0x00000000fffff984 */ /* 0x000fe20000000800 */
[----:B------:R-:W-:Y:S01]  /*ccc0*/  @!PT LDS RZ, [RZ] ;  /* 0x00000000fffff984 */ /* 0x000fe20000000800 */
[----:B------:R-:W-:Y:S01]  /*ccd0*/  @!PT LDS RZ, [RZ] ;  /* 0x00000000fffff984 */ /* 0x000fe20000000800 */
[----:B------:R0:W-:Y:S01]  /*cce0*/  @!P0 LDGSTS.E.BYPASS.LTC128B.128 [R8+0x21c00], desc[UR50][R2.64], !P1 ;  /* 0x21c0000002088fae */ /* 0x0001e2000c901d72 */
[----:B------:R-:W-:Y:S01]  /*ccf0*/  PLOP3.LUT P0, PT, PT, PT, PT, 0x80, 0x0 ;  /* 0x000000000000781c */ /* 0x000fe20003f0f070 */
[----:B------:R-:W-:-:S12]  /*cd00*/  NOP ;  /* 0x0000000000007918 */ /* 0x000fd80000000000 */
.L_x_431:
[----:B------:R-:W-:Y:S02]  /*cd10*/  PLOP3.LUT P1, PT, P1, P0, PT, 0xa2, 0x0 ;  /* 0x000000000000781c */ /* 0x000fe40000f21472 */
[----:B------:R-:W-:-:S08]  /*cd20*/  @P0 R2UR P1, UR4, R23 ;  /* 0x00000000170402ca */ /* 0x000fd00000020000 */
[----:B------:R-:W-:-:S05]  /*cd30*/  @P0 PLOP3.LUT P0, PT, P1, PT, PT, 0x80, 0x0 ;  /* 0x000000000000081c */ /* 0x000fca0000f0f070 */
[----:B------:R-:W-:Y:S01]  /*cd40*/  @!P1 SYNCS.ARRIVE.TRANS64.RED.A0T1 RZ, [UR4+0x28c00], RZ ;  /* 0x028c00ffffff99a7 */ /* 0x000fe20008200404 */
[----:B------:R-:W-:Y:S07]  /*cd50*/  @!P1 ARRIVES.LDGSTSBAR.64.TRANSCNT [UR4+0x28c00] ;  /* 0x028c0000ff0099b0 */ /* 0x000fee0008000a84 */
[----:B------:R-:W-:Y:S05]  /*cd60*/  @P0 BRA.U.ANY `(.L_x_431) ;  /* 0xfffffffd00e80947 */ /* 0x000fea000393ffff */
[----:B0-----:R-:W2:Y:S02]  /*cd70*/  LDL.LU R2, [R1+0x24] ;  /* 0x0000240001027983 */ /* 0x001ea40000300800 */
[----:B--2---:R-:W-:-:S04]  /*cd80*/  IADD3 R2, R2, 0x1, RZ ;  /* 0x0000000102027810 */ /* 0x004fc80007ffe0ff */
[----:B------:R-:W-:Y:S01]  /*cd90*/  LEA.HI R0, R2, R2, RZ, 0x1 ;  /* 0x0000000202007211 */ /* 0x000fe200078f08ff */
[----:B------:R0:W-:Y:S03]  /*cda0*/  STL [R1+0x24], R2 ;  /* 0x0000240201007387 */ /* 0x0001e60000100800 */
[----:B------:R-:W-:-:S05]  /*cdb0*/  LOP3.LUT R0, R0, 0xfffffffe, RZ, 0xc0, !PT ;  /* 0xfffffffe00007812 */ /* 0x000fca00078ec0ff */
[----:B------:R-:W-:-:S05]  /*cdc0*/  IMAD.IADD R0, R2, 0x1, -R0 ;  /* 0x0000000102007824 */ /* 0x000fca00078e0a00 */
[----:B------:R-:W-:Y:S01]  /*cdd0*/  SHF.L.U32 R0, R0, 0x1f, RZ ;  /* 0x0000001f00007819 */ /* 0x000fe200000006ff */
[----:B------:R-:W-:Y:S01]  /*cde0*/  NOP ;  /* 0x0000000000007918 */ /* 0x000fe20000000000 */
[----:B------:R0:W-:Y:S01]  /*cdf0*/  SYNCS.ARRIVE.TRANS64.A1T0 RZ, [R23+URZ+0x28c00], RZ ;  /* 0x028c00ff17ff79a7 */ /* 0x0001e2000810003f */
[----:B------:R-:W-:Y:S01]  /*ce00*/  BSSY B0, `(.L_x_432) ;  /* 0x0000003000007945 */ /* 0x000fe20003800000 */
[----:B------:R-:W1:Y:S03]  /*ce10*/  SYNCS.PHASECHK.TRANS64.TRYWAIT P0, [R23+URZ+0x28c20], R0 ;  /* 0x028c2000170075a7 */ /* 0x000e66000800017f */
[----:B01----:R-:W-:Y:S05]  /*ce20*/  @!P0 BRA `(.L_x_433) ;  /* 0x0000003400b48947 */ /* 0x003fea0003800000 */
.L_x_509:
[----:B------:R-:W-:Y:S05]  /*ce30*/  BSYNC B0 ;  /* 0x0000000000007941 */ /* 0x000fea0003800000 */
.L_x_432:
[----:B------:R-:W-:-:S05]  /*ce40*/  IMAD.U32 R2, RZ, RZ, UR36 ;  /* 0x00000024ff027e24 */ /* 0x000fca000f8e00ff */
[----:B------:R-:W-:-:S13]  /*ce50*/  ISETP.NE.AND P0, PT, R2, 0x3, PT ;  /* 0x000000030200780c */ /* 0x000fda0003f05270 */
[----:B------:R-:W-:Y:S05]  /*ce60*/  @!P0 BRA `(.L_x_434) ;  /* 0x0000000000048947 */ /* 0x000fea0003800000 */
[----:B------:R-:W-:Y:S01]  /*ce70*/  BPT.TRAP 0x1 ;  /* 0x000000040000795c */ /* 0x000fe20000300000 */
.L_x_434:
[----:B0-----:R-:W-:Y:S01]  /*ce80*/  SHF.L.U32 R0, R25, 0x1f, RZ ;  /* 0x0000001f19007819 */ /* 0x001fe200000006ff */
[----:B------:R-:W-:Y:S03]  /*ce90*/  BSSY B0, `(.L_x_435) ;  /* 0x0000003000007945 */ /* 0x000fe60003800000 */
[----:B------:R-:W0:Y:S02]  /*cea0*/  SYNCS.PHASECHK.TRANS64.TRYWAIT P0, [R27+URZ+0x28c60], R0 ;  /* 0x028c60001b0075a7 */ /* 0x000e24000800017f */
[----:B0-----:R-:W-:Y:S05]  /*ceb0*/  @!P0 BRA `(.L_x_436) ;  /* 0x0000003400a48947 */ /* 0x001fea0003800000 */
.L_x_510:
[----:B------:R-:W-:Y:S05]  /*cec0*/  BSYNC B0 ;  /* 0x0000000000007941 */ /* 0x000fea0003800000 */
.L_x_435:
[----:B------:R-:W0:Y:S01]  /*ced0*/  LDL.LU R2, [R1+0x1c] ;  /* 0x00001c0001027983 */ /* 0x000e220000300800 */
[----:B------:R-:W-:-:S03]  /*cee0*/  ULDC.64 UR4, c[0x0][0x328] ;  /* 0x0000ca0000047ab9 */ /* 0x000fc60000000a00 */
[----:B------:R-:W2:Y:S01]  /*cef0*/  LDL.LU R4, [R1+0x20] ;  /* 0x0000200001047983 */ /* 0x000ea20000300800 */
[----:B------:R-:W-:Y:S01]  /*cf00*/  LEA R5, R24, R33, 0xf ;  /* 0x0000002118057211 */ /* 0x000fe200078e78ff */
[----:B0-----:R-:W-:Y:S02]  /*cf10*/  IMAD R0, R2, UR4, RZ ;  /* 0x0000000402007c24 */ /* 0x001fe4000f8e02ff */
[----:B------:R-:W-:-:S04]  /*cf20*/  IMAD.WIDE.U32 R2, R35, UR4, RZ ;  /* 0x0000000423027c25 */ /* 0x000fc8000f8e00ff */
[----:B------:R-:W-:Y:S01]  /*cf30*/  IMAD R0, R35, UR5, R0 ;  /* 0x0000000523007c24 */ /* 0x000fe2000f8e0200 */
[----:B------:R-:W-:-:S03]  /*cf40*/  ULDC.64 UR4, c[0x0][0x338] ;  /* 0x0000ce0000047ab9 */ /* 0x000fc60000000a00 */
[----:B------:R-:W-:Y:S02]  /*cf50*/  IMAD.IADD R3, R3, 0x1, R0 ;  /* 0x0000000103037824 */ /* 0x000fe400078e0200 */
[----:B--2---:R-:W-:Y:S02]  /*cf60*/  IMAD R0, R4, UR4, RZ ;  /* 0x0000000404007c24 */ /* 0x004fe4000f8e02ff */
        /* <DEDUP_REMOVED lines=13> */
[----:B------:R-:W2:Y:S01]  /*d040*/  LDL R3, [R1+0x4] ;  /* 0x0000040001037983 */ /* 0x000ea20000100800 */
[----:B------:R-:W-:Y:S01]  /*d050*/  IMAD R5, R5, 0x2, R23 ;  /* 0x0000000205057824 */ /* 0x000fe200078e0217 */
[C---:B------:R-:W-:Y:S01]  /*d060*/  LOP3.LUT P5, RZ, R30.reuse, 0x2, RZ, 0xc0, !PT ;  /* 0x000000021eff7812 */ /* 0x040fe200078ac0ff */
[----:B------:R-:W0:Y:S01]  /*d070*/  S2R R7, SR_TID.X ;  /* 0x0000000000077919 */ /* 0x000e220000002100 */
[C---:B------:R-:W-:Y:S02]  /*d080*/  LOP3.LUT P4, RZ, R30.reuse, 0x4, RZ, 0xc0, !PT ;  /* 0x000000041eff7812 */ /* 0x040fe4000788c0ff */
[----:B------:R-:W-:Y:S01]  /*d090*/  LOP3.LUT P3, RZ, R30, 0x8, RZ, 0xc0, !PT ;  /* 0x000000081eff7812 */ /* 0x000fe2000786c0ff */
[----:B------:R-:W1:Y:S01]  /*d0a0*/  SHFL.IDX PT, R2, R4, RZ, 0x181f ;  /* 0x00181fff04027589 */ /* 0x000e6200000e0000 */
[----:B------:R-:W-:Y:S02]  /*d0b0*/  LOP3.LUT R22, R22, 0xfffffeff, RZ, 0xc0, !PT ;  /* 0xfffffeff16167812 */ /* 0x000fe400078ec0ff */
[----:B------:R-:W-:Y:S01]  /*d0c0*/  LOP3.LUT P2, RZ, R30, 0x10, RZ, 0xc0, !PT ;  /* 0x000000101eff7812 */ /* 0x000fe2000784c0ff */
[----:B0-----:R-:W-:-:S05]  /*d0d0*/  IMAD.SHL.U32 R7, R7, 0x8, RZ ;  /* 0x0000000807077824 */ /* 0x001fca00078e00ff */
[----:B------:R-:W-:-:S05]  /*d0e0*/  LOP3.LUT R7, R7, 0x38, RZ, 0xc0, !PT ;  /* 0x0000003807077812 */ /* 0x000fca00078ec0ff */
[----:B------:R-:W-:Y:S01]  /*d0f0*/  IMAD.SHL.U32 R0, R7, 0x2, RZ ;  /* 0x0000000207007824 */ /* 0x000fe200078e00ff */
[----:B------:R-:W-:-:S04]  /*d100*/  LOP3.LUT R7, R30, 0x1, RZ, 0xc0, !PT ;  /* 0x000000011e077812 */ /* 0x000fc800078ec0ff */
[----:B-1----:R-:W-:Y:S02]  /*d110*/  IADD3 R2, P0, R2, R0, RZ ;  /* 0x0000000002027210 */ /* 0x002fe40007f1e0ff */
[----:B------:R-:W-:-:S13]  /*d120*/  ISETP.NE.U32.AND P1, PT, R7, 0x1, PT ;  /* 0x000000010700780c */ /* 0x000fda0003f25070 */
[----:B------:R-:W-:-:S04]  /*d130*/  @P1 LOP3.LUT R22, R22, 0x100, RZ, 0xfc, !PT ;  /* 0x0000010016161812 */ /* 0x000fc800078efcff */
[----:B------:R-:W-:Y:S01]  /*d140*/  LOP3.LUT R22, R22, 0xfffffdff, RZ, 0xc0, !PT ;  /* 0xfffffdff16167812 */ /* 0x000fe200078ec0ff */
[----:B--2---:R-:W-:Y:S02]  /*d150*/  IMAD.MOV.U32 R8, RZ, RZ, R3 ;  /* 0x000000ffff087224 */ /* 0x004fe400078e0003 */
[----:B------:R-:W0:Y:S03]  /*d160*/  SHFL.IDX PT, R3, R6, RZ, 0x181f ;  /* 0x00181fff06037589 */ /* 0x000e2600000e0000 */
[----:B------:R-:W-:Y:S01]  /*d170*/  PRMT R7, R8, 0x8880, RZ ;  /* 0x0000888008077816 */ /* 0x000fe200000000ff */
[----:B0-----:R-:W-:Y:S01]  /*d180*/  IMAD.X R3, RZ, RZ, R3, P0 ;  /* 0x000000ffff037224 */ /* 0x001fe200000e0603 */
[----:B------:R-:W-:Y:S02]  /*d190*/  ISETP.LT.OR P0, PT, R29, 0x1, P1 ;  /* 0x000000011d00780c */ /* 0x000fe40000f01670 */
[----:B------:R-:W-:-:S04]  /*d1a0*/  LOP3.LUT P1, RZ, R30, 0x20, RZ, 0xc0, !PT ;  /* 0x000000201eff7812 */ /* 0x000fc8000782c0ff */
[----:B------:R-:W-:-:S07]  /*d1b0*/  ISETP.LT.OR P6, PT, R29, 0x1, !P1 ;  /* 0x000000011d00780c */ /* 0x000fce0004fc1670 */
[----:B------:R-:W-:Y:S01]  /*d1c0*/  @!PT LDS RZ, [RZ] ;  /* 0x00000000fffff984 */ /* 0x000fe20000000800 */
[----:B------:R-:W-:Y:S01]  /*d1d0*/  LDGSTS.E.BYPASS.LTC128B.128 [R5+0x400], desc[UR50][R2.64], !P0 ;  /* 0x0040000002057fae */ /* 0x000fe2000c101d72 */
[----:B------:R-:W-:-:S13]  /*d1e0*/  ISETP.LT.OR P0, PT, R29, 0x1, !P5 ;  /* 0x000000011d00780c */ /* 0x000fda0006f01670 */
[----:B------:R-:W-:Y:S01]  /*d1f0*/  LDGSTS.E.BYPASS.LTC128B.128 [R5+0x2400], desc[UR50][R2.64+0x80], !P0 ;  /* 0x0240008002057fae */ /* 0x000fe2000c101d72 */
[----:B------:R-:W-:-:S13]  /*d200*/  ISETP.LT.OR P0, PT, R29, 0x1, !P4 ;  /* 0x000000011d00780c */ /* 0x000fda0006701670 */
[----:B------:R-:W-:Y:S01]  /*d210*/  LDGSTS.E.BYPASS.LTC128B.128 [R5+0x4400], desc[UR50][R2.64+0x100], !P0 ;  /* 0x0440010002057fae */ /* 0x000fe2000c101d72 */
[----:B------:R-:W-:-:S13]  /*d220*/  ISETP.LT.OR P0, PT, R29, 0x1, !P3 ;  /* 0x000000011d00780c */ /* 0x000fda0005f01670 */
[----:B------:R-:W-:Y:S01]  /*d230*/  LDGSTS.E.BYPASS.LTC128B.128 [R5+0x6400], desc[UR50][R2.64+0x180], !P0 ;  /* 0x0640018002057fae */ /* 0x000fe2000c101d72 */
[----:B------:R-:W-:-:S13]  /*d240*/  ISETP.LT.OR P0, PT, R29, 0x1, !P2 ;  /* 0x000000011d00780c */ /* 0x000fda0005701670 */
[----:B------:R-:W-:Y:S01]  /*d250*/  LDGSTS.E.BYPASS.LTC128B.128 [R5+0x8400], desc[UR50][R2.64+0x200], !P0 ;  /* 0x0840020002057fae */ /* 0x000fe2000c101d72 */
[----:B------:R-:W-:-:S03]  /*d260*/  LOP3.LUT P0, RZ, R30, 0x40, RZ, 0xc0, !PT ;  /* 0x000000401eff7812 */ /* 0x000fc6000780c0ff */
[----:B------:R-:W-:Y:S01]  /*d270*/  LDGSTS.E.BYPASS.LTC128B.128 [R5+0xa400], desc[UR50][R2.64+0x280], !P6 ;  /* 0x0a40028002057fae */ /* 0x000fe2000f101d72 */
[----:B------:R-:W-:-:S13]  /*d280*/  ISETP.LT.OR P6, PT, R29, 0x1, !P0 ;  /* 0x000000011d00780c */ /* 0x000fda00047c1670 */
[----:B------:R-:W-:Y:S01]  /*d290*/  LDGSTS.E.BYPASS.LTC128B.128 [R5+0xc400], desc[UR50][R2.64+0x300], !P6 ;  /* 0x0c40030002057fae */ /* 0x000fe2000f101d72 */
[----:B------:R-:W-:-:S03]  /*d2a0*/  ISETP.GT.AND P6, PT, R7, -0x1, PT ;  /* 0xffffffff0700780c */ /* 0x000fc60003fc4270 */
[----:B------:R-:W-:Y:S10]  /*d2b0*/  SHFL.IDX PT, R7, R6, 0x2, 0x181f ;  /* 0x00581f0006077f89 */ /* 0x000ff400000e0000 */
[----:B------:R-:W-:-:S02]  /*d2c0*/  @P6 LOP3.LUT R22, R22, 0x200, RZ, 0xfc, !PT ;  /* 0x0000020016166812 */ /* 0x000fc400078efcff */
[----:B------:R-:W-:-:S13]  /*d2d0*/  ISETP.LT.OR P6, PT, R29, 0x1, P6 ;  /* 0x000000011d00780c */ /* 0x000fda00037c1670 */
[----:B------:R0:W-:Y:S04]  /*d2e0*/  LDGSTS.E.BYPASS.LTC128B.128 [R5+0xe400], desc[UR50][R2.64+0x380], !P6 ;  /* 0x0e40038002057fae */ /* 0x0001e8000f101d72 */
[----:B0-----:R-:W0:Y:S04]  /*d2f0*/  SHFL.IDX PT, R2, R4, 0x1, 0x181f ;  /* 0x00381f0004027f89 */ /* 0x001e2800000e0000 */
[----:B------:R-:W1:Y:S04]  /*d300*/  SHFL.IDX PT, R3, R6, 0x1, 0x181f ;  /* 0x00381f0006037f89 */ /* 0x000e6800000e0000 */
[----:B------:R-:W-:Y:S01]  /*d310*/  SHFL.IDX PT, R6, R6, 0x3, 0x181f ;  /* 0x00781f0006067f89 */ /* 0x000fe200000e0000 */
[----:B0-----:R-:W-:-:S04]  /*d320*/  IADD3 R2, P6, R2, R0, RZ ;  /* 0x0000000002027210 */ /* 0x001fc80007fde0ff */
[----:B-1----:R-:W-:Y:S02]  /*d330*/  IADD3.X R3, RZ, R3, RZ, P6, !PT ;  /* 0x00000003ff037210 */ /* 0x002fe400037fe4ff */
[----:B------:R-:W-:-:S04]  /*d340*/  LOP3.LUT P6, RZ, R22, 0x100, RZ, 0xc0, !PT ;  /* 0x0000010016ff7812 */ /* 0x000fc800078cc0ff */
[----:B------:R-:W-:-:S13]  /*d350*/  ISETP.LT.OR P6, PT, R29, 0x11, P6 ;  /* 0x000000111d00780c */ /* 0x000fda00037c1670 */
        /* <DEDUP_REMOVED lines=13> */
[----:B------:R-:W-:-:S04]  /*d430*/  LOP3.LUT P6, RZ, R22, 0x200, RZ, 0xc0, !PT ;  /* 0x0000020016ff7812 */ /* 0x000fc800078cc0ff */
[----:B------:R-:W-:-:S13]  /*d440*/  ISETP.LT.OR P6, PT, R29, 0x11, P6 ;  /* 0x000000111d00780c */ /* 0x000fda00037c1670 */
[----:B------:R0:W-:Y:S04]  /*d450*/  LDGSTS.E.BYPASS.LTC128B.128 [R5+0xec00], desc[UR50][R2.64+0x380], !P6 ;  /* 0x0ec0038002057fae */ /* 0x0001e8000f101d72 */
[----:B0-----:R-:W0:Y:S02]  /*d460*/  SHFL.IDX PT, R2, R4, 0x2, 0x181f ;  /* 0x00581f0004027f89 */ /* 0x001e2400000e0000 */
[----:B0-----:R-:W-:-:S05]  /*d470*/  IADD3 R2, P6, R2, R0, RZ ;  /* 0x0000000002027210 */ /* 0x001fca0007fde0ff */
[----:B------:R-:W-:Y:S01]  /*d480*/  IMAD.X R3, RZ, RZ, R7, P6 ;  /* 0x000000ffff037224 */ /* 0x000fe200030e0607 */
        /* <DEDUP_REMOVED lines=18> */
[----:B0-----:R0:W1:Y:S02]  /*d5b0*/  SHFL.IDX PT, R2, R4, 0x3, 0x181f ;  /* 0x00781f0004027f89 */ /* 0x00106400000e0000 */
.L_x_520:
[C---:B------:R-:W-:Y:S02]  /*d5c0*/  LOP3.LUT P6, RZ, R22.reuse, 0x100, RZ, 0xc0, !PT ;  /* 0x0000010016ff7812 */ /* 0x040fe400078cc0ff */
[----:B------:R-:W-:Y:S02]  /*d5d0*/  LOP3.LUT R22, R22, 0xffffefff, RZ, 0xc0, !PT ;  /* 0xffffefff16167812 */ /* 0x000fe400078ec0ff */
[C---:B------:R-:W-:Y:S02]  /*d5e0*/  ISETP.LT.OR P6, PT, R29.reuse, 0x31, P6 ;  /* 0x000000311d00780c */ /* 0x040fe400037c1670 */
[----:B------:R-:W-:-:S11]  /*d5f0*/  ISETP.LT.OR P5, PT, R29, 0x31, !P5 ;  /* 0x000000311d00780c */ /* 0x000fd60006fa1670 */
[----:B------:R-:W-:Y:S02]  /*d600*/  @P6 LOP3.LUT R22, R22, 0x1000, RZ, 0xfc, !PT ;  /* 0x0000100016166812 */ /* 0x000fe400078efcff */
[C---:B------:R-:W-:Y:S02]  /*d610*/  ISETP.LT.OR P6, PT, R29.reuse, 0x31, !P4 ;  /* 0x000000311d00780c */ /* 0x040fe400067c1670 */
[----:B------:R-:W-:Y:S02]  /*d620*/  LOP3.LUT R22, R22, 0xffffbfff, RZ, 0xc0, !PT ;  /* 0xffffbfff16167812 */ /* 0x000fe400078ec0ff */
[C---:B------:R-:W-:Y:S02]  /*d630*/  ISETP.LT.OR P4, PT, R29.reuse, 0x31, !P2 ;  /* 0x000000311d00780c */ /* 0x040fe40005781670 */
[----:B------:R-:W-:Y:S02]  /*d640*/  LOP3.LUT R22, R22, 0xfffffeff, RZ, 0xc0, !PT ;  /* 0xfffffeff16167812 */ /* 0x000fe400078ec0ff */
[----:B------:R-:W-:-:S02]  /*d650*/  ISETP.LT.OR P2, PT, R29, 0x31, !P0 ;  /* 0x000000311d00780c */ /* 0x000fc40004741670 */
[----:B------:R-:W-:Y:S02]  /*d660*/  @P5 LOP3.LUT R22, R22, 0x100, RZ, 0xfc, !PT ;  /* 0x0000010016165812 */ /* 0x000fe400078efcff */
[----:B-1----:R-:W-:Y:S02]  /*d670*/  IADD3 R2, P0, R2, R0, RZ ;  /* 0x0000000002027210 */ /* 0x002fe40007f1e0ff */
[----:B------:R-:W-:Y:S02]  /*d680*/  @P6 LOP3.LUT R22, R22, 0x4000, RZ, 0xfc, !PT ;  /* 0x0000400016166812 */ /* 0x000fe400078efcff */
[----:B------:R-:W-:Y:S01]  /*d690*/  ISETP.LT.OR P5, PT, R29, 0x31, !P3 ;  /* 0x000000311d00780c */ /* 0x000fe20005fa1670 */
[----:B------:R-:W-:Y:S01]  /*d6a0*/  IMAD.X R3, RZ, RZ, R6, P0 ;  /* 0x000000ffff037224 */ /* 0x000fe200000e0606 */
[C---:B------:R-:W-:Y:S02]  /*d6b0*/  LOP3.LUT P6, RZ, R22.reuse, 0x1000, RZ, 0xc0, !PT ;  /* 0x0000100016ff7812 */ /* 0x040fe400078cc0ff */
[----:B------:R-:W-:-:S02]  /*d6c0*/  LOP3.LUT P0, RZ, R22, 0x100, RZ, 0xc0, !PT ;  /* 0x0000010016ff7812 */ /* 0x000fc4000780c0ff */
[----:B------:R-:W-:Y:S02]  /*d6d0*/  ISETP.LT.OR P3, PT, R29, 0x31, !P1 ;  /* 0x000000311d00780c */ /* 0x000fe40004f61670 */
[----:B------:R-:W-:-:S04]  /*d6e0*/  LOP3.LUT P1, RZ, R22, 0x200, RZ, 0xc0, !PT ;  /* 0x0000020016ff7812 */ /* 0x000fc8000782c0ff */
[----:B------:R-:W-:-:S03]  /*d6f0*/  ISETP.LT.OR P1, PT, R29, 0x31, P1 ;  /* 0x000000311d00780c */ /* 0x000fc60000f21670 */
[----:B------:R-:W-:Y:S01]  /*d700*/  @!PT LDS RZ, [RZ] ;  /* 0x00000000fffff984 */ /* 0x000fe20000000800 */
[----:B------:R-:W-:Y:S01]  /*d710*/  @!PT LDS RZ, [RZ] ;  /* 0x00000000fffff984 */ /* 0x000fe20000000800 */
[----:B------:R-:W-:Y:S01]  /*d720*/  @!PT LDS RZ, [RZ] ;  /* 0x00000000fffff984 */ /* 0x000fe20000000800 */
[----:B------:R1:W-:Y:S01]  /*d730*/  LDGSTS.E.BYPASS.LTC128B.128 [R5+0x1c00], desc[UR50][R2.64], !P6 ;  /* 0x01c0000002057fae */ /* 0x0003e2000f101d72 */
[----:B------:R-:W-:-:S03]  /*d740*/  LOP3.LUT P6, RZ, R22, 0x4000, RZ, 0xc0, !PT ;  /* 0x0000400016ff7812 */ /* 0x000fc600078cc0ff */
        /* <DEDUP_REMOVED lines=9> */
.L_x_438:
        /* <DEDUP_REMOVED lines=11> */
.L_x_439:
[----:B------:R-:W-:Y:S01]  /*d890*/  ISETP.GE.AND P0, PT, R36, 0x41, PT ;  /* 0x000000412400780c */ /* 0x000fe20003f06270 */
[----:B------:R1:W-:Y:S01]  /*d8a0*/  SYNCS.ARRIVE.TRANS64.A1T0 RZ, [R27+URZ+0x28c50], RZ ;  /* 0x028c50ff1bff79a7 */ /* 0x0003e2000810003f */
[----:B------:R-:W-:Y:S11]  /*d8b0*/  BSSY B0, `(.L_x_440) ;  /* 0x00000f5000007945 */ /* 0x000ff60003800000 */
[----:B-1----:R-:W-:Y:S05]  /*d8c0*/  @!P0 BRA `(.L_x_441) ;  /* 0x0000000c00cc8947 */ /* 0x002fea0003800000 */
[----:B0-----:R-:W2:Y:S04]  /*d8d0*/  LDL.LU R4, [R1+0x28] ;  /* 0x0000280001047983 */ /* 0x001ea80000300800 */
[----:B------:R-:W3:Y:S04]  /*d8e0*/  LDL.LU R3, [R1+0x4] ;  /* 0x0000040001037983 */ /* 0x000ee80000300800 */
[----:B------:R-:W4:Y:S01]  /*d8f0*/  LDL.LU R2, [R1+0x30] ;  /* 0x0000300001027983 */ /* 0x000f220000300800 */
[----:B--2---:R-:W-:Y:S02]  /*d900*/  LOP3.LUT R30, R4, 0x40, RZ, 0xc0, !PT ;  /* 0x00000040041e7812 */ /* 0x004fe400078ec0ff */
[----:B---3--:R-:W-:-:S02]  /*d910*/  LOP3.LUT R29, R3, 0x80, RZ, 0xc0, !PT ;  /* 0x00000080031d7812 */ /* 0x008fc400078ec0ff */
[----:B------:R-:W-:Y:S01]  /*d920*/  SHF.R.U32.HI R30, RZ, 0x2, R30 ;  /* 0x00000002ff1e7819 */ /* 0x000fe2000001161e */
[----:B----4-:R-:W-:Y:S01]  /*d930*/  VIADD R7, R2, 0xfffffffe ;  /* 0xfffffffe02077836 */ /* 0x010fe20000000000 */
[----:B------:R-:W-:-:S07]  /*d940*/  SHF.R.U32.HI R29, RZ, 0x3, R29 ;  /* 0x00000003ff1d7819 */ /* 0x000fce000001161d */
.L_x_454:
[----:B------:R-:W0:Y:S01]  /*d950*/  S2R R2, SR_TID.X ;  /* 0x0000000000027919 */ /* 0x000e220000002100 */
[----:B-1----:R-:W1:Y:S01]  /*d960*/  LDC R3, c[0x0][0x430] ;  /* 0x00010c00ff037b82 */ /* 0x002e620000000800 */
[----:B--23--:R-:W-:Y:S01]  /*d970*/  LEA R6, R7, R31, 0x6 ;  /* 0x0000001f07067211 */ /* 0x00cfe200078e30ff */
[----:B------:R-:W-:Y:S01]  /*d980*/  IMAD.U32 R11, RZ, RZ, UR36 ;  /* 0x00000024ff0b7e24 */ /* 0x000fe2000f8e00ff */
[----:B------:R-:W-:Y:S01]  /*d990*/  IADD3 R24, R24, 0x1, RZ ;  /* 0x0000000118187810 */ /* 0x000fe20007ffe0ff */
[----:B------:R-:W-:Y:S05]  /*d9a0*/  YIELD ;  /* 0x0000000000007946 */ /* 0x000fea0003800000 */
[----:B------:R-:W-:Y:S01]  /*d9b0*/  ULDC UR4, c[0x0][0x430] ;  /* 0x00010c0000047ab9 */ /* 0x000fe20000000800 */
[----:B-1----:R-:W-:Y:S01]  /*d9c0*/  ISETP.NE.AND P0, PT, R3, 0x1, PT ;  /* 0x000000010300780c */ /* 0x002fe20003f05270 */
[----:B0-----:R-:W-:-:S05]  /*d9d0*/  IMAD.SHL.U32 R4, R2, 0x10, RZ ;  /* 0x0000001002047824 */ /* 0x001fca00078e00ff */
[----:B------:R-:W-:-:S07]  /*d9e0*/  LOP3.LUT R4, R37, 0x70, R4, 0xf8, !PT ;  /* 0x0000007025047812 */ /* 0x000fce00078ef804 */
[----:B------:R-:W0:Y:S01]  /*d9f0*/  @P0 LDC R3, c[0x0][0x434] ;  /* 0x00010d00ff030b82 */ /* 0x000e220000000800 */
[C---:B------:R-:W-:Y:S01]  /*da00*/  ISETP.GT.U32.AND P1, PT, R4.reuse, 0x3f, PT ;  /* 0x0000003f0400780c */ /* 0x040fe20003f24070 */
[----:B------:R-:W-:-:S06]  /*da10*/  IMAD.IADD R6, R4, 0x1, R6 ;  /* 0x0000000104067824 */ /* 0x000fcc00078e0206 */
[----:B------:R-:W1:Y:S01]  /*da20*/  @P0 LDC R2, c[0x0][0x438] ;  /* 0x00010e00ff020b82 */ /* 0x000e620000000800 */
[----:B------:R-:W-:-:S07]  /*da30*/  IMAD.MOV.U32 R10, RZ, RZ, R6 ;  /* 0x000000ffff0a7224 */ /* 0x000fce00078e0006 */
[----:B------:R-:W2:Y:S01]  /*da40*/  @!P1 LDC.64 R4, c[0x0][0x428] ;  /* 0x00010a00ff049b82 */ /* 0x000ea20000000a00 */
[----:B0-----:R-:W-:-:S07]  /*da50*/  @P0 IMAD.HI.U32 R3, R6, R3, RZ ;  /* 0x0000000306030227 */ /* 0x001fce00078e00ff */
[----:B------:R-:W0:Y:S01]  /*da60*/  @!P1 LDC.64 R8, c[0x0][0x418] ;  /* 0x00010600ff089b82 */ /* 0x000e220000000a00 */
[----:B-1----:R-:W-:-:S04]  /*da70*/  @P0 SHF.R.U32.HI R10, RZ, R2, R3 ;  /* 0x00000002ff0a0219 */ /* 0x002fc80000011603 */
[--C-:B------:R-:W-:Y:S01]  /*da80*/  @!P1 SHF.R.S32.HI R3, RZ, 0x1f, R10.reuse ;  /* 0x0000001fff039819 */ /* 0x100fe2000001140a */
[----:B------:R-:W-:-:S04]  /*da90*/  @!P1 IMAD.MOV.U32 R2, RZ, RZ, R10 ;  /* 0x000000ffff029224 */ /* 0x000fc800078e000a */
[----:B--2---:R-:W-:-:S04]  /*daa0*/  @!P1 IMAD.WIDE.U32 R2, R28, R4, R2 ;  /* 0x000000041c029225 */ /* 0x004fc800078e0002 */
[----:B------:R-:W-:-:S04]  /*dab0*/  @!P1 IMAD R4, R32, R4, RZ ;  /* 0x0000000420049224 */ /* 0x000fc800078e02ff */
[----:B------:R-:W-:Y:S01]  /*dac0*/  @!P1 IMAD R5, R28, R5, R4 ;  /* 0x000000051c059224 */ /* 0x000fe200078e0204 */
[----:B0-----:R-:W-:Y:S01]  /*dad0*/  @!P1 LEA R8, P0, R2, R8, 0x2 ;  /* 0x0000000802089211 */ /* 0x001fe200078010ff */
[----:B------:R-:W-:Y:S02]  /*dae0*/  IMAD.MOV.U32 R4, RZ, RZ, RZ ;  /* 0x000000ffff047224 */ /* 0x000fe400078e00ff */
[----:B------:R-:W-:Y:S02]  /*daf0*/  @!P1 IMAD.IADD R3, R5, 0x1, R3 ;  /* 0x0000000105039824 */ /* 0x000fe400078e0203 */
[----:B------:R-:W-:-:S03]  /*db00*/  IMAD.MOV R5, RZ, RZ, -R10 ;  /* 0x000000ffff057224 */ /* 0x000fc600078e0a0a */
[----:B------:R-:W-:Y:S01]  /*db10*/  @!P1 LEA.HI.X R9, R2, R9, R3, 0x2, P0 ;  /* 0x0000000902099211 */ /* 0x000fe200000f1403 */
[----:B------:R-:W-:Y:S01]  /*db20*/  IMAD R5, R5, UR4, R6 ;  /* 0x0000000405057c24 */ /* 0x000fe2000f8e0206 */
[----:B------:R-:W-:-:S03]  /*db30*/  ISETP.NE.AND P0, PT, R24, 0x2, PT ;  /* 0x000000021800780c */ /* 0x000fc60003f05270 */
[----:B------:R0:W5:Y:S01]  /*db40*/  @!P1 LDG.E R4, desc[UR50][R8.64] ;  /* 0x0000003208049981 */ /* 0x000162000c1e1900 */
[----:B------:R-:W-:Y:S02]  /*db50*/  ISETP.NE.AND P1, PT, R11, 0x3, PT ;  /* 0x000000030b00780c */ /* 0x000fe40003f25270 */
[----:B------:R-:W-:Y:S02]  /*db60*/  SEL R2, RZ, 0x1, P0 ;  /* 0x00000001ff027807 */ /* 0x000fe40000000000 */
[----:B------:R-:W-:Y:S02]  /*db70*/  SEL R24, R24, RZ, P0 ;  /* 0x000000ff18187207 */ /* 0x000fe40000000000 */
[----:B------:R-:W-:Y:S01]  /*db80*/  LOP3.LUT R25, R25, R2, RZ, 0x3c, !PT ;  /* 0x0000000219197212 */ /* 0x000fe200078e3cff */
[----:B------:R-:W-:Y:S02]  /*db90*/  IMAD.MOV.U32 R2, RZ, RZ, R7 ;  /* 0x000000ffff027224 */ /* 0x000fe400078e0007 */
[----:B------:R-:W-:-:S03]  /*dba0*/  VIADD R7, R7, 0xffffffff ;  /* 0xffffffff07077836 */ /* 0x000fc60000000000 */
[----:B------:R-:W-:Y:S01]  /*dbb0*/  ISETP.GT.AND P3, PT, R2, RZ, PT ;  /* 0x000000ff0200720c */ /* 0x000fe20003f64270 */
[----:B0-----:R-:W-:-:S12]  /*dbc0*/  @!P1 BRA `(.L_x_442) ;  /* 0x0000000000049947 */ /* 0x001fd80003800000 */
[----:B------:R-:W-:Y:S01]  /*dbd0*/  BPT.TRAP 0x1 ;  /* 0x000000040000795c */ /* 0x000fe20000300000 */
.L_x_442:
[----:B------:R-:W-:Y:S01]  /*dbe0*/  IMAD R6, R24, 0x8, R23 ;  /* 0x0000000818067824 */ /* 0x000fe200078e0217 */
[----:B------:R-:W-:Y:S01]  /*dbf0*/  SHF.L.U32 R17, R25, 0x1f, RZ ;  /* 0x0000001f19117819 */ /* 0x000fe200000006ff */
[----:B------:R-:W-:Y:S01]  /*dc00*/  BSSY B1, `(.L_x_443) ;  /* 0x0000004000017945 */ /* 0x000fe20003800000 */
[----:B------:R-:W-:Y:S02]  /*dc10*/  SHF.R.S32.HI R9, RZ, 0x1f, R5 ;  /* 0x0000001fff097819 */ /* 0x000fe40000011405 */
[----:B------:R-:W0:Y:S02]  /*dc20*/  SYNCS.PHASECHK.TRANS64.TRYWAIT P0, [R6+URZ+0x28c40], R17 ;  /* 0x028c4011060075a7 */ /* 0x000e24000800017f */
[----:B0-----:R-:W-:Y:S05]  /*dc30*/  @!P0 BRA `(.L_x_444) ;  /* 0x0000003000848947 */ /* 0x001fea0003800000 */
.L_x_521:
[----:B------:R-:W-:Y:S05]  /*dc40*/  BSYNC B1 ;  /* 0x0000000000017941 */ /* 0x000fea0003800000 */
.L_x_443:
[----:B------:R-:W-:Y:S01]  /*dc50*/  ULDC.64 UR4, c[0x0][0x300] ;  /* 0x0000c00000047ab9 */ /* 0x000fe20000000a00 */
[----:B-----5:R-:W-:Y:S01]  /*dc60*/  SHF.R.S32.HI R10, RZ, 0x1f, R4 ;  /* 0x0000001fff0a7819 */ /* 0x020fe20000011404 */
[----:B------:R-:W-:Y:S01]  /*dc70*/  IMAD R8, R9, UR4, RZ ;  /* 0x0000000409087c24 */ /* 0x000fe2000f8e02ff */
[----:B------:R-:W-:Y:S01]  /*dc80*/  LOP3.LUT P1, RZ, R22, 0x2, RZ, 0xc0, !PT ;  /* 0x0000000216ff7812 */ /* 0x000fe2000782c0ff */
[----:B------:R-:W-:-:S04]  /*dc90*/  IMAD.WIDE.U32 R2, R5, UR4, RZ ;  /* 0x0000000405027c25 */ /* 0x000fc8000f8e00ff */
[----:B------:R-:W-:Y:S01]  /*dca0*/  IMAD R8, R5, UR5, R8 ;  /* 0x0000000505087c24 */ /* 0x000fe2000f8e0208 */
[----:B------:R-:W-:-:S04]  /*dcb0*/  ULDC.64 UR4, c[0x0][0x310] ;  /* 0x0000c40000047ab9 */ /* 0x000fc80000000a00 */
[----:B------:R-:W-:Y:S01]  /*dcc0*/  IADD3 R3, R3, R8, RZ ;  /* 0x0000000803037210 */ /* 0x000fe20007ffe0ff */
[----:B------:R-:W-:-:S04]  /*dcd0*/  IMAD R8, R10, UR4, RZ ;  /* 0x000000040a087c24 */ /* 0x000fc8000f8e02ff */
[C---:B------:R-:W-:Y:S02]  /*dce0*/  IMAD R8, R4.reuse, UR5, R8 ;  /* 0x0000000504087c24 */ /* 0x040fe4000f8e0208 */
[----:B------:R-:W-:Y:S01]  /*dcf0*/  IMAD.WIDE.U32 R2, R4, UR4, R2 ;  /* 0x0000000404027c25 */ /* 0x000fe2000f8e0002 */
        /* <DEDUP_REMOVED lines=10> */
[----:B------:R-:W-:Y:S01]  /*dda0*/  IMAD R8, R24, 0x1000, R33 ;  /* 0x0000100018087824 */ /* 0x000fe200078e0221 */
[----:B------:R-:W-:Y:S06]  /*ddb0*/  BRA.DIV UR4, `(.L_x_445) ;  /* 0x0000003204387947 */ /* 0x000fec000b800000 */
[----:B------:R-:W1:Y:S01]  /*ddc0*/  SHFL.IDX PT, R2, R20, RZ, 0x181f ;  /* 0x00181fff14027589 */ /* 0x000e6200000e0000 */
[----:B------:R-:W-:-:S03]  /*ddd0*/  IMAD R21, R8, 0x2, R23 ;  /* 0x0000000208157824 */ /* 0x000fc600078e0217 */
[----:B------:R-:W2:Y:S01]  /*dde0*/  SHFL.IDX PT, R3, R27, RZ, 0x181f ;  /* 0x00181fff1b037589 */ /* 0x000ea200000e0000 */
[----:B-1----:R-:W-:-:S05]  /*ddf0*/  IADD3 R2, P0, R2, R0, RZ ;  /* 0x0000000002027210 */ /* 0x002fca0007f1e0ff */
[----:B--2---:R-:W-:-:S05]  /*de00*/  IMAD.X R3, RZ, RZ, R3, P0 ;  /* 0x000000ffff037224 */ /* 0x004fca00000e0603 */
[----:B------:R-:W-:Y:S01]  /*de10*/  @!PT LDS RZ, [RZ] ;  /* 0x00000000fffff984 */ /* 0x000fe20000000800 */
[----:B------:R1:W-:Y:S04]  /*de20*/  LDGSTS.E.BYPASS.LTC128B.128 [R21+0x22400], desc[UR50][R2.64], !P1 ;  /* 0x2240000002157fae */ /* 0x0003e8000c901d72 */
[----:B-1----:R-:W1:Y:S04]  /*de30*/  SHFL.IDX PT, R2, R20, 0x1, 0x181f ;  /* 0x00381f0014027f89 */ /* 0x002e6800000e0000 */
[----:B------:R-:W2:Y:S01]  /*de40*/  SHFL.IDX PT, R3, R27, 0x1, 0x181f ;  /* 0x00381f001b037f89 */ /* 0x000ea200000e0000 */
[----:B-1----:R-:W-:-:S04]  /*de50*/  IADD3 R2, P0, R2, R0, RZ ;  /* 0x0000000002027210 */ /* 0x002fc80007f1e0ff */
[----:B--2---:R-:W-:-:S05]  /*de60*/  IADD3.X R3, RZ, R3, RZ, P0, !PT ;  /* 0x00000003ff037210 */ /* 0x004fca00007fe4ff */
[----:B------:R1:W-:Y:S04]  /*de70*/  LDGSTS.E.BYPASS.LTC128B.128 [R21+0x22c00], desc[UR50][R2.64], !P1 ;  /* 0x22c0000002157fae */ /* 0x0003e8000c901d72 */
[----:B-1----:R-:W1:Y:S04]  /*de80*/  SHFL.IDX PT, R2, R20, 0x2, 0x181f ;  /* 0x00581f0014027f89 */ /* 0x002e6800000e0000 */
[----:B------:R-:W2:Y:S04]  /*de90*/  SHFL.IDX PT, R3, R27, 0x2, 0x181f ;  /* 0x00581f001b037f89 */ /* 0x000ea800000e0000 */
[----:B------:R-:W3:Y:S01]  /*dea0*/  SHFL.IDX PT, R27, R27, 0x3, 0x181f ;  /* 0x00781f001b1b7f89 */ /* 0x000ee200000e0000 */
[----:B-1----:R-:W-:-:S05]  /*deb0*/  IADD3 R2, P0, R2, R0, RZ ;  /* 0x0000000002027210 */ /* 0x002fca0007f1e0ff */
[----:B--2---:R-:W-:-:S05]  /*dec0*/  IMAD.X R3, RZ, RZ, R3, P0 ;  /* 0x000000ffff037224 */ /* 0x004fca00000e0603 */
[----:B------:R1:W-:Y:S04]  /*ded0*/  LDGSTS.E.BYPASS.LTC128B.128 [R21+0x23400], desc[UR50][R2.64], !P1 ;  /* 0x2340000002157fae */ /* 0x0003e8000c901d72 */
[----:B-1-3--:R1:W2:Y:S02]  /*dee0*/  SHFL.IDX PT, R2, R20, 0x3, 0x181f ;  /* 0x00781f0014027f89 */ /* 0x00a2a400000e0000 */
.L_x_531:
        /* <DEDUP_REMOVED lines=8> */
.L_x_446:
[----:B------:R-:W-:Y:S02]  /*df70*/  PLOP3.LUT P1, PT, P1, P0, PT, 0xa2, 0x0 ;  /* 0x000000000000781c */ /* 0x000fe40000f21472 */
[----:B------:R-:W-:-:S08]  /*df80*/  @P0 R2UR P1, UR4, R6 ;  /* 0x00000000060402ca */ /* 0x000fd00000020000 */
[----:B------:R-:W-:-:S05]  /*df90*/  @P0 PLOP3.LUT P0, PT, P1, PT, PT, 0x80, 0x0 ;  /* 0x000000000000081c */ /* 0x000fca0000f0f070 */
[----:B------:R-:W-:Y:S01]  /*dfa0*/  @!P1 SYNCS.ARRIVE.TRANS64.RED.A0T1 RZ, [UR4+0x28c30], RZ ;  /* 0x028c30ffffff99a7 */ /* 0x000fe20008200404 */
[----:B------:R-:W-:Y:S07]  /*dfb0*/  @!P1 ARRIVES.LDGSTSBAR.64.TRANSCNT [UR4+0x28c30] ;  /* 0x028c3000ff0099b0 */ /* 0x000fee0008000a84 */
[----:B------:R-:W-:Y:S05]  /*dfc0*/  @P0 BRA.U.ANY `(.L_x_446) ;  /* 0xfffffffd00e80947 */ /* 0x000fea000393ffff */
[----:B------:R-:W-:Y:S01]  /*dfd0*/  NOP ;  /* 0x0000000000007918 */ /* 0x000fe20000000000 */
[----:B--2---:R-:W-:-:S05]  /*dfe0*/  IMAD.U32 R2, RZ, RZ, UR36 ;  /* 0x00000024ff027e24 */ /* 0x004fca000f8e00ff */
[----:B------:R-:W-:-:S13]  /*dff0*/  ISETP.NE.AND P2, PT, R2, 0x3, PT ;  /* 0x000000030200780c */ /* 0x000fda0003f45270 */
[----:B------:R-:W-:Y:S05]  /*e000*/  @!P2 BRA `(.L_x_447) ;  /* 0x000000000004a947 */ /* 0x000fea0003800000 */
[----:B------:R-:W-:Y:S01]  /*e010*/  BPT.TRAP 0x1 ;  /* 0x000000040000795c */ /* 0x000fe20000300000 */
.L_x_447:
[----:B------:R2:W-:Y:S01]  /*e020*/  SYNCS.ARRIVE.TRANS64.A1T0 RZ, [R6+URZ+0x28c30], RZ ;  /* 0x028c30ff06ff79a7 */ /* 0x0005e2000810003f */
[----:B------:R-:W-:Y:S05]  /*e030*/  @!P2 BRA `(.L_x_448) ;  /* 0x000000000004a947 */ /* 0x000fea0003800000 */
[----:B------:R-:W-:Y:S01]  /*e040*/  BPT.TRAP 0x1 ;  /* 0x000000040000795c */ /* 0x000fe20000300000 */
.L_x_448:
[----:B------:R-:W3:Y:S01]  /*e050*/  SYNCS.PHASECHK.TRANS64.TRYWAIT P0, [R6+URZ+0x28c60], R17 ;  /* 0x028c6011060075a7 */ /* 0x000ee2000800017f */
[----:B------:R-:W-:Y:S04]  /*e060*/  BSSY B1, `(.L_x_449) ;  /* 0x0000002000017945 */ /* 0x000fe80003800000 */
[----:B---3--:R-:W-:Y:S05]  /*e070*/  @!P0 BRA `(.L_x_450) ;  /* 0x0000003000a48947 */ /* 0x008fea0003800000 */
.L_x_532:
[----:B------:R-:W-:Y:S05]  /*e080*/  BSYNC B1 ;  /* 0x0000000000017941 */ /* 0x000fea0003800000 */
.L_x_449:
[----:B------:R-:W-:Y:S01]  /*e090*/  ULDC.64 UR4, c[0x0][0x328] ;  /* 0x0000ca0000047ab9 */ /* 0x000fe20000000a00 */
[C---:B------:R-:W-:Y:S01]  /*e0a0*/  LOP3.LUT P5, RZ, R22.reuse, 0x8, RZ, 0xc0, !PT ;  /* 0x0000000816ff7812 */ /* 0x040fe200078ac0ff */
[----:B------:R-:W-:Y:S01]  /*e0b0*/  IMAD R9, R9, UR4, RZ ;  /* 0x0000000409097c24 */ /* 0x000fe2000f8e02ff */
[----:B------:R-:W-:Y:S01]  /*e0c0*/  LOP3.LUT P4, RZ, R22, 0x4, RZ, 0xc0, !PT ;  /* 0x0000000416ff7812 */ /* 0x000fe2000788c0ff */
[----:B------:R-:W-:-:S04]  /*e0d0*/  IMAD.WIDE.U32 R2, R5, UR4, RZ ;  /* 0x0000000405027c25 */ /* 0x000fc8000f8e00ff */
[----:B------:R-:W-:Y:S01]  /*e0e0*/  IMAD R9, R5, UR5, R9 ;  /* 0x0000000505097c24 */ /* 0x000fe2000f8e0209 */
[----:B------:R-:W-:Y:S01]  /*e0f0*/  ULDC.64 UR4, c[0x0][0x338] ;  /* 0x0000ce0000047ab9 */ /* 0x000fe20000000a00 */
[----:B0--3--:R-:W-:Y:S02]  /*e100*/  IMAD R17, R24, 0x7000, R8 ;  /* 0x0000700018117824 */ /* 0x009fe400078e0208 */
        /* <DEDUP_REMOVED lines=9> */
[----:B------:R-:W-:-:S04]  /*e1a0*/  ULDC.64 UR4, c[0x0][0x318] ;  /* 0x0000c60000047ab9 */ /* 0x000fc80000000a00 */
[----:B------:R-:W-:Y:S02]  /*e1b0*/  IADD3 R4, R4, R3, RZ ;  /* 0x0000000304047210 */ /* 0x000fe40007ffe0ff */
[----:B------:R-:W-:Y:S01]  /*e1c0*/  LEA R9, P0, R2, UR4, 0x1 ;  /* 0x0000000402097c11 */ /* 0x000fe2000f8008ff */
[----:B------:R-:W-:-:S03]  /*e1d0*/  UMOV UR4, 0xffffffff ;  /* 0xffffffff00047882 */ /* 0x000fc60000000000 */
[----:B------:R-:W-:Y:S01]  /*e1e0*/  LEA.HI.X R10, R2, UR5, R4, 0x1, P0 ;  /* 0x00000005020a7c11 */ /* 0x000fe200080f0c04 */
[----:B------:R-:W-:Y:S08]  /*e1f0*/  BRA.DIV UR4, `(.L_x_451) ;  /* 0x0000003204587947 */ /* 0x000ff0000b800000 */
[----:B------:R-:W0:Y:S01]  /*e200*/  SHFL.IDX PT, R2, R9, RZ, 0x181f ;  /* 0x00181fff09027589 */ /* 0x000e2200000e0000 */
[C---:B------:R-:W-:Y:S01]  /*e210*/  LOP3.LUT P1, RZ, R22.reuse, 0x80, RZ, 0xc0, !PT ;  /* 0x0000008016ff7812 */ /* 0x040fe2000782c0ff */
[----:B------:R-:W-:Y:S01]  /*e220*/  IMAD R17, R17, 0x2, R23 ;  /* 0x0000000211117824 */ /* 0x000fe200078e0217 */
[C---:B------:R-:W-:Y:S01]  /*e230*/  LOP3.LUT P2, RZ, R22.reuse, 0x40, RZ, 0xc0, !PT ;  /* 0x0000004016ff7812 */ /* 0x040fe2000784c0ff */
[----:B------:R-:W3:Y:S01]  /*e240*/  SHFL.IDX PT, R3, R10, RZ, 0x181f ;  /* 0x00181fff0a037589 */ /* 0x000ee200000e0000 */
[----:B------:R-:W-:-:S03]  /*e250*/  LOP3.LUT R22, R22, 0xffffbfff, RZ, 0xc0, !PT ;  /* 0xffffbfff16167812 */ /* 0x000fc600078ec0ff */
[----:B------:R-:W4:Y:S01]  /*e260*/  SHFL.IDX PT, R14, R9, 0x1, 0x181f ;  /* 0x00381f00090e7f89 */ /* 0x000f2200000e0000 */
[----:B------:R-:W-:-:S03]  /*e270*/  @P3 LOP3.LUT R22, R22, 0x4000, RZ, 0xfc, !PT ;  /* 0x0000400016163812 */ /* 0x000fc600078efcff */
[----:B------:R-:W5:Y:S01]  /*e280*/  SHFL.IDX PT, R5, R10, 0x1, 0x181f ;  /* 0x00381f000a057f89 */ /* 0x000f6200000e0000 */
[C---:B------:R-:W-:Y:S02]  /*e290*/  LOP3.LUT P3, RZ, R22.reuse, 0x20, RZ, 0xc0, !PT ;  /* 0x0000002016ff7812 */ /* 0x040fe4000786c0ff */
[C---:B------:R-:W-:Y:S01]  /*e2a0*/  LOP3.LUT P6, RZ, R22.reuse, 0x10, RZ, 0xc0, !PT ;  /* 0x0000001016ff7812 */ /* 0x040fe200078cc0ff */
[----:B------:R-:W-:Y:S01]  /*e2b0*/  SHFL.IDX PT, R8, R10, 0x2, 0x181f ;  /* 0x00581f000a087f89 */ /* 0x000fe200000e0000 */
[----:B------:R-:W-:-:S03]  /*e2c0*/  LOP3.LUT R22, R22, 0xfffeffff, RZ, 0xc0, !PT ;  /* 0xfffeffff16167812 */ /* 0x000fc600078ec0ff */
[----:B------:R-:W-:Y:S01]  /*e2d0*/  SHFL.IDX PT, R10, R10, 0x3, 0x181f ;  /* 0x00781f000a0a7f89 */ /* 0x000fe200000e0000 */
[----:B0-----:R-:W-:-:S05]  /*e2e0*/  IADD3 R2, P0, R2, R0, RZ ;  /* 0x0000000002027210 */ /* 0x001fca0007f1e0ff */
[----:B------:R-:W-:Y:S01]  /*e2f0*/  @P3 LOP3.LUT R22, R22, 0x10000, RZ, 0xfc, !PT ;  /* 0x0001000016163812 */ /* 0x000fe200078efcff */
[----:B---3--:R-:W-:Y:S01]  /*e300*/  IMAD.X R3, RZ, RZ, R3, P0 ;  /* 0x000000ffff037224 */ /* 0x008fe200000e0603 */
[----:B------:R-:W-:-:S04]  /*e310*/  ISETP.NE.U32.AND P0, PT, R30, RZ, PT ;  /* 0x000000ff1e00720c */ /* 0x000fc80003f05070 */
[----:B------:R-:W-:Y:S01]  /*e320*/  LDGSTS.E.BYPASS.LTC128B.128 [R17+0x400], desc[UR50][R2.64], !P1 ;  /* 0x0040000002117fae */ /* 0x000fe2000c901d72 */
[----:B------:R-:W-:-:S03]  /*e330*/  ISETP.NE.U32.AND P1, PT, R29, RZ, PT ;  /* 0x000000ff1d00720c */ /* 0x000fc60003f25070 */
[----:B------:R-:W-:Y:S01]  /*e340*/  LDGSTS.E.BYPASS.LTC128B.128 [R17+0x2400], desc[UR50][R2.64+0x80], !P2 ;  /* 0x0240008002117fae */ /* 0x000fe2000d101d72 */
[----:B----4-:R-:W-:-:S03]  /*e350*/  IADD3 R4, P2, R14, R0, RZ ;  /* 0x000000000e047210 */ /* 0x010fc60007f5e0ff */
[----:B------:R-:W-:Y:S01]  /*e360*/  LDGSTS.E.BYPASS.LTC128B.128 [R17+0x4400], desc[UR50][R2.64+0x100], !P3 ;  /* 0x0440010002117fae */ /* 0x000fe2000d901d72 */
[C---:B------:R-:W-:Y:S01]  /*e370*/  LOP3.LUT P3, RZ, R22.reuse, 0x80, RZ, 0xc0, !PT ;  /* 0x0000008016ff7812 */ /* 0x040fe2000786c0ff */
[----:B-----5:R-:W-:Y:S01]  /*e380*/  IMAD.X R5, RZ, RZ, R5, P2 ;  /* 0x000000ffff057224 */ /* 0x020fe200010e0605 */
[C---:B------:R-:W-:Y:S01]  /*e390*/  LOP3.LUT P2, RZ, R22.reuse, 0x40, RZ, 0xc0, !PT ;  /* 0x0000004016ff7812 */ /* 0x040fe2000784c0ff */
[----:B------:R-:W-:Y:S04]  /*e3a0*/  LDGSTS.E.BYPASS.LTC128B.128 [R17+0x6400], desc[UR50][R2.64+0x180], !P6 ;  /* 0x0640018002117fae */ /* 0x000fe8000f101d72 */
[----:B------:R-:W-:Y:S04]  /*e3b0*/  LDGSTS.E.BYPASS.LTC128B.128 [R17+0x8400], desc[UR50][R2.64+0x200], !P5 ;  /* 0x0840020002117fae */ /* 0x000fe8000e901d72 */
[----:B------:R-:W-:Y:S04]  /*e3c0*/  LDGSTS.E.BYPASS.LTC128B.128 [R17+0xa400], desc[UR50][R2.64+0x280], !P4 ;  /* 0x0a40028002117fae */ /* 0x000fe8000e101d72 */
[----:B------:R-:W0:Y:S04]  /*e3d0*/  SHFL.IDX PT, R14, R9, 0x2, 0x181f ;  /* 0x00581f00090e7f89 */ /* 0x000e2800000e0000 */
[----:B------:R-:W-:Y:S04]  /*e3e0*/  LDGSTS.E.BYPASS.LTC128B.128 [R17+0xc400], desc[UR50][R2.64+0x300], P0 ;  /* 0x0c40030002117fae */ /* 0x000fe80008101d72 */
[----:B------:R0:W-:Y:S04]  /*e3f0*/  LDGSTS.E.BYPASS.LTC128B.128 [R17+0xe400], desc[UR50][R2.64+0x380], P1 ;  /* 0x0e40038002117fae */ /* 0x0001e80008901d72 */
[----:B------:R3:W-:Y:S01]  /*e400*/  LDGSTS.E.BYPASS.LTC128B.128 [R17+0xc00], desc[UR50][R4.64], !P3 ;  /* 0x00c0000004117fae */ /* 0x0007e2000d901d72 */
[----:B------:R-:W-:-:S02]  /*e410*/  LOP3.LUT P3, RZ, R22, 0x10000, RZ, 0xc0, !PT ;  /* 0x0001000016ff7812 */ /* 0x000fc4000786c0ff */
[----:B------:R-:W-:Y:S01]  /*e420*/  LOP3.LUT R22, R22, 0xffff7fff, RZ, 0xc0, !PT ;  /* 0xffff7fff16167812 */ /* 0x000fe200078ec0ff */
[----:B------:R3:W-:Y:S01]  /*e430*/  LDGSTS.E.BYPASS.LTC128B.128 [R17+0x2c00], desc[UR50][R4.64+0x80], !P2 ;  /* 0x02c0008004117fae */ /* 0x0007e2000d101d72 */
[----:B0-----:R-:W-:-:S09]  /*e440*/  IADD3 R2, P2, R14, R0, RZ ;  /* 0x000000000e027210 */ /* 0x001fd20007f5e0ff */
[----:B------:R-:W-:Y:S01]  /*e450*/  @P3 LOP3.LUT R22, R22, 0x8000, RZ, 0xfc, !PT ;  /* 0x0000800016163812 */ /* 0x000fe200078efcff */
[----:B------:R3:W-:Y:S01]  /*e460*/  LDGSTS.E.BYPASS.LTC128B.128 [R17+0x4c00], desc[UR50][R4.64+0x100], !P3 ;  /* 0x04c0010004117fae */ /* 0x0007e2000d901d72 */
[----:B------:R-:W-:Y:S02]  /*e470*/  IMAD.X R3, RZ, RZ, R8, P2 ;  /* 0x000000ffff037224 */ /* 0x000fe400010e0608 */
[C---:B------:R-:W-:Y:S01]  /*e480*/  LOP3.LUT P3, RZ, R22.reuse, 0x80, RZ, 0xc0, !PT ;  /* 0x0000008016ff7812 */ /* 0x040fe2000786c0ff */
[----:B------:R3:W-:Y:S01]  /*e490*/  LDGSTS.E.BYPASS.LTC128B.128 [R17+0x6c00], desc[UR50][R4.64+0x180], !P6 ;  /* 0x06c0018004117fae */ /* 0x0007e2000f101d72 */
[----:B------:R-:W-:-:S03]  /*e4a0*/  LOP3.LUT P2, RZ, R22, 0x40, RZ, 0xc0, !PT ;  /* 0x0000004016ff7812 */ /* 0x000fc6000784c0ff */
[----:B------:R3:W-:Y:S04]  /*e4b0*/  LDGSTS.E.BYPASS.LTC128B.128 [R17+0x8c00], desc[UR50][R4.64+0x200], !P5 ;  /* 0x08c0020004117fae */ /* 0x0007e8000e901d72 */
[----:B------:R3:W-:Y:S04]  /*e4c0*/  LDGSTS.E.BYPASS.LTC128B.128 [R17+0xac00], desc[UR50][R4.64+0x280], !P4 ;  /* 0x0ac0028004117fae */ /* 0x0007e8000e101d72 */
[----:B------:R3:W-:Y:S04]  /*e4d0*/  LDGSTS.E.BYPASS.LTC128B.128 [R17+0xcc00], desc[UR50][R4.64+0x300], P0 ;  /* 0x0cc0030004117fae */ /* 0x0007e80008101d72 */
[----:B------:R3:W-:Y:S04]  /*e4e0*/  LDGSTS.E.BYPASS.LTC128B.128 [R17+0xec00], desc[UR50][R4.64+0x380], P1 ;  /* 0x0ec0038004117fae */ /* 0x0007e80008901d72 */
[----:B------:R3:W-:Y:S01]  /*e4f0*/  LDGSTS.E.BYPASS.LTC128B.128 [R17+0x1400], desc[UR50][R2.64], !P3 ;  /* 0x0140000002117fae */ /* 0x0007e2000d901d72 */
[----:B------:R-:W-:-:S03]  /*e500*/  LOP3.LUT P3, RZ, R22, 0x8000, RZ, 0xc0, !PT ;  /* 0x0000800016ff7812 */ /* 0x000fc6000786c0ff */
[----:B------:R3:W-:Y:S04]  /*e510*/  LDGSTS.E.BYPASS.LTC128B.128 [R17+0x3400], desc[UR50][R2.64+0x80], !P2 ;  /* 0x0340008002117fae */ /* 0x0007e8000d101d72 */
[----:B------:R3:W0:Y:S06]  /*e520*/  SHFL.IDX PT, R14, R9, 0x3, 0x181f ;  /* 0x00781f00090e7f89 */ /* 0x00062c00000e0000 */
[----:B------:R3:W-:Y:S01]  /*e530*/  LDGSTS.E.BYPASS.LTC128B.128 [R17+0x5400], desc[UR50][R2.64+0x100], !P3 ;  /* 0x0540010002117fae */ /* 0x0007e2000d901d72 */
[----:B------:R-:W-:-:S03]  /*e540*/  LOP3.LUT P3, RZ, R22, 0x4000, RZ, 0xc0, !PT ;  /* 0x0000400016ff7812 */ /* 0x000fc6000786c0ff */
[----:B------:R3:W-:Y:S04]  /*e550*/  LDGSTS.E.BYPASS.LTC128B.128 [R17+0x7400], desc[UR50][R2.64+0x180], !P6 ;  /* 0x0740018002117fae */ /* 0x0007e8000f101d72 */
[----:B------:R3:W-:Y:S04]  /*e560*/  LDGSTS.E.BYPASS.LTC128B.128 [R17+0x9400], desc[UR50][R2.64+0x200], !P5 ;  /* 0x0940020002117fae */ /* 0x0007e8000e901d72 */
[----:B------:R3:W-:Y:S04]  /*e570*/  LDGSTS.E.BYPASS.LTC128B.128 [R17+0xb400], desc[UR50][R2.64+0x280], !P4 ;  /* 0x0b40028002117fae */ /* 0x0007e8000e101d72 */
[----:B------:R3:W-:Y:S04]  /*e580*/  LDGSTS.E.BYPASS.LTC128B.128 [R17+0xd400], desc[UR50][R2.64+0x300], P0 ;  /* 0x0d40030002117fae */ /* 0x0007e80008101d72 */
[----:B0-----:R3:W-:Y:S02]  /*e590*/  LDGSTS.E.BYPASS.LTC128B.128 [R17+0xf400], desc[UR50][R2.64+0x380], P1 ;  /* 0x0f40038002117fae */ /* 0x0017e40008901d72 */
.L_x_542:
[----:B------:R-:W-:Y:S02]  /*e5a0*/  LOP3.LUT R22, R22, 0xffff7fff, RZ, 0xc0, !PT ;  /* 0xffff7fff16167812 */ /* 0x000fe400078ec0ff */
[----:B---3--:R-:W-:Y:S02]  /*e5b0*/  IADD3 R2, P2, R14, R0, RZ ;  /* 0x000000000e027210 */ /* 0x008fe40007f5e0ff */
[----:B------:R-:W-:-:S03]  /*e5c0*/  @P1 LOP3.LUT R22, R22, 0x8000, RZ, 0xfc, !PT ;  /* 0x0000800016161812 */ /* 0x000fc600078efcff */
[----:B------:R-:W-:Y:S01]  /*e5d0*/  IMAD.X R3, RZ, RZ, R10, P2 ;  /* 0x000000ffff037224 */ /* 0x000fe200010e060a */
[C---:B------:R-:W-:Y:S02]  /*e5e0*/  LOP3.LUT P1, RZ, R22.reuse, 0x80, RZ, 0xc0, !PT ;  /* 0x0000008016ff7812 */ /* 0x040fe4000782c0ff */
[----:B------:R-:W-:-:S04]  /*e5f0*/  LOP3.LUT R22, R22, 0xffffbfff, RZ, 0xc0, !PT ;  /* 0xffffbfff16167812 */ /* 0x000fc800078ec0ff */
[----:B------:R-:W-:-:S04]  /*e600*/  @P3 LOP3.LUT R22, R22, 0x4000, RZ, 0xfc, !PT ;  /* 0x0000400016163812 */ /* 0x000fc800078efcff */
[C---:B------:R-:W-:Y:S02]  /*e610*/  LOP3.LUT P3, RZ, R22.reuse, 0x40, RZ, 0xc0, !PT ;  /* 0x0000004016ff7812 */ /* 0x040fe4000786c0ff */
[C---:B------:R-:W-:Y:S01]  /*e620*/  LOP3.LUT P2, RZ, R22.reuse, 0x20, RZ, 0xc0, !PT ;  /* 0x0000002016ff7812 */ /* 0x040fe2000784c0ff */
[----:B------:R-:W-:Y:S01]  /*e630*/  @!PT LDS RZ, [RZ] ;  /* 0x00000000fffff984 */ /* 0x000fe20000000800 */
[----:B------:R-:W-:Y:S01]  /*e640*/  @!PT LDS RZ, [RZ] ;  /* 0x00000000fffff984 */ /* 0x000fe20000000800 */
[----:B------:R-:W-:Y:S01]  /*e650*/  @!PT LDS RZ, [RZ] ;  /* 0x00000000fffff984 */ /* 0x000fe20000000800 */
[----:B------:R0:W-:Y:S01]  /*e660*/  LDGSTS.E.BYPASS.LTC128B.128 [R17+0x1c00], desc[UR50][R2.64], !P1 ;  /* 0x01c0000002117fae */ /* 0x0001e2000c901d72 */
[C---:B------:R-:W-:Y:S02]  /*e670*/  LOP3.LUT P6, RZ, R22.reuse, 0x10, RZ, 0xc0, !PT ;  /* 0x0000001016ff7812 */ /* 0x040fe400078cc0ff */
[----:B------:R-:W-:-:S07]  /*e680*/  LOP3.LUT P1, RZ, R22, 0x8000, RZ, 0xc0, !PT ;  /* 0x0000800016ff7812 */ /* 0x000fce000782c0ff */
[----:B------:R0:W-:Y:S01]  /*e690*/  LDGSTS.E.BYPASS.LTC128B.128 [R17+0x3c00], desc[UR50][R2.64+0x80], !P3 ;  /* 0x03c0008002117fae */ /* 0x0001e2000d901d72 */
[----:B------:R-:W-:-:S03]  /*e6a0*/  LOP3.LUT P3, RZ, R22, 0x4000, RZ, 0xc0, !PT ;  /* 0x0000400016ff7812 */ /* 0x000fc6000786c0ff */
        /* <DEDUP_REMOVED lines=8> */
.L_x_452:
[----:B------:R-:W-:Y:S02]  /*e730*/  PLOP3.LUT P1, PT, P1, P0, PT, 0xa2, 0x0 ;  /* 0x000000000000781c */ /* 0x000fe40000f21472 */
[----:B------:R-:W-:-:S08]  /*e740*/  @P0 R2UR P1, UR4, R6 ;  /* 0x00000000060402ca */ /* 0x000fd00000020000 */
[----:B------:R-:W-:-:S05]  /*e750*/  @P0 PLOP3.LUT P0, PT, P1, PT, PT, 0x80, 0x0 ;  /* 0x000000000000081c */ /* 0x000fca0000f0f070 */
[----:B------:R-:W-:Y:S01]  /*e760*/  @!P1 SYNCS.ARRIVE.TRANS64.RED.A0T1 RZ, [UR4+0x28c50], RZ ;  /* 0x028c50ffffff99a7 */ /* 0x000fe20008200404 */
[----:B------:R-:W-:Y:S07]  /*e770*/  @!P1 ARRIVES.LDGSTSBAR.64.TRANSCNT [UR4+0x28c50] ;  /* 0x028c5000ff0099b0 */ /* 0x000fee0008000a84 */
[----:B------:R-:W-:Y:S05]  /*e780*/  @P0 BRA.U.ANY `(.L_x_452) ;  /* 0xfffffffd00e80947 */ /* 0x000fea000393ffff */
[----:B------:R-:W-:Y:S01]  /*e790*/  NOP ;  /* 0x0000000000007918 */ /* 0x000fe20000000000 */
[----:B0-----:R-:W-:-:S04]  /*e7a0*/  MOV R2, UR36 ;  /* 0x0000002400027c02 */ /* 0x001fc80008000f00 */
[----:B------:R-:W-:-:S13]  /*e7b0*/  ISETP.NE.AND P2, PT, R2, 0x3, PT ;  /* 0x000000030200780c */ /* 0x000fda0003f45270 */
[----:B------:R-:W-:Y:S05]  /*e7c0*/  @!P2 BRA `(.L_x_453) ;  /* 0x000000000004a947 */ /* 0x000fea0003800000 */
[----:B------:R-:W-:Y:S01]  /*e7d0*/  BPT.TRAP 0x1 ;  /* 0x000000040000795c */ /* 0x000fe20000300000 */
.L_x_453:
[----:B------:R3:W-:Y:S01]  /*e7e0*/  SYNCS.ARRIVE.TRANS64.A1T0 RZ, [R6+URZ+0x28c50], RZ ;  /* 0x028c50ff06ff79a7 */ /* 0x0007e2000810003f */
[----:B------:R-:W-:Y:S05]  /*e7f0*/  @P3 BRA `(.L_x_454) ;  /* 0xfffffff000543947 */ /* 0x000fea000383ffff */
.L_x_441:
[----:B------:R-:W-:Y:S05]  /*e800*/  BSYNC B0 ;  /* 0x0000000000007941 */ /* 0x000fea0003800000 */
.L_x_440:
[----:B------:R-:W4:Y:S01]  /*e810*/  S2R R2, SR_TID.X ;  /* 0x0000000000027919 */ /* 0x000f220000002100 */
[----:B------:R-:W-:Y:S01]  /*e820*/  VIADD R24, R24, 0x1 ;  /* 0x0000000118187836 */ /* 0x000fe20000000000 */
[----:B------:R-:W-:Y:S04]  /*e830*/  BSSY B0, `(.L_x_455) ;  /* 0x0000013000007945 */ /* 0x000fe80003800000 */
[----:B------:R-:W-:-:S04]  /*e840*/  ISETP.NE.AND P0, PT, R24, 0x2, PT ;  /* 0x000000021800780c */ /* 0x000fc80003f05270 */
[----:B------:R-:W-:-:S04]  /*e850*/  SEL R0, RZ, 0x1, P0 ;  /* 0x00000001ff007807 */ /* 0x000fc80000000000 */
[----:B------:R-:W-:Y:S02]  /*e860*/  LOP3.LUT R25, R25, R0, RZ, 0x3c, !PT ;  /* 0x0000000019197212 */ /* 0x000fe400078e3cff */
[----:B----4-:R-:W-:-:S04]  /*e870*/  LOP3.LUT R2, R2, 0x7f, RZ, 0xc0, !PT ;  /* 0x0000007f02027812 */ /* 0x010fc800078ec0ff */
[----:B------:R-:W-:-:S13]  /*e880*/  ISETP.NE.AND P1, PT, R2, RZ, PT ;  /* 0x000000ff0200720c */ /* 0x000fda0003f25270 */
[----:B------:R-:W-:Y:S05]  /*e890*/  @P1 BRA `(.L_x_456) ;  /* 0x0000000000301947 */ /* 0x000fea0003800000 */
[----:B------:R-:W4:Y:S01]  /*e8a0*/  S2R R5, SR_LANEID ;  /* 0x0000000000057919 */ /* 0x000f220000000000 */
[----:B------:R-:W-:Y:S01]  /*e8b0*/  VOTEU.ANY UR4, UPT, PT ;  /* 0x0000000000047886 */ /* 0x000fe200038e0100 */
[----:B------:R-:W5:Y:S01]  /*e8c0*/  LDC.64 R2, c[0x0][0xc60] ;  /* 0x00031800ff027b82 */ /* 0x000f620000000a00 */
[----:B------:R-:W4:Y:S02]  /*e8d0*/  FLO.U32 R0, UR4 ;  /* 0x0000000400007d00 */ /* 0x000f2400080e0000 */
[----:B----4-:R-:W-:-:S06]  /*e8e0*/  ISETP.EQ.U32.AND P1, PT, R0, R5, PT ;  /* 0x000000050000720c */ /* 0x010fcc0003f22070 */
[----:B------:R-:W5:Y:S07]  /*e8f0*/  POPC R5, UR4 ;  /* 0x0000000400057d09 */ /* 0x000f6e0008000000 */
[----:B-----5:R-:W4:Y:S01]  /*e900*/  @P1 ATOMG.E.ADD.STRONG.GPU PT, R3, desc[UR50][R2.64], R5 ;  /* 0x00000005020319a8 */ /* 0x020f2200081ee1f2 */
[----:B0-----:R-:W0:Y:S02]  /*e910*/  S2R R4, SR_LTMASK ;  /* 0x0000000000047919 */ /* 0x001e240000003900 */
[----:B0-----:R-:W-:-:S04]  /*e920*/  LOP3.LUT R4, R4, UR4, RZ, 0xc0, !PT ;  /* 0x0000000404047c12 */ /* 0x001fc8000f8ec0ff */
[----:B------:R-:W0:Y:S01]  /*e930*/  POPC R7, R4 ;  /* 0x0000000400077309 */ /* 0x000e220000000000 */
[----:B----4-:R-:W0:Y:S02]  /*e940*/  SHFL.IDX PT, R0, R3, R0, 0x1f ;  /* 0x00001f0003007589 */ /* 0x010e2400000e0000 */
[----:B0-----:R-:W-:-:S07]  /*e950*/  IADD3 R16, R0, UR37, R7 ;  /* 0x0000002500107c10 */ /* 0x001fce000fffe007 */
.L_x_456:
[----:B------:R-:W-:Y:S05]  /*e960*/  BSYNC B0 ;  /* 0x0000000000007941 */ /* 0x000fea0003800000 */
.L_x_455:
[----:B------:R-:W-:-:S07]  /*e970*/  SEL R24, R24, RZ, P0 ;  /* 0x000000ff18187207 */ /* 0x000fce0000000000 */
.L_x_415:
[----:B------:R-:W-:Y:S05]  /*e980*/  BSYNC B7 ;  /* 0x0000000000077941 */ /* 0x000fea0003800000 */
.L_x_413:
[----:B------:R-:W-:-:S13]  /*e990*/  LOP3.LUT P0, RZ, R22, 0x2000, RZ, 0xc0, !PT ;  /* 0x0000200016ff7812 */ /* 0x000fda000780c0ff */
[----:B------:R-:W-:Y:S05]  /*e9a0*/  @!P0 BRA `(.L_x_457) ;  /* 0x0000000000248947 */ /* 0x000fea0003800000 */
[----:B------:R-:W-:Y:S05]  /*e9b0*/  WARPSYNC.ALL ;  /* 0x0000000000007948 */ /* 0x000fea0003800000 */
[----:B------:R-:W4:Y:S08]  /*e9c0*/  S2UR UR5, SR_CgaCtaId ;  /* 0x00000000000579c3 */ /* 0x000f300000008800 */
[----:B------:R-:W-:Y:S06]  /*e9d0*/  BAR.SYNC.DEFER_BLOCKING 0x5, 0x180 ;  /* 0x0146000000007b1d */ /* 0x000fec0000010000 */
[----:B------:R-:W-:-:S02]  /*e9e0*/  UMOV UR4, 0x400 ;  /* 0x0000040000047882 */ /* 0x000fc40000000000 */
[----:B----4-:R-:W-:-:S06]  /*e9f0*/  ULEA UR4, UR5, UR4, 0x18 ;  /* 0x0000000405047291 */ /* 0x010fcc000f8ec03f */
[----:B------:R-:W-:-:S05]  /*ea00*/  IMAD.U32 R23, RZ, RZ, UR4 ;  /* 0x00000004ff177e24 */ /* 0x000fca000f8e00ff */
[----:B------:R4:W0:Y:S01]  /*ea10*/  LDS.128 R16, [R23+0x28cd0] ;  /* 0x028cd00017107984 */ /* 0x0008220000000c00 */
[----:B------:R-:W-:Y:S06]  /*ea20*/  BAR.ARV 0x4, 0x180 ;  /* 0x0106000000007b1d */ /* 0x000fec0000002000 */
[----:B------:R-:W-:Y:S05]  /*ea30*/  BRA `(.L_x_458) ;  /* 0x0000000800407947 */ /* 0x000fea0003800000 */
.L_x_457:
[----:B------:R-:W4:Y:S01]  /*ea40*/  S2R R0, SR_TID.X ;  /* 0x0000000000007919 */ /* 0x000f220000002100 */
[----:B------:R-:W-:Y:S01]  /*ea50*/  UMOV UR4, 0xffffffff ;  /* 0xffffffff00047882 */ /* 0x000fe20000000000 */
[----:B----4-:R-:W-:-:S04]  /*ea60*/  LOP3.LUT R8, R0, 0x1f, RZ, 0xc0, !PT ;  /* 0x0000001f00087812 */ /* 0x010fc800078ec0ff */
[----:B------:R-:W-:Y:S01]  /*ea70*/  ISETP.NE.AND P0, PT, R8, 0x1f, PT ;  /* 0x0000001f0800780c */ /* 0x000fe20003f05270 */
[----:B------:R-:W-:-:S12]  /*ea80*/  BRA.DIV UR4, `(.L_x_459) ;  /* 0x0000003204107947 */ /* 0x000fd8000b800000 */
[----:B------:R-:W-:Y:S01]  /*ea90*/  IMAD.IADD R5, R19, 0x1, R8 ;  /* 0x0000000113057824 */ /* 0x000fe200078e0208 */
[----:B------:R-:W-:-:S04]  /*eaa0*/  ULDC UR4, c[0x0][0xc3c] ;  /* 0x00030f0000047ab9 */ /* 0x000fc80000000800 */
[----:B------:R-:W-:-:S13]  /*eab0*/  ISETP.GE.OR P1, PT, R5, UR4, !P0 ;  /* 0x0000000405007c0c */ /* 0x000fda000c726670 */
[----:B------:R-:W4:Y:S02]  /*eac0*/  @!P1 LDC.64 R2, c[0x0][0xc80] ;  /* 0x00032000ff029b82 */ /* 0x000f240000000a00 */
[----:B----4-:R-:W-:-:S06]  /*ead0*/  @!P1 IMAD.WIDE R2, R5, 0x4, R2 ;  /* 0x0000000405029825 */ /* 0x010fcc00078e0202 */
[----:B------:R-:W4:Y:S01]  /*eae0*/  @!P1 LDG.E R2, desc[UR50][R2.64] ;  /* 0x0000003202029981 */ /* 0x000f22000c1e1900 */
[----:B------:R-:W-:Y:S01]  /*eaf0*/  IMAD.MOV.U32 R5, RZ, RZ, RZ ;  /* 0x000000ffff057224 */ /* 0x000fe200078e00ff */
[C---:B------:R-:W-:Y:S02]  /*eb00*/  ISETP.GE.U32.AND P2, PT, R8.reuse, 0x2, PT ;  /* 0x000000020800780c */ /* 0x040fe40003f46070 */
[C---:B------:R-:W-:Y:S01]  /*eb10*/  ISETP.GE.U32.AND P3, PT, R8.reuse, 0x4, PT ;  /* 0x000000040800780c */ /* 0x040fe20003f66070 */
[----:B------:R-:W-:Y:S01]  /*eb20*/  SHFL.IDX PT, R0, R16, RZ, 0x1f ;  /* 0x00001fff10007589 */ /* 0x000fe200000e0000 */
[C---:B------:R-:W-:Y:S02]  /*eb30*/  ISETP.GE.U32.AND P4, PT, R8.reuse, 0x8, PT ;  /* 0x000000080800780c */ /* 0x040fe40003f86070 */
[C---:B------:R-:W-:Y:S01]  /*eb40*/  ISETP.GE.U32.AND P5, PT, R8.reuse, 0x10, PT ;  /* 0x000000100800780c */ /* 0x040fe20003fa6070 */
[----:B0-----:R-:W-:Y:S01]  /*eb50*/  SHFL.IDX PT, R4, R16, 0x1, 0x1f ;  /* 0x00201f0010047f89 */ /* 0x001fe200000e0000 */
[----:B----4-:R-:W-:Y:S01]  /*eb60*/  @!P1 IMAD.MOV.U32 R5, RZ, RZ, R2 ;  /* 0x000000ffff059224 */ /* 0x010fe200078e0002 */
[----:B------:R-:W-:-:S04]  /*eb70*/  ISETP.NE.AND P1, PT, R8, RZ, PT ;  /* 0x000000ff0800720c */ /* 0x000fc80003f25270 */
[----:B------:R-:W2:Y:S02]  /*eb80*/  SHFL.UP PT, R14, R5, 0x1, RZ ;  /* 0x04200000050e7989 */ /* 0x000ea400000e00ff */
[----:B--23--:R-:W-:-:S04]  /*eb90*/  SEL R6, R14, RZ, P1 ;  /* 0x000000ff0e067207 */ /* 0x00cfc80000800000 */
[----:B------:R-:W-:-:S05]  /*eba0*/  IADD3 R6, R5, R6, RZ ;  /* 0x0000000605067210 */ /* 0x000fca0007ffe0ff */
        /* <DEDUP_REMOVED lines=12> */
[----:B------:R0:W2:Y:S02]  /*ec70*/  SHFL.IDX PT, R14, R2, 0x1f, 0x1f ;  /* 0x03e01f00020e7f89 */ /* 0x0000a400000e0000 */
.L_x_552:
[----:B------:R-:W-:Y:S02]  /*ec80*/  ULDC UR4, c[0x0][0xc38] ;  /* 0x00030e0000047ab9 */ /* 0x000fe40000000800 */
[----:B------:R-:W-:-:S04]  /*ec90*/  IMAD.U32 R7, RZ, RZ, UR4 ;  /* 0x00000004ff077e24 */ /* 0x000fc8000f8e00ff */
[----:B--2---:R-:W-:-:S05]  /*eca0*/  IMAD R14, R14, R7, RZ ;  /* 0x000000070e0e7224 */ /* 0x004fca00078e02ff */
[----:B------:R-:W-:-:S04]  /*ecb0*/  IADD3 R9, R4, R14, RZ ;  /* 0x0000000e04097210 */ /* 0x000fc80007ffe0ff */
[----:B------:R-:W-:-:S13]  /*ecc0*/  ISETP.GT.AND P6, PT, R9, R0, PT ;  /* 0x000000000900720c */ /* 0x000fda0003fc4270 */
[----:B------:R-:W-:Y:S05]  /*ecd0*/  @P6 BRA `(.L_x_460) ;  /* 0x00000000009c6947 */ /* 0x000fea0003800000 */
.L_x_465:
[----:B0-----:R-:W0:Y:S01]  /*ece0*/  LDC R2, c[0x0][0xc3c] ;  /* 0x00030f00ff027b82 */ /* 0x001e220000000800 */
[----:B------:R-:W-:-:S05]  /*ecf0*/  VIADD R19, R19, 0x1f ;  /* 0x0000001f13137836 */ /* 0x000fca0000000000 */
[----:B0-----:R-:W-:-:S13]  /*ed00*/  ISETP.GE.AND P6, PT, R19, R2, PT ;  /* 0x000000021300720c */ /* 0x001fda0003fc6270 */
[----:B------:R-:W-:Y:S05]  /*ed10*/  @P6 BRA `(.L_x_461) ;  /* 0x0000000400446947 */ /* 0x000fea0003800000 */
[----:B------:R-:W0:Y:S01]  /*ed20*/  S2R R3, SR_TID.X ;  /* 0x0000000000037919 */ /* 0x000e220000002100 */
[----:B------:R-:W-:Y:S01]  /*ed30*/  BSSY B0, `(.L_x_462) ;  /* 0x0000009000007945 */ /* 0x000fe20003800000 */
[----:B------:R-:W-:Y:S01]  /*ed40*/  IMAD.MOV.U32 R5, RZ, RZ, RZ ;  /* 0x000000ffff057224 */ /* 0x000fe200078e00ff */
[----:B0-----:R-:W-:-:S05]  /*ed50*/  LOP3.LUT R3, R3, 0x1f, RZ, 0xc0, !PT ;  /* 0x0000001f03037812 */ /* 0x001fca00078ec0ff */
[----:B------:R-:W-:-:S05]  /*ed60*/  IMAD.IADD R7, R19, 0x1, R3 ;  /* 0x0000000113077824 */ /* 0x000fca00078e0203 */
[----:B------:R-:W-:-:S13]  /*ed70*/  ISETP.GE.OR P6, PT, R7, R2, !P0 ;  /* 0x000000020700720c */ /* 0x000fda00047c6670 */
[----:B------:R-:W-:Y:S05]  /*ed80*/  @P6 BRA `(.L_x_463) ;  /* 0x00000000000c6947 */ /* 0x000fea0003800000 */
[----:B------:R-:W0:Y:S02]  /*ed90*/  LDC.64 R2, c[0x0][0xc80] ;  /* 0x00032000ff027b82 */ /* 0x000e240000000a00 */
[----:B0-----:R-:W-:-:S05]  /*eda0*/  IMAD.WIDE R2, R7, 0x4, R2 ;  /* 0x0000000407027825 */ /* 0x001fca00078e0202 */
[----:B------:R0:W5:Y:S02]  /*edb0*/  LDG.E R5, desc[UR50][R2.64] ;  /* 0x0000003202057981 */ /* 0x000164000c1e1900 */
.L_x_463:
[----:B------:R-:W-:Y:S05]  /*edc0*/  BSYNC B0 ;  /* 0x0000000000007941 */ /* 0x000fea0003800000 */
.L_x_462:
[----:B------:R-:W-:-:S03]  /*edd0*/  UMOV UR4, 0xffffffff ;  /* 0xffffffff00047882 */ /* 0x000fc60000000000 */
[----:B------:R-:W-:Y:S05]  /*ede0*/  BRA.DIV UR4, `(.L_x_464) ;  /* 0x00000032045c7947 */ /* 0x000fea000b800000 */
[----:B-----5:R-:W2:Y:S02]  /*edf0*/  SHFL.UP PT, R14, R5, 0x1, RZ ;  /* 0x04200000050e7989 */ /* 0x020ea400000e00ff */
[----:B--2---:R-:W-:-:S05]  /*ee00*/  SEL R14, R14, RZ, P1 ;  /* 0x000000ff0e0e7207 */ /* 0x004fca0000800000 */
        /* <DEDUP_REMOVED lines=10> */
[----:B------:R-:W0:Y:S02]  /*eeb0*/  SHFL.UP PT, R14, R4, 0x10, RZ ;  /* 0x06000000040e7989 */ /* 0x000e2400000e00ff */
[----:B0-----:R-:W-:-:S05]  /*eec0*/  SEL R7, R14, RZ, P5 ;  /* 0x000000ff0e077207 */ /* 0x001fca0002800000 */
[----:B------:R-:W-:-:S05]  /*eed0*/  IMAD.IADD R2, R4, 0x1, R7 ;  /* 0x0000000104027824 */ /* 0x000fca00078e0207 */
[----:B------:R0:W2:Y:S02]  /*eee0*/  SHFL.IDX PT, R14, R2, 0x1f, 0x1f ;  /* 0x03e01f00020e7f89 */ /* 0x0000a400000e0000 */
.L_x_560:
[----:B------:R-:W-:Y:S02]  /*eef0*/  ULDC UR4, c[0x0][0xc38] ;  /* 0x00030e0000047ab9 */ /* 0x000fe40000000800 */
[----:B------:R-:W-:-:S04]  /*ef00*/  IMAD.U32 R7, RZ, RZ, UR4 ;  /* 0x00000004ff077e24 */ /* 0x000fc8000f8e00ff */
[----:B--2---:R-:W-:-:S04]  /*ef10*/  IMAD R14, R14, R7, RZ ;  /* 0x000000070e0e7224 */ /* 0x004fc800078e02ff */
[----:B------:R-:W-:-:S05]  /*ef20*/  IMAD.IADD R9, R14, 0x1, R9 ;  /* 0x000000010e097824 */ /* 0x000fca00078e0209 */
[----:B------:R-:W-:-:S13]  /*ef30*/  ISETP.GT.AND P6, PT, R9, R0, PT ;  /* 0x000000000900720c */ /* 0x000fda0003fc4270 */
[----:B------:R-:W-:Y:S05]  /*ef40*/  @!P6 BRA `(.L_x_465) ;  /* 0xfffffffc0064e947 */ /* 0x000fea000383ffff */
.L_x_460:
[----:B------:R-:W-:Y:S01]  /*ef50*/  IMAD.IADD R16, R9, 0x1, -R14 ;  /* 0x0000000109107824 */ /* 0x000fe200078e0a0e */
[----:B------:R-:W-:-:S03]  /*ef60*/  UMOV UR4, 0xffffffff ;  /* 0xffffffff00047882 */ /* 0x000fc60000000000 */
[----:B------:R-:W-:-:S05]  /*ef70*/  IMAD R3, R2, R7, R16 ;  /* 0x0000000702037224 */ /* 0x000fca00078e0210 */
[----:B------:R-:W-:Y:S01]  /*ef80*/  ISETP.GT.AND P6, PT, R3, R0, PT ;  /* 0x000000000300720c */ /* 0x000fe20003fc4270 */
[----:B------:R-:W-:-:S12]  /*ef90*/  BRA.DIV UR4, `(.L_x_466) ;  /* 0x0000003204ac7947 */ /* 0x000fd8000b800000 */
[----:B------:R-:W-:-:S04]  /*efa0*/  VOTE.ANY R3, PT, !P6 ;  /* 0x0000000000037806 */ /* 0x000fc800070e0100 */
[----:B------:R-:W2:Y:S02]  /*efb0*/  POPC R4, R3 ;  /* 0x0000000300047309 */ /* 0x000ea40000000000 */
[----:B--2---:R2:W3:Y:S02]  /*efc0*/  SHFL.IDX PT, R5, R5, R4, 0x1f ;  /* 0x00001f0405057589 */ /* 0x0044e400000e0000 */
.L_x_564:
[----:B------:R-:W-:Y:S02]  /*efd0*/  ISETP.NE.AND P0, PT, R3, RZ, PT ;  /* 0x000000ff0300720c */ /* 0x000fe40003f05270 */
[----:B------:R-:W-:-:S11]  /*efe0*/  MOV R14, RZ ;  /* 0x000000ff000e7202 */ /* 0x000fd60000000f00 */
[----:B------:R-:W-:Y:S05]  /*eff0*/  @!P0 BRA `(.L_x_467) ;  /* 0x0000000000108947 */ /* 0x000fea0003800000 */
[----:B------:R-:W-:Y:S01]  /*f000*/  UMOV UR4, 0xffffffff ;  /* 0xffffffff00047882 */ /* 0x000fe20000000000 */
[----:B------:R-:W-:Y:S02]  /*f010*/  VIADD R12, R4, 0xffffffff ;  /* 0xffffffff040c7836 */ /* 0x000fe40000000000 */
[----:B------:R-:W-:Y:S05]  /*f020*/  BRA.DIV UR4, `(.L_x_468) ;  /* 0x0000003204d07947 */ /* 0x000fea000b800000 */
[----:B------:R4:W0:Y:S02]  /*f030*/  SHFL.IDX PT, R14, R2, R12, 0x1f ;  /* 0x00001f0c020e7589 */ /* 0x00082400000e0000 */
.L_x_467:
[----:B---3--:R-:W-:Y:S01]  /*f040*/  IABS R6, R5 ;  /* 0x0000000500067213 */ /* 0x008fe20000000000 */
[----:B0-----:R-:W-:Y:S01]  /*f050*/  IMAD R16, R14, R7, R16 ;  /* 0x000000070e107224 */ /* 0x001fe200078e0210 */
[----:B------:R-:W-:Y:S02]  /*f060*/  IADD3 R19, R4, R19, RZ ;  /* 0x0000001304137210 */ /* 0x000fe40007ffe0ff */
[----:B------:R-:W0:Y:S01]  /*f070*/  I2F.RP R8, R6 ;  /* 0x0000000600087306 */ /* 0x000e220000209400 */
[----:B------:R-:W-:-:S05]  /*f080*/  IMAD.IADD R10, R0, 0x1, -R16 ;  /* 0x00000001000a7824 */ /* 0x000fca00078e0a10 */
[----:B------:R-:W-:Y:S02]  /*f090*/  IABS R0, R10 ;  /* 0x0000000a00007213 */ /* 0x000fe40000000000 */
[----:B0-----:R-:W4:Y:S02]  /*f0a0*/  MUFU.RCP R8, R8 ;  /* 0x0000000800087308 */ /* 0x001f240000001000 */
[----:B----4-:R-:W-:-:S06]  /*f0b0*/  VIADD R2, R8, 0xffffffe ;  /* 0x0ffffffe08027836 */ /* 0x010fcc0000000000 */
[----:B------:R0:W3:Y:S02]  /*f0c0*/  F2I.FTZ.U32.TRUNC.NTZ R3, R2 ;  /* 0x0000000200037305 */ /* 0x0000e4000021f000 */
[----:B0-----:R-:W-:Y:S02]  /*f0d0*/  IMAD.MOV.U32 R2, RZ, RZ, RZ ;  /* 0x000000ffff027224 */ /* 0x001fe400078e00ff */
[----:B---3--:R-:W-:-:S04]  /*f0e0*/  IMAD.MOV R7, RZ, RZ, -R3 ;  /* 0x000000ffff077224 */ /* 0x008fc800078e0a03 */
[----:B------:R-:W-:-:S04]  /*f0f0*/  IMAD R7, R7, R6, RZ ;  /* 0x0000000607077224 */ /* 0x000fc800078e02ff */
[----:B------:R-:W-:Y:S01]  /*f100*/  IMAD.HI.U32 R3, R3, R7, R2 ;  /* 0x0000000703037227 */ /* 0x000fe200078e0002 */
[----:B------:R-:W-:-:S04]  /*f110*/  IABS R7, R5 ;  /* 0x0000000500077213 */ /* 0x000fc80000000000 */
[----:B------:R-:W-:Y:S01]  /*f120*/  IADD3 R7, RZ, -R7, RZ ;  /* 0x80000007ff077210 */ /* 0x000fe20007ffe0ff */
[----:B------:R-:W-:-:S04]  /*f130*/  IMAD.HI.U32 R3, R3, R0, RZ ;  /* 0x0000000003037227 */ /* 0x000fc800078e00ff */
[----:B------:R-:W-:Y:S01]  /*f140*/  IMAD R7, R3, R7, R0 ;  /* 0x0000000703077224 */ /* 0x000fe200078e0200 */
[----:B------:R-:W-:-:S04]  /*f150*/  LOP3.LUT R0, R10, R5, RZ, 0x3c, !PT ;  /* 0x000000050a007212 */ /* 0x000fc800078e3cff */
[----:B------:R-:W-:Y:S02]  /*f160*/  ISETP.GT.U32.AND P1, PT, R6, R7, PT ;  /* 0x000000070600720c */ /* 0x000fe40003f24070 */
[----:B------:R-:W-:-:S11]  /*f170*/  ISETP.GE.AND P2, PT, R0, RZ, PT ;  /* 0x000000ff0000720c */ /* 0x000fd60003f46270 */
[----:B------:R-:W-:Y:S02]  /*f180*/  @!P1 IMAD.IADD R7, R7, 0x1, -R6 ;  /* 0x0000000107079824 */ /* 0x000fe400078e0a06 */
[----:B------:R-:W-:Y:S01]  /*f190*/  @!P1 VIADD R3, R3, 0x1 ;  /* 0x0000000103039836 */ /* 0x000fe20000000000 */
[----:B------:R-:W-:Y:S02]  /*f1a0*/  ISETP.NE.AND P1, PT, R5, RZ, PT ;  /* 0x000000ff0500720c */ /* 0x000fe40003f25270 */
[----:B------:R-:W-:-:S13]  /*f1b0*/  ISETP.GE.U32.AND P0, PT, R7, R6, PT ;  /* 0x000000060700720c */ /* 0x000fda0003f06070 */
[----:B------:R-:W-:-:S04]  /*f1c0*/  @P0 VIADD R3, R3, 0x1 ;  /* 0x0000000103030836 */ /* 0x000fc80000000000 */
[----:B------:R-:W-:Y:S01]  /*f1d0*/  @!P2 IMAD.MOV R3, RZ, RZ, -R3 ;  /* 0x000000ffff03a224 */ /* 0x000fe200078e0a03 */
[----:B------:R-:W-:-:S05]  /*f1e0*/  @!P1 LOP3.LUT R3, RZ, R5, RZ, 0x33, !PT ;  /* 0x00000005ff039212 */ /* 0x000fca00078e33ff */
[--C-:B------:R-:W-:Y:S02]  /*f1f0*/  IMAD.MOV R0, RZ, RZ, -R3.reuse ;  /* 0x000000ffff007224 */ /* 0x100fe400078e0a03 */
[----:B------:R-:W-:Y:S02]  /*f200*/  IMAD.MOV.U32 R18, RZ, RZ, R3 ;  /* 0x000000ffff127224 */ /* 0x000fe400078e0003 */
[----:B------:R-:W-:Y:S01]  /*f210*/  IMAD R17, R5, R0, R10 ;  /* 0x0000000005117224 */ /* 0x000fe200078e020a */
[----:B------:R-:W-:Y:S06]  /*f220*/  BRA `(.L_x_469) ;  /* 0x00000000001c7947 */ /* 0x000fec0003800000 */
.L_x_461:
[----:B------:R-:W-:Y:S01]  /*f230*/  UMOV UR4, URZ ;  /* 0x0000003f00047c82 */ /* 0x000fe20008000000 */
[----:B------:R-:W-:Y:S01]  /*f240*/  UMOV UR5, URZ ;  /* 0x0000003f00057c82 */ /* 0x000fe20008000000 */
[----:B------:R-:W-:Y:S01]  /*f250*/  ULDC UR6, c[0x0][0xc3c] ;  /* 0x00030f0000067ab9 */ /* 0x000fe20000000800 */
[----:B------:R-:W-:Y:S02]  /*f260*/  IMAD.MOV.U32 R16, RZ, RZ, R0 ;  /* 0x000000ffff107224 */ /* 0x000fe400078e0000 */
[----:B------:R-:W-:Y:S02]  /*f270*/  IMAD.U32 R17, RZ, RZ, UR4 ;  /* 0x00000004ff117e24 */ /* 0x000fe4000f8e00ff */
[----:B------:R-:W-:Y:S02]  /*f280*/  IMAD.U32 R18, RZ, RZ, UR5 ;  /* 0x00000005ff127e24 */ /* 0x000fe4000f8e00ff */
[----:B------:R-:W-:-:S07]  /*f290*/  IMAD.U32 R19, RZ, RZ, UR6 ;  /* 0x00000006ff137e24 */ /* 0x000fce000f8e00ff */
.L_x_469:
[----:B------:R-:W0:Y:S01]  /*f2a0*/  S2R R0, SR_TID.X ;  /* 0x0000000000007919 */ /* 0x000e220000002100 */
[----:B------:R-:W-:Y:S05]  /*f2b0*/  WARPSYNC.ALL ;  /* 0x0000000000007948 */ /* 0x000fea0003800000 */
[----:B------:R-:W-:Y:S01]  /*f2c0*/  BAR.SYNC.DEFER_BLOCKING 0x4, 0x180 ;  /* 0x0106000000007b1d */ /* 0x000fe20000010000 */
[----:B0-----:R-:W-:-:S04]  /*f2d0*/  LOP3.LUT R0, R0, 0x1f, RZ, 0xc0, !PT ;  /* 0x0000001f00007812 */ /* 0x001fc800078ec0ff */
[----:B------:R-:W-:-:S13]  /*f2e0*/  ISETP.NE.AND P0, PT, R0, RZ, PT ;  /* 0x000000ff0000720c */ /* 0x000fda0003f05270 */
[----:B------:R-:W0:Y:S01]  /*f2f0*/  @!P0 S2R R3, SR_CgaCtaId ;  /* 0x0000000000038919 */ /* 0x000e220000008800 */
[----:B------:R-:W-:-:S04]  /*f300*/  @!P0 MOV R0, 0x400 ;  /* 0x0000040000008802 */ /* 0x000fc80000000f00 */
[----:B0-----:R-:W-:-:S05]  /*f310*/  @!P0 LEA R23, R3, R0, 0x18 ;  /* 0x0000000003178211 */ /* 0x001fca00078ec0ff */
[----:B------:R0:W-:Y:S01]  /*f320*/  @!P0 STS.128 [R23+0x28cd0], R16 ;  /* 0x028cd01017008388 */ /* 0x0001e20000000c00 */
[----:B------:R-:W-:Y:S06]  /*f330*/  BAR.ARV 0x5, 0x180 ;  /* 0x0146000000007b1d */ /* 0x000fec0000002000 */
.L_x_458:
[----:B------:R-:W-:Y:S02]  /*f340*/  ULDC UR4, c[0x0][0xc3c] ;  /* 0x00030f0000047ab9 */ /* 0x000fe40000000800 */
[----:B0-----:R-:W-:-:S13]  /*f350*/  ISETP.GE.AND P0, PT, R19, UR4, PT ;  /* 0x0000000413007c0c */ /* 0x001fda000bf06270 */
[----:B------:R-:W-:Y:S05]  /*f360*/  @!P0 BRA `(.L_x_470) ;  /* 0xffffffb800c48947 */ /* 0x000fea000383ffff */
[----:B------:R-:W-:Y:S05]  /*f370*/  BSYNC B8 ;  /* 0x0000000000087941 */ /* 0x000fea0003800000 */
.L_x_409:
[----:B-1----:R-:W5:Y:S01]  /*f380*/  LDL.LU R0, [R1+0x24] ;  /* 0x0000240001007983 */ /* 0x002f620000300800 */
[----:B------:R-:W-:Y:S01]  /*f390*/  BSSY B0, `(.L_x_471) ;  /* 0x000000b000007945 */ /* 0x000fe20003800000 */
[----:B------:R-:W0:Y:S01]  /*f3a0*/  S2R R5, SR_CgaCtaId ;  /* 0x0000000000057919 */ /* 0x000e220000008800 */
[----:B-----5:R-:W-:-:S04]  /*f3b0*/  IADD3 R0, R0, 0x1, RZ ;  /* 0x0000000100007810 */ /* 0x020fc80007ffe0ff */
[----:B------:R-:W-:-:S04]  /*f3c0*/  LEA.HI R2, R0, R0, RZ, 0x1 ;  /* 0x0000000000027211 */ /* 0x000fc800078f08ff */
[----:B------:R-:W-:Y:S02]  /*f3d0*/  LOP3.LUT R3, R2, 0xfffffffe, RZ, 0xc0, !PT ;  /* 0xfffffffe02037812 */ /* 0x000fe400078ec0ff */
[----:B------:R-:W-:-:S03]  /*f3e0*/  MOV R2, 0x400 ;  /* 0x0000040000027802 */ /* 0x000fc60000000f00 */
[----:B------:R-:W-:Y:S01]  /*f3f0*/  IMAD.IADD R0, R0, 0x1, -R3 ;  /* 0x0000000100007824 */ /* 0x000fe200078e0a03 */
[----:B0-----:R-:W-:-:S04]  /*f400*/  LEA R5, R5, R2, 0x18 ;  /* 0x0000000205057211 */ /* 0x001fc800078ec0ff */
[----:B------:R-:W-:-:S04]  /*f410*/  SHF.L.U32 R0, R0, 0x1f, RZ ;  /* 0x0000001f00007819 */ /* 0x000fc800000006ff */
[----:B------:R-:W0:Y:S02]  /*f420*/  SYNCS.PHASECHK.TRANS64.TRYWAIT P0, [R5+URZ+0x28c20], R0 ;  /* 0x028c2000050075a7 */ /* 0x000e24000800017f */
[----:B0-----:R-:W-:Y:S05]  /*f430*/  @!P0 BRA `(.L_x_472) ;  /* 0x0000002c00f08947 */ /* 0x001fea0003800000 */
.L_x_567:
[----:B------:R-:W-:Y:S05]  /*f440*/  BSYNC B0 ;  /* 0x0000000000007941 */ /* 0x000fea0003800000 */
.L_x_471:
[----:B------:R-:W-:-:S03]  /*f450*/  UMOV UR4, 0xffffffff ;  /* 0xffffffff00047882 */ /* 0x000fc60000000000 */
[----:B------:R-:W-:Y:S05]  /*f460*/  BRA.DIV UR4, `(.L_x_473) ;  /* 0x0000002e04f87947 */ /* 0x000fea000b800000 */
[----:B0-----:R-:W0:Y:S02]  /*f470*/  S2R R0, SR_TID.X ;  /* 0x0000000000007919 */ /* 0x001e240000002100 */
[----:B0-----:R-:W-:-:S04]  /*f480*/  SHF.R.U32.HI R0, RZ, 0x5, R0 ;  /* 0x00000005ff007819 */ /* 0x001fc80000011600 */
[----:B------:R-:W-:-:S05]  /*f490*/  LOP3.LUT R0, R0, 0x3, RZ, 0xc0, !PT ;  /* 0x0000000300007812 */ /* 0x000fca00078ec0ff */
[----:B------:R0:W1:Y:S02]  /*f4a0*/  SHFL.IDX PT, R14, R0, RZ, 0x1f ;  /* 0x00001fff000e7589 */ /* 0x00006400000e0000 */
.L_x_570:
[----:B-1----:R-:W-:Y:S01]  /*f4b0*/  ISETP.NE.AND P0, PT, R14, RZ, PT ;  /* 0x000000ff0e00720c */ /* 0x002fe20003f05270 */
[----:B------:R-:W-:-:S12]  /*f4c0*/  BSSY B0, `(.L_x_474) ;  /* 0x0000024000007945 */ /* 0x000fd80003800000 */
[----:B------:R-:W-:Y:S05]  /*f4d0*/  @P0 BRA `(.L_x_475) ;  /* 0x0000000000880947 */ /* 0x000fea0003800000 */
[----:B------:R-:W-:-:S03]  /*f4e0*/  UMOV UR4, 0xffffffff ;  /* 0xffffffff00047882 */ /* 0x000fc60000000000 */
[----:B------:R-:W-:Y:S05]  /*f4f0*/  BRA.DIV UR4, `(.L_x_476) ;  /* 0x0000003204087947 */ /* 0x000fea000b800000 */
[----:B------:R-:W-:-:S13]  /*f500*/  ELECT P6, URZ, PT ;  /* 0x00000000003f782f */ /* 0x000fda00038c0000 */
.L_x_573:
[----:B------:R-:W-:Y:S05]  /*f510*/  @!P6 BRA `(.L_x_475) ;  /* 0x000000000078e947 */ /* 0x000fea0003800000 */
[----:B------:R-:W-:-:S06]  /*f520*/  ULOP3.LUT UR4, UR39, 0x2, URZ, 0xfc, !UPT ;  /* 0x0000000227047892 */ /* 0x000fcc000f8efc3f */
[----:B0-----:R-:W-:-:S05]  /*f530*/  IMAD.U32 R0, RZ, RZ, UR4 ;  /* 0x00000004ff007e24 */ /* 0x001fca000f8e00ff */
[----:B------:R-:W-:-:S13]  /*f540*/  ISETP.NE.AND P0, PT, R0, 0x3, PT ;  /* 0x000000030000780c */ /* 0x000fda0003f05270 */
[----:B------:R-:W-:Y:S05]  /*f550*/  @!P0 BRA `(.L_x_477) ;  /* 0x0000000000048947 */ /* 0x000fea0003800000 */
[----:B------:R-:W-:Y:S01]  /*f560*/  BPT.TRAP 0x1 ;  /* 0x000000040000795c */ /* 0x000fe20000300000 */
.L_x_477:
[C---:B------:R-:W-:Y:S01]  /*f570*/  IMAD R3, R24.reuse, 0x8, R5 ;  /* 0x0000000818037824 */ /* 0x040fe200078e0205 */
[----:B------:R-:W-:Y:S01]  /*f580*/  SHF.L.U32 R2, R25, 0x1f, RZ ;  /* 0x0000001f19027819 */ /* 0x000fe200000006ff */
[----:B------:R-:W-:-:S03]  /*f590*/  VIADD R24, R24, 0x1 ;  /* 0x0000000118187836 */ /* 0x000fc60000000000 */
[----:B------:R-:W0:Y:S02]  /*f5a0*/  SYNCS.PHASECHK.TRANS64.TRYWAIT P1, [R3+URZ+0x28c40], R2 ;  /* 0x028c4002030075a7 */ /* 0x000e24000802017f */
[----:B------:R-:W-:-:S04]  /*f5b0*/  ISETP.NE.AND P2, PT, R24, 0x2, PT ;  /* 0x000000021800780c */ /* 0x000fc80003f45270 */
[----:B------:R-:W-:Y:S01]  /*f5c0*/  SEL R0, RZ, 0x1, P2 ;  /* 0x00000001ff007807 */ /* 0x000fe20001000000 */
[----:B0-----:R-:W-:Y:S08]  /*f5d0*/  @!P1 BRA `(.L_x_478) ;  /* 0x0000002c00f09947 */ /* 0x001ff00003800000 */
.L_x_574:
[----:B------:R-:W-:Y:S02]  /*f5e0*/  SEL R24, R24, RZ, P2 ;  /* 0x000000ff18187207 */ /* 0x000fe40001000000 */
[----:B------:R-:W-:Y:S01]  /*f5f0*/  LOP3.LUT R0, R25, R0, RZ, 0x3c, !PT ;  /* 0x0000000019007212 */ /* 0x000fe200078e3cff */
[----:B------:R-:W-:Y:S06]  /*f600*/  @!P0 BRA `(.L_x_479) ;  /* 0x0000000000048947 */ /* 0x000fec0003800000 */
[----:B------:R-:W-:Y:S01]  /*f610*/  BPT.TRAP 0x1 ;  /* 0x000000040000795c */ /* 0x000fe20000300000 */
.L_x_479:
[----:B------:R-:W-:Y:S01]  /*f620*/  IMAD R5, R24, 0x8, R5 ;  /* 0x0000000818057824 */ /* 0x000fe200078e0205 */
[----:B------:R-:W-:-:S04]  /*f630*/  SHF.L.U32 R0, R0, 0x1f, RZ ;  /* 0x0000001f00007819 */ /* 0x000fc800000006ff */
[----:B------:R-:W1:Y:S02]  /*f640*/  SYNCS.PHASECHK.TRANS64.TRYWAIT P1, [R5+URZ+0x28c40], R0 ;  /* 0x028c4000050075a7 */ /* 0x000e64000802017f */
[----:B-1----:R-:W-:Y:S05]  /*f650*/  @!P1 BRA `(.L_x_480) ;  /* 0x0000002c00e49947 */ /* 0x002fea0003800000 */
.L_x_575:
[----:B------:R-:W-:Y:S05]  /*f660*/  @!P0 BRA `(.L_x_481) ;  /* 0x0000000000048947 */ /* 0x000fea0003800000 */
[----:B------:R-:W-:Y:S01]  /*f670*/  BPT.TRAP 0x1 ;  /* 0x000000040000795c */ /* 0x000fe20000300000 */
.L_x_481:
[----:B------:R-:W5:Y:S02]  /*f680*/  SYNCS.PHASECHK.TRANS64.TRYWAIT P1, [R3+URZ+0x28c60], R2 ;  /* 0x028c6002030075a7 */ /* 0x000f64000802017f */
[----:B-----5:R-:W-:Y:S05]  /*f690*/  @!P1 BRA `(.L_x_482) ;  /* 0x0000002c00e89947 */ /* 0x020fea0003800000 */
.L_x_576:
[----:B------:R-:W-:Y:S05]  /*f6a0*/  @!P0 BRA `(.L_x_483) ;  /* 0x0000000000048947 */ /* 0x000fea0003800000 */
[----:B------:R-:W-:Y:S01]  /*f6b0*/  BPT.TRAP 0x1 ;  /* 0x000000040000795c */ /* 0x000fe20000300000 */
.L_x_483:
[----:B------:R0:W0:Y:S02]  /*f6c0*/  SYNCS.PHASECHK.TRANS64.TRYWAIT P0, [R5+URZ+0x28c60], R0 ;  /* 0x028c6000050075a7 */ /* 0x000024000800017f */
[----:B0-----:R-:W-:Y:S05]  /*f6d0*/  @!P0 NANOSLEEP.SYNCS 0x989680 ;  /* 0x009896800000895d */ /* 0x001fea0003900000 */
[----:B------:R-:W0:Y:S02]  /*f6e0*/  @!P0 SYNCS.PHASECHK.TRANS64 P0, [R5+URZ+0x28c60], R0 ;  /* 0x028c6000050085a7 */ /* 0x000e24000800007f */
[----:B0-----:R-:W-:Y:S05]  /*f6f0*/  @!P0 BRA `(.L_x_483) ;  /* 0xfffffffc00f08947 */ /* 0x001fea000383ffff */
.L_x_475:
[----:B------:R-:W-:Y:S05]  /*f700*/  BSYNC B0 ;  /* 0x0000000000007941 */ /* 0x000fea0003800000 */
.L_x_474:
[----:B------:R-:W-:Y:S05]  /*f710*/  EXIT ;  /* 0x000000000000794d */ /* 0x000fea0003800000 */
.L_x_354:
[----:B0-----:R-:W-:-:S04]  /*f720*/  MOV R3, UR16 ;  /* 0x0000001000037c02 */ /* 0x001fc80008000f00 */
[----:B------:R0:W1:Y:S03]  /*f730*/  SYNCS.PHASECHK.TRANS64.TRYWAIT P1, [R3+URZ+0x28c50], R0 ;  /* 0x028c5000030075a7 */ /* 0x000066000802017f */
[----:B-1----:R-:W-:Y:S05]  /*f740*/  @!P1 NANOSLEEP.SYNCS 0x989680 ;  /* 0x009896800000995d */ /* 0x002fea0003900000 */
[----:B------:R-:W1:Y:S02]  /*f750*/  @!P1 SYNCS.PHASECHK.TRANS64 P1, [R3+URZ+0x28c50], R0 ;  /* 0x028c5000030095a7 */ /* 0x000e64000802007f */
[----:B-1----:R-:W-:Y:S05]  /*f760*/  @!P1 BRA `(.L_x_354) ;  /* 0xfffffffc00ec9947 */ /* 0x002fea000383ffff */
[----:B------:R-:W-:Y:S05]  /*f770*/  BRA `(.L_x_484) ;  /* 0xffffff20005c7947 */ /* 0x000fea000383ffff */
.L_x_360:
[----:B-1----:R-:W-:-:S04]  /*f780*/  IMAD.U32 R4, RZ, RZ, UR21 ;  /* 0x00000015ff047e24 */ /* 0x002fc8000f8e00ff */
[----:B------:R1:W2:Y:S03]  /*f790*/  SYNCS.PHASECHK.TRANS64.TRYWAIT P1, [R4+URZ+0x28c50], R3 ;  /* 0x028c5003040075a7 */ /* 0x0002a6000802017f */
[----:B--2---:R-:W-:Y:S05]  /*f7a0*/  @!P1 NANOSLEEP.SYNCS 0x989680 ;  /* 0x009896800000995d */ /* 0x004fea0003900000 */
[----:B------:R-:W2:Y:S02]  /*f7b0*/  @!P1 SYNCS.PHASECHK.TRANS64 P1, [R4+URZ+0x28c50], R3 ;  /* 0x028c5003040095a7 */ /* 0x000ea4000802007f */
[----:B--2---:R-:W-:Y:S05]  /*f7c0*/  @!P1 BRA `(.L_x_360) ;  /* 0xfffffffc00ec9947 */ /* 0x004fea000383ffff */
[----:B------:R-:W-:Y:S05]  /*f7d0*/  BRA `(.L_x_359) ;  /* 0xffffff2c00647947 */ /* 0x000fea000383ffff */
.L_x_364:
[----:B0-----:R-:W-:-:S04]  /*f7e0*/  IMAD.U32 R3, RZ, RZ, UR41 ;  /* 0x00000029ff037e24 */ /* 0x001fc8000f8e00ff */
[----:B------:R0:W1:Y:S03]  /*f7f0*/  SYNCS.PHASECHK.TRANS64.TRYWAIT P1, [R3+URZ+0x28c00], R0 ;  /* 0x028c0000030075a7 */ /* 0x000066000802017f */
[----:B-1----:R-:W-:Y:S05]  /*f800*/  @!P1 NANOSLEEP.SYNCS 0x989680 ;  /* 0x009896800000995d */ /* 0x002fea0003900000 */
[----:B------:R-:W1:Y:S02]  /*f810*/  @!P1 SYNCS.PHASECHK.TRANS64 P1, [R3+URZ+0x28c00], R0 ;  /* 0x028c0000030095a7 */ /* 0x000e64000802007f */
[----:B-1----:R-:W-:Y:S05]  /*f820*/  @!P1 BRA `(.L_x_364) ;  /* 0xfffffffc00ec9947 */ /* 0x002fea000383ffff */
[----:B------:R-:W-:Y:S05]  /*f830*/  BRA `(.L_x_485) ;  /* 0xffffff3800bc7947 */ /* 0x000fea000383ffff */
.L_x_368:
[----:B--2---:R2:W3:Y:S02]  /*f840*/  SYNCS.PHASECHK.TRANS64.TRYWAIT P1, [R7+URZ+0x28c30], R8 ;  /* 0x028c3008070075a7 */ /* 0x0044e4000802017f */
[----:B---3--:R-:W-:Y:S05]  /*f850*/  @!P1 NANOSLEEP.SYNCS 0x989680 ;  /* 0x009896800000995d */ /* 0x008fea0003900000 */
[----:B------:R-:W3:Y:S02]  /*f860*/  @!P1 SYNCS.PHASECHK.TRANS64 P1, [R7+URZ+0x28c30], R8 ;  /* 0x028c3008070095a7 */ /* 0x000ee4000802007f */
[----:B---3--:R-:W-:Y:S05]  /*f870*/  @!P1 BRA `(.L_x_368) ;  /* 0xfffffffc00f09947 */ /* 0x008fea000383ffff */
[----:B------:R-:W-:Y:S05]  /*f880*/  BRA `(.L_x_367) ;  /* 0xffffff3800d87947 */ /* 0x000fea000383ffff */
.L_x_373:
[----:B---3--:R3:W0:Y:S02]  /*f890*/  SYNCS.PHASECHK.TRANS64.TRYWAIT P1, [R7+URZ+0x28c50], R8 ;  /* 0x028c5008070075a7 */ /* 0x008624000802017f */
[----:B0-----:R-:W-:Y:S05]  /*f8a0*/  @!P1 NANOSLEEP.SYNCS 0x989680 ;  /* 0x009896800000995d */ /* 0x001fea0003900000 */
[----:B------:R-:W0:Y:S02]  /*f8b0*/  @!P1 SYNCS.PHASECHK.TRANS64 P1, [R7+URZ+0x28c50], R8 ;  /* 0x028c5008070095a7 */ /* 0x000e24000802007f */
[----:B0-----:R-:W-:Y:S05]  /*f8c0*/  @!P1 BRA `(.L_x_373) ;  /* 0xfffffffc00f09947 */ /* 0x001fea000383ffff */
[----:B------:R-:W-:Y:S05]  /*f8d0*/  BRA `(.L_x_372) ;  /* 0xffffff4c00f07947 */ /* 0x000fea000383ffff */
.L_x_379:
[----:B-1----:R-:W-:-:S04]  /*f8e0*/  IMAD.U32 R4, RZ, RZ, UR21 ;  /* 0x00000015ff047e24 */ /* 0x002fc8000f8e00ff */
[----:B------:R1:W2:Y:S03]  /*f8f0*/  SYNCS.PHASECHK.TRANS64.TRYWAIT P2, [R4+URZ+0x28c30], R7 ;  /* 0x028c3007040075a7 */ /* 0x0002a6000804017f */
[----:B--2---:R-:W-:Y:S05]  /*f900*/  @!P2 NANOSLEEP.SYNCS 0x989680 ;  /* 0x009896800000a95d */ /* 0x004fea0003900000 */
[----:B------:R-:W2:Y:S02]  /*f910*/  @!P2 SYNCS.PHASECHK.TRANS64 P2, [R4+URZ+0x28c30], R7 ;  /* 0x028c30070400a5a7 */ /* 0x000ea4000804007f */
[----:B--2---:R-:W-:Y:S05]  /*f920*/  @!P2 BRA `(.L_x_379) ;  /* 0xfffffffc00eca947 */ /* 0x004fea000383ffff */
[----:B------:R-:W-:Y:S05]  /*f930*/  BRA `(.L_x_378) ;  /* 0xffffff5000e07947 */ /* 0x000fea000383ffff */
.L_x_384:
[----:B-1----:R-:W-:-:S04]  /*f940*/  IMAD.U32 R8, RZ, RZ, UR21 ;  /* 0x00000015ff087e24 */ /* 0x002fc8000f8e00ff */
[----:B------:R1:W2:Y:S03]  /*f950*/  SYNCS.PHASECHK.TRANS64.TRYWAIT P2, [R8+URZ+0x28c50], R7 ;  /* 0x028c5007080075a7 */ /* 0x0002a6000804017f */
[----:B--2---:R-:W-:Y:S05]  /*f960*/  @!P2 NANOSLEEP.SYNCS 0x989680 ;  /* 0x009896800000a95d */ /* 0x004fea0003900000 */
[----:B------:R-:W2:Y:S02]  /*f970*/  @!P2 SYNCS.PHASECHK.TRANS64 P2, [R8+URZ+0x28c50], R7 ;  /* 0x028c50070800a5a7 */ /* 0x000ea4000804007f */
[----:B--2---:R-:W-:Y:S05]  /*f980*/  @!P2 BRA `(.L_x_384) ;  /* 0xfffffffc00eca947 */ /* 0x004fea000383ffff */
[----:B------:R-:W-:Y:S05]  /*f990*/  BRA `(.L_x_383) ;  /* 0xffffff6c00147947 */ /* 0x000fea000383ffff */
.L_x_421:
[----:B------:R-:W-:Y:S01]  /*f9a0*/  SHF.R.U32.HI R2, RZ, 0x5, R2 ;  /* 0x00000005ff027819 */ /* 0x000fe20000011602 */
[----:B------:R-:W-:Y:S01]  /*f9b0*/  BSSY B0, `(.L_x_486) ;  /* 0x0000009000007945 */ /* 0x000fe20003800000 */
[----:B------:R-:W-:Y:S01]  /*f9c0*/  MOV R12, RZ ;  /* 0x000000ff000c7202 */ /* 0x000fe20000000f00 */
[----:B------:R-:W-:Y:S01]  /*f9d0*/  IMAD.MOV.U32 R11, RZ, RZ, 0x1f ;  /* 0x0000001fff0b7424 */ /* 0x000fe200078e00ff */
[----:B------:R-:W-:Y:S01]  /*f9e0*/  LOP3.LUT R2, R2, 0x3, RZ, 0xc0, !PT ;  /* 0x0000000302027812 */ /* 0x000fe200078ec0ff */
[----:B------:R-:W-:-:S04]  /*f9f0*/  IMAD.MOV.U32 R15, RZ, RZ, -0x1 ;  /* 0xffffffffff0f7424 */ /* 0x000fc800078e00ff */
[----:B------:R-:W-:-:S07]  /*fa00*/  IMAD.MOV.U32 R13, RZ, RZ, R2 ;  /* 0x000000ffff0d7224 */ /* 0x000fce00078e0002 */
[----:B0----5:R-:W-:Y:S05]  /*fa10*/  WARPSYNC.COLLECTIVE R15, `(.L_x_487) ;  /* 0x000000000f087348 */ /* 0x021fea0003c00000 */
[----:B------:R1:W2:Y:S02]  /*fa20*/  SHFL.IDX P6, R14, R13, R12, R11 ;  /* 0x0000000c0d0e7389 */ /* 0x0002a400000c000b */
[----:B012--5:R-:W-:Y:S01]  /*fa30*/  ENDCOLLECTIVE ;  /* 0x000000000000791b */ /* 0x027fe20003800000 */
.L_x_487:
[----:B------:R-:W-:Y:S05]  /*fa40*/  BSYNC B0 ;  /* 0x0000000000007941 */ /* 0x000fea0003800000 */
.L_x_486:
[----:B------:R-:W-:Y:S05]  /*fa50*/  BRA `(.L_x_488) ;  /* 0xffffffc000407947 */ /* 0x000fea000383ffff */
.L_x_424:
[----:B0-----:R0:W1:Y:S02]  /*fa60*/  SYNCS.PHASECHK.TRANS64.TRYWAIT P0, [R27+URZ+0x28c40], R0 ;  /* 0x028c40001b0075a7 */ /* 0x001064000800017f */
[----:B-1----:R-:W-:Y:S05]  /*fa70*/  @!P0 NANOSLEEP.SYNCS 0x989680 ;  /* 0x009896800000895d */ /* 0x002fea0003900000 */
[----:B------:R-:W1:Y:S02]  /*fa80*/  @!P0 SYNCS.PHASECHK.TRANS64 P0, [R27+URZ+0x28c40], R0 ;  /* 0x028c40001b0085a7 */ /* 0x000e64000800007f */
[----:B-1----:R-:W-:Y:S05]  /*fa90*/  @!P0 BRA `(.L_x_424) ;  /* 0xfffffffc00f08947 */ /* 0x002fea000383ffff */
[----:B------:R-:W-:Y:S05]  /*faa0*/  BRA `(.L_x_489) ;  /* 0xffffffc400107947 */ /* 0x000fea000383ffff */
.L_x_425:
        /* <DEDUP_REMOVED lines=8> */
.L_x_491:
[----:B------:R-:W-:Y:S05]  /*fb30*/  BSYNC B0 ;  /* 0x0000000000007941 */ /* 0x000fea0003800000 */
.L_x_490:
[----:B------:R-:W-:Y:S02]  /*fb40*/  IMAD.MOV.U32 R13, RZ, RZ, R0 ;  /* 0x000000ffff0d7224 */ /* 0x000fe400078e0000 */
[----:B------:R-:W-:Y:S02]  /*fb50*/  IMAD.MOV.U32 R12, RZ, RZ, RZ ;  /* 0x000000ffff0c7224 */ /* 0x000fe400078e00ff */
[----:B------:R-:W-:Y:S02]  /*fb60*/  IMAD.MOV.U32 R11, RZ, RZ, 0x181f ;  /* 0x0000181fff0b7424 */ /* 0x000fe400078e00ff */
[----:B------:R-:W-:Y:S02]  /*fb70*/  IMAD.MOV.U32 R15, RZ, RZ, -0x1 ;  /* 0xffffffffff0f7424 */ /* 0x000fe400078e00ff */
[----:B------:R-:W-:Y:S02]  /*fb80*/  IMAD.MOV.U32 R2, RZ, RZ, R14 ;  /* 0x000000ffff027224 */ /* 0x000fe400078e000e */
[----:B------:R-:W-:-:S07]  /*fb90*/  @P0 IMAD R6, R4, 0x2, R23 ;  /* 0x0000000204060824 */ /* 0x000fce00078e0217 */
[----:B------:R-:W-:Y:S05]  /*fba0*/  WARPSYNC.COLLECTIVE R15, `(.L_x_492) ;  /* 0x000000000f087348 */ /* 0x000fea0003c00000 */
[----:B------:R0:W1:Y:S02]  /*fbb0*/  SHFL.IDX P6, R14, R13, R12, R11 ;  /* 0x0000000c0d0e7389 */ /* 0x00006400000c000b */
[----:B01----:R-:W-:Y:S01]  /*fbc0*/  ENDCOLLECTIVE ;  /* 0x000000000000791b */ /* 0x003fe20003800000 */
.L_x_492:
[----:B------:R-:W-:Y:S02]  /*fbd0*/  IMAD.MOV.U32 R13, RZ, RZ, R5 ;  /* 0x000000ffff0d7224 */ /* 0x000fe400078e0005 */
[----:B------:R-:W-:Y:S01]  /*fbe0*/  IMAD.MOV.U32 R12, RZ, RZ, 0x1 ;  /* 0x00000001ff0c7424 */ /* 0x000fe200078e00ff */
[----:B------:R-:W-:-:S07]  /*fbf0*/  MOV R3, R14 ;  /* 0x0000000e00037202 */ /* 0x000fce0000000f00 */
[----:B------:R-:W-:Y:S05]  /*fc00*/  WARPSYNC.COLLECTIVE R15, `(.L_x_493) ;  /* 0x000000000f087348 */ /* 0x000fea0003c00000 */
[----:B------:R0:W1:Y:S02]  /*fc10*/  SHFL.IDX P6, R14, R13, R12, R11 ;  /* 0x0000000c0d0e7389 */ /* 0x00006400000c000b */
[----:B01----:R-:W-:Y:S01]  /*fc20*/  ENDCOLLECTIVE ;  /* 0x000000000000791b */ /* 0x003fe20003800000 */
.L_x_493:
        /* <DEDUP_REMOVED lines=15> */
.L_x_494:
[----:B------:R-:W-:Y:S02]  /*fd20*/  @P0 IMAD R6, R4, 0x2, R23 ;  /* 0x0000000204060824 */ /* 0x000fe400078e0217 */
[----:B------:R-:W-:Y:S02]  /*fd30*/  IMAD.MOV.U32 R13, RZ, RZ, R5 ;  /* 0x000000ffff0d7224 */ /* 0x000fe400078e0005 */
[----:B------:R-:W-:Y:S02]  /*fd40*/  IMAD.MOV.U32 R12, RZ, RZ, 0x2 ;  /* 0x00000002ff0c7424 */ /* 0x000fe400078e00ff */
[----:B------:R-:W-:-:S07]  /*fd50*/  IMAD.MOV.U32 R3, RZ, RZ, R14 ;  /* 0x000000ffff037224 */ /* 0x000fce00078e000e */
[----:B------:R-:W-:Y:S05]  /*fd60*/  WARPSYNC.COLLECTIVE R15, `(.L_x_495) ;  /* 0x000000000f087348 */ /* 0x000fea0003c00000 */
[----:B------:R0:W1:Y:S02]  /*fd70*/  SHFL.IDX P6, R14, R13, R12, R11 ;  /* 0x0000000c0d0e7389 */ /* 0x00006400000c000b */
[----:B01----:R-:W-:Y:S01]  /*fd80*/  ENDCOLLECTIVE ;  /* 0x000000000000791b */ /* 0x003fe20003800000 */
.L_x_495:
        /* <DEDUP_REMOVED lines=10> */
[----:B------:R-:W-:Y:S02]  /*fe30*/  ISETP.GE.AND P0, PT, R29, 0x21, PT ;  /* 0x000000211d00780c */ /* 0x000fe40003f06270 */
[----:B0-----:R-:W-:-:S11]  /*fe40*/  MOV R2, R14 ;  /* 0x0000000e00027202 */ /* 0x001fd60000000f00 */
[----:B------:R-:W-:Y:S05]  /*fe50*/  WARPSYNC.COLLECTIVE R15, `(.L_x_496) ;  /* 0x000000000f087348 */ /* 0x000fea0003c00000 */
[----:B------:R0:W1:Y:S02]  /*fe60*/  SHFL.IDX P6, R14, R13, R12, R11 ;  /* 0x0000000c0d0e7389 */ /* 0x00006400000c000b */
[----:B01----:R-:W-:Y:S01]  /*fe70*/  ENDCOLLECTIVE ;  /* 0x000000000000791b */ /* 0x003fe20003800000 */
.L_x_496:
[----:B------:R-:W-:Y:S02]  /*fe80*/  @P0 IMAD R6, R4, 0x2, R23 ;  /* 0x0000000204060824 */ /* 0x000fe400078e0217 */
[----:B------:R-:W-:Y:S01]  /*fe90*/  IMAD.MOV.U32 R13, RZ, RZ, R5 ;  /* 0x000000ffff0d7224 */ /* 0x000fe200078e0005 */
[----:B------:R-:W-:Y:S01]  /*fea0*/  MOV R12, 0x3 ;  /* 0x00000003000c7802 */ /* 0x000fe20000000f00 */
[----:B------:R-:W-:-:S07]  /*feb0*/  IMAD.MOV.U32 R3, RZ, RZ, R14 ;  /* 0x000000ffff037224 */ /* 0x000fce00078e000e */
[----:B------:R-:W-:Y:S05]  /*fec0*/  WARPSYNC.COLLECTIVE R15, `(.L_x_497) ;  /* 0x000000000f087348 */ /* 0x000fea0003c00000 */
[----:B------:R0:W1:Y:S02]  /*fed0*/  SHFL.IDX P6, R14, R13, R12, R11 ;  /* 0x0000000c0d0e7389 */ /* 0x00006400000c000b */
[----:B01----:R-:W-:Y:S01]  /*fee0*/  ENDCOLLECTIVE ;  /* 0x000000000000791b */ /* 0x003fe20003800000 */
.L_x_497:
        /* <DEDUP_REMOVED lines=10> */
.L_x_498:
[----:B------:R-:W-:Y:S01]  /*ff90*/  @!PT LDS RZ, [RZ] ;  /* 0x00000000fffff984 */ /* 0x000fe20000000800 */
[----:B------:R-:W-:Y:S01]  /*ffa0*/  @!PT LDS RZ, [RZ] ;  /* 0x00000000fffff984 */ /* 0x000fe20000000800 */
[----:B------:R-:W-:Y:S01]  /*ffb0*/  @!PT LDS RZ, [RZ] ;  /* 0x00000000fffff984 */ /* 0x000fe20000000800 */
[----:B------:R0:W-:Y:S01]  /*ffc0*/  @P0 LDGSTS.E.BYPASS.LTC128B.128 [R6+0x23400], desc[UR50][R2.64], !P2 ;  /* 0x2340000002060fae */ /* 0x0001e2000d101d72 */
[----:B------:R-:W-:Y:S01]  /*ffd0*/  IMAD.MOV.U32 R0, RZ, RZ, R14 ;  /* 0x000000ffff007224 */ /* 0x000fe200078e000e */
[----:B------:R-:W-:Y:S06]  /*ffe0*/  BRA `(.L_x_499) ;  /* 0xffffffc000cc7947 */ /* 0x000fec000383ffff */
.L_x_430:
[----:B------:R-:W-:Y:S01]  /*fff0*/  IMAD.MOV.U32 R13, RZ, RZ, R4 ;  /* 0x000000ffff0d7224 */ /* 0x000fe200078e0004 */
[----:B------:R-:W-:Y:S01]  /*10000*/  MOV R11, 0x181f ;  /* 0x0000181f000b7802 */ /* 0x000fe20000000f00 */
[----:B------:R-:W-:Y:S02]  /*10010*/  IMAD.MOV.U32 R12, RZ, RZ, RZ ;  /* 0x000000ffff0c7224 */ /* 0x000fe400078e00ff */
[----:B------:R-:W-:Y:S02]  /*10020*/  IMAD.MOV.U32 R15, RZ, RZ, -0x1 ;  /* 0xffffffffff0f7424 */ /* 0x000fe400078e00ff */
[----:B-----5:R-:W-:Y:S02]  /*10030*/  IMAD R5, R10, R7, RZ ;  /* 0x000000070a057224 */ /* 0x020fe400078e02ff */
[----:B------:R-:W-:-:S07]  /*10040*/  IMAD R17, R17, 0x40, R37 ;  /* 0x0000004011117824 */ /* 0x000fce00078e0225 */
[----:B------:R-:W-:Y:S05]  /*10050*/  WARPSYNC.COLLECTIVE R15, `(.L_x_500) ;  /* 0x000000000f087348 */ /* 0x000fea0003c00000 */
[----:B------:R0:W1:Y:S02]  /*10060*/  SHFL.IDX P6, R14, R13, R12, R11 ;  /* 0x0000000c0d0e7389 */ /* 0x00006400000c000b */
[----:B01----:R-:W-:Y:S01]  /*10070*/  ENDCOLLECTIVE ;  /* 0x000000000000791b */ /* 0x003fe20003800000 */
.L_x_500:
[C---:B------:R-:W-:Y:S01]  /*10080*/  VIADD R6, R17.reuse, 0x10 ;  /* 0x0000001011067836 */ /* 0x040fe20000000000 */
[----:B------:R-:W-:Y:S01]  /*10090*/  ISETP.GE.AND P0, PT, R17, R5, PT ;  /* 0x000000051100720c */ /* 0x000fe20003f06270 */
[----:B------:R-:W-:Y:S02]  /*100a0*/  IMAD.MOV.U32 R13, RZ, RZ, R0 ;  /* 0x000000ffff0d7224 */ /* 0x000fe400078e0000 */
[----:B------:R-:W-:-:S10]  /*100b0*/  IMAD.MOV.U32 R2, RZ, RZ, R14 ;  /* 0x000000ffff027224 */ /* 0x000fd400078e000e */
[----:B------:R-:W-:Y:S05]  /*100c0*/  WARPSYNC.COLLECTIVE R15, `(.L_x_501) ;  /* 0x000000000f087348 */ /* 0x000fea0003c00000 */
[----:B------:R0:W1:Y:S02]  /*100d0*/  SHFL.IDX P6, R14, R13, R12, R11 ;  /* 0x0000000c0d0e7389 */ /* 0x00006400000c000b */
[----:B01----:R-:W-:Y:S01]  /*100e0*/  ENDCOLLECTIVE ;  /* 0x000000000000791b */ /* 0x003fe20003800000 */
.L_x_501:
[----:B------:R-:W-:Y:S02]  /*100f0*/  IMAD.MOV.U32 R13, RZ, RZ, R4 ;  /* 0x000000ffff0d7224 */ /* 0x000fe400078e0004 */
[----:B------:R-:W-:Y:S02]  /*10100*/  IMAD.MOV.U32 R12, RZ, RZ, 0x1 ;  /* 0x00000001ff0c7424 */ /* 0x000fe400078e00ff */
[----:B------:R-:W-:-:S07]  /*10110*/  IMAD.MOV.U32 R3, RZ, RZ, R14 ;  /* 0x000000ffff037224 */ /* 0x000fce00078e000e */
[----:B------:R-:W-:Y:S05]  /*10120*/  WARPSYNC.COLLECTIVE R15, `(.L_x_502) ;  /* 0x000000000f087348 */ /* 0x000fea0003c00000 */
[----:B------:R0:W1:Y:S02]  /*10130*/  SHFL.IDX P6, R14, R13, R12, R11 ;  /* 0x0000000c0d0e7389 */ /* 0x00006400000c000b */
[----:B01----:R-:W-:Y:S01]  /*10140*/  ENDCOLLECTIVE ;  /* 0x000000000000791b */ /* 0x003fe20003800000 */
.L_x_502:
[----:B------:R-:W-:-:S04]  /*10150*/  @!P0 LEA R3, P2, R9, R3, 0x1 ;  /* 0x0000000309038211 */ /* 0x000fc800078408ff */
[----:B------:R-:W-:-:S04]  /*10160*/  @!P0 IADD3.X R2, RZ, R2, RZ, P2, !PT ;  /* 0x00000002ff028210 */ /* 0x000fc800017fe4ff */
[----:B------:R-:W-:Y:S01]  /*10170*/  @!P0 LOP3.LUT R3, R3, R2, RZ, 0x3c, !PT ;  /* 0x0000000203038212 */ /* 0x000fe200078e3cff */
[----:B------:R-:W-:-:S03]  /*10180*/  IMAD.MOV.U32 R13, RZ, RZ, R0 ;  /* 0x000000ffff0d7224 */ /* 0x000fc600078e0000 */
[----:B------:R-:W-:-:S04]  /*10190*/  @!P0 LOP3.LUT R2, R3, R2, RZ, 0x3c, !PT ;  /* 0x0000000203028212 */ /* 0x000fc800078e3cff */
[----:B------:R-:W-:-:S05]  /*101a0*/  @!P0 LOP3.LUT R3, R3, R2, RZ, 0x3c, !PT ;  /* 0x0000000203038212 */ /* 0x000fca00078e3cff */
[----:B------:R-:W-:Y:S01]  /*101b0*/  @!PT LDS RZ, [RZ] ;  /* 0x00000000fffff984 */ /* 0x000fe20000000800 */
[----:B------:R-:W-:Y:S01]  /*101c0*/  @!PT LDS RZ, [RZ] ;  /* 0x00000000fffff984 */ /* 0x000fe20000000800 */
[----:B------:R-:W-:Y:S01]  /*101d0*/  @!PT LDS RZ, [RZ] ;  /* 0x00000000fffff984 */ /* 0x000fe20000000800 */
[----:B------:R0:W-:Y:S01]  /*101e0*/  @!P0 LDGSTS.E.BYPASS.LTC128B.128 [R8+0x20400], desc[UR50][R2.64], !P1 ;  /* 0x2040000002088fae */ /* 0x0001e2000c901d72 */
[----:B------:R-:W-:Y:S01]  /*101f0*/  ISETP.GE.AND P0, PT, R6, R5, PT ;  /* 0x000000050600720c */ /* 0x000fe20003f06270 */
[----:B0-----:R-:W-:-:S12]  /*10200*/  IMAD.MOV.U32 R2, RZ, RZ, R14 ;  /* 0x000000ffff027224 */ /* 0x001fd800078e000e */
[----:B------:R-:W-:Y:S05]  /*10210*/  WARPSYNC.COLLECTIVE R15, `(.L_x_503) ;  /* 0x000000000f087348 */ /* 0x000fea0003c00000 */
[----:B------:R0:W1:Y:S02]  /*10220*/  SHFL.IDX P6, R14, R13, R12, R11 ;  /* 0x0000000c0d0e7389 */ /* 0x00006400000c000b */
[----:B01----:R-:W-:Y:S01]  /*10230*/  ENDCOLLECTIVE ;  /* 0x000000000000791b */ /* 0x003fe20003800000 */
.L_x_503:
[----:B------:R-:W-:Y:S02]  /*10240*/  IMAD.MOV.U32 R13, RZ, RZ, R4 ;  /* 0x000000ffff0d7224 */ /* 0x000fe400078e0004 */
[----:B------:R-:W-:Y:S01]  /*10250*/  IMAD.MOV.U32 R12, RZ, RZ, 0x2 ;  /* 0x00000002ff0c7424 */ /* 0x000fe200078e00ff */
[----:B------:R-:W-:-:S07]  /*10260*/  MOV R3, R14 ;  /* 0x0000000e00037202 */ /* 0x000fce0000000f00 */
[----:B------:R-:W-:Y:S05]  /*10270*/  WARPSYNC.COLLECTIVE R15, `(.L_x_504) ;  /* 0x000000000f087348 */ /* 0x000fea0003c00000 */
[----:B------:R0:W1:Y:S02]  /*10280*/  SHFL.IDX P6, R14, R13, R12, R11 ;  /* 0x0000000c0d0e7389 */ /* 0x00006400000c000b */
[----:B01----:R-:W-:Y:S01]  /*10290*/  ENDCOLLECTIVE ;  /* 0x000000000000791b */ /* 0x003fe20003800000 */
.L_x_504:
[----:B------:R-:W-:-:S05]  /*102a0*/  @!P0 LEA R3, P2, R9, R3, 0x1 ;  /* 0x0000000309038211 */ /* 0x000fca00078408ff */
[----:B------:R-:W-:-:S05]  /*102b0*/  @!P0 IMAD.X R2, RZ, RZ, R2, P2 ;  /* 0x000000ffff028224 */ /* 0x000fca00010e0602 */
[----:B------:R-:W-:Y:S02]  /*102c0*/  @!P0 LOP3.LUT R3, R3, R2, RZ, 0x3c, !PT ;  /* 0x0000000203038212 */ /* 0x000fe400078e3cff */
[----:B------:R-:W-:Y:S02]  /*102d0*/  MOV R13, R0 ;  /* 0x00000000000d7202 */ /* 0x000fe40000000f00 */
[----:B------:R-:W-:-:S04]  /*102e0*/  @!P0 LOP3.LUT R2, R3, R2, RZ, 0x3c, !PT ;  /* 0x0000000203028212 */ /* 0x000fc800078e3cff */
[----:B------:R-:W-:-:S05]  /*102f0*/  @!P0 LOP3.LUT R3, R3, R2, RZ, 0x3c, !PT ;  /* 0x0000000203038212 */ /* 0x000fca00078e3cff */
[----:B------:R-:W-:Y:S01]  /*10300*/  @!PT LDS RZ, [RZ] ;  /* 0x00000000fffff984 */ /* 0x000fe20000000800 */
[----:B------:R-:W-:Y:S01]  /*10310*/  @!PT LDS RZ, [RZ] ;  /* 0x00000000fffff984 */ /* 0x000fe20000000800 */
[----:B------:R-:W-:Y:S01]  /*10320*/  @!PT LDS RZ, [RZ] ;  /* 0x00000000fffff984 */ /* 0x000fe20000000800 */
[----:B------:R0:W-:Y:S02]  /*10330*/  @!P0 LDGSTS.E.BYPASS.LTC128B.128 [R8+0x20c00], desc[UR50][R2.64], !P1 ;  /* 0x20c0000002088fae */ /* 0x0001e4000c901d72 */
[----:B0-----:R-:W-:-:S05]  /*10340*/  VIADD R2, R17, 0x20 ;  /* 0x0000002011027836 */ /* 0x001fca0000000000 */
[----:B------:R-:W-:Y:S01]  /*10350*/  ISETP.GE.AND P0, PT, R2, R5, PT ;  /* 0x000000050200720c */ /* 0x000fe20003f06270 */
[----:B------:R-:W-:-:S12]  /*10360*/  IMAD.MOV.U32 R2, RZ, RZ, R14 ;  /* 0x000000ffff027224 */ /* 0x000fd800078e000e */
[----:B------:R-:W-:Y:S05]  /*10370*/  WARPSYNC.COLLECTIVE R15, `(.L_x_505) ;  /* 0x000000000f087348 */ /* 0x000fea0003c00000 */
[----:B------:R0:W1:Y:S02]  /*10380*/  SHFL.IDX P6, R14, R13, R12, R11 ;  /* 0x0000000c0d0e7389 */ /* 0x00006400000c000b */
[----:B01----:R-:W-:Y:S01]  /*10390*/  ENDCOLLECTIVE ;  /* 0x000000000000791b */ /* 0x003fe20003800000 */
.L_x_505:
[----:B------:R-:W-:Y:S02]  /*103a0*/  IMAD.MOV.U32 R13, RZ, RZ, R4 ;  /* 0x000000ffff0d7224 */ /* 0x000fe400078e0004 */
[----:B------:R-:W-:Y:S02]  /*103b0*/  IMAD.MOV.U32 R12, RZ, RZ, 0x3 ;  /* 0x00000003ff0c7424 */ /* 0x000fe400078e00ff */
[----:B------:R-:W-:-:S07]  /*103c0*/  IMAD.MOV.U32 R3, RZ, RZ, R14 ;  /* 0x000000ffff037224 */ /* 0x000fce00078e000e */
[----:B------:R-:W-:Y:S05]  /*103d0*/  WARPSYNC.COLLECTIVE R15, `(.L_x_506) ;  /* 0x000000000f087348 */ /* 0x000fea0003c00000 */
[----:B------:R0:W1:Y:S02]  /*103e0*/  SHFL.IDX P6, R14, R13, R12, R11 ;  /* 0x0000000c0d0e7389 */ /* 0x00006400000c000b */
[----:B01----:R-:W-:Y:S01]  /*103f0*/  ENDCOLLECTIVE ;  /* 0x000000000000791b */ /* 0x003fe20003800000 */
.L_x_506:
[----:B------:R-:W-:-:S05]  /*10400*/  @!P0 LEA R3, P2, R9, R3, 0x1 ;  /* 0x0000000309038211 */ /* 0x000fca00078408ff */
[----:B------:R-:W-:-:S05]  /*10410*/  @!P0 IMAD.X R2, RZ, RZ, R2, P2 ;  /* 0x000000ffff028224 */ /* 0x000fca00010e0602 */
[----:B------:R-:W-:Y:S02]  /*10420*/  @!P0 LOP3.LUT R3, R3, R2, RZ, 0x3c, !PT ;  /* 0x0000000203038212 */ /* 0x000fe400078e3cff */
[----:B------:R-:W-:Y:S02]  /*10430*/  MOV R13, R0 ;  /* 0x00000000000d7202 */ /* 0x000fe40000000f00 */
[----:B------:R-:W-:-:S04]  /*10440*/  @!P0 LOP3.LUT R2, R3, R2, RZ, 0x3c, !PT ;  /* 0x0000000203028212 */ /* 0x000fc800078e3cff */
[----:B------:R-:W-:Y:S01]  /*10450*/  @!P0 LOP3.LUT R3, R3, R2, RZ, 0x3c, !PT ;  /* 0x0000000203038212 */ /* 0x000fe200078e3cff */
[----:B------:R-:W-:-:S07]  /*10460*/  IMAD.MOV.U32 R4, RZ, RZ, R14 ;  /* 0x000000ffff047224 */ /* 0x000fce00078e000e */
[----:B------:R-:W-:Y:S05]  /*10470*/  WARPSYNC.COLLECTIVE R15, `(.L_x_507) ;  /* 0x000000000f087348 */ /* 0x000fea0003c00000 */
[----:B------:R0:W1:Y:S02]  /*10480*/  SHFL.IDX P6, R14, R13, R12, R11 ;  /* 0x0000000c0d0e7389 */ /* 0x00006400000c000b */
[----:B01----:R-:W-:Y:S01]  /*10490*/  ENDCOLLECTIVE ;  /* 0x000000000000791b */ /* 0x003fe20003800000 */
.L_x_507:
[----:B------:R-:W-:Y:S01]  /*104a0*/  @!PT LDS RZ, [RZ] ;  /* 0x00000000fffff984 */ /* 0x000fe20000000800 */
[----:B------:R-:W-:Y:S01]  /*104b0*/  @!PT LDS RZ, [RZ] ;  /* 0x00000000fffff984 */ /* 0x000fe20000000800 */
[----:B------:R-:W-:Y:S01]  /*104c0*/  @!PT LDS RZ, [RZ] ;  /* 0x00000000fffff984 */ /* 0x000fe20000000800 */
[----:B------:R1:W-:Y:S01]  /*104d0*/  @!P0 LDGSTS.E.BYPASS.LTC128B.128 [R8+0x21400], desc[UR50][R2.64], !P1 ;  /* 0x2140000002088fae */ /* 0x0003e2000c901d72 */
[----:B------:R-:W-:Y:S01]  /*104e0*/  IMAD.MOV.U32 R0, RZ, RZ, R14 ;  /* 0x000000ffff007224 */ /* 0x000fe200078e000e */
[----:B------:R-:W-:Y:S06]  /*104f0*/  BRA `(.L_x_508) ;  /* 0xffffffc400dc7947 */ /* 0x000fec000383ffff */
.L_x_433:
[----:B0-----:R0:W1:Y:S02]  /*10500*/  SYNCS.PHASECHK.TRANS64.TRYWAIT P0, [R23+URZ+0x28c20], R0 ;  /* 0x028c2000170075a7 */ /* 0x001064000800017f */
[----:B-1----:R-:W-:Y:S05]  /*10510*/  @!P0 NANOSLEEP.SYNCS 0x989680 ;  /* 0x009896800000895d */ /* 0x002fea0003900000 */
[----:B------:R-:W1:Y:S02]  /*10520*/  @!P0 SYNCS.PHASECHK.TRANS64 P0, [R23+URZ+0x28c20], R0 ;  /* 0x028c2000170085a7 */ /* 0x000e64000800007f */
[----:B-1----:R-:W-:Y:S05]  /*10530*/  @!P0 BRA `(.L_x_433) ;  /* 0xfffffffc00f08947 */ /* 0x002fea000383ffff */
[----:B------:R-:W-:Y:S05]  /*10540*/  BRA `(.L_x_509) ;  /* 0xffffffc800387947 */ /* 0x000fea000383ffff */
.L_x_436:
[----:B0-----:R0:W1:Y:S02]  /*10550*/  SYNCS.PHASECHK.TRANS64.TRYWAIT P0, [R27+URZ+0x28c60], R0 ;  /* 0x028c60001b0075a7 */ /* 0x001064000800017f */
[----:B-1----:R-:W-:Y:S05]  /*10560*/  @!P0 NANOSLEEP.SYNCS 0x989680 ;  /* 0x009896800000895d */ /* 0x002fea0003900000 */
[----:B------:R-:W1:Y:S02]  /*10570*/  @!P0 SYNCS.PHASECHK.TRANS64 P0, [R27+URZ+0x28c60], R0 ;  /* 0x028c60001b0085a7 */ /* 0x000e64000800007f */
[----:B-1----:R-:W-:Y:S05]  /*10580*/  @!P0 BRA `(.L_x_436) ;  /* 0xfffffffc00f08947 */ /* 0x002fea000383ffff */
[----:B------:R-:W-:Y:S05]  /*10590*/  BRA `(.L_x_510) ;  /* 0xffffffc800487947 */ /* 0x000fea000383ffff */
.L_x_437:
        /* <DEDUP_REMOVED lines=8> */
.L_x_512:
[----:B------:R-:W-:Y:S05]  /*10620*/  BSYNC B0 ;  /* 0x0000000000007941 */ /* 0x000fea0003800000 */
.L_x_511:
[----:B------:R0:W5:Y:S01]  /*10630*/  LDL R8, [R1+0x4] ;  /* 0x0000040001087983 */ /* 0x0001620000100800 */
[----:B------:R-:W-:Y:S01]  /*10640*/  IMAD.MOV.U32 R13, RZ, RZ, R4 ;  /* 0x000000ffff0d7224 */ /* 0x000fe200078e0004 */
[----:B------:R-:W-:Y:S01]  /*10650*/  MOV R3, R14 ;  /* 0x0000000e00037202 */ /* 0x000fe20000000f00 */
[----:B------:R-:W-:Y:S01]  /*10660*/  IMAD.MOV.U32 R12, RZ, RZ, RZ ;  /* 0x000000ffff0c7224 */ /* 0x000fe200078e00ff */
[----:B------:R-:W1:Y:S01]  /*10670*/  S2R R7, SR_TID.X ;  /* 0x0000000000077919 */ /* 0x000e620000002100 */
[----:B------:R-:W-:Y:S01]  /*10680*/  IMAD.MOV.U32 R11, RZ, RZ, 0x181f ;  /* 0x0000181fff0b7424 */ /* 0x000fe200078e00ff */
[C---:B------:R-:W-:Y:S01]  /*10690*/  LOP3.LUT P5, RZ, R30.reuse, 0x2, RZ, 0xc0, !PT ;  /* 0x000000021eff7812 */ /* 0x040fe200078ac0ff */
[----:B------:R-:W-:Y:S01]  /*106a0*/  IMAD.MOV.U32 R15, RZ, RZ, -0x1 ;  /* 0xffffffffff0f7424 */ /* 0x000fe200078e00ff */
[C---:B------:R-:W-:Y:S01]  /*106b0*/  LOP3.LUT P4, RZ, R30.reuse, 0x4, RZ, 0xc0, !PT ;  /* 0x000000041eff7812 */ /* 0x040fe2000788c0ff */
[----:B------:R-:W-:Y:S01]  /*106c0*/  IMAD R5, R5, 0x2, R23 ;  /* 0x0000000205057824 */ /* 0x000fe200078e0217 */
[----:B0-----:R-:W-:-:S13]  /*106d0*/  LOP3.LUT P3, RZ, R30, 0x8, RZ, 0xc0, !PT ;  /* 0x000000081eff7812 */ /* 0x001fda000786c0ff */
[----:B-1---5:R-:W-:Y:S05]  /*106e0*/  WARPSYNC.COLLECTIVE R15, `(.L_x_513) ;  /* 0x000000000f087348 */ /* 0x022fea0003c00000 */
[----:B------:R0:W2:Y:S02]  /*106f0*/  SHFL.IDX P6, R14, R13, R12, R11 ;  /* 0x0000000c0d0e7389 */ /* 0x0000a400000c000b */
[----:B012--5:R-:W-:Y:S01]  /*10700*/  ENDCOLLECTIVE ;  /* 0x000000000000791b */ /* 0x027fe20003800000 */
.L_x_513:
[----:B------:R-:W-:Y:S02]  /*10710*/  LOP3.LUT R22, R22, 0xfffffeff, RZ, 0xc0, !PT ;  /* 0xfffffeff16167812 */ /* 0x000fe400078ec0ff */
[----:B------:R-:W-:Y:S01]  /*10720*/  LOP3.LUT P2, RZ, R30, 0x10, RZ, 0xc0, !PT ;  /* 0x000000101eff7812 */ /* 0x000fe2000784c0ff */
[----:B------:R-:W-:Y:S02]  /*10730*/  IMAD.MOV.U32 R13, RZ, RZ, R6 ;  /* 0x000000ffff0d7224 */ /* 0x000fe400078e0006 */
[----:B------:R-:W-:Y:S02]  /*10740*/  IMAD.MOV.U32 R12, RZ, RZ, 0x1 ;  /* 0x00000001ff0c7424 */ /* 0x000fe400078e00ff */
[----:B------:R-:W-:Y:S01]  /*10750*/  IMAD.SHL.U32 R7, R7, 0x8, RZ ;  /* 0x0000000807077824 */ /* 0x000fe200078e00ff */
[----:B------:R-:W-:-:S04]  /*10760*/  MOV R2, R14 ;  /* 0x0000000e00027202 */ /* 0x000fc80000000f00 */
[----:B------:R-:W-:-:S05]  /*10770*/  LOP3.LUT R7, R7, 0x38, RZ, 0xc0, !PT ;  /* 0x0000003807077812 */ /* 0x000fca00078ec0ff */
[----:B------:R-:W-:Y:S01]  /*10780*/  IMAD.SHL.U32 R0, R7, 0x2, RZ ;  /* 0x0000000207007824 */ /* 0x000fe200078e00ff */
[----:B------:R-:W-:-:S04]  /*10790*/  LOP3.LUT R7, R30, 0x1, RZ, 0xc0, !PT ;  /* 0x000000011e077812 */ /* 0x000fc800078ec0ff */
[----:B------:R-:W-:Y:S02]  /*107a0*/  IADD3 R2, P0, R2, R0, RZ ;  /* 0x0000000002027210 */ /* 0x000fe40007f1e0ff */
[----:B------:R-:W-:-:S03]  /*107b0*/  ISETP.NE.U32.AND P1, PT, R7, 0x1, PT ;  /* 0x000000010700780c */ /* 0x000fc60003f25070 */
[----:B------:R-:W-:Y:S01]  /*107c0*/  IMAD.X R3, RZ, RZ, R3, P0 ;  /* 0x000000ffff037224 */ /* 0x000fe200000e0603 */
[----:B------:R-:W-:-:S09]  /*107d0*/  ISETP.LT.OR P0, PT, R29, 0x1, P1 ;  /* 0x000000011d00780c */ /* 0x000fd20000f01670 */
[----:B------:R-:W-:Y:S02]  /*107e0*/  @P1 LOP3.LUT R22, R22, 0x100, RZ, 0xfc, !PT ;  /* 0x0000010016161812 */ /* 0x000fe400078efcff */
[----:B------:R-:W-:Y:S02]  /*107f0*/  LOP3.LUT P1, RZ, R30, 0x20, RZ, 0xc0, !PT ;  /* 0x000000201eff7812 */ /* 0x000fe4000782c0ff */
[----:B------:R-:W-:Y:S01]  /*10800*/  @!PT LDS RZ, [RZ] ;  /* 0x00000000fffff984 */ /* 0x000fe20000000800 */
[----:B------:R-:W-:Y:S01]  /*10810*/  @!PT LDS RZ, [RZ] ;  /* 0x00000000fffff984 */ /* 0x000fe20000000800 */
[----:B------:R-:W-:Y:S01]  /*10820*/  @!PT LDS RZ, [RZ] ;  /* 0x00000000fffff984 */ /* 0x000fe20000000800 */
[----:B------:R0:W-:Y:S01]  /*10830*/  LDGSTS.E.BYPASS.LTC128B.128 [R5+0x400], desc[UR50][R2.64], !P0 ;  /* 0x0040000002057fae */ /* 0x0001e2000c101d72 */
[C---:B------:R-:W-:Y:S02]  /*10840*/  ISETP.LT.OR P0, PT, R29.reuse, 0x1, !P5 ;  /* 0x000000011d00780c */ /* 0x040fe40006f01670 */
[----:B------:R-:W-:Y:S02]  /*10850*/  ISETP.LT.OR P6, PT, R29, 0x1, !P1 ;  /* 0x000000011d00780c */ /* 0x000fe40004fc1670 */
[----:B------:R-:W-:-:S09]  /*10860*/  LOP3.LUT R22, R22, 0xfffffdff, RZ, 0xc0, !PT ;  /* 0xfffffdff16167812 */ /* 0x000fd200078ec0ff */
[----:B------:R0:W-:Y:S01]  /*10870*/  LDGSTS.E.BYPASS.LTC128B.128 [R5+0x2400], desc[UR50][R2.64+0x80], !P0 ;  /* 0x0240008002057fae */ /* 0x0001e2000c101d72 */
[----:B------:R-:W-:-:S13]  /*10880*/  ISETP.LT.OR P0, PT, R29, 0x1, !P4 ;  /* 0x000000011d00780c */ /* 0x000fda0006701670 */
[----:B------:R0:W-:Y:S01]  /*10890*/  LDGSTS.E.BYPASS.LTC128B.128 [R5+0x4400], desc[UR50][R2.64+0x100], !P0 ;  /* 0x0440010002057fae */ /* 0x0001e2000c101d72 */
[----:B------:R-:W-:-:S13]  /*108a0*/  ISETP.LT.OR P0, PT, R29, 0x1, !P3 ;  /* 0x000000011d00780c */ /* 0x000fda0005f01670 */
[----:B------:R0:W-:Y:S01]  /*108b0*/  LDGSTS.E.BYPASS.LTC128B.128 [R5+0x6400], desc[UR50][R2.64+0x180], !P0 ;  /* 0x0640018002057fae */ /* 0x0001e2000c101d72 */
[----:B------:R-:W-:-:S13]  /*108c0*/  ISETP.LT.OR P0, PT, R29, 0x1, !P2 ;  /* 0x000000011d00780c */ /* 0x000fda0005701670 */
[----:B------:R0:W-:Y:S01]  /*108d0*/  LDGSTS.E.BYPASS.LTC128B.128 [R5+0x8400], desc[UR50][R2.64+0x200], !P0 ;  /* 0x0840020002057fae */ /* 0x0001e2000c101d72 */
[----:B------:R-:W-:-:S03]  /*108e0*/  LOP3.LUT P0, RZ, R30, 0x40, RZ, 0xc0, !PT ;  /* 0x000000401eff7812 */ /* 0x000fc6000780c0ff */
[----:B------:R0:W-:Y:S01]  /*108f0*/  LDGSTS.E.BYPASS.LTC128B.128 [R5+0xa400], desc[UR50][R2.64+0x280], !P6 ;  /* 0x0a40028002057fae */ /* 0x0001e2000f101d72 */
[----:B------:R-:W-:-:S13]  /*10900*/  ISETP.LT.OR P6, PT, R29, 0x1, !P0 ;  /* 0x000000011d00780c */ /* 0x000fda00047c1670 */
[----:B------:R0:W-:Y:S01]  /*10910*/  LDGSTS.E.BYPASS.LTC128B.128 [R5+0xc400], desc[UR50][R2.64+0x300], !P6 ;  /* 0x0c40030002057fae */ /* 0x0001e2000f101d72 */
[----:B------:R-:W-:-:S04]  /*10920*/  PRMT R7, R8, 0x8880, RZ ;  /* 0x0000888008077816 */ /* 0x000fc800000000ff */
[----:B------:R-:W-:-:S13]  /*10930*/  ISETP.GT.AND P6, PT, R7, -0x1, PT ;  /* 0xffffffff0700780c */ /* 0x000fda0003fc4270 */
[----:B------:R-:W-:Y:S02]  /*10940*/  @P6 LOP3.LUT R22, R22, 0x200, RZ, 0xfc, !PT ;  /* 0x0000020016166812 */ /* 0x000fe400078efcff */
[----:B------:R-:W-:-:S13]  /*10950*/  ISETP.LT.OR P6, PT, R29, 0x1, P6 ;  /* 0x000000011d00780c */ /* 0x000fda00037c1670 */
[----:B------:R0:W-:Y:S02]  /*10960*/  LDGSTS.E.BYPASS.LTC128B.128 [R5+0xe400], desc[UR50][R2.64+0x380], !P6 ;  /* 0x0e40038002057fae */ /* 0x0001e4000f101d72 */
[----:B0-----:R-:W-:Y:S05]  /*10970*/  WARPSYNC.COLLECTIVE R15, `(.L_x_514) ;  /* 0x000000000f087348 */ /* 0x001fea0003c00000 */
[----:B------:R1:W2:Y:S02]  /*10980*/  SHFL.IDX P6, R14, R13, R12, R11 ;  /* 0x0000000c0d0e7389 */ /* 0x0002a400000c000b */
[----:B012---:R-:W-:Y:S01]  /*10990*/  ENDCOLLECTIVE ;  /* 0x000000000000791b */ /* 0x007fe20003800000 */
.L_x_514:
[----:B------:R-:W-:Y:S01]  /*109a0*/  IMAD.MOV.U32 R13, RZ, RZ, R4 ;  /* 0x000000ffff0d7224 */ /* 0x000fe200078e0004 */
[----:B------:R-:W-:-:S07]  /*109b0*/  MOV R3, R14 ;  /* 0x0000000e00037202 */ /* 0x000fce0000000f00 */
[----:B------:R-:W-:Y:S05]  /*109c0*/  WARPSYNC.COLLECTIVE R15, `(.L_x_515) ;  /* 0x000000000f087348 */ /* 0x000fea0003c00000 */
[----:B------:R0:W1:Y:S02]  /*109d0*/  SHFL.IDX P6, R14, R13, R12, R11 ;  /* 0x0000000c0d0e7389 */ /* 0x00006400000c000b */
[----:B01----:R-:W-:Y:S01]  /*109e0*/  ENDCOLLECTIVE ;  /* 0x000000000000791b */ /* 0x003fe20003800000 */
.L_x_515:
[----:B------:R-:W-:Y:S02]  /*109f0*/  IMAD.MOV.U32 R13, RZ, RZ, R6 ;  /* 0x000000ffff0d7224 */ /* 0x000fe400078e0006 */
[----:B------:R-:W-:Y:S02]  /*10a00*/  IMAD.MOV.U32 R12, RZ, RZ, 0x2 ;  /* 0x00000002ff0c7424 */ /* 0x000fe400078e00ff */
[----:B------:R-:W-:-:S05]  /*10a10*/  IMAD.MOV.U32 R2, RZ, RZ, R14 ;  /* 0x000000ffff027224 */ /* 0x000fca00078e000e */
[----:B------:R-:W-:-:S05]  /*10a20*/  IADD3 R2, P6, R2, R0, RZ ;  /* 0x0000000002027210 */ /* 0x000fca0007fde0ff */
[----:B------:R-:W-:Y:S01]  /*10a30*/  IMAD.X R3, RZ, RZ, R3, P6 ;  /* 0x000000ffff037224 */ /* 0x000fe200030e0603 */
[----:B------:R-:W-:-:S04]  /*10a40*/  LOP3.LUT P6, RZ, R22, 0x100, RZ, 0xc0, !PT ;  /* 0x0000010016ff7812 */ /* 0x000fc800078cc0ff */
[----:B------:R-:W-:-:S13]  /*10a50*/  ISETP.LT.OR P6, PT, R29, 0x11, P6 ;  /* 0x000000111d00780c */ /* 0x000fda00037c1670 */
[----:B------:R-:W-:Y:S01]  /*10a60*/  @!PT LDS RZ, [RZ] ;  /* 0x00000000fffff984 */ /* 0x000fe20000000800 */
[----:B------:R-:W-:Y:S01]  /*10a70*/  @!PT LDS RZ, [RZ] ;  /* 0x00000000fffff984 */ /* 0x000fe20000000800 */
[----:B------:R-:W-:Y:S01]  /*10a80*/  @!PT LDS RZ, [RZ] ;  /* 0x00000000fffff984 */ /* 0x000fe20000000800 */
[----:B------:R0:W-:Y:S01]  /*10a90*/  LDGSTS.E.BYPASS.LTC128B.128 [R5+0xc00], desc[UR50][R2.64], !P6 ;  /* 0x00c0000002057fae */ /* 0x0001e2000f101d72 */
[----:B------:R-:W-:-:S13]  /*10aa0*/  ISETP.LT.OR P6, PT, R29, 0x11, !P5 ;  /* 0x000000111d00780c */ /* 0x000fda0006fc1670 */
        /* <DEDUP_REMOVED lines=11> */
[----:B------:R-:W-:-:S04]  /*10b60*/  LOP3.LUT P6, RZ, R22, 0x200, RZ, 0xc0, !PT ;  /* 0x0000020016ff7812 */ /* 0x000fc800078cc0ff */
[----:B------:R-:W-:-:S13]  /*10b70*/  ISETP.LT.OR P6, PT, R29, 0x11, P6 ;  /* 0x000000111d00780c */ /* 0x000fda00037c1670 */
[----:B------:R0:W-:Y:S02]  /*10b80*/  LDGSTS.E.BYPASS.LTC128B.128 [R5+0xec00], desc[UR50][R2.64+0x380], !P6 ;  /* 0x0ec0038002057fae */ /* 0x0001e4000f101d72 */
[----:B0-----:R-:W-:Y:S05]  /*10b90*/  WARPSYNC.COLLECTIVE R15, `(.L_x_516) ;  /* 0x000000000f087348 */ /* 0x001fea0003c00000 */
[----:B------:R1:W2:Y:S02]  /*10ba0*/  SHFL.IDX P6, R14, R13, R12, R11 ;  /* 0x0000000c0d0e7389 */ /* 0x0002a400000c000b */
[----:B012---:R-:W-:Y:S01]  /*10bb0*/  ENDCOLLECTIVE ;  /* 0x000000000000791b */ /* 0x007fe20003800000 */
.L_x_516:
[----:B------:R-:W-:Y:S01]  /*10bc0*/  IMAD.MOV.U32 R13, RZ, RZ, R4 ;  /* 0x000000ffff0d7224 */ /* 0x000fe200078e0004 */
[----:B------:R-:W-:-:S07]  /*10bd0*/  MOV R7, R14 ;  /* 0x0000000e00077202 */ /* 0x000fce0000000f00 */
[----:B------:R-:W-:Y:S05]  /*10be0*/  WARPSYNC.COLLECTIVE R15, `(.L_x_517) ;  /* 0x000000000f087348 */ /* 0x000fea0003c00000 */
[----:B------:R0:W1:Y:S02]  /*10bf0*/  SHFL.IDX P6, R14, R13, R12, R11 ;  /* 0x0000000c0d0e7389 */ /* 0x00006400000c000b */
[----:B01----:R-:W-:Y:S01]  /*10c00*/  ENDCOLLECTIVE ;  /* 0x000000000000791b */ /* 0x003fe20003800000 */
.L_x_517:
        /* <DEDUP_REMOVED lines=29> */
.L_x_518:
[----:B------:R-:W-:Y:S01]  /*10de0*/  IMAD.MOV.U32 R13, RZ, RZ, R4 ;  /* 0x000000ffff0d7224 */ /* 0x000fe200078e0004 */
[----:B------:R-:W-:-:S07]  /*10df0*/  MOV R6, R14 ;  /* 0x0000000e00067202 */ /* 0x000fce0000000f00 */
[----:B------:R-:W-:Y:S05]  /*10e00*/  WARPSYNC.COLLECTIVE R15, `(.L_x_519) ;  /* 0x000000000f087348 */ /* 0x000fea0003c00000 */
[----:B------:R0:W1:Y:S02]  /*10e10*/  SHFL.IDX P6, R14, R13, R12, R11 ;  /* 0x0000000c0d0e7389 */ /* 0x00006400000c000b */
[----:B01----:R-:W-:Y:S01]  /*10e20*/  ENDCOLLECTIVE ;  /* 0x000000000000791b */ /* 0x003fe20003800000 */
.L_x_519:
[----:B------:R-:W-:Y:S01]  /*10e30*/  IMAD.MOV.U32 R2, RZ, RZ, R14 ;  /* 0x000000ffff027224 */ /* 0x000fe200078e000e */
[----:B------:R-:W-:Y:S06]  /*10e40*/  BRA `(.L_x_520) ;  /* 0xffffffc400dc7947 */ /* 0x000fec000383ffff */
.L_x_444:
[----:B0-----:R0:W1:Y:S02]  /*10e50*/  SYNCS.PHASECHK.TRANS64.TRYWAIT P0, [R6+URZ+0x28c40], R17 ;  /* 0x028c4011060075a7 */ /* 0x001064000800017f */
[----:B-1----:R-:W-:Y:S05]  /*10e60*/  @!P0 NANOSLEEP.SYNCS 0x989680 ;  /* 0x009896800000895d */ /* 0x002fea0003900000 */
[----:B------:R-:W1:Y:S02]  /*10e70*/  @!P0 SYNCS.PHASECHK.TRANS64 P0, [R6+URZ+0x28c40], R17 ;  /* 0x028c4011060085a7 */ /* 0x000e64000800007f */
[----:B-1----:R-:W-:Y:S05]  /*10e80*/  @!P0 BRA `(.L_x_444) ;  /* 0xfffffffc00f08947 */ /* 0x002fea000383ffff */
[----:B------:R-:W-:Y:S05]  /*10e90*/  BRA `(.L_x_521) ;  /* 0xffffffcc00687947 */ /* 0x000fea000383ffff */
.L_x_445:
[----:B------:R-:W-:Y:S01]  /*10ea0*/  BSSY B1, `(.L_x_522) ;  /* 0x0000008000017945 */ /* 0x000fe20003800000 */
[----:B------:R-:W-:Y:S01]  /*10eb0*/  IMAD.MOV.U32 R13, RZ, RZ, R27 ;  /* 0x000000ffff0d7224 */ /* 0x000fe200078e001b */
[----:B------:R-:W-:Y:S01]  /*10ec0*/  MOV R15, 0xffffffff ;  /* 0xffffffff000f7802 */ /* 0x000fe20000000f00 */
[----:B------:R-:W-:Y:S02]  /*10ed0*/  IMAD.MOV.U32 R12, RZ, RZ, RZ ;  /* 0x000000ffff0c7224 */ /* 0x000fe400078e00ff */
[----:B------:R-:W-:-:S07]  /*10ee0*/  IMAD.MOV.U32 R11, RZ, RZ, 0x181f ;  /* 0x0000181fff0b7424 */ /* 0x000fce00078e00ff */
[----:B0-----:R-:W-:Y:S05]  /*10ef0*/  WARPSYNC.COLLECTIVE R15, `(.L_x_523) ;  /* 0x000000000f087348 */ /* 0x001fea0003c00000 */
[----:B------:R1:W2:Y:S02]  /*10f00*/  SHFL.IDX P6, R14, R13, R12, R11 ;  /* 0x0000000c0d0e7389 */ /* 0x0002a400000c000b */
[----:B012---:R-:W-:Y:S01]  /*10f10*/  ENDCOLLECTIVE ;  /* 0x000000000000791b */ /* 0x007fe20003800000 */
.L_x_523:
[----:B------:R-:W-:Y:S05]  /*10f20*/  BSYNC B1 ;  /* 0x0000000000017941 */ /* 0x000fea0003800000 */
.L_x_522:
[----:B------:R-:W-:Y:S02]  /*10f30*/  IMAD.MOV.U32 R13, RZ, RZ, R20 ;  /* 0x000000ffff0d7224 */ /* 0x000fe400078e0014 */
[----:B------:R-:W-:Y:S02]  /*10f40*/  IMAD.MOV.U32 R12, RZ, RZ, RZ ;  /* 0x000000ffff0c7224 */ /* 0x000fe400078e00ff */
[----:B------:R-:W-:Y:S02]  /*10f50*/  IMAD.MOV.U32 R11, RZ, RZ, 0x181f ;  /* 0x0000181fff0b7424 */ /* 0x000fe400078e00ff */
[----:B------:R-:W-:Y:S02]  /*10f60*/  IMAD.MOV.U32 R15, RZ, RZ, -0x1 ;  /* 0xffffffffff0f7424 */ /* 0x000fe400078e00ff */
[----:B------:R-:W-:Y:S02]  /*10f70*/  IMAD.MOV.U32 R3, RZ, RZ, R14 ;  /* 0x000000ffff037224 */ /* 0x000fe400078e000e */
[----:B------:R-:W-:-:S07]  /*10f80*/  IMAD R21, R8, 0x2, R23 ;  /* 0x0000000208157824 */ /* 0x000fce00078e0217 */
[----:B------:R-:W-:Y:S05]  /*10f90*/  WARPSYNC.COLLECTIVE R15, `(.L_x_524) ;  /* 0x000000000f087348 */ /* 0x000fea0003c00000 */
[----:B------:R0:W1:Y:S02]  /*10fa0*/  SHFL.IDX P6, R14, R13, R12, R11 ;  /* 0x0000000c0d0e7389 */ /* 0x00006400000c000b */
[----:B01----:R-:W-:Y:S01]  /*10fb0*/  ENDCOLLECTIVE ;  /* 0x000000000000791b */ /* 0x003fe20003800000 */
.L_x_524:
[----:B------:R-:W-:Y:S02]  /*10fc0*/  IMAD.MOV.U32 R13, RZ, RZ, R27 ;  /* 0x000000ffff0d7224 */ /* 0x000fe400078e001b */
[----:B------:R-:W-:Y:S01]  /*10fd0*/  IMAD.MOV.U32 R12, RZ, RZ, 0x1 ;  /* 0x00000001ff0c7424 */ /* 0x000fe200078e00ff */
[----:B------:R-:W-:-:S07]  /*10fe0*/  MOV R2, R14 ;  /* 0x0000000e00027202 */ /* 0x000fce0000000f00 */
[----:B------:R-:W-:Y:S05]  /*10ff0*/  WARPSYNC.COLLECTIVE R15, `(.L_x_525) ;  /* 0x000000000f087348 */ /* 0x000fea0003c00000 */
[----:B------:R0:W1:Y:S02]  /*11000*/  SHFL.IDX P6, R14, R13, R12, R11 ;  /* 0x0000000c0d0e7389 */ /* 0x00006400000c000b */
[----:B01----:R-:W-:Y:S01]  /*11010*/  ENDCOLLECTIVE ;  /* 0x000000000000791b */ /* 0x003fe20003800000 */
.L_x_525:
[----:B------:R-:W-:-:S05]  /*11020*/  IADD3 R2, P0, R2, R0, RZ ;  /* 0x0000000002027210 */ /* 0x000fca0007f1e0ff */
[----:B------:R-:W-:-:S05]  /*11030*/  IMAD.X R3, RZ, RZ, R3, P0 ;  /* 0x000000ffff037224 */ /* 0x000fca00000e0603 */
[----:B------:R-:W-:Y:S01]  /*11040*/  @!PT LDS RZ, [RZ] ;  /* 0x00000000fffff984 */ /* 0x000fe20000000800 */
[----:B------:R-:W-:Y:S01]  /*11050*/  @!PT LDS RZ, [RZ] ;  /* 0x00000000fffff984 */ /* 0x000fe20000000800 */
[----:B------:R-:W-:Y:S01]  /*11060*/  @!PT LDS RZ, [RZ] ;  /* 0x00000000fffff984 */ /* 0x000fe20000000800 */
[----:B------:R0:W-:Y:S01]  /*11070*/  LDGSTS.E.BYPASS.LTC128B.128 [R21+0x22400], desc[UR50][R2.64], !P1 ;  /* 0x2240000002157fae */ /* 0x0001e2000c901d72 */
[----:B------:R-:W-:Y:S01]  /*11080*/  MOV R13, R20 ;  /* 0x00000014000d7202 */ /* 0x000fe20000000f00 */
[----:B0-----:R-:W-:-:S07]  /*11090*/  IMAD.MOV.U32 R3, RZ, RZ, R14 ;  /* 0x000000ffff037224 */ /* 0x001fce00078e000e */
[----:B------:R-:W-:Y:S05]  /*110a0*/  WARPSYNC.COLLECTIVE R15, `(.L_x_526) ;  /* 0x000000000f087348 */ /* 0x000fea0003c00000 */
[----:B------:R0:W1:Y:S02]  /*110b0*/  SHFL.IDX P6, R14, R13, R12, R11 ;  /* 0x0000000c0d0e7389 */ /* 0x00006400000c000b */
[----:B01----:R-:W-:Y:S01]  /*110c0*/  ENDCOLLECTIVE ;  /* 0x000000000000791b */ /* 0x003fe20003800000 */
.L_x_526:
[----:B------:R-:W-:Y:S02]  /*110d0*/  IMAD.MOV.U32 R13, RZ, RZ, R27 ;  /* 0x000000ffff0d7224 */ /* 0x000fe400078e001b */
[----:B------:R-:W-:Y:S02]  /*110e0*/  IMAD.MOV.U32 R12, RZ, RZ, 0x2 ;  /* 0x00000002ff0c7424 */ /* 0x000fe400078e00ff */
[----:B------:R-:W-:-:S07]  /*110f0*/  IMAD.MOV.U32 R2, RZ, RZ, R14 ;  /* 0x000000ffff027224 */ /* 0x000fce00078e000e */
[----:B------:R-:W-:Y:S05]  /*11100*/  WARPSYNC.COLLECTIVE R15, `(.L_x_527) ;  /* 0x000000000f087348 */ /* 0x000fea0003c00000 */
[----:B------:R0:W1:Y:S02]  /*11110*/  SHFL.IDX P6, R14, R13, R12, R11 ;  /* 0x0000000c0d0e7389 */ /* 0x00006400000c000b */
[----:B01----:R-:W-:Y:S01]  /*11120*/  ENDCOLLECTIVE ;  /* 0x000000000000791b */ /* 0x003fe20003800000 */
.L_x_527:
        /* <DEDUP_REMOVED lines=11> */
.L_x_528:
[----:B------:R-:W-:Y:S02]  /*111e0*/  IMAD.MOV.U32 R13, RZ, RZ, R27 ;  /* 0x000000ffff0d7224 */ /* 0x000fe400078e001b */
[----:B------:R-:W-:Y:S02]  /*111f0*/  IMAD.MOV.U32 R12, RZ, RZ, 0x3 ;  /* 0x00000003ff0c7424 */ /* 0x000fe400078e00ff */
[----:B------:R-:W-:-:S07]  /*11200*/  IMAD.MOV.U32 R2, RZ, RZ, R14 ;  /* 0x000000ffff027224 */ /* 0x000fce00078e000e */
[----:B------:R-:W-:Y:S05]  /*11210*/  WARPSYNC.COLLECTIVE R15, `(.L_x_529) ;  /* 0x000000000f087348 */ /* 0x000fea0003c00000 */
[----:B------:R0:W1:Y:S02]  /*11220*/  SHFL.IDX P6, R14, R13, R12, R11 ;  /* 0x0000000c0d0e7389 */ /* 0x00006400000c000b */
[----:B01----:R-:W-:Y:S01]  /*11230*/  ENDCOLLECTIVE ;  /* 0x000000000000791b */ /* 0x003fe20003800000 */
.L_x_529:
        /* <DEDUP_REMOVED lines=11> */
.L_x_530:
[----:B------:R-:W-:Y:S01]  /*112f0*/  IMAD.MOV.U32 R2, RZ, RZ, R14 ;  /* 0x000000ffff027224 */ /* 0x000fe200078e000e */
[----:B------:R-:W-:Y:S06]  /*11300*/  BRA `(.L_x_531) ;  /* 0xffffffc800f87947 */ /* 0x000fec000383ffff */
.L_x_450:
[----:B---3--:R3:W4:Y:S02]  /*11310*/  SYNCS.PHASECHK.TRANS64.TRYWAIT P0, [R6+URZ+0x28c60], R17 ;  /* 0x028c6011060075a7 */ /* 0x008724000800017f */
[----:B----4-:R-:W-:Y:S05]  /*11320*/  @!P0 NANOSLEEP.SYNCS 0x989680 ;  /* 0x009896800000895d */ /* 0x010fea0003900000 */
[----:B------:R-:W4:Y:S02]  /*11330*/  @!P0 SYNCS.PHASECHK.TRANS64 P0, [R6+URZ+0x28c60], R17 ;  /* 0x028c6011060085a7 */ /* 0x000f24000800007f */
[----:B----4-:R-:W-:Y:S05]  /*11340*/  @!P0 BRA `(.L_x_450) ;  /* 0xfffffffc00f08947 */ /* 0x010fea000383ffff */
[----:B------:R-:W-:Y:S05]  /*11350*/  BRA `(.L_x_532) ;  /* 0xffffffcc00487947 */ /* 0x000fea000383ffff */
.L_x_451:
[----:B------:R-:W-:Y:S01]  /*11360*/  BSSY B1, `(.L_x_533) ;  /* 0x0000008000017945 */ /* 0x000fe20003800000 */
[----:B------:R-:W-:Y:S02]  /*11370*/  IMAD.MOV.U32 R13, RZ, RZ, R10 ;  /* 0x000000ffff0d7224 */ /* 0x000fe400078e000a */
[----:B------:R-:W-:Y:S02]  /*11380*/  IMAD.MOV.U32 R12, RZ, RZ, RZ ;  /* 0x000000ffff0c7224 */ /* 0x000fe400078e00ff */
[----:B------:R-:W-:Y:S02]  /*11390*/  IMAD.MOV.U32 R11, RZ, RZ, 0x181f ;  /* 0x0000181fff0b7424 */ /* 0x000fe400078e00ff */
[----:B------:R-:W-:-:S07]  /*113a0*/  IMAD.MOV.U32 R15, RZ, RZ, -0x1 ;  /* 0xffffffffff0f7424 */ /* 0x000fce00078e00ff */
[----:B-12---:R-:W-:Y:S05]  /*113b0*/  WARPSYNC.COLLECTIVE R15, `(.L_x_534) ;  /* 0x000000000f087348 */ /* 0x006fea0003c00000 */
[----:B------:R0:W3:Y:S02]  /*113c0*/  SHFL.IDX P6, R14, R13, R12, R11 ;  /* 0x0000000c0d0e7389 */ /* 0x0000e400000c000b */
[----:B0123--:R-:W-:Y:S01]  /*113d0*/  ENDCOLLECTIVE ;  /* 0x000000000000791b */ /* 0x00ffe20003800000 */
.L_x_534:
[----:B------:R-:W-:Y:S05]  /*113e0*/  BSYNC B1 ;  /* 0x0000000000017941 */ /* 0x000fea0003800000 */
.L_x_533:
[----:B------:R-:W-:Y:S01]  /*113f0*/  IMAD.MOV.U32 R13, RZ, RZ, R9 ;  /* 0x000000ffff0d7224 */ /* 0x000fe200078e0009 */
[----:B------:R-:W-:Y:S01]  /*11400*/  MOV R3, R14 ;  /* 0x0000000e00037202 */ /* 0x000fe20000000f00 */
[----:B------:R-:W-:Y:S01]  /*11410*/  IMAD.MOV.U32 R12, RZ, RZ, RZ ;  /* 0x000000ffff0c7224 */ /* 0x000fe200078e00ff */
[C---:B------:R-:W-:Y:S01]  /*11420*/  LOP3.LUT P2, RZ, R22.reuse, 0x40, RZ, 0xc0, !PT ;  /* 0x0000004016ff7812 */ /* 0x040fe2000784c0ff */
[----:B------:R-:W-:Y:S01]  /*11430*/  IMAD.MOV.U32 R11, RZ, RZ, 0x181f ;  /* 0x0000181fff0b7424 */ /* 0x000fe200078e00ff */
[C---:B------:R-:W-:Y:S01]  /*11440*/  LOP3.LUT P1, RZ, R22.reuse, 0x20, RZ, 0xc0, !PT ;  /* 0x0000002016ff7812 */ /* 0x040fe2000782c0ff */
[----:B------:R-:W-:Y:S01]  /*11450*/  IMAD.MOV.U32 R15, RZ, RZ, -0x1 ;  /* 0xffffffffff0f7424 */ /* 0x000fe200078e00ff */
[----:B------:R-:W-:Y:S01]  /*11460*/  LOP3.LUT R22, R22, 0xffffbfff, RZ, 0xc0, !PT ;  /* 0xffffbfff16167812 */ /* 0x000fe200078ec0ff */
[----:B------:R-:W-:-:S10]  /*11470*/  IMAD R17, R17, 0x2, R23 ;  /* 0x0000000211117824 */ /* 0x000fd400078e0217 */
[----:B------:R-:W-:Y:S05]  /*11480*/  WARPSYNC.COLLECTIVE R15, `(.L_x_535) ;  /* 0x000000000f087348 */ /* 0x000fea0003c00000 */
[----:B------:R0:W1:Y:S02]  /*11490*/  SHFL.IDX P6, R14, R13, R12, R11 ;  /* 0x0000000c0d0e7389 */ /* 0x00006400000c000b */
[----:B01----:R-:W-:Y:S01]  /*114a0*/  ENDCOLLECTIVE ;  /* 0x000000000000791b */ /* 0x003fe20003800000 */
.L_x_535:
[----:B------:R-:W-:-:S04]  /*114b0*/  @P3 LOP3.LUT R22, R22, 0x4000, RZ, 0xfc, !PT ;  /* 0x0000400016163812 */ /* 0x000fc800078efcff */
[C---:B------:R-:W-:Y:S01]  /*114c0*/  LOP3.LUT P3, RZ, R22.reuse, 0x10, RZ, 0xc0, !PT ;  /* 0x0000001016ff7812 */ /* 0x040fe2000786c0ff */
[----:B------:R-:W-:Y:S02]  /*114d0*/  IMAD.MOV.U32 R13, RZ, RZ, R10 ;  /* 0x000000ffff0d7224 */ /* 0x000fe400078e000a */
[----:B------:R-:W-:Y:S02]  /*114e0*/  IMAD.MOV.U32 R12, RZ, RZ, 0x1 ;  /* 0x00000001ff0c7424 */ /* 0x000fe400078e00ff */
[----:B------:R-:W-:Y:S01]  /*114f0*/  IMAD.MOV.U32 R2, RZ, RZ, R14 ;  /* 0x000000ffff027224 */ /* 0x000fe200078e000e */
[C---:B------:R-:W-:Y:S02]  /*11500*/  LOP3.LUT P6, RZ, R22.reuse, 0x80, RZ, 0xc0, !PT ;  /* 0x0000008016ff7812 */ /* 0x040fe400078cc0ff */
[----:B------:R-:W-:Y:S02]  /*11510*/  LOP3.LUT R22, R22, 0xfffeffff, RZ, 0xc0, !PT ;  /* 0xfffeffff16167812 */ /* 0x000fe400078ec0ff */
[----:B------:R-:W-:-:S03]  /*11520*/  IADD3 R2, P0, R2, R0, RZ ;  /* 0x0000000002027210 */ /* 0x000fc60007f1e0ff */
[----:B------:R-:W-:Y:S02]  /*11530*/  @P3 LOP3.LUT R22, R22, 0x10000, RZ, 0xfc, !PT ;  /* 0x0001000016163812 */ /* 0x000fe400078efcff */
[----:B------:R-:W-:Y:S02]  /*11540*/  IADD3.X R3, RZ, R3, RZ, P0, !PT ;  /* 0x00000003ff037210 */ /* 0x000fe400007fe4ff */
[----:B------:R-:W-:-:S03]  /*11550*/  ISETP.NE.U32.AND P0, PT, R30, RZ, PT ;  /* 0x000000ff1e00720c */ /* 0x000fc60003f05070 */
[----:B------:R-:W-:Y:S01]  /*11560*/  @!PT LDS RZ, [RZ] ;  /* 0x00000000fffff984 */ /* 0x000fe20000000800 */
[----:B------:R-:W-:Y:S01]  /*11570*/  @!PT LDS RZ, [RZ] ;  /* 0x00000000fffff984 */ /* 0x000fe20000000800 */
[----:B------:R-:W-:Y:S01]  /*11580*/  @!PT LDS RZ, [RZ] ;  /* 0x00000000fffff984 */ /* 0x000fe20000000800 */
[----:B------:R0:W-:Y:S10]  /*11590*/  LDGSTS.E.BYPASS.LTC128B.128 [R17+0x400], desc[UR50][R2.64], !P6 ;  /* 0x0040000002117fae */ /* 0x0001f4000f101d72 */
[----:B0-----:R-:W-:Y:S05]  /*115a0*/  WARPSYNC.COLLECTIVE R15, `(.L_x_536) ;  /* 0x000000000f087348 */ /* 0x001fea0003c00000 */
[----:B------:R1:W2:Y:S02]  /*115b0*/  SHFL.IDX P6, R14, R13, R12, R11 ;  /* 0x0000000c0d0e7389 */ /* 0x0002a400000c000b */
[----:B012---:R-:W-:Y:S01]  /*115c0*/  ENDCOLLECTIVE ;  /* 0x000000000000791b */ /* 0x007fe20003800000 */
.L_x_536:
[----:B------:R-:W-:Y:S01]  /*115d0*/  @!PT LDS RZ, [RZ] ;  /* 0x00000000fffff984 */ /* 0x000fe20000000800 */
[----:B------:R-:W-:Y:S01]  /*115e0*/  @!PT LDS RZ, [RZ] ;  /* 0x00000000fffff984 */ /* 0x000fe20000000800 */
[----:B------:R-:W-:Y:S01]  /*115f0*/  @!PT LDS RZ, [RZ] ;  /* 0x00000000fffff984 */ /* 0x000fe20000000800 */
[----:B------:R0:W-:Y:S04]  /*11600*/  LDGSTS.E.BYPASS.LTC128B.128 [R17+0x2400], desc[UR50][R2.64+0x80], !P2 ;  /* 0x0240008002117fae */ /* 0x0001e8000d101d72 */
[----:B------:R0:W-:Y:S01]  /*11610*/  LDGSTS.E.BYPASS.LTC128B.128 [R17+0x4400], desc[UR50][R2.64+0x100], !P1 ;  /* 0x0440010002117fae */ /* 0x0001e2000c901d72 */
[----:B------:R-:W-:-:S03]  /*11620*/  ISETP.NE.U32.AND P1, PT, R29, RZ, PT ;  /* 0x000000ff1d00720c */ /* 0x000fc60003f25070 */
[----:B------:R0:W-:Y:S01]  /*11630*/  LDGSTS.E.BYPASS.LTC128B.128 [R17+0x6400], desc[UR50][R2.64+0x180], !P3 ;  /* 0x0640018002117fae */ /* 0x0001e2000d901d72 */
[----:B------:R-:W-:Y:S01]  /*11640*/  LOP3.LUT P3, RZ, R22, 0x80, RZ, 0xc0, !PT ;  /* 0x0000008016ff7812 */ /* 0x000fe2000786c0ff */
[----:B------:R-:W-:Y:S02]  /*11650*/  IMAD.MOV.U32 R13, RZ, RZ, R9 ;  /* 0x000000ffff0d7224 */ /* 0x000fe400078e0009 */
[----:B------:R0:W-:Y:S04]  /*11660*/  LDGSTS.E.BYPASS.LTC128B.128 [R17+0x8400], desc[UR50][R2.64+0x200], !P5 ;  /* 0x0840020002117fae */ /* 0x0001e8000e901d72 */
[----:B------:R0:W-:Y:S01]  /*11670*/  LDGSTS.E.BYPASS.LTC128B.128 [R17+0xa400], desc[UR50][R2.64+0x280], !P4 ;  /* 0x0a40028002117fae */ /* 0x0001e2000e101d72 */
[----:B------:R-:W-:-:S03]  /*11680*/  IMAD.MOV.U32 R5, RZ, RZ, R14 ;  /* 0x000000ffff057224 */ /* 0x000fc600078e000e */
[----:B------:R0:W-:Y:S04]  /*11690*/  LDGSTS.E.BYPASS.LTC128B.128 [R17+0xc400], desc[UR50][R2.64+0x300], P0 ;  /* 0x0c40030002117fae */ /* 0x0001e80008101d72 */
[----:B0-----:R-:W-:Y:S05]  /*116a0*/  WARPSYNC.COLLECTIVE R15, `(.L_x_537) ;  /* 0x000000000f087348 */ /* 0x001fea0003c00000 */
[----:B------:R1:W2:Y:S02]  /*116b0*/  SHFL.IDX P6, R14, R13, R12, R11 ;  /* 0x0000000c0d0e7389 */ /* 0x0002a400000c000b */
[----:B012---:R-:W-:Y:S01]  /*116c0*/  ENDCOLLECTIVE ;  /* 0x000000000000791b */ /* 0x007fe20003800000 */
.L_x_537:
[----:B------:R-:W-:Y:S01]  /*116d0*/  @!PT LDS RZ, [RZ] ;  /* 0x00000000fffff984 */ /* 0x000fe20000000800 */
[----:B------:R-:W-:Y:S01]  /*116e0*/  @!PT LDS RZ, [RZ] ;  /* 0x00000000fffff984 */ /* 0x000fe20000000800 */
[----:B------:R-:W-:Y:S01]  /*116f0*/  @!PT LDS RZ, [RZ] ;  /* 0x00000000fffff984 */ /* 0x000fe20000000800 */
[----:B------:R0:W-:Y:S01]  /*11700*/  LDGSTS.E.BYPASS.LTC128B.128 [R17+0xe400], desc[UR50][R2.64+0x380], P1 ;  /* 0x0e40038002117fae */ /* 0x0001e20008901d72 */
[----:B------:R-:W-:Y:S02]  /*11710*/  IMAD.MOV.U32 R13, RZ, RZ, R10 ;  /* 0x000000ffff0d7224 */ /* 0x000fe400078e000a */
[----:B------:R-:W-:Y:S01]  /*11720*/  IMAD.MOV.U32 R12, RZ, RZ, 0x2 ;  /* 0x00000002ff0c7424 */ /* 0x000fe200078e00ff */
[----:B0-----:R-:W-:Y:S02]  /*11730*/  IADD3 R2, P2, R14, R0, RZ ;  /* 0x000000000e027210 */ /* 0x001fe40007f5e0ff */
[C---:B------:R-:W-:Y:S02]  /*11740*/  LOP3.LUT P6, RZ, R22.reuse, 0x20, RZ, 0xc0, !PT ;  /* 0x0000002016ff7812 */ /* 0x040fe400078cc0ff */
[----:B------:R-:W-:Y:S02]  /*11750*/  IADD3.X R3, RZ, R5, RZ, P2, !PT ;  /* 0x00000005ff037210 */ /* 0x000fe400017fe4ff */
[----:B------:R-:W-:-:S03]  /*11760*/  LOP3.LUT P2, RZ, R22, 0x40, RZ, 0xc0, !PT ;  /* 0x0000004016ff7812 */ /* 0x000fc6000784c0ff */
[----:B------:R0:W-:Y:S01]  /*11770*/  LDGSTS.E.BYPASS.LTC128B.128 [R17+0xc00], desc[UR50][R2.64], !P3 ;  /* 0x00c0000002117fae */ /* 0x0001e2000d901d72 */
[C---:B------:R-:W-:Y:S02]  /*11780*/  LOP3.LUT P3, RZ, R22.reuse, 0x10000, RZ, 0xc0, !PT ;  /* 0x0001000016ff7812 */ /* 0x040fe4000786c0ff */
[----:B------:R-:W-:-:S07]  /*11790*/  LOP3.LUT R22, R22, 0xffff7fff, RZ, 0xc0, !PT ;  /* 0xffff7fff16167812 */ /* 0x000fce00078ec0ff */
[----:B------:R0:W-:Y:S04]  /*117a0*/  LDGSTS.E.BYPASS.LTC128B.128 [R17+0x2c00], desc[UR50][R2.64+0x80], !P2 ;  /* 0x02c0008002117fae */ /* 0x0001e8000d101d72 */
[----:B------:R0:W-:Y:S01]  /*117b0*/  LDGSTS.E.BYPASS.LTC128B.128 [R17+0x4c00], desc[UR50][R2.64+0x100], !P6 ;  /* 0x04c0010002117fae */ /* 0x0001e2000f101d72 */
[----:B------:R-:W-:-:S07]  /*117c0*/  @P3 LOP3.LUT R22, R22, 0x8000, RZ, 0xfc, !PT ;  /* 0x0000800016163812 */ /* 0x000fce00078efcff */
[----:B0-----:R-:W-:Y:S05]  /*117d0*/  WARPSYNC.COLLECTIVE R15, `(.L_x_538) ;  /* 0x000000000f087348 */ /* 0x001fea0003c00000 */
[----:B------:R1:W2:Y:S02]  /*117e0*/  SHFL.IDX P6, R14, R13, R12, R11 ;  /* 0x0000000c0d0e7389 */ /* 0x0002a400000c000b */
[----:B012---:R-:W-:Y:S01]  /*117f0*/  ENDCOLLECTIVE ;  /* 0x000000000000791b */ /* 0x007fe20003800000 */
.L_x_538:
[----:B------:R-:W-:Y:S01]  /*11800*/  @!PT LDS RZ, [RZ] ;  /* 0x00000000fffff984 */ /* 0x000fe20000000800 */
[----:B------:R-:W-:Y:S01]  /*11810*/  @!PT LDS RZ, [RZ] ;  /* 0x00000000fffff984 */ /* 0x000fe20000000800 */
[----:B------:R-:W-:Y:S01]  /*11820*/  @!PT LDS RZ, [RZ] ;  /* 0x00000000fffff984 */ /* 0x000fe20000000800 */
[----:B------:R0:W-:Y:S01]  /*11830*/  LDGSTS.E.BYPASS.LTC128B.128 [R17+0x6c00], desc[UR50][R2.64+0x180], !P3 ;  /* 0x06c0018002117fae */ /* 0x0001e2000d901d72 */
[----:B------:R-:W-:-:S03]  /*11840*/  LOP3.LUT P3, RZ, R22, 0x80, RZ, 0xc0, !PT ;  /* 0x0000008016ff7812 */ /* 0x000fc6000786c0ff */
        /* <DEDUP_REMOVED lines=9> */
.L_x_539:
[----:B------:R-:W-:Y:S01]  /*118e0*/  MOV R13, R10 ;  /* 0x0000000a000d7202 */ /* 0x000fe20000000f00 */
        /* <DEDUP_REMOVED lines=9> */
[----:B------:R-:W-:-:S08]  /*11980*/  LOP3.LUT P3, RZ, R22, 0x8000, RZ, 0xc0, !PT ;  /* 0x0000800016ff7812 */ /* 0x000fd0000786c0ff */
[----:B------:R0:W-:Y:S04]  /*11990*/  LDGSTS.E.BYPASS.LTC128B.128 [R17+0x3400], desc[UR50][R2.64+0x80], !P2 ;  /* 0x0340008002117fae */ /* 0x0001e8000d101d72 */
[----:B------:R0:W-:Y:S02]  /*119a0*/  LDGSTS.E.BYPASS.LTC128B.128 [R17+0x5400], desc[UR50][R2.64+0x100], !P6 ;  /* 0x0540010002117fae */ /* 0x0001e4000f101d72 */
[----:B0-----:R-:W-:Y:S05]  /*119b0*/  WARPSYNC.COLLECTIVE R15, `(.L_x_540) ;  /* 0x000000000f087348 */ /* 0x001fea0003c00000 */
[----:B------:R1:W2:Y:S02]  /*119c0*/  SHFL.IDX P6, R14, R13, R12, R11 ;  /* 0x0000000c0d0e7389 */ /* 0x0002a400000c000b */
[----:B012---:R-:W-:Y:S01]  /*119d0*/  ENDCOLLECTIVE ;  /* 0x000000000000791b */ /* 0x007fe20003800000 */
.L_x_540:
        /* <DEDUP_REMOVED lines=14> */
.L_x_541:
[----:B------:R-:W-:Y:S05]  /*11ac0*/  BRA `(.L_x_542) ;  /* 0xffffffc800b47947 */ /* 0x000fea000383ffff */
.L_x_459:
[----:B------:R-:W-:Y:S01]  /*11ad0*/  BSSY B0, `(.L_x_543) ;  /* 0x0000008000007945 */ /* 0x000fe20003800000 */
[----:B------:R-:W-:Y:S01]  /*11ae0*/  IMAD.MOV.U32 R13, RZ, RZ, R16 ;  /* 0x000000ffff0d7224 */ /* 0x000fe200078e0010 */
[----:B------:R-:W-:Y:S01]  /*11af0*/  MOV R11, 0x1f ;  /* 0x0000001f000b7802 */ /* 0x000fe20000000f00 */
[----:B------:R-:W-:Y:S02]  /*11b00*/  IMAD.MOV.U32 R12, RZ, RZ, RZ ;  /* 0x000000ffff0c7224 */ /* 0x000fe400078e00ff */
[----:B------:R-:W-:-:S07]  /*11b10*/  IMAD.MOV.U32 R15, RZ, RZ, -0x1 ;  /* 0xffffffffff0f7424 */ /* 0x000fce00078e00ff */
[----:B0123--:R-:W-:Y:S05]  /*11b20*/  WARPSYNC.COLLECTIVE R15, `(.L_x_544) ;  /* 0x000000000f087348 */ /* 0x00ffea0003c00000 */
[----:B------:R4:W0:Y:S02]  /*11b30*/  SHFL.IDX P6, R14, R13, R12, R11 ;  /* 0x0000000c0d0e7389 */ /* 0x00082400000c000b */
[----:B01234-:R-:W-:Y:S01]  /*11b40*/  ENDCOLLECTIVE ;  /* 0x000000000000791b */ /* 0x01ffe20003800000 */
.L_x_544:
[----:B------:R-:W-:Y:S05]  /*11b50*/  BSYNC B0 ;  /* 0x0000000000007941 */ /* 0x000fea0003800000 */
.L_x_543:
[----:B------:R-:W-:Y:S01]  /*11b60*/  IMAD.MOV.U32 R13, RZ, RZ, R16 ;  /* 0x000000ffff0d7224 */ /* 0x000fe200078e0010 */
[----:B------:R-:W-:Y:S01]  /*11b70*/  MOV R15, 0xffffffff ;  /* 0xffffffff000f7802 */ /* 0x000fe20000000f00 */
[----:B------:R-:W-:Y:S02]  /*11b80*/  IMAD.MOV.U32 R12, RZ, RZ, 0x1 ;  /* 0x00000001ff0c7424 */ /* 0x000fe400078e00ff */
[----:B------:R-:W-:Y:S02]  /*11b90*/  IMAD.MOV.U32 R11, RZ, RZ, 0x1f ;  /* 0x0000001fff0b7424 */ /* 0x000fe400078e00ff */
[----:B------:R-:W-:Y:S02]  /*11ba0*/  IMAD.IADD R5, R19, 0x1, R8 ;  /* 0x0000000113057824 */ /* 0x000fe400078e0208 */
[----:B------:R-:W-:-:S07]  /*11bb0*/  IMAD.MOV.U32 R0, RZ, RZ, R14 ;  /* 0x000000ffff007224 */ /* 0x000fce00078e000e */
[----:B------:R-:W-:Y:S05]  /*11bc0*/  WARPSYNC.COLLECTIVE R15, `(.L_x_545) ;  /* 0x000000000f087348 */ /* 0x000fea0003c00000 */
[----:B------:R0:W1:Y:S02]  /*11bd0*/  SHFL.IDX P6, R14, R13, R12, R11 ;  /* 0x0000000c0d0e7389 */ /* 0x00006400000c000b */
[----:B01----:R-:W-:Y:S01]  /*11be0*/  ENDCOLLECTIVE ;  /* 0x000000000000791b */ /* 0x003fe20003800000 */
.L_x_545:
[----:B------:R-:W-:Y:S02]  /*11bf0*/  ULDC UR4, c[0x0][0xc3c] ;  /* 0x00030f0000047ab9 */ /* 0x000fe40000000800 */
[----:B------:R-:W-:-:S13]  /*11c00*/  ISETP.GE.OR P1, PT, R5, UR4, !P0 ;  /* 0x0000000405007c0c */ /* 0x000fda000c726670 */
[----:B------:R-:W0:Y:S01]  /*11c10*/  @!P1 LDC.64 R2, c[0x0][0xc80] ;  /* 0x00032000ff029b82 */ /* 0x000e220000000a00 */
[----:B------:R-:W-:Y:S01]  /*11c20*/  MOV R11, RZ ;  /* 0x000000ff000b7202 */ /* 0x000fe20000000f00 */
[----:B------:R-:W-:Y:S02]  /*11c30*/  IMAD.MOV.U32 R4, RZ, RZ, R14 ;  /* 0x000000ffff047224 */ /* 0x000fe400078e000e */
[----:B0-----:R-:W-:-:S06]  /*11c40*/  @!P1 IMAD.WIDE R2, R5, 0x4, R2 ;  /* 0x0000000405029825 */ /* 0x001fcc00078e0202 */
[----:B------:R-:W2:Y:S01]  /*11c50*/  @!P1 LDG.E R2, desc[UR50][R2.64] ;  /* 0x0000003202029981 */ /* 0x000ea2000c1e1900 */
[----:B------:R-:W-:Y:S01]  /*11c60*/  IMAD.MOV.U32 R5, RZ, RZ, RZ ;  /* 0x000000ffff057224 */ /* 0x000fe200078e00ff */
[C---:B------:R-:W-:Y:S02]  /*11c70*/  ISETP.GE.U32.AND P2, PT, R8.reuse, 0x2, PT ;  /* 0x000000020800780c */ /* 0x040fe40003f46070 */
[C---:B------:R-:W-:Y:S02]  /*11c80*/  ISETP.GE.U32.AND P3, PT, R8.reuse, 0x4, PT ;  /* 0x000000040800780c */ /* 0x040fe40003f66070 */
[C---:B------:R-:W-:Y:S02]  /*11c90*/  ISETP.GE.U32.AND P4, PT, R8.reuse, 0x8, PT ;  /* 0x000000080800780c */ /* 0x040fe40003f86070 */
[C---:B------:R-:W-:Y:S01]  /*11ca0*/  ISETP.GE.U32.AND P5, PT, R8.reuse, 0x10, PT ;  /* 0x000000100800780c */ /* 0x040fe20003fa6070 */
[----:B--2---:R-:W-:Y:S01]  /*11cb0*/  @!P1 IMAD.MOV.U32 R5, RZ, RZ, R2 ;  /* 0x000000ffff059224 */ /* 0x004fe200078e0002 */
[----:B------:R-:W-:-:S03]  /*11cc0*/  ISETP.NE.AND P1, PT, R8, RZ, PT ;  /* 0x000000ff0800720c */ /* 0x000fc60003f25270 */
[----:B------:R-:W-:-:S10]  /*11cd0*/  IMAD.MOV.U32 R13, RZ, RZ, R5 ;  /* 0x000000ffff0d7224 */ /* 0x000fd400078e0005 */
[----:B------:R-:W-:Y:S05]  /*11ce0*/  WARPSYNC.COLLECTIVE R15, `(.L_x_546) ;  /* 0x000000000f087348 */ /* 0x000fea0003c00000 */
[----:B------:R0:W1:Y:S02]  /*11cf0*/  SHFL.UP P6, R14, R13, R12, R11 ;  /* 0x0400000c0d0e7389 */ /* 0x00006400000c000b */
[----:B01----:R-:W-:Y:S01]  /*11d00*/  ENDCOLLECTIVE ;  /* 0x000000000000791b */ /* 0x003fe20003800000 */
.L_x_546:
[----:B------:R-:W-:Y:S01]  /*11d10*/  IMAD.MOV.U32 R12, RZ, RZ, 0x2 ;  /* 0x00000002ff0c7424 */ /* 0x000fe200078e00ff */
[----:B------:R-:W-:-:S05]  /*11d20*/  SEL R6, R14, RZ, P1 ;  /* 0x000000ff0e067207 */ /* 0x000fca0000800000 */
[----:B------:R-:W-:-:S04]  /*11d30*/  IMAD.IADD R6, R5, 0x1, R6 ;  /* 0x0000000105067824 */ /* 0x000fc800078e0206 */
[----:B------:R-:W-:-:S07]  /*11d40*/  IMAD.MOV.U32 R13, RZ, RZ, R6 ;  /* 0x000000ffff0d7224 */ /* 0x000fce00078e0006 */
[----:B------:R-:W-:Y:S05]  /*11d50*/  WARPSYNC.COLLECTIVE R15, `(.L_x_547) ;  /* 0x000000000f087348 */ /* 0x000fea0003c00000 */
[----:B------:R0:W1:Y:S02]  /*11d60*/  SHFL.UP P6, R14, R13, R12, R11 ;  /* 0x0400000c0d0e7389 */ /* 0x00006400000c000b */
[----:B01----:R-:W-:Y:S01]  /*11d70*/  ENDCOLLECTIVE ;  /* 0x000000000000791b */ /* 0x003fe20003800000 */
.L_x_547:
[----:B------:R-:W-:Y:S02]  /*11d80*/  MOV R12, 0x4 ;  /* 0x00000004000c7802 */ /* 0x000fe40000000f00 */
[----:B------:R-:W-:-:S05]  /*11d90*/  SEL R7, R14, RZ, P2 ;  /* 0x000000ff0e077207 */ /* 0x000fca0001000000 */
[----:B------:R-:W-:-:S04]  /*11da0*/  IMAD.IADD R7, R6, 0x1, R7 ;  /* 0x0000000106077824 */ /* 0x000fc800078e0207 */
[----:B------:R-:W-:-:S07]  /*11db0*/  IMAD.MOV.U32 R13, RZ, RZ, R7 ;  /* 0x000000ffff0d7224 */ /* 0x000fce00078e0007 */
[----:B------:R-:W-:Y:S05]  /*11dc0*/  WARPSYNC.COLLECTIVE R15, `(.L_x_548) ;  /* 0x000000000f087348 */ /* 0x000fea0003c00000 */
[----:B------:R0:W1:Y:S02]  /*11dd0*/  SHFL.UP P6, R14, R13, R12, R11 ;  /* 0x0400000c0d0e7389 */ /* 0x00006400000c000b */
[----:B01----:R-:W-:Y:S01]  /*11de0*/  ENDCOLLECTIVE ;  /* 0x000000000000791b */ /* 0x003fe20003800000 */
.L_x_548:
[----:B------:R-:W-:Y:S01]  /*11df0*/  IMAD.MOV.U32 R12, RZ, RZ, 0x8 ;  /* 0x00000008ff0c7424 */ /* 0x000fe200078e00ff */
[----:B------:R-:W-:-:S05]  /*11e00*/  SEL R2, R14, RZ, P3 ;  /* 0x000000ff0e027207 */ /* 0x000fca0001800000 */
[----:B------:R-:W-:-:S04]  /*11e10*/  IMAD.IADD R2, R7, 0x1, R2 ;  /* 0x0000000107027824 */ /* 0x000fc800078e0202 */
[----:B------:R-:W-:-:S07]  /*11e20*/  IMAD.MOV.U32 R13, RZ, RZ, R2 ;  /* 0x000000ffff0d7224 */ /* 0x000fce00078e0002 */
[----:B------:R-:W-:Y:S05]  /*11e30*/  WARPSYNC.COLLECTIVE R15, `(.L_x_549) ;  /* 0x000000000f087348 */ /* 0x000fea0003c00000 */
[----:B------:R0:W1:Y:S02]  /*11e40*/  SHFL.UP P6, R14, R13, R12, R11 ;  /* 0x0400000c0d0e7389 */ /* 0x00006400000c000b */
[----:B01----:R-:W-:Y:S01]  /*11e50*/  ENDCOLLECTIVE ;  /* 0x000000000000791b */ /* 0x003fe20003800000 */
.L_x_549:
[----:B------:R-:W-:Y:S02]  /*11e60*/  MOV R12, 0x10 ;  /* 0x00000010000c7802 */ /* 0x000fe40000000f00 */
[----:B------:R-:W-:-:S05]  /*11e70*/  SEL R3, R14, RZ, P4 ;  /* 0x000000ff0e037207 */ /* 0x000fca0002000000 */
[----:B------:R-:W-:-:S04]  /*11e80*/  IMAD.IADD R3, R2, 0x1, R3 ;  /* 0x0000000102037824 */ /* 0x000fc800078e0203 */
[----:B------:R-:W-:-:S07]  /*11e90*/  IMAD.MOV.U32 R13, RZ, RZ, R3 ;  /* 0x000000ffff0d7224 */ /* 0x000fce00078e0003 */
[----:B------:R-:W-:Y:S05]  /*11ea0*/  WARPSYNC.COLLECTIVE R15, `(.L_x_550) ;  /* 0x000000000f087348 */ /* 0x000fea0003c00000 */
[----:B------:R0:W1:Y:S02]  /*11eb0*/  SHFL.UP P6, R14, R13, R12, R11 ;  /* 0x0400000c0d0e7389 */ /* 0x00006400000c000b */
[----:B01----:R-:W-:Y:S01]  /*11ec0*/  ENDCOLLECTIVE ;  /* 0x000000000000791b */ /* 0x003fe20003800000 */
.L_x_550:
[----:B------:R-:W-:Y:S02]  /*11ed0*/  IMAD.MOV.U32 R12, RZ, RZ, 0x1f ;  /* 0x0000001fff0c7424 */ /* 0x000fe400078e00ff */
[----:B------:R-:W-:Y:S01]  /*11ee0*/  IMAD.MOV.U32 R11, RZ, RZ, 0x1f ;  /* 0x0000001fff0b7424 */ /* 0x000fe200078e00ff */
[----:B------:R-:W-:-:S05]  /*11ef0*/  SEL R2, R14, RZ, P5 ;  /* 0x000000ff0e027207 */ /* 0x000fca0002800000 */
[----:B------:R-:W-:-:S04]  /*11f00*/  IMAD.IADD R2, R3, 0x1, R2 ;  /* 0x0000000103027824 */ /* 0x000fc800078e0202 */
[----:B------:R-:W-:-:S07]  /*11f10*/  IMAD.MOV.U32 R13, RZ, RZ, R2 ;  /* 0x000000ffff0d7224 */ /* 0x000fce00078e0002 */
[----:B------:R-:W-:Y:S05]  /*11f20*/  WARPSYNC.COLLECTIVE R15, `(.L_x_551) ;  /* 0x000000000f087348 */ /* 0x000fea0003c00000 */
[----:B------:R0:W1:Y:S02]  /*11f30*/  SHFL.IDX P6, R14, R13, R12, R11 ;  /* 0x0000000c0d0e7389 */ /* 0x00006400000c000b */
[----:B01----:R-:W-:Y:S01]  /*11f40*/  ENDCOLLECTIVE ;  /* 0x000000000000791b */ /* 0x003fe20003800000 */
.L_x_551:
[----:B------:R-:W-:Y:S05]  /*11f50*/  BRA `(.L_x_552) ;  /* 0xffffffcc00487947 */ /* 0x000fea000383ffff */
.L_x_464:
[----:B------:R-:W-:Y:S01]  /*11f60*/  BSSY B0, `(.L_x_553) ;  /* 0x0000008000007945 */ /* 0x000fe20003800000 */
[----:B-----5:R-:W-:Y:S01]  /*11f70*/  IMAD.MOV.U32 R13, RZ, RZ, R5 ;  /* 0x000000ffff0d7224 */ /* 0x020fe200078e0005 */
[----:B------:R-:W-:Y:S01]  /*11f80*/  MOV R12, 0x1 ;  /* 0x00000001000c7802 */ /* 0x000fe20000000f00 */
[----:B------:R-:W-:Y:S02]  /*11f90*/  IMAD.MOV.U32 R11, RZ, RZ, RZ ;  /* 0x000000ffff0b7224 */ /* 0x000fe400078e00ff */
[----:B------:R-:W-:-:S07]  /*11fa0*/  IMAD.MOV.U32 R15, RZ, RZ, -0x1 ;  /* 0xffffffffff0f7424 */ /* 0x000fce00078e00ff */
[----:B01----:R-:W-:Y:S05]  /*11fb0*/  WARPSYNC.COLLECTIVE R15, `(.L_x_554) ;  /* 0x000000000f087348 */ /* 0x003fea0003c00000 */
[----:B------:R2:W3:Y:S02]  /*11fc0*/  SHFL.UP P6, R14, R13, R12, R11 ;  /* 0x0400000c0d0e7389 */ /* 0x0004e400000c000b */
[----:B0123--:R-:W-:Y:S01]  /*11fd0*/  ENDCOLLECTIVE ;  /* 0x000000000000791b */ /* 0x00ffe20003800000 */
.L_x_554:
[----:B------:R-:W-:Y:S05]  /*11fe0*/  BSYNC B0 ;  /* 0x0000000000007941 */ /* 0x000fea0003800000 */
.L_x_553:
[----:B------:R-:W-:Y:S01]  /*11ff0*/  SEL R14, R14, RZ, P1 ;  /* 0x000000ff0e0e7207 */ /* 0x000fe20000800000 */
[----:B------:R-:W-:Y:S01]  /*12000*/  IMAD.MOV.U32 R12, RZ, RZ, 0x2 ;  /* 0x00000002ff0c7424 */ /* 0x000fe200078e00ff */
[----:B------:R-:W-:Y:S01]  /*12010*/  MOV R15, 0xffffffff ;  /* 0xffffffff000f7802 */ /* 0x000fe20000000f00 */
[----:B------:R-:W-:Y:S02]  /*12020*/  IMAD.MOV.U32 R11, RZ, RZ, RZ ;  /* 0x000000ffff0b7224 */ /* 0x000fe400078e00ff */
[----:B------:R-:W-:-:S07]  /*12030*/  IMAD.IADD R13, R5, 0x1, R14 ;  /* 0x00000001050d7824 */ /* 0x000fce00078e020e */
[----:B------:R-:W-:Y:S05]  /*12040*/  WARPSYNC.COLLECTIVE R15, `(.L_x_555) ;  /* 0x000000000f087348 */ /* 0x000fea0003c00000 */
[----:B------:R0:W1:Y:S02]  /*12050*/  SHFL.UP P6, R14, R13, R12, R11 ;  /* 0x0400000c0d0e7389 */ /* 0x00006400000c000b */
[----:B01----:R-:W-:Y:S01]  /*12060*/  ENDCOLLECTIVE ;  /* 0x000000000000791b */ /* 0x003fe20003800000 */
.L_x_555:
[----:B------:R-:W-:Y:S01]  /*12070*/  IMAD.MOV.U32 R12, RZ, RZ, 0x4 ;  /* 0x00000004ff0c7424 */ /* 0x000fe200078e00ff */
[----:B------:R-:W-:-:S05]  /*12080*/  SEL R2, R14, RZ, P2 ;  /* 0x000000ff0e027207 */ /* 0x000fca0001000000 */
[----:B------:R-:W-:-:S04]  /*12090*/  IMAD.IADD R2, R13, 0x1, R2 ;  /* 0x000000010d027824 */ /* 0x000fc800078e0202 */
[----:B------:R-:W-:-:S07]  /*120a0*/  IMAD.MOV.U32 R13, RZ, RZ, R2 ;  /* 0x000000ffff0d7224 */ /* 0x000fce00078e0002 */
[----:B------:R-:W-:Y:S05]  /*120b0*/  WARPSYNC.COLLECTIVE R15, `(.L_x_556) ;  /* 0x000000000f087348 */ /* 0x000fea0003c00000 */
[----:B------:R0:W1:Y:S02]  /*120c0*/  SHFL.UP P6, R14, R13, R12, R11 ;  /* 0x0400000c0d0e7389 */ /* 0x00006400000c000b */
[----:B01----:R-:W-:Y:S01]  /*120d0*/  ENDCOLLECTIVE ;  /* 0x000000000000791b */ /* 0x003fe20003800000 */
.L_x_556:
[----:B------:R-:W-:Y:S02]  /*120e0*/  MOV R12, 0x8 ;  /* 0x00000008000c7802 */ /* 0x000fe40000000f00 */
[----:B------:R-:W-:-:S05]  /*120f0*/  SEL R3, R14, RZ, P3 ;  /* 0x000000ff0e037207 */ /* 0x000fca0001800000 */
[----:B------:R-:W-:-:S04]  /*12100*/  IMAD.IADD R3, R2, 0x1, R3 ;  /* 0x0000000102037824 */ /* 0x000fc800078e0203 */
[----:B------:R-:W-:-:S07]  /*12110*/  IMAD.MOV.U32 R13, RZ, RZ, R3 ;  /* 0x000000ffff0d7224 */ /* 0x000fce00078e0003 */
[----:B------:R-:W-:Y:S05]  /*12120*/  WARPSYNC.COLLECTIVE R15, `(.L_x_557) ;  /* 0x000000000f087348 */ /* 0x000fea0003c00000 */
[----:B------:R0:W1:Y:S02]  /*12130*/  SHFL.UP P6, R14, R13, R12, R11 ;  /* 0x0400000c0d0e7389 */ /* 0x00006400000c000b */
[----:B01----:R-:W-:Y:S01]  /*12140*/  ENDCOLLECTIVE ;  /* 0x000000000000791b */ /* 0x003fe20003800000 */
.L_x_557:
[----:B------:R-:W-:Y:S01]  /*12150*/  IMAD.MOV.U32 R12, RZ, RZ, 0x10 ;  /* 0x00000010ff0c7424 */ /* 0x000fe200078e00ff */
[----:B------:R-:W-:-:S05]  /*12160*/  SEL R4, R14, RZ, P4 ;  /* 0x000000ff0e047207 */ /* 0x000fca0002000000 */
[----:B------:R-:W-:-:S04]  /*12170*/  IMAD.IADD R4, R3, 0x1, R4 ;  /* 0x0000000103047824 */ /* 0x000fc800078e0204 */
[----:B------:R-:W-:-:S07]  /*12180*/  IMAD.MOV.U32 R13, RZ, RZ, R4 ;  /* 0x000000ffff0d7224 */ /* 0x000fce00078e0004 */
[----:B------:R-:W-:Y:S05]  /*12190*/  WARPSYNC.COLLECTIVE R15, `(.L_x_558) ;  /* 0x000000000f087348 */ /* 0x000fea0003c00000 */
[----:B------:R0:W1:Y:S02]  /*121a0*/  SHFL.UP P6, R14, R13, R12, R11 ;  /* 0x0400000c0d0e7389 */ /* 0x00006400000c000b */
[----:B01----:R-:W-:Y:S01]  /*121b0*/  ENDCOLLECTIVE ;  /* 0x000000000000791b */ /* 0x003fe20003800000 */
.L_x_558:
[----:B------:R-:W-:Y:S01]  /*121c0*/  MOV R12, 0x1f ;  /* 0x0000001f000c7802 */ /* 0x000fe20000000f00 */
[----:B------:R-:W-:Y:S01]  /*121d0*/  IMAD.MOV.U32 R11, RZ, RZ, 0x1f ;  /* 0x0000001fff0b7424 */ /* 0x000fe200078e00ff */
[----:B------:R-:W-:-:S05]  /*121e0*/  SEL R3, R14, RZ, P5 ;  /* 0x000000ff0e037207 */ /* 0x000fca0002800000 */
[----:B------:R-:W-:-:S04]  /*121f0*/  IMAD.IADD R2, R4, 0x1, R3 ;  /* 0x0000000104027824 */ /* 0x000fc800078e0203 */
[----:B------:R-:W-:-:S07]  /*12200*/  IMAD.MOV.U32 R13, RZ, RZ, R2 ;  /* 0x000000ffff0d7224 */ /* 0x000fce00078e0002 */
[----:B------:R-:W-:Y:S05]  /*12210*/  WARPSYNC.COLLECTIVE R15, `(.L_x_559) ;  /* 0x000000000f087348 */ /* 0x000fea0003c00000 */
[----:B------:R0:W1:Y:S02]  /*12220*/  SHFL.IDX P6, R14, R13, R12, R11 ;  /* 0x0000000c0d0e7389 */ /* 0x00006400000c000b */
[----:B01----:R-:W-:Y:S01]  /*12230*/  ENDCOLLECTIVE ;  /* 0x000000000000791b */ /* 0x003fe20003800000 */
.L_x_559:
[----:B------:R-:W-:Y:S05]  /*12240*/  BRA `(.L_x_560) ;  /* 0xffffffcc00287947 */ /* 0x000fea000383ffff */
.L_x_466:
[----:B------:R-:W-:Y:S01]  /*12250*/  BSSY B0, `(.L_x_561) ;  /* 0x0000006000007945 */ /* 0x000fe20003800000 */
[----:B------:R-:W-:Y:S01]  /*12260*/  PLOP3.LUT P6, PT, P6, PT, PT, 0x8, 0x0 ;  /* 0x000000000000781c */ /* 0x000fe200037ce170 */
[----:B------:R-:W-:-:S12]  /*12270*/  IMAD.MOV.U32 R15, RZ, RZ, -0x1 ;  /* 0xffffffffff0f7424 */ /* 0x000fd800078e00ff */
[----:B01----:R-:W-:Y:S05]  /*12280*/  WARPSYNC.COLLECTIVE R15, `(.L_x_562) ;  /* 0x000000000f087348 */ /* 0x003fea0003c00000 */
[----:B------:R-:W-:Y:S01]  /*12290*/  VOTE.ANY R14, PT, P6 ;  /* 0x00000000000e7806 */ /* 0x000fe200030e0100 */
[----:B01----:R-:W-:Y:S06]  /*122a0*/  ENDCOLLECTIVE ;  /* 0x000000000000791b */ /* 0x003fec0003800000 */
.L_x_562:
[----:B------:R-:W-:Y:S05]  /*122b0*/  BSYNC B0 ;  /* 0x0000000000007941 */ /* 0x000fea0003800000 */
.L_x_561:
[----:B------:R-:W-:Y:S01]  /*122c0*/  IMAD.MOV.U32 R3, RZ, RZ, R14 ;  /* 0x000000ffff037224 */ /* 0x000fe200078e000e */
[----:B------:R-:W-:Y:S01]  /*122d0*/  MOV R11, 0x1f ;  /* 0x0000001f000b7802 */ /* 0x000fe20000000f00 */
[----:B------:R-:W-:Y:S02]  /*122e0*/  IMAD.MOV.U32 R13, RZ, RZ, R5 ;  /* 0x000000ffff0d7224 */ /* 0x000fe400078e0005 */
[----:B------:R-:W0:Y:S01]  /*122f0*/  POPC R4, R3 ;  /* 0x0000000300047309 */ /* 0x000e220000000000 */
[----:B------:R-:W-:Y:S02]  /*12300*/  IMAD.MOV.U32 R15, RZ, RZ, -0x1 ;  /* 0xffffffffff0f7424 */ /* 0x000fe400078e00ff */
[----:B0-----:R-:W-:-:S07]  /*12310*/  IMAD.MOV.U32 R12, RZ, RZ, R4 ;  /* 0x000000ffff0c7224 */ /* 0x001fce00078e0004 */
[----:B------:R-:W-:Y:S05]  /*12320*/  WARPSYNC.COLLECTIVE R15, `(.L_x_563) ;  /* 0x000000000f087348 */ /* 0x000fea0003c00000 */
[----:B------:R0:W1:Y:S02]  /*12330*/  SHFL.IDX P6, R14, R13, R12, R11 ;  /* 0x0000000c0d0e7389 */ /* 0x00006400000c000b */
[----:B01----:R-:W-:Y:S01]  /*12340*/  ENDCOLLECTIVE ;  /* 0x000000000000791b */ /* 0x003fe20003800000 */
.L_x_563:
[----:B------:R-:W-:Y:S01]  /*12350*/  IMAD.MOV.U32 R5, RZ, RZ, R14 ;  /* 0x000000ffff057224 */ /* 0x000fe200078e000e */
[----:B------:R-:W-:Y:S06]  /*12360*/  BRA `(.L_x_564) ;  /* 0xffffffcc00187947 */ /* 0x000fec000383ffff */
.L_x_468:
[----:B------:R-:W-:Y:S01]  /*12370*/  BSSY B0, `(.L_x_565) ;  /* 0x0000007000007945 */ /* 0x000fe20003800000 */
[----:B------:R-:W-:Y:S02]  /*12380*/  IMAD.MOV.U32 R13, RZ, RZ, R2 ;  /* 0x000000ffff0d7224 */ /* 0x000fe400078e0002 */
[----:B------:R-:W-:Y:S02]  /*12390*/  IMAD.MOV.U32 R11, RZ, RZ, 0x1f ;  /* 0x0000001fff0b7424 */ /* 0x000fe400078e00ff */
[----:B------:R-:W-:-:S07]  /*123a0*/  IMAD.MOV.U32 R15, RZ, RZ, -0x1 ;  /* 0xffffffffff0f7424 */ /* 0x000fce00078e00ff */
[----:B0123--:R-:W-:Y:S05]  /*123b0*/  WARPSYNC.COLLECTIVE R15, `(.L_x_566) ;  /* 0x000000000f087348 */ /* 0x00ffea0003c00000 */
[----:B------:R4:W0:Y:S02]  /*123c0*/  SHFL.IDX P6, R14, R13, R12, R11 ;  /* 0x0000000c0d0e7389 */ /* 0x00082400000c000b */
[----:B01234-:R-:W-:Y:S01]  /*123d0*/  ENDCOLLECTIVE ;  /* 0x000000000000791b */ /* 0x01ffe20003800000 */
.L_x_566:
[----:B------:R-:W-:Y:S05]  /*123e0*/  BSYNC B0 ;  /* 0x0000000000007941 */ /* 0x000fea0003800000 */
.L_x_565:
[----:B------:R-:W-:Y:S05]  /*123f0*/  BRA `(.L_x_467) ;  /* 0xffffffcc00107947 */ /* 0x000fea000383ffff */
.L_x_472:
[----:B0-----:R0:W1:Y:S02]  /*12400*/  SYNCS.PHASECHK.TRANS64.TRYWAIT P0, [R5+URZ+0x28c20], R0 ;  /* 0x028c2000050075a7 */ /* 0x001064000800017f */
[----:B-1----:R-:W-:Y:S05]  /*12410*/  @!P0 NANOSLEEP.SYNCS 0x989680 ;  /* 0x009896800000895d */ /* 0x002fea0003900000 */
[----:B------:R-:W1:Y:S02]  /*12420*/  @!P0 SYNCS.PHASECHK.TRANS64 P0, [R5+URZ+0x28c20], R0 ;  /* 0x028c2000050085a7 */ /* 0x000e64000800007f */
[----:B-1----:R-:W-:Y:S05]  /*12430*/  @!P0 BRA `(.L_x_472) ;  /* 0xfffffffc00f08947 */ /* 0x002fea000383ffff */
[----:B------:R-:W-:Y:S05]  /*12440*/  BRA `(.L_x_567) ;  /* 0xffffffcc00fc7947 */ /* 0x000fea000383ffff */
.L_x_473:
[----:B------:R-:W1:Y:S01]  /*12450*/  S2R R2, SR_TID.X ;  /* 0x0000000000027919 */ /* 0x000e620000002100 */
[----:B------:R-:W-:Y:S01]  /*12460*/  BSSY B0, `(.L_x_568) ;  /* 0x000000a000007945 */ /* 0x000fe20003800000 */
[----:B------:R-:W-:Y:S02]  /*12470*/  IMAD.MOV.U32 R12, RZ, RZ, RZ ;  /* 0x000000ffff0c7224 */ /* 0x000fe400078e00ff */
[----:B------:R-:W-:Y:S02]  /*12480*/  IMAD.MOV.U32 R11, RZ, RZ, 0x1f ;  /* 0x0000001fff0b7424 */ /* 0x000fe400078e00ff */
[----:B------:R-:W-:Y:S01]  /*12490*/  IMAD.MOV.U32 R15, RZ, RZ, -0x1 ;  /* 0xffffffffff0f7424 */ /* 0x000fe200078e00ff */
[----:B-1----:R-:W-:-:S04]  /*124a0*/  SHF.R.U32.HI R2, RZ, 0x5, R2 ;  /* 0x00000005ff027819 */ /* 0x002fc80000011602 */
[----:B------:R-:W-:-:S04]  /*124b0*/  LOP3.LUT R2, R2, 0x3, RZ, 0xc0, !PT ;  /* 0x0000000302027812 */ /* 0x000fc800078ec0ff */
[----:B------:R-:W-:-:S07]  /*124c0*/  MOV R13, R2 ;  /* 0x00000002000d7202 */ /* 0x000fce0000000f00 */
[----:B0-234-:R-:W-:Y:S05]  /*124d0*/  WARPSYNC.COLLECTIVE R15, `(.L_x_569) ;  /* 0x000000000f087348 */ /* 0x01dfea0003c00000 */
[----:B------:R1:W0:Y:S02]  /*124e0*/  SHFL.IDX P6, R14, R13, R12, R11 ;  /* 0x0000000c0d0e7389 */ /* 0x00022400000c000b */
[----:B01234-:R-:W-:Y:S01]  /*124f0*/  ENDCOLLECTIVE ;  /* 0x000000000000791b */ /* 0x01ffe20003800000 */
.L_x_569:
[----:B------:R-:W-:Y:S05]  /*12500*/  BSYNC B0 ;  /* 0x0000000000007941 */ /* 0x000fea0003800000 */
.L_x_568:
[----:B------:R-:W-:Y:S05]  /*12510*/  BRA `(.L_x_570) ;  /* 0xffffffcc00e47947 */ /* 0x000fea000383ffff */
.L_x_476:
[----:B------:R-:W-:Y:S01]  /*12520*/  BSSY B1, `(.L_x_571) ;  /* 0x0000006000017945 */ /* 0x000fe20003800000 */
[----:B------:R-:W-:-:S07]  /*12530*/  IMAD.MOV.U32 R15, RZ, RZ, -0x1 ;  /* 0xffffffffff0f7424 */ /* 0x000fce00078e00ff */
[----:B0-234-:R-:W-:Y:S05]  /*12540*/  WARPSYNC.COLLECTIVE R15, `(.L_x_572) ;  /* 0x000000000f0c7348 */ /* 0x01dfea0003c00000 */
[----:B------:R-:W-:Y:S02]  /*12550*/  ELECT P6, UR62, PT ;  /* 0x00000000003e782f */ /* 0x000fe400038c0000 */
[----:B------:R-:W-:Y:S01]  /*12560*/  MOV R14, UR62 ;  /* 0x0000003e000e7c02 */ /* 0x000fe20008000f00 */
[----:B0-234-:R-:W-:Y:S10]  /*12570*/  ENDCOLLECTIVE ;  /* 0x000000000000791b */ /* 0x01dff40003800000 */
.L_x_572:
[----:B------:R-:W-:Y:S05]  /*12580*/  BSYNC B1 ;  /* 0x0000000000017941 */ /* 0x000fea0003800000 */
.L_x_571:
[----:B------:R-:W-:Y:S05]  /*12590*/  BRA `(.L_x_573) ;  /* 0xffffffcc00dc7947 */ /* 0x000fea000383ffff */
.L_x_478:
[----:B0-----:R0:W1:Y:S02]  /*125a0*/  SYNCS.PHASECHK.TRANS64.TRYWAIT P1, [R3+URZ+0x28c40], R2 ;  /* 0x028c4002030075a7 */ /* 0x001064000802017f */
[----:B-1----:R-:W-:Y:S05]  /*125b0*/  @!P1 NANOSLEEP.SYNCS 0x989680 ;  /* 0x009896800000995d */ /* 0x002fea0003900000 */
[----:B------:R-:W1:Y:S02]  /*125c0*/  @!P1 SYNCS.PHASECHK.TRANS64 P1, [R3+URZ+0x28c40], R2 ;  /* 0x028c4002030095a7 */ /* 0x000e64000802007f */
[----:B-1----:R-:W-:Y:S05]  /*125d0*/  @!P1 BRA `(.L_x_478) ;  /* 0xfffffffc00f09947 */ /* 0x002fea000383ffff */
[----:B------:R-:W-:Y:S05]  /*125e0*/  BRA `(.L_x_574) ;  /* 0xffffffcc00fc7947 */ /* 0x000fea000383ffff */
.L_x_480:
[----:B-1----:R1:W0:Y:S02]  /*125f0*/  SYNCS.PHASECHK.TRANS64.TRYWAIT P1, [R5+URZ+0x28c40], R0 ;  /* 0x028c4000050075a7 */ /* 0x002224000802017f */
[----:B0-----:R-:W-:Y:S05]  /*12600*/  @!P1 NANOSLEEP.SYNCS 0x989680 ;  /* 0x009896800000995d */ /* 0x001fea0003900000 */
[----:B------:R-:W0:Y:S02]  /*12610*/  @!P1 SYNCS.PHASECHK.TRANS64 P1, [R5+URZ+0x28c40], R0 ;  /* 0x028c4000050095a7 */ /* 0x000e24000802007f */
[----:B0-----:R-:W-:Y:S05]  /*12620*/  @!P1 BRA `(.L_x_480) ;  /* 0xfffffffc00f09947 */ /* 0x001fea000383ffff */
[----:B------:R-:W-:Y:S05]  /*12630*/  BRA `(.L_x_575) ;  /* 0xffffffd000087947 */ /* 0x000fea000383ffff */
.L_x_482:
[----:B------:R0:W0:Y:S02]  /*12640*/  SYNCS.PHASECHK.TRANS64.TRYWAIT P1, [R3+URZ+0x28c60], R2 ;  /* 0x028c6002030075a7 */ /* 0x000024000802017f */
[----:B0-----:R-:W-:Y:S05]  /*12650*/  @!P1 NANOSLEEP.SYNCS 0x989680 ;  /* 0x009896800000995d */ /* 0x001fea0003900000 */
[----:B------:R-:W0:Y:S02]  /*12660*/  @!P1 SYNCS.PHASECHK.TRANS64 P1, [R3+URZ+0x28c60], R2 ;  /* 0x028c6002030095a7 */ /* 0x000e24000802007f */
[----:B0-----:R-:W-:Y:S05]  /*12670*/  @!P1 BRA `(.L_x_482) ;  /* 0xfffffffc00f09947 */ /* 0x001fea000383ffff */
[----:B------:R-:W-:Y:S05]  /*12680*/  BRA `(.L_x_576) ;  /* 0xffffffd000047947 */ /* 0x000fea000383ffff */
.L_x_577:
        /* <DEDUP_REMOVED lines=15> */
.L_x_5804:


//--------------------- .text._ZN7cutlass13device_kernelIN5flash11enable_sm90INS1_16FlashAttnFwdSm90INS1_25CollectiveMainloopFwdSm90ILi2EN4cute5tupleIJNS5_1CILi1EEES8_S8_EEENS6_IJNS7_ILi64EEESA_SA_EEELi512ENS_6half_tEfNS_4arch4Sm90ELb0ELb0ELb1ELb1ELb1ELb1ELb0ELb0ELb0ELb1ELb0ELb0EEENS1_21CollectiveEpilogueFwdINS6_IJSA_NS7_ILi512EEESA_EEES9_SC_SE_Li256ELb1ELb1ELb0ELb0EEENS1_36VarlenDynamicPersistentTileSchedulerILi64ELi64ELi256ELi128ELb0ELb1ELb1ELb0ELb1ELb1EEEEEEEEEvNT_6ParamsE --------------------------
	.section	.text._ZN7cutlass13device_kernelIN5flash11enable_sm90INS1_16FlashAttnFwdSm90INS1_25CollectiveMainloopFwdSm90ILi2EN4cute5tupleIJNS5_1CILi1EEES8_S8_EEENS6_IJNS7_ILi64EEESA_SA_EEELi512ENS_6half_tEfNS_4arch4Sm90ELb0ELb0ELb1ELb1ELb1ELb1ELb0ELb0ELb0ELb1ELb0ELb0EEENS1_21CollectiveEpilogueFwdINS6_IJSA_NS7_ILi512EEESA_EEES9_SC_SE_Li256ELb1ELb1ELb0ELb0EEENS1_36VarlenDynamicPersistentTileSchedulerILi64ELi64ELi256ELi128ELb0ELb1ELb1ELb0ELb1ELb1EEEEEEEEEvNT_6ParamsE,"ax",@progbits
	.align	128
.text._ZN7cutlass13device_kernelIN5flash11enable_sm90INS1_16FlashAttnFwdSm90INS1_25CollectiveMainloopFwdSm90ILi2EN4cute5tupleIJNS5_1CILi1EEES8_S8_EEENS6_IJNS7_ILi64EEESA_SA_EEELi512ENS_6half_tEfNS_4arch4Sm90ELb0ELb0ELb1ELb1ELb1ELb1ELb0ELb0ELb0ELb1ELb0ELb0EEENS1_21CollectiveEpilogueFwdINS6_IJSA_NS7_ILi512EEESA_EEES9_SC_SE_Li256ELb1ELb1ELb0ELb0EEENS1_36VarlenDynamicPersistentTileSchedulerILi64ELi64ELi256ELi128ELb0ELb1ELb1ELb0ELb1ELb1EEEEEEEEEvNT_6ParamsE:
        .type           _ZN7cutlass13device_kernelIN5flash11enable_sm90INS1_16FlashAttnFwdSm90INS1_25CollectiveMainloopFwdSm90ILi2EN4cute5tupleIJNS5_1CILi1EEES8_S8_EEENS6_IJNS7_ILi64EEESA_SA_EEELi512ENS_6half_tEfNS_4arch4Sm90ELb0ELb0ELb1ELb1ELb1ELb1ELb0ELb0ELb0ELb1ELb0ELb0EEENS1_21CollectiveEpilogueFwdINS6_IJSA_NS7_ILi512EEESA_EEES9_SC_SE_Li256ELb1ELb1ELb0ELb0EEENS1_36VarlenDynamicPersistentTileSchedulerILi64ELi64ELi256ELi128ELb0ELb1ELb1ELb0ELb1ELb1EEEEEEEEEvNT_6ParamsE,@function
        .size           _ZN7cutlass13device_kernelIN5flash11enable_sm90INS1_16FlashAttnFwdSm90INS1_25CollectiveMainloopFwdSm90ILi2EN4cute5tupleIJNS5_1CILi1EEES8_S8_EEENS6_IJNS7_ILi64EEESA_SA_EEELi512ENS_6half_tEfNS_4arch4Sm90ELb0ELb0ELb1ELb1ELb1ELb1ELb0ELb0ELb0ELb1ELb0ELb0EEENS1_21CollectiveEpilogueFwdINS6_IJSA_NS7_ILi512EEESA_EEES9_SC_SE_Li256ELb1ELb1ELb0ELb0EEENS1_36VarlenDynamicPersistentTileSchedulerILi64ELi64ELi256ELi128ELb0ELb1ELb1ELb0ELb1ELb1EEEEEEEEEvNT_6ParamsE,(.L_x_5805 - _ZN7cutlass13device_kernelIN5flash11enable_sm90INS1_16FlashAttnFwdSm90INS1_25CollectiveMainloopFwdSm90ILi2EN4cute5tupleIJNS5_1CILi1EEES8_S8_EEENS6_IJNS7_ILi64EEESA_SA_EEELi512ENS_6half_tEfNS_4arch4Sm90ELb0ELb0ELb1ELb1ELb1ELb1ELb0ELb0ELb0ELb1ELb0ELb0EEENS1_21CollectiveEpilogueFwdINS6_IJSA_NS7_ILi512EEESA_EEES9_SC_SE_Li256ELb1ELb1ELb0ELb0EEENS1_36VarlenDynamicPersistentTileSchedulerILi64ELi64ELi256ELi128ELb0ELb1ELb1ELb0ELb1ELb1EEEEEEEEEvNT_6ParamsE)
        .other          _ZN7cutlass13device_kernelIN5flash11enable_sm90INS1_16FlashAttnFwdSm90INS1_25CollectiveMainloopFwdSm90ILi2EN4cute5tupleIJNS5_1CILi1EEES8_S8_EEENS6_IJNS7_ILi64EEESA_SA_EEELi512ENS_6half_tEfNS_4arch4Sm90ELb0ELb0ELb1ELb1ELb1ELb1ELb0ELb0ELb0ELb1ELb0ELb0EEENS1_21CollectiveEpilogueFwdINS6_IJSA_NS7_ILi512EEESA_EEES9_SC_SE_Li256ELb1ELb1ELb0ELb0EEENS1_36VarlenDynamicPersistentTileSchedulerILi64ELi64ELi256ELi128ELb0ELb1ELb1ELb0ELb1ELb1EEEEEEEEEvNT_6ParamsE,@"STO_CUDA_ENTRY STV_DEFAULT"
_ZN7cutlass13device_kernelIN5flash11enable_sm90INS1_16FlashAttnFwdSm90INS1_25CollectiveMainloopFwdSm90ILi2EN4cute5tupleIJNS5_1CILi1EEES8_S8_EEENS6_IJNS7_ILi64EEESA_SA_EEELi512ENS_6half_tEfNS_4arch4Sm90ELb0ELb0ELb1ELb1ELb1ELb1ELb0ELb0ELb0ELb1ELb0ELb0EEENS1_21CollectiveEpilogueFwdINS6_IJSA_NS7_ILi512EEESA_EEES9_SC_SE_Li256ELb1ELb1ELb0ELb0EEENS1_36VarlenDynamicPersistentTileSchedulerILi64ELi64ELi256ELi128ELb0ELb1ELb1ELb0ELb1ELb1EEEEEEEEEvNT_6ParamsE:
[----:B------:R-:W0:Y:S02]  /*0000*/  LDC R1, c[0x0][0x28] ;  /* 0x00000a00ff017b82 */ /* 0x000e240000000800 */
[----:B0-----:R-:W-:Y:S01]  /*0010*/  VIADD R1, R1, 0xffffffa0 ;  /* 0xffffffa001017836 */ /* 0x001fe20000000000 */
[----:B------:R-:W0:Y:S01]  /*0020*/  S2R R0, SR_TID.X ;  /* 0x0000000000007919 */ /* 0x000e220000002100 */
[----:B------:R-:W-:Y:S01]  /*0030*/  ELECT P0, URZ, PT ;  /* 0x00000000003f782f */ /* 0x000fe20003800000 */
[----:B------:R-:W-:Y:S01]  /*0040*/  BSSY B0, `(.L_x_578) ;  /* 0x000000d000007945 */ /* 0x000fe20003800000 */
[----:B0-----:R-:W-:-:S05]  /*0050*/  SHF.R.U32.HI R2, RZ, 0x5, R0 ;  /* 0x00000005ff027819 */ /* 0x001fca0000011600 */
[----:B------:R-:W0:Y:S02]  /*0060*/  SHFL.IDX PT, R3, R2, RZ, 0x1f ;  /* 0x00001fff02037589 */ /* 0x000e2400000e0000 */
[----:B0-----:R-:W-:-:S13]  /*0070*/  ISETP.EQ.AND P0, PT, R3, RZ, P0 ;  /* 0x000000ff0300720c */ /* 0x001fda0000702270 */
[----:B------:R-:W-:Y:S05]  /*0080*/  @!P0 BRA `(.L_x_579) ;  /* 0x0000000000208947 */ /* 0x000fea0003800000 */
[----:B------:R-:W-:Y:S02]  /*0090*/  ULDC.64 UR4, c[0x0][0x198] ;  /* 0x0000660000047ab9 */ /* 0x000fe40000000a00 */
[----:B------:R-:W-:Y:S02]  /*00a0*/  UIADD3 UR6, UP0, UR4, 0x570, URZ ;  /* 0x0000057004067890 */ /* 0x000fe4000ff1e03f */
[----:B------:R-:W-:Y:S02]  /*00b0*/  UIADD3 UR4, UP1, UR4, 0x670, URZ ;  /* 0x0000067004047890 */ /* 0x000fe4000ff3e03f */
[----:B------:R-:W-:Y:S02]  /*00c0*/  UIADD3.X UR7, URZ, UR5, URZ, UP0, !UPT ;  /* 0x000000053f077290 */ /* 0x000fe400087fe43f */
[----:B------:R-:W-:-:S07]  /*00d0*/  UIADD3.X UR5, URZ, UR5, URZ, UP1, !UPT ;  /* 0x000000053f057290 */ /* 0x000fce0008ffe43f */
[----:B------:R0:W-:Y:S02]  /*00e0*/  UTMACCTL.PF [UR6] ;  /* 0x00000000060079b9 */ /* 0x0001e40008040000 */
[----:B------:R0:W-:Y:S02]  /*00f0*/  UTMACCTL.PF [UR4] ;  /* 0x00000000040079b9 */ /* 0x0001e40008040000 */
[----:B0-----:R-:W-:Y:S01]  /*0100*/  NOP ;  /* 0x0000000000007918 */ /* 0x001fe20000000000 */
.L_x_579:
[----:B------:R-:W-:Y:S05]  /*0110*/  BSYNC B0 ;  /* 0x0000000000007941 */ /* 0x000fea0003800000 */
.L_x_578:
[----:B------:R-:W-:Y:S01]  /*0120*/  SHF.R.U32.HI R4, RZ, 0x7, R0 ;  /* 0x00000007ff047819 */ /* 0x000fe20000011600 */
[----:B------:R-:W-:Y:S01]  /*0130*/  VOTEU.ANY UP0, P0 ;  /* 0x00000000003f7886 */ /* 0x000fe20000000100 */
[----:B------:R-:W0:Y:S01]  /*0140*/  SHFL.IDX PT, R3, R2, RZ, 0x1f ;  /* 0x00001fff02037589 */ /* 0x000e2200000e0000 */
[----:B------:R-:W-:Y:S01]  /*0150*/  UMOV UR4, 0x80 ;  /* 0x0000008000047882 */ /* 0x000fe20000000000 */
[----:B------:R-:W-:Y:S01]  /*0160*/  UMOV UR7, 0x100 ;  /* 0x0000010000077882 */ /* 0x000fe20000000000 */
[----:B------:R-:W-:Y:S01]  /*0170*/  VOTEU.ANY UP1, P0 ;  /* 0x00000000003f7886 */ /* 0x000fe20000020100 */
[----:B------:R-:W1:Y:S01]  /*0180*/  SHFL.IDX PT, R4, R4, RZ, 0x1f ;  /* 0x00001fff04047589 */ /* 0x000e6200000e0000 */
[----:B------:R-:W2:Y:S01]  /*0190*/  @UP0 S2UR UR8, SR_CgaCtaId ;  /* 0x00000000000809c3 */ /* 0x000ea20000008800 */
[----:B------:R-:W-:Y:S01]  /*01a0*/  @UP0 UMOV UR6, 0x400 ;  /* 0x0000040000060882 */ /* 0x000fe20000000000 */
[----:B------:R-:W-:-:S04]  /*01b0*/  @UP0 UIADD3 UR4, -UR4, 0x100000, URZ ;  /* 0x0010000004040890 */ /* 0x000fc8000fffe13f */
[----:B------:R-:W-:Y:S02]  /*01c0*/  @UP0 USHF.L.U32 UR5, UR4, 0xb, URZ ;  /* 0x0000000b04050899 */ /* 0x000fe4000800063f */
[----:B------:R-:W-:Y:S01]  /*01d0*/  @UP0 USHF.L.U32 UR4, UR4, 0x1, URZ ;  /* 0x0000000104040899 */ /* 0x000fe2000800063f */
[----:B0-----:R-:W-:Y:S01]  /*01e0*/  ISETP.NE.AND P1, PT, R3, RZ, PT ;  /* 0x000000ff0300720c */ /* 0x001fe20003f25270 */
[----:B-1----:R0:W-:Y:S01]  /*01f0*/  STL [R1+0x50], R4 ;  /* 0x0000500401007387 */ /* 0x0021e20000100800 */
[----:B--2---:R-:W-:Y:S02]  /*0200*/  @UP0 ULEA UR8, UR8, UR6, 0x18 ;  /* 0x0000000608080291 */ /* 0x004fe4000f8ec03f */
[----:B------:R-:W-:-:S04]  /*0210*/  @UP0 UIADD3 UR6, -UR7, 0x100000, URZ ;  /* 0x0010000007060890 */ /* 0x000fc8000fffe13f */
[----:B------:R-:W-:Y:S02]  /*0220*/  @UP0 USHF.L.U32 UR7, UR6, 0xb, URZ ;  /* 0x0000000b06070899 */ /* 0x000fe4000800063f */
[----:B------:R-:W-:Y:S01]  /*0230*/  @UP0 USHF.L.U32 UR6, UR6, 0x1, URZ ;  /* 0x0000000106060899 */ /* 0x000fe2000800063f */
[----:B------:R-:W-:Y:S01]  /*0240*/  VOTEU.ANY UP0, P0 ;  /* 0x00000000003f7886 */ /* 0x000fe20000000100 */
[----:B------:R-:W1:Y:S04]  /*0250*/  FENCE.VIEW.ASYNC.S ;  /* 0x00000000000073c6 */ /* 0x000e680000000000 */
[----:B-1----:R0:W1:Y:S06]  /*0260*/  @UP0 SYNCS.EXCH.64 URZ, [UR8+0x28c00], UR4 ;  /* 0x028c0004083f05b2 */ /* 0x00206c0008000100 */
[----:B------:R0:W2:Y:S02]  /*0270*/  @UP1 SYNCS.EXCH.64 URZ, [UR8+0x28c20], UR6 ;  /* 0x028c2006083f15b2 */ /* 0x0000a40008000100 */
        /* <DEDUP_REMOVED lines=10> */
[----:B0-----:R0:W3:Y:S01]  /*0320*/  SYNCS.EXCH.64 URZ, [UR6+0x28c30], UR4 ;  /* 0x028c3004063f75b2 */ /* 0x0010e20008000100 */
[----:B------:R0:W4:Y:S01]  /*0330*/  SYNCS.EXCH.64 URZ, [UR6+0x28c40], UR4 ;  /* 0x028c4004063f75b2 */ /* 0x0001220008000100 */
[----:B------:R0:W0:Y:S01]  /*0340*/  SYNCS.EXCH.64 URZ, [UR6+0x28c38], UR4 ;  /* 0x028c3804063f75b2 */ /* 0x0000220008000100 */
[----:B------:R0:W0:Y:S01]  /*0350*/  SYNCS.EXCH.64 URZ, [UR6+0x28c48], UR4 ;  /* 0x028c4804063f75b2 */ /* 0x0000220008000100 */
[----:B------:R-:W-:Y:S01]  /*0360*/  NOP ;  /* 0x0000000000007918 */ /* 0x000fe20000000000 */
.L_x_580:
        /* <DEDUP_REMOVED lines=22> */
.L_x_581:
        /* <DEDUP_REMOVED lines=18> */
.L_x_582:
        /* <DEDUP_REMOVED lines=22> */
.L_x_583:
        /* <DEDUP_REMOVED lines=22> */
.L_x_584:
[----:B------:R-:W-:Y:S01]  /*08b0*/  ISETP.NE.AND P0, PT, R4, RZ, PT ;  /* 0x000000ff0400720c */ /* 0x000fe20003f05270 */
[----:B------:R-:W-:Y:S01]  /*08c0*/  IMAD.MOV.U32 R37, RZ, RZ, 0x1 ;  /* 0x00000001ff257424 */ /* 0x000fe200078e00ff */
[----:B------:R-:W-:Y:S01]  /*08d0*/  NOP ;  /* 0x0000000000007918 */ /* 0x000fe20000000000 */
[----:B------:R-:W-:Y:S01]  /*08e0*/  ULDC.64 UR40, c[0x0][0x208] ;  /* 0x0000820000287ab9 */ /* 0x000fe20000000a00 */
[----:B------:R-:W-:Y:S02]  /*08f0*/  BSSY B9, `(.L_x_585) ;  /* 0x00016b9000097945 */ /* 0x000fe40003800000 */
[----:B------:R-:W-:Y:S01]  /*0900*/  SEL R37, R37, 0x2, !P0 ;  /* 0x0000000225257807 */ /* 0x000fe20004000000 */
[----:B01234-:R-:W-:Y:S06]  /*0910*/  BAR.SYNC.DEFER_BLOCKING 0x0 ;  /* 0x0000000000007b1d */ /* 0x01ffec0000010000 */
[----:B------:R-:W-:Y:S05]  /*0920*/  @!P0 BRA `(.L_x_586) ;  /* 0x000000f800d48947 */ /* 0x000fea0003800000 */
.L_x_587:
[----:B------:R-:W-:-:S08]  /*0930*/  NOP ;  /* 0x0000000000007918 */ /* 0x000fd00000000000 */
[----:B------:R-:W0:Y:S02]  /*0940*/  USETMAXREG.TRY_ALLOC.CTAPOOL UP0, 0xe8 ;  /* 0x000000e8000079c8 */ /* 0x000e240008000600 */
[----:B0-----:R-:W-:-:S13]  /*0950*/  PLOP3.LUT P0, PT, PT, PT, UP0, 0x80, 0x0 ;  /* 0x000000000000781c */ /* 0x001fda0003f0f008 */
[----:B------:R-:W-:Y:S05]  /*0960*/  @!P0 BRA `(.L_x_587) ;  /* 0xfffffffc00f08947 */ /* 0x000fea000383ffff */
[----:B------:R-:W-:Y:S01]  /*0970*/  SHF.R.U32.HI R2, RZ, 0x7, R0 ;  /* 0x00000007ff027819 */ /* 0x000fe20000011600 */
[----:B------:R-:W0:Y:S03]  /*0980*/  S2UR UR4, SR_CgaCtaId ;  /* 0x00000000000479c3 */ /* 0x000e260000008800 */
[----:B------:R-:W-:Y:S02]  /*0990*/  ISETP.NE.AND P0, PT, R2, 0x1, PT ;  /* 0x000000010200780c */ /* 0x000fe40003f05270 */
[----:B------:R-:W-:-:S11]  /*09a0*/  MOV R2, 0x400 ;  /* 0x0000040000027802 */ /* 0x000fd60000000f00 */
[----:B------:R-:W-:Y:S06]  /*09b0*/  @!P0 BAR.ARV 0x8, 0x100 ;  /* 0x0204000000008b1d */ /* 0x000fec0000002000 */
[----:B------:R-:W-:Y:S01]  /*09c0*/  ISETP.GE.U32.AND P0, PT, R0, 0x100, PT ;  /* 0x000001000000780c */ /* 0x000fe20003f06070 */
[----:B0-----:R-:W-:Y:S01]  /*09d0*/  IMAD.U32 R189, RZ, RZ, UR4 ;  /* 0x00000004ffbd7e24 */ /* 0x001fe2000f8e00ff */
[----:B------:R-:W-:-:S04]  /*09e0*/  ULDC UR4, c[0x0][0xc3c] ;  /* 0x00030f0000047ab9 */ /* 0x000fc80000000800 */
[----:B------:R-:W-:-:S07]  /*09f0*/  LEA R2, R189, R2, 0x18 ;  /* 0x00000002bd027211 */ /* 0x000fce00078ec0ff */
[----:B------:R-:W-:Y:S08]  /*0a00*/  @P0 BAR.ARV 0xf, 0x100 ;  /* 0x03c4000000000b1d */ /* 0x000ff00000002000 */
[----:B------:R-:W-:Y:S06]  /*0a10*/  BAR.SYNC.DEFER_BLOCKING 0x5, 0x180 ;  /* 0x0146000000007b1d */ /* 0x000fec0000010000 */
[----:B------:R-:W0:Y:S02]  /*0a20*/  LDS.128 R24, [R2+0x28cd0] ;  /* 0x028cd00002187984 */ /* 0x000e240000000c00 */
[----:B------:R-:W-:Y:S06]  /*0a30*/  BAR.ARV 0x4, 0x180 ;  /* 0x0106000000007b1d */ /* 0x000fec0000002000 */
[----:B0-----:R-:W-:-:S13]  /*0a40*/  ISETP.GE.AND P0, PT, R27, UR4, PT ;  /* 0x000000041b007c0c */ /* 0x001fda000bf06270 */
[----:B------:R-:W-:Y:S05]  /*0a50*/  @P0 BRA `(.L_x_588) ;  /* 0x0000016800880947 */ /* 0x000fea0003800000 */
[----:B------:R-:W-:Y:S01]  /*0a60*/  VIADD R19, R0, 0xffffff80 ;  /* 0xffffff8000137836 */ /* 0x000fe20000000000 */
[----:B------:R-:W-:Y:S01]  /*0a70*/  LOP3.LUT R185, R37, 0x1, RZ, 0xfc, !PT ;  /* 0x0000000125b97812 */ /* 0x000fe200078efcff */
[----:B------:R-:W-:Y:S01]  /*0a80*/  IMAD.MOV.U32 R214, RZ, RZ, 0x40 ;  /* 0x00000040ffd67424 */ /* 0x000fe200078e00ff */
[----:B------:R-:W-:Y:S01]  /*0a90*/  CS2R R22, SRZ ;  /* 0x0000000000167805 */ /* 0x000fe2000001ff00 */
[----:B------:R-:W-:Y:S01]  /*0aa0*/  IMAD.MOV.U32 R188, RZ, RZ, RZ ;  /* 0x000000ffffbc7224 */ /* 0x000fe200078e00ff */
[----:B------:R-:W-:Y:S01]  /*0ab0*/  SHF.R.S32.HI R0, RZ, 0x1f, R19 ;  /* 0x0000001fff007819 */ /* 0x000fe20000011413 */
[----:B------:R-:W-:-:S03]  /*0ac0*/  IMAD.MOV.U32 R18, RZ, RZ, RZ ;  /* 0x000000ffff127224 */ /* 0x000fc600078e00ff */
[CC--:B------:R-:W-:Y:S02]  /*0ad0*/  LEA.HI R3, R0.reuse, R19.reuse, RZ, 0x7 ;  /* 0x0000001300037211 */ /* 0x0c0fe400078f38ff */
[-C--:B------:R-:W-:Y:S02]  /*0ae0*/  LEA.HI R6, R0, R19.reuse, RZ, 0x4 ;  /* 0x0000001300067211 */ /* 0x080fe400078f20ff */
[----:B------:R-:W-:Y:S02]  /*0af0*/  LOP3.LUT R4, R3, 0xffffff80, RZ, 0xc0, !PT ;  /* 0xffffff8003047812 */ /* 0x000fe400078ec0ff */
[----:B------:R-:W-:Y:S02]  /*0b00*/  LOP3.LUT R5, R6, 0xfffffff0, RZ, 0xc0, !PT ;  /* 0xfffffff006057812 */ /* 0x000fe400078ec0ff */
[----:B------:R-:W-:Y:S01]  /*0b10*/  LEA.HI R7, R0, R19, RZ, 0x5 ;  /* 0x0000001300077211 */ /* 0x000fe200078f28ff */
[C---:B------:R-:W-:Y:S01]  /*0b20*/  IMAD.IADD R4, R19.reuse, 0x1, -R4 ;  /* 0x0000000113047824 */ /* 0x040fe200078e0a04 */
[----:B------:R-:W-:Y:S01]  /*0b30*/  SHF.R.S32.HI R11, RZ, 0x4, R6 ;  /* 0x00000004ff0b7819 */ /* 0x000fe20000011406 */
[----:B------:R-:W-:Y:S01]  /*0b40*/  IMAD.IADD R9, R19, 0x1, -R5 ;  /* 0x0000000113097824 */ /* 0x000fe200078e0a05 */
[----:B------:R-:W-:-:S02]  /*0b50*/  SHF.R.S32.HI R209, RZ, 0x5, R7 ;  /* 0x00000005ffd17819 */ /* 0x000fc40000011407 */
[----:B------:R-:W-:Y:S02]  /*0b60*/  SHF.R.S32.HI R12, RZ, 0x1f, R7 ;  /* 0x0000001fff0c7819 */ /* 0x000fe40000011407 */
[----:B------:R-:W-:Y:S02]  /*0b70*/  SHF.R.S32.HI R5, RZ, 0x1f, R4 ;  /* 0x0000001fff057819 */ /* 0x000fe40000011404 */
[----:B------:R-:W-:Y:S02]  /*0b80*/  SHF.R.S32.HI R8, RZ, 0x1f, R9 ;  /* 0x0000001fff087819 */ /* 0x000fe40000011409 */
[----:B------:R-:W-:Y:S02]  /*0b90*/  LEA.HI R7, R6, R11, RZ, 0x1 ;  /* 0x0000000b06077211 */ /* 0x000fe400078f08ff */
[----:B------:R-:W-:Y:S02]  /*0ba0*/  LEA.HI R6, R5, R4, RZ, 0x2 ;  /* 0x0000000405067211 */ /* 0x000fe400078f10ff */
[----:B------:R-:W-:-:S02]  /*0bb0*/  LEA.HI R13, R12, R209, RZ, 0x2 ;  /* 0x000000d10c0d7211 */ /* 0x000fc400078f10ff */
[-C--:B------:R-:W-:Y:S02]  /*0bc0*/  LEA.HI R10, R8, R9.reuse, RZ, 0x3 ;  /* 0x00000009080a7211 */ /* 0x080fe400078f18ff */
[----:B------:R-:W-:Y:S02]  /*0bd0*/  LOP3.LUT R14, R7, 0x1ffffffe, RZ, 0xc0, !PT ;  /* 0x1ffffffe070e7812 */ /* 0x000fe400078ec0ff */
[----:B------:R-:W-:Y:S02]  /*0be0*/  SHF.R.S32.HI R15, RZ, 0x7, R3 ;  /* 0x00000007ff0f7819 */ /* 0x000fe40000011403 */
[----:B------:R-:W-:Y:S01]  /*0bf0*/  SHF.R.S32.HI R7, RZ, 0x2, R6 ;  /* 0x00000002ff077819 */ /* 0x000fe20000011406 */
[----:B------:R-:W-:Y:S01]  /*0c00*/  IMAD.IADD R14, R11, 0x1, -R14 ;  /* 0x000000010b0e7824 */ /* 0x000fe200078e0a0e */
[----:B------:R-:W-:Y:S02]  /*0c10*/  SHF.R.S32.HI R8, RZ, 0x1f, R6 ;  /* 0x0000001fff087819 */ /* 0x000fe40000011406 */
[----:B------:R-:W-:Y:S01]  /*0c20*/  LOP3.LUT R16, R13, 0x3ffffc, RZ, 0xc0, !PT ;  /* 0x003ffffc0d107812 */ /* 0x000fe200078ec0ff */
[----:B------:R-:W-:Y:S01]  /*0c30*/  IMAD.SHL.U32 R14, R14, 0x8, RZ ;  /* 0x000000080e0e7824 */ /* 0x000fe200078e00ff */
[----:B------:R-:W-:-:S02]  /*0c40*/  LEA R13, R15, R9, 0x8 ;  /* 0x000000090f0d7211 */ /* 0x000fc400078e40ff */
[----:B------:R-:W-:Y:S01]  /*0c50*/  LEA.HI R8, R8, R7, RZ, 0x3 ;  /* 0x0000000708087211 */ /* 0x000fe200078f18ff */
[----:B------:R-:W-:Y:S01]  /*0c60*/  IMAD.IADD R16, R209, 0x1, -R16 ;  /* 0x00000001d1107824 */ /* 0x000fe200078e0a10 */
[C---:B------:R-:W-:Y:S01]  /*0c70*/  LOP3.LUT R12, R10.reuse, 0xfffffff8, RZ, 0xc0, !PT ;  /* 0xfffffff80a0c7812 */ /* 0x040fe200078ec0ff */
[----:B------:R-:W-:Y:S01]  /*0c80*/  IMAD.SHL.U32 R10, R10, 0x40, RZ ;  /* 0x000000400a0a7824 */ /* 0x000fe200078e00ff */
[----:B------:R-:W-:Y:S01]  /*0c90*/  LOP3.LUT R8, R8, 0xfffffff8, RZ, 0xc0, !PT ;  /* 0xfffffff808087812 */ /* 0x000fe200078ec0ff */
[----:B------:R-:W-:Y:S01]  /*0ca0*/  IMAD R13, R16, 0x10, R13 ;  /* 0x00000010100d7824 */ /* 0x000fe200078e020d */
[----:B------:R-:W-:Y:S01]  /*0cb0*/  LEA.HI R5, R5, R4, RZ, 0x5 ;  /* 0x0000000405057211 */ /* 0x000fe200078f28ff */
[----:B------:R-:W-:Y:S01]  /*0cc0*/  IMAD.IADD R12, R9, 0x1, -R12 ;  /* 0x00000001090c7824 */ /* 0x000fe200078e0a0c */
[----:B------:R-:W-:Y:S01]  /*0cd0*/  LOP3.LUT R10, R10, 0x7ffffe00, RZ, 0xc0, !PT ;  /* 0x7ffffe000a0a7812 */ /* 0x000fe200078ec0ff */
[----:B------:R-:W-:Y:S01]  /*0ce0*/  IMAD.IADD R8, R7, 0x1, -R8 ;  /* 0x0000000107087824 */ /* 0x000fe200078e0a08 */
[----:B------:R-:W-:Y:S01]  /*0cf0*/  LEA R7, R13, R14, 0x6 ;  /* 0x0000000e0d077211 */ /* 0x000fe200078e30ff */
[----:B------:R-:W-:Y:S01]  /*0d00*/  IMAD.SHL.U32 R9, R12, 0x40, RZ ;  /* 0x000000400c097824 */ /* 0x000fe200078e00ff */
[----:B------:R-:W-:Y:S01]  /*0d10*/  SHF.R.S32.HI R5, RZ, 0x5, R5 ;  /* 0x00000005ff057819 */ /* 0x000fe20000011405 */
[----:B------:R-:W-:Y:S01]  /*0d20*/  IMAD R10, R209, 0x400, R10 ;  /* 0x00000400d10a7824 */ /* 0x000fe200078e020a */
[----:B------:R-:W-:Y:S01]  /*0d30*/  LEA.HI R3, R3, R15, RZ, 0x1 ;  /* 0x0000000f03037211 */ /* 0x000fe200078f08ff */
[----:B------:R0:W-:Y:S01]  /*0d40*/  STL [R1+0x5c], R7 ;  /* 0x00005c0701007387 */ /* 0x0001e20000100800 */
[----:B------:R-:W-:Y:S01]  /*0d50*/  LOP3.LUT R9, R9, 0x1c0, RZ, 0xc0, !PT ;  /* 0x000001c009097812 */ /* 0x000fe200078ec0ff */
[----:B------:R-:W-:Y:S01]  /*0d60*/  IMAD R194, R5, 0x10, R8 ;  /* 0x0000001005c27824 */ /* 0x000fe200078e0208 */
[----:B------:R-:W-:Y:S01]  /*0d70*/  LOP3.LUT R3, R3, 0xfffffe, RZ, 0xc0, !PT ;  /* 0x00fffffe03037812 */ /* 0x000fe200078ec0ff */
[----:B------:R-:W-:Y:S01]  /*0d80*/  STL [R1+0x34], RZ ;  /* 0x000034ff01007387 */ /* 0x000fe20000100800 */
[----:B------:R-:W-:-:S02]  /*0d90*/  LOP3.LUT R14, R9, 0x8, R14, 0xf8, !PT ;  /* 0x00000008090e7812 */ /* 0x000fc400078ef80e */
[----:B------:R-:W-:Y:S01]  /*0da0*/  SHF.R.U32.HI R9, RZ, 0x3, R9 ;  /* 0x00000003ff097819 */ /* 0x000fe20000011609 */
[----:B------:R-:W-:Y:S01]  /*0db0*/  IMAD.IADD R3, R15, 0x1, -R3 ;  /* 0x000000010f037824 */ /* 0x000fe200078e0a03 */
[----:B------:R-:W-:Y:S02]  /*0dc0*/  R2P PR, R12, 0x6 ;  /* 0x000000060c007804 */ /* 0x000fe40000000000 */
[----:B0-----:R-:W-:Y:S02]  /*0dd0*/  LOP3.LUT R7, R6, 0x7ffffffc, RZ, 0xc0, !PT ;  /* 0x7ffffffc06077812 */ /* 0x001fe400078ec0ff */
[----:B------:R-:W-:Y:S02]  /*0de0*/  LOP3.LUT R9, R14, R9, RZ, 0x3c, !PT ;  /* 0x000000090e097212 */ /* 0x000fe400078e3cff */
[----:B------:R-:W-:Y:S01]  /*0df0*/  SHF.L.U32 R211, R3, 0x8, RZ ;  /* 0x0000000803d37819 */ /* 0x000fe200000006ff */
[----:B------:R-:W-:Y:S01]  /*0e00*/  IMAD.IADD R7, R4, 0x1, -R7 ;  /* 0x0000000104077824 */ /* 0x000fe200078e0a07 */
[-C--:B------:R-:W-:Y:S01]  /*0e10*/  LEA.HI R4, R0, R19.reuse, RZ, 0x3 ;  /* 0x0000001300047211 */ /* 0x080fe200078f18ff */
[----:B------:R-:W-:Y:S01]  /*0e20*/  IMAD.IADD R9, R10, 0x1, R9 ;  /* 0x000000010a097824 */ /* 0x000fe200078e0209 */
[----:B------:R-:W-:Y:S01]  /*0e30*/  LEA.HI R0, R0, R19, RZ, 0x2 ;  /* 0x0000001300007211 */ /* 0x000fe200078f10ff */
[----:B------:R-:W-:Y:S01]  /*0e40*/  IMAD.SHL.U32 R210, R7, 0x2, RZ ;  /* 0x0000000207d27824 */ /* 0x000fe200078e00ff */
[----:B------:R-:W-:Y:S01]  /*0e50*/  SHF.R.S32.HI R5, RZ, 0x3, R4 ;  /* 0x00000003ff057819 */ /* 0x000fe20000011404 */
[----:B------:R-:W-:Y:S01]  /*0e60*/  IMAD R212, R9, 0x2, R2 ;  /* 0x0000000209d47824 */ /* 0x000fe200078e0202 */
[----:B------:R-:W-:-:S02]  /*0e70*/  LOP3.LUT R4, R4, 0xfffffff8, RZ, 0xc0, !PT ;  /* 0xfffffff804047812 */ /* 0x000fc400078ec0ff */
[--C-:B------:R-:W-:Y:S01]  /*0e80*/  SHF.R.S32.HI R184, RZ, 0x2, R0.reuse ;  /* 0x00000002ffb87819 */ /* 0x100fe20000011400 */
[C---:B------:R-:W-:Y:S01]  /*0e90*/  VIADD R215, R212.reuse, 0x26800 ;  /* 0x00026800d4d77836 */ /* 0x040fe20000000000 */
[----:B------:R-:W-:Y:S01]  /*0ea0*/  IADD3 R11, R19, -R4, RZ ;  /* 0x80000004130b7210 */ /* 0x000fe20007ffe0ff */
[----:B------:R-:W-:Y:S01]  /*0eb0*/  VIADD R213, R212, 0x26820 ;  /* 0x00026820d4d57836 */ /* 0x000fe20000000000 */
[----:B------:R-:W-:Y:S01]  /*0ec0*/  SHF.R.S32.HI R5, RZ, 0x1f, R0 ;  /* 0x0000001fff057819 */ /* 0x000fe20000011400 */
[----:B------:R-:W-:Y:S01]  /*0ed0*/  VIADD R10, R184, 0x20 ;  /* 0x00000020b80a7836 */ /* 0x000fe20000000000 */
[----:B------:R-:W-:Y:S01]  /*0ee0*/  LOP3.LUT R0, R0, 0xfffffffc, RZ, 0xc0, !PT ;  /* 0xfffffffc00007812 */ /* 0x000fe200078ec0ff */
[----:B------:R-:W-:Y:S01]  /*0ef0*/  IMAD.SHL.U32 R192, R11, 0x8, RZ ;  /* 0x000000080bc07824 */ /* 0x000fe200078e00ff */
[----:B------:R-:W-:Y:S01]  /*0f00*/  LEA.HI R5, R5, R184, RZ, 0x3 ;  /* 0x000000b805057211 */ /* 0x000fe200078f18ff */
[----:B------:R-:W-:Y:S01]  /*0f10*/  IMAD.SHL.U32 R4, R10, 0x40, RZ ;  /* 0x000000400a047824 */ /* 0x000fe200078e00ff */
[----:B------:R-:W-:Y:S01]  /*0f20*/  SHF.R.S32.HI R6, RZ, 0x1f, R10 ;  /* 0x0000001fff067819 */ /* 0x000fe2000001140a */
[----:B------:R-:W-:Y:S01]  /*0f30*/  IMAD.IADD R8, R19, 0x1, -R0 ;  /* 0x0000000113087824 */ /* 0x000fe200078e0a00 */
[----:B------:R-:W-:Y:S01]  /*0f40*/  LOP3.LUT R5, R5, 0xfffffff8, RZ, 0xc0, !PT ;  /* 0xfffffff805057812 */ /* 0x000fe200078ec0ff */
[----:B------:R-:W-:Y:S01]  /*0f50*/  VIADD R30, R192, 0x40 ;  /* 0x00000040c01e7836 */ /* 0x000fe20000000000 */
[----:B------:R-:W-:Y:S01]  /*0f60*/  LEA.HI R6, R6, R10, RZ, 0x3 ;  /* 0x0000000a06067211 */ /* 0x000fe200078f18ff */
[----:B------:R-:W-:Y:S01]  /*0f70*/  VIADD R29, R192, 0x80 ;  /* 0x00000080c01d7836 */ /* 0x000fe20000000000 */
[----:B------:R-:W-:Y:S01]  /*0f80*/  LEA.HI R0, R8, R8, RZ, 0x1 ;  /* 0x0000000808007211 */ /* 0x000fe200078f08ff */
[C---:B------:R-:W-:Y:S01]  /*0f90*/  VIADD R28, R192.reuse, 0xc0 ;  /* 0x000000c0c01c7836 */ /* 0x040fe20000000000 */
[----:B------:R-:W-:Y:S01]  /*0fa0*/  SHF.R.S32.HI R31, RZ, 0x1f, R30 ;  /* 0x0000001fff1f7819 */ /* 0x000fe2000001141e */
[----:B------:R-:W-:Y:S01]  /*0fb0*/  VIADD R24, R192, 0x100 ;  /* 0x00000100c0187836 */ /* 0x000fe20000000000 */
[----:B------:R-:W-:Y:S01]  /*0fc0*/  SHF.R.S32.HI R30, RZ, 0x1f, R29 ;  /* 0x0000001fff1e7819 */ /* 0x000fe2000001141d */
[----:B------:R-:W-:Y:S01]  /*0fd0*/  IMAD.SHL.U32 R186, R8, 0x4, RZ ;  /* 0x0000000408ba7824 */ /* 0x000fe200078e00ff */
[----:B------:R-:W-:Y:S01]  /*0fe0*/  LOP3.LUT R0, R0, 0x1ffffffe, RZ, 0xc0, !PT ;  /* 0x1ffffffe00007812 */ /* 0x000fe200078ec0ff */
[----:B------:R-:W-:Y:S01]  /*0ff0*/  VIADD R21, R192, 0x140 ;  /* 0x00000140c0157836 */ /* 0x000fe20000000000 */
[----:B------:R-:W-:Y:S01]  /*1000*/  SHF.R.S32.HI R29, RZ, 0x1f, R28 ;  /* 0x0000001fff1d7819 */ /* 0x000fe2000001141c */
[----:B------:R-:W-:Y:S01]  /*1010*/  IMAD.SHL.U32 R16, R8, 0x8, RZ ;  /* 0x0000000808107824 */ /* 0x000fe200078e00ff */
[----:B------:R-:W-:Y:S01]  /*1020*/  SHF.R.S32.HI R28, RZ, 0x1f, R24 ;  /* 0x0000001fff1c7819 */ /* 0x000fe20000011418 */
[----:B------:R-:W-:Y:S01]  /*1030*/  VIADD R20, R192, 0x180 ;  /* 0x00000180c0147836 */ /* 0x000fe20000000000 */
[----:B------:R-:W-:Y:S01]  /*1040*/  LOP3.LUT R4, R4, 0x1c0, RZ, 0xc0, !PT ;  /* 0x000001c004047812 */ /* 0x000fe200078ec0ff */
[----:B------:R-:W-:Y:S01]  /*1050*/  VIADD R15, R192, 0x1c0 ;  /* 0x000001c0c00f7836 */ /* 0x000fe20000000000 */
[----:B------:R-:W-:Y:S01]  /*1060*/  SHF.R.S32.HI R24, RZ, 0x1f, R21 ;  /* 0x0000001fff187819 */ /* 0x000fe20000011415 */
[----:B------:R-:W-:Y:S01]  /*1070*/  VIADD R193, R186, 0x10 ;  /* 0x00000010bac17836 */ /* 0x000fe20000000000 */
[----:B------:R-:W-:Y:S01]  /*1080*/  SHF.R.S32.HI R21, RZ, 0x1f, R20 ;  /* 0x0000001fff157819 */ /* 0x000fe20000011414 */
[C---:B------:R-:W-:Y:S01]  /*1090*/  VIADD R204, R16.reuse, 0x80 ;  /* 0x0000008010cc7836 */ /* 0x040fe20000000000 */
[----:B------:R-:W-:Y:S01]  /*10a0*/  SHF.R.S32.HI R20, RZ, 0x1f, R15 ;  /* 0x0000001fff147819 */ /* 0x000fe2000001140f */
[----:B------:R-:W-:Y:S01]  /*10b0*/  VIADD R197, R16, 0x160 ;  /* 0x0000016010c57836 */ /* 0x000fe20000000000 */
[----:B------:R-:W-:Y:S01]  /*10c0*/  IADD3 R190, R184, -R5, RZ ;  /* 0x80000005b8be7210 */ /* 0x000fe20007ffe0ff */
[----:B------:R-:W-:Y:S01]  /*10d0*/  VIADD R196, R16, 0x180 ;  /* 0x0000018010c47836 */ /* 0x000fe20000000000 */
[----:B------:R-:W-:Y:S01]  /*10e0*/  SHF.R.U32.HI R14, RZ, 0x3, R4 ;  /* 0x00000003ff0e7819 */ /* 0x000fe20000011604 */
[----:B------:R-:W-:Y:S01]  /*10f0*/  IMAD.IADD R3, R8, 0x1, -R0 ;  /* 0x0000000108037824 */ /* 0x000fe200078e0a00 */
[----:B------:R-:W-:Y:S01]  /*1100*/  LOP3.LUT R0, R4, 0x38, R16, 0xf8, !PT ;  /* 0x0000003804007812 */ /* 0x000fe200078ef810 */
[----:B------:R-:W-:Y:S01]  /*1110*/  IMAD.SHL.U32 R6, R6, 0x40, RZ ;  /* 0x0000004006067824 */ /* 0x000fe200078e00ff */
[----:B------:R-:W-:Y:S01]  /*1120*/  SHF.R.S32.HI R5, RZ, 0x1f, R204 ;  /* 0x0000001fff057819 */ /* 0x000fe200000114cc */
[----:B------:R-:W-:Y:S01]  /*1130*/  IMAD.SHL.U32 R15, R193, 0x2, RZ ;  /* 0x00000002c10f7824 */ /* 0x000fe200078e00ff */
[----:B------:R-:W-:Y:S01]  /*1140*/  SHF.R.S32.HI R4, RZ, 0x1f, R197 ;  /* 0x0000001fff047819 */ /* 0x000fe200000114c5 */
[C---:B------:R-:W-:Y:S01]  /*1150*/  VIADD R195, R16.reuse, 0x1a0 ;  /* 0x000001a010c37836 */ /* 0x040fe20000000000 */
[----:B------:R-:W-:Y:S01]  /*1160*/  SHF.R.S32.HI R11, RZ, 0x1f, R196 ;  /* 0x0000001fff0b7819 */ /* 0x000fe200000114c4 */
[----:B------:R-:W-:Y:S01]  /*1170*/  VIADD R208, R16, 0x1c0 ;  /* 0x000001c010d07836 */ /* 0x000fe20000000000 */
[----:B------:R-:W-:Y:S01]  /*1180*/  LOP3.LUT R6, R6, 0xfffffe00, RZ, 0xc0, !PT ;  /* 0xfffffe0006067812 */ /* 0x000fe200078ec0ff */
[----:B------:R-:W-:Y:S01]  /*1190*/  VIADD R207, R16, 0x1e0 ;  /* 0x000001e010cf7836 */ /* 0x000fe20000000000 */
[----:B------:R0:W-:Y:S01]  /*11a0*/  STL [R1+0x48], R15 ;  /* 0x0000480f01007387 */ /* 0x0001e20000100800 */
[----:B------:R-:W-:Y:S01]  /*11b0*/  SHF.L.U64.HI R220, R204, 0x1, R5 ;  /* 0x00000001ccdc7819 */ /* 0x000fe20000010205 */
[----:B------:R-:W-:Y:S01]  /*11c0*/  VIADD R206, R16, 0x40 ;  /* 0x0000004010ce7836 */ /* 0x000fe20000000000 */
[----:B------:R-:W-:Y:S01]  /*11d0*/  SHF.R.S32.HI R8, RZ, 0x1f, R195 ;  /* 0x0000001fff087819 */ /* 0x000fe200000114c3 */
[----:B------:R-:W-:Y:S01]  /*11e0*/  STL [R1+0x54], R6 ;  /* 0x0000540601007387 */ /* 0x000fe20000100800 */
[----:B------:R-:W-:Y:S01]  /*11f0*/  SHF.L.U64.HI R5, R196, 0x1, R11 ;  /* 0x00000001c4057819 */ /* 0x000fe2000001020b */
[C---:B------:R-:W-:Y:S01]  /*1200*/  VIADD R205, R16.reuse, 0x60 ;  /* 0x0000006010cd7836 */ /* 0x040fe20000000000 */
[----:B------:R-:W-:Y:S01]  /*1210*/  SHF.R.S32.HI R13, RZ, 0x1f, R208 ;  /* 0x0000001fff0d7819 */ /* 0x000fe200000114d0 */
[C---:B------:R-:W-:Y:S01]  /*1220*/  VIADD R203, R16.reuse, 0xa0 ;  /* 0x000000a010cb7836 */ /* 0x040fe20000000000 */
[----:B------:R-:W-:Y:S01]  /*1230*/  SHF.R.S32.HI R10, RZ, 0x1f, R207 ;  /* 0x0000001fff0a7819 */ /* 0x000fe200000114cf */
[C---:B------:R-:W-:Y:S01]  /*1240*/  VIADD R202, R16.reuse, 0xc0 ;  /* 0x000000c010ca7836 */ /* 0x040fe20000000000 */
[----:B0-----:R-:W-:Y:S01]  /*1250*/  SHF.L.U64.HI R15, R197, 0x1, R4 ;  /* 0x00000001c50f7819 */ /* 0x001fe20000010204 */
[C---:B------:R-:W-:Y:S01]  /*1260*/  VIADD R201, R16.reuse, 0xe0 ;  /* 0x000000e010c97836 */ /* 0x040fe20000000000 */
[----:B------:R-:W-:Y:S01]  /*1270*/  SHF.L.U64.HI R4, R195, 0x1, R8 ;  /* 0x00000001c3047819 */ /* 0x000fe20000010208 */
[----:B------:R-:W-:Y:S01]  /*1280*/  VIADD R200, R16, 0x100 ;  /* 0x0000010010c87836 */ /* 0x000fe20000000000 */
[----:B------:R-:W-:Y:S01]  /*1290*/  SHF.L.U64.HI R8, R208, 0x1, R13 ;  /* 0x00000001d0087819 */ /* 0x000fe2000001020d */
[----:B------:R-:W-:Y:S01]  /*12a0*/  STL [R1], R15 ;  /* 0x0000000f01007387 */ /* 0x000fe20000100800 */
[----:B------:R-:W-:Y:S01]  /*12b0*/  SHF.R.S32.HI R12, RZ, 0x1f, R193 ;  /* 0x0000001fff0c7819 */ /* 0x000fe200000114c1 */
[C---:B------:R-:W-:Y:S01]  /*12c0*/  VIADD R198, R16.reuse, 0x140 ;  /* 0x0000014010c67836 */ /* 0x040fe20000000000 */
[----:B------:R-:W-:Y:S01]  /*12d0*/  IADD3 R199, R16, 0x120, RZ ;  /* 0x0000012010c77810 */ /* 0x000fe20007ffe0ff */
[----:B------:R0:W-:Y:S01]  /*12e0*/  STL [R1+0x4], R5 ;  /* 0x0000040501007387 */ /* 0x0001e20000100800 */
[----:B------:R-:W-:-:S02]  /*12f0*/  SEL R214, R214, 0xffffffc0, !P2 ;  /* 0xffffffc0d6d67807 */ /* 0x000fc40005000000 */
[C---:B------:R-:W-:Y:S01]  /*1300*/  @P1 IADD3 R213, R215.reuse, -0x20, RZ ;  /* 0xffffffe0d7d51810 */ /* 0x040fe20007ffe0ff */
[----:B------:R1:W-:Y:S01]  /*1310*/  STL [R1+0x8], R4 ;  /* 0x0000080401007387 */ /* 0x0003e20000100800 */
[----:B------:R-:W-:Y:S01]  /*1320*/  IADD3 R19, R16, 0x20, RZ ;  /* 0x0000002010137810 */ /* 0x000fe20007ffe0ff */
[----:B------:R-:W-:Y:S01]  /*1330*/  IMAD.IADD R215, R215, 0x1, R214 ;  /* 0x00000001d7d77824 */ /* 0x000fe200078e02d6 */
[----:B------:R-:W-:Y:S01]  /*1340*/  SHF.R.S32.HI R217, RZ, 0x1f, R206 ;  /* 0x0000001fffd97819 */ /* 0x000fe200000114ce */
[----:B------:R-:W-:Y:S01]  /*1350*/  STL [R1+0xc], R8 ;  /* 0x00000c0801007387 */ /* 0x000fe20000100800 */
[----:B------:R-:W-:Y:S01]  /*1360*/  SHF.R.S32.HI R218, RZ, 0x1f, R205 ;  /* 0x0000001fffda7819 */ /* 0x000fe200000114cd */
[----:B------:R-:W-:Y:S01]  /*1370*/  IMAD.IADD R214, R214, 0x1, R213 ;  /* 0x00000001d6d67824 */ /* 0x000fe200078e02d5 */
[----:B0-----:R-:W-:Y:S02]  /*1380*/  SHF.L.U64.HI R5, R207, 0x1, R10 ;  /* 0x00000001cf057819 */ /* 0x001fe4000001020a */
[----:B------:R-:W-:-:S02]  /*1390*/  SHF.R.S32.HI R224, RZ, 0x1f, R203 ;  /* 0x0000001fffe07819 */ /* 0x000fc400000114cb */
[----:B-1----:R-:W-:Y:S01]  /*13a0*/  SHF.L.U64.HI R4, R193, 0x1, R12 ;  /* 0x00000001c1047819 */ /* 0x002fe2000001020c */
[----:B------:R0:W-:Y:S01]  /*13b0*/  STL [R1+0x10], R5 ;  /* 0x0000100501007387 */ /* 0x0001e20000100800 */
[----:B------:R-:W-:Y:S02]  /*13c0*/  SHF.R.S32.HI R225, RZ, 0x1f, R202 ;  /* 0x0000001fffe17819 */ /* 0x000fe400000114ca */
[----:B------:R-:W-:Y:S01]  /*13d0*/  SHF.R.S32.HI R226, RZ, 0x1f, R201 ;  /* 0x0000001fffe27819 */ /* 0x000fe200000114c9 */
[----:B------:R1:W-:Y:S01]  /*13e0*/  STL [R1+0x44], R4 ;  /* 0x0000440401007387 */ /* 0x0003e20000100800 */
[----:B------:R-:W-:Y:S02]  /*13f0*/  SHF.R.S32.HI R227, RZ, 0x1f, R200 ;  /* 0x0000001fffe37819 */ /* 0x000fe400000114c8 */
[----:B------:R-:W-:Y:S02]  /*1400*/  SHF.R.S32.HI R228, RZ, 0x1f, R199 ;  /* 0x0000001fffe47819 */ /* 0x000fe400000114c7 */
[----:B------:R-:W-:-:S02]  /*1410*/  SHF.R.S32.HI R229, RZ, 0x1f, R198 ;  /* 0x0000001fffe57819 */ /* 0x000fc400000114c6 */
[----:B0-----:R-:W-:Y:S01]  /*1420*/  LOP3.LUT R5, R6, R0, R14, 0xf6, !PT ;  /* 0x0000000006057212 */ /* 0x001fe200078ef60e */
[----:B------:R-:W-:Y:S01]  /*1430*/  IMAD R0, R3, 0x8, R194 ;  /* 0x0000000803007824 */ /* 0x000fe200078e02c2 */
[----:B------:R-:W-:Y:S02]  /*1440*/  SHF.R.S32.HI R17, RZ, 0x1f, R16 ;  /* 0x0000001fff117819 */ /* 0x000fe40000011410 */
[----:B------:R-:W-:Y:S01]  /*1450*/  SHF.R.S32.HI R191, RZ, 0x1f, R19 ;  /* 0x0000001fffbf7819 */ /* 0x000fe20000011413 */
[----:B-1----:R-:W-:Y:S01]  /*1460*/  IMAD R4, R5, 0x2, R2 ;  /* 0x0000000205047824 */ /* 0x002fe200078e0202 */
[----:B------:R-:W-:Y:S02]  /*1470*/  SHF.L.U64.HI R217, R206, 0x1, R217 ;  /* 0x00000001ced97819 */ /* 0x000fe400000102d9 */
[----:B------:R-:W-:Y:S02]  /*1480*/  SHF.L.U64.HI R218, R205, 0x1, R218 ;  /* 0x00000001cdda7819 */ /* 0x000fe400000102da */
[----:B------:R0:W-:Y:S01]  /*1490*/  STL [R1+0x4c], R4 ;  /* 0x00004c0401007387 */ /* 0x0001e20000100800 */
[----:B------:R-:W-:-:S02]  /*14a0*/  SHF.L.U64.HI R224, R203, 0x1, R224 ;  /* 0x00000001cbe07819 */ /* 0x000fc400000102e0 */
[----:B------:R-:W-:Y:S01]  /*14b0*/  SHF.L.U64.HI R225, R202, 0x1, R225 ;  /* 0x00000001cae17819 */ /* 0x000fe200000102e1 */
[----:B------:R0:W-:Y:S01]  /*14c0*/  STL [R1+0x58], R0 ;  /* 0x0000580001007387 */ /* 0x0001e20000100800 */
[----:B------:R-:W-:Y:S02]  /*14d0*/  SHF.L.U64.HI R226, R201, 0x1, R226 ;  /* 0x00000001c9e27819 */ /* 0x000fe400000102e2 */
[----:B------:R-:W-:Y:S02]  /*14e0*/  SHF.L.U64.HI R227, R200, 0x1, R227 ;  /* 0x00000001c8e37819 */ /* 0x000fe400000102e3 */
[----:B------:R-:W-:Y:S02]  /*14f0*/  SHF.L.U64.HI R228, R199, 0x1, R228 ;  /* 0x00000001c7e47819 */ /* 0x000fe400000102e4 */
[----:B------:R-:W-:-:S07]  /*1500*/  SHF.L.U64.HI R229, R198, 0x1, R229 ;  /* 0x00000001c6e57819 */ /* 0x000fce00000102e5 */
.L_x_716:
[----:B0-2-4-:R-:W0:Y:S01]  /*1510*/  LDC.64 R4, c[0x0][0xc88] ;  /* 0x00032200ff047b82 */ /* 0x015e220000000a00 */
[----:B------:R-:W-:Y:S01]  /*1520*/  ULDC.64 UR4, c[0x0][0xa28] ;  /* 0x00028a0000047ab9 */ /* 0x000fe20000000a00 */
[----:B------:R-:W-:Y:S01]  /*1530*/  ULDC.64 UR8, c[0x0][0xa18] ;  /* 0x0002860000087ab9 */ /* 0x000fe20000000a00 */
[----:B------:R-:W-:Y:S01]  /*1540*/  ULDC.64 UR6, c[0x0][0xa08] ;  /* 0x0002820000067ab9 */ /* 0x000fe20000000a00 */
[----:B0-----:R-:W-:-:S05]  /*1550*/  IMAD.WIDE R4, R27, 0x4, R4 ;  /* 0x000000041b047825 */ /* 0x001fca00078e0204 */
[----:B------:R-:W2:Y:S01]  /*1560*/  LDG.E R0, desc[UR40][R4.64] ;  /* 0x0000002804007981 */ /* 0x000ea2000c1e1900 */
[----:B------:R-:W-:Y:S02]  /*1570*/  ISETP.NE.U32.AND P2, PT, RZ, UR4, PT ;  /* 0x00000004ff007c0c */ /* 0x000fe4000bf45070 */
[----:B------:R-:W-:Y:S02]  /*1580*/  ISETP.NE.U32.AND P1, PT, RZ, UR8, PT ;  /* 0x00000008ff007c0c */ /* 0x000fe4000bf25070 */
[----:B------:R-:W-:Y:S02]  /*1590*/  ISETP.NE.AND.EX P2, PT, RZ, UR5, PT, P2 ;  /* 0x00000005ff007c0c */ /* 0x000fe4000bf45320 */
[----:B------:R-:W-:Y:S02]  /*15a0*/  ISETP.NE.AND.EX P1, PT, RZ, UR9, PT, P1 ;  /* 0x00000009ff007c0c */ /* 0x000fe4000bf25310 */
[----:B------:R-:W-:Y:S02]  /*15b0*/  ISETP.NE.U32.AND P0, PT, RZ, UR6, PT ;  /* 0x00000006ff007c0c */ /* 0x000fe4000bf05070 */
[----:B------:R-:W-:-:S02]  /*15c0*/  MOV R29, RZ ;  /* 0x000000ff001d7202 */ /* 0x000fc40000000f00 */
[----:B------:R-:W-:Y:S02]  /*15d0*/  ISETP.NE.AND.EX P0, PT, RZ, UR7, PT, P0 ;  /* 0x00000007ff007c0c */ /* 0x000fe4000bf05300 */
[----:B--2---:R-:W-:Y:S01]  /*15e0*/  SHF.R.S32.HI R3, RZ, 0x1f, R0 ;  /* 0x0000001fff037819 */ /* 0x004fe20000011400 */
[----:B------:R-:W-:Y:S02]  /*15f0*/  STL [R1+0x20], R0 ;  /* 0x0000200001007387 */ /* 0x000fe40000100800 */
[C---:B------:R-:W-:Y:S01]  /*1600*/  @P2 LEA R4, P3, R0.reuse, UR4, 0x2 ;  /* 0x0000000400042c11 */ /* 0x040fe2000f8610ff */
[C---:B------:R-:W-:Y:S01]  /*1610*/  IMAD.SHL.U32 R31, R0.reuse, 0x4, RZ ;  /* 0x00000004001f7824 */ /* 0x040fe200078e00ff */
[C-C-:B------:R-:W-:Y:S01]  /*1620*/  SHF.L.U64.HI R30, R0.reuse, 0x2, R3.reuse ;  /* 0x00000002001e7819 */ /* 0x140fe20000010203 */
[----:B------:R0:W-:Y:S01]  /*1630*/  STL [R1+0x40], R3 ;  /* 0x0000400301007387 */ /* 0x0001e20000100800 */
[----:B------:R-:W-:Y:S01]  /*1640*/  @P2 LEA.HI.X R5, R0, UR5, R3, 0x2, P3 ;  /* 0x0000000500052c11 */ /* 0x000fe200098f1403 */
[----:B------:R-:W-:Y:S01]  /*1650*/  ULDC UR4, c[0x0][0x288] ;  /* 0x0000a20000047ab9 */ /* 0x000fe20000000800 */
[----:B------:R-:W-:Y:S01]  /*1660*/  IADD3 R8, P4, R31, UR6, RZ ;  /* 0x000000061f087c10 */ /* 0x000fe2000ff9e0ff */
[----:B-1----:R1:W-:Y:S01]  /*1670*/  STL [R1+0x18], R31 ;  /* 0x0000181f01007387 */ /* 0x0023e20000100800 */
[----:B0-----:R-:W-:-:S02]  /*1680*/  IMAD.MOV.U32 R3, RZ, RZ, RZ ;  /* 0x000000ffff037224 */ /* 0x001fc400078e00ff */
[----:B------:R-:W-:Y:S01]  /*1690*/  IADD3.X R9, R30, UR7, RZ, P4, !PT ;  /* 0x000000071e097c10 */ /* 0x000fe2000a7fe4ff */
[----:B------:R-:W-:Y:S01]  /*16a0*/  IMAD.U32 R24, RZ, RZ, UR4 ;  /* 0x00000004ff187e24 */ /* 0x000fe2000f8e00ff */
[----:B------:R1:W-:Y:S01]  /*16b0*/  STL [R1+0x1c], R30 ;  /* 0x00001c1e01007387 */ /* 0x0003e20000100800 */
[----:B------:R-:W-:-:S03]  /*16c0*/  ULDC.64 UR4, c[0x0][0x418] ;  /* 0x0001060000047ab9 */ /* 0x000fc60000000a00 */
[----:B------:R1:W5:Y:S01]  /*16d0*/  @P2 LDG.E R3, desc[UR40][R4.64] ;  /* 0x0000002804032981 */ /* 0x000362000c1e1900 */
[----:B------:R-:W-:-:S03]  /*16e0*/  @P1 IADD3 R6, P2, R31, UR8, RZ ;  /* 0x000000081f061c10 */ /* 0x000fc6000ff5e0ff */
[----:B------:R1:W5:Y:S01]  /*16f0*/  @P0 LDG.E R29, desc[UR40][R8.64] ;  /* 0x00000028081d0981 */ /* 0x000362000c1e1900 */
[----:B---3--:R-:W-:-:S03]  /*1700*/  @P1 IADD3.X R7, R30, UR9, RZ, P2, !PT ;  /* 0x000000091e071c10 */ /* 0x008fc600097fe4ff */
[----:B------:R1:W-:Y:S01]  /*1710*/  STL [R1+0x38], R25 ;  /* 0x0000381901007387 */ /* 0x0003e20000100800 */
[----:B------:R-:W-:Y:S01]  /*1720*/  UISETP.NE.U32.AND UP0, UPT, UR4, URZ, UPT ;  /* 0x0000003f0400728c */ /* 0x000fe2000bf05070 */
[----:B------:R-:W-:Y:S02]  /*1730*/  ULDC.64 UR8, c[0x0][0xa20] ;  /* 0x0002880000087ab9 */ /* 0x000fe40000000a00 */
[----:B------:R1:W5:Y:S01]  /*1740*/  @P1 LDG.E R24, desc[UR40][R6.64] ;  /* 0x0000002806181981 */ /* 0x000362000c1e1900 */
[----:B------:R-:W-:Y:S01]  /*1750*/  UISETP.NE.AND.EX UP0, UPT, UR5, URZ, UPT, UP0 ;  /* 0x0000003f0500728c */ /* 0x000fe2000bf05300 */
[----:B------:R-:W-:Y:S01]  /*1760*/  ISETP.NE.U32.AND P2, PT, RZ, UR8, PT ;  /* 0x00000008ff007c0c */ /* 0x000fe2000bf45070 */
[----:B------:R-:W-:Y:S01]  /*1770*/  ULDC UR4, c[0x0][0x424] ;  /* 0x0001090000047ab9 */ /* 0x000fe20000000800 */
[----:B------:R1:W-:Y:S01]  /*1780*/  STL [R1+0x14], R26 ;  /* 0x0000141a01007387 */ /* 0x0003e20000100800 */
[----:B------:R-:W-:Y:S01]  /*1790*/  USEL UR4, UR4, 0x1, UP0 ;  /* 0x0000000104047887 */ /* 0x000fe20008000000 */
[----:B------:R-:W-:Y:S01]  /*17a0*/  ISETP.NE.AND.EX P2, PT, RZ, UR9, PT, P2 ;  /* 0x00000009ff007c0c */ /* 0x000fe2000bf45320 */
[----:B------:R-:W-:Y:S01]  /*17b0*/  ULDC UR5, c[0x0][0x2f0] ;  /* 0x0000bc0000057ab9 */ /* 0x000fe20000000800 */
[----:B------:R-:W-:Y:S01]  /*17c0*/  IMAD.MOV.U32 R41, RZ, RZ, R0 ;  /* 0x000000ffff297224 */ /* 0x000fe200078e0000 */
[----:B------:R-:W-:-:S03]  /*17d0*/  UIMAD UR4, UR4, UR5, URZ ;  /* 0x00000005040472a4 */ /* 0x000fc6000f8e023f */
[----:B------:R-:W-:Y:S01]  /*17e0*/  ULDC UR5, c[0x0][0x348] ;  /* 0x0000d20000057ab9 */ /* 0x000fe20000000800 */
[----:B------:R-:W-:Y:S08]  /*17f0*/  @P1 BRA `(.L_x_589) ;  /* 0x0000000000241947 */ /* 0x000ff00003800000 */
[----:B------:R-:W-:Y:S02]  /*1800*/  ULDC.64 UR6, c[0x0][0xa00] ;  /* 0x0002800000067ab9 */ /* 0x000fe40000000a00 */
[----:B------:R-:W-:-:S04]  /*1810*/  ISETP.NE.U32.AND P1, PT, RZ, UR6, PT ;  /* 0x00000006ff007c0c */ /* 0x000fc8000bf25070 */
[----:B------:R-:W-:-:S13]  /*1820*/  ISETP.NE.AND.EX P1, PT, RZ, UR7, PT, P1 ;  /* 0x00000007ff007c0c */ /* 0x000fda000bf25310 */
[----:B------:R-:W-:Y:S05]  /*1830*/  @!P1 BRA `(.L_x_589) ;  /* 0x0000000000149947 */ /* 0x000fea0003800000 */
[----:B-1----:R-:W0:Y:S02]  /*1840*/  LDC.64 R4, c[0x0][0xa00] ;  /* 0x00028000ff047b82 */ /* 0x002e240000000a00 */
[----:B0-----:R-:W-:-:S05]  /*1850*/  IMAD.WIDE R4, R41, 0x4, R4 ;  /* 0x0000000429047825 */ /* 0x001fca00078e0204 */
[----:B-----5:R-:W2:Y:S04]  /*1860*/  LDG.E R24, desc[UR40][R4.64] ;  /* 0x0000002804187981 */ /* 0x020ea8000c1e1900 */
[----:B------:R-:W2:Y:S02]  /*1870*/  LDG.E R7, desc[UR40][R4.64+0x4] ;  /* 0x0000042804077981 */ /* 0x000ea4000c1e1900 */
[----:B--2---:R-:W-:-:S07]  /*1880*/  IMAD.IADD R24, R7, 0x1, -R24 ;  /* 0x0000000107187824 */ /* 0x004fce00078e0a18 */
.L_x_589:
[----:B------:R-:W-:Y:S02]  /*1890*/  IMAD.U32 R40, RZ, RZ, UR5 ;  /* 0x00000005ff287e24 */ /* 0x000fe4000f8e00ff */
[----:B------:R-:W-:Y:S01]  /*18a0*/  IMAD.U32 R28, RZ, RZ, UR4 ;  /* 0x00000004ff1c7e24 */ /* 0x000fe2000f8e00ff */
[----:B------:R-:W-:Y:S06]  /*18b0*/  @!P2 BRA `(.L_x_590) ;  /* 0x000000000010a947 */ /* 0x000fec0003800000 */
[----:B-1----:R-:W-:-:S04]  /*18c0*/  IADD3 R4, P0, R31, UR8, RZ ;  /* 0x000000081f047c10 */ /* 0x002fc8000ff1e0ff */
[----:B------:R-:W-:-:S05]  /*18d0*/  IADD3.X R5, R30, UR9, RZ, P0, !PT ;  /* 0x000000091e057c10 */ /* 0x000fca00087fe4ff */
[----:B------:R0:W5:Y:S01]  /*18e0*/  LDG.E R28, desc[UR40][R4.64] ;  /* 0x00000028041c7981 */ /* 0x000162000c1e1900 */
[----:B------:R-:W-:Y:S05]  /*18f0*/  BRA `(.L_x_591) ;  /* 0x0000000000107947 */ /* 0x000fea0003800000 */
.L_x_590:
[----:B------:R-:W-:Y:S05]  /*1900*/  @!P0 BRA `(.L_x_591) ;  /* 0x00000000000c8947 */ /* 0x000fea0003800000 */
[----:B-1----:R-:W2:Y:S04]  /*1910*/  LDG.E R5, desc[UR40][R8.64] ;  /* 0x0000002808057981 */ /* 0x002ea8000c1e1900 */
[----:B------:R-:W2:Y:S02]  /*1920*/  LDG.E R28, desc[UR40][R8.64+0x4] ;  /* 0x00000428081c7981 */ /* 0x000ea4000c1e1900 */
[----:B--2---:R-:W-:-:S07]  /*1930*/  IMAD.IADD R28, R28, 0x1, -R5 ;  /* 0x000000011c1c7824 */ /* 0x004fce00078e0a05 */
.L_x_591:
[----:B------:R-:W-:Y:S02]  /*1940*/  ULDC.64 UR4, c[0x0][0xa10] ;  /* 0x0002840000047ab9 */ /* 0x000fe40000000a00 */
[----:B------:R-:W-:-:S04]  /*1950*/  ISETP.NE.U32.AND P0, PT, RZ, UR4, PT ;  /* 0x00000004ff007c0c */ /* 0x000fc8000bf05070 */
[----:B------:R-:W-:Y:S01]  /*1960*/  ISETP.NE.AND.EX P0, PT, RZ, UR5, PT, P0 ;  /* 0x00000005ff007c0c */ /* 0x000fe2000bf05300 */
[----:B-----5:R-:W-:Y:S01]  /*1970*/  IMAD.IADD R11, R28, 0x1, -R3 ;  /* 0x000000011c0b7824 */ /* 0x020fe200078e0a03 */
[----:B------:R-:W-:-:S11]  /*1980*/  ULDC.64 UR4, c[0x0][0xa30] ;  /* 0x00028c0000047ab9 */ /* 0x000fd60000000a00 */
[----:B01----:R-:W0:Y:S02]  /*1990*/  @P0 LDC.64 R4, c[0x0][0xa10] ;  /* 0x00028400ff040b82 */ /* 0x003e240000000a00 */
[----:B0-----:R-:W-:-:S05]  /*19a0*/  @P0 IMAD.WIDE R4, R41, 0x4, R4 ;  /* 0x0000000429040825 */ /* 0x001fca00078e0204 */
[----:B------:R-:W2:Y:S04]  /*19b0*/  @P0 LDG.E R0, desc[UR40][R4.64] ;  /* 0x0000002804000981 */ /* 0x000ea8000c1e1900 */
[----:B------:R-:W2:Y:S01]  /*19c0*/  @P0 LDG.E R9, desc[UR40][R4.64+0x4] ;  /* 0x0000042804090981 */ /* 0x000ea2000c1e1900 */
[----:B------:R-:W-:Y:S01]  /*19d0*/  IMAD.MOV R39, RZ, RZ, -R11 ;  /* 0x000000ffff277224 */ /* 0x000fe200078e0a0b */
[----:B------:R-:W-:Y:S02]  /*19e0*/  ISETP.NE.U32.AND P1, PT, RZ, UR4, PT ;  /* 0x00000004ff007c0c */ /* 0x000fe4000bf25070 */
[----:B------:R-:W-:Y:S02]  /*19f0*/  MOV R27, R28 ;  /* 0x0000001c001b7202 */ /* 0x000fe40000000f00 */
[----:B------:R-:W-:-:S02]  /*1a00*/  VIMNMX R39, RZ, R39, !PT ;  /* 0x00000027ff277248 */ /* 0x000fc40007fe0100 */
[----:B------:R-:W-:-:S13]  /*1a10*/  ISETP.NE.AND.EX P1, PT, RZ, UR5, PT, P1 ;  /* 0x00000005ff007c0c */ /* 0x000fda000bf25310 */
[----:B------:R-:W-:-:S04]  /*1a20*/  @P1 IADD3 R6, P2, R31, UR4, RZ ;  /* 0x000000041f061c10 */ /* 0x000fc8000ff5e0ff */
[----:B------:R-:W-:-:S05]  /*1a30*/  @P1 IADD3.X R7, R30, UR5, RZ, P2, !PT ;  /* 0x000000051e071c10 */ /* 0x000fca00097fe4ff */
[----:B------:R0:W5:Y:S01]  /*1a40*/  @P1 LDG.E R27, desc[UR40][R6.64] ;  /* 0x00000028061b1981 */ /* 0x000162000c1e1900 */
[----:B--2---:R-:W-:-:S04]  /*1a50*/  @P0 IMAD.IADD R40, R9, 0x1, -R0 ;  /* 0x0000000109280824 */ /* 0x004fc800078e0a00 */
[----:B------:R-:W-:-:S04]  /*1a60*/  IMAD.IADD R171, R11, 0x1, R40 ;  /* 0x000000010bab7824 */ /* 0x000fc800078e0228 */
[----:B------:R-:W-:-:S05]  /*1a70*/  VIADD R0, R171, 0x3f ;  /* 0x0000003fab007836 */ /* 0x000fca0000000000 */
[----:B------:R-:W-:-:S04]  /*1a80*/  SHF.R.S32.HI R3, RZ, 0x1f, R0 ;  /* 0x0000001fff037819 */ /* 0x000fc80000011400 */
[----:B------:R-:W-:-:S04]  /*1a90*/  LEA.HI R3, R3, R0, RZ, 0x6 ;  /* 0x0000000003037211 */ /* 0x000fc800078f30ff */
[----:B------:R-:W-:Y:S02]  /*1aa0*/  LOP3.LUT R5, R3, 0xffffffc0, RZ, 0xc0, !PT ;  /* 0xffffffc003057812 */ /* 0x000fe400078ec0ff */
[----:B------:R-:W-:Y:S02]  /*1ab0*/  SHF.R.S32.HI R172, RZ, 0x6, R3 ;  /* 0x00000006ffac7819 */ /* 0x000fe40000011403 */
[----:B------:R-:W-:-:S04]  /*1ac0*/  VIADDMNMX R0, R5, -R11, R40, PT ;  /* 0x8000000b05007246 */ /* 0x000fc80003800128 */
[----:B------:R-:W-:Y:S02]  /*1ad0*/  ISETP.GT.AND P0, PT, R0, R39, PT ;  /* 0x000000270000720c */ /* 0x000fe40003f04270 */
[----:B------:R-:W-:-:S04]  /*1ae0*/  SHF.R.U32.HI R39, RZ, 0x6, R39 ;  /* 0x00000006ff277819 */ /* 0x000fc80000011627 */
[----:B------:R-:W-:-:S07]  /*1af0*/  MOV R38, R39 ;  /* 0x0000002700267202 */ /* 0x000fce0000000f00 */
[----:B------:R-:W-:-:S05]  /*1b00*/  @P0 VIADD R0, R0, 0x3f ;  /* 0x0000003f00000836 */ /* 0x000fca0000000000 */
[----:B------:R-:W-:-:S04]  /*1b10*/  @P0 SHF.R.S32.HI R5, RZ, 0x1f, R0 ;  /* 0x0000001fff050819 */ /* 0x000fc80000011400 */
[----:B------:R-:W-:-:S04]  /*1b20*/  @P0 LEA.HI R5, R5, R0, RZ, 0x6 ;  /* 0x0000000005050211 */ /* 0x000fc800078f30ff */
[----:B------:R-:W-:Y:S02]  /*1b30*/  @P0 SHF.R.S32.HI R38, RZ, 0x6, R5 ;  /* 0x00000006ff260819 */ /* 0x000fe40000011405 */
[----:B------:R-:W-:Y:S02]  /*1b40*/  PLOP3.LUT P0, PT, PT, PT, PT, 0x80, 0x0 ;  /* 0x000000000000781c */ /* 0x000fe40003f0f070 */
[----:B------:R-:W-:-:S13]  /*1b50*/  ISETP.GT.AND P1, PT, R38, R39, PT ;  /* 0x000000272600720c */ /* 0x000fda0003f24270 */
[----:B0-----:R-:W-:Y:S05]  /*1b60*/  @!P1 BRA `(.L_x_592) ;  /* 0x0000002c00389947 */ /* 0x001fea0003800000 */
[----:B------:R-:W-:Y:S01]  /*1b70*/  VIADD R0, R2, 0x22400 ;  /* 0x0002240002007836 */ /* 0x000fe20000000000 */
[----:B------:R-:W-:Y:S04]  /*1b80*/  BSSY B6, `(.L_x_593) ;  /* 0x0000013000067945 */ /* 0x000fe80003800000 */
[----:B------:R-:W-:-:S13]  /*1b90*/  LOP3.LUT P0, RZ, R0, 0x3ff, RZ, 0xc0, !PT ;  /* 0x000003ff00ff7812 */ /* 0x000fda000780c0ff */
        /* <DEDUP_REMOVED lines=16> */
[----:B-1---5:R-:W-:Y:S05]  /*1ca0*/  CALL.ABS.NOINC R14 ;  /* 0x000000000e007343 */ /* 0x022fea0003c00000 */
.L_x_594:
[----:B------:R-:W-:Y:S05]  /*1cb0*/  BSYNC B6 ;  /* 0x0000000000067941 */ /* 0x000fea0003800000 */
.L_x_593:
        /* <DEDUP_REMOVED lines=11> */
[----:B------:R-:W-:Y:S01]  /*1d70*/  MOV R6, UR6 ;  /* 0x0000000600067c02 */ /* 0x000fe20008000f00 */
        /* <DEDUP_REMOVED lines=8> */
.L_x_596:
[----:B------:R-:W-:Y:S05]  /*1e00*/  BSYNC B6 ;  /* 0x0000000000067941 */ /* 0x000fea0003800000 */
.L_x_595:
[----:B------:R-:W-:Y:S01]  /*1e10*/  ULDC.64 UR4, c[0x0][0x9f8] ;  /* 0x00027e0000047ab9 */ /* 0x000fe20000000a00 */
[----:B------:R-:W0:Y:S01]  /*1e20*/  LDC.64 R4, c[0x0][0x3f8] ;  /* 0x0000fe00ff047b82 */ /* 0x000e220000000a00 */
[----:B------:R-:W-:-:S04]  /*1e30*/  ISETP.NE.U32.AND P0, PT, RZ, UR4, PT ;  /* 0x00000004ff007c0c */ /* 0x000fc8000bf05070 */
[----:B------:R-:W-:-:S03]  /*1e40*/  ISETP.NE.AND.EX P0, PT, RZ, UR5, PT, P0 ;  /* 0x00000005ff007c0c */ /* 0x000fc6000bf05300 */
[----:B------:R-:W1:Y:S08]  /*1e50*/  LDC.64 R46, c[0x0][0x408] ;  /* 0x00010200ff2e7b82 */ /* 0x000e700000000a00 */
[----:B------:R-:W2:Y:S02]  /*1e60*/  LDC R51, c[0x0][0x3f4] ;  /* 0x0000fd00ff337b82 */ /* 0x000ea40000000800 */
[----:B------:R-:W-:-:S02]  /*1e70*/  @P0 IADD3 R6, P1, R31, UR4, RZ ;  /* 0x000000041f060c10 */ /* 0x000fc4000ff3e0ff */
[----:B------:R-:W-:Y:S01]  /*1e80*/  SHF.R.S32.HI R3, RZ, 0x1f, R184 ;  /* 0x0000001fff037819 */ /* 0x000fe200000114b8 */
[----:B------:R-:W3:Y:S01]  /*1e90*/  S2R R12, SR_TID.X ;  /* 0x00000000000c7919 */ /* 0x000ee20000002100 */
[----:B------:R-:W-:Y:S02]  /*1ea0*/  @P0 IADD3.X R7, R30, UR5, RZ, P1, !PT ;  /* 0x000000051e070c10 */ /* 0x000fe40008ffe4ff */
[----:B------:R-:W-:Y:S01]  /*1eb0*/  SHF.R.S32.HI R187, RZ, 0x1f, R186 ;  /* 0x0000001fffbb7819 */ /* 0x000fe200000114ba */
[----:B0-----:R-:W-:-:S04]  /*1ec0*/  IMAD.WIDE.U32 R32, R184, R4, R16 ;  /* 0x00000004b8207225 */ /* 0x001fc800078e0010 */
[----:B------:R-:W-:Y:S01]  /*1ed0*/  IMAD.SHL.U32 R44, R190, 0x40, RZ ;  /* 0x00000040be2c7824 */ /* 0x000fe200078e00ff */
[----:B------:R0:W4:Y:S01]  /*1ee0*/  @P0 LDG.E R41, desc[UR40][R6.64] ;  /* 0x0000002806290981 */ /* 0x000122000c1e1900 */
[C---:B------:R-:W-:Y:S01]  /*1ef0*/  IMAD R0, R3.reuse, R4, RZ ;  /* 0x0000000403007224 */ /* 0x040fe200078e02ff */
[----:B------:R-:W-:Y:S01]  /*1f00*/  SHF.L.U64.HI R42, R4, 0x6, R5 ;  /* 0x00000006042a7819 */ /* 0x000fe20000010205 */
[----:B-1----:R-:W-:Y:S01]  /*1f10*/  IMAD R3, R3, R46, RZ ;  /* 0x0000002e03037224 */ /* 0x002fe200078e02ff */
[----:B------:R-:W1:Y:S01]  /*1f20*/  S2R R30, SR_TID.X ;  /* 0x00000000001e7919 */ /* 0x000e620000002100 */
[----:B------:R-:W-:Y:S01]  /*1f30*/  IMAD R9, R184, R5, R0 ;  /* 0x00000005b8097224 */ /* 0x000fe200078e0200 */
[----:B------:R-:W-:Y:S01]  /*1f40*/  LOP3.LUT R44, R44, 0x1c0, RZ, 0xc0, !PT ;  /* 0x000001c02c2c7812 */ /* 0x000fe200078ec0ff */
[----:B------:R-:W-:Y:S01]  /*1f50*/  IMAD R11, R184, R47, R3 ;  /* 0x0000002fb80b7224 */ /* 0x000fe200078e0203 */
[----:B------:R-:W-:Y:S01]  /*1f60*/  SHF.L.U32 R43, R4, 0x6, RZ ;  /* 0x00000006042b7819 */ /* 0x000fe200000006ff */
[-C--:B------:R-:W-:Y:S01]  /*1f70*/  IMAD.WIDE.U32 R20, R184, R4.reuse, R186 ;  /* 0x00000004b8147225 */ /* 0x080fe200078e00ba */
[----:B--2---:R-:W-:Y:S01]  /*1f80*/  ISETP.GE.AND P3, PT, R16, R51, PT ;  /* 0x000000331000720c */ /* 0x004fe20003f66270 */
[----:B------:R-:W-:Y:S01]  /*1f90*/  ULDC UR4, c[0x0][0x2f4] ;  /* 0x0000bd0000047ab9 */ /* 0x000fe20000000800 */
[----:B0----5:R-:W-:Y:S01]  /*1fa0*/  SHF.R.S32.HI R7, RZ, 0x1f, R27 ;  /* 0x0000001fff077819 */ /* 0x021fe2000001141b */
[----:B------:R-:W-:Y:S01]  /*1fb0*/  IMAD.IADD R21, R21, 0x1, R9 ;  /* 0x0000000115157824 */ /* 0x000fe200078e0209 */
[----:B------:R-:W-:Y:S01]  /*1fc0*/  SEL R3, R51, RZ, P3 ;  /* 0x000000ff33037207 */ /* 0x000fe20001800000 */
[----:B------:R-:W-:Y:S01]  /*1fd0*/  IMAD.IADD R33, R9, 0x1, R33 ;  /* 0x0000000109217824 */ /* 0x000fe200078e0221 */
[----:B------:R-:W-:Y:S01]  /*1fe0*/  SHF.L.U64.HI R45, R46, 0x6, R47 ;  /* 0x000000062e2d7819 */ /* 0x000fe2000001022f */
[----:B------:R-:W-:Y:S01]  /*1ff0*/  IMAD R8, R7, R4, RZ ;  /* 0x0000000407087224 */ /* 0x000fe200078e02ff */
[----:B------:R-:W-:Y:S01]  /*2000*/  IADD3 R0, R29, R28, RZ ;  /* 0x0000001c1d007210 */ /* 0x000fe20007ffe0ff */
[C---:B------:R-:W-:Y:S01]  /*2010*/  IMAD.IADD R3, R16.reuse, 0x1, R3 ;  /* 0x0000000110037824 */ /* 0x040fe200078e0203 */
[----:B------:R-:W-:Y:S01]  /*2020*/  SHF.R.S32.HI R48, RZ, 0x1f, R26 ;  /* 0x0000001fff307819 */ /* 0x000fe2000001141a */
[----:B------:R-:W-:Y:S01]  /*2030*/  IMAD.WIDE.U32 R20, R27, R4, R20 ;  /* 0x000000041b147225 */ /* 0x000fe200078e0014 */
[----:B------:R-:W-:-:S02]  /*2040*/  ISETP.GE.AND P2, PT, R16, UR4, PT ;  /* 0x0000000410007c0c */ /* 0x000fc4000bf46270 */
[----:B------:R-:W-:Y:S01]  /*2050*/  SHF.R.S32.HI R6, RZ, 0x1f, R3 ;  /* 0x0000001fff067819 */ /* 0x000fe20000011403 */
[----:B------:R-:W-:Y:S01]  /*2060*/  IMAD.WIDE.U32 R32, R27, R4, R32 ;  /* 0x000000041b207225 */ /* 0x000fe200078e0020 */
[----:B------:R-:W-:Y:S02]  /*2070*/  LOP3.LUT R4, R44, 0x18, R16, 0xf8, !PT ;  /* 0x000000182c047812 */ /* 0x000fe400078ef810 */
[----:B------:R-:W-:Y:S01]  /*2080*/  LEA.HI R3, R6, R3, RZ, 0x3 ;  /* 0x0000000306037211 */ /* 0x000fe200078f18ff */
[-C--:B------:R-:W-:Y:S01]  /*2090*/  IMAD R6, R7, R46.reuse, RZ ;  /* 0x0000002e07067224 */ /* 0x080fe200078e02ff */
[----:B---3--:R-:W-:Y:S01]  /*20a0*/  SHF.R.U32.HI R12, RZ, 0x7, R12 ;  /* 0x00000007ff0c7819 */ /* 0x008fe2000001160c */
[-C--:B------:R-:W-:Y:S01]  /*20b0*/  IMAD.WIDE.U32 R34, R184, R46.reuse, R186 ;  /* 0x0000002eb8227225 */ /* 0x080fe200078e00ba */
[----:B------:R-:W-:Y:S02]  /*20c0*/  LOP3.LUT R58, R3, 0xfffffff8, RZ, 0xc0, !PT ;  /* 0xfffffff8033a7812 */ /* 0x000fe400078ec0ff */
[----:B------:R-:W-:Y:S01]  /*20d0*/  ISETP.GE.AND P1, PT, R19, UR4, PT ;  /* 0x0000000413007c0c */ /* 0x000fe2000bf26270 */
[----:B------:R-:W-:Y:S01]  /*20e0*/  IMAD R59, R27, R47, R6 ;  /* 0x0000002f1b3b7224 */ /* 0x000fe200078e0206 */
[----:B------:R-:W-:Y:S01]  /*20f0*/  SHF.R.U32.HI R47, RZ, 0x3, R44 ;  /* 0x00000003ff2f7819 */ /* 0x000fe2000001162c */
[----:B-1----:R-:W-:Y:S01]  /*2100*/  VIADD R30, R30, 0xffffff80 ;  /* 0xffffff801e1e7836 */ /* 0x002fe20000000000 */
[----:B------:R-:W-:Y:S01]  /*2110*/  SHF.R.S32.HI R61, RZ, 0x1f, R58 ;  /* 0x0000001fff3d7819 */ /* 0x000fe2000001143a */
[----:B------:R-:W-:Y:S01]  /*2120*/  IMAD.WIDE.U32 R36, R184, R46, R16 ;  /* 0x0000002eb8247225 */ /* 0x000fe200078e0010 */
[----:B------:R-:W-:-:S02]  /*2130*/  LOP3.LUT R4, R4, R47, RZ, 0x3c, !PT ;  /* 0x0000002f04047212 */ /* 0x000fc400078e3cff */
[----:B------:R-:W-:Y:S01]  /*2140*/  SHF.R.S32.HI R10, RZ, 0x1f, R30 ;  /* 0x0000001fff0a7819 */ /* 0x000fe2000001141e */
[----:B------:R-:W-:Y:S01]  /*2150*/  IMAD.IADD R35, R35, 0x1, R11 ;  /* 0x0000000123237824 */ /* 0x000fe200078e020b */
[----:B------:R-:W-:Y:S01]  /*2160*/  LEA R52, R209, R4, 0x9 ;  /* 0x00000004d1347211 */ /* 0x000fe200078e48ff */
[----:B------:R-:W-:Y:S01]  /*2170*/  IMAD.IADD R37, R11, 0x1, R37 ;  /* 0x000000010b257824 */ /* 0x000fe200078e0225 */
[----:B------:R-:W-:Y:S01]  /*2180*/  LEA.HI R10, R10, R30, RZ, 0x2 ;  /* 0x0000001e0a0a7211 */ /* 0x000fe200078f10ff */
[CC--:B------:R-:W-:Y:S01]  /*2190*/  IMAD.WIDE.U32 R34, R27.reuse, R46.reuse, R34 ;  /* 0x0000002e1b227225 */ /* 0x0c0fe200078e0022 */
[----:B------:R-:W-:Y:S02]  /*21a0*/  LOP3.LUT R4, R44, 0x38, R3, 0xf8, !PT ;  /* 0x000000382c047812 */ /* 0x000fe400078ef803 */
[----:B------:R-:W-:Y:S01]  /*21b0*/  LOP3.LUT R10, R10, 0xfffffffc, RZ, 0xc0, !PT ;  /* 0xfffffffc0a0a7812 */ /* 0x000fe200078ec0ff */
[C---:B------:R-:W-:Y:S01]  /*21c0*/  IMAD R9, R27.reuse, R5, R8 ;  /* 0x000000051b097224 */ /* 0x040fe200078e0208 */
[----:B------:R-:W-:Y:S01]  /*21d0*/  LOP3.LUT R4, R4, R47, RZ, 0x3c, !PT ;  /* 0x0000002f04047212 */ /* 0x000fe200078e3cff */
[----:B------:R-:W-:-:S04]  /*21e0*/  IMAD.WIDE.U32 R36, R27, R46, R36 ;  /* 0x0000002e1b247225 */ /* 0x000fc800078e0024 */
[----:B------:R-:W-:Y:S02]  /*21f0*/  IMAD.IADD R10, R30, 0x1, -R10 ;  /* 0x000000011e0a7824 */ /* 0x000fe400078e0a0a */
[----:B------:R-:W-:Y:S02]  /*2200*/  IMAD.IADD R55, R35, 0x1, R59 ;  /* 0x0000000123377824 */ /* 0x000fe400078e023b */
[----:B------:R-:W-:Y:S02]  /*2210*/  IMAD.SHL.U32 R46, R46, 0x40, RZ ;  /* 0x000000402e2e7824 */ /* 0x000fe400078e00ff */
[----:B------:R-:W-:Y:S02]  /*2220*/  VIADD R49, R12, 0x8 ;  /* 0x000000080c317836 */ /* 0x000fe40000000000 */
[----:B------:R-:W-:Y:S02]  /*2230*/  IMAD R50, R10, 0x40, R184 ;  /* 0x000000400a327824 */ /* 0x000fe400078e02b8 */
[----:B------:R-:W-:-:S02]  /*2240*/  IMAD.SHL.U32 R51, R51, 0x2, RZ ;  /* 0x0000000233337824 */ /* 0x000fc400078e00ff */
[----:B------:R-:W-:Y:S02]  /*2250*/  IMAD.IADD R53, R21, 0x1, R9 ;  /* 0x0000000115357824 */ /* 0x000fe400078e0209 */
[----:B------:R-:W-:Y:S02]  /*2260*/  IMAD.IADD R54, R9, 0x1, R33 ;  /* 0x0000000109367824 */ /* 0x000fe400078e0221 */
[----:B------:R-:W-:Y:S02]  /*2270*/  IMAD.IADD R59, R59, 0x1, R37 ;  /* 0x000000013b3b7824 */ /* 0x000fe400078e0225 */
[----:B------:R-:W-:Y:S01]  /*2280*/  IMAD R62, R209, 0x200, R4 ;  /* 0x00000200d13e7824 */ /* 0x000fe200078e0204 */
[----:B----4-:R-:W-:-:S07]  /*2290*/  SHF.R.S32.HI R60, RZ, 0x1f, R41 ;  /* 0x0000001fff3c7819 */ /* 0x010fce0000011429 */
.L_x_629:
[----:B0-----:R-:W0:Y:S01]  /*22a0*/  LDC R65, c[0x0][0x430] ;  /* 0x00010c00ff417b82 */ /* 0x001e220000000800 */
[----:B------:R-:W-:Y:S02]  /*22b0*/  VIADD R38, R38, 0xffffffff ;  /* 0xffffffff26267836 */ /* 0x000fe40000000000 */
[----:B------:R-:W-:-:S03]  /*22c0*/  IMAD.MOV.U32 R64, RZ, RZ, RZ ;  /* 0x000000ffff407224 */ /* 0x000fc600078e00ff */
[----:B------:R-:W-:Y:S02]  /*22d0*/  LEA R5, R38, R50, 0x6 ;  /* 0x0000003226057211 */ /* 0x000fe400078e30ff */
[----:B-1----:R-:W1:Y:S02]  /*22e0*/  LDC R73, c[0x0][0x3f4] ;  /* 0x0000fd00ff497b82 */ /* 0x002e640000000800 */
[----:B------:R-:W-:Y:S01]  /*22f0*/  ISETP.GE.AND P0, PT, R5, R40, PT ;  /* 0x000000280500720c */ /* 0x000fe20003f06270 */
[----:B------:R-:W-:-:S03]  /*2300*/  IMAD.IADD R12, R0, 0x1, R5 ;  /* 0x00000001000c7824 */ /* 0x000fc600078e0205 */
[----:B------:R-:W-:Y:S01]  /*2310*/  ISETP.GT.OR P0, PT, R50, 0x3f, P0 ;  /* 0x0000003f3200780c */ /* 0x000fe20000704670 */
[----:B------:R-:W-:Y:S01]  /*2320*/  IMAD.MOV.U32 R8, RZ, RZ, R12 ;  /* 0x000000ffff087224 */ /* 0x000fe200078e000c */
[----:B0-----:R-:W-:-:S11]  /*2330*/  ISETP.NE.AND P4, PT, R65, 0x1, PT ;  /* 0x000000014100780c */ /* 0x001fd60003f85270 */
[----:B------:R-:W0:Y:S08]  /*2340*/  @!P0 LDC.64 R6, c[0x0][0x428] ;  /* 0x00010a00ff068b82 */ /* 0x000e300000000a00 */
[----:B------:R-:W2:Y:S08]  /*2350*/  @!P0 LDC.64 R4, c[0x0][0x418] ;  /* 0x00010600ff048b82 */ /* 0x000eb00000000a00 */
[----:B---3--:R-:W3:Y:S08]  /*2360*/  @P4 LDC R9, c[0x0][0x434] ;  /* 0x00010d00ff094b82 */ /* 0x008ef00000000800 */
[----:B------:R-:W4:Y:S01]  /*2370*/  @P4 LDC R10, c[0x0][0x438] ;  /* 0x00010e00ff0a4b82 */ /* 0x000f220000000800 */
[----:B---3--:R-:W-:-:S05]  /*2380*/  @P4 IMAD.HI.U32 R9, R12, R9, RZ ;  /* 0x000000090c094227 */ /* 0x008fca00078e00ff */
[----:B----4-:R-:W-:Y:S01]  /*2390*/  @P4 SHF.R.U32.HI R8, RZ, R10, R9 ;  /* 0x0000000aff084219 */ /* 0x010fe20000011609 */
[----:B0-----:R-:W-:-:S03]  /*23a0*/  @!P0 IMAD R10, R60, R6, RZ ;  /* 0x000000063c0a8224 */ /* 0x001fc600078e02ff */
[----:B------:R-:W-:Y:S01]  /*23b0*/  @!P0 SHF.R.S32.HI R9, RZ, 0x1f, R8 ;  /* 0x0000001fff098819 */ /* 0x000fe20000011408 */
[C---:B------:R-:W-:Y:S02]  /*23c0*/  @!P0 IMAD R11, R41.reuse, R7, R10 ;  /* 0x00000007290b8224 */ /* 0x040fe400078e020a */
[----:B------:R-:W-:-:S04]  /*23d0*/  @!P0 IMAD.WIDE.U32 R6, R41, R6, R8 ;  /* 0x0000000629068225 */ /* 0x000fc800078e0008 */
[----:B------:R-:W-:Y:S01]  /*23e0*/  @!P0 IMAD.IADD R7, R7, 0x1, R11 ;  /* 0x0000000107078824 */ /* 0x000fe200078e020b */
[----:B--2---:R-:W-:-:S04]  /*23f0*/  @!P0 LEA R4, P4, R6, R4, 0x2 ;  /* 0x0000000406048211 */ /* 0x004fc800078810ff */
[----:B------:R-:W-:-:S05]  /*2400*/  @!P0 LEA.HI.X R5, R6, R5, R7, 0x2, P4 ;  /* 0x0000000506058211 */ /* 0x000fca00020f1407 */
[----:B------:R0:W5:Y:S01]  /*2410*/  @!P0 LDG.E R64, desc[UR40][R4.64] ;  /* 0x0000002804408981 */ /* 0x000162000c1e1900 */
[----:B-1----:R-:W-:Y:S01]  /*2420*/  ISETP.GE.AND P0, PT, R73, 0x1, PT ;  /* 0x000000014900780c */ /* 0x002fe20003f06270 */
[----:B------:R-:W-:Y:S01]  /*2430*/  IMAD.SHL.U32 R71, R22, 0x1000, RZ ;  /* 0x0000100016477824 */ /* 0x000fe200078e00ff */
[----:B------:R-:W-:Y:S05]  /*2440*/  YIELD ;  /* 0x0000000000007946 */ /* 0x000fea0003800000 */
[----:B------:R-:W-:Y:S01]  /*2450*/  IADD3 R75, R52, R71, RZ ;  /* 0x00000047344b7210 */ /* 0x000fe20007ffe0ff */
[----:B------:R-:W-:Y:S01]  /*2460*/  IMAD.MOV R6, RZ, RZ, -R8 ;  /* 0x000000ffff067224 */ /* 0x000fe200078e0a08 */
[----:B------:R-:W-:Y:S01]  /*2470*/  BSSY B0, `(.L_x_597) ;  /* 0x00001a2000007945 */ /* 0x000fe20003800000 */
[----:B------:R-:W-:-:S02]  /*2480*/  ISETP.GT.AND P4, PT, R38, R39, PT ;  /* 0x000000272600720c */ /* 0x000fc40003f84270 */
[----:B------:R-:W-:Y:S02]  /*2490*/  IMAD R65, R65, R6, R12 ;  /* 0x0000000641417224 */ /* 0x000fe400078e020c */
[----:B------:R-:W-:Y:S01]  /*24a0*/  IMAD R75, R75, 0x2, R2 ;  /* 0x000000024b4b7824 */ /* 0x000fe200078e0202 */
[----:B0-----:R-:W-:Y:S08]  /*24b0*/  @!P0 BRA `(.L_x_598) ;  /* 0x00000014009c8947 */ /* 0x001ff00003800000 */
[----:B------:R-:W-:Y:S01]  /*24c0*/  SHF.R.S32.HI R67, RZ, 0x1f, R65 ;  /* 0x0000001fff437819 */ /* 0x000fe20000011441 */
[----:B------:R-:W-:Y:S01]  /*24d0*/  ULDC.64 UR4, c[0x0][0x300] ;  /* 0x0000c00000047ab9 */ /* 0x000fe20000000a00 */
[----:B-----5:R-:W-:Y:S01]  /*24e0*/  SHF.R.S32.HI R66, RZ, 0x1f, R64 ;  /* 0x0000001fff427819 */ /* 0x020fe20000011440 */
[----:B------:R-:W-:Y:S01]  /*24f0*/  IMAD.WIDE.U32 R4, R65, UR4, RZ ;  /* 0x0000000441047c25 */ /* 0x000fe2000f8e00ff */
[----:B------:R-:W-:Y:S01]  /*2500*/  ULDC.U8 UR6, c[0x0][0x410] ;  /* 0x0001040000067ab9 */ /* 0x000fe20000000000 */
[----:B------:R-:W-:Y:S02]  /*2510*/  SHF.R.S32.HI R11, RZ, 0x1f, R38 ;  /* 0x0000001fff0b7819 */ /* 0x000fe40000011426 */
[----:B------:R-:W-:Y:S01]  /*2520*/  IMAD R6, R67, UR4, RZ ;  /* 0x0000000443067c24 */ /* 0x000fe2000f8e02ff */
[----:B------:R-:W-:Y:S01]  /*2530*/  ISETP.NE.AND P0, PT, RZ, UR6, PT ;  /* 0x00000006ff007c0c */ /* 0x000fe2000bf05270 */
[----:B------:R-:W-:Y:S02]  /*2540*/  IMAD R8, R42, R38, RZ ;  /* 0x000000262a087224 */ /* 0x000fe400078e02ff */
[----:B------:R-:W-:Y:S01]  /*2550*/  IMAD R7, R65, UR5, R6 ;  /* 0x0000000541077c24 */ /* 0x000fe2000f8e0206 */
[----:B------:R-:W-:-:S02]  /*2560*/  ULDC.64 UR4, c[0x0][0x310] ;  /* 0x0000c40000047ab9 */ /* 0x000fc40000000a00 */
[----:B------:R-:W-:Y:S02]  /*2570*/  IMAD R9, R66, UR4, RZ ;  /* 0x0000000442097c24 */ /* 0x000fe4000f8e02ff */
[----:B------:R-:W-:Y:S02]  /*2580*/  IMAD.IADD R5, R5, 0x1, R7 ;  /* 0x0000000105057824 */ /* 0x000fe400078e0207 */
[C---:B------:R-:W-:Y:S02]  /*2590*/  IMAD R9, R64.reuse, UR5, R9 ;  /* 0x0000000540097c24 */ /* 0x040fe4000f8e0209 */
[----:B------:R-:W-:Y:S01]  /*25a0*/  IMAD.WIDE.U32 R4, R64, UR4, R4 ;  /* 0x0000000440047c25 */ /* 0x000fe2000f8e0004 */
[----:B------:R-:W-:-:S03]  /*25b0*/  ULDC.64 UR4, c[0x0][0x308] ;  /* 0x0000c20000047ab9 */ /* 0x000fc60000000a00 */
[----:B------:R-:W-:Y:S02]  /*25c0*/  IMAD R7, R48, UR4, RZ ;  /* 0x0000000430077c24 */ /* 0x000fe4000f8e02ff */
[----:B------:R-:W-:Y:S02]  /*25d0*/  IMAD.IADD R5, R5, 0x1, R9 ;  /* 0x0000000105057824 */ /* 0x000fe400078e0209 */
[C---:B------:R-:W-:Y:S02]  /*25e0*/  IMAD R69, R26.reuse, UR5, R7 ;  /* 0x000000051a457c24 */ /* 0x040fe4000f8e0207 */
[----:B------:R-:W-:Y:S01]  /*25f0*/  IMAD.WIDE.U32 R6, R26, UR4, R4 ;  /* 0x000000041a067c25 */ /* 0x000fe2000f8e0004 */
[----:B------:R-:W-:-:S03]  /*2600*/  ULDC.64 UR4, c[0x0][0x2e8] ;  /* 0x0000ba0000047ab9 */ /* 0x000fc60000000a00 */
[----:B------:R-:W-:Y:S01]  /*2610*/  IMAD.IADD R69, R7, 0x1, R69 ;  /* 0x0000000107457824 */ /* 0x000fe200078e0245 */
[----:B------:R-:W-:Y:S01]  /*2620*/  LEA R70, P5, R6, UR4, 0x1 ;  /* 0x0000000406467c11 */ /* 0x000fe2000f8a08ff */
[----:B------:R-:W-:-:S03]  /*2630*/  IMAD.WIDE.U32 R4, R43, R38, RZ ;  /* 0x000000262b047225 */ /* 0x000fc600078e00ff */
[----:B------:R-:W-:Y:S01]  /*2640*/  LEA.HI.X R69, R6, UR5, R69, 0x1, P5 ;  /* 0x0000000506457c11 */ /* 0x000fe2000a8f0c45 */
[----:B------:R-:W-:-:S04]  /*2650*/  IMAD R9, R11, R43, R8 ;  /* 0x0000002b0b097224 */ /* 0x000fc800078e0208 */
[----:B------:R-:W-:Y:S01]  /*2660*/  IMAD.IADD R10, R5, 0x1, R9 ;  /* 0x00000001050a7824 */ /* 0x000fe200078e0209 */
[----:B------:R-:W-:Y:S06]  /*2670*/  @!P0 BRA `(.L_x_599) ;  /* 0x0000000800988947 */ /* 0x000fec0003800000 */
[----:B------:R-:W-:Y:S01]  /*2680*/  IMAD R68, R38, -0x40, R40 ;  /* 0xffffffc026447824 */ /* 0x000fe200078e0228 */
[----:B------:R-:W-:Y:S01]  /*2690*/  BSSY B1, `(.L_x_600) ;  /* 0x000001e000017945 */ /* 0x000fe20003800000 */
[----:B------:R-:W-:Y:S02]  /*26a0*/  CS2R R8, SRZ ;  /* 0x0000000000087805 */ /* 0x000fe4000001ff00 */
[----:B------:R-:W-:Y:S02]  /*26b0*/  CS2R R30, SRZ ;  /* 0x00000000001e7805 */ /* 0x000fe4000001ff00 */
[----:B------:R-:W-:Y:S02]  /*26c0*/  CS2R R28, SRZ ;  /* 0x00000000001c7805 */ /* 0x000fe4000001ff00 */
[----:B------:R-:W-:Y:S02]  /*26d0*/  VIMNMX R68, R68, 0x40, PT ;  /* 0x0000004044447848 */ /* 0x000fe40003fe0100 */
[----:B------:R-:W-:-:S02]  /*26e0*/  CS2R R56, SRZ ;  /* 0x0000000000387805 */ /* 0x000fc4000001ff00 */
[----:B------:R-:W-:-:S13]  /*26f0*/  ISETP.GE.AND P0, PT, R184, R68, PT ;  /* 0x00000044b800720c */ /* 0x000fda0003f06270 */
[----:B------:R-:W-:Y:S05]  /*2700*/  @P0 BRA `(.L_x_601) ;  /* 0x0000000000580947 */ /* 0x000fea0003800000 */
[----:B------:R-:W-:Y:S01]  /*2710*/  MOV R7, R55 ;  /* 0x0000003700077202 */ /* 0x000fe20000000f00 */
[----:B------:R-:W-:Y:S01]  /*2720*/  IMAD.MOV.U32 R6, RZ, RZ, R34 ;  /* 0x000000ffff067224 */ /* 0x000fe200078e0022 */
[----:B------:R-:W-:Y:S01]  /*2730*/  ULDC.64 UR4, c[0x0][0x3e8] ;  /* 0x0000fa0000047ab9 */ /* 0x000fe20000000a00 */
[----:B------:R-:W-:Y:S01]  /*2740*/  IMAD R5, R45, R38, RZ ;  /* 0x000000262d057224 */ /* 0x000fe200078e02ff */
[----:B------:R-:W-:Y:S01]  /*2750*/  ULDC.64 UR6, c[0x0][0x400] ;  /* 0x0001000000067ab9 */ /* 0x000fe20000000a00 */
[----:B------:R-:W-:Y:S01]  /*2760*/  IMAD.WIDE.U32 R8, R38, R46, R6 ;  /* 0x0000002e26087225 */ /* 0x000fe200078e0006 */
[----:B------:R-:W-:Y:S02]  /*2770*/  IADD3 R7, P5, R20, R4, RZ ;  /* 0x0000000414077210 */ /* 0x000fe40007fbe0ff */
[----:B------:R-:W-:Y:S01]  /*2780*/  CS2R R28, SRZ ;  /* 0x00000000001c7805 */ /* 0x000fe2000001ff00 */
[----:B------:R-:W-:Y:S01]  /*2790*/  IMAD R5, R11, R46, R5 ;  /* 0x0000002e0b057224 */ /* 0x000fe200078e0205 */
[----:B------:R-:W-:Y:S01]  /*27a0*/  LEA R4, P6, R8, UR6, 0x1 ;  /* 0x0000000608047c11 */ /* 0x000fe2000f8c08ff */
[----:B------:R-:W-:Y:S01]  /*27b0*/  IMAD.X R10, R10, 0x1, R53, P5 ;  /* 0x000000010a0a7824 */ /* 0x000fe200028e0635 */
[----:B------:R-:W-:Y:S01]  /*27c0*/  LEA R6, P5, R7, UR4, 0x1 ;  /* 0x0000000407067c11 */ /* 0x000fe2000f8a08ff */
[----:B------:R-:W-:-:S03]  /*27d0*/  IMAD.IADD R5, R9, 0x1, R5 ;  /* 0x0000000109057824 */ /* 0x000fc600078e0205 */
[----:B------:R-:W-:Y:S02]  /*27e0*/  LEA.HI.X R7, R7, UR5, R10, 0x1, P5 ;  /* 0x0000000507077c11 */ /* 0x000fe4000a8f0c0a */
[----:B------:R-:W-:Y:S02]  /*27f0*/  LEA.HI.X R5, R8, UR7, R5, 0x1, P6 ;  /* 0x0000000708057c11 */ /* 0x000fe4000b0f0c05 */
[----:B------:R-:W-:Y:S02]  /*2800*/  CS2R R8, SRZ ;  /* 0x0000000000087805 */ /* 0x000fe4000001ff00 */
[-C--:B------:R-:W-:Y:S02]  /*2810*/  ISETP.GE.AND P6, PT, R186, R73.reuse, PT ;  /* 0x00000049ba00720c */ /* 0x080fe40003fc6270 */
[----:B------:R-:W-:-:S11]  /*2820*/  ISETP.GE.AND P5, PT, R193, R73, PT ;  /* 0x00000049c100720c */ /* 0x000fd60003fa6270 */
[----:B------:R0:W5:Y:S04]  /*2830*/  @!P6 LDG.E.64 R30, desc[UR40][R6.64] ;  /* 0x00000028061ee981 */ /* 0x000168000c1e1b00 */
[----:B------:R0:W5:Y:S04]  /*2840*/  @!P5 LDG.E.64 R8, desc[UR40][R6.64+0x20] ;  /* 0x000020280608d981 */ /* 0x000168000c1e1b00 */
[----:B------:R0:W5:Y:S04]  /*2850*/  @!P6 LDG.E.64 R56, desc[UR40][R4.64] ;  /* 0x000000280438e981 */ /* 0x000168000c1e1b00 */
[----:B------:R0:W5:Y:S02]  /*2860*/  @!P5 LDG.E.64 R28, desc[UR40][R4.64+0x20] ;  /* 0x00002028041cd981 */ /* 0x000164000c1e1b00 */
.L_x_601:
[----:B------:R-:W-:Y:S05]  /*2870*/  BSYNC B1 ;  /* 0x0000000000017941 */ /* 0x000fea0003800000 */
.L_x_600:
[----:B------:R-:W-:Y:S01]  /*2880*/  ISETP.NE.AND P5, PT, R185, 0x3, PT ;  /* 0x00000003b900780c */ /* 0x000fe20003fa5270 */
[----:B0----5:R-:W-:Y:S02]  /*2890*/  IMAD.MOV.U32 R4, RZ, RZ, R8 ;  /* 0x000000ffff047224 */ /* 0x021fe400078e0008 */
[----:B------:R-:W-:Y:S02]  /*28a0*/  IMAD.MOV.U32 R5, RZ, RZ, R9 ;  /* 0x000000ffff057224 */ /* 0x000fe400078e0009 */
[----:B------:R-:W-:Y:S02]  /*28b0*/  IMAD.MOV.U32 R6, RZ, RZ, R30 ;  /* 0x000000ffff067224 */ /* 0x000fe400078e001e */
[----:B------:R-:W-:Y:S01]  /*28c0*/  IMAD.MOV.U32 R7, RZ, RZ, R31 ;  /* 0x000000ffff077224 */ /* 0x000fe200078e001f */
[----:B------:R-:W-:Y:S01]  /*28d0*/  PRMT R77, R4, 0x5410, R5 ;  /* 0x00005410044d7816 */ /* 0x000fe20000000005 */
[----:B------:R-:W-:Y:S01]  /*28e0*/  IMAD.MOV.U32 R5, RZ, RZ, R29 ;  /* 0x000000ffff057224 */ /* 0x000fe200078e001d */
[----:B------:R-:W-:-:S02]  /*28f0*/  MOV R4, R28 ;  /* 0x0000001c00047202 */ /* 0x000fc40000000f00 */
[----:B------:R-:W-:Y:S01]  /*2900*/  PRMT R78, R6, 0x5410, R7 ;  /* 0x00005410064e7816 */ /* 0x000fe20000000007 */
[----:B------:R-:W-:Y:S01]  /*2910*/  IMAD.MOV.U32 R6, RZ, RZ, R56 ;  /* 0x000000ffff067224 */ /* 0x000fe200078e0038 */
[----:B------:R-:W-:Y:S01]  /*2920*/  PRMT R79, R4, 0x5410, R5 ;  /* 0x00005410044f7816 */ /* 0x000fe20000000005 */
[----:B------:R-:W-:-:S05]  /*2930*/  IMAD.MOV.U32 R7, RZ, RZ, R57 ;  /* 0x000000ffff077224 */ /* 0x000fca00078e0039 */
[----:B------:R-:W-:Y:S01]  /*2940*/  PRMT R80, R6, 0x5410, R7 ;  /* 0x0000541006507816 */ /* 0x000fe20000000007 */
[----:B------:R-:W-:Y:S06]  /*2950*/  @!P5 BRA `(.L_x_602) ;  /* 0x000000000004d947 */ /* 0x000fec0003800000 */
[----:B------:R-:W-:Y:S01]  /*2960*/  BPT.TRAP 0x1 ;  /* 0x000000040000795c */ /* 0x000fe20000300000 */
.L_x_602:
[----:B------:R-:W-:Y:S01]  /*2970*/  IMAD R63, R22, 0x8, R2 ;  /* 0x00000008163f7824 */ /* 0x000fe200078e0202 */
[----:B------:R-:W-:Y:S01]  /*2980*/  SHF.L.U32 R74, R188, 0x1f, RZ ;  /* 0x0000001fbc4a7819 */ /* 0x000fe200000006ff */
[----:B------:R-:W-:Y:S03]  /*2990*/  BSSY B1, `(.L_x_603) ;  /* 0x0000003000017945 */ /* 0x000fe60003800000 */
[----:B------:R-:W0:Y:S02]  /*29a0*/  SYNCS.PHASECHK.TRANS64.TRYWAIT P6, [R63+URZ+0x28c90], R74 ;  /* 0x028c904a3f0075a7 */ /* 0x000e2400080c017f */
[----:B0-----:R-:W-:Y:S05]  /*29b0*/  @!P6 BRA `(.L_x_604) ;  /* 0x0000014800b8e947 */ /* 0x001fea0003800000 */
.L_x_845:
[----:B------:R-:W-:Y:S05]  /*29c0*/  BSYNC B1 ;  /* 0x0000000000017941 */ /* 0x000fea0003800000 */
.L_x_603:
[----:B------:R-:W-:-:S03]  /*29d0*/  UMOV UR4, 0xffffffff ;  /* 0xffffffff00047882 */ /* 0x000fc60000000000 */
[----:B------:R-:W-:Y:S05]  /*29e0*/  BRA.DIV UR4, `(.L_x_605) ;  /* 0x0000014a04c07947 */ /* 0x000fea000b800000 */
[----:B------:R1:W2:Y:S04]  /*29f0*/  SHFL.IDX PT, R72, R69, RZ, 0x1c1f ;  /* 0x001c1fff45487589 */ /* 0x0002a800000e0000 */
[----:B------:R1:W3:Y:S02]  /*2a00*/  SHFL.IDX PT, R14, R70, RZ, 0x1c1f ;  /* 0x001c1fff460e7589 */ /* 0x0002e400000e0000 */
.L_x_849:
[----:B------:R-:W-:Y:S05]  /*2a10*/  @P0 BRA `(.L_x_606) ;  /* 0x00000014001c0947 */ /* 0x000fea0003800000 */
[----:B------:R-:W-:Y:S04]  /*2a20*/  BSSY B1, `(.L_x_607) ;  /* 0x0000033000017945 */ /* 0x000fe80003800000 */
[----:B------:R-:W-:Y:S05]  /*2a30*/  @P2 BRA `(.L_x_608) ;  /* 0x0000000000c42947 */ /* 0x000fea0003800000 */
[----:B------:R4:W0:Y:S01]  /*2a40*/  LDS.128 R4, [R75+0x22400] ;  /* 0x022400004b047984 */ /* 0x0008220000000c00 */
[----:B------:R-:W-:Y:S01]  /*2a50*/  ISETP.GE.AND P6, PT, R186, R73, PT ;  /* 0x00000049ba00720c */ /* 0x000fe20003fc6270 */
[----:B------:R-:W-:Y:S01]  /*2a60*/  BSSY B2, `(.L_x_609) ;  /* 0x000002d000027945 */ /* 0x000fe20003800000 */
[----:B---3--:R-:W-:-:S04]  /*2a70*/  LEA R10, P0, R16, R14, 0x1 ;  /* 0x0000000e100a7211 */ /* 0x008fc800078008ff */
[----:B--2---:R-:W-:-:S07]  /*2a80*/  LEA.HI.X R11, R16, R72, R17, 0x1, P0 ;  /* 0x00000048100b7211 */ /* 0x004fce00000f0c11 */
[----:B----4-:R-:W-:Y:S05]  /*2a90*/  @P6 BRA `(.L_x_610) ;  /* 0x0000000000a46947 */ /* 0x010fea0003800000 */
[--C-:B------:R-:W-:Y:S01]  /*2aa0*/  SHF.R.U64 R15, R30, 0x10, R31.reuse ;  /* 0x000000101e0f7819 */ /* 0x100fe2000000121f */
[----:B0-----:R-:W-:Y:S01]  /*2ab0*/  IMAD.MOV.U32 R12, RZ, RZ, R6 ;  /* 0x000000ffff0c7224 */ /* 0x001fe200078e0006 */
[----:B------:R-:W-:Y:S01]  /*2ac0*/  SHF.R.U32.HI R30, RZ, 0x10, R31 ;  /* 0x00000010ff1e7819 */ /* 0x000fe2000001161f */
[--C-:B------:R-:W-:Y:S01]  /*2ad0*/  HADD2.F32 R6, -RZ, R5.reuse.H1_H1 ;  /* 0x30000005ff067230 */ /* 0x100fe20000004100 */
[--C-:B------:R-:W-:Y:S01]  /*2ae0*/  SHF.R.U64 R31, R56, 0x10, R57.reuse ;  /* 0x00000010381f7819 */ /* 0x100fe20000001239 */
[----:B------:R-:W-:Y:S01]  /*2af0*/  HADD2.F32 R5, -RZ, R5.H0_H0 ;  /* 0x20000005ff057230 */ /* 0x000fe20000004100 */
[----:B------:R-:W-:Y:S01]  /*2b00*/  SHF.R.U32.HI R56, RZ, 0x10, R57 ;  /* 0x00000010ff387819 */ /* 0x000fe20000011639 */
[----:B------:R-:W-:Y:S02]  /*2b10*/  HADD2.F32 R15, -RZ, R15.H0_H0 ;  /* 0x2000000fff0f7230 */ /* 0x000fe40000004100 */
[----:B------:R-:W-:Y:S02]  /*2b20*/  HADD2.F32 R31, -RZ, R31.H0_H0 ;  /* 0x2000001fff1f7230 */ /* 0x000fe40000004100 */
[----:B------:R-:W-:-:S02]  /*2b30*/  HADD2.F32 R56, -RZ, R56.H0_H0 ;  /* 0x20000038ff387230 */ /* 0x000fc40000004100 */
[--C-:B------:R-:W-:Y:S02]  /*2b40*/  HADD2.F32 R13, -RZ, R7.reuse.H1_H1 ;  /* 0x30000007ff0d7230 */ /* 0x100fe40000004100 */
[CC--:B-1----:R-:W-:Y:S01]  /*2b50*/  FMUL.FTZ R70, R6.reuse, R31.reuse ;  /* 0x0000001f06467220 */ /* 0x0c2fe20000410000 */
[----:B------:R-:W-:Y:S02]  /*2b60*/  HADD2.F32 R7, -RZ, R7.H0_H0 ;  /* 0x20000007ff077230 */ /* 0x000fe40000004100 */
[C---:B------:R-:W-:Y:S01]  /*2b70*/  FMUL.FTZ R31, R5.reuse, R31 ;  /* 0x0000001f051f7220 */ /* 0x040fe20000410000 */
[----:B------:R-:W-:Y:S02]  /*2b80*/  HADD2.F32 R30, -RZ, R30.H0_H0 ;  /* 0x2000001eff1e7230 */ /* 0x000fe40000004100 */
[-C--:B------:R-:W-:Y:S01]  /*2b90*/  FFMA.FTZ R70, R5, R15.reuse, -R70 ;  /* 0x0000000f05467223 */ /* 0x080fe20000010846 */
[----:B------:R-:W-:Y:S01]  /*2ba0*/  FMUL.FTZ R76, R13, R56 ;  /* 0x000000380d4c7220 */ /* 0x000fe20000410000 */
[----:B------:R-:W-:Y:S01]  /*2bb0*/  FFMA.FTZ R69, R6, R15, R31 ;  /* 0x0000000f06457223 */ /* 0x000fe2000001001f */
[----:B------:R-:W-:-:S02]  /*2bc0*/  HADD2.F32 R5, -RZ, R4.H1_H1 ;  /* 0x30000004ff057230 */ /* 0x000fc40000004100 */
[C---:B------:R-:W-:Y:S01]  /*2bd0*/  FMUL.FTZ R56, R7.reuse, R56 ;  /* 0x0000003807387220 */ /* 0x040fe20000410000 */
[----:B------:R-:W-:Y:S02]  /*2be0*/  HADD2.F32 R15, -RZ, R80.H0_H0 ;  /* 0x20000050ff0f7230 */ /* 0x000fe40000004100 */
[-C--:B------:R-:W-:Y:S01]  /*2bf0*/  FFMA.FTZ R76, R7, R30.reuse, -R76 ;  /* 0x0000001e074c7223 */ /* 0x080fe2000001084c */
[----:B------:R-:W-:Y:S02]  /*2c00*/  HADD2.F32 R4, -RZ, R4.H0_H0 ;  /* 0x20000004ff047230 */ /* 0x000fe40000004100 */
[----:B------:R-:W-:Y:S01]  /*2c10*/  FFMA.FTZ R75, R13, R30, R56 ;  /* 0x0000001e0d4b7223 */ /* 0x000fe20000010038 */
[----:B------:R-:W-:Y:S02]  /*2c20*/  HADD2.F32 R31, -RZ, R80.H1_H1 ;  /* 0x30000050ff1f7230 */ /* 0x000fe40000004100 */
[----:B------:R-:W-:Y:S01]  /*2c30*/  FMUL.FTZ R57, R5, R15 ;  /* 0x0000000f05397220 */ /* 0x000fe20000410000 */
[----:B------:R-:W-:-:S02]  /*2c40*/  HADD2.F32 R6, -RZ, R12.H1_H1 ;  /* 0x3000000cff067230 */ /* 0x000fc40000004100 */
[----:B------:R-:W-:Y:S01]  /*2c50*/  FMUL.FTZ R30, R4, R15 ;  /* 0x0000000f041e7220 */ /* 0x000fe20000410000 */
[----:B------:R-:W-:Y:S02]  /*2c60*/  HADD2.F32 R12, -RZ, R12.H0_H0 ;  /* 0x2000000cff0c7230 */ /* 0x000fe40000004100 */
[--C-:B------:R-:W-:Y:S02]  /*2c70*/  HADD2.F32 R7, -RZ, R78.reuse.H0_H0 ;  /* 0x2000004eff077230 */ /* 0x100fe40000004100 */
[-C--:B------:R-:W-:Y:S01]  /*2c80*/  FMUL.FTZ R15, R6, R31.reuse ;  /* 0x0000001f060f7220 */ /* 0x080fe20000410000 */
[----:B------:R-:W-:Y:S02]  /*2c90*/  HADD2.F32 R13, -RZ, R78.H1_H1 ;  /* 0x3000004eff0d7230 */ /* 0x000fe40000004100 */
[----:B------:R-:W-:Y:S01]  /*2ca0*/  FMUL.FTZ R31, R12, R31 ;  /* 0x0000001f0c1f7220 */ /* 0x000fe20000410000 */
[-C--:B------:R-:W-:Y:S01]  /*2cb0*/  FFMA.FTZ R57, R4, R7.reuse, -R57 ;  /* 0x0000000704397223 */ /* 0x080fe20000010839 */
[----:B------:R-:W-:Y:S01]  /*2cc0*/  FFMA.FTZ R30, R5, R7, R30 ;  /* 0x00000007051e7223 */ /* 0x000fe2000001001e */
[-C--:B------:R-:W-:Y:S01]  /*2cd0*/  FFMA.FTZ R15, R12, R13.reuse, -R15 ;  /* 0x0000000d0c0f7223 */ /* 0x080fe2000001080f */
[----:B------:R-:W-:Y:S01]  /*2ce0*/  FFMA.FTZ R6, R6, R13, R31 ;  /* 0x0000000d06067223 */ /* 0x000fe2000001001f */
[----:B------:R-:W-:-:S02]  /*2cf0*/  F2FP.F16.F32.PACK_AB R5, R69, R70 ;  /* 0x000000464505723e */ /* 0x000fc400000000ff */
[----:B------:R-:W-:Y:S02]  /*2d00*/  F2FP.F16.F32.PACK_AB R7, R75, R76 ;  /* 0x0000004c4b07723e */ /* 0x000fe400000000ff */
[----:B------:R-:W-:Y:S02]  /*2d10*/  F2FP.F16.F32.PACK_AB R4, R30, R57 ;  /* 0x000000391e04723e */ /* 0x000fe400000000ff */
[----:B------:R-:W-:-:S07]  /*2d20*/  F2FP.F16.F32.PACK_AB R6, R6, R15 ;  /* 0x0000000f0606723e */ /* 0x000fce00000000ff */
.L_x_610:
[----:B------:R-:W-:Y:S05]  /*2d30*/  BSYNC B2 ;  /* 0x0000000000027941 */ /* 0x000fea0003800000 */
.L_x_609:
[----:B0-----:R4:W-:Y:S02]  /*2d40*/  ST.E.128 desc[UR40][R10.64], R4 ;  /* 0x000000040a007985 */ /* 0x0019e4000c101d28 */
.L_x_608:
[----:B------:R-:W-:Y:S05]  /*2d50*/  BSYNC B1 ;  /* 0x0000000000017941 */ /* 0x000fea0003800000 */
.L_x_607:
[----:B------:R-:W-:Y:S05]  /*2d60*/  @P1 BRA `(.L_x_606) ;  /* 0x0000001000481947 */ /* 0x000fea0003800000 */
[----:B----4-:R-:W-:Y:S01]  /*2d70*/  IMAD.MOV.U32 R4, RZ, RZ, 0x20 ;  /* 0x00000020ff047424 */ /* 0x010fe200078e00ff */
[----:B------:R-:W-:Y:S01]  /*2d80*/  LOP3.LUT P0, RZ, R190, 0x4, RZ, 0xc0, !PT ;  /* 0x00000004beff7812 */ /* 0x000fe2000780c0ff */
[----:B------:R-:W-:Y:S01]  /*2d90*/  BSSY B1, `(.L_x_611) ;  /* 0x0000032000017945 */ /* 0x000fe20003800000 */
[----:B------:R-:W-:Y:S02]  /*2da0*/  ISETP.GE.AND P6, PT, R193, R73, PT ;  /* 0x00000049c100720c */ /* 0x000fe40003fc6270 */
[----:B------:R-:W-:Y:S02]  /*2db0*/  SEL R4, R4, 0xffffffe0, !P0 ;  /* 0xffffffe004047807 */ /* 0x000fe40004000000 */
[C---:B---3--:R-:W-:Y:S02]  /*2dc0*/  LEA R10, P0, R19.reuse, R14, 0x1 ;  /* 0x0000000e130a7211 */ /* 0x048fe400078008ff */
[----:B------:R-:W-:Y:S02]  /*2dd0*/  IADD3 R71, R4, R52, R71 ;  /* 0x0000003404477210 */ /* 0x000fe40007ffe047 */
[----:B--2---:R-:W-:-:S02]  /*2de0*/  LEA.HI.X R11, R19, R72, R191, 0x1, P0 ;  /* 0x00000048130b7211 */ /* 0x004fc400000f0cbf */
[----:B------:R-:W-:-:S06]  /*2df0*/  LEA R4, R71, R2, 0x1 ;  /* 0x0000000247047211 */ /* 0x000fcc00078e08ff */
[----:B------:R-:W2:Y:S01]  /*2e00*/  LDS.128 R4, [R4+0x22400] ;  /* 0x0224000004047984 */ /* 0x000ea20000000c00 */
[----:B------:R-:W-:Y:S05]  /*2e10*/  @P6 BRA `(.L_x_612) ;  /* 0x0000000000a46947 */ /* 0x000fea0003800000 */
[----:B------:R-:W-:Y:S02]  /*2e20*/  SHF.R.U64 R13, R28, 0x10, R29 ;  /* 0x000000101c0d7819 */ /* 0x000fe4000000121d */
[----:B------:R-:W-:Y:S01]  /*2e30*/  SHF.R.U64 R12, R8, 0x10, R9 ;  /* 0x00000010080c7819 */ /* 0x000fe20000001209 */
[----:B--2---:R-:W-:Y:S01]  /*2e40*/  IMAD.MOV.U32 R8, RZ, RZ, R6 ;  /* 0x000000ffff087224 */ /* 0x004fe200078e0006 */
[----:B------:R-:W-:Y:S01]  /*2e50*/  SHF.R.U32.HI R28, RZ, 0x10, R29 ;  /* 0x00000010ff1c7819 */ /* 0x000fe2000001161d */
[----:B------:R-:W-:Y:S01]  /*2e60*/  HADD2.F32 R13, -RZ, R13.H0_H0 ;  /* 0x2000000dff0d7230 */ /* 0x000fe20000004100 */
[----:B------:R-:W-:Y:S01]  /*2e70*/  SHF.R.U32.HI R14, RZ, 0x10, R9 ;  /* 0x00000010ff0e7819 */ /* 0x000fe20000011609 */
[--C-:B------:R-:W-:Y:S02]  /*2e80*/  HADD2.F32 R6, -RZ, R5.reuse.H1_H1 ;  /* 0x30000005ff067230 */ /* 0x100fe40000004100 */
[----:B------:R-:W-:Y:S02]  /*2e90*/  HADD2.F32 R5, -RZ, R5.H0_H0 ;  /* 0x20000005ff057230 */ /* 0x000fe40000004100 */
[----:B------:R-:W-:-:S02]  /*2ea0*/  HADD2.F32 R12, -RZ, R12.H0_H0 ;  /* 0x2000000cff0c7230 */ /* 0x000fc40000004100 */
[CC--:B------:R-:W-:Y:S01]  /*2eb0*/  FMUL.FTZ R30, R6.reuse, R13.reuse ;  /* 0x0000000d061e7220 */ /* 0x0c0fe20000410000 */
[----:B------:R-:W-:Y:S02]  /*2ec0*/  HADD2.F32 R28, -RZ, R28.H0_H0 ;  /* 0x2000001cff1c7230 */ /* 0x000fe40000004100 */
[C---:B------:R-:W-:Y:S01]  /*2ed0*/  FMUL.FTZ R13, R5.reuse, R13 ;  /* 0x0000000d050d7220 */ /* 0x040fe20000410000 */
[--C-:B------:R-:W-:Y:S02]  /*2ee0*/  HADD2.F32 R9, -RZ, R7.reuse.H1_H1 ;  /* 0x30000007ff097230 */ /* 0x100fe40000004100 */
[-C--:B------:R-:W-:Y:S01]  /*2ef0*/  FFMA.FTZ R30, R5, R12.reuse, -R30 ;  /* 0x0000000c051e7223 */ /* 0x080fe2000001081e */
[----:B------:R-:W-:Y:S02]  /*2f00*/  HADD2.F32 R7, -RZ, R7.H0_H0 ;  /* 0x20000007ff077230 */ /* 0x000fe40000004100 */
[----:B------:R-:W-:Y:S01]  /*2f10*/  FFMA.FTZ R29, R6, R12, R13 ;  /* 0x0000000c061d7223 */ /* 0x000fe2000001000d */
[----:B------:R-:W-:-:S02]  /*2f20*/  HADD2.F32 R14, -RZ, R14.H0_H0 ;  /* 0x2000000eff0e7230 */ /* 0x000fc40000004100 */
[-C--:B------:R-:W-:Y:S01]  /*2f30*/  FMUL.FTZ R56, R9, R28.reuse ;  /* 0x0000001c09387220 */ /* 0x080fe20000410000 */
[--C-:B------:R-:W-:Y:S02]  /*2f40*/  HADD2.F32 R12, -RZ, R79.reuse.H0_H0 ;  /* 0x2000004fff0c7230 */ /* 0x100fe40000004100 */
[C---:B------:R-:W-:Y:S01]  /*2f50*/  FMUL.FTZ R28, R7.reuse, R28 ;  /* 0x0000001c071c7220 */ /* 0x040fe20000410000 */
[----:B------:R-:W-:Y:S02]  /*2f60*/  HADD2.F32 R13, -RZ, R79.H1_H1 ;  /* 0x3000004fff0d7230 */ /* 0x000fe40000004100 */
[-C--:B------:R-:W-:Y:S01]  /*2f70*/  FFMA.FTZ R56, R7, R14.reuse, -R56 ;  /* 0x0000000e07387223 */ /* 0x080fe20000010838 */
[----:B------:R-:W-:Y:S02]  /*2f80*/  HADD2.F32 R5, -RZ, R4.H1_H1 ;  /* 0x30000004ff057230 */ /* 0x000fe40000004100 */
[----:B------:R-:W-:Y:S01]  /*2f90*/  FFMA.FTZ R57, R9, R14, R28 ;  /* 0x0000000e09397223 */ /* 0x000fe2000001001c */
[----:B------:R-:W-:-:S02]  /*2fa0*/  HADD2.F32 R6, -RZ, R8.H1_H1 ;  /* 0x30000008ff067230 */ /* 0x000fc40000004100 */
[----:B------:R-:W-:Y:S02]  /*2fb0*/  HADD2.F32 R4, -RZ, R4.H0_H0 ;  /* 0x20000004ff047230 */ /* 0x000fe40000004100 */
[CC--:B------:R-:W-:Y:S01]  /*2fc0*/  FMUL.FTZ R15, R5.reuse, R12.reuse ;  /* 0x0000000c050f7220 */ /* 0x0c0fe20000410000 */
[----:B------:R-:W-:Y:S02]  /*2fd0*/  HADD2.F32 R8, -RZ, R8.H0_H0 ;  /* 0x20000008ff087230 */ /* 0x000fe40000004100 */
[-C--:B------:R-:W-:Y:S01]  /*2fe0*/  FMUL.FTZ R31, R6, R13.reuse ;  /* 0x0000000d061f7220 */ /* 0x080fe20000410000 */
[--C-:B------:R-:W-:Y:S02]  /*2ff0*/  HADD2.F32 R7, -RZ, R77.reuse.H0_H0 ;  /* 0x2000004dff077230 */ /* 0x100fe40000004100 */
[----:B------:R-:W-:Y:S01]  /*3000*/  FMUL.FTZ R12, R4, R12 ;  /* 0x0000000c040c7220 */ /* 0x000fe20000410000 */
        /* <DEDUP_REMOVED lines=10> */
.L_x_612:
[----:B------:R-:W-:Y:S05]  /*30b0*/  BSYNC B1 ;  /* 0x0000000000017941 */ /* 0x000fea0003800000 */
.L_x_611:
[----:B--2---:R2:W-:Y:S01]  /*30c0*/  ST.E.128 desc[UR40][R10.64], R4 ;  /* 0x000000040a007985 */ /* 0x0045e2000c101d28 */
[----:B------:R-:W-:Y:S05]  /*30d0*/  BRA `(.L_x_606) ;  /* 0x0000000c006c7947 */ /* 0x000fea0003800000 */
.L_x_599:
[----:B------:R-:W-:Y:S01]  /*30e0*/  IMAD R68, R38, -0x40, R40 ;  /* 0xffffffc026447824 */ /* 0x000fe200078e0228 */
[----:B------:R-:W-:-:S04]  /*30f0*/  ISETP.GE.AND P0, PT, R16, R73, PT ;  /* 0x000000491000720c */ /* 0x000fc80003f06270 */
[----:B------:R-:W-:-:S04]  /*3100*/  VIMNMX R68, R68, 0x40, PT ;  /* 0x0000004044447848 */ /* 0x000fc80003fe0100 */
[----:B------:R-:W-:-:S13]  /*3110*/  ISETP.GE.OR P5, PT, R184, R68, P0 ;  /* 0x00000044b800720c */ /* 0x000fda00007a6670 */
[----:B------:R-:W0:Y:S01]  /*3120*/  @!P5 LDC.64 R12, c[0x0][0x3e8] ;  /* 0x0000fa00ff0cdb82 */ /* 0x000e220000000a00 */
[----:B------:R-:W-:Y:S01]  /*3130*/  @!P5 IADD3 R6, P6, R32, R4, RZ ;  /* 0x000000042006d210 */ /* 0x000fe20007fde0ff */
[----:B------:R-:W-:Y:S02]  /*3140*/  @!P5 IMAD R4, R45, R38, RZ ;  /* 0x000000262d04d224 */ /* 0x000fe400078e02ff */
[----:B------:R-:W-:Y:S02]  /*3150*/  @!P5 IMAD.MOV.U32 R5, RZ, RZ, R59 ;  /* 0x000000ffff05d224 */ /* 0x000fe400078e003b */
[----:B------:R-:W-:Y:S02]  /*3160*/  @!P5 IMAD R15, R11, R46, R4 ;  /* 0x0000002e0b0fd224 */ /* 0x000fe400078e0204 */
[----:B------:R-:W1:Y:S01]  /*3170*/  @!P5 LDC.64 R8, c[0x0][0x400] ;  /* 0x00010000ff08db82 */ /* 0x000e620000000a00 */
[----:B------:R-:W-:Y:S02]  /*3180*/  @!P5 IMAD.X R7, R10, 0x1, R54, P6 ;  /* 0x000000010a07d824 */ /* 0x000fe400030e0636 */
[----:B------:R-:W-:-:S04]  /*3190*/  @!P5 IMAD.MOV.U32 R4, RZ, RZ, R36 ;  /* 0x000000ffff04d224 */ /* 0x000fc800078e0024 */
[----:B------:R-:W-:Y:S01]  /*31a0*/  @!P5 IMAD.WIDE.U32 R10, R38, R46, R4 ;  /* 0x0000002e260ad225 */ /* 0x000fe200078e0004 */
[----:B------:R-:W-:-:S03]  /*31b0*/  CS2R R4, SRZ ;  /* 0x0000000000047805 */ /* 0x000fc6000001ff00 */
[----:B------:R-:W-:Y:S01]  /*31c0*/  @!P5 IMAD.IADD R11, R15, 0x1, R11 ;  /* 0x000000010f0bd824 */ /* 0x000fe200078e020b */
[----:B0-----:R-:W-:-:S04]  /*31d0*/  @!P5 LEA R12, P6, R6, R12, 0x1 ;  /* 0x0000000c060cd211 */ /* 0x001fc800078c08ff */
[----:B------:R-:W-:Y:S02]  /*31e0*/  @!P5 LEA.HI.X R13, R6, R13, R7, 0x1, P6 ;  /* 0x0000000d060dd211 */ /* 0x000fe400030f0c07 */
[----:B------:R-:W-:Y:S02]  /*31f0*/  CS2R R6, SRZ ;  /* 0x0000000000067805 */ /* 0x000fe4000001ff00 */
[C---:B-1----:R-:W-:Y:S02]  /*3200*/  @!P5 LEA R8, P6, R10.reuse, R8, 0x1 ;  /* 0x000000080a08d211 */ /* 0x042fe400078c08ff */
[----:B------:R-:W-:Y:S02]  /*3210*/  CS2R R30, SRZ ;  /* 0x00000000001e7805 */ /* 0x000fe4000001ff00 */
[----:B------:R-:W-:Y:S01]  /*3220*/  CS2R R28, SRZ ;  /* 0x00000000001c7805 */ /* 0x000fe2000001ff00 */
[----:B------:R-:W2:Y:S01]  /*3230*/  @!P5 LDG.E.128 R4, desc[UR40][R12.64] ;  /* 0x000000280c04d981 */ /* 0x000ea2000c1e1d00 */
[----:B------:R-:W-:-:S05]  /*3240*/  @!P5 LEA.HI.X R9, R10, R9, R11, 0x1, P6 ;  /* 0x000000090a09d211 */ /* 0x000fca00030f0c0b */
[----:B------:R-:W3:Y:S01]  /*3250*/  @!P5 LDG.E.128 R28, desc[UR40][R8.64] ;  /* 0x00000028081cd981 */ /* 0x000ee2000c1e1d00 */
[----:B------:R-:W-:Y:S01]  /*3260*/  ISETP.NE.AND P5, PT, R185, 0x3, PT ;  /* 0x00000003b900780c */ /* 0x000fe20003fa5270 */
[----:B--2---:R-:W-:Y:S01]  /*3270*/  IMAD.MOV.U32 R10, RZ, RZ, R6 ;  /* 0x000000ffff0a7224 */ /* 0x004fe200078e0006 */
[----:B------:R-:W-:Y:S01]  /*3280*/  MOV R11, R7 ;  /* 0x00000007000b7202 */ /* 0x000fe20000000f00 */
[----:B------:R-:W-:Y:S02]  /*3290*/  IMAD.MOV.U32 R14, RZ, RZ, R4 ;  /* 0x000000ffff0e7224 */ /* 0x000fe400078e0004 */
[----:B------:R-:W-:Y:S01]  /*32a0*/  IMAD.MOV.U32 R15, RZ, RZ, R5 ;  /* 0x000000ffff0f7224 */ /* 0x000fe200078e0005 */
[----:B------:R-:W-:Y:S01]  /*32b0*/  PRMT R79, R79, 0x5410, R11 ;  /* 0x000054104f4f7816 */ /* 0x000fe2000000000b */
[----:B---3--:R-:W-:Y:S01]  /*32c0*/  IMAD.MOV.U32 R8, RZ, RZ, R31 ;  /* 0x000000ffff087224 */ /* 0x008fe200078e001f */
[----:B------:R-:W-:Y:S01]  /*32d0*/  PRMT R87, R10, 0x5410, R14 ;  /* 0x000054100a577816 */ /* 0x000fe2000000000e */
[----:B------:R-:W-:Y:S01]  /*32e0*/  IMAD.MOV.U32 R10, RZ, RZ, R30 ;  /* 0x000000ffff0a7224 */ /* 0x000fe200078e001e */
[----:B------:R-:W-:Y:S01]  /*32f0*/  PRMT R76, R76, 0x5410, R15 ;  /* 0x000054104c4c7816 */ /* 0x000fe2000000000f */
[----:B------:R-:W-:Y:S01]  /*3300*/  IMAD.MOV.U32 R9, RZ, RZ, R28 ;  /* 0x000000ffff097224 */ /* 0x000fe200078e001c */
[----:B------:R-:W-:Y:S01]  /*3310*/  PRMT R79, R8, 0x7610, R79 ;  /* 0x00007610084f7816 */ /* 0x000fe2000000004f */
[----:B------:R-:W-:-:S03]  /*3320*/  IMAD.MOV.U32 R11, RZ, RZ, R29 ;  /* 0x000000ffff0b7224 */ /* 0x000fc600078e001d */
[----:B------:R-:W-:Y:S02]  /*3330*/  PRMT R86, R10, 0x5410, R9 ;  /* 0x000054100a567816 */ /* 0x000fe40000000009 */
[----:B------:R-:W-:Y:S01]  /*3340*/  PRMT R76, R11, 0x7610, R76 ;  /* 0x000076100b4c7816 */ /* 0x000fe2000000004c */
[----:B------:R-:W-:Y:S06]  /*3350*/  @!P5 BRA `(.L_x_613) ;  /* 0x000000000004d947 */ /* 0x000fec0003800000 */
[----:B------:R-:W-:Y:S01]  /*3360*/  BPT.TRAP 0x1 ;  /* 0x000000040000795c */ /* 0x000fe20000300000 */
.L_x_613:
[----:B------:R-:W-:Y:S01]  /*3370*/  LEA R63, R22, R2, 0x3 ;  /* 0x00000002163f7211 */ /* 0x000fe200078e18ff */
[----:B------:R-:W-:Y:S01]  /*3380*/  BSSY B1, `(.L_x_614) ;  /* 0x0000004000017945 */ /* 0x000fe20003800000 */
[----:B------:R-:W-:-:S04]  /*3390*/  SHF.L.U32 R74, R188, 0x1f, RZ ;  /* 0x0000001fbc4a7819 */ /* 0x000fc800000006ff */
[----:B------:R-:W0:Y:S02]  /*33a0*/  SYNCS.PHASECHK.TRANS64.TRYWAIT P6, [R63+URZ+0x28c90], R74 ;  /* 0x028c904a3f0075a7 */ /* 0x000e2400080c017f */
[----:B0-----:R-:W-:Y:S05]  /*33b0*/  @!P6 BRA `(.L_x_615) ;  /* 0x000001400094e947 */ /* 0x001fea0003800000 */
.L_x_850:
[----:B------:R-:W-:Y:S05]  /*33c0*/  BSYNC B1 ;  /* 0x0000000000017941 */ /* 0x000fea0003800000 */
.L_x_614:
[----:B------:R-:W-:-:S03]  /*33d0*/  UMOV UR4, 0xffffffff ;  /* 0xffffffff00047882 */ /* 0x000fc60000000000 */
[----:B------:R-:W-:Y:S05]  /*33e0*/  BRA.DIV UR4, `(.L_x_616) ;  /* 0x00000142049c7947 */ /* 0x000fea000b800000 */
[----:B------:R-:W1:Y:S04]  /*33f0*/  SHFL.IDX PT, R69, R69, RZ, 0x1c1f ;  /* 0x001c1fff45457589 */ /* 0x000e6800000e0000 */
[----:B------:R-:W2:Y:S02]  /*3400*/  SHFL.IDX PT, R70, R70, RZ, 0x1c1f ;  /* 0x001c1fff46467589 */ /* 0x000ea400000e0000 */
.L_x_854:
[----:B------:R-:W-:-:S13]  /*3410*/  ISETP.GE.OR P6, PT, R184, R68, P2 ;  /* 0x00000044b800720c */ /* 0x000fda00017c6670 */
[----:B------:R-:W-:Y:S05]  /*3420*/  @P6 BRA `(.L_x_606) ;  /* 0x0000000800986947 */ /* 0x000fea0003800000 */
[----:B------:R-:W3:Y:S01]  /*3430*/  LDC R72, c[0x0][0x2f4] ;  /* 0x0000bd00ff487b82 */ /* 0x000ee20000000800 */
[C---:B--2---:R-:W-:Y:S01]  /*3440*/  LEA R56, P6, R58.reuse, R70, 0x1 ;  /* 0x000000463a387211 */ /* 0x044fe200078c08ff */
[----:B------:R-:W-:Y:S03]  /*3450*/  BSSY B1, `(.L_x_617) ;  /* 0x0000065000017945 */ /* 0x000fe60003800000 */
[----:B-1----:R-:W-:Y:S01]  /*3460*/  LEA.HI.X R57, R58, R69, R61, 0x1, P6 ;  /* 0x000000453a397211 */ /* 0x002fe200030f0c3d */
[----:B---3--:R-:W-:-:S05]  /*3470*/  IMAD.IADD R8, R72, 0x1, -R51 ;  /* 0x0000000148087824 */ /* 0x008fca00078e0a33 */
[----:B------:R-:W-:-:S04]  /*3480*/  SEL R8, R51, R8, !P3 ;  /* 0x0000000833087207 */ /* 0x000fc80005800000 */
[----:B------:R-:W-:-:S04]  /*3490*/  SHF.R.S32.HI R9, RZ, 0x1f, R8 ;  /* 0x0000001fff097819 */ /* 0x000fc80000011408 */
[----:B------:R-:W-:-:S04]  /*34a0*/  LEA.HI R9, R9, R8, RZ, 0x4 ;  /* 0x0000000809097211 */ /* 0x000fc800078f20ff */
[----:B------:R-:W-:Y:S01]  /*34b0*/  SHF.R.S32.HI R8, RZ, 0x4, R9 ;  /* 0x00000004ff087819 */ /* 0x000fe20000011409 */
[----:B------:R-:W-:-:S03]  /*34c0*/  IMAD.IADD R9, R62, 0x1, R71 ;  /* 0x000000013e097824 */ /* 0x000fc600078e0247 */
[----:B------:R-:W-:Y:S01]  /*34d0*/  LEA.HI.SX32 R8, R3, R8, 0x1d ;  /* 0x0000000803087211 */ /* 0x000fe200078feaff */
[----:B------:R-:W-:-:S04]  /*34e0*/  IMAD R9, R9, 0x2, R2 ;  /* 0x0000000209097824 */ /* 0x000fc800078e0202 */
[----:B------:R-:W-:-:S05]  /*34f0*/  IMAD.SHL.U32 R73, R8, 0x8, RZ ;  /* 0x0000000808497824 */ /* 0x000fca00078e00ff */
[----:B------:R-:W-:-:S04]  /*3500*/  LOP3.LUT R8, R44, 0x38, R73, 0xf8, !PT ;  /* 0x000000382c087812 */ /* 0x000fc800078ef849 */
[----:B------:R-:W-:-:S05]  /*3510*/  LOP3.LUT R8, R8, R47, RZ, 0x3c, !PT ;  /* 0x0000002f08087212 */ /* 0x000fca00078e3cff */
[----:B------:R-:W-:-:S04]  /*3520*/  IMAD R8, R209, 0x200, R8 ;  /* 0x00000200d1087824 */ /* 0x000fc800078e0208 */
[----:B------:R-:W-:Y:S02]  /*3530*/  IMAD.IADD R71, R71, 0x1, R8 ;  /* 0x0000000147477824 */ /* 0x000fe400078e0208 */
[----:B------:R-:W1:Y:S03]  /*3540*/  LDS.128 R8, [R9+0x22400] ;  /* 0x0224000009087984 */ /* 0x000e660000000c00 */
[----:B------:R-:W-:-:S05]  /*3550*/  LEA R71, R71, R2, 0x1 ;  /* 0x0000000247477211 */ /* 0x000fca00078e08ff */
[----:B------:R2:W3:Y:S01]  /*3560*/  LDS.128 R12, [R71+0x22400] ;  /* 0x02240000470c7984 */ /* 0x0004e20000000c00 */
[----:B------:R-:W-:Y:S05]  /*3570*/  @P0 BRA `(.L_x_618) ;  /* 0x0000000400480947 */ /* 0x000fea0003800000 */
[--C-:B------:R-:W-:Y:S02]  /*3580*/  SHF.R.U64 R83, R28, 0x10, R29.reuse ;  /* 0x000000101c537819 */ /* 0x100fe4000000121d */
[----:B------:R-:W-:Y:S01]  /*3590*/  SHF.R.U32.HI R28, RZ, 0x10, R29 ;  /* 0x00000010ff1c7819 */ /* 0x000fe2000001161d */
[----:B------:R-:W-:Y:S01]  /*35a0*/  HADD2.F32 R29, -RZ, R76.H0_H0 ;  /* 0x2000004cff1d7230 */ /* 0x000fe20000004100 */
[----:B------:R-:W-:Y:S02]  /*35b0*/  SHF.R.U64 R85, R4, 0x10, R5 ;  /* 0x0000001004557819 */ /* 0x000fe40000001205 */
[----:B------:R-:W-:Y:S01]  /*35c0*/  SHF.R.U64 R4, R6, 0x10, R7 ;  /* 0x0000001006047819 */ /* 0x000fe20000001207 */
[--C-:B---3--:R-:W-:Y:S01]  /*35d0*/  HADD2.F32 R6, -RZ, R13.reuse.H0_H0 ;  /* 0x2000000dff067230 */ /* 0x108fe20000004100 */
[----:B--2---:R-:W-:Y:S01]  /*35e0*/  SHF.R.U32.HI R71, RZ, 0x10, R5 ;  /* 0x00000010ff477819 */ /* 0x004fe20000011605 */
[----:B------:R-:W-:Y:S01]  /*35f0*/  HADD2.F32 R13, -RZ, R13.H1_H1 ;  /* 0x3000000dff0d7230 */ /* 0x000fe20000004100 */
[----:B------:R-:W-:Y:S01]  /*3600*/  SHF.R.U64 R81, R30, 0x10, R31 ;  /* 0x000000101e517819 */ /* 0x000fe2000000121f */
[--C-:B-1----:R-:W-:Y:S01]  /*3610*/  HADD2.F32 R5, -RZ, R9.reuse.H0_H0 ;  /* 0x20000009ff057230 */ /* 0x102fe20000004100 */
[----:B------:R-:W-:Y:S01]  /*3620*/  SHF.R.U32.HI R77, RZ, 0x10, R7 ;  /* 0x00000010ff4d7819 */ /* 0x000fe20000011607 */
[----:B------:R-:W-:Y:S01]  /*3630*/  HADD2.F32 R30, -RZ, R28.H0_H0 ;  /* 0x2000001cff1e7230 */ /* 0x000fe20000004100 */
[----:B------:R-:W-:Y:S01]  /*3640*/  SHF.R.U32.HI R75, RZ, 0x10, R31 ;  /* 0x00000010ff4b7819 */ /* 0x000fe2000001161f */
[----:B------:R-:W-:-:S02]  /*3650*/  HADD2.F32 R9, -RZ, R9.H1_H1 ;  /* 0x30000009ff097230 */ /* 0x000fc40000004100 */
[----:B------:R-:W-:Y:S02]  /*3660*/  HADD2.F32 R7, -RZ, R76.H1_H1 ;  /* 0x3000004cff077230 */ /* 0x000fe40000004100 */
[CC--:B------:R-:W-:Y:S01]  /*3670*/  FMUL.FTZ R76, R6.reuse, R29.reuse ;  /* 0x0000001d064c7220 */ /* 0x0c0fe20000410000 */
[----:B------:R-:W-:Y:S02]  /*3680*/  HADD2.F32 R28, -RZ, R71.H0_H0 ;  /* 0x20000047ff1c7230 */ /* 0x000fe40000004100 */
[----:B------:R-:W-:Y:S01]  /*3690*/  FMUL.FTZ R29, R5, R29 ;  /* 0x0000001d051d7220 */ /* 0x000fe20000410000 */
[-C--:B------:R-:W-:Y:S01]  /*36a0*/  FMUL.FTZ R78, R13, R30.reuse ;  /* 0x0000001e0d4e7220 */ /* 0x080fe20000410000 */
[----:B------:R-:W-:Y:S01]  /*36b0*/  FMUL.FTZ R30, R9, R30 ;  /* 0x0000001e091e7220 */ /* 0x000fe20000410000 */
[-C--:B------:R-:W-:Y:S01]  /*36c0*/  FFMA.FTZ R76, R5, R7.reuse, -R76 ;  /* 0x00000007054c7223 */ /* 0x080fe2000001084c */
[----:B------:R-:W-:Y:S01]  /*36d0*/  FFMA.FTZ R31, R6, R7, R29 ;  /* 0x00000007061f7223 */ /* 0x000fe2000001001d */
[-C--:B------:R-:W-:Y:S01]  /*36e0*/  FFMA.FTZ R71, R9, R28.reuse, -R78 ;  /* 0x0000001c09477223 */ /* 0x080fe2000001084e */
[----:B------:R-:W-:Y:S01]  /*36f0*/  FFMA.FTZ R78, R13, R28, R30 ;  /* 0x0000001c0d4e7223 */ /* 0x000fe2000001001e */
[----:B------:R-:W-:-:S02]  /*3700*/  HADD2.F32 R9, -RZ, R79.H0_H0 ;  /* 0x2000004fff097230 */ /* 0x000fc40000004100 */
[--C-:B------:R-:W-:Y:S02]  /*3710*/  HADD2.F32 R6, -RZ, R15.reuse.H0_H0 ;  /* 0x2000000fff067230 */ /* 0x100fe40000004100 */
[----:B------:R-:W-:Y:S01]  /*3720*/  HADD2.F32 R15, -RZ, R15.H1_H1 ;  /* 0x3000000fff0f7230 */ /* 0x000fe20000004100 */
[----:B------:R-:W-:Y:S01]  /*3730*/  F2FP.F16.F32.PACK_AB R31, R78, R31 ;  /* 0x0000001f4e1f723e */ /* 0x000fe200000000ff */
[----:B------:R-:W-:Y:S02]  /*3740*/  HADD2.F32 R5, -RZ, R11.H0_H0 ;  /* 0x2000000bff057230 */ /* 0x000fe40000004100 */
[-C--:B------:R-:W-:Y:S01]  /*3750*/  FMUL.FTZ R80, R6, R9.reuse ;  /* 0x0000000906507220 */ /* 0x080fe20000410000 */
[----:B------:R-:W-:Y:S02]  /*3760*/  HADD2.F32 R30, -RZ, R75.H0_H0 ;  /* 0x2000004bff1e7230 */ /* 0x000fe40000004100 */
[----:B------:R-:W-:Y:S02]  /*3770*/  HADD2.F32 R11, -RZ, R11.H1_H1 ;  /* 0x3000000bff0b7230 */ /* 0x000fe40000004100 */
[----:B------:R-:W-:Y:S01]  /*3780*/  FMUL.FTZ R9, R5, R9 ;  /* 0x0000000905097220 */ /* 0x000fe20000410000 */
[----:B------:R-:W-:-:S02]  /*3790*/  HADD2.F32 R7, -RZ, R79.H1_H1 ;  /* 0x3000004fff077230 */ /* 0x000fc40000004100 */
[-C--:B------:R-:W-:Y:S01]  /*37a0*/  FMUL.FTZ R82, R15, R30.reuse ;  /* 0x0000001e0f527220 */ /* 0x080fe20000410000 */
[----:B------:R-:W-:Y:S02]  /*37b0*/  HADD2.F32 R28, -RZ, R77.H0_H0 ;  /* 0x2000004dff1c7230 */ /* 0x000fe40000004100 */
[----:B------:R-:W-:Y:S01]  /*37c0*/  FMUL.FTZ R84, R11, R30 ;  /* 0x0000001e0b547220 */ /* 0x000fe20000410000 */
[----:B------:R-:W-:Y:S02]  /*37d0*/  HADD2.F32 R13, -RZ, R83.H0_H0 ;  /* 0x20000053ff0d7230 */ /* 0x000fe40000004100 */
[-C--:B------:R-:W-:Y:S01]  /*37e0*/  FFMA.FTZ R30, R6, R7.reuse, R9 ;  /* 0x00000007061e7223 */ /* 0x080fe20000010009 */
[----:B------:R-:W-:Y:S01]  /*37f0*/  FFMA.FTZ R80, R5, R7, -R80 ;  /* 0x0000000705507223 */ /* 0x000fe20000010850 */
[-C--:B------:R-:W-:Y:S01]  /*3800*/  FFMA.FTZ R77, R11, R28.reuse, -R82 ;  /* 0x0000001c0b4d7223 */ /* 0x080fe20000010852 */
[----:B------:R-:W-:Y:S02]  /*3810*/  HADD2.F32 R11, -RZ, R86.H1_H1 ;  /* 0x30000056ff0b7230 */ /* 0x000fe40000004100 */
[----:B------:R-:W-:Y:S01]  /*3820*/  FFMA.FTZ R79, R15, R28, R84 ;  /* 0x0000001c0f4f7223 */ /* 0x000fe20000010054 */
[----:B------:R-:W-:-:S02]  /*3830*/  HADD2.F32 R6, -RZ, R12.H0_H0 ;  /* 0x2000000cff067230 */ /* 0x000fc40000004100 */
[----:B------:R-:W-:Y:S02]  /*3840*/  HADD2.F32 R5, -RZ, R8.H0_H0 ;  /* 0x20000008ff057230 */ /* 0x000fe40000004100 */
[----:B------:R-:W-:Y:S02]  /*3850*/  HADD2.F32 R12, -RZ, R12.H1_H1 ;  /* 0x3000000cff0c7230 */ /* 0x000fe40000004100 */
[-C--:B------:R-:W-:Y:S01]  /*3860*/  FMUL.FTZ R28, R6, R11.reuse ;  /* 0x0000000b061c7220 */ /* 0x080fe20000410000 */
[----:B------:R-:W-:Y:S02]  /*3870*/  HADD2.F32 R8, -RZ, R8.H1_H1 ;  /* 0x30000008ff087230 */ /* 0x000fe40000004100 */
[----:B------:R-:W-:Y:S01]  /*3880*/  FMUL.FTZ R11, R5, R11 ;  /* 0x0000000b050b7220 */ /* 0x000fe20000410000 */
[----:B------:R-:W-:Y:S02]  /*3890*/  HADD2.F32 R7, -RZ, R87.H1_H1 ;  /* 0x30000057ff077230 */ /* 0x000fe40000004100 */
[----:B------:R-:W-:Y:S01]  /*38a0*/  FMUL.FTZ R15, R12, R13 ;  /* 0x0000000d0c0f7220 */ /* 0x000fe20000410000 */
[----:B------:R-:W-:-:S02]  /*38b0*/  HADD2.F32 R9, -RZ, R85.H0_H0 ;  /* 0x20000055ff097230 */ /* 0x000fc40000004100 */
[----:B------:R-:W-:Y:S01]  /*38c0*/  FMUL.FTZ R29, R8, R13 ;  /* 0x0000000d081d7220 */ /* 0x000fe20000410000 */
[----:B------:R-:W-:Y:S01]  /*38d0*/  F2FP.F16.F32.PACK_AB R30, R79, R30 ;  /* 0x0000001e4f1e723e */ /* 0x000fe200000000ff */
[-C--:B------:R-:W-:Y:S01]  /*38e0*/  FFMA.FTZ R13, R6, R7.reuse, R11 ;  /* 0x00000007060d7223 */ /* 0x080fe2000001000b */
[----:B------:R-:W-:Y:S01]  /*38f0*/  FFMA.FTZ R28, R5, R7, -R28 ;  /* 0x00000007051c7223 */ /* 0x000fe2000001081c */
[----:B------:R-:W-:Y:S02]  /*3900*/  HADD2.F32 R6, -RZ, R14.H0_H0 ;  /* 0x2000000eff067230 */ /* 0x000fe40000004100 */
[-C--:B------:R-:W-:Y:S01]  /*3910*/  FFMA.FTZ R15, R8, R9.reuse, -R15 ;  /* 0x00000009080f7223 */ /* 0x080fe2000001080f */
[----:B------:R-:W-:Y:S02]  /*3920*/  HADD2.F32 R11, -RZ, R81.H0_H0 ;  /* 0x20000051ff0b7230 */ /* 0x000fe40000004100 */
[----:B------:R-:W-:Y:S01]  /*3930*/  FFMA.FTZ R12, R12, R9, R29 ;  /* 0x000000090c0c7223 */ /* 0x000fe2000001001d */
[----:B------:R-:W-:-:S02]  /*3940*/  HADD2.F32 R5, -RZ, R10.H0_H0 ;  /* 0x2000000aff057230 */ /* 0x000fc40000004100 */
[----:B------:R-:W-:Y:S02]  /*3950*/  HADD2.F32 R14, -RZ, R14.H1_H1 ;  /* 0x3000000eff0e7230 */ /* 0x000fe40000004100 */
[----:B------:R-:W-:Y:S01]  /*3960*/  HADD2.F32 R8, -RZ, R86.H0_H0 ;  /* 0x20000056ff087230 */ /* 0x000fe20000004100 */
[----:B------:R-:W-:Y:S01]  /*3970*/  F2FP.F16.F32.PACK_AB R12, R12, R13 ;  /* 0x0000000d0c0c723e */ /* 0x000fe200000000ff */
[----:B------:R-:W-:Y:S02]  /*3980*/  HADD2.F32 R10, -RZ, R10.H1_H1 ;  /* 0x3000000aff0a7230 */ /* 0x000fe40000004100 */
[----:B------:R-:W-:Y:S01]  /*3990*/  FMUL.FTZ R75, R14, R11 ;  /* 0x0000000b0e4b7220 */ /* 0x000fe20000410000 */
[----:B------:R-:W-:Y:S02]  /*39a0*/  HADD2.F32 R7, -RZ, R87.H0_H0 ;  /* 0x20000057ff077230 */ /* 0x000fe40000004100 */
[----:B------:R-:W-:Y:S01]  /*39b0*/  FMUL.FTZ R29, R5, R8 ;  /* 0x00000008051d7220 */ /* 0x000fe20000410000 */
[----:B------:R-:W-:-:S02]  /*39c0*/  HADD2.F32 R9, -RZ, R4.H0_H0 ;  /* 0x20000004ff097230 */ /* 0x000fc40000004100 */
[----:B------:R-:W-:Y:S01]  /*39d0*/  FMUL.FTZ R4, R6, R8 ;  /* 0x0000000806047220 */ /* 0x000fe20000410000 */
[----:B------:R-:W-:Y:S01]  /*39e0*/  FMUL.FTZ R11, R10, R11 ;  /* 0x0000000b0a0b7220 */ /* 0x000fe20000410000 */
[-C--:B------:R-:W-:Y:S01]  /*39f0*/  FFMA.FTZ R29, R6, R7.reuse, R29 ;  /* 0x00000007061d7223 */ /* 0x080fe2000001001d */
[----:B------:R-:W-:Y:S01]  /*3a00*/  F2FP.F16.F32.PACK_AB R8, R15, R28 ;  /* 0x0000001c0f08723e */ /* 0x000fe200000000ff */
[----:B------:R-:W-:Y:S01]  /*3a10*/  FFMA.FTZ R4, R5, R7, -R4 ;  /* 0x0000000705047223 */ /* 0x000fe20000010804 */
[-C--:B------:R-:W-:Y:S01]  /*3a20*/  FFMA.FTZ R75, R10, R9.reuse, -R75 ;  /* 0x000000090a4b7223 */ /* 0x080fe2000001084b */
[----:B------:R-:W-:Y:S01]  /*3a30*/  FFMA.FTZ R14, R14, R9, R11 ;  /* 0x000000090e0e7223 */ /* 0x000fe2000001000b */
[----:B------:R-:W-:Y:S01]  /*3a40*/  F2FP.F16.F32.PACK_AB R9, R71, R76 ;  /* 0x0000004c4709723e */ /* 0x000fe200000000ff */
[----:B------:R-:W-:Y:S01]  /*3a50*/  IMAD.MOV.U32 R13, RZ, RZ, R31 ;  /* 0x000000ffff0d7224 */ /* 0x000fe200078e001f */
[----:B------:R-:W-:Y:S01]  /*3a60*/  F2FP.F16.F32.PACK_AB R11, R77, R80 ;  /* 0x000000504d0b723e */ /* 0x000fe200000000ff */
[----:B------:R-:W-:Y:S01]  /*3a70*/  IMAD.MOV.U32 R15, RZ, RZ, R30 ;  /* 0x000000ffff0f7224 */ /* 0x000fe200078e001e */
[----:B------:R-:W-:-:S02]  /*3a80*/  F2FP.F16.F32.PACK_AB R10, R75, R4 ;  /* 0x000000044b0a723e */ /* 0x000fc400000000ff */
[----:B------:R-:W-:-:S07]  /*3a90*/  F2FP.F16.F32.PACK_AB R14, R14, R29 ;  /* 0x0000001d0e0e723e */ /* 0x000fce00000000ff */
.L_x_618:
[----:B------:R-:W-:Y:S05]  /*3aa0*/  BSYNC B1 ;  /* 0x0000000000017941 */ /* 0x000fea0003800000 */
.L_x_617:
[----:B-1----:R1:W-:Y:S01]  /*3ab0*/  ST.E.128 desc[UR40][R56.64], R8 ;  /* 0x0000000838007985 */ /* 0x0023e2000c101d28 */
[----:B------:R-:W-:Y:S01]  /*3ac0*/  ISETP.GE.AND P0, PT, R73, R72, PT ;  /* 0x000000484900720c */ /* 0x000fe20003f06270 */
[----:B------:R-:W-:Y:S02]  /*3ad0*/  IMAD.MOV.U32 R4, RZ, RZ, R70 ;  /* 0x000000ffff047224 */ /* 0x000fe400078e0046 */
[----:B------:R-:W-:-:S10]  /*3ae0*/  IMAD.MOV.U32 R5, RZ, RZ, R69 ;  /* 0x000000ffff057224 */ /* 0x000fd400078e0045 */
[----:B------:R-:W-:Y:S05]  /*3af0*/  @P0 BRA `(.L_x_606) ;  /* 0x0000000000e40947 */ /* 0x000fea0003800000 */
[----:B------:R-:W-:-:S05]  /*3b00*/  IMAD.WIDE R4, R73, 0x2, R4 ;  /* 0x0000000249047825 */ /* 0x000fca00078e0204 */
[----:B---3--:R3:W-:Y:S01]  /*3b10*/  ST.E.128 desc[UR40][R4.64], R12 ;  /* 0x0000000c04007985 */ /* 0x0087e2000c101d28 */
[----:B------:R-:W-:Y:S05]  /*3b20*/  BRA `(.L_x_606) ;  /* 0x0000000000d87947 */ /* 0x000fea0003800000 */
.L_x_598:
[----:B------:R-:W-:-:S13]  /*3b30*/  ISETP.NE.AND P5, PT, R185, 0x3, PT ;  /* 0x00000003b900780c */ /* 0x000fda0003fa5270 */
[----:B------:R-:W-:Y:S05]  /*3b40*/  @!P5 BRA `(.L_x_619) ;  /* 0x000000000004d947 */ /* 0x000fea0003800000 */
[----:B------:R-:W-:Y:S01]  /*3b50*/  BPT.TRAP 0x1 ;  /* 0x000000040000795c */ /* 0x000fe20000300000 */
.L_x_619:
[----:B------:R-:W-:Y:S01]  /*3b60*/  IMAD R63, R22, 0x8, R2 ;  /* 0x00000008163f7824 */ /* 0x000fe200078e0202 */
[----:B------:R-:W-:Y:S01]  /*3b70*/  SHF.L.U32 R74, R188, 0x1f, RZ ;  /* 0x0000001fbc4a7819 */ /* 0x000fe200000006ff */
[----:B------:R-:W-:Y:S01]  /*3b80*/  BSSY B1, `(.L_x_620) ;  /* 0x0000004000017945 */ /* 0x000fe20003800000 */
[----:B------:R-:W-:Y:S02]  /*3b90*/  SHF.R.S32.HI R67, RZ, 0x1f, R65 ;  /* 0x0000001fff437819 */ /* 0x000fe40000011441 */
[----:B------:R-:W0:Y:S02]  /*3ba0*/  SYNCS.PHASECHK.TRANS64.TRYWAIT P0, [R63+URZ+0x28c90], R74 ;  /* 0x028c904a3f0075a7 */ /* 0x000e24000800017f */
[----:B0-----:R-:W-:Y:S05]  /*3bb0*/  @!P0 BRA `(.L_x_621) ;  /* 0x0000013800f48947 */ /* 0x001fea0003800000 */
.L_x_855:
[----:B------:R-:W-:Y:S05]  /*3bc0*/  BSYNC B1 ;  /* 0x0000000000017941 */ /* 0x000fea0003800000 */
.L_x_620:
[----:B------:R-:W-:Y:S01]  /*3bd0*/  ULDC.64 UR4, c[0x0][0x300] ;  /* 0x0000c00000047ab9 */ /* 0x000fe20000000a00 */
[----:B-----5:R-:W-:Y:S01]  /*3be0*/  SHF.R.S32.HI R66, RZ, 0x1f, R64 ;  /* 0x0000001fff427819 */ /* 0x020fe20000011440 */
[----:B------:R-:W-:Y:S02]  /*3bf0*/  IMAD R6, R67, UR4, RZ ;  /* 0x0000000443067c24 */ /* 0x000fe4000f8e02ff */
[----:B------:R-:W-:-:S04]  /*3c00*/  IMAD.WIDE.U32 R4, R65, UR4, RZ ;  /* 0x0000000441047c25 */ /* 0x000fc8000f8e00ff */
[----:B------:R-:W-:Y:S01]  /*3c10*/  IMAD R7, R65, UR5, R6 ;  /* 0x0000000541077c24 */ /* 0x000fe2000f8e0206 */
[----:B------:R-:W-:Y:S01]  /*3c20*/  ULDC.64 UR4, c[0x0][0x310] ;  /* 0x0000c40000047ab9 */ /* 0x000fe20000000a00 */
[----:B------:R-:W-:Y:S02]  /*3c30*/  IMAD R68, R38, -0x40, R40 ;  /* 0xffffffc026447824 */ /* 0x000fe400078e0228 */
[----:B------:R-:W-:Y:S02]  /*3c40*/  IMAD R9, R66, UR4, RZ ;  /* 0x0000000442097c24 */ /* 0x000fe4000f8e02ff */
[----:B------:R-:W-:Y:S01]  /*3c50*/  IMAD.IADD R5, R5, 0x1, R7 ;  /* 0x0000000105057824 */ /* 0x000fe200078e0207 */
[----:B------:R-:W-:Y:S01]  /*3c60*/  VIMNMX R68, R68, 0x40, PT ;  /* 0x0000004044447848 */ /* 0x000fe20003fe0100 */
[C---:B------:R-:W-:Y:S02]  /*3c70*/  IMAD R9, R64.reuse, UR5, R9 ;  /* 0x0000000540097c24 */ /* 0x040fe4000f8e0209 */
[----:B------:R-:W-:Y:S01]  /*3c80*/  IMAD.WIDE.U32 R4, R64, UR4, R4 ;  /* 0x0000000440047c25 */ /* 0x000fe2000f8e0004 */
[----:B------:R-:W-:Y:S01]  /*3c90*/  ULDC.64 UR4, c[0x0][0x308] ;  /* 0x0000c20000047ab9 */ /* 0x000fe20000000a00 */
[----:B------:R-:W-:-:S02]  /*3ca0*/  ISETP.GT.AND P0, PT, R68, R184, PT ;  /* 0x000000b84400720c */ /* 0x000fc40003f04270 */
[----:B------:R-:W-:Y:S01]  /*3cb0*/  IMAD R7, R48, UR4, RZ ;  /* 0x0000000430077c24 */ /* 0x000fe2000f8e02ff */
[----:B------:R-:W-:-:S03]  /*3cc0*/  IADD3 R5, R5, R9, RZ ;  /* 0x0000000905057210 */ /* 0x000fc60007ffe0ff */
        /* <DEDUP_REMOVED lines=8> */
[----:B------:R1:W2:Y:S04]  /*3d50*/  SHFL.IDX PT, R10, R13, RZ, 0x1c1f ;  /* 0x001c1fff0d0a7589 */ /* 0x0002a800000e0000 */
[----:B------:R1:W3:Y:S02]  /*3d60*/  SHFL.IDX PT, R14, R6, RZ, 0x1c1f ;  /* 0x001c1fff060e7589 */ /* 0x0002e400000e0000 */
.L_x_859:
[----:B------:R-:W-:Y:S05]  /*3d70*/  @!P0 BRA `(.L_x_606) ;  /* 0x0000000000448947 */ /* 0x000fea0003800000 */
[----:B------:R-:W-:Y:S02]  /*3d80*/  ULDC UR4, c[0x0][0x2f4] ;  /* 0x0000bd0000047ab9 */ /* 0x000fe40000000800 */
[----:B------:R-:W-:-:S13]  /*3d90*/  ISETP.GE.AND P0, PT, R16, UR4, PT ;  /* 0x0000000410007c0c */ /* 0x000fda000bf06270 */
[----:B-1----:R-:W1:Y:S01]  /*3da0*/  @!P0 LDS.128 R4, [R75+0x22400] ;  /* 0x022400004b048984 */ /* 0x002e620000000c00 */
[----:B---3--:R-:W-:-:S04]  /*3db0*/  @!P0 LEA R8, P6, R16, R14, 0x1 ;  /* 0x0000000e10088211 */ /* 0x008fc800078c08ff */
[----:B--2---:R-:W-:-:S05]  /*3dc0*/  @!P0 LEA.HI.X R9, R16, R10, R17, 0x1, P6 ;  /* 0x0000000a10098211 */ /* 0x004fca00030f0c11 */
[----:B-1----:R4:W-:Y:S01]  /*3dd0*/  @!P0 ST.E.128 desc[UR40][R8.64], R4 ;  /* 0x0000000408008985 */ /* 0x0029e2000c101d28 */
[----:B------:R-:W-:-:S13]  /*3de0*/  ISETP.GE.AND P0, PT, R19, UR4, PT ;  /* 0x0000000413007c0c */ /* 0x000fda000bf06270 */
[----:B------:R-:W-:Y:S05]  /*3df0*/  @P0 BRA `(.L_x_606) ;  /* 0x0000000000240947 */ /* 0x000fea0003800000 */
[----:B------:R-:W-:Y:S01]  /*3e00*/  LOP3.LUT P0, RZ, R190, 0x4, RZ, 0xc0, !PT ;  /* 0x00000004beff7812 */ /* 0x000fe2000780c0ff */
[----:B----4-:R-:W-:-:S12]  /*3e10*/  VIADD R4, R52, 0x20 ;  /* 0x0000002034047836 */ /* 0x010fd80000000000 */
[----:B------:R-:W-:Y:S01]  /*3e20*/  @P0 VIADD R4, R52, 0xffffffe0 ;  /* 0xffffffe034040836 */ /* 0x000fe20000000000 */
[----:B------:R-:W-:-:S03]  /*3e30*/  LEA R8, P0, R19, R14, 0x1 ;  /* 0x0000000e13087211 */ /* 0x000fc600078008ff */
[----:B------:R-:W-:Y:S01]  /*3e40*/  IMAD.IADD R71, R71, 0x1, R4 ;  /* 0x0000000147477824 */ /* 0x000fe200078e0204 */
[----:B------:R-:W-:-:S03]  /*3e50*/  LEA.HI.X R9, R19, R10, R191, 0x1, P0 ;  /* 0x0000000a13097211 */ /* 0x000fc600000f0cbf */
[----:B------:R-:W-:-:S06]  /*3e60*/  IMAD R4, R71, 0x2, R2 ;  /* 0x0000000247047824 */ /* 0x000fcc00078e0202 */
[----:B------:R-:W1:Y:S04]  /*3e70*/  LDS.128 R4, [R4+0x22400] ;  /* 0x0224000004047984 */ /* 0x000e680000000c00 */
[----:B-1----:R1:W-:Y:S02]  /*3e80*/  ST.E.128 desc[UR40][R8.64], R4 ;  /* 0x0000000408007985 */ /* 0x0023e4000c101d28 */
.L_x_606:
[----:B------:R-:W-:Y:S05]  /*3e90*/  BSYNC B0 ;  /* 0x0000000000007941 */ /* 0x000fea0003800000 */
.L_x_597:
[----:B-1234-:R-:W1:Y:S01]  /*3ea0*/  S2R R4, SR_TID.X ;  /* 0x0000000000047919 */ /* 0x01ee620000002100 */
[----:B------:R-:W-:Y:S01]  /*3eb0*/  @!PT LDS RZ, [RZ] ;  /* 0x00000000fffff984 */ /* 0x000fe20000000800 */
[----:B------:R-:W-:Y:S01]  /*3ec0*/  @!PT LDS RZ, [RZ] ;  /* 0x00000000fffff984 */ /* 0x000fe20000000800 */
[----:B------:R-:W-:Y:S01]  /*3ed0*/  @!PT LDS RZ, [RZ] ;  /* 0x00000000fffff984 */ /* 0x000fe20000000800 */
[----:B------:R-:W-:Y:S01]  /*3ee0*/  @!PT LDS RZ, [RZ] ;  /* 0x00000000fffff984 */ /* 0x000fe20000000800 */
[----:B------:R2:W-:Y:S06]  /*3ef0*/  MEMBAR.ALL.CTA ;  /* 0x0000000000007992 */ /* 0x0005ec0000008000 */
[----:B--2---:R-:W2:Y:S01]  /*3f00*/  FENCE.VIEW.ASYNC.S ;  /* 0x00000000000073c6 */ /* 0x004ea20000000000 */
[----:B------:R-:W-:Y:S05]  /*3f10*/  WARPSYNC.ALL ;  /* 0x0000000000007948 */ /* 0x000fea0003800000 */
[----:B------:R-:W-:Y:S01]  /*3f20*/  BSSY B0, `(.L_x_623) ;  /* 0x0000009000007945 */ /* 0x000fe20003800000 */
[----:B-1----:R-:W-:Y:S01]  /*3f30*/  LOP3.LUT R4, R4, 0x7f, RZ, 0xc0, !PT ;  /* 0x0000007f04047812 */ /* 0x002fe200078ec0ff */
[----:B--2---:R1:W-:Y:S03]  /*3f40*/  BAR.SYNC.DEFER_BLOCKING R49, 0x80 ;  /* 0x000200310000751d */ /* 0x0043e60000010000 */
[----:B------:R-:W-:-:S13]  /*3f50*/  ISETP.NE.AND P0, PT, R4, RZ, PT ;  /* 0x000000ff0400720c */ /* 0x000fda0003f05270 */
[----:B------:R-:W-:-:S05]  /*3f60*/  @!P0 VIADD R4, R63, 0x28ca0 ;  /* 0x00028ca03f048836 */ /* 0x000fca0000000000 */
[----:B------:R-:W-:-:S04]  /*3f70*/  @!P0 PRMT R4, RZ, 0x654, R4 ;  /* 0x00000654ff048816 */ /* 0x000fc80000000004 */
[----:B------:R1:W-:Y:S01]  /*3f80*/  @!P0 SYNCS.ARRIVE.TRANS64.RED.A1T0 RZ, [R4+URZ], RZ ;  /* 0x000000ff04ff89a7 */ /* 0x0003e2000810043f */
[----:B------:R-:W-:Y:S05]  /*3f90*/  @!P5 BRA `(.L_x_624) ;  /* 0x000000000004d947 */ /* 0x000fea0003800000 */
[----:B------:R-:W-:Y:S01]  /*3fa0*/  BPT.TRAP 0x1 ;  /* 0x000000040000795c */ /* 0x000fe20000300000 */
.L_x_624:
[----:B------:R-:W-:Y:S05]  /*3fb0*/  BSYNC B0 ;  /* 0x0000000000007941 */ /* 0x000fea0003800000 */
.L_x_623:
[----:B------:R-:W2:Y:S01]  /*3fc0*/  SYNCS.PHASECHK.TRANS64.TRYWAIT P5, [R63+URZ+0x28cb0], R74 ;  /* 0x028cb04a3f0075a7 */ /* 0x000ea200080a017f */
[----:B------:R-:W-:Y:S04]  /*3fd0*/  BSSY B0, `(.L_x_625) ;  /* 0x0000002000007945 */ /* 0x000fe80003800000 */
[----:B--2---:R-:W-:Y:S05]  /*3fe0*/  @!P5 BRA `(.L_x_626) ;  /* 0x000001380040d947 */ /* 0x004fea0003800000 */
.L_x_860:
[----:B------:R-:W-:Y:S05]  /*3ff0*/  BSYNC B0 ;  /* 0x0000000000007941 */ /* 0x000fea0003800000 */
.L_x_625:
[----:B------:R-:W-:Y:S01]  /*4000*/  ULDC.64 UR4, c[0x0][0x328] ;  /* 0x0000ca0000047ab9 */ /* 0x000fe20000000a00 */
[----:B------:R-:W-:Y:S01]  /*4010*/  BSSY B0, `(.L_x_627) ;  /* 0x0000072000007945 */ /* 0x000fe20003800000 */
[----:B------:R-:W-:Y:S02]  /*4020*/  IMAD R6, R67, UR4, RZ ;  /* 0x0000000443067c24 */ /* 0x000fe4000f8e02ff */
[----:B-1----:R-:W-:-:S04]  /*4030*/  IMAD.WIDE.U32 R4, R65, UR4, RZ ;  /* 0x0000000441047c25 */ /* 0x002fc8000f8e00ff */
[----:B------:R-:W-:Y:S01]  /*4040*/  IMAD R65, R65, UR5, R6 ;  /* 0x0000000541417c24 */ /* 0x000fe2000f8e0206 */
[----:B------:R-:W-:Y:S02]  /*4050*/  ULDC.64 UR4, c[0x0][0x338] ;  /* 0x0000ce0000047ab9 */ /* 0x000fe40000000a00 */
[----:B------:R-:W-:Y:S02]  /*4060*/  IMAD R7, R66, UR4, RZ ;  /* 0x0000000442077c24 */ /* 0x000fe4000f8e02ff */
[----:B------:R-:W-:Y:S02]  /*4070*/  IADD3 R5, R5, R65, RZ ;  /* 0x0000004105057210 */ /* 0x000fe40007ffe0ff */
        /* <DEDUP_REMOVED lines=9> */
[----:B------:R-:W-:-:S04]  /*4110*/  LEA R11, P5, R4, UR4, 0x1 ;  /* 0x00000004040b7c11 */ /* 0x000fc8000f8a08ff */
[----:B------:R-:W-:Y:S02]  /*4120*/  LEA.HI.X R10, R4, UR5, R5, 0x1, P5 ;  /* 0x00000005040a7c11 */ /* 0x000fe4000a8f0c05 */
[----:B------:R-:W-:Y:S01]  /*4130*/  ISETP.GT.AND P5, PT, R68, R184, PT ;  /* 0x000000b84400720c */ /* 0x000fe20003fa4270 */
[----:B------:R-:W1:Y:S04]  /*4140*/  SHFL.IDX PT, R11, R11, RZ, 0x1c1f ;  /* 0x001c1fff0b0b7589 */ /* 0x000e6800000e0000 */
[----:B------:R-:W3:Y:S08]  /*4150*/  SHFL.IDX PT, R10, R10, RZ, 0x1c1f ;  /* 0x001c1fff0a0a7589 */ /* 0x000ef000000e0000 */
[----:B------:R-:W-:Y:S05]  /*4160*/  @!P5 BRA `(.L_x_628) ;  /* 0x000000040070d947 */ /* 0x000fea0003800000 */
[----:B------:R-:W-:Y:S01]  /*4170*/  ULDC UR4, c[0x0][0x320] ;  /* 0x0000c80000047ab9 */ /* 0x000fe20000000800 */
[----:B------:R-:W4:Y:S01]  /*4180*/  LDL R30, [R1] ;  /* 0x00000000011e7983 */ /* 0x000f220000100800 */
[----:B------:R-:W-:Y:S01]  /*4190*/  ISETP.GE.AND P6, PT, R16, UR4, PT ;  /* 0x0000000410007c0c */ /* 0x000fe2000bfc6270 */
[----:B------:R-:W-:Y:S02]  /*41a0*/  IMAD R9, R22, 0x8000, R52 ;  /* 0x0000800016097824 */ /* 0x000fe400078e0234 */
[----:B------:R-:W5:Y:S02]  /*41b0*/  LDL R29, [R1+0x4] ;  /* 0x00000400011d7983 */ /* 0x000f640000100800 */
[C---:B------:R-:W-:Y:S02]  /*41c0*/  IMAD R12, R9.reuse, 0x2, R2 ;  /* 0x00000002090c7824 */ /* 0x040fe400078e0202 */
[----:B------:R-:W2:Y:S04]  /*41d0*/  LDL R28, [R1+0x8] ;  /* 0x00000800011c7983 */ /* 0x000ea80000100800 */
[----:B------:R-:W2:Y:S04]  /*41e0*/  LDL R15, [R1+0xc] ;  /* 0x00000c00010f7983 */ /* 0x000ea80000100800 */
[----:B------:R-:W0:Y:S01]  /*41f0*/  @!P6 LDS.128 R4, [R12+0x400] ;  /* 0x000400000c04e984 */ /* 0x000e220000000c00 */
[----:B------:R-:W-:Y:S01]  /*4200*/  LOP3.LUT P5, RZ, R190, 0x4, RZ, 0xc0, !PT ;  /* 0x00000004beff7812 */ /* 0x000fe200078ac0ff */
[----:B------:R-:W-:-:S02]  /*4210*/  VIADD R13, R9, 0x20 ;  /* 0x00000020090d7836 */ /* 0x000fc40000000000 */
[----:B------:R-:W2:Y:S10]  /*4220*/  LDL R14, [R1+0x10] ;  /* 0x00001000010e7983 */ /* 0x000eb40000100800 */
[----:B------:R-:W-:Y:S01]  /*4230*/  @P5 VIADD R13, R9, 0xffffffe0 ;  /* 0xffffffe0090d5836 */ /* 0x000fe20000000000 */
[----:B-1----:R-:W-:-:S04]  /*4240*/  @!P6 LEA R8, P5, R16, R11, 0x1 ;  /* 0x0000000b1008e211 */ /* 0x002fc800078a08ff */
[----:B---3--:R-:W-:Y:S02]  /*4250*/  @!P6 LEA.HI.X R9, R16, R10, R17, 0x1, P5 ;  /* 0x0000000a1009e211 */ /* 0x008fe400028f0c11 */
[----:B------:R-:W-:Y:S02]  /*4260*/  ISETP.GE.AND P5, PT, R19, UR4, PT ;  /* 0x0000000413007c0c */ /* 0x000fe4000bfa6270 */
[----:B------:R-:W-:Y:S01]  /*4270*/  LEA R13, R13, R2, 0x1 ;  /* 0x000000020d0d7211 */ /* 0x000fe200078e08ff */
[----:B0-----:R0:W-:Y:S10]  /*4280*/  @!P6 ST.E.128 desc[UR40][R8.64], R4 ;  /* 0x000000040800e985 */ /* 0x0011f4000c101d28 */
[----:B------:R-:W1:Y:S01]  /*4290*/  @!P5 LDS.128 R4, [R13+0x400] ;  /* 0x000400000d04d984 */ /* 0x000e620000000c00 */
[----:B0-----:R-:W-:-:S04]  /*42a0*/  @!P5 LEA R8, P6, R19, R11, 0x1 ;  /* 0x0000000b1308d211 */ /* 0x001fc800078c08ff */
[----:B------:R-:W-:Y:S02]  /*42b0*/  @!P5 LEA.HI.X R9, R19, R10, R191, 0x1, P6 ;  /* 0x0000000a1309d211 */ /* 0x000fe400030f0cbf */
[----:B------:R-:W-:-:S03]  /*42c0*/  ISETP.GE.AND P6, PT, R206, UR4, PT ;  /* 0x00000004ce007c0c */ /* 0x000fc6000bfc6270 */
[----:B-1----:R0:W-:Y:S10]  /*42d0*/  @!P5 ST.E.128 desc[UR40][R8.64], R4 ;  /* 0x000000040800d985 */ /* 0x0021f4000c101d28 */
[----:B------:R-:W1:Y:S01]  /*42e0*/  @!P6 LDS.128 R4, [R12+0x2400] ;  /* 0x002400000c04e984 */ /* 0x000e620000000c00 */
[----:B0-----:R-:W-:-:S05]  /*42f0*/  @!P6 LEA R8, P5, R206, R11, 0x1 ;  /* 0x0000000bce08e211 */ /* 0x001fca00078a08ff */
[----:B------:R-:W-:Y:S01]  /*4300*/  @!P6 IMAD.X R9, R10, 0x1, R217, P5 ;  /* 0x000000010a09e824 */ /* 0x000fe200028e06d9 */
[----:B------:R-:W-:-:S04]  /*4310*/  ISETP.GE.AND P5, PT, R205, UR4, PT ;  /* 0x00000004cd007c0c */ /* 0x000fc8000bfa6270 */
[----:B-1----:R0:W-:Y:S09]  /*4320*/  @!P6 ST.E.128 desc[UR40][R8.64], R4 ;  /* 0x000000040800e985 */ /* 0x0021f2000c101d28 */
        /* <DEDUP_REMOVED lines=26> */
[----:B0-----:R-:W-:-:S04]  /*44d0*/  @!P6 LEA R8, P5, R200, R11, 0x1 ;  /* 0x0000000bc808e211 */ /* 0x001fc800078a08ff */
[----:B------:R-:W-:Y:S02]  /*44e0*/  @!P6 IADD3.X R9, R10, R227, RZ, P5, !PT ;  /* 0x000000e30a09e210 */ /* 0x000fe40002ffe4ff */
        /* <DEDUP_REMOVED lines=14> */
[----:B----4-:R-:W-:Y:S01]  /*45d0*/  @!P5 IMAD.X R9, R10, 0x1, R30, P6 ;  /* 0x000000010a09d824 */ /* 0x010fe200030e061e */
[----:B------:R-:W-:-:S04]  /*45e0*/  ISETP.GE.AND P6, PT, R196, UR4, PT ;  /* 0x00000004c4007c0c */ /* 0x000fc8000bfc6270 */
[----:B-1----:R0:W-:Y:S09]  /*45f0*/  @!P5 ST.E.128 desc[UR40][R8.64], R4 ;  /* 0x000000040800d985 */ /* 0x0021f2000c101d28 */
[----:B------:R-:W1:Y:S01]  /*4600*/  @!P6 LDS.128 R4, [R12+0xc400] ;  /* 0x00c400000c04e984 */ /* 0x000e620000000c00 */
[----:B0-----:R-:W-:-:S05]  /*4610*/  @!P6 LEA R8, P5, R196, R11, 0x1 ;  /* 0x0000000bc408e211 */ /* 0x001fca00078a08ff */
[----:B-----5:R-:W-:Y:S01]  /*4620*/  @!P6 IMAD.X R9, R10, 0x1, R29, P5 ;  /* 0x000000010a09e824 */ /* 0x020fe200028e061d */
[----:B------:R-:W-:-:S04]  /*4630*/  ISETP.GE.AND P5, PT, R195, UR4, PT ;  /* 0x00000004c3007c0c */ /* 0x000fc8000bfa6270 */
[----:B-1----:R0:W-:Y:S09]  /*4640*/  @!P6 ST.E.128 desc[UR40][R8.64], R4 ;  /* 0x000000040800e985 */ /* 0x0021f2000c101d28 */
[----:B------:R-:W1:Y:S01]  /*4650*/  @!P5 LDS.128 R4, [R13+0xc400] ;  /* 0x00c400000d04d984 */ /* 0x000e620000000c00 */
[----:B0-----:R-:W-:-:S05]  /*4660*/  @!P5 LEA R8, P6, R195, R11, 0x1 ;  /* 0x0000000bc308d211 */ /* 0x001fca00078c08ff */
[----:B--2---:R-:W-:Y:S01]  /*4670*/  @!P5 IMAD.X R9, R10, 0x1, R28, P6 ;  /* 0x000000010a09d824 */ /* 0x004fe200030e061c */
        /* <DEDUP_REMOVED lines=9> */
[----:B------:R-:W-:-:S05]  /*4710*/  @!P5 IADD3.X R9, R10, R14, RZ, P6, !PT ;  /* 0x0000000e0a09d210 */ /* 0x000fca00037fe4ff */
[----:B-1----:R4:W-:Y:S04]  /*4720*/  @!P5 ST.E.128 desc[UR40][R8.64], R4 ;  /* 0x000000040800d985 */ /* 0x0029e8000c101d28 */
.L_x_628:
[----:B------:R-:W-:Y:S05]  /*4730*/  BSYNC B0 ;  /* 0x0000000000007941 */ /* 0x000fea0003800000 */
.L_x_627:
[----:B------:R-:W-:Y:S01]  /*4740*/  @!PT LDS RZ, [RZ] ;  /* 0x00000000fffff984 */ /* 0x000fe20000000800 */
[----:B------:R-:W-:Y:S01]  /*4750*/  @!PT LDS RZ, [RZ] ;  /* 0x00000000fffff984 */ /* 0x000fe20000000800 */
[----:B------:R-:W-:Y:S01]  /*4760*/  @!PT LDS RZ, [RZ] ;  /* 0x00000000fffff984 */ /* 0x000fe20000000800 */
[----:B------:R-:W-:Y:S01]  /*4770*/  @!PT LDS RZ, [RZ] ;  /* 0x00000000fffff984 */ /* 0x000fe20000000800 */
[----:B------:R5:W-:Y:S06]  /*4780*/  MEMBAR.ALL.CTA ;  /* 0x0000000000007992 */ /* 0x000bec0000008000 */
[----:B-----5:R-:W5:Y:S01]  /*4790*/  FENCE.VIEW.ASYNC.S ;  /* 0x00000000000073c6 */ /* 0x020f620000000000 */
[----:B------:R-:W-:Y:S02]  /*47a0*/  VIADD R22, R22, 0x1 ;  /* 0x0000000116167836 */ /* 0x000fe40000000000 */
[----:B0-2---:R-:W-:Y:S01]  /*47b0*/  @!P0 VIADD R63, R63, 0x28cc0 ;  /* 0x00028cc03f3f8836 */ /* 0x005fe20000000000 */
[----:B-----5:R0:W-:Y:S02]  /*47c0*/  BAR.SYNC.DEFER_BLOCKING R49, 0x80 ;  /* 0x000200310000751d */ /* 0x0201e40000010000 */
[----:B------:R-:W-:-:S02]  /*47d0*/  ISETP.NE.AND P5, PT, R22, 0x2, PT ;  /* 0x000000021600780c */ /* 0x000fc40003fa5270 */
[----:B------:R-:W-:Y:S02]  /*47e0*/  @!P0 PRMT R63, RZ, 0x654, R63 ;  /* 0x00000654ff3f8816 */ /* 0x000fe4000000003f */
[----:B----4-:R-:W-:Y:S02]  /*47f0*/  SEL R5, RZ, 0x1, P5 ;  /* 0x00000001ff057807 */ /* 0x010fe40002800000 */
[----:B------:R-:W-:Y:S02]  /*4800*/  SEL R22, R22, RZ, P5 ;  /* 0x000000ff16167207 */ /* 0x000fe40002800000 */
[----:B------:R-:W-:Y:S01]  /*4810*/  LOP3.LUT R188, R188, R5, RZ, 0x3c, !PT ;  /* 0x00000005bcbc7212 */ /* 0x000fe200078e3cff */
[----:B------:R0:W-:Y:S01]  /*4820*/  @!P0 SYNCS.ARRIVE.TRANS64.RED.A1T0 RZ, [R63+URZ], RZ ;  /* 0x000000ff3fff89a7 */ /* 0x0001e2000810043f */
[----:B------:R-:W-:Y:S01]  /*4830*/  PLOP3.LUT P0, PT, PT, PT, PT, 0x8, 0x0 ;  /* 0x000000000000781c */ /* 0x000fe20003f0e170 */
[----:B------:R-:W-:-:S12]  /*4840*/  @P4 BRA `(.L_x_629) ;  /* 0xffffffd800944947 */ /* 0x000fd8000383ffff */
.L_x_592:
[----:B------:R-:W2:Y:S01]  /*4850*/  LDL R4, [R1+0x50] ;  /* 0x0000500001047983 */ /* 0x000ea20000100800 */
[----:B------:R-:W-:Y:S01]  /*4860*/  BSSY B0, `(.L_x_630) ;  /* 0x0000047000007945 */ /* 0x000fe20003800000 */
[----:B------:R-:W-:Y:S01]  /*4870*/  IMAD.MOV.U32 R0, RZ, RZ, RZ ;  /* 0x000000ffff007224 */ /* 0x000fe200078e00ff */
[----:B------:R-:W-:Y:S01]  /*4880*/  CS2R R150, SRZ ;  /* 0x0000000000967805 */ /* 0x000fe2000001ff00 */
[----:B------:R-:W-:Y:S01]  /*4890*/  IMAD.MOV.U32 R3, RZ, RZ, RZ ;  /* 0x000000ffff037224 */ /* 0x000fe200078e00ff */
        /* <DEDUP_REMOVED lines=24> */
[----:B------:R-:W-:Y:S01]  /*4a20*/  CS2R R100, SRZ ;  /* 0x0000000000647805 */ /* 0x000fe2000001ff00 */
[----:B------:R-:W-:Y:S01]  /*4a30*/  IMAD.MOV.U32 R99, RZ, RZ, RZ ;  /* 0x000000ffff637224 */ /* 0x000fe200078e00ff */
[----:B------:R-:W-:Y:S01]  /*4a40*/  CS2R R40, SRZ ;  /* 0x0000000000287805 */ /* 0x000fe2000001ff00 */
[----:B------:R-:W-:Y:S01]  /*4a50*/  IMAD.MOV.U32 R96, RZ, RZ, RZ ;  /* 0x000000ffff607224 */ /* 0x000fe200078e00ff */
[----:B------:R-:W-:Y:S02]  /*4a60*/  CS2R R94, SRZ ;  /* 0x00000000005e7805 */ /* 0x000fe4000001ff00 */
[----:B------:R-:W-:-:S02]  /*4a70*/  CS2R R92, SRZ ;  /* 0x00000000005c7805 */ /* 0x000fc4000001ff00 */
[----:B------:R-:W-:Y:S02]  /*4a80*/  MOV R91, RZ ;  /* 0x000000ff005b7202 */ /* 0x000fe40000000f00 */
[----:B------:R-:W-:Y:S02]  /*4a90*/  CS2R R36, SRZ ;  /* 0x0000000000247805 */ /* 0x000fe4000001ff00 */
[----:B------:R-:W-:Y:S02]  /*4aa0*/  CS2R R88, SRZ ;  /* 0x0000000000587805 */ /* 0x000fe4000001ff00 */
[----:B------:R-:W-:Y:S02]  /*4ab0*/  CS2R R86, SRZ ;  /* 0x0000000000567805 */ /* 0x000fe4000001ff00 */
[----:B------:R-:W-:Y:S01]  /*4ac0*/  CS2R R84, SRZ ;  /* 0x0000000000547805 */ /* 0x000fe2000001ff00 */
[----:B------:R-:W-:Y:S01]  /*4ad0*/  IMAD.MOV.U32 R83, RZ, RZ, RZ ;  /* 0x000000ffff537224 */ /* 0x000fe200078e00ff */
[----:B------:R-:W-:-:S02]  /*4ae0*/  CS2R R32, SRZ ;  /* 0x0000000000207805 */ /* 0x000fc4000001ff00 */
[----:B------:R-:W-:Y:S02]  /*4af0*/  CS2R R80, SRZ ;  /* 0x0000000000507805 */ /* 0x000fe4000001ff00 */
[----:B------:R-:W-:Y:S02]  /*4b00*/  CS2R R78, SRZ ;  /* 0x00000000004e7805 */ /* 0x000fe4000001ff00 */
[----:B------:R-:W-:Y:S01]  /*4b10*/  CS2R R76, SRZ ;  /* 0x00000000004c7805 */ /* 0x000fe2000001ff00 */
[----:B------:R-:W-:Y:S01]  /*4b20*/  IMAD.MOV.U32 R75, RZ, RZ, RZ ;  /* 0x000000ffff4b7224 */ /* 0x000fe200078e00ff */
        /* <DEDUP_REMOVED lines=8> */
[----:B0-----:R-:W-:-:S02]  /*4bb0*/  CS2R R62, SRZ ;  /* 0x00000000003e7805 */ /* 0x001fc4000001ff00 */
[----:B------:R-:W-:Y:S02]  /*4bc0*/  CS2R R60, SRZ ;  /* 0x00000000003c7805 */ /* 0x000fe4000001ff00 */
[----:B------:R-:W-:Y:S02]  /*4bd0*/  CS2R R58, SRZ ;  /* 0x00000000003a7805 */ /* 0x000fe4000001ff00 */
[----:B------:R-:W-:Y:S02]  /*4be0*/  MOV R157, RZ ;  /* 0x000000ff009d7202 */ /* 0x000fe40000000f00 */
[----:B------:R-:W-:Y:S02]  /*4bf0*/  CS2R R158, SRZ ;  /* 0x00000000009e7805 */ /* 0x000fe4000001ff00 */
[----:B------:R-:W-:Y:S02]  /*4c00*/  CS2R R54, SRZ ;  /* 0x0000000000367805 */ /* 0x000fe4000001ff00 */
[----:B------:R-:W-:-:S02]  /*4c10*/  CS2R R160, SRZ ;  /* 0x0000000000a07805 */ /* 0x000fc4000001ff00 */
[----:B------:R-:W-:Y:S01]  /*4c20*/  CS2R R50, SRZ ;  /* 0x0000000000327805 */ /* 0x000fe2000001ff00 */
[----:B------:R-:W-:Y:S01]  /*4c30*/  IMAD.MOV.U32 R162, RZ, RZ, RZ ;  /* 0x000000ffffa27224 */ /* 0x000fe200078e00ff */
[----:B------:R-:W-:Y:S02]  /*4c40*/  CS2R R46, SRZ ;  /* 0x00000000002e7805 */ /* 0x000fe4000001ff00 */
[----:B------:R-:W-:Y:S01]  /*4c50*/  CS2R R42, SRZ ;  /* 0x00000000002a7805 */ /* 0x000fe2000001ff00 */
[----:B------:R-:W-:Y:S02]  /*4c60*/  IMAD.MOV.U32 R155, RZ, RZ, RZ ;  /* 0x000000ffff9b7224 */ /* 0x000fe400078e00ff */
[----:B------:R-:W-:Y:S02]  /*4c70*/  IMAD.MOV.U32 R39, RZ, RZ, RZ ;  /* 0x000000ffff277224 */ /* 0x000fe400078e00ff */
[----:B-1----:R-:W-:Y:S01]  /*4c80*/  IMAD.MOV.U32 R11, RZ, RZ, RZ ;  /* 0x000000ffff0b7224 */ /* 0x002fe200078e00ff */
[----:B--2---:R-:W-:Y:S01]  /*4c90*/  ISETP.NE.AND P1, PT, R4, 0x1, PT ;  /* 0x000000010400780c */ /* 0x004fe20003f25270 */
[----:B------:R-:W-:-:S12]  /*4ca0*/  @P0 BRA `(.L_x_631) ;  /* 0x0000000000080947 */ /* 0x000fd80003800000 */
[----:B------:R-:W0:Y:S02]  /*4cb0*/  FENCE.VIEW.ASYNC.G ;  /* 0x00000000000073c6 */ /* 0x000e240000000100 */
[----:B0-----:R-:W-:Y:S06]  /*4cc0*/  BAR.ARV 0xc, 0x180 ;  /* 0x0306000000007b1d */ /* 0x001fec0000002000 */
.L_x_631:
[----:B------:R-:W-:Y:S05]  /*4cd0*/  BSYNC B0 ;  /* 0x0000000000007941 */ /* 0x000fea0003800000 */
.L_x_630:
[----:B------:R-:W-:Y:S01]  /*4ce0*/  BSSY B7, `(.L_x_632) ;  /* 0x000084a000077945 */ /* 0x000fe20003800000 */
[----:B------:R-:W-:Y:S01]  /*4cf0*/  IMAD.MOV.U32 R28, RZ, RZ, RZ ;  /* 0x000000ffff1c7224 */ /* 0x000fe200078e00ff */
[----:B------:R-:W-:Y:S01]  /*4d00*/  MOV R35, RZ ;  /* 0x000000ff00237202 */ /* 0x000fe20000000f00 */
[----:B------:R-:W-:Y:S01]  /*4d10*/  IMAD.MOV.U32 R154, RZ, RZ, RZ ;  /* 0x000000ffff9a7224 */ /* 0x000fe200078e00ff */
[----:B------:R-:W-:Y:S01]  /*4d20*/  CS2R R8, SRZ ;  /* 0x0000000000087805 */ /* 0x000fe2000001ff00 */
[----:B------:R-:W-:Y:S01]  /*4d30*/  IMAD.MOV.U32 R14, RZ, RZ, RZ ;  /* 0x000000ffff0e7224 */ /* 0x000fe200078e00ff */
[----:B------:R-:W-:Y:S01]  /*4d40*/  CS2R R152, SRZ ;  /* 0x0000000000987805 */ /* 0x000fe2000001ff00 */
[----:B------:R-:W-:Y:S01]  /*4d50*/  IMAD.MOV.U32 R31, RZ, RZ, RZ ;  /* 0x000000ffff1f7224 */ /* 0x000fe200078e00ff */
[----:B------:R-:W-:Y:S01]  /*4d60*/  CS2R R6, SRZ ;  /* 0x0000000000067805 */ /* 0x000fe2000001ff00 */
[----:B------:R-:W-:Y:S02]  /*4d70*/  IMAD.MOV.U32 R156, RZ, RZ, RZ ;  /* 0x000000ffff9c7224 */ /* 0x000fe400078e00ff */
[----:B------:R-:W-:-:S02]  /*4d80*/  IMAD.MOV.U32 R5, RZ, RZ, RZ ;  /* 0x000000ffff057224 */ /* 0x000fc400078e00ff */
[----:B---3--:R-:W-:Y:S01]  /*4d90*/  IMAD.MOV.U32 R10, RZ, RZ, RZ ;  /* 0x000000ffff0a7224 */ /* 0x008fe200078e00ff */
[----:B------:R-:W-:Y:S06]  /*4da0*/  @!P1 BRA `(.L_x_633) ;  /* 0x0000001800b89947 */ /* 0x000fec0003800000 */
[----:B------:R-:W-:Y:S02]  /*4db0*/  ISETP.GE.AND P1, PT, R171, 0x1, PT ;  /* 0x00000001ab00780c */ /* 0x000fe40003f26270 */
[----:B------:R-:W-:-:S11]  /*4dc0*/  PLOP3.LUT P0, PT, PT, PT, PT, 0x80, 0x0 ;  /* 0x000000000000781c */ /* 0x000fd60003f0f070 */
[----:B------:R-:W-:Y:S05]  /*4dd0*/  @!P1 BRA `(.L_x_634) ;  /* 0x0000008000e89947 */ /* 0x000fea0003800000 */
[----:B------:R-:W0:Y:S01]  /*4de0*/  S2R R20, SR_TID.X ;  /* 0x0000000000147919 */ /* 0x000e220000002100 */
[----:B------:R-:W-:Y:S01]  /*4df0*/  ISETP.NE.AND P0, PT, R185, 0x3, PT ;  /* 0x00000003b900780c */ /* 0x000fe20003f05270 */
[----:B0-----:R-:W-:-:S05]  /*4e00*/  VIADD R20, R20, 0xffffff80 ;  /* 0xffffff8014147836 */ /* 0x001fca0000000000 */
[----:B------:R-:W-:-:S04]  /*4e10*/  SHF.R.S32.HI R4, RZ, 0x1f, R20 ;  /* 0x0000001fff047819 */ /* 0x000fc80000011414 */
[----:B------:R-:W-:-:S04]  /*4e20*/  LEA.HI R4, R4, R20, RZ, 0x7 ;  /* 0x0000001404047211 */ /* 0x000fc800078f38ff */
[----:B------:R-:W-:-:S05]  /*4e30*/  SHF.R.S32.HI R4, RZ, 0x7, R4 ;  /* 0x00000007ff047819 */ /* 0x000fca0000011404 */
[----:B------:R-:W0:Y:S02]  /*4e40*/  SHFL.IDX PT, R0, R4, RZ, 0x1f ;  /* 0x00001fff04007589 */ /* 0x000e2400000e0000 */
[----:B0-----:R-:W-:-:S04]  /*4e50*/  LEA.HI R3, R0, R0, RZ, 0x1 ;  /* 0x0000000000037211 */ /* 0x001fc800078f08ff */
[----:B------:R-:W-:-:S04]  /*4e60*/  LOP3.LUT R3, R3, 0x1fffe, RZ, 0xc0, !PT ;  /* 0x0001fffe03037812 */ /* 0x000fc800078ec0ff */
[----:B------:R-:W-:-:S05]  /*4e70*/  IADD3 R3, R0, -R3, RZ ;  /* 0x8000000300037210 */ /* 0x000fca0007ffe0ff */
[----:B------:R-:W-:-:S04]  /*4e80*/  IMAD R3, R3, 0x8000, R2 ;  /* 0x0000800003037824 */ /* 0x000fc800078e0202 */
[----:B------:R-:W-:-:S05]  /*4e90*/  VIADD R3, R3, 0x400 ;  /* 0x0000040003037836 */ /* 0x000fca0000000000 */
[----:B------:R-:W-:-:S04]  /*4ea0*/  SHF.R.U32.HI R3, RZ, 0x4, R3 ;  /* 0x00000004ff037819 */ /* 0x000fc80000011603 */
[----:B------:R-:W-:-:S04]  /*4eb0*/  LOP3.LUT R0, R3, 0x3fff, RZ, 0xc0, !PT ;  /* 0x00003fff03007812 */ /* 0x000fc800078ec0ff */
[----:B------:R-:W-:Y:S01]  /*4ec0*/  LOP3.LUT R0, R0, 0x2000000, RZ, 0xfc, !PT ;  /* 0x0200000000007812 */ /* 0x000fe200078efcff */
[----:B------:R-:W-:Y:S06]  /*4ed0*/  @!P0 BRA `(.L_x_635) ;  /* 0x0000000000048947 */ /* 0x000fec0003800000 */
[----:B------:R-:W-:Y:S01]  /*4ee0*/  BPT.TRAP 0x1 ;  /* 0x000000040000795c */ /* 0x000fe20000300000 */
.L_x_635:
[----:B------:R-:W-:Y:S01]  /*4ef0*/  IMAD R3, R18, 0x8, R2 ;  /* 0x0000000812037824 */ /* 0x000fe200078e0202 */
[----:B------:R-:W-:Y:S01]  /*4f00*/  SHF.L.U32 R6, R23, 0x1f, RZ ;  /* 0x0000001f17067819 */ /* 0x000fe200000006ff */
[----:B------:R-:W-:Y:S01]  /*4f10*/  VIADD R4, R2, 0x26800 ;  /* 0x0002680002047836 */ /* 0x000fe20000000000 */
[----:B------:R-:W-:Y:S02]  /*4f20*/  BSSY B0, `(.L_x_636) ;  /* 0x0000008000007945 */ /* 0x000fe40003800000 */
[----:B------:R-:W0:Y:S02]  /*4f30*/  SYNCS.PHASECHK.TRANS64.TRYWAIT P1, [R3+URZ+0x28c50], R6 ;  /* 0x028c5006030075a7 */ /* 0x000e24000802017f */
[----:B------:R-:W-:Y:S01]  /*4f40*/  SHF.R.U32.HI R5, RZ, 0x4, R4 ;  /* 0x00000004ff057819 */ /* 0x000fe20000011604 */
[----:B------:R-:W-:-:S03]  /*4f50*/  IMAD R4, R18, 0x1000, R0 ;  /* 0x0000100012047824 */ /* 0x000fc600078e0200 */
[----:B------:R-:W-:-:S04]  /*4f60*/  LOP3.LUT R5, R5, 0x3fff, RZ, 0xc0, !PT ;  /* 0x00003fff05057812 */ /* 0x000fc800078ec0ff */
[----:B------:R-:W-:Y:S01]  /*4f70*/  LOP3.LUT R10, R5, 0x10000, RZ, 0xfc, !PT ;  /* 0x00010000050a7812 */ /* 0x000fe200078efcff */
[----:B------:R-:W-:Y:S01]  /*4f80*/  IMAD.MOV.U32 R5, RZ, RZ, 0x40000040 ;  /* 0x40000040ff057424 */ /* 0x000fe200078e00ff */
[----:B0-----:R-:W-:Y:S06]  /*4f90*/  @!P1 BRA `(.L_x_637) ;  /* 0x0000012800689947 */ /* 0x001fec0003800000 */
.L_x_861:
[----:B------:R-:W-:Y:S05]  /*4fa0*/  BSYNC B0 ;  /* 0x0000000000007941 */ /* 0x000fea0003800000 */
.L_x_636:
[----:B------:R-:W-:Y:S01]  /*4fb0*/  BAR.SYNC.DEFER_BLOCKING 0xe, 0x100 ;  /* 0x0384000000007b1d */ /* 0x000fe20000010000 */
[----:B------:R-:W-:Y:S01]  /*4fc0*/  MOV R11, 0x40000040 ;  /* 0x40000040000b7802 */ /* 0x000fe20000000f00 */
[C---:B0-----:R-:W-:Y:S01]  /*4fd0*/  VIADD R6, R4.reuse, 0x80 ;  /* 0x0000008004067836 */ /* 0x041fe20000000000 */
[----:B------:R-:W-:Y:S01]  /*4fe0*/  R2UR UR6, R4 ;  /* 0x00000000040672ca */ /* 0x000fe200000e0000 */
[----:B------:R-:W-:Y:S01]  /*4ff0*/  IMAD.MOV.U32 R7, RZ, RZ, 0x40000040 ;  /* 0x40000040ff077424 */ /* 0x000fe200078e00ff */
[----:B------:R-:W-:Y:S01]  /*5000*/  R2UR UR7, R5 ;  /* 0x00000000050772ca */ /* 0x000fe200000e0000 */
[----:B------:R-:W-:Y:S01]  /*5010*/  IMAD.MOV.U32 R9, RZ, RZ, 0x40000040 ;  /* 0x40000040ff097424 */ /* 0x000fe200078e00ff */
[C---:B------:R-:W-:Y:S01]  /*5020*/  R2UR UR4, R10.reuse ;  /* 0x000000000a0472ca */ /* 0x040fe200000e0000 */
[----:B------:R-:W-:Y:S01]  /*5030*/  IMAD.MOV.U32 R5, RZ, RZ, 0x40000040 ;  /* 0x40000040ff057424 */ /* 0x000fe200078e00ff */
[----:B------:R-:W-:Y:S02]  /*5040*/  R2UR UR5, R11 ;  /* 0x000000000b0572ca */ /* 0x000fe400000e0000 */
[----:B------:R-:W-:-:S02]  /*5050*/  IADD3 R8, R10, 0x2, RZ ;  /* 0x000000020a087810 */ /* 0x000fc40007ffe0ff */
[----:B------:R-:W-:Y:S01]  /*5060*/  R2UR UR15, R5 ;  /* 0x00000000050f72ca */ /* 0x000fe200000e0000 */
[----:B------:R-:W-:-:S05]  /*5070*/  IMAD.MOV.U32 R5, RZ, RZ, 0x40000040 ;  /* 0x40000040ff057424 */ /* 0x000fca00078e00ff */
[----:B------:R-:W-:Y:S01]  /*5080*/  R2UR UR13, R5 ;  /* 0x00000000050d72ca */ /* 0x000fe200000e0000 */
[----:B-----5:R-:W-:-:S06]  /*5090*/  WARPGROUP.ARRIVE ;  /* 0x00000000000079c5 */ /* 0x020fcc0000000000 */
[----:B------:R-:W-:Y:S01]  /*50a0*/  HGMMA.64x256x16.F32 R24, gdesc[UR4].tnspB, RZ, !UPT, gsb0 ;  /* 0x43e00000041879f0 */ /* 0x000fe2000c0008ff */
[----:B------:R-:W-:Y:S01]  /*50b0*/  R2UR UR6, R6 ;  /* 0x00000000060672ca */ /* 0x000fe200000e0000 */
[----:B------:R-:W-:Y:S01]  /*50c0*/  VIADD R6, R4, 0x100 ;  /* 0x0000010004067836 */ /* 0x000fe20000000000 */
[----:B------:R-:W-:Y:S01]  /*50d0*/  R2UR UR7, R7 ;  /* 0x00000000070772ca */ /* 0x000fe200000e0000 */
[----:B------:R-:W-:Y:S01]  /*50e0*/  IMAD.MOV.U32 R7, RZ, RZ, 0x40000040 ;  /* 0x40000040ff077424 */ /* 0x000fe200078e00ff */
[----:B------:R-:W-:Y:S01]  /*50f0*/  R2UR UR4, R8 ;  /* 0x00000000080472ca */ /* 0x000fe200000e0000 */
[----:B------:R-:W-:Y:S01]  /*5100*/  VIADD R4, R4, 0x180 ;  /* 0x0000018004047836 */ /* 0x000fe20000000000 */
[----:B------:R-:W-:Y:S02]  /*5110*/  R2UR UR5, R9 ;  /* 0x00000000090572ca */ /* 0x000fe400000e0000 */
[----:B------:R-:W-:Y:S01]  /*5120*/  R2UR UR10, R6 ;  /* 0x00000000060a72ca */ /* 0x000fe200000e0000 */
[----:B------:R-:W-:Y:S01]  /*5130*/  VIADD R6, R10, 0x4 ;  /* 0x000000040a067836 */ /* 0x000fe20000000000 */
[----:B------:R-:W-:Y:S01]  /*5140*/  R2UR UR11, R7 ;  /* 0x00000000070b72ca */ /* 0x000fe200000e0000 */
[----:B------:R-:W-:Y:S01]  /*5150*/  IMAD.MOV.U32 R7, RZ, RZ, 0x40000040 ;  /* 0x40000040ff077424 */ /* 0x000fe200078e00ff */
[----:B------:R-:W-:Y:S01]  /*5160*/  R2UR UR14, R4 ;  /* 0x00000000040e72ca */ /* 0x000fe200000e0000 */
[----:B------:R-:W-:Y:S01]  /*5170*/  VIADD R4, R10, 0x6 ;  /* 0x000000060a047836 */ /* 0x000fe20000000000 */
[----:B------:R-:W-:-:S02]  /*5180*/  R2UR UR8, R6 ;  /* 0x00000000060872ca */ /* 0x000fc400000e0000 */
[----:B------:R-:W-:Y:S02]  /*5190*/  R2UR UR9, R7 ;  /* 0x00000000070972ca */ /* 0x000fe400000e0000 */
[----:B------:R-:W-:Y:S01]  /*51a0*/  R2UR UR12, R4 ;  /* 0x00000000040c72ca */ /* 0x000fe200000e0000 */
[----:B------:R-:W-:Y:S02]  /*51b0*/  WARPGROUP.DEPBAR.LE gsb0, 0x0 ;  /* 0x00008000000079c5 */ /* 0x000fe40000010000 */
        /* <DEDUP_REMOVED lines=14> */
.L_x_638:
[----:B------:R-:W-:Y:S01]  /*52a0*/  ISETP.GE.AND P1, PT, R171, 0x41, PT ;  /* 0x00000041ab00780c */ /* 0x000fe20003f26270 */
[----:B------:R-:W-:Y:S01]  /*52b0*/  VIADD R10, R3, 0x28c60 ;  /* 0x00028c60030a7836 */ /* 0x000fe20000000000 */
[----:B------:R-:W-:Y:S04]  /*52c0*/  BSSY B0, `(.L_x_639) ;  /* 0x00000cd000007945 */ /* 0x000fe80003800000 */
[----:B------:R-:W-:-:S04]  /*52d0*/  PRMT R10, R189, 0x654, R10 ;  /* 0x00000654bd0a7816 */ /* 0x000fc8000000000a */
[----:B------:R0:W-:Y:S03]  /*52e0*/  SYNCS.ARRIVE.TRANS64.RED.A1T0 RZ, [R10+URZ], RZ ;  /* 0x000000ff0aff79a7 */ /* 0x0001e6000810043f */
[----:B------:R-:W-:Y:S05]  /*52f0*/  @!P1 BRA `(.L_x_640) ;  /* 0x0000000c00249947 */ /* 0x000fea0003800000 */
[----:B------:R-:W-:-:S07]  /*5300*/  IADD3 R172, R172, -0x2, RZ ;  /* 0xfffffffeacac7810 */ /* 0x000fce0007ffe0ff */
.L_x_647:
[----:B------:R-:W-:Y:S01]  /*5310*/  BAR.SYNC.DEFER_BLOCKING 0xe, 0x100 ;  /* 0x0384000000007b1d */ /* 0x000fe20000010000 */
[----:B------:R-:W-:Y:S01]  /*5320*/  IMAD R3, R18, 0x40, R194 ;  /* 0x0000004012037824 */ /* 0x000fe200078e02c2 */
[----:B------:R-:W-:Y:S01]  /*5330*/  ISETP.GT.AND P2, PT, R172, RZ, PT ;  /* 0x000000ffac00720c */ /* 0x000fe20003f44270 */
[----:B------:R-:W-:Y:S02]  /*5340*/  VIADD R18, R18, 0x1 ;  /* 0x0000000112127836 */ /* 0x000fe40000000000 */
[----:B------:R-:W-:Y:S02]  /*5350*/  IMAD R3, R3, 0x4, R2 ;  /* 0x0000000403037824 */ /* 0x000fe400078e0202 */
[----:B------:R-:W-:Y:S01]  /*5360*/  VIADD R172, R172, 0xffffffff ;  /* 0xffffffffacac7836 */ /* 0x000fe20000000000 */
[----:B------:R-:W-:-:S04]  /*5370*/  ISETP.NE.AND P1, PT, R18, 0x2, PT ;  /* 0x000000021200780c */ /* 0x000fc80003f25270 */
[----:B------:R-:W-:Y:S01]  /*5380*/  SEL R18, R18, RZ, P1 ;  /* 0x000000ff12127207 */ /* 0x000fe20000800000 */
[----:B01----:R-:W0:Y:S04]  /*5390*/  LDS R10, [R3+0x28800] ;  /* 0x02880000030a7984 */ /* 0x003e280000000800 */
        /* <DEDUP_REMOVED lines=65> */
[----:B------:R-:W-:Y:S01]  /*57b0*/  SEL R10, RZ, 0x1, P1 ;  /* 0x00000001ff0a7807 */ /* 0x000fe20000800000 */
        /* <DEDUP_REMOVED lines=64> */
[----:B------:R-:W-:Y:S01]  /*5bc0*/  LOP3.LUT R23, R23, R10, RZ, 0x3c, !PT ;  /* 0x0000000a17177212 */ /* 0x000fe200078e3cff */
[----:B------:R-:W-:Y:S06]  /*5bd0*/  @!P0 BRA `(.L_x_641) ;  /* 0x0000000000048947 */ /* 0x000fec0003800000 */
[----:B------:R-:W-:Y:S01]  /*5be0*/  BPT.TRAP 0x1 ;  /* 0x000000040000795c */ /* 0x000fe20000300000 */
.L_x_641:
[----:B------:R-:W-:Y:S01]  /*5bf0*/  IMAD R3, R18, 0x8, R2 ;  /* 0x0000000812037824 */ /* 0x000fe200078e0202 */
[----:B------:R-:W-:-:S04]  /*5c00*/  SHF.L.U32 R10, R23, 0x1f, RZ ;  /* 0x0000001f170a7819 */ /* 0x000fc800000006ff */
[----:B------:R0:W1:Y:S01]  /*5c10*/  SYNCS.PHASECHK.TRANS64.TRYWAIT P1, [R3+URZ+0x28c50], R10 ;  /* 0x028c500a030075a7 */ /* 0x000062000802017f */
[----:B------:R-:W-:Y:S05]  /*5c20*/  @!P0 BRA `(.L_x_642) ;  /* 0x0000000000048947 */ /* 0x000fea0003800000 */
[----:B------:R-:W-:Y:S01]  /*5c30*/  BPT.TRAP 0x1 ;  /* 0x000000040000795c */ /* 0x000fe20000300000 */
.L_x_642:
[----:B------:R-:W-:Y:S04]  /*5c40*/  BSSY B1, `(.L_x_643) ;  /* 0x0000004000017945 */ /* 0x000fe80003800000 */
[----:B-1----:R-:W-:Y:S05]  /*5c50*/  @P1 BRA `(.L_x_644) ;  /* 0x0000000000081947 */ /* 0x002fea0003800000 */
[----:B------:R-:W1:Y:S02]  /*5c60*/  SYNCS.PHASECHK.TRANS64.TRYWAIT P1, [R3+URZ+0x28c50], R10 ;  /* 0x028c500a030075a7 */ /* 0x000e64000802017f */
[----:B-1----:R-:W-:Y:S05]  /*5c70*/  @!P1 BRA `(.L_x_645) ;  /* 0x0000011c00449947 */ /* 0x002fea0003800000 */
.L_x_644:
[----:B------:R-:W-:Y:S05]  /*5c80*/  BSYNC B1 ;  /* 0x0000000000017941 */ /* 0x000fea0003800000 */
.L_x_643:
[----:B01----:R-:W-:Y:S01]  /*5c90*/  IMAD R10, R18, 0x1000, R0 ;  /* 0x00001000120a7824 */ /* 0x003fe200078e0200 */
[----:B------:R-:W-:Y:S01]  /*5ca0*/  MOV R11, 0x40000040 ;  /* 0x40000040000b7802 */ /* 0x000fe20000000f00 */
[----:B------:R-:W-:Y:S01]  /*5cb0*/  WARPGROUP.ARRIVE ;  /* 0x00000000000079c5 */ /* 0x000fe20000000000 */
[----:B------:R-:W-:Y:S01]  /*5cc0*/  IMAD.MOV.U32 R13, RZ, RZ, 0x40000040 ;  /* 0x40000040ff0d7424 */ /* 0x000fe200078e00ff */
[----:B------:R-:W-:Y:S01]  /*5cd0*/  R2UR UR8, R8 ;  /* 0x00000000080872ca */ /* 0x000fe200000e0000 */
[C---:B------:R-:W-:Y:S01]  /*5ce0*/  VIADD R12, R10.reuse, 0x80 ;  /* 0x000000800a0c7836 */ /* 0x040fe20000000000 */
[----:B------:R-:W-:Y:S02]  /*5cf0*/  R2UR UR6, R10 ;  /* 0x000000000a0672ca */ /* 0x000fe400000e0000 */
[C---:B------:R-:W-:Y:S02]  /*5d00*/  R2UR UR7, R11.reuse ;  /* 0x000000000b0772ca */ /* 0x040fe400000e0000 */
[----:B------:R-:W-:Y:S01]  /*5d10*/  R2UR UR10, R12 ;  /* 0x000000000c0a72ca */ /* 0x000fe200000e0000 */
[C---:B------:R-:W-:Y:S01]  /*5d20*/  VIADD R12, R10.reuse, 0x100 ;  /* 0x000001000a0c7836 */ /* 0x040fe20000000000 */
[----:B------:R-:W-:Y:S01]  /*5d30*/  R2UR UR5, R11 ;  /* 0x000000000b0572ca */ /* 0x000fe200000e0000 */
[----:B------:R-:W-:Y:S01]  /*5d40*/  VIADD R10, R10, 0x180 ;  /* 0x000001800a0a7836 */ /* 0x000fe20000000000 */
[----:B------:R-:W-:-:S02]  /*5d50*/  R2UR UR11, R13 ;  /* 0x000000000d0b72ca */ /* 0x000fc400000e0000 */
[----:B------:R-:W-:Y:S02]  /*5d60*/  R2UR UR9, R9 ;  /* 0x00000000090972ca */ /* 0x000fe400000e0000 */
[----:B------:R-:W-:Y:S01]  /*5d70*/  R2UR UR18, R10 ;  /* 0x000000000a1272ca */ /* 0x000fe200000e0000 */
[----:B------:R-:W-:Y:S01]  /*5d80*/  VIADD R10, R2, 0x26800 ;  /* 0x00026800020a7836 */ /* 0x000fe20000000000 */
[----:B------:R-:W-:Y:S02]  /*5d90*/  R2UR UR14, R12 ;  /* 0x000000000c0e72ca */ /* 0x000fe400000e0000 */
[----:B------:R-:W-:Y:S02]  /*5da0*/  R2UR UR15, R13 ;  /* 0x000000000d0f72ca */ /* 0x000fe400000e0000 */
[----:B------:R-:W-:Y:S02]  /*5db0*/  SHF.R.U32.HI R10, RZ, 0x4, R10 ;  /* 0x00000004ff0a7819 */ /* 0x000fe4000001160a */
[----:B------:R-:W-:-:S02]  /*5dc0*/  R2UR UR12, R6 ;  /* 0x00000000060c72ca */ /* 0x000fc400000e0000 */
[----:B------:R-:W-:Y:S02]  /*5dd0*/  LOP3.LUT R10, R10, 0x3fff, RZ, 0xc0, !PT ;  /* 0x00003fff0a0a7812 */ /* 0x000fe400078ec0ff */
[----:B------:R-:W-:Y:S02]  /*5de0*/  R2UR UR13, R7 ;  /* 0x00000000070d72ca */ /* 0x000fe400000e0000 */
[----:B------:R-:W-:Y:S02]  /*5df0*/  LOP3.LUT R10, R10, 0x10000, RZ, 0xfc, !PT ;  /* 0x000100000a0a7812 */ /* 0x000fe400078efcff */
[----:B------:R-:W-:Y:S02]  /*5e00*/  R2UR UR19, R11 ;  /* 0x000000000b1372ca */ /* 0x000fe400000e0000 */
[----:B------:R-:W-:Y:S02]  /*5e10*/  R2UR UR4, R10 ;  /* 0x000000000a0472ca */ /* 0x000fe400000e0000 */
[----:B------:R-:W-:-:S02]  /*5e20*/  R2UR UR16, R4 ;  /* 0x00000000041072ca */ /* 0x000fc400000e0000 */
[----:B------:R-:W-:-:S09]  /*5e30*/  R2UR UR17, R5 ;  /* 0x00000000051172ca */ /* 0x000fd200000e0000 */
        /* <DEDUP_REMOVED lines=17> */
.L_x_646:
[----:B------:R-:W-:-:S05]  /*5f50*/  VIADD R10, R3, 0x28c60 ;  /* 0x00028c60030a7836 */ /* 0x000fca0000000000 */
[----:B------:R-:W-:-:S04]  /*5f60*/  PRMT R10, R189, 0x654, R10 ;  /* 0x00000654bd0a7816 */ /* 0x000fc8000000000a */
[----:B------:R1:W-:Y:S01]  /*5f70*/  SYNCS.ARRIVE.TRANS64.RED.A1T0 RZ, [R10+URZ], RZ ;  /* 0x000000ff0aff79a7 */ /* 0x0003e2000810043f */
[----:B------:R-:W-:Y:S05]  /*5f80*/  @P2 BRA `(.L_x_647) ;  /* 0xfffffff000e02947 */ /* 0x000fea000383ffff */
.L_x_640:
[----:B------:R-:W-:Y:S05]  /*5f90*/  BSYNC B0 ;  /* 0x0000000000007941 */ /* 0x000fea0003800000 */
.L_x_639:
[----:B------:R-:W-:Y:S01]  /*5fa0*/  BAR.SYNC.DEFER_BLOCKING 0xe, 0x100 ;  /* 0x0384000000007b1d */ /* 0x000fe20000010000 */
[C---:B------:R-:W-:Y:S01]  /*5fb0*/  LEA R3, R18.reuse, R194, 0x6 ;  /* 0x000000c212037211 */ /* 0x040fe200078e30ff */
[----:B------:R-:W-:Y:S01]  /*5fc0*/  VIADD R18, R18, 0x1 ;  /* 0x0000000112127836 */ /* 0x000fe20000000000 */
[----:B------:R-:W-:-:S03]  /*5fd0*/  PLOP3.LUT P0, PT, PT, PT, PT, 0x8, 0x0 ;  /* 0x000000000000781c */ /* 0x000fc60003f0e170 */
[----:B------:R-:W-:Y:S01]  /*5fe0*/  IMAD R3, R3, 0x4, R2 ;  /* 0x0000000403037824 */ /* 0x000fe200078e0202 */
[----:B------:R-:W-:-:S04]  /*5ff0*/  ISETP.NE.AND P1, PT, R18, 0x2, PT ;  /* 0x000000021200780c */ /* 0x000fc80003f25270 */
[----:B------:R-:W-:Y:S01]  /*6000*/  SEL R18, R18, RZ, P1 ;  /* 0x000000ff12127207 */ /* 0x000fe20000800000 */
[----:B------:R-:W2:Y:S04]  /*6010*/  LDS R2, [R3+0x28800] ;  /* 0x0288000003027984 */ /* 0x000ea80000000800 */
[----:B------:R3:W4:Y:S02]  /*6020*/  LDS R0, [R3+0x28820] ;  /* 0x0288200003007984 */ /* 0x0007240000000800 */
[----:B---3--:R-:W-:Y:S02]  /*6030*/  IMAD.MOV.U32 R3, RZ, RZ, RZ ;  /* 0x000000ffff037224 */ /* 0x008fe400078e00ff */
[-C--:B--2---:R-:W-:Y:S01]  /*6040*/  FMUL.FTZ R156, R28, R2.reuse ;  /* 0x000000021c9c7220 */ /* 0x084fe20000410000 */
[-C--:B------:R-:W-:Y:S01]  /*6050*/  FMUL.FTZ R153, R32, R2.reuse ;  /* 0x0000000220997220 */ /* 0x080fe20000410000 */
[-C--:B------:R-:W-:Y:S01]  /*6060*/  FMUL.FTZ R152, R29, R2.reuse ;  /* 0x000000021d987220 */ /* 0x080fe20000410000 */
[-C--:B------:R-:W-:Y:S01]  /*6070*/  FMUL.FTZ R14, R33, R2.reuse ;  /* 0x00000002210e7220 */ /* 0x080fe20000410000 */
[-C--:B------:R-:W-:Y:S01]  /*6080*/  FMUL.FTZ R28, R37, R2.reuse ;  /* 0x00000002251c7220 */ /* 0x080fe20000410000 */
[----:B------:R-:W-:Y:S01]  /*6090*/  FMUL.FTZ R32, R41, R2 ;  /* 0x0000000229207220 */ /* 0x000fe20000410000 */
[-C--:B----4-:R-:W-:Y:S01]  /*60a0*/  FMUL.FTZ R5, R26, R0.reuse ;  /* 0x000000001a057220 */ /* 0x090fe20000410000 */
        /* <DEDUP_REMOVED lines=64> */
[-C--:B------:R-:W-:Y:S01]  /*64b0*/  FMUL.FTZ R154, R36, R2.reuse ;  /* 0x00000002249a7220 */ /* 0x080fe20000410000 */
[-C--:B------:R-:W-:Y:S01]  /*64c0*/  FMUL.FTZ R155, R40, R2.reuse ;  /* 0x00000002289b7220 */ /* 0x080fe20000410000 */
[----:B01----:R-:W-:Y:S01]  /*64d0*/  FMUL.FTZ R10, R24, R2 ;  /* 0x00000002180a7220 */ /* 0x003fe20000410000 */
[----:B------:R-:W-:Y:S01]  /*64e0*/  LOP3.LUT R23, R23, R0, RZ, 0x3c, !PT ;  /* 0x0000000017177212 */ /* 0x000fe200078e3cff */
        /* <DEDUP_REMOVED lines=58> */
.L_x_633:
[----:B------:R-:W-:Y:S02]  /*6890*/  ISETP.GE.AND P1, PT, R171, 0x1, PT ;  /* 0x00000001ab00780c */ /* 0x000fe40003f26270 */
[----:B------:R-:W-:-:S11]  /*68a0*/  PLOP3.LUT P0, PT, PT, PT, PT, 0x80, 0x0 ;  /* 0x000000000000781c */ /* 0x000fd60003f0f070 */
[----:B------:R-:W-:Y:S05]  /*68b0*/  @!P1 BRA `(.L_x_634) ;  /* 0x0000006800309947 */ /* 0x000fea0003800000 */
[----:B------:R-:W0:Y:S01]  /*68c0*/  S2R R20, SR_TID.X ;  /* 0x0000000000147919 */ /* 0x000e220000002100 */
[----:B------:R-:W-:Y:S01]  /*68d0*/  BSSY B6, `(.L_x_648) ;  /* 0x0000020000067945 */ /* 0x000fe20003800000 */
[----:B0-----:R-:W-:-:S05]  /*68e0*/  VIADD R20, R20, 0xffffff80 ;  /* 0xffffff8014147836 */ /* 0x001fca0000000000 */
[----:B------:R-:W-:-:S04]  /*68f0*/  SHF.R.S32.HI R4, RZ, 0x1f, R20 ;  /* 0x0000001fff047819 */ /* 0x000fc80000011414 */
[----:B------:R-:W-:-:S04]  /*6900*/  LEA.HI R4, R4, R20, RZ, 0x7 ;  /* 0x0000001404047211 */ /* 0x000fc800078f38ff */
[----:B------:R-:W-:-:S05]  /*6910*/  SHF.R.S32.HI R4, RZ, 0x7, R4 ;  /* 0x00000007ff047819 */ /* 0x000fca0000011404 */
[----:B------:R-:W0:Y:S02]  /*6920*/  SHFL.IDX PT, R0, R4, RZ, 0x1f ;  /* 0x00001fff04007589 */ /* 0x000e2400000e0000 */
[----:B0-----:R-:W-:-:S04]  /*6930*/  LEA.HI R3, R0, R0, RZ, 0x1 ;  /* 0x0000000000037211 */ /* 0x001fc800078f08ff */
[----:B------:R-:W-:-:S05]  /*6940*/  LOP3.LUT R3, R3, 0x1fffe, RZ, 0xc0, !PT ;  /* 0x0001fffe03037812 */ /* 0x000fca00078ec0ff */
[----:B------:R-:W-:Y:S02]  /*6950*/  IMAD.IADD R3, R0, 0x1, -R3 ;  /* 0x0000000100037824 */ /* 0x000fe400078e0a03 */
[----:B------:R-:W-:-:S03]  /*6960*/  VIADD R0, R2, 0x26800 ;  /* 0x0002680002007836 */ /* 0x000fc60000000000 */
[----:B------:R-:W-:Y:S02]  /*6970*/  LEA R3, R3, R2, 0xf ;  /* 0x0000000203037211 */ /* 0x000fe400078e78ff */
[----:B------:R-:W-:-:S03]  /*6980*/  LOP3.LUT P0, RZ, R0, 0x3ff, RZ, 0xc0, !PT ;  /* 0x000003ff00ff7812 */ /* 0x000fc6000780c0ff */
[----:B------:R-:W-:-:S05]  /*6990*/  VIADD R3, R3, 0x400 ;  /* 0x0000040003037836 */ /* 0x000fca0000000000 */
[----:B------:R-:W-:-:S04]  /*69a0*/  SHF.R.U32.HI R3, RZ, 0x4, R3 ;  /* 0x00000004ff037819 */ /* 0x000fc80000011603 */
[----:B------:R-:W-:Y:S01]  /*69b0*/  LOP3.LUT R56, R3, 0x3fff, RZ, 0xc0, !PT ;  /* 0x00003fff03387812 */ /* 0x000fe200078ec0ff */
[----:B------:R-:W-:Y:S06]  /*69c0*/  @!P0 BRA `(.L_x_649) ;  /* 0x0000000000408947 */ /* 0x000fec0003800000 */
        /* <DEDUP_REMOVED lines=16> */
.L_x_649:
[----:B------:R-:W-:Y:S05]  /*6ad0*/  BSYNC B6 ;  /* 0x0000000000067941 */ /* 0x000fea0003800000 */
.L_x_648:
[----:B------:R-:W-:Y:S02]  /*6ae0*/  ULDC UR4, c[0x0][0x3f4] ;  /* 0x0000fd0000047ab9 */ /* 0x000fe40000000800 */
[----:B------:R-:W-:-:S13]  /*6af0*/  ISETP.LT.AND P0, PT, RZ, UR4, PT ;  /* 0x00000004ff007c0c */ /* 0x000fda000bf01270 */
[----:B------:R-:W-:Y:S05]  /*6b00*/  @P0 BRA `(.L_x_650) ;  /* 0x0000000000400947 */ /* 0x000fea0003800000 */
[----:B------:R-:W2:Y:S02]  /*6b10*/  LDL R20, [R1+0x34] ;  /* 0x0000340001147983 */ /* 0x000ea40000100800 */
[----:B--2---:R-:W-:-:S04]  /*6b20*/  LEA.HI R0, R20, R20, RZ, 0x1 ;  /* 0x0000001414007211 */ /* 0x004fc800078f08ff */
[----:B------:R-:W-:-:S05]  /*6b30*/  LOP3.LUT R0, R0, 0xfffffffe, RZ, 0xc0, !PT ;  /* 0xfffffffe00007812 */ /* 0x000fca00078ec0ff */
[----:B------:R-:W-:-:S05]  /*6b40*/  IMAD.IADD R0, R20, 0x1, -R0 ;  /* 0x0000000114007824 */ /* 0x000fca00078e0a00 */
[----:B------:R-:W-:-:S04]  /*6b50*/  SHF.L.U32 R3, R0, 0x1f, RZ ;  /* 0x0000001f00037819 */ /* 0x000fc800000006ff */
[----:B------:R0:W1:Y:S03]  /*6b60*/  SYNCS.PHASECHK.TRANS64.TRYWAIT P0, [R2+URZ+0x28c00], R3 ;  /* 0x028c0003020075a7 */ /* 0x000066000800017f */
[----:B-1----:R-:W-:Y:S05]  /*6b70*/  @!P0 NANOSLEEP.SYNCS 0x989680 ;  /* 0x009896800000895d */ /* 0x002fea0003900000 */
[----:B------:R-:W1:Y:S01]  /*6b80*/  @!P0 SYNCS.PHASECHK.TRANS64 P0, [R2+URZ+0x28c00], R3 ;  /* 0x028c0003020085a7 */ /* 0x000e62000800007f */
[----:B------:R-:W-:Y:S04]  /*6b90*/  BSSY B0, `(.L_x_651) ;  /* 0x0000006000007945 */ /* 0x000fe80003800000 */
[----:B-1----:R-:W-:Y:S05]  /*6ba0*/  @P0 BRA `(.L_x_652) ;  /* 0x0000000000100947 */ /* 0x002fea0003800000 */
.L_x_653:
[----:B-1----:R1:W2:Y:S02]  /*6bb0*/  SYNCS.PHASECHK.TRANS64.TRYWAIT P0, [R2+URZ+0x28c00], R3 ;  /* 0x028c0003020075a7 */ /* 0x0022a4000800017f */
[----:B--2---:R-:W-:Y:S05]  /*6bc0*/  @!P0 NANOSLEEP.SYNCS 0x989680 ;  /* 0x009896800000895d */ /* 0x004fea0003900000 */
[----:B------:R-:W2:Y:S02]  /*6bd0*/  @!P0 SYNCS.PHASECHK.TRANS64 P0, [R2+URZ+0x28c00], R3 ;  /* 0x028c0003020085a7 */ /* 0x000ea4000800007f */
[----:B--2---:R-:W-:Y:S05]  /*6be0*/  @!P0 BRA `(.L_x_653) ;  /* 0xfffffffc00f08947 */ /* 0x004fea000383ffff */
.L_x_652:
[----:B------:R-:W-:Y:S05]  /*6bf0*/  BSYNC B0 ;  /* 0x0000000000007941 */ /* 0x000fea0003800000 */
.L_x_651:
[----:B------:R-:W-:Y:S05]  /*6c00*/  BRA `(.L_x_654) ;  /* 0x0000002000b87947 */ /* 0x000fea0003800000 */
.L_x_650:
[----:B-----5:R-:W-:Y:S01]  /*6c10*/  SHF.R.S32.HI R0, RZ, 0x1f, R27 ;  /* 0x0000001fff007819 */ /* 0x020fe2000001141b */
[----:B------:R-:W-:Y:S01]  /*6c20*/  VIADD R3, R2, 0x20400 ;  /* 0x0002040002037836 */ /* 0x000fe20000000000 */
[----:B------:R-:W-:Y:S01]  /*6c30*/  ULDC.64 UR4, c[0x0][0x3f8] ;  /* 0x0000fe0000047ab9 */ /* 0x000fe20000000a00 */
[----:B------:R-:W-:Y:S01]  /*6c40*/  ULDC.64 UR6, c[0x0][0x408] ;  /* 0x0001020000067ab9 */ /* 0x000fe20000000a00 */
[----:B------:R-:W-:Y:S01]  /*6c50*/  IMAD.WIDE.U32 R4, R27, UR4, RZ ;  /* 0x000000041b047c25 */ /* 0x000fe2000f8e00ff */
[----:B------:R-:W-:Y:S01]  /*6c60*/  BSSY B6, `(.L_x_655) ;  /* 0x0000020000067945 */ /* 0x000fe20003800000 */
[----:B------:R-:W-:Y:S02]  /*6c70*/  LOP3.LUT P0, RZ, R3, 0x3ff, RZ, 0xc0, !PT ;  /* 0x000003ff03ff7812 */ /* 0x000fe4000780c0ff */
[C---:B------:R-:W-:Y:S02]  /*6c80*/  IMAD R6, R0.reuse, UR4, RZ ;  /* 0x0000000400067c24 */ /* 0x040fe4000f8e02ff */
[----:B------:R-:W-:-:S02]  /*6c90*/  IMAD R0, R0, UR6, RZ ;  /* 0x0000000600007c24 */ /* 0x000fc4000f8e02ff */
[C---:B------:R-:W-:Y:S01]  /*6ca0*/  IMAD R3, R27.reuse, UR5, R6 ;  /* 0x000000051b037c24 */ /* 0x040fe2000f8e0206 */
[----:B------:R-:W-:Y:S01]  /*6cb0*/  ULDC.64 UR4, c[0x0][0x3e8] ;  /* 0x0000fa0000047ab9 */ /* 0x000fe20000000a00 */
[----:B------:R-:W-:Y:S01]  /*6cc0*/  IMAD.WIDE.U32 R6, R27, UR6, RZ ;  /* 0x000000061b067c25 */ /* 0x000fe2000f8e00ff */
[----:B------:R-:W-:-:S03]  /*6cd0*/  LEA R26, P1, R4, UR4, 0x1 ;  /* 0x00000004041a7c11 */ /* 0x000fc6000f8208ff */
[----:B------:R-:W-:Y:S01]  /*6ce0*/  IMAD R29, R27, UR7, R0 ;  /* 0x000000071b1d7c24 */ /* 0x000fe2000f8e0200 */
[----:B------:R-:W-:Y:S01]  /*6cf0*/  ULDC.64 UR6, c[0x0][0x400] ;  /* 0x0001000000067ab9 */ /* 0x000fe20000000a00 */
[----:B------:R-:W-:Y:S02]  /*6d00*/  IADD3 R27, R3, R5, RZ ;  /* 0x00000005031b7210 */ /* 0x000fe40007ffe0ff */
[----:B------:R-:W-:Y:S01]  /*6d10*/  IMAD.IADD R29, R29, 0x1, R7 ;  /* 0x000000011d1d7824 */ /* 0x000fe200078e0207 */
[----:B------:R-:W-:Y:S02]  /*6d20*/  LEA R28, P2, R6, UR6, 0x1 ;  /* 0x00000006061c7c11 */ /* 0x000fe4000f8408ff */
[----:B------:R-:W-:Y:S02]  /*6d30*/  LEA.HI.X R27, R4, UR5, R27, 0x1, P1 ;  /* 0x00000005041b7c11 */ /* 0x000fe400088f0c1b */
[----:B------:R-:W-:Y:S01]  /*6d40*/  LEA.HI.X R29, R6, UR7, R29, 0x1, P2 ;  /* 0x00000007061d7c11 */ /* 0x000fe200090f0c1d */
[----:B------:R-:W-:Y:S08]  /*6d50*/  @!P0 BRA `(.L_x_656) ;  /* 0x0000000000408947 */ /* 0x000ff00003800000 */
        /* <DEDUP_REMOVED lines=16> */
.L_x_656:
[----:B------:R-:W-:Y:S05]  /*6e60*/  BSYNC B6 ;  /* 0x0000000000067941 */ /* 0x000fea0003800000 */
.L_x_655:
[----:B------:R-:W-:Y:S01]  /*6e70*/  ULDC.U8 UR4, c[0x0][0x410] ;  /* 0x0001040000047ab9 */ /* 0x000fe20000000000 */
[----:B------:R-:W-:Y:S01]  /*6e80*/  BSSY B0, `(.L_x_657) ;  /* 0x00001fe000007945 */ /* 0x000fe20003800000 */
[----:B------:R-:W-:Y:S01]  /*6e90*/  ISETP.NE.AND P0, PT, RZ, UR4, PT ;  /* 0x00000004ff007c0c */ /* 0x000fe2000bf05270 */
[----:B------:R-:W-:-:S12]  /*6ea0*/  IMAD R4, R25, 0x40, R184 ;  /* 0x0000004019047824 */ /* 0x000fd800078e02b8 */
[----:B------:R-:W-:Y:S05]  /*6eb0*/  @!P0 BRA `(.L_x_658) ;  /* 0x0000001000088947 */ /* 0x000fea0003800000 */
[----:B------:R-:W-:-:S03]  /*6ec0*/  UMOV UR4, 0xffffffff ;  /* 0xffffffff00047882 */ /* 0x000fc60000000000 */
[----:B------:R-:W-:Y:S05]  /*6ed0*/  BRA.DIV UR4, `(.L_x_659) ;  /* 0x0000010a04c07947 */ /* 0x000fea000b800000 */
[----:B------:R0:W1:Y:S04]  /*6ee0*/  SHFL.IDX PT, R3, R27, RZ, 0x1c1f ;  /* 0x001c1fff1b037589 */ /* 0x00006800000e0000 */
[----:B------:R0:W2:Y:S04]  /*6ef0*/  SHFL.IDX PT, R0, R26, RZ, 0x1c1f ;  /* 0x001c1fff1a007589 */ /* 0x0000a800000e0000 */
[----:B------:R0:W3:Y:S04]  /*6f00*/  SHFL.IDX PT, R5, R29, RZ, 0x1c1f ;  /* 0x001c1fff1d057589 */ /* 0x0000e800000e0000 */
[----:B------:R0:W4:Y:S02]  /*6f10*/  SHFL.IDX PT, R14, R28, RZ, 0x1c1f ;  /* 0x001c1fff1c0e7589 */ /* 0x00012400000e0000 */
.L_x_867:
[----:B------:R-:W5:Y:S01]  /*6f20*/  LDL R10, [R1+0x34] ;  /* 0x00003400010a7983 */ /* 0x000f620000100800 */
[----:B------:R-:W-:Y:S01]  /*6f30*/  ULDC UR4, c[0x0][0x448] ;  /* 0x0001120000047ab9 */ /* 0x000fe20000000800 */
[----:B------:R-:W-:Y:S01]  /*6f40*/  IMAD.SHL.U32 R6, R190, 0x40, RZ ;  /* 0x00000040be067824 */ /* 0x000fe200078e00ff */
[----:B------:R-:W-:Y:S01]  /*6f50*/  BSSY B1, `(.L_x_660) ;  /* 0x0000026000017945 */ /* 0x000fe20003800000 */
[----:B------:R-:W-:Y:S01]  /*6f60*/  IMAD R24, R24, UR4, RZ ;  /* 0x0000000418187c24 */ /* 0x000fe2000f8e02ff */
[----:B------:R-:W-:Y:S02]  /*6f70*/  CS2R R12, SRZ ;  /* 0x00000000000c7805 */ /* 0x000fe4000001ff00 */
[----:B------:R-:W-:Y:S01]  /*6f80*/  LOP3.LUT R7, R6, 0x1c0, RZ, 0xc0, !PT ;  /* 0x000001c006077812 */ /* 0x000fe200078ec0ff */
[----:B0-----:R-:W-:Y:S01]  /*6f90*/  IMAD R26, R25, -0x40, R24 ;  /* 0xffffffc0191a7824 */ /* 0x001fe200078e0218 */
[----:B------:R-:W-:Y:S02]  /*6fa0*/  ISETP.GE.AND P0, PT, R4, R24, PT ;  /* 0x000000180400720c */ /* 0x000fe40003f06270 */
[----:B------:R-:W-:-:S02]  /*6fb0*/  LOP3.LUT R8, R7, 0x18, R16, 0xf8, !PT ;  /* 0x0000001807087812 */ /* 0x000fc400078ef810 */
[----:B------:R-:W-:-:S04]  /*6fc0*/  SHF.R.U32.HI R7, RZ, 0x3, R7 ;  /* 0x00000003ff077819 */ /* 0x000fc80000011607 */
[----:B------:R-:W-:Y:S02]  /*6fd0*/  LOP3.LUT R28, R8, R7, RZ, 0x3c, !PT ;  /* 0x00000007081c7212 */ /* 0x000fe400078e3cff */
[----:B------:R-:W-:Y:S02]  /*6fe0*/  CS2R R8, SRZ ;  /* 0x0000000000087805 */ /* 0x000fe4000001ff00 */
[----:B-----5:R-:W-:-:S04]  /*6ff0*/  LEA.HI R6, R10, R10, RZ, 0x1 ;  /* 0x0000000a0a067211 */ /* 0x020fc800078f08ff */
[----:B------:R-:W-:Y:S02]  /*7000*/  LOP3.LUT R4, R6, 0xfffffffe, RZ, 0xc0, !PT ;  /* 0xfffffffe06047812 */ /* 0x000fe400078ec0ff */
[----:B------:R-:W-:-:S03]  /*7010*/  CS2R R6, SRZ ;  /* 0x0000000000067805 */ /* 0x000fc6000001ff00 */
[----:B------:R-:W-:Y:S01]  /*7020*/  IMAD.IADD R27, R10, 0x1, -R4 ;  /* 0x000000010a1b7824 */ /* 0x000fe200078e0a04 */
[----:B------:R-:W-:Y:S01]  /*7030*/  CS2R R10, SRZ ;  /* 0x00000000000a7805 */ /* 0x000fe2000001ff00 */
[----:B------:R-:W-:Y:S06]  /*7040*/  @P0 BRA `(.L_x_661) ;  /* 0x0000000000580947 */ /* 0x000fec0003800000 */
[----:B------:R-:W4:Y:S01]  /*7050*/  LDL R30, [R1+0x48] ;  /* 0x00004800011e7983 */ /* 0x000f220000100800 */
[----:B------:R-:W-:-:S03]  /*7060*/  ULDC UR4, c[0x0][0x3f4] ;  /* 0x0000fd0000047ab9 */ /* 0x000fc60000000800 */
[----:B------:R-:W4:Y:S01]  /*7070*/  LDL R29, [R1+0x44] ;  /* 0x00004400011d7983 */ /* 0x000f220000100800 */
[----:B------:R-:W-:Y:S01]  /*7080*/  ISETP.GE.AND P3, PT, R193, UR4, PT ;  /* 0x00000004c1007c0c */ /* 0x000fe2000bf66270 */
[----:B-1----:R-:W-:Y:S01]  /*7090*/  IMAD.MOV.U32 R7, RZ, RZ, R3 ;  /* 0x000000ffff077224 */ /* 0x002fe200078e0003 */
[----:B------:R-:W-:Y:S01]  /*70a0*/  ISETP.GE.AND P2, PT, R186, UR4, PT ;  /* 0x00000004ba007c0c */ /* 0x000fe2000bf46270 */
[----:B---3--:R-:W-:Y:S01]  /*70b0*/  IMAD.MOV.U32 R15, RZ, RZ, R5 ;  /* 0x000000ffff0f7224 */ /* 0x008fe200078e0005 */
[----:B--2---:R-:W-:Y:S02]  /*70c0*/  MOV R6, R0 ;  /* 0x0000000000067202 */ /* 0x004fe40000000f00 */
[----:B------:R-:W-:Y:S02]  /*70d0*/  CS2R R12, SRZ ;  /* 0x00000000000c7805 */ /* 0x000fe4000001ff00 */
[----:B------:R-:W-:Y:S02]  /*70e0*/  CS2R R8, SRZ ;  /* 0x0000000000087805 */ /* 0x000fe4000001ff00 */
[----:B------:R-:W-:-:S05]  /*70f0*/  CS2R R10, SRZ ;  /* 0x00000000000a7805 */ /* 0x000fca000001ff00 */
[----:B------:R-:W-:Y:S01]  /*7100*/  @!P2 IMAD.WIDE R20, R186, 0x2, R6 ;  /* 0x00000002ba14a825 */ /* 0x000fe200078e0206 */
[----:B------:R-:W-:-:S04]  /*7110*/  CS2R R6, SRZ ;  /* 0x0000000000067805 */ /* 0x000fc8000001ff00 */
[----:B------:R0:W5:Y:S01]  /*7120*/  @!P2 LD.E.64 R12, desc[UR40][R20.64] ;  /* 0x00000028140ca980 */ /* 0x000162000c101b00 */
[-C--:B----4-:R-:W-:Y:S02]  /*7130*/  @!P3 IADD3 R24, P0, R0, R30.reuse, RZ ;  /* 0x0000001e0018b210 */ /* 0x090fe40007f1e0ff */
[----:B------:R-:W-:Y:S01]  /*7140*/  @!P3 IADD3 R4, P1, R14, R30, RZ ;  /* 0x0000001e0e04b210 */ /* 0x000fe20007f3e0ff */
[----:B------:R-:W-:-:S04]  /*7150*/  @!P2 IMAD.WIDE R14, R186, 0x2, R14 ;  /* 0x00000002ba0ea825 */ /* 0x000fc800078e020e */
[--C-:B------:R-:W-:Y:S01]  /*7160*/  @!P3 IMAD.X R25, R3, 0x1, R29.reuse, P0 ;  /* 0x000000010319b824 */ /* 0x100fe200000e061d */
[----:B------:R0:W5:Y:S01]  /*7170*/  @!P2 LD.E.64 R8, desc[UR40][R14.64] ;  /* 0x000000280e08a980 */ /* 0x000162000c101b00 */
[----:B------:R-:W-:-:S03]  /*7180*/  @!P3 IMAD.X R5, R5, 0x1, R29, P1 ;  /* 0x000000010505b824 */ /* 0x000fc600008e061d */
[----:B------:R0:W5:Y:S04]  /*7190*/  @!P3 LD.E.64 R10, desc[UR40][R24.64] ;  /* 0x00000028180ab980 */ /* 0x000168000c101b00 */
[----:B------:R0:W5:Y:S02]  /*71a0*/  @!P3 LD.E.64 R6, desc[UR40][R4.64] ;  /* 0x000000280406b980 */ /* 0x000164000c101b00 */
.L_x_661:
[----:B------:R-:W-:Y:S05]  /*71b0*/  BSYNC B1 ;  /* 0x0000000000017941 */ /* 0x000fea0003800000 */
.L_x_660:
[----:B0--3--:R-:W-:Y:S01]  /*71c0*/  SHF.L.U32 R5, R27, 0x1f, RZ ;  /* 0x0000001f1b057819 */ /* 0x009fe200000006ff */
[----:B-----5:R-:W-:Y:S01]  /*71d0*/  IMAD.MOV.U32 R30, RZ, RZ, R12 ;  /* 0x000000ffff1e7224 */ /* 0x020fe200078e000c */
[----:B-1----:R-:W-:Y:S01]  /*71e0*/  LEA R3, R209, R28, 0x9 ;  /* 0x0000001cd1037211 */ /* 0x002fe200078e48ff */
[----:B------:R-:W-:Y:S01]  /*71f0*/  IMAD.MOV.U32 R31, RZ, RZ, R10 ;  /* 0x000000ffff1f7224 */ /* 0x000fe200078e000a */
[----:B------:R-:W0:Y:S01]  /*7200*/  SYNCS.PHASECHK.TRANS64.TRYWAIT P0, [R2+URZ+0x28c00], R5 ;  /* 0x028c0005020075a7 */ /* 0x000e22000800017f */
[----:B------:R-:W-:Y:S01]  /*7210*/  LOP3.LUT P1, RZ, R190, 0x4, RZ, 0xc0, !PT ;  /* 0x00000004beff7812 */ /* 0x000fe2000782c0ff */
[----:B------:R-:W-:Y:S01]  /*7220*/  IMAD.MOV.U32 R28, RZ, RZ, R8 ;  /* 0x000000ffff1c7224 */ /* 0x000fe200078e0008 */
[----:B------:R-:W-:Y:S01]  /*7230*/  SHF.R.U64 R32, R12, 0x10, R13 ;  /* 0x000000100c207819 */ /* 0x000fe2000000120d */
[----:B------:R-:W-:Y:S01]  /*7240*/  IMAD R3, R3, 0x2, R2 ;  /* 0x0000000203037824 */ /* 0x000fe200078e0202 */
[----:B------:R-:W-:Y:S01]  /*7250*/  SHF.R.U64 R33, R10, 0x10, R11 ;  /* 0x000000100a217819 */ /* 0x000fe2000000120b */
[----:B----4-:R-:W-:Y:S01]  /*7260*/  IMAD.MOV.U32 R14, RZ, RZ, R13 ;  /* 0x000000ffff0e7224 */ /* 0x010fe200078e000d */
[----:B------:R-:W-:Y:S01]  /*7270*/  SHF.R.U64 R34, R8, 0x10, R9 ;  /* 0x0000001008227819 */ /* 0x000fe20000001209 */
[----:B------:R-:W-:Y:S01]  /*7280*/  IMAD.MOV.U32 R12, RZ, RZ, R11 ;  /* 0x000000ffff0c7224 */ /* 0x000fe200078e000b */
[C---:B------:R-:W-:Y:S01]  /*7290*/  IADD3 R4, R3.reuse, 0x20400, RZ ;  /* 0x0002040003047810 */ /* 0x040fe20007ffe0ff */
[----:B------:R-:W-:Y:S01]  /*72a0*/  IMAD.MOV.U32 R10, RZ, RZ, R9 ;  /* 0x000000ffff0a7224 */ /* 0x000fe200078e0009 */
[----:B------:R-:W-:Y:S01]  /*72b0*/  SHF.R.U32.HI R13, RZ, 0x10, R13 ;  /* 0x00000010ff0d7819 */ /* 0x000fe2000001160d */
[----:B------:R-:W-:Y:S01]  /*72c0*/  IMAD.MOV.U32 R29, RZ, RZ, R6 ;  /* 0x000000ffff1d7224 */ /* 0x000fe200078e0006 */
[----:B------:R-:W-:Y:S01]  /*72d0*/  SHF.R.U32.HI R11, RZ, 0x10, R11 ;  /* 0x00000010ff0b7819 */ /* 0x000fe2000001160b */
[----:B------:R-:W-:Y:S01]  /*72e0*/  IMAD.MOV.U32 R8, RZ, RZ, R7 ;  /* 0x000000ffff087224 */ /* 0x000fe200078e0007 */
[----:B------:R-:W-:Y:S01]  /*72f0*/  SHF.R.U32.HI R9, RZ, 0x10, R9 ;  /* 0x00000010ff097819 */ /* 0x000fe20000011609 */
[----:B------:R-:W-:Y:S01]  /*7300*/  BSSY B1, `(.L_x_662) ;  /* 0x000000f000017945 */ /* 0x000fe20003800000 */
[----:B------:R-:W-:Y:S01]  /*7310*/  VIMNMX R27, R26, 0x40, PT ;  /* 0x000000401a1b7848 */ /* 0x000fe20003fe0100 */
[----:B--2---:R-:W-:Y:S01]  /*7320*/  VIADD R0, R3, 0x20440 ;  /* 0x0002044003007836 */ /* 0x004fe20000000000 */
[--C-:B------:R-:W-:Y:S01]  /*7330*/  SHF.R.U64 R35, R6, 0x10, R7.reuse ;  /* 0x0000001006237819 */ /* 0x100fe20000001207 */
[----:B------:R-:W-:Y:S01]  /*7340*/  @P1 VIADD R0, R4, 0xffffffc0 ;  /* 0xffffffc004001836 */ /* 0x000fe20000000000 */
[----:B------:R-:W-:-:S02]  /*7350*/  SHF.R.U32.HI R6, RZ, 0x10, R7 ;  /* 0x00000010ff067819 */ /* 0x000fc40000011607 */
[----:B------:R-:W-:Y:S02]  /*7360*/  PRMT R30, R30, 0x5410, R14 ;  /* 0x000054101e1e7816 */ /* 0x000fe4000000000e */
[----:B------:R-:W-:Y:S02]  /*7370*/  PRMT R32, R32, 0x5410, R13 ;  /* 0x0000541020207816 */ /* 0x000fe4000000000d */
[----:B------:R-:W-:Y:S02]  /*7380*/  PRMT R31, R31, 0x5410, R12 ;  /* 0x000054101f1f7816 */ /* 0x000fe4000000000c */
[----:B------:R-:W-:Y:S02]  /*7390*/  PRMT R33, R33, 0x5410, R11 ;  /* 0x0000541021217816 */ /* 0x000fe4000000000b */
[----:B------:R-:W-:Y:S02]  /*73a0*/  ISETP.GE.AND P1, PT, R184, R27, PT ;  /* 0x0000001bb800720c */ /* 0x000fe40003f26270 */
[----:B------:R-:W-:-:S02]  /*73b0*/  PRMT R28, R28, 0x5410, R10 ;  /* 0x000054101c1c7816 */ /* 0x000fc4000000000a */
[----:B------:R-:W-:Y:S02]  /*73c0*/  PRMT R34, R34, 0x5410, R9 ;  /* 0x0000541022227816 */ /* 0x000fe40000000009 */
[----:B------:R-:W-:Y:S01]  /*73d0*/  PRMT R29, R29, 0x5410, R8 ;  /* 0x000054101d1d7816 */ /* 0x000fe20000000008 */
[----:B0-----:R-:W-:Y:S06]  /*73e0*/  @!P0 BRA `(.L_x_663) ;  /* 0x0000010400ec8947 */ /* 0x001fec0003800000 */
.L_x_868:
[----:B------:R-:W-:Y:S05]  /*73f0*/  BSYNC B1 ;  /* 0x0000000000017941 */ /* 0x000fea0003800000 */
.L_x_662:
[----:B------:R-:W-:Y:S01]  /*7400*/  BSSY B1, `(.L_x_664) ;  /* 0x0000056000017945 */ /* 0x000fe20003800000 */
[----:B------:R-:W-:-:S03]  /*7410*/  PRMT R35, R35, 0x5410, R6 ;  /* 0x0000541023237816 */ /* 0x000fc60000000006 */
[----:B------:R-:W-:Y:S05]  /*7420*/  @P1 BRA `(.L_x_665) ;  /* 0x00000004004c1947 */ /* 0x000fea0003800000 */
[----:B------:R-:W1:Y:S01]  /*7430*/  LDC R4, c[0x0][0x3f4] ;  /* 0x0000fd00ff047b82 */ /* 0x000e620000000800 */
[----:B------:R-:W-:Y:S01]  /*7440*/  BSSY B2, `(.L_x_666) ;  /* 0x000002a000027945 */ /* 0x000fe20003800000 */
[-C--:B-1----:R-:W-:Y:S02]  /*7450*/  ISETP.GE.AND P0, PT, R186, R4.reuse, PT ;  /* 0x00000004ba00720c */ /* 0x082fe40003f06270 */
[----:B------:R-:W-:-:S11]  /*7460*/  ISETP.GE.AND P1, PT, R193, R4, PT ;  /* 0x00000004c100720c */ /* 0x000fd60003f26270 */
[----:B------:R-:W-:Y:S05]  /*7470*/  @P0 BRA `(.L_x_667) ;  /* 0x0000000000980947 */ /* 0x000fea0003800000 */
[----:B0-----:R-:W0:Y:S01]  /*7480*/  LDS.128 R4, [R3+0x20400] ;  /* 0x0204000003047984 */ /* 0x001e220000000c00 */
[----:B------:R-:W-:Y:S02]  /*7490*/  HADD2.F32 R15, -RZ, R28.H0_H0 ;  /* 0x2000001cff0f7230 */ /* 0x000fe40000004100 */
[----:B------:R-:W-:Y:S02]  /*74a0*/  HADD2.F32 R13, -RZ, R30.H0_H0 ;  /* 0x2000001eff0d7230 */ /* 0x000fe40000004100 */
[----:B------:R-:W-:Y:S02]  /*74b0*/  HADD2.F32 R12, -RZ, R32.H0_H0 ;  /* 0x20000020ff0c7230 */ /* 0x000fe40000004100 */
[----:B------:R-:W-:Y:S02]  /*74c0*/  HADD2.F32 R14, -RZ, R34.H0_H0 ;  /* 0x20000022ff0e7230 */ /* 0x000fe40000004100 */
[--C-:B0-----:R-:W-:Y:S02]  /*74d0*/  HADD2.F32 R8, -RZ, R4.reuse.H0_H0 ;  /* 0x20000004ff087230 */ /* 0x101fe40000004100 */
[----:B------:R-:W-:-:S02]  /*74e0*/  HADD2.F32 R4, -RZ, R4.H1_H1 ;  /* 0x30000004ff047230 */ /* 0x000fc40000004100 */
[--C-:B------:R-:W-:Y:S02]  /*74f0*/  HADD2.F32 R9, -RZ, R5.reuse.H0_H0 ;  /* 0x20000005ff097230 */ /* 0x100fe40000004100 */
[----:B------:R-:W-:Y:S02]  /*7500*/  HADD2.F32 R5, -RZ, R5.H1_H1 ;  /* 0x30000005ff057230 */ /* 0x000fe40000004100 */
[C---:B------:R-:W-:Y:S01]  /*7510*/  FMUL.FTZ R21, R4.reuse, R15 ;  /* 0x0000000f04157220 */ /* 0x040fe20000410000 */
[-C--:B------:R-:W-:Y:S01]  /*7520*/  FMUL.FTZ R4, R4, R13.reuse ;  /* 0x0000000d04047220 */ /* 0x080fe20000410000 */
[--C-:B------:R-:W-:Y:S02]  /*7530*/  HADD2.F32 R10, -RZ, R6.reuse.H0_H0 ;  /* 0x20000006ff0a7230 */ /* 0x100fe40000004100 */
[----:B------:R-:W-:Y:S02]  /*7540*/  HADD2.F32 R11, -RZ, R7.H0_H0 ;  /* 0x20000007ff0b7230 */ /* 0x000fe40000004100 */
[C---:B------:R-:W-:Y:S01]  /*7550*/  FMUL.FTZ R24, R5.reuse, R14 ;  /* 0x0000000e05187220 */ /* 0x040fe20000410000 */
[C---:B------:R-:W-:Y:S01]  /*7560*/  FFMA.FTZ R21, R8.reuse, R13, -R21 ;  /* 0x0000000d08157223 */ /* 0x040fe20000010815 */
[----:B------:R-:W-:Y:S01]  /*7570*/  FFMA.FTZ R20, R8, R15, R4 ;  /* 0x0000000f08147223 */ /* 0x000fe20000010004 */
[----:B------:R-:W-:Y:S01]  /*7580*/  FMUL.FTZ R26, R5, R12 ;  /* 0x0000000c051a7220 */ /* 0x000fe20000410000 */
[----:B------:R-:W-:-:S02]  /*7590*/  HADD2.F32 R6, -RZ, R6.H1_H1 ;  /* 0x30000006ff067230 */ /* 0x000fc40000004100 */
[C---:B------:R-:W-:Y:S01]  /*75a0*/  FFMA.FTZ R24, R9.reuse, R12, -R24 ;  /* 0x0000000c09187223 */ /* 0x040fe20000010818 */
[----:B------:R-:W-:Y:S02]  /*75b0*/  HADD2.F32 R7, -RZ, R7.H1_H1 ;  /* 0x30000007ff077230 */ /* 0x000fe40000004100 */
[----:B------:R-:W-:Y:S01]  /*75c0*/  FFMA.FTZ R9, R9, R14, R26 ;  /* 0x0000000e09097223 */ /* 0x000fe2000001001a */
[----:B------:R-:W-:Y:S02]  /*75d0*/  HADD2.F32 R13, -RZ, R28.H1_H1 ;  /* 0x3000001cff0d7230 */ /* 0x000fe40000004100 */
[----:B------:R-:W-:Y:S02]  /*75e0*/  HADD2.F32 R5, -RZ, R30.H1_H1 ;  /* 0x3000001eff057230 */ /* 0x000fe40000004100 */
[----:B------:R-:W-:Y:S02]  /*75f0*/  HADD2.F32 R8, -RZ, R34.H1_H1 ;  /* 0x30000022ff087230 */ /* 0x000fe40000004100 */
[----:B------:R-:W-:Y:S01]  /*7600*/  FMUL.FTZ R15, R6, R13 ;  /* 0x0000000d060f7220 */ /* 0x000fe20000410000 */
[----:B------:R-:W-:-:S02]  /*7610*/  HADD2.F32 R4, -RZ, R32.H1_H1 ;  /* 0x30000020ff047230 */ /* 0x000fc40000004100 */
[-C--:B------:R-:W-:Y:S01]  /*7620*/  FMUL.FTZ R12, R6, R5.reuse ;  /* 0x00000005060c7220 */ /* 0x080fe20000410000 */
[C---:B------:R-:W-:Y:S01]  /*7630*/  FMUL.FTZ R14, R7.reuse, R8 ;  /* 0x00000008070e7220 */ /* 0x040fe20000410000 */
[C---:B------:R-:W-:Y:S01]  /*7640*/  FFMA.FTZ R6, R10.reuse, R5, -R15 ;  /* 0x000000050a067223 */ /* 0x040fe2000001080f */
[-C--:B------:R-:W-:Y:S01]  /*7650*/  FMUL.FTZ R25, R7, R4.reuse ;  /* 0x0000000407197220 */ /* 0x080fe20000410000 */
[----:B------:R-:W-:Y:S01]  /*7660*/  FFMA.FTZ R13, R10, R13, R12 ;  /* 0x0000000d0a0d7223 */ /* 0x000fe2000001000c */
[C---:B------:R-:W-:Y:S01]  /*7670*/  FFMA.FTZ R7, R11.reuse, R4, -R14 ;  /* 0x000000040b077223 */ /* 0x040fe2000001080e */
[----:B------:R-:W-:Y:S01]  /*7680*/  F2FP.F16.F32.PACK_AB R4, R20, R21 ;  /* 0x000000151404723e */ /* 0x000fe200000000ff */
[----:B------:R-:W-:Y:S01]  /*7690*/  FFMA.FTZ R8, R11, R8, R25 ;  /* 0x000000080b087223 */ /* 0x000fe20000010019 */
[----:B------:R-:W-:Y:S02]  /*76a0*/  F2FP.F16.F32.PACK_AB R5, R9, R24 ;  /* 0x000000180905723e */ /* 0x000fe400000000ff */
[----:B------:R-:W-:-:S02]  /*76b0*/  F2FP.F16.F32.PACK_AB R6, R13, R6 ;  /* 0x000000060d06723e */ /* 0x000fc400000000ff */
[----:B------:R-:W-:-:S05]  /*76c0*/  F2FP.F16.F32.PACK_AB R7, R8, R7 ;  /* 0x000000070807723e */ /* 0x000fca00000000ff */
[----:B------:R1:W-:Y:S02]  /*76d0*/  STS.128 [R3+0x20400], R4 ;  /* 0x0204000403007388 */ /* 0x0003e40000000c00 */
.L_x_667:
[----:B------:R-:W-:Y:S05]  /*76e0*/  BSYNC B2 ;  /* 0x0000000000027941 */ /* 0x000fea0003800000 */
.L_x_666:
[----:B------:R-:W-:Y:S05]  /*76f0*/  @P1 BRA `(.L_x_665) ;  /* 0x0000000000981947 */ /* 0x000fea0003800000 */
[----:B01----:R-:W0:Y:S01]  /*7700*/  LDS.128 R4, [R0] ;  /* 0x0000000000047984 */ /* 0x003e220000000c00 */
        /* <DEDUP_REMOVED lines=36> */
[----:B------:R2:W-:Y:S02]  /*7950*/  STS.128 [R0], R4 ;  /* 0x0000000400007388 */ /* 0x0005e40000000c00 */
.L_x_665:
[----:B------:R-:W-:Y:S05]  /*7960*/  BSYNC B1 ;  /* 0x0000000000017941 */ /* 0x000fea0003800000 */
.L_x_664:
[----:B-12---:R-:W-:-:S05]  /*7970*/  VIADD R4, R184, 0x20 ;  /* 0x00000020b8047836 */ /* 0x006fca0000000000 */
[----:B------:R-:W-:-:S13]  /*7980*/  ISETP.GE.AND P0, PT, R4, R27, PT ;  /* 0x0000001b0400720c */ /* 0x000fda0003f06270 */
        /* <DEDUP_REMOVED lines=11> */
[----:B------:R-:W-:Y:S02]  /*7a40*/  HADD2.F32 R24, -RZ, R28.H1_H1 ;  /* 0x3000001cff187230 */ /* 0x000fe40000004100 */
[----:B------:R-:W-:-:S02]  /*7a50*/  HADD2.F32 R27, -RZ, R34.H1_H1 ;  /* 0x30000022ff1b7230 */ /* 0x000fc40000004100 */
[--C-:B0-----:R-:W-:Y:S02]  /*7a60*/  HADD2.F32 R8, -RZ, R4.reuse.H0_H0 ;  /* 0x20000004ff087230 */ /* 0x101fe40000004100 */
[----:B------:R-:W-:Y:S02]  /*7a70*/  HADD2.F32 R4, -RZ, R4.H1_H1 ;  /* 0x30000004ff047230 */ /* 0x000fe40000004100 */
[--C-:B------:R-:W-:Y:S02]  /*7a80*/  HADD2.F32 R9, -RZ, R5.reuse.H0_H0 ;  /* 0x20000005ff097230 */ /* 0x100fe40000004100 */
[----:B------:R-:W-:Y:S02]  /*7a90*/  HADD2.F32 R5, -RZ, R5.H1_H1 ;  /* 0x30000005ff057230 */ /* 0x000fe40000004100 */
[-C--:B------:R-:W-:Y:S01]  /*7aa0*/  FMUL.FTZ R13, R20, R4.reuse ;  /* 0x00000004140d7220 */ /* 0x080fe20000410000 */
[----:B------:R-:W-:Y:S01]  /*7ab0*/  FMUL.FTZ R15, R14, R4 ;  /* 0x000000040e0f7220 */ /* 0x000fe20000410000 */
[----:B------:R-:W-:-:S02]  /*7ac0*/  HADD2.F32 R10, -RZ, R6.H0_H0 ;  /* 0x20000006ff0a7230 */ /* 0x000fc40000004100 */
[-C--:B------:R-:W-:Y:S01]  /*7ad0*/  FMUL.FTZ R12, R25, R5.reuse ;  /* 0x00000005190c7220 */ /* 0x080fe20000410000 */
[-C--:B------:R-:W-:Y:S01]  /*7ae0*/  FFMA.FTZ R4, R14, R8.reuse, -R13 ;  /* 0x000000080e047223 */ /* 0x080fe2000001080d */
[----:B------:R-:W-:Y:S01]  /*7af0*/  FFMA.FTZ R15, R20, R8, R15 ;  /* 0x00000008140f7223 */ /* 0x000fe2000001000f */
[C---:B------:R-:W-:Y:S01]  /*7b00*/  FMUL.FTZ R8, R21.reuse, R5 ;  /* 0x0000000515087220 */ /* 0x040fe20000410000 */
[--C-:B------:R-:W-:Y:S02]  /*7b10*/  HADD2.F32 R11, -RZ, R7.reuse.H0_H0 ;  /* 0x20000007ff0b7230 */ /* 0x100fe40000004100 */
[-C--:B------:R-:W-:Y:S01]  /*7b20*/  FFMA.FTZ R5, R21, R9.reuse, -R12 ;  /* 0x0000000915057223 */ /* 0x080fe2000001080c */
[----:B------:R-:W-:Y:S02]  /*7b30*/  HADD2.F32 R6, -RZ, R6.H1_H1 ;  /* 0x30000006ff067230 */ /* 0x000fe40000004100 */
[----:B------:R-:W-:Y:S01]  /*7b40*/  FFMA.FTZ R8, R25, R9, R8 ;  /* 0x0000000919087223 */ /* 0x000fe20000010008 */
[----:B------:R-:W-:Y:S01]  /*7b50*/  HADD2.F32 R7, -RZ, R7.H1_H1 ;  /* 0x30000007ff077230 */ /* 0x000fe20000004100 */
[----:B------:R-:W-:Y:S01]  /*7b60*/  F2FP.F16.F32.PACK_AB R4, R15, R4 ;  /* 0x000000040f04723e */ /* 0x000fe200000000ff */
[----:B------:R-:W-:-:S02]  /*7b70*/  HADD2.F32 R20, -RZ, R30.H1_H1 ;  /* 0x3000001eff147230 */ /* 0x000fc40000004100 */
[-C--:B------:R-:W-:Y:S01]  /*7b80*/  FMUL.FTZ R9, R24, R6.reuse ;  /* 0x0000000618097220 */ /* 0x080fe20000410000 */
[----:B------:R-:W-:Y:S02]  /*7b90*/  HADD2.F32 R21, -RZ, R32.H1_H1 ;  /* 0x30000020ff157230 */ /* 0x000fe40000004100 */
[----:B------:R-:W-:Y:S01]  /*7ba0*/  FMUL.FTZ R12, R27, R7 ;  /* 0x000000071b0c7220 */ /* 0x000fe20000410000 */
[----:B------:R-:W-:Y:S01]  /*7bb0*/  F2FP.F16.F32.PACK_AB R5, R8, R5 ;  /* 0x000000050805723e */ /* 0x000fe200000000ff */
[C---:B------:R-:W-:Y:S01]  /*7bc0*/  FMUL.FTZ R13, R20.reuse, R6 ;  /* 0x00000006140d7220 */ /* 0x040fe20000410000 */
[-C--:B------:R-:W-:Y:S01]  /*7bd0*/  FFMA.FTZ R6, R20, R10.reuse, -R9 ;  /* 0x0000000a14067223 */ /* 0x080fe20000010809 */
[C---:B------:R-:W-:Y:S01]  /*7be0*/  FMUL.FTZ R14, R21.reuse, R7 ;  /* 0x00000007150e7220 */ /* 0x040fe20000410000 */
[-C--:B------:R-:W-:Y:S01]  /*7bf0*/  FFMA.FTZ R7, R21, R11.reuse, -R12 ;  /* 0x0000000b15077223 */ /* 0x080fe2000001080c */
[----:B------:R-:W-:Y:S02]  /*7c00*/  FFMA.FTZ R13, R24, R10, R13 ;  /* 0x0000000a180d7223 */ /* 0x000fe4000001000d */
[----:B------:R-:W-:-:S03]  /*7c10*/  FFMA.FTZ R14, R27, R11, R14 ;  /* 0x0000000b1b0e7223 */ /* 0x000fc6000001000e */
[----:B------:R-:W-:Y:S02]  /*7c20*/  F2FP.F16.F32.PACK_AB R6, R13, R6 ;  /* 0x000000060d06723e */ /* 0x000fe400000000ff */
[----:B------:R-:W-:-:S05]  /*7c30*/  F2FP.F16.F32.PACK_AB R7, R14, R7 ;  /* 0x000000070e07723e */ /* 0x000fca00000000ff */
[----:B------:R1:W-:Y:S02]  /*7c40*/  STS.128 [R3+0x21400], R4 ;  /* 0x0214000403007388 */ /* 0x0003e40000000c00 */
.L_x_670:
[----:B------:R-:W-:Y:S05]  /*7c50*/  BSYNC B1 ;  /* 0x0000000000017941 */ /* 0x000fea0003800000 */
.L_x_669:
[----:B------:R-:W-:Y:S05]  /*7c60*/  @P1 BRA `(.L_x_668) ;  /* 0x00000010007c1947 */ /* 0x000fea0003800000 */
[----:B01----:R-:W0:Y:S01]  /*7c70*/  LDS.128 R4, [R0+0x1000] ;  /* 0x0010000000047984 */ /* 0x003e220000000c00 */
        /* <DEDUP_REMOVED lines=13> */
[----:B------:R-:W-:Y:S01]  /*7d50*/  FMUL.FTZ R11, R24, R5 ;  /* 0x00000005180b7220 */ /* 0x000fe20000410000 */
[----:B------:R-:W-:Y:S01]  /*7d60*/  FFMA.FTZ R4, R13, R3, -R12 ;  /* 0x000000030d047223 */ /* 0x000fe2000001080c */
[--C-:B------:R-:W-:Y:S02]  /*7d70*/  HADD2.F32 R10, -RZ, R7.reuse.H0_H0 ;  /* 0x20000007ff0a7230 */ /* 0x100fe40000004100 */
[C---:B------:R-:W-:Y:S01]  /*7d80*/  FMUL.FTZ R13, R20.reuse, R5 ;  /* 0x00000005140d7220 */ /* 0x040fe20000410000 */
[----:B------:R-:W-:Y:S02]  /*7d90*/  HADD2.F32 R6, -RZ, R6.H1_H1 ;  /* 0x30000006ff067230 */ /* 0x000fe40000004100 */
[----:B------:R-:W-:Y:S01]  /*7da0*/  FFMA.FTZ R3, R15, R3, R14 ;  /* 0x000000030f037223 */ /* 0x000fe2000001000e */
[----:B------:R-:W-:Y:S02]  /*7db0*/  HADD2.F32 R7, -RZ, R7.H1_H1 ;  /* 0x30000007ff077230 */ /* 0x000fe40000004100 */
[----:B------:R-:W-:Y:S01]  /*7dc0*/  FFMA.FTZ R5, R20, R8, -R11 ;  /* 0x0000000814057223 */ /* 0x000fe2000001080b */
[----:B------:R-:W-:-:S02]  /*7dd0*/  HADD2.F32 R15, -RZ, R31.H1_H1 ;  /* 0x3000001fff0f7230 */ /* 0x000fc40000004100 */
[----:B------:R-:W-:Y:S01]  /*7de0*/  FFMA.FTZ R8, R24, R8, R13 ;  /* 0x0000000818087223 */ /* 0x000fe2000001000d */
[----:B------:R-:W-:Y:S02]  /*7df0*/  HADD2.F32 R20, -RZ, R33.H1_H1 ;  /* 0x30000021ff147230 */ /* 0x000fe40000004100 */
[-C--:B------:R-:W-:Y:S01]  /*7e00*/  FMUL.FTZ R12, R21, R6.reuse ;  /* 0x00000006150c7220 */ /* 0x080fe20000410000 */
[-C--:B------:R-:W-:Y:S01]  /*7e10*/  FMUL.FTZ R11, R26, R7.reuse ;  /* 0x000000071a0b7220 */ /* 0x080fe20000410000 */
[----:B------:R-:W-:Y:S01]  /*7e20*/  FMUL.FTZ R14, R15, R6 ;  /* 0x000000060f0e7220 */ /* 0x000fe20000410000 */
[----:B------:R-:W-:Y:S01]  /*7e30*/  F2FP.F16.F32.PACK_AB R4, R3, R4 ;  /* 0x000000040304723e */ /* 0x000fe200000000ff */
[C---:B------:R-:W-:Y:S01]  /*7e40*/  FMUL.FTZ R13, R20.reuse, R7 ;  /* 0x00000007140d7220 */ /* 0x040fe20000410000 */
[-C--:B------:R-:W-:Y:S01]  /*7e50*/  FFMA.FTZ R6, R15, R9.reuse, -R12 ;  /* 0x000000090f067223 */ /* 0x080fe2000001080c */
[-C--:B------:R-:W-:Y:S01]  /*7e60*/  FFMA.FTZ R7, R20, R10.reuse, -R11 ;  /* 0x0000000a14077223 */ /* 0x080fe2000001080b */
[----:B------:R-:W-:Y:S01]  /*7e70*/  FFMA.FTZ R9, R21, R9, R14 ;  /* 0x0000000915097223 */ /* 0x000fe2000001000e */
[----:B------:R-:W-:Y:S01]  /*7e80*/  FFMA.FTZ R10, R26, R10, R13 ;  /* 0x0000000a1a0a7223 */ /* 0x000fe2000001000d */
[----:B------:R-:W-:-:S03]  /*7e90*/  F2FP.F16.F32.PACK_AB R5, R8, R5 ;  /* 0x000000050805723e */ /* 0x000fc600000000ff */
[----:B------:R-:W-:Y:S02]  /*7ea0*/  F2FP.F16.F32.PACK_AB R6, R9, R6 ;  /* 0x000000060906723e */ /* 0x000fe400000000ff */
[----:B------:R-:W-:-:S05]  /*7eb0*/  F2FP.F16.F32.PACK_AB R7, R10, R7 ;  /* 0x000000070a07723e */ /* 0x000fca00000000ff */
[----:B------:R4:W-:Y:S01]  /*7ec0*/  STS.128 [R0+0x1000], R4 ;  /* 0x0010000400007388 */ /* 0x0009e20000000c00 */
[----:B------:R-:W-:Y:S05]  /*7ed0*/  BRA `(.L_x_668) ;  /* 0x0000000c00e07947 */ /* 0x000fea0003800000 */
.L_x_658:
[----:B------:R-:W-:-:S03]  /*7ee0*/  UMOV UR4, 0xffffffff ;  /* 0xffffffff00047882 */ /* 0x000fc60000000000 */
[----:B------:R-:W-:Y:S05]  /*7ef0*/  BRA.DIV UR4, `(.L_x_671) ;  /* 0x000000fe043c7947 */ /* 0x000fea000b800000 */
[----:B------:R0:W1:Y:S04]  /*7f00*/  SHFL.IDX PT, R0, R27, RZ, 0x1c1f ;  /* 0x001c1fff1b007589 */ /* 0x00006800000e0000 */
[----:B------:R0:W2:Y:S04]  /*7f10*/  SHFL.IDX PT, R3, R26, RZ, 0x1c1f ;  /* 0x001c1fff1a037589 */ /* 0x0000a800000e0000 */
[----:B------:R0:W3:Y:S04]  /*7f20*/  SHFL.IDX PT, R20, R29, RZ, 0x1c1f ;  /* 0x001c1fff1d147589 */ /* 0x0000e800000e0000 */
[----:B------:R0:W4:Y:S02]  /*7f30*/  SHFL.IDX PT, R14, R28, RZ, 0x1c1f ;  /* 0x001c1fff1c0e7589 */ /* 0x00012400000e0000 */
.L_x_874:
[----:B------:R-:W5:Y:S01]  /*7f40*/  LDL R6, [R1+0x34] ;  /* 0x0000340001067983 */ /* 0x000f620000100800 */
[----:B------:R-:W-:Y:S01]  /*7f50*/  ULDC UR4, c[0x0][0x448] ;  /* 0x0001120000047ab9 */ /* 0x000fe20000000800 */
[----:B------:R-:W-:Y:S01]  /*7f60*/  BSSY B1, `(.L_x_672) ;  /* 0x0000019000017945 */ /* 0x000fe20003800000 */
[----:B------:R-:W-:Y:S01]  /*7f70*/  IMAD R21, R24, UR4, RZ ;  /* 0x0000000418157c24 */ /* 0x000fe2000f8e02ff */
[----:B------:R-:W-:Y:S02]  /*7f80*/  CS2R R10, SRZ ;  /* 0x00000000000a7805 */ /* 0x000fe4000001ff00 */
[----:B------:R-:W-:Y:S02]  /*7f90*/  CS2R R8, SRZ ;  /* 0x0000000000087805 */ /* 0x000fe4000001ff00 */
[----:B------:R-:W-:Y:S01]  /*7fa0*/  ISETP.GE.AND P0, PT, R4, R21, PT ;  /* 0x000000150400720c */ /* 0x000fe20003f06270 */
[----:B------:R-:W-:Y:S01]  /*7fb0*/  IMAD R21, R25, -0x40, R21 ;  /* 0xffffffc019157824 */ /* 0x000fe200078e0215 */
[----:B-----5:R-:W-:-:S04]  /*7fc0*/  LEA.HI R5, R6, R6, RZ, 0x1 ;  /* 0x0000000606057211 */ /* 0x020fc800078f08ff */
[----:B------:R-:W-:-:S05]  /*7fd0*/  LOP3.LUT R5, R5, 0xfffffffe, RZ, 0xc0, !PT ;  /* 0xfffffffe05057812 */ /* 0x000fca00078ec0ff */
[----:B------:R-:W-:Y:S01]  /*7fe0*/  IMAD.IADD R25, R6, 0x1, -R5 ;  /* 0x0000000106197824 */ /* 0x000fe200078e0a05 */
[----:B------:R-:W-:Y:S02]  /*7ff0*/  CS2R R6, SRZ ;  /* 0x0000000000067805 */ /* 0x000fe4000001ff00 */
[----:B------:R-:W-:Y:S02]  /*8000*/  CS2R R4, SRZ ;  /* 0x0000000000047805 */ /* 0x000fe4000001ff00 */
[----:B------:R-:W-:Y:S01]  /*8010*/  SHF.L.U32 R25, R25, 0x1f, RZ ;  /* 0x0000001f19197819 */ /* 0x000fe200000006ff */
[----:B------:R-:W-:Y:S06]  /*8020*/  @P0 BRA `(.L_x_673) ;  /* 0x0000000000300947 */ /* 0x000fec0003800000 */
[----:B------:R-:W-:Y:S01]  /*8030*/  ULDC UR4, c[0x0][0x3f4] ;  /* 0x0000fd0000047ab9 */ /* 0x000fe20000000800 */
[C---:B------:R-:W-:Y:S01]  /*8040*/  IMAD.SHL.U32 R15, R16.reuse, 0x2, RZ ;  /* 0x00000002100f7824 */ /* 0x040fe200078e00ff */
[C---:B------:R-:W-:Y:S02]  /*8050*/  ISETP.GE.AND P2, PT, R16.reuse, UR4, PT ;  /* 0x0000000410007c0c */ /* 0x040fe4000bf46270 */
[----:B------:R-:W-:Y:S02]  /*8060*/  SHF.L.U64.HI R7, R16, 0x1, R17 ;  /* 0x0000000110077819 */ /* 0x000fe40000010211 */
[-C--:B----4-:R-:W-:Y:S02]  /*8070*/  IADD3 R14, P1, R14, R15.reuse, RZ ;  /* 0x0000000f0e0e7210 */ /* 0x090fe40007f3e0ff */
[----:B--2---:R-:W-:-:S03]  /*8080*/  IADD3 R12, P0, R3, R15, RZ ;  /* 0x0000000f030c7210 */ /* 0x004fc60007f1e0ff */
[----:B---3--:R-:W-:Y:S01]  /*8090*/  IMAD.X R15, R20, 0x1, R7, P1 ;  /* 0x00000001140f7824 */ /* 0x008fe200008e0607 */
[----:B-1----:R-:W-:Y:S02]  /*80a0*/  IADD3.X R13, R0, R7, RZ, P0, !PT ;  /* 0x00000007000d7210 */ /* 0x002fe400007fe4ff */
[----:B------:R-:W-:Y:S01]  /*80b0*/  CS2R R6, SRZ ;  /* 0x0000000000067805 */ /* 0x000fe2000001ff00 */
[----:B------:R-:W-:Y:S06]  /*80c0*/  @P2 BRA `(.L_x_673) ;  /* 0x0000000000082947 */ /* 0x000fec0003800000 */
[----:B------:R1:W5:Y:S04]  /*80d0*/  LD.E.128 R8, desc[UR40][R12.64] ;  /* 0x000000280c087980 */ /* 0x000368000c101d00 */
[----:B------:R1:W5:Y:S02]  /*80e0*/  LD.E.128 R4, desc[UR40][R14.64] ;  /* 0x000000280e047980 */ /* 0x000364000c101d00 */
.L_x_673:
[----:B------:R-:W-:Y:S05]  /*80f0*/  BSYNC B1 ;  /* 0x0000000000017941 */ /* 0x000fea0003800000 */
.L_x_672:
[----:B------:R-:W0:Y:S01]  /*8100*/  SYNCS.PHASECHK.TRANS64.TRYWAIT P1, [R2+URZ+0x28c00], R25 ;  /* 0x028c0019020075a7 */ /* 0x000e22000802017f */
[----:B-1---5:R-:W-:Y:S01]  /*8110*/  IMAD.MOV.U32 R12, RZ, RZ, R8 ;  /* 0x000000ffff0c7224 */ /* 0x022fe200078e0008 */
[--C-:B------:R-:W-:Y:S01]  /*8120*/  SHF.R.U64 R13, R8, 0x10, R9.reuse ;  /* 0x00000010080d7819 */ /* 0x100fe20000001209 */
[--C-:B------:R-:W-:Y:S01]  /*8130*/  IMAD.MOV.U32 R41, RZ, RZ, R9.reuse ;  /* 0x000000ffff297224 */ /* 0x100fe200078e0009 */
[----:B------:R-:W-:Y:S01]  /*8140*/  SHF.R.U32.HI R42, RZ, 0x10, R9 ;  /* 0x00000010ff2a7819 */ /* 0x000fe20000011609 */
[----:B------:R-:W-:Y:S01]  /*8150*/  IMAD.MOV.U32 R39, RZ, RZ, R4 ;  /* 0x000000ffff277224 */ /* 0x000fe200078e0004 */
[----:B------:R-:W-:Y:S01]  /*8160*/  SHF.R.U64 R43, R4, 0x10, R5 ;  /* 0x00000010042b7819 */ /* 0x000fe20000001205 */
[----:B------:R-:W-:Y:S01]  /*8170*/  IMAD.MOV.U32 R40, RZ, RZ, R10 ;  /* 0x000000ffff287224 */ /* 0x000fe200078e000a */
[--C-:B------:R-:W-:Y:S01]  /*8180*/  SHF.R.U64 R9, R10, 0x10, R11.reuse ;  /* 0x000000100a097819 */ /* 0x100fe2000000120b */
[----:B------:R-:W-:Y:S01]  /*8190*/  IMAD.MOV.U32 R0, RZ, RZ, R11 ;  /* 0x000000ffff007224 */ /* 0x000fe200078e000b */
[----:B------:R-:W-:Y:S01]  /*81a0*/  MOV R8, R5 ;  /* 0x0000000500087202 */ /* 0x000fe20000000f00 */
[----:B------:R-:W-:Y:S01]  /*81b0*/  IMAD.MOV.U32 R38, RZ, RZ, R6 ;  /* 0x000000ffff267224 */ /* 0x000fe200078e0006 */
[--C-:B------:R-:W-:Y:S01]  /*81c0*/  SHF.R.U64 R44, R6, 0x10, R7.reuse ;  /* 0x00000010062c7819 */ /* 0x100fe20000001207 */
[----:B------:R-:W-:Y:S01]  /*81d0*/  IMAD.MOV.U32 R4, RZ, RZ, R7 ;  /* 0x000000ffff047224 */ /* 0x000fe200078e0007 */
[----:B------:R-:W-:Y:S01]  /*81e0*/  VIMNMX R21, R21, 0x40, PT ;  /* 0x0000004015157848 */ /* 0x000fe20003fe0100 */
[----:B----4-:R-:W-:Y:S01]  /*81f0*/  VIADD R14, R184, 0x20 ;  /* 0x00000020b80e7836 */ /* 0x010fe20000000000 */
[----:B--2---:R-:W1:Y:S01]  /*8200*/  LDC R3, c[0x0][0x3f4] ;  /* 0x0000fd00ff037b82 */ /* 0x004e620000000800 */
[----:B------:R-:W-:Y:S01]  /*8210*/  SHF.R.U32.HI R10, RZ, 0x10, R11 ;  /* 0x00000010ff0a7819 */ /* 0x000fe2000001160b */
[----:B------:R-:W-:Y:S01]  /*8220*/  BSSY B1, `(.L_x_674) ;  /* 0x0000010000017945 */ /* 0x000fe20003800000 */
[----:B------:R-:W-:-:S02]  /*8230*/  SHF.R.U32.HI R5, RZ, 0x10, R5 ;  /* 0x00000010ff057819 */ /* 0x000fc40000011605 */
[----:B------:R-:W-:Y:S02]  /*8240*/  SHF.R.U32.HI R6, RZ, 0x10, R7 ;  /* 0x00000010ff067819 */ /* 0x000fe40000011607 */
[----:B------:R-:W-:Y:S02]  /*8250*/  PRMT R40, R40, 0x5410, R12 ;  /* 0x0000541028287816 */ /* 0x000fe4000000000c */
[----:B------:R-:W-:Y:S02]  /*8260*/  PRMT R41, R41, 0x5410, R13 ;  /* 0x0000541029297816 */ /* 0x000fe4000000000d */
[----:B------:R-:W-:Y:S02]  /*8270*/  PRMT R0, R10, 0x5410, R0 ;  /* 0x000054100a007816 */ /* 0x000fe40000000000 */
[----:B------:R-:W-:Y:S02]  /*8280*/  PRMT R42, R42, 0x5410, R9 ;  /* 0x000054102a2a7816 */ /* 0x000fe40000000009 */
[----:B------:R-:W-:-:S02]  /*8290*/  PRMT R39, R39, 0x5410, R8 ;  /* 0x0000541027277816 */ /* 0x000fc40000000008 */
[----:B------:R-:W-:Y:S02]  /*82a0*/  PRMT R43, R43, 0x5410, R5 ;  /* 0x000054102b2b7816 */ /* 0x000fe40000000005 */
[----:B------:R-:W-:Y:S02]  /*82b0*/  PRMT R38, R38, 0x5410, R4 ;  /* 0x0000541026267816 */ /* 0x000fe40000000004 */
[----:B------:R-:W-:Y:S02]  /*82c0*/  PRMT R44, R44, 0x5410, R6 ;  /* 0x000054102c2c7816 */ /* 0x000fe40000000006 */
[C---:B-1----:R-:W-:Y:S01]  /*82d0*/  ISETP.GE.AND P0, PT, R16.reuse, R3, PT ;  /* 0x000000031000720c */ /* 0x042fe20003f06270 */
[----:B------:R-:W-:-:S03]  /*82e0*/  IMAD.IADD R3, R16, 0x1, R3 ;  /* 0x0000000110037824 */ /* 0x000fc600078e0203 */
[-C--:B------:R-:W-:Y:S02]  /*82f0*/  ISETP.GE.OR P2, PT, R184, R21.reuse, P0 ;  /* 0x00000015b800720c */ /* 0x080fe40000746670 */
[----:B------:R-:W-:Y:S01]  /*8300*/  ISETP.GE.OR P0, PT, R14, R21, P0 ;  /* 0x000000150e00720c */ /* 0x000fe20000706670 */
[----:B0-----:R-:W-:-:S12]  /*8310*/  @!P1 BRA `(.L_x_675) ;  /* 0x000000f800a49947 */ /* 0x001fd80003800000 */
.L_x_875:
[----:B------:R-:W-:Y:S05]  /*8320*/  BSYNC B1 ;  /* 0x0000000000017941 */ /* 0x000fea0003800000 */
.L_x_674:
[----:B------:R-:W-:Y:S01]  /*8330*/  BSSY B1, `(.L_x_676) ;  /* 0x0000059000017945 */ /* 0x000fe20003800000 */
[----:B------:R-:W-:-:S03]  /*8340*/  LOP3.LUT R3, R3, 0x38, RZ, 0xc0, !PT ;  /* 0x0000003803037812 */ /* 0x000fc600078ec0ff */
[----:B------:R-:W-:Y:S05]  /*8350*/  @P2 BRA `(.L_x_677) ;  /* 0x0000000400582947 */ /* 0x000fea0003800000 */
[----:B------:R-:W-:Y:S02]  /*8360*/  IMAD.SHL.U32 R4, R190, 0x40, RZ ;  /* 0x00000040be047824 */ /* 0x000fe400078e00ff */
[----:B------:R-:W-:Y:S02]  /*8370*/  HADD2.F32 R29, -RZ, R39.H0_H0 ;  /* 0x20000027ff1d7230 */ /* 0x000fe40000004100 */
[----:B------:R-:W-:Y:S01]  /*8380*/  HADD2.F32 R27, -RZ, R40.H1_H1 ;  /* 0x30000028ff1b7230 */ /* 0x000fe20000004100 */
[----:B------:R-:W-:Y:S01]  /*8390*/  LOP3.LUT R8, R4, 0x1c0, RZ, 0xc0, !PT ;  /* 0x000001c004087812 */ /* 0x000fe200078ec0ff */
[----:B------:R-:W-:-:S03]  /*83a0*/  HADD2.F32 R31, -RZ, R43.H0_H0 ;  /* 0x2000002bff1f7230 */ /* 0x000fc60000004100 */
[----:B------:R-:W-:Y:S02]  /*83b0*/  SHF.R.U32.HI R7, RZ, 0x3, R8 ;  /* 0x00000003ff077819 */ /* 0x000fe40000011608 */
[----:B------:R-:W-:Y:S02]  /*83c0*/  LOP3.LUT R4, R8, 0x38, R16, 0xf8, !PT ;  /* 0x0000003808047812 */ /* 0x000fe400078ef810 */
[----:B------:R-:W-:Y:S02]  /*83d0*/  LOP3.LUT R8, R7, R3, R8, 0x1e, !PT ;  /* 0x0000000307087212 */ /* 0x000fe400078e1e08 */
[----:B------:R-:W-:-:S03]  /*83e0*/  LOP3.LUT R4, R4, R7, RZ, 0x3c, !PT ;  /* 0x0000000704047212 */ /* 0x000fc600078e3cff */
[C---:B------:R-:W-:Y:S02]  /*83f0*/  IMAD R9, R209.reuse, 0x200, R8 ;  /* 0x00000200d1097824 */ /* 0x040fe400078e0208 */
[----:B------:R-:W-:Y:S02]  /*8400*/  IMAD R5, R209, 0x200, R4 ;  /* 0x00000200d1057824 */ /* 0x000fe400078e0204 */
[----:B------:R-:W-:-:S03]  /*8410*/  IMAD R36, R9, 0x2, R2 ;  /* 0x0000000209247824 */ /* 0x000fc600078e0202 */
[----:B------:R-:W-:Y:S02]  /*8420*/  LEA R34, R5, R2, 0x1 ;  /* 0x0000000205227211 */ /* 0x000fe400078e08ff */
[----:B------:R-:W3:Y:S04]  /*8430*/  LDS.128 R8, [R36+0x20400] ;  /* 0x0204000024087984 */ /* 0x000ee80000000c00 */
[----:B------:R-:W1:Y:S01]  /*8440*/  LDS.128 R4, [R34+0x20400] ;  /* 0x0204000022047984 */ /* 0x000e620000000c00 */
[--C-:B---3--:R-:W-:Y:S02]  /*8450*/  HADD2.F32 R20, -RZ, R8.reuse.H0_H0 ;  /* 0x20000008ff147230 */ /* 0x108fe40000004100 */
[----:B------:R-:W-:Y:S02]  /*8460*/  HADD2.F32 R8, -RZ, R8.H1_H1 ;  /* 0x30000008ff087230 */ /* 0x000fe40000004100 */
[----:B-1----:R-:W-:-:S02]  /*8470*/  HADD2.F32 R12, -RZ, R4.H0_H0 ;  /* 0x20000004ff0c7230 */ /* 0x002fc40000004100 */
[C---:B------:R-:W-:Y:S01]  /*8480*/  FMUL.FTZ R33, R20.reuse, R29 ;  /* 0x0000001d14217220 */ /* 0x040fe20000410000 */
[----:B------:R-:W-:Y:S01]  /*8490*/  FMUL.FTZ R35, R20, R27 ;  /* 0x0000001b14237220 */ /* 0x000fe20000410000 */
[----:B------:R-:W-:Y:S02]  /*84a0*/  HADD2.F32 R21, -RZ, R9.H0_H0 ;  /* 0x20000009ff157230 */ /* 0x000fe40000004100 */
[----:B------:R-:W-:Y:S01]  /*84b0*/  FMUL.FTZ R37, R8, R31 ;  /* 0x0000001f08257220 */ /* 0x000fe20000410000 */
[C---:B------:R-:W-:Y:S01]  /*84c0*/  FFMA.FTZ R33, R12.reuse, R27, -R33 ;  /* 0x0000001b0c217223 */ /* 0x040fe20000010821 */
[----:B------:R-:W-:Y:S02]  /*84d0*/  HADD2.F32 R27, -RZ, R41.H1_H1 ;  /* 0x30000029ff1b7230 */ /* 0x000fe40000004100 */
[----:B------:R-:W-:Y:S01]  /*84e0*/  FFMA.FTZ R35, R12, R29, R35 ;  /* 0x0000001d0c237223 */ /* 0x000fe20000010023 */
[----:B------:R-:W-:Y:S02]  /*84f0*/  HADD2.F32 R20, -RZ, R39.H1_H1 ;  /* 0x30000027ff147230 */ /* 0x000fe40000004100 */
[----:B------:R-:W-:-:S02]  /*8500*/  HADD2.F32 R12, -RZ, R41.H0_H0 ;  /* 0x20000029ff0c7230 */ /* 0x000fc40000004100 */
[-C--:B------:R-:W-:Y:S01]  /*8510*/  FMUL.FTZ R29, R8, R27.reuse ;  /* 0x0000001b081d7220 */ /* 0x080fe20000410000 */
[----:B------:R-:W-:Y:S02]  /*8520*/  HADD2.F32 R4, -RZ, R4.H1_H1 ;  /* 0x30000004ff047230 */ /* 0x000fe40000004100 */
[C---:B------:R-:W-:Y:S01]  /*8530*/  FMUL.FTZ R30, R21.reuse, R20 ;  /* 0x00000014151e7220 */ /* 0x040fe20000410000 */
[----:B------:R-:W-:Y:S02]  /*8540*/  HADD2.F32 R13, -RZ, R5.H0_H0 ;  /* 0x20000005ff0d7230 */ /* 0x000fe40000004100 */
[----:B------:R-:W-:Y:S01]  /*8550*/  FMUL.FTZ R21, R21, R12 ;  /* 0x0000000c15157220 */ /* 0x000fe20000410000 */
[----:B------:R-:W-:Y:S02]  /*8560*/  HADD2.F32 R9, -RZ, R9.H1_H1 ;  /* 0x30000009ff097230 */ /* 0x000fe40000004100 */
[C---:B------:R-:W-:Y:S01]  /*8570*/  FFMA.FTZ R26, R4.reuse, R27, -R37 ;  /* 0x0000001b041a7223 */ /* 0x040fe20000010825 */
[----:B------:R-:W-:Y:S01]  /*8580*/  FFMA.FTZ R28, R4, R31, R29 ;  /* 0x0000001f041c7223 */ /* 0x000fe2000001001d */
[----:B------:R-:W-:-:S02]  /*8590*/  HADD2.F32 R8, -RZ, R43.H1_H1 ;  /* 0x3000002bff087230 */ /* 0x000fc40000004100 */
[C---:B------:R-:W-:Y:S01]  /*85a0*/  FFMA.FTZ R20, R13.reuse, R20, R21 ;  /* 0x000000140d147223 */ /* 0x040fe20000010015 */
[----:B------:R-:W-:Y:S02]  /*85b0*/  HADD2.F32 R4, -RZ, R42.H0_H0 ;  /* 0x2000002aff047230 */ /* 0x000fe40000004100 */
[----:B------:R-:W-:Y:S01]  /*85c0*/  FFMA.FTZ R30, R13, R12, -R30 ;  /* 0x0000000c0d1e7223 */ /* 0x000fe2000001081e */
[----:B------:R-:W-:Y:S02]  /*85d0*/  HADD2.F32 R24, -RZ, R10.H0_H0 ;  /* 0x2000000aff187230 */ /* 0x000fe40000004100 */
[C---:B------:R-:W-:Y:S01]  /*85e0*/  FMUL.FTZ R12, R9.reuse, R8 ;  /* 0x00000008090c7220 */ /* 0x040fe20000410000 */
[----:B------:R-:W-:Y:S02]  /*85f0*/  HADD2.F32 R21, -RZ, R38.H0_H0 ;  /* 0x20000026ff157230 */ /* 0x000fe40000004100 */
[----:B------:R-:W-:Y:S01]  /*8600*/  FMUL.FTZ R32, R9, R4 ;  /* 0x0000000409207220 */ /* 0x000fe20000410000 */
[----:B------:R-:W-:-:S02]  /*8610*/  HADD2.F32 R5, -RZ, R5.H1_H1 ;  /* 0x30000005ff057230 */ /* 0x000fc40000004100 */
[----:B------:R-:W-:Y:S02]  /*8620*/  HADD2.F32 R14, -RZ, R6.H0_H0 ;  /* 0x20000006ff0e7230 */ /* 0x000fe40000004100 */
[C---:B------:R-:W-:Y:S01]  /*8630*/  FMUL.FTZ R37, R24.reuse, R21 ;  /* 0x0000001518257220 */ /* 0x040fe20000410000 */
[----:B------:R-:W-:Y:S02]  /*8640*/  HADD2.F32 R13, -RZ, R40.H0_H0 ;  /* 0x20000028ff0d7230 */ /* 0x000fe40000004100 */
[C---:B------:R-:W-:Y:S01]  /*8650*/  FFMA.FTZ R29, R5.reuse, R4, -R12 ;  /* 0x00000004051d7223 */ /* 0x040fe2000001080c */
[----:B------:R-:W-:Y:S02]  /*8660*/  HADD2.F32 R10, -RZ, R10.H1_H1 ;  /* 0x3000000aff0a7230 */ /* 0x000fe40000004100 */
[----:B------:R-:W-:Y:S01]  /*8670*/  FFMA.FTZ R31, R5, R8, R32 ;  /* 0x00000008051f7223 */ /* 0x000fe20000010020 */
[----:B------:R-:W-:Y:S02]  /*8680*/  HADD2.F32 R27, -RZ, R44.H0_H0 ;  /* 0x2000002cff1b7230 */ /* 0x000fe40000004100 */
[----:B------:R-:W-:Y:S01]  /*8690*/  FMUL.FTZ R24, R24, R13 ;  /* 0x0000000d18187220 */ /* 0x000fe20000410000 */
[----:B------:R-:W-:-:S02]  /*86a0*/  HADD2.F32 R9, -RZ, R42.H1_H1 ;  /* 0x3000002aff097230 */ /* 0x000fc40000004100 */
[----:B------:R-:W-:Y:S01]  /*86b0*/  FFMA.FTZ R37, R14, R13, -R37 ;  /* 0x0000000d0e257223 */ /* 0x000fe20000010825 */
[----:B------:R-:W-:Y:S02]  /*86c0*/  HADD2.F32 R6, -RZ, R6.H1_H1 ;  /* 0x30000006ff067230 */ /* 0x000fe40000004100 */
[C---:B------:R-:W-:Y:S01]  /*86d0*/  FMUL.FTZ R5, R10.reuse, R27 ;  /* 0x0000001b0a057220 */ /* 0x040fe20000410000 */
[--C-:B0-----:R-:W-:Y:S02]  /*86e0*/  HADD2.F32 R25, -RZ, R11.reuse.H0_H0 ;  /* 0x2000000bff197230 */ /* 0x101fe40000004100 */
[----:B------:R-:W-:Y:S01]  /*86f0*/  FMUL.FTZ R13, R10, R9 ;  /* 0x000000090a0d7220 */ /* 0x000fe20000410000 */
[----:B------:R-:W-:Y:S02]  /*8700*/  HADD2.F32 R11, -RZ, R11.H1_H1 ;  /* 0x3000000bff0b7230 */ /* 0x000fe40000004100 */
[----:B------:R-:W-:Y:S01]  /*8710*/  FFMA.FTZ R24, R14, R21, R24 ;  /* 0x000000150e187223 */ /* 0x000fe20000010018 */
[----:B------:R-:W-:-:S02]  /*8720*/  HADD2.F32 R10, -RZ, R38.H1_H1 ;  /* 0x30000026ff0a7230 */ /* 0x000fc40000004100 */
[C---:B------:R-:W-:Y:S01]  /*8730*/  FFMA.FTZ R14, R6.reuse, R9, -R5 ;  /* 0x00000009060e7223 */ /* 0x040fe20000010805 */
[----:B------:R-:W-:Y:S02]  /*8740*/  HADD2.F32 R12, -RZ, R44.H1_H1 ;  /* 0x3000002cff0c7230 */ /* 0x000fe40000004100 */
[----:B------:R-:W-:Y:S01]  /*8750*/  FFMA.FTZ R13, R6, R27, R13 ;  /* 0x0000001b060d7223 */ /* 0x000fe2000001000d */
[--C-:B------:R-:W-:Y:S02]  /*8760*/  HADD2.F32 R4, -RZ, R0.reuse.H1_H1 ;  /* 0x30000000ff047230 */ /* 0x100fe40000004100 */
[----:B------:R-:W-:Y:S01]  /*8770*/  FMUL.FTZ R6, R25, R10 ;  /* 0x0000000a19067220 */ /* 0x000fe20000410000 */
[----:B------:R-:W-:Y:S02]  /*8780*/  HADD2.F32 R8, -RZ, R0.H0_H0 ;  /* 0x20000000ff087230 */ /* 0x000fe40000004100 */
[----:B------:R-:W-:Y:S01]  /*8790*/  FMUL.FTZ R32, R11, R12 ;  /* 0x0000000c0b207220 */ /* 0x000fe20000410000 */
[----:B------:R-:W-:-:S02]  /*87a0*/  HADD2.F32 R15, -RZ, R7.H0_H0 ;  /* 0x20000007ff0f7230 */ /* 0x000fc40000004100 */
[----:B------:R-:W-:Y:S01]  /*87b0*/  FMUL.FTZ R25, R25, R4 ;  /* 0x0000000419197220 */ /* 0x000fe20000410000 */
[----:B------:R-:W-:Y:S02]  /*87c0*/  HADD2.F32 R7, -RZ, R7.H1_H1 ;  /* 0x30000007ff077230 */ /* 0x000fe40000004100 */
[----:B------:R-:W-:Y:S01]  /*87d0*/  FMUL.FTZ R5, R11, R8 ;  /* 0x000000080b057220 */ /* 0x000fe20000410000 */
[----:B------:R-:W-:Y:S01]  /*87e0*/  F2FP.F16.F32.PACK_AB R9, R31, R20 ;  /* 0x000000141f09723e */ /* 0x000fe200000000ff */
[C---:B------:R-:W-:Y:S01]  /*87f0*/  FFMA.FTZ R11, R15.reuse, R4, -R6 ;  /* 0x000000040f0b7223 */ /* 0x040fe20000010806 */
[----:B------:R-:W-:Y:S01]  /*8800*/  FFMA.FTZ R25, R15, R10, R25 ;  /* 0x0000000a0f197223 */ /* 0x000fe20000010019 */
[C---:B------:R-:W-:Y:S01]  /*8810*/  FFMA.FTZ R32, R7.reuse, R8, -R32 ;  /* 0x0000000807207223 */ /* 0x040fe20000010820 */
[----:B------:R-:W-:Y:S01]  /*8820*/  FFMA.FTZ R12, R7, R12, R5 ;  /* 0x0000000c070c7223 */ /* 0x000fe20000010005 */
[----:B------:R-:W-:Y:S02]  /*8830*/  F2FP.F16.F32.PACK_AB R4, R26, R33 ;  /* 0x000000211a04723e */ /* 0x000fe400000000ff */
[----:B------:R-:W-:-:S02]  /*8840*/  F2FP.F16.F32.PACK_AB R5, R29, R30 ;  /* 0x0000001e1d05723e */ /* 0x000fc400000000ff */
[----:B------:R-:W-:Y:S02]  /*8850*/  F2FP.F16.F32.PACK_AB R6, R14, R37 ;  /* 0x000000250e06723e */ /* 0x000fe400000000ff */
[----:B------:R-:W-:Y:S02]  /*8860*/  F2FP.F16.F32.PACK_AB R7, R32, R11 ;  /* 0x0000000b2007723e */ /* 0x000fe400000000ff */
[----:B------:R-:W-:Y:S02]  /*8870*/  F2FP.F16.F32.PACK_AB R8, R28, R35 ;  /* 0x000000231c08723e */ /* 0x000fe400000000ff */
[----:B------:R-:W-:Y:S01]  /*8880*/  F2FP.F16.F32.PACK_AB R10, R13, R24 ;  /* 0x000000180d0a723e */ /* 0x000fe200000000ff */
[----:B------:R1:W-:Y:S01]  /*8890*/  STS.128 [R34+0x20400], R4 ;  /* 0x0204000422007388 */ /* 0x0003e20000000c00 */
[----:B------:R-:W-:-:S05]  /*88a0*/  F2FP.F16.F32.PACK_AB R11, R12, R25 ;  /* 0x000000190c0b723e */ /* 0x000fca00000000ff */
[----:B------:R1:W-:Y:S02]  /*88b0*/  STS.128 [R36+0x20400], R8 ;  /* 0x0204000824007388 */ /* 0x0003e40000000c00 */
.L_x_677:
[----:B------:R-:W-:Y:S05]  /*88c0*/  BSYNC B1 ;  /* 0x0000000000017941 */ /* 0x000fea0003800000 */
.L_x_676:
[----:B------:R-:W-:Y:S05]  /*88d0*/  @P0 BRA `(.L_x_668) ;  /* 0x0000000400600947 */ /* 0x000fea0003800000 */
[----:B-1----:R-:W2:Y:S01]  /*88e0*/  LDL R8, [R1+0x54] ;  /* 0x0000540001087983 */ /* 0x002ea20000100800 */
[C---:B------:R-:W-:Y:S02]  /*88f0*/  VIADD R4, R184.reuse, 0x20 ;  /* 0x00000020b8047836 */ /* 0x040fe40000000000 */
[----:B------:R-:W-:Y:S01]  /*8900*/  VIADD R5, R184, 0x20 ;  /* 0x00000020b8057836 */ /* 0x000fe20000000000 */
[----:B------:R-:W4:Y:S01]  /*8910*/  LDL R36, [R1+0x4c] ;  /* 0x00004c0001247983 */ /* 0x000f220000100800 */
[----:B------:R-:W-:Y:S02]  /*8920*/  IMAD.SHL.U32 R4, R4, 0x40, RZ ;  /* 0x0000004004047824 */ /* 0x000fe400078e00ff */
[----:B------:R-:W-:-:S03]  /*8930*/  IMAD.SHL.U32 R5, R5, 0x40, RZ ;  /* 0x0000004005057824 */ /* 0x000fc600078e00ff */
[----:B------:R-:W-:Y:S02]  /*8940*/  LOP3.LUT R4, R4, 0x1c0, RZ, 0xc0, !PT ;  /* 0x000001c004047812 */ /* 0x000fe400078ec0ff */
[----:B------:R-:W-:Y:S02]  /*8950*/  LOP3.LUT R5, R5, 0x1c0, RZ, 0xc0, !PT ;  /* 0x000001c005057812 */ /* 0x000fe400078ec0ff */
[----:B------:R-:W-:-:S04]  /*8960*/  SHF.R.U32.HI R4, RZ, 0x3, R4 ;  /* 0x00000003ff047819 */ /* 0x000fc80000011604 */
[----:B------:R-:W-:Y:S01]  /*8970*/  LOP3.LUT R3, R4, R3, R5, 0x1e, !PT ;  /* 0x0000000304037212 */ /* 0x000fe200078e1e05 */
[----:B------:R-:W-:Y:S02]  /*8980*/  HADD2.F32 R26, -RZ, R40.H1_H1 ;  /* 0x30000028ff1a7230 */ /* 0x000fe40000004100 */
[----:B------:R-:W-:Y:S02]  /*8990*/  HADD2.F32 R28, -RZ, R39.H0_H0 ;  /* 0x20000027ff1c7230 */ /* 0x000fe40000004100 */
[----:B------:R-:W-:Y:S02]  /*89a0*/  HADD2.F32 R30, -RZ, R43.H0_H0 ;  /* 0x2000002bff1e7230 */ /* 0x000fe40000004100 */
[----:B------:R-:W-:Y:S02]  /*89b0*/  HADD2.F32 R37, -RZ, R39.H1_H1 ;  /* 0x30000027ff257230 */ /* 0x000fe40000004100 */
[----:B------:R-:W-:Y:S02]  /*89c0*/  HADD2.F32 R35, -RZ, R41.H0_H0 ;  /* 0x20000029ff237230 */ /* 0x000fe40000004100 */
[----:B------:R-:W-:-:S02]  /*89d0*/  HADD2.F32 R39, -RZ, R43.H1_H1 ;  /* 0x3000002bff277230 */ /* 0x000fc40000004100 */
[----:B------:R-:W-:Y:S02]  /*89e0*/  HADD2.F32 R34, -RZ, R44.H0_H0 ;  /* 0x2000002cff227230 */ /* 0x000fe40000004100 */
[----:B------:R-:W-:Y:S01]  /*89f0*/  HADD2.F32 R32, -RZ, R38.H0_H0 ;  /* 0x20000026ff207230 */ /* 0x000fe20000004100 */
[----:B--2---:R-:W-:Y:S01]  /*8a00*/  IADD3 R3, R8, R3, RZ ;  /* 0x0000000308037210 */ /* 0x004fe20007ffe0ff */
[----:B----4-:R-:W1:Y:S04]  /*8a10*/  LDS.128 R4, [R36+0x20400] ;  /* 0x0204000024047984 */ /* 0x010e680000000c00 */
[----:B------:R-:W-:-:S05]  /*8a20*/  IMAD R3, R3, 0x2, R2 ;  /* 0x0000000203037824 */ /* 0x000fca00078e0202 */
[----:B------:R-:W3:Y:S01]  /*8a30*/  LDS.128 R8, [R3+0x20400] ;  /* 0x0204000003087984 */ /* 0x000ee20000000c00 */
[----:B-1----:R-:W-:Y:S02]  /*8a40*/  HADD2.F32 R12, -RZ, R4.H0_H0 ;  /* 0x20000004ff0c7230 */ /* 0x002fe40000004100 */
[--C-:B---3--:R-:W-:Y:S02]  /*8a50*/  HADD2.F32 R20, -RZ, R8.reuse.H0_H0 ;  /* 0x20000008ff147230 */ /* 0x108fe40000004100 */
[----:B------:R-:W-:-:S03]  /*8a60*/  HADD2.F32 R8, -RZ, R8.H1_H1 ;  /* 0x30000008ff087230 */ /* 0x000fc60000004100 */
[-C--:B------:R-:W-:Y:S01]  /*8a70*/  FMUL.FTZ R27, R28, R20.reuse ;  /* 0x000000141c1b7220 */ /* 0x080fe20000410000 */
[----:B------:R-:W-:Y:S01]  /*8a80*/  FMUL.FTZ R29, R26, R20 ;  /* 0x000000141a1d7220 */ /* 0x000fe20000410000 */
[----:B------:R-:W-:Y:S02]  /*8a90*/  HADD2.F32 R20, -RZ, R41.H1_H1 ;  /* 0x30000029ff147230 */ /* 0x000fe40000004100 */
[-C--:B------:R-:W-:Y:S01]  /*8aa0*/  FMUL.FTZ R31, R30, R8.reuse ;  /* 0x000000081e1f7220 */ /* 0x080fe20000410000 */
[----:B------:R-:W-:Y:S02]  /*8ab0*/  HADD2.F32 R4, -RZ, R4.H1_H1 ;  /* 0x30000004ff047230 */ /* 0x000fe40000004100 */
[--C-:B------:R-:W-:Y:S02]  /*8ac0*/  HADD2.F32 R21, -RZ, R9.reuse.H0_H0 ;  /* 0x20000009ff157230 */ /* 0x100fe40000004100 */
[----:B------:R-:W-:Y:S01]  /*8ad0*/  FMUL.FTZ R33, R20, R8 ;  /* 0x0000000814217220 */ /* 0x000fe20000410000 */
[----:B------:R-:W-:-:S02]  /*8ae0*/  HADD2.F32 R9, -RZ, R9.H1_H1 ;  /* 0x30000009ff097230 */ /* 0x000fc40000004100 */
[----:B------:R-:W-:Y:S01]  /*8af0*/  FFMA.FTZ R27, R26, R12, -R27 ;  /* 0x0000000c1a1b7223 */ /* 0x000fe2000001081b */
[----:B------:R-:W-:Y:S01]  /*8b00*/  FFMA.FTZ R8, R20, R4, -R31 ;  /* 0x0000000414087223 */ /* 0x000fe2000001081f */
[-C--:B------:R-:W-:Y:S01]  /*8b10*/  FMUL.FTZ R20, R37, R21.reuse ;  /* 0x0000001525147220 */ /* 0x080fe20000410000 */
[----:B------:R-:W-:Y:S01]  /*8b20*/  FMUL.FTZ R26, R35, R21 ;  /* 0x00000015231a7220 */ /* 0x000fe20000410000 */
[----:B------:R-:W-:Y:S02]  /*8b30*/  HADD2.F32 R21, -RZ, R42.H0_H0 ;  /* 0x2000002aff157230 */ /* 0x000fe40000004100 */
[----:B------:R-:W-:Y:S01]  /*8b40*/  FFMA.FTZ R29, R28, R12, R29 ;  /* 0x0000000c1c1d7223 */ /* 0x000fe2000001001d */
[--C-:B------:R-:W-:Y:S02]  /*8b50*/  HADD2.F32 R13, -RZ, R5.reuse.H0_H0 ;  /* 0x20000005ff0d7230 */ /* 0x100fe40000004100 */
[----:B------:R-:W-:Y:S01]  /*8b60*/  FFMA.FTZ R12, R30, R4, R33 ;  /* 0x000000041e0c7223 */ /* 0x000fe20000010021 */
[----:B------:R-:W-:-:S02]  /*8b70*/  HADD2.F32 R5, -RZ, R5.H1_H1 ;  /* 0x30000005ff057230 */ /* 0x000fc40000004100 */
[-C--:B------:R-:W-:Y:S01]  /*8b80*/  FMUL.FTZ R4, R39, R9.reuse ;  /* 0x0000000927047220 */ /* 0x080fe20000410000 */
[--C-:B------:R-:W-:Y:S02]  /*8b90*/  HADD2.F32 R24, -RZ, R10.reuse.H0_H0 ;  /* 0x2000000aff187230 */ /* 0x100fe40000004100 */
[C---:B------:R-:W-:Y:S01]  /*8ba0*/  FMUL.FTZ R28, R21.reuse, R9 ;  /* 0x00000009151c7220 */ /* 0x040fe20000410000 */
[----:B------:R-:W-:Y:S02]  /*8bb0*/  HADD2.F32 R10, -RZ, R10.H1_H1 ;  /* 0x3000000aff0a7230 */ /* 0x000fe40000004100 */
[----:B------:R-:W-:Y:S01]  /*8bc0*/  FFMA.FTZ R9, R21, R5, -R4 ;  /* 0x0000000515097223 */ /* 0x000fe20000010804 */
[----:B------:R-:W-:Y:S02]  /*8bd0*/  HADD2.F32 R14, -RZ, R6.H0_H0 ;  /* 0x20000006ff0e7230 */ /* 0x000fe40000004100 */
[-C--:B------:R-:W-:Y:S01]  /*8be0*/  FFMA.FTZ R20, R35, R13.reuse, -R20 ;  /* 0x0000000d23147223 */ /* 0x080fe20000010814 */
[----:B------:R-:W-:Y:S01]  /*8bf0*/  FFMA.FTZ R26, R37, R13, R26 ;  /* 0x0000000d251a7223 */ /* 0x000fe2000001001a */
[----:B------:R-:W-:-:S02]  /*8c00*/  HADD2.F32 R4, -RZ, R42.H1_H1 ;  /* 0x3000002aff047230 */ /* 0x000fc40000004100 */
[----:B------:R-:W-:Y:S01]  /*8c10*/  FFMA.FTZ R13, R39, R5, R28 ;  /* 0x00000005270d7223 */ /* 0x000fe2000001001c */
[----:B------:R-:W-:Y:S02]  /*8c20*/  HADD2.F32 R6, -RZ, R6.H1_H1 ;  /* 0x30000006ff067230 */ /* 0x000fe40000004100 */
[-C--:B------:R-:W-:Y:S01]  /*8c30*/  FMUL.FTZ R5, R34, R10.reuse ;  /* 0x0000000a22057220 */ /* 0x080fe20000410000 */
[----:B------:R-:W-:Y:S02]  /*8c40*/  HADD2.F32 R30, -RZ, R40.H0_H0 ;  /* 0x20000028ff1e7230 */ /* 0x000fe40000004100 */
[----:B------:R-:W-:Y:S01]  /*8c50*/  FMUL.FTZ R33, R4, R10 ;  /* 0x0000000a04217220 */ /* 0x000fe20000410000 */
[--C-:B0-----:R-:W-:Y:S02]  /*8c60*/  HADD2.F32 R25, -RZ, R11.reuse.H0_H0 ;  /* 0x2000000bff197230 */ /* 0x101fe40000004100 */
[----:B------:R-:W-:Y:S01]  /*8c70*/  FMUL.FTZ R21, R32, R24 ;  /* 0x0000001820157220 */ /* 0x000fe20000410000 */
[----:B------:R-:W-:-:S02]  /*8c80*/  HADD2.F32 R11, -RZ, R11.H1_H1 ;  /* 0x3000000bff0b7230 */ /* 0x000fc40000004100 */
[----:B------:R-:W-:Y:S01]  /*8c90*/  FMUL.FTZ R31, R30, R24 ;  /* 0x000000181e1f7220 */ /* 0x000fe20000410000 */
[----:B------:R-:W-:Y:S01]  /*8ca0*/  FFMA.FTZ R10, R4, R6, -R5 ;  /* 0x00000006040a7223 */ /* 0x000fe20000010805 */
[----:B------:R-:W-:Y:S02]  /*8cb0*/  HADD2.F32 R37, -RZ, R38.H1_H1 ;  /* 0x30000026ff257230 */ /* 0x000fe40000004100 */
[----:B------:R-:W-:Y:S02]  /*8cc0*/  HADD2.F32 R39, -RZ, R44.H1_H1 ;  /* 0x3000002cff277230 */ /* 0x000fe40000004100 */
[--C-:B------:R-:W-:Y:S02]  /*8cd0*/  HADD2.F32 R5, -RZ, R0.reuse.H1_H1 ;  /* 0x30000000ff057230 */ /* 0x100fe40000004100 */
[----:B------:R-:W-:Y:S02]  /*8ce0*/  HADD2.F32 R35, -RZ, R0.H0_H0 ;  /* 0x20000000ff237230 */ /* 0x000fe40000004100 */
[----:B------:R-:W-:Y:S01]  /*8cf0*/  FFMA.FTZ R21, R30, R14, -R21 ;  /* 0x0000000e1e157223 */ /* 0x000fe20000010815 */
[----:B------:R-:W-:-:S02]  /*8d00*/  HADD2.F32 R15, -RZ, R7.H0_H0 ;  /* 0x20000007ff0f7230 */ /* 0x000fc40000004100 */
[----:B------:R-:W-:Y:S01]  /*8d10*/  FFMA.FTZ R31, R32, R14, R31 ;  /* 0x0000000e201f7223 */ /* 0x000fe2000001001f */
[----:B------:R-:W-:Y:S02]  /*8d20*/  HADD2.F32 R7, -RZ, R7.H1_H1 ;  /* 0x30000007ff077230 */ /* 0x000fe40000004100 */
[----:B------:R-:W-:Y:S01]  /*8d30*/  FFMA.FTZ R0, R34, R6, R33 ;  /* 0x0000000622007223 */ /* 0x000fe20000010021 */
[----:B------:R-:W-:Y:S01]  /*8d40*/  FMUL.FTZ R4, R37, R25 ;  /* 0x0000001925047220 */ /* 0x000fe20000410000 */
[----:B------:R-:W-:Y:S01]  /*8d50*/  FMUL.FTZ R14, R39, R11 ;  /* 0x0000000b270e7220 */ /* 0x000fe20000410000 */
[----:B------:R-:W-:Y:S01]  /*8d60*/  FMUL.FTZ R6, R5, R25 ;  /* 0x0000001905067220 */ /* 0x000fe20000410000 */
[----:B------:R-:W-:Y:S01]  /*8d70*/  FMUL.FTZ R24, R35, R11 ;  /* 0x0000000b23187220 */ /* 0x000fe20000410000 */
[----:B------:R-:W-:Y:S01]  /*8d80*/  FFMA.FTZ R11, R5, R15, -R4 ;  /* 0x0000000f050b7223 */ /* 0x000fe20000010804 */
[----:B------:R-:W-:Y:S01]  /*8d90*/  FFMA.FTZ R14, R35, R7, -R14 ;  /* 0x00000007230e7223 */ /* 0x000fe2000001080e */
[----:B------:R-:W-:Y:S01]  /*8da0*/  FFMA.FTZ R15, R37, R15, R6 ;  /* 0x0000000f250f7223 */ /* 0x000fe20000010006 */
[----:B------:R-:W-:Y:S01]  /*8db0*/  FFMA.FTZ R24, R39, R7, R24 ;  /* 0x0000000727187223 */ /* 0x000fe20000010018 */
[----:B------:R-:W-:-:S02]  /*8dc0*/  F2FP.F16.F32.PACK_AB R4, R8, R27 ;  /* 0x0000001b0804723e */ /* 0x000fc400000000ff */
[----:B------:R-:W-:Y:S02]  /*8dd0*/  F2FP.F16.F32.PACK_AB R5, R9, R20 ;  /* 0x000000140905723e */ /* 0x000fe400000000ff */
[----:B------:R-:W-:Y:S02]  /*8de0*/  F2FP.F16.F32.PACK_AB R6, R10, R21 ;  /* 0x000000150a06723e */ /* 0x000fe400000000ff */
[----:B------:R-:W-:Y:S02]  /*8df0*/  F2FP.F16.F32.PACK_AB R7, R14, R11 ;  /* 0x0000000b0e07723e */ /* 0x000fe400000000ff */
[----:B------:R-:W-:Y:S02]  /*8e00*/  F2FP.F16.F32.PACK_AB R8, R12, R29 ;  /* 0x0000001d0c08723e */ /* 0x000fe400000000ff */
[----:B------:R-:W-:Y:S02]  /*8e10*/  F2FP.F16.F32.PACK_AB R9, R13, R26 ;  /* 0x0000001a0d09723e */ /* 0x000fe400000000ff */
[----:B------:R-:W-:-:S02]  /*8e20*/  F2FP.F16.F32.PACK_AB R10, R0, R31 ;  /* 0x0000001f000a723e */ /* 0x000fc400000000ff */
[----:B------:R-:W-:Y:S01]  /*8e30*/  F2FP.F16.F32.PACK_AB R11, R24, R15 ;  /* 0x0000000f180b723e */ /* 0x000fe200000000ff */
[----:B------:R2:W-:Y:S04]  /*8e40*/  STS.128 [R36+0x20400], R4 ;  /* 0x0204000424007388 */ /* 0x0005e80000000c00 */
[----:B------:R2:W-:Y:S02]  /*8e50*/  STS.128 [R3+0x20400], R8 ;  /* 0x0204000803007388 */ /* 0x0005e40000000c00 */
.L_x_668:
[----:B------:R-:W-:Y:S05]  /*8e60*/  BSYNC B0 ;  /* 0x0000000000007941 */ /* 0x000fea0003800000 */
.L_x_657:
[----:B------:R-:W-:Y:S01]  /*8e70*/  @!PT LDS RZ, [RZ] ;  /* 0x00000000fffff984 */ /* 0x000fe20000000800 */
[----:B------:R-:W-:Y:S01]  /*8e80*/  @!PT LDS RZ, [RZ] ;  /* 0x00000000fffff984 */ /* 0x000fe20000000800 */
[----:B------:R-:W-:Y:S01]  /*8e90*/  @!PT LDS RZ, [RZ] ;  /* 0x00000000fffff984 */ /* 0x000fe20000000800 */
[----:B------:R-:W-:Y:S01]  /*8ea0*/  @!PT LDS RZ, [RZ] ;  /* 0x00000000fffff984 */ /* 0x000fe20000000800 */
[----:B------:R5:W-:Y:S06]  /*8eb0*/  MEMBAR.ALL.CTA ;  /* 0x0000000000007992 */ /* 0x000bec0000008000 */
[----:B-----5:R-:W5:Y:S01]  /*8ec0*/  FENCE.VIEW.ASYNC.S ;  /* 0x00000000000073c6 */ /* 0x020f620000000000 */
[----:B------:R-:W-:Y:S05]  /*8ed0*/  WARPSYNC.ALL ;  /* 0x0000000000007948 */ /* 0x000fea0003800000 */
[----:B-----5:R-:W-:Y:S06]  /*8ee0*/  BAR.SYNC.DEFER_BLOCKING 0xd, 0x80 ;  /* 0x0342000000007b1d */ /* 0x020fec0000010000 */
.L_x_654:
[----:B------:R-:W-:-:S13]  /*8ef0*/  ISETP.NE.AND P0, PT, R185, 0x3, PT ;  /* 0x00000003b900780c */ /* 0x000fda0003f05270 */
[----:B------:R-:W-:Y:S05]  /*8f00*/  @!P0 BRA `(.L_x_678) ;  /* 0x0000000000048947 */ /* 0x000fea0003800000 */
[----:B------:R-:W-:Y:S01]  /*8f10*/  BPT.TRAP 0x1 ;  /* 0x000000040000795c */ /* 0x000fe20000300000 */
.L_x_678:
[----:B------:R-:W-:Y:S01]  /*8f20*/  IMAD R12, R18, 0x8, R2 ;  /* 0x00000008120c7824 */ /* 0x000fe200078e0202 */
[----:B------:R-:W-:-:S04]  /*8f30*/  SHF.L.U32 R13, R23, 0x1f, RZ ;  /* 0x0000001f170d7819 */ /* 0x000fc800000006ff */
[----:B------:R0:W0:Y:S01]  /*8f40*/  SYNCS.PHASECHK.TRANS64.TRYWAIT P1, [R12+URZ+0x28c30], R13 ;  /* 0x028c300d0c0075a7 */ /* 0x000022000802017f */
[----:B------:R-:W-:Y:S05]  /*8f50*/  @!P0 BRA `(.L_x_679) ;  /* 0x0000000000048947 */ /* 0x000fea0003800000 */
[----:B------:R-:W-:Y:S01]  /*8f60*/  BPT.TRAP 0x1 ;  /* 0x000000040000795c */ /* 0x000fe20000300000 */
.L_x_679:
[C---:B----4-:R-:W-:Y:S02]  /*8f70*/  VIADD R0, R2.reuse, 0x22400 ;  /* 0x0002240002007836 */ /* 0x050fe40000000000 */
[----:B012---:R-:W-:-:S03]  /*8f80*/  VIADD R3, R2, 0x20400 ;  /* 0x0002040002037836 */ /* 0x007fc60000000000 */
[----:B------:R-:W-:Y:S02]  /*8f90*/  SHF.R.U32.HI R0, RZ, 0x4, R0 ;  /* 0x00000004ff007819 */ /* 0x000fe40000011600 */
[----:B------:R-:W-:Y:S02]  /*8fa0*/  SHF.R.U32.HI R3, RZ, 0x4, R3 ;  /* 0x00000004ff037819 */ /* 0x000fe40000011603 */
[----:B------:R-:W-:Y:S02]  /*8fb0*/  LOP3.LUT R0, R0, 0x3fff, RZ, 0xc0, !PT ;  /* 0x00003fff00007812 */ /* 0x000fe400078ec0ff */
[----:B------:R-:W-:Y:S02]  /*8fc0*/  LOP3.LUT R3, R3, 0x3fff, RZ, 0xc0, !PT ;  /* 0x00003fff03037812 */ /* 0x000fe400078ec0ff */
[----:B------:R-:W-:Y:S01]  /*8fd0*/  LOP3.LUT R11, R0, 0x10000, RZ, 0xfc, !PT ;  /* 0x00010000000b7812 */ /* 0x000fe200078efcff */
[----:B------:R-:W-:Y:S06]  /*8fe0*/  @P1 BRA `(.L_x_680) ;  /* 0x0000000000081947 */ /* 0x000fec0003800000 */
[----:B------:R-:W0:Y:S02]  /*8ff0*/  SYNCS.PHASECHK.TRANS64.TRYWAIT P1, [R12+URZ+0x28c30], R13 ;  /* 0x028c300d0c0075a7 */ /* 0x000e24000802017f */
[----:B0-----:R-:W-:Y:S05]  /*9000*/  @!P1 BRA `(.L_x_681) ;  /* 0x000000ec007c9947 */ /* 0x001fea0003800000 */
.L_x_680:
[----:B------:R-:W-:Y:S01]  /*9010*/  IMAD R14, R18, 0x200, R11 ;  /* 0x00000200120e7824 */ /* 0x000fe200078e020b */
[----:B------:R-:W-:Y:S01]  /*9020*/  LOP3.LUT R4, R3, 0x10000, RZ, 0xfc, !PT ;  /* 0x0001000003047812 */ /* 0x000fe200078efcff */
[----:B------:R-:W-:Y:S01]  /*9030*/  IMAD.MOV.U32 R5, RZ, RZ, 0x40000040 ;  /* 0x40000040ff057424 */ /* 0x000fe200078e00ff */
[----:B------:R-:W-:Y:S01]  /*9040*/  MOV R15, 0x40000040 ;  /* 0x40000040000f7802 */ /* 0x000fe20000000f00 */
[----:B------:R-:W-:Y:S05]  /*9050*/  WARPSYNC.ALL ;  /* 0x0000000000007948 */ /* 0x000fea0003800000 */
[C---:B------:R-:W-:Y:S01]  /*9060*/  R2UR UR4, R4.reuse ;  /* 0x00000000040472ca */ /* 0x040fe200000e0000 */
[----:B-----5:R-:W-:Y:S01]  /*9070*/  WARPGROUP.ARRIVE ;  /* 0x00000000000079c5 */ /* 0x020fe20000000000 */
[----:B------:R-:W-:Y:S01]  /*9080*/  R2UR UR5, R5 ;  /* 0x00000000050572ca */ /* 0x000fe200000e0000 */
[----:B------:R-:W-:Y:S01]  /*9090*/  VIADD R8, R4, 0x2 ;  /* 0x0000000204087836 */ /* 0x000fe20000000000 */
[C---:B------:R-:W-:Y:S01]  /*90a0*/  R2UR UR6, R14.reuse ;  /* 0x000000000e0672ca */ /* 0x040fe200000e0000 */
[----:B------:R-:W-:Y:S01]  /*90b0*/  VIADD R6, R14, 0x2 ;  /* 0x000000020e067836 */ /* 0x000fe20000000000 */
[----:B------:R-:W-:Y:S01]  /*90c0*/  R2UR UR7, R15 ;  /* 0x000000000f0772ca */ /* 0x000fe200000e0000 */
[----:B------:R-:W-:-:S02]  /*90d0*/  IMAD.MOV.U32 R9, RZ, RZ, 0x40000040 ;  /* 0x40000040ff097424 */ /* 0x000fc400078e00ff */
[----:B------:R-:W-:Y:S02]  /*90e0*/  IMAD.MOV.U32 R7, RZ, RZ, 0x40000040 ;  /* 0x40000040ff077424 */ /* 0x000fe400078e00ff */
[C---:B---3--:R-:W-:Y:S02]  /*90f0*/  VIADD R20, R14.reuse, 0x4 ;  /* 0x000000040e147836 */ /* 0x048fe40000000000 */
[----:B------:R-:W-:Y:S02]  /*9100*/  IMAD.MOV.U32 R21, RZ, RZ, 0x40000040 ;  /* 0x40000040ff157424 */ /* 0x000fe400078e00ff */
[----:B------:R-:W-:Y:S02]  /*9110*/  VIADD R14, R14, 0x6 ;  /* 0x000000060e0e7836 */ /* 0x000fe40000000000 */
[----:B------:R-:W-:Y:S02]  /*9120*/  IMAD.MOV.U32 R5, RZ, RZ, 0x40000040 ;  /* 0x40000040ff057424 */ /* 0x000fe400078e00ff */
[----:B------:R-:W-:Y:S01]  /*9130*/  HGMMA.64x64x16.F32 R24, gdesc[UR4], RZ, !UPT, gsb0 ;  /* 0x00e00000041879f0 */ /* 0x000fe2000c0008ff */
[----:B------:R-:W-:Y:S01]  /*9140*/  R2UR UR4, R8 ;  /* 0x00000000080472ca */ /* 0x000fe200000e0000 */
[----:B------:R-:W-:Y:S01]  /*9150*/  IMAD.MOV.U32 R15, RZ, RZ, 0x40000040 ;  /* 0x40000040ff0f7424 */ /* 0x000fe200078e00ff */
[----:B------:R-:W-:-:S02]  /*9160*/  R2UR UR5, R9 ;  /* 0x00000000090572ca */ /* 0x000fc400000e0000 */
[----:B------:R-:W-:Y:S01]  /*9170*/  R2UR UR6, R6 ;  /* 0x00000000060672ca */ /* 0x000fe200000e0000 */
[C---:B------:R-:W-:Y:S01]  /*9180*/  VIADD R6, R4.reuse, 0x4 ;  /* 0x0000000404067836 */ /* 0x040fe20000000000 */
[----:B------:R-:W-:Y:S01]  /*9190*/  R2UR UR7, R7 ;  /* 0x00000000070772ca */ /* 0x000fe200000e0000 */
[----:B------:R-:W-:Y:S01]  /*91a0*/  VIADD R4, R4, 0x6 ;  /* 0x0000000604047836 */ /* 0x000fe20000000000 */
[----:B------:R-:W-:Y:S01]  /*91b0*/  MOV R7, 0x40000040 ;  /* 0x4000004000077802 */ /* 0x000fe20000000f00 */
[----:B------:R-:W-:Y:S02]  /*91c0*/  WARPGROUP.DEPBAR.LE gsb0, 0x0 ;  /* 0x00008000000079c5 */ /* 0x000fe40000010000 */
[----:B------:R-:W-:-:S08]  /*91d0*/  WARPGROUP.ARRIVE ;  /* 0x00000000000079c5 */ /* 0x000fd00000000000 */
[----:B------:R-:W-:Y:S01]  /*91e0*/  HGMMA.64x64x16.F32 R24, gdesc[UR4], R24, gsb0 ;  /* 0x00e00000041879f0 */ /* 0x000fe20008000818 */
[----:B------:R-:W-:Y:S02]  /*91f0*/  R2UR UR4, R6 ;  /* 0x00000000060472ca */ /* 0x000fe400000e0000 */
[----:B------:R-:W-:Y:S02]  /*9200*/  R2UR UR5, R7 ;  /* 0x00000000070572ca */ /* 0x000fe400000e0000 */
[----:B------:R-:W-:Y:S02]  /*9210*/  R2UR UR6, R20 ;  /* 0x00000000140672ca */ /* 0x000fe400000e0000 */
[----:B------:R-:W-:Y:S01]  /*9220*/  R2UR UR7, R21 ;  /* 0x00000000150772ca */ /* 0x000fe200000e0000 */
[----:B------:R-:W-:Y:S02]  /*9230*/  WARPGROUP.DEPBAR.LE gsb0, 0x0 ;  /* 0x00008000000079c5 */ /* 0x000fe40000010000 */
[----:B------:R-:W-:-:S10]  /*9240*/  WARPGROUP.ARRIVE ;  /* 0x00000000000079c5 */ /* 0x000fd40000000000 */
[----:B------:R-:W-:Y:S01]  /*9250*/  HGMMA.64x64x16.F32 R24, gdesc[UR4], R24, gsb0 ;  /* 0x00e00000041879f0 */ /* 0x000fe20008000818 */
[----:B------:R-:W-:Y:S02]  /*9260*/  R2UR UR4, R4 ;  /* 0x00000000040472ca */ /* 0x000fe400000e0000 */
[----:B------:R-:W-:Y:S02]  /*9270*/  R2UR UR5, R5 ;  /* 0x00000000050572ca */ /* 0x000fe400000e0000 */
[----:B------:R-:W-:Y:S02]  /*9280*/  R2UR UR6, R14 ;  /* 0x000000000e0672ca */ /* 0x000fe400000e0000 */
[----:B------:R-:W-:Y:S01]  /*9290*/  R2UR UR7, R15 ;  /* 0x000000000f0772ca */ /* 0x000fe200000e0000 */
[----:B------:R-:W-:Y:S02]  /*92a0*/  WARPGROUP.DEPBAR.LE gsb0, 0x0 ;  /* 0x00008000000079c5 */ /* 0x000fe40000010000 */
[----:B------:R-:W-:-:S10]  /*92b0*/  WARPGROUP.ARRIVE ;  /* 0x00000000000079c5 */ /* 0x000fd40000000000 */
[----:B------:R-:W-:Y:S03]  /*92c0*/  HGMMA.64x64x16.F32 R24, gdesc[UR4], R24, gsb0 ;  /* 0x00e00000041879f0 */ /* 0x000fe60008000818 */
[----:B------:R-:W-:Y:S02]  /*92d0*/  WARPGROUP.DEPBAR.LE gsb0, 0x0 ;  /* 0x00008000000079c5 */ /* 0x000fe40000010000 */
[----:B------:R-:W-:Y:S05]  /*92e0*/  @!P0 BRA `(.L_x_682) ;  /* 0x0000000000048947 */ /* 0x000fea0003800000 */
[----:B------:R-:W-:Y:S01]  /*92f0*/  BPT.TRAP 0x1 ;  /* 0x000000040000795c */ /* 0x000fe20000300000 */
.L_x_682:
[----:B------:R-:W-:Y:S01]  /*9300*/  ULDC UR4, c[0x0][0x9d8] ;  /* 0x0002760000047ab9 */ /* 0x000fe20000000800 */
[----:B------:R-:W-:Y:S02]  /*9310*/  IMAD R15, R172, -0x40, R171 ;  /* 0xffffffc0ac0f7824 */ /* 0x000fe400078e02ab */
[----:B------:R-:W-:Y:S01]  /*9320*/  FMUL.FTZ R24, R24, UR4 ;  /* 0x0000000418187c20 */ /* 0x000fe20008410000 */
[----:B------:R-:W-:Y:S01]  /*9330*/  FMUL.FTZ R25, R25, UR4 ;  /* 0x0000000419197c20 */ /* 0x000fe20008410000 */
[----:B------:R-:W-:Y:S01]  /*9340*/  FMUL.FTZ R28, R28, UR4 ;  /* 0x000000041c1c7c20 */ /* 0x000fe20008410000 */
[----:B------:R-:W-:Y:S01]  /*9350*/  FMUL.FTZ R29, R29, UR4 ;  /* 0x000000041d1d7c20 */ /* 0x000fe20008410000 */
[----:B------:R-:W-:Y:S01]  /*9360*/  FMUL.FTZ R32, R32, UR4 ;  /* 0x0000000420207c20 */ /* 0x000fe20008410000 */
[----:B------:R-:W-:Y:S01]  /*9370*/  IADD3 R15, -R210, 0x40, R15 ;  /* 0x00000040d20f7810 */ /* 0x000fe20007ffe10f */
[----:B------:R-:W-:Y:S01]  /*9380*/  MUFU.TANH R24, R24 ;  /* 0x0000001800187308 */ /* 0x000fe20000002400 */
[----:B------:R-:W-:Y:S01]  /*9390*/  FMUL.FTZ R33, R33, UR4 ;  /* 0x0000000421217c20 */ /* 0x000fe20008410000 */
[----:B------:R-:W-:Y:S01]  /*93a0*/  FMUL.FTZ R26, R26, UR4 ;  /* 0x000000041a1a7c20 */ /* 0x000fe20008410000 */
[----:B------:R-:W-:Y:S01]  /*93b0*/  FMUL.FTZ R34, R34, UR4 ;  /* 0x0000000422227c20 */ /* 0x000fe20008410000 */
[C---:B------:R-:W-:Y:S01]  /*93c0*/  ISETP.GT.AND P5, PT, R15.reuse, RZ, PT ;  /* 0x000000ff0f00720c */ /* 0x040fe20003fa4270 */
[----:B------:R-:W-:Y:S01]  /*93d0*/  FMUL.FTZ R36, R36, UR4 ;  /* 0x0000000424247c20 */ /* 0x000fe20008410000 */
[----:B------:R-:W-:Y:S01]  /*93e0*/  ISETP.GT.AND P4, PT, R15, 0x1, PT ;  /* 0x000000010f00780c */ /* 0x000fe20003f84270 */
[----:B------:R-:W-:Y:S01]  /*93f0*/  FMUL.FTZ R27, R27, UR4 ;  /* 0x000000041b1b7c20 */ /* 0x000fe20008410000 */
[----:B------:R-:W1:Y:S01]  /*9400*/  MUFU.TANH R25, R25 ;  /* 0x0000001900197308 */ /* 0x000e620000002400 */
[----:B------:R-:W-:Y:S01]  /*9410*/  FMUL.FTZ R38, R38, UR4 ;  /* 0x0000000426267c20 */ /* 0x000fe20008410000 */
[----:B------:R-:W-:Y:S01]  /*9420*/  ISETP.GT.AND P3, PT, R15, 0x8, PT ;  /* 0x000000080f00780c */ /* 0x000fe20003f64270 */
[----:B------:R-:W-:Y:S01]  /*9430*/  FMUL.FTZ R30, R30, UR4 ;  /* 0x000000041e1e7c20 */ /* 0x000fe20008410000 */
[----:B------:R-:W-:Y:S01]  /*9440*/  FMUL.FTZ R37, R37, UR4 ;  /* 0x0000000425257c20 */ /* 0x000fe20008410000 */
[----:B------:R-:W-:Y:S01]  /*9450*/  FMUL.FTZ R42, R42, UR4 ;  /* 0x000000042a2a7c20 */ /* 0x000fe20008410000 */
[----:B------:R-:W-:Y:S01]  /*9460*/  ISETP.GT.AND P2, PT, R15, 0x9, PT ;  /* 0x000000090f00780c */ /* 0x000fe20003f44270 */
[----:B------:R-:W-:Y:S01]  /*9470*/  FMUL.FTZ R40, R40, UR4 ;  /* 0x0000000428287c20 */ /* 0x000fe20008410000 */
[----:B------:R-:W-:Y:S01]  /*9480*/  MUFU.TANH R28, R28 ;  /* 0x0000001c001c7308 */ /* 0x000fe20000002400 */
[----:B------:R-:W-:Y:S01]  /*9490*/  FMUL.FTZ R31, R31, UR4 ;  /* 0x000000041f1f7c20 */ /* 0x000fe20008410000 */
[----:B------:R-:W-:Y:S01]  /*94a0*/  ISETP.GT.AND P1, PT, R15, 0x10, PT ;  /* 0x000000100f00780c */ /* 0x000fe20003f24270 */
[----:B------:R-:W-:Y:S01]  /*94b0*/  FMUL.FTZ R41, R41, UR4 ;  /* 0x0000000429297c20 */ /* 0x000fe20008410000 */
[----:B------:R-:W-:Y:S01]  /*94c0*/  FMUL.FTZ R35, R35, UR4 ;  /* 0x0000000423237c20 */ /* 0x000fe20008410000 */
[----:B------:R-:W-:Y:S01]  /*94d0*/  ISETP.GT.AND P6, PT, R15, 0x11, PT ;  /* 0x000000110f00780c */ /* 0x000fe20003fc4270 */
[----:B------:R-:W-:Y:S01]  /*94e0*/  FMUL.FTZ R44, R44, UR4 ;  /* 0x000000042c2c7c20 */ /* 0x000fe20008410000 */
[----:B------:R-:W-:Y:S01]  /*94f0*/  FMUL.FTZ R45, R45, UR4 ;  /* 0x000000042d2d7c20 */ /* 0x000fe20008410000 */
[----:B------:R-:W-:Y:S01]  /*9500*/  MUFU.TANH R29, R29 ;  /* 0x0000001d001d7308 */ /* 0x000fe20000002400 */
[----:B-1----:R-:W-:Y:S01]  /*9510*/  FSEL R25, R25, -INF , P4 ;  /* 0xff80000019197808 */ /* 0x002fe20002000000 */
        /* <DEDUP_REMOVED lines=12> */
[----:B------:R-:W-:Y:S01]  /*95e0*/  ULDC UR5, c[0x0][0x988] ;  /* 0x0002620000057ab9 */ /* 0x000fe20000000800 */
[----:B------:R-:W-:Y:S01]  /*95f0*/  FMUL.FTZ R55, R55, UR4 ;  /* 0x0000000437377c20 */ /* 0x000fe20008410000 */
[----:B------:R-:W2:Y:S01]  /*9600*/  MUFU.TANH R0, R26 ;  /* 0x0000001a00007308 */ /* 0x000ea20000002400 */
[----:B------:R-:W-:-:S07]  /*9610*/  IMAD.U32 R169, RZ, RZ, UR5 ;  /* 0x00000005ffa97e24 */ /* 0x000fce000f8e00ff */
[----:B------:R-:W3:Y:S01]  /*9620*/  MUFU.TANH R33, R33 ;  /* 0x0000002100217308 */ /* 0x000ee20000002400 */
[----:B-1----:R-:W-:-:S07]  /*9630*/  FSEL R58, R32, -INF , P1 ;  /* 0xff800000203a7808 */ /* 0x002fce0000800000 */
[----:B------:R1:W4:Y:S01]  /*9640*/  MUFU.TANH R20, R34 ;  /* 0x0000002200147308 */ /* 0x0003220000002400 */
[----:B--2---:R-:W-:-:S07]  /*9650*/  FSEL R0, R0, -INF , P5 ;  /* 0xff80000000007808 */ /* 0x004fce0002800000 */
[----:B------:R-:W2:Y:S01]  /*9660*/  MUFU.TANH R3, R27 ;  /* 0x0000001b00037308 */ /* 0x000ea20000002400 */
[----:B-1----:R-:W-:Y:S02]  /*9670*/  FSEL R34, R24, -INF , P5 ;  /* 0xff80000018227808 */ /* 0x002fe40002800000 */
[----:B------:R-:W-:Y:S02]  /*9680*/  ISETP.GT.AND P5, PT, R15, 0x18, PT ;  /* 0x000000180f00780c */ /* 0x000fe40003fa4270 */
[----:B------:R-:W-:Y:S02]  /*9690*/  FMNMX.FTZ R21, R34, R25, !PT ;  /* 0x0000001922157209 */ /* 0x000fe40007810000 */
[----:B---3--:R-:W-:Y:S01]  /*96a0*/  FSEL R60, R33, -INF , P6 ;  /* 0xff800000213c7808 */ /* 0x008fe20003000000 */
[----:B------:R-:W1:Y:S01]  /*96b0*/  MUFU.TANH R36, R36 ;  /* 0x0000002400247308 */ /* 0x000e620000002400 */
[----:B----4-:R-:W-:Y:S02]  /*96c0*/  FSEL R20, R20, -INF , P1 ;  /* 0xff80000014147808 */ /* 0x010fe40000800000 */
[----:B------:R-:W-:-:S05]  /*96d0*/  ISETP.GT.AND P1, PT, R15, 0x28, PT ;  /* 0x000000280f00780c */ /* 0x000fca0003f24270 */
[----:B------:R3:W4:Y:S01]  /*96e0*/  MUFU.TANH R26, R38 ;  /* 0x00000026001a7308 */ /* 0x0007220000002400 */
[----:B--2---:R-:W-:Y:S02]  /*96f0*/  FSEL R3, R3, -INF , P4 ;  /* 0xff80000003037808 */ /* 0x004fe40002000000 */
[----:B------:R-:W-:-:S05]  /*9700*/  ISETP.GT.AND P4, PT, R15, 0x19, PT ;  /* 0x000000190f00780c */ /* 0x000fca0003f84270 */
[----:B------:R-:W2:Y:S01]  /*9710*/  MUFU.TANH R10, R30 ;  /* 0x0000001e000a7308 */ /* 0x000ea20000002400 */
[----:B---3--:R-:W-:Y:S02]  /*9720*/  FSEL R38, R28, -INF , P3 ;  /* 0xff8000001c267808 */ /* 0x008fe40001800000 */
[----:B-1----:R-:W-:Y:S02]  /*9730*/  FSEL R36, R36, -INF , P5 ;  /* 0xff80000024247808 */ /* 0x002fe40002800000 */
[----:B------:R-:W-:-:S03]  /*9740*/  FMNMX.FTZ R21, R38, R21, !PT ;  /* 0x0000001526157209 */ /* 0x000fc60007810000 */
        /* <DEDUP_REMOVED lines=11> */
[----:B------:R-:W-:Y:S02]  /*9800*/  FMNMX.FTZ R21, R58, R21, !PT ;  /* 0x000000153a157209 */ /* 0x000fe40007810000 */
[----:B----4-:R-:W-:Y:S02]  /*9810*/  FSEL R30, R30, -INF , P3 ;  /* 0xff8000001e1e7808 */ /* 0x010fe40001800000 */
[----:B------:R-:W-:-:S03]  /*9820*/  FMNMX.FTZ R21, R60, R21, !PT ;  /* 0x000000153c157209 */ /* 0x000fc60007810000 */
[----:B------:R-:W3:Y:S01]  /*9830*/  MUFU.TANH R41, R41 ;  /* 0x0000002900297308 */ /* 0x000ee20000002400 */
[----:B------:R-:W-:Y:S02]  /*9840*/  FMNMX.FTZ R21, R36, R21, !PT ;  /* 0x0000001524157209 */ /* 0x000fe40007810000 */
[----:B--2---:R-:W-:Y:S02]  /*9850*/  FSEL R14, R14, -INF , P2 ;  /* 0xff8000000e0e7808 */ /* 0x004fe40001000000 */
[C---:B------:R-:W-:Y:S02]  /*9860*/  ISETP.GT.AND P2, PT, R15.reuse, 0x21, PT ;  /* 0x000000210f00780c */ /* 0x040fe40003f44270 */
[----:B------:R-:W-:Y:S01]  /*9870*/  FMNMX.FTZ R21, R62, R21, !PT ;  /* 0x000000153e157209 */ /* 0x000fe20007810000 */
[----:B------:R-:W2:Y:S01]  /*9880*/  MUFU.TANH R35, R35 ;  /* 0x0000002300237308 */ /* 0x000ea20000002400 */
[----:B-1----:R-:W-:Y:S02]  /*9890*/  FSEL R40, R40, -INF , P3 ;  /* 0xff80000028287808 */ /* 0x002fe40001800000 */
[----:B------:R-:W-:-:S02]  /*98a0*/  ISETP.GT.AND P3, PT, R15, 0x38, PT ;  /* 0x000000380f00780c */ /* 0x000fc40003f64270 */
[----:B------:R-:W-:-:S03]  /*98b0*/  FMNMX.FTZ R21, R40, R21, !PT ;  /* 0x0000001528157209 */ /* 0x000fc60007810000 */
[----:B------:R-:W1:Y:S01]  /*98c0*/  MUFU.TANH R44, R44 ;  /* 0x0000002c002c7308 */ /* 0x000e620000002400 */
[----:B---3--:R-:W-:-:S04]  /*98d0*/  FSEL R64, R41, -INF , P2 ;  /* 0xff80000029407808 */ /* 0x008fc80001000000 */
[----:B------:R-:W-:-:S03]  /*98e0*/  FMNMX.FTZ R21, R64, R21, !PT ;  /* 0x0000001540157209 */ /* 0x000fc60007810000 */
[----:B------:R-:W3:Y:S01]  /*98f0*/  MUFU.TANH R45, R45 ;  /* 0x0000002d002d7308 */ /* 0x000ee20000002400 */
[----:B--2---:R-:W-:Y:S02]  /*9900*/  FSEL R24, R35, -INF , P6 ;  /* 0xff80000023187808 */ /* 0x004fe40003000000 */
[----:B------:R-:W-:-:S05]  /*9910*/  ISETP.GT.AND P6, PT, R15, 0x29, PT ;  /* 0x000000290f00780c */ /* 0x000fca0003fc4270 */
[----:B------:R-:W2:Y:S01]  /*9920*/  MUFU.TANH R39, R39 ;  /* 0x0000002700277308 */ /* 0x000ea20000002400 */
[----:B-1----:R-:W-:-:S04]  /*9930*/  FSEL R44, R44, -INF , P1 ;  /* 0xff8000002c2c7808 */ /* 0x002fc80000800000 */
        /* <DEDUP_REMOVED lines=15> */
[----:B------:R-:W-:Y:S02]  /*9a30*/  ISETP.GT.AND P2, PT, R15, 0x39, PT ;  /* 0x000000390f00780c */ /* 0x000fe40003f44270 */
[----:B------:R-:W-:-:S03]  /*9a40*/  FMNMX.FTZ R15, R0, R3, !PT ;  /* 0x00000003000f7209 */ /* 0x000fc60007810000 */
[----:B------:R-:W2:Y:S01]  /*9a50*/  MUFU.TANH R46, R46 ;  /* 0x0000002e002e7308 */ /* 0x000ea20000002400 */
[----:B-1----:R-:W-:Y:S02]  /*9a60*/  FSEL R52, R52, -INF , P3 ;  /* 0xff80000034347808 */ /* 0x002fe40001800000 */
[----:B------:R-:W-:Y:S02]  /*9a70*/  FMNMX.FTZ R15, R10, R15, !PT ;  /* 0x0000000f0a0f7209 */ /* 0x000fe40007810000 */
[----:B------:R-:W-:Y:S02]  /*9a80*/  FMNMX.FTZ R21, R52, R21, !PT ;  /* 0x0000001534157209 */ /* 0x000fe40007810000 */
[----:B------:R-:W-:Y:S01]  /*9a90*/  FMNMX.FTZ R15, R14, R15, !PT ;  /* 0x0000000f0e0f7209 */ /* 0x000fe20007810000 */
[----:B------:R-:W-:Y:S01]  /*9aa0*/  MUFU.TANH R47, R47 ;  /* 0x0000002f002f7308 */ /* 0x000fe20000002400 */
[----:B---3--:R-:W-:Y:S02]  /*9ab0*/  FSEL R74, R53, -INF , P2 ;  /* 0xff800000354a7808 */ /* 0x008fe40001000000 */
[----:B------:R-:W-:-:S02]  /*9ac0*/  FMNMX.FTZ R15, R20, R15, !PT ;  /* 0x0000000f140f7209 */ /* 0x000fc40007810000 */
[----:B------:R-:W-:Y:S02]  /*9ad0*/  FMNMX.FTZ R21, R74, R21, !PT ;  /* 0x000000154a157209 */ /* 0x000fe40007810000 */
[----:B------:R-:W-:Y:S01]  /*9ae0*/  FMNMX.FTZ R15, R24, R15, !PT ;  /* 0x0000000f180f7209 */ /* 0x000fe20007810000 */
[----:B------:R-:W1:Y:S01]  /*9af0*/  MUFU.TANH R50, R50 ;  /* 0x0000003200327308 */ /* 0x000e620000002400 */
[----:B--2---:R-:W-:Y:S01]  /*9b00*/  FSEL R46, R46, -INF , P1 ;  /* 0xff8000002e2e7808 */ /* 0x004fe20000800000 */
[----:B------:R-:W2:Y:S01]  /*9b10*/  SHFL.BFLY PT, R48, R21, 0x2, 0x1f ;  /* 0x0c401f0015307f89 */ /* 0x000ea200000e0000 */
[----:B------:R-:W-:-:S04]  /*9b20*/  FMNMX.FTZ R15, R26, R15, !PT ;  /* 0x0000000f1a0f7209 */ /* 0x000fc80007810000 */
[----:B------:R-:W-:Y:S01]  /*9b30*/  FMNMX.FTZ R15, R28, R15, !PT ;  /* 0x0000000f1c0f7209 */ /* 0x000fe20007810000 */
[----:B------:R-:W-:Y:S03]  /*9b40*/  MUFU.TANH R51, R51 ;  /* 0x0000003300337308 */ /* 0x000fe60000002400 */
[----:B------:R-:W-:-:S04]  /*9b50*/  FMNMX.FTZ R15, R30, R15, !PT ;  /* 0x0000000f1e0f7209 */ /* 0x000fc80007810000 */
[----:B------:R-:W-:Y:S01]  /*9b60*/  FMNMX.FTZ R15, R32, R15, !PT ;  /* 0x0000000f200f7209 */ /* 0x000fe20007810000 */
[----:B------:R-:W3:Y:S01]  /*9b70*/  MUFU.TANH R54, R54 ;  /* 0x0000003600367308 */ /* 0x000ee20000002400 */
[----:B-1----:R-:W-:Y:S02]  /*9b80*/  FSEL R50, R50, -INF , P5 ;  /* 0xff80000032327808 */ /* 0x002fe40002800000 */
[----:B------:R-:W-:-:S05]  /*9b90*/  FMNMX.FTZ R15, R46, R15, !PT ;  /* 0x0000000f2e0f7209 */ /* 0x000fca0007810000 */
[----:B------:R-:W1:Y:S01]  /*9ba0*/  MUFU.TANH R55, R55 ;  /* 0x0000003700377308 */ /* 0x000e620000002400 */
[----:B--2---:R-:W-:-:S05]  /*9bb0*/  FMNMX.FTZ R48, R21, R48, !PT ;  /* 0x0000003015307209 */ /* 0x004fca0007810000 */
[----:B------:R-:W2:Y:S01]  /*9bc0*/  SHFL.BFLY PT, R27, R48, 0x1, 0x1f ;  /* 0x0c201f00301b7f89 */ /* 0x000ea200000e0000 */
[----:B---3--:R-:W-:Y:S02]  /*9bd0*/  FSEL R54, R54, -INF , P3 ;  /* 0xff80000036367808 */ /* 0x008fe40001800000 */
[----:B-1----:R-:W-:Y:S02]  /*9be0*/  FSEL R72, R55, -INF , P2 ;  /* 0xff80000037487808 */ /* 0x002fe40001000000 */
[----:B--2---:R-:W-:Y:S02]  /*9bf0*/  FMNMX.FTZ R168, R48, R27, !PT ;  /* 0x0000001b30a87209 */ /* 0x004fe40007810000 */
[----:B------:R-:W-:Y:S02]  /*9c00*/  FSEL R48, R47, -INF , P6 ;  /* 0xff8000002f307808 */ /* 0x000fe40003000000 */
[C---:B------:R-:W-:Y:S01]  /*9c10*/  FSETP.NEU.FTZ.AND P1, PT, R168.reuse, -INF , PT ;  /* 0xff800000a800780b */ /* 0x040fe20003f3d000 */
[----:B------:R-:W-:Y:S01]  /*9c20*/  FMUL.FTZ R21, R168, R169 ;  /* 0x000000a9a8157220 */ /* 0x000fe20000410000 */
[----:B------:R-:W-:-:S04]  /*9c30*/  FMNMX.FTZ R15, R48, R15, !PT ;  /* 0x0000000f300f7209 */ /* 0x000fc80007810000 */
[----:B------:R-:W-:Y:S02]  /*9c40*/  FSEL R21, R21, RZ, P1 ;  /* 0x000000ff15157208 */ /* 0x000fe40000800000 */
[----:B------:R-:W-:-:S03]  /*9c50*/  FMNMX.FTZ R15, R50, R15, !PT ;  /* 0x0000000f320f7209 */ /* 0x000fc60007810000 */
[-CC-:B------:R-:W-:Y:S01]  /*9c60*/  FFMA.FTZ R27, R34, R169.reuse, -R21.reuse ;  /* 0x000000a9221b7223 */ /* 0x180fe20000010815 */
[----:B------:R-:W-:Y:S01]  /*9c70*/  FSEL R34, R51, -INF , P4 ;  /* 0xff80000033227808 */ /* 0x000fe20002000000 */
[-CC-:B------:R-:W-:Y:S01]  /*9c80*/  FFMA.FTZ R29, R38, R169.reuse, -R21.reuse ;  /* 0x000000a9261d7223 */ /* 0x180fe20000010815 */
[-CC-:B------:R-:W-:Y:S01]  /*9c90*/  FFMA.FTZ R25, R25, R169.reuse, -R21.reuse ;  /* 0x000000a919197223 */ /* 0x180fe20000010815 */
[--C-:B------:R-:W-:Y:S01]  /*9ca0*/  FFMA.FTZ R42, R42, R169, -R21.reuse ;  /* 0x000000a92a2a7223 */ /* 0x100fe20000010815 */
[----:B------:R-:W-:Y:S01]  /*9cb0*/  FMNMX.FTZ R15, R34, R15, !PT ;  /* 0x0000000f220f7209 */ /* 0x000fe20007810000 */
[----:B------:R-:W-:Y:S01]  /*9cc0*/  MUFU.EX2 R27, R27 ;  /* 0x0000001b001b7308 */ /* 0x000fe20000000800 */
[-CC-:B------:R-:W-:Y:S01]  /*9cd0*/  FFMA.FTZ R58, R58, R169.reuse, -R21.reuse ;  /* 0x000000a93a3a7223 */ /* 0x180fe20000010815 */
[--C-:B------:R-:W-:Y:S01]  /*9ce0*/  FFMA.FTZ R60, R60, R169, -R21.reuse ;  /* 0x000000a93c3c7223 */ /* 0x100fe20000010815 */
[----:B------:R-:W-:Y:S01]  /*9cf0*/  FMNMX.FTZ R15, R54, R15, !PT ;  /* 0x0000000f360f7209 */ /* 0x000fe20007810000 */
[-CC-:B------:R-:W-:Y:S01]  /*9d00*/  FFMA.FTZ R36, R36, R169.reuse, -R21.reuse ;  /* 0x000000a924247223 */ /* 0x180fe20000010815 */
[-CC-:B------:R-:W-:Y:S01]  /*9d10*/  FFMA.FTZ R62, R62, R169.reuse, -R21.reuse ;  /* 0x000000a93e3e7223 */ /* 0x180fe20000010815 */
[--C-:B------:R-:W-:Y:S01]  /*9d20*/  FFMA.FTZ R40, R40, R169, -R21.reuse ;  /* 0x000000a928287223 */ /* 0x100fe20000010815 */
[----:B------:R-:W-:Y:S01]  /*9d30*/  FMNMX.FTZ R15, R72, R15, !PT ;  /* 0x0000000f480f7209 */ /* 0x000fe20007810000 */
[----:B------:R-:W-:Y:S01]  /*9d40*/  MUFU.EX2 R152, R25 ;  /* 0x0000001900987308 */ /* 0x000fe20000000800 */
[-CC-:B------:R-:W-:Y:S01]  /*9d50*/  FFMA.FTZ R64, R64, R169.reuse, -R21.reuse ;  /* 0x000000a940407223 */ /* 0x180fe20000010815 */
[-CC-:B------:R-:W-:Y:S01]  /*9d60*/  FFMA.FTZ R44, R44, R169.reuse, -R21.reuse ;  /* 0x000000a92c2c7223 */ /* 0x180fe20000010815 */
[-CC-:B------:R-:W-:Y:S01]  /*9d70*/  FFMA.FTZ R66, R66, R169.reuse, -R21.reuse ;  /* 0x000000a942427223 */ /* 0x180fe20000010815 */
[----:B------:R-:W1:Y:S01]  /*9d80*/  SHFL.BFLY PT, R38, R15, 0x2, 0x1f ;  /* 0x0c401f000f267f89 */ /* 0x000e6200000e0000 */
[-CC-:B------:R-:W-:Y:S01]  /*9d90*/  FFMA.FTZ R68, R68, R169.reuse, -R21.reuse ;  /* 0x000000a944447223 */ /* 0x180fe20000010815 */
[-CC-:B------:R-:W-:Y:S01]  /*9da0*/  FFMA.FTZ R70, R70, R169.reuse, -R21.reuse ;  /* 0x000000a946467223 */ /* 0x180fe20000010815 */
[-CC-:B------:R-:W-:Y:S01]  /*9db0*/  FFMA.FTZ R52, R52, R169.reuse, -R21.reuse ;  /* 0x000000a934347223 */ /* 0x180fe20000010815 */
[----:B------:R-:W-:Y:S01]  /*9dc0*/  MUFU.EX2 R29, R29 ;  /* 0x0000001d001d7308 */ /* 0x000fe20000000800 */
[----:B------:R-:W-:-:S07]  /*9dd0*/  FFMA.FTZ R21, R74, R169, -R21 ;  /* 0x000000a94a157223 */ /* 0x000fce0000010815 */
[----:B------:R-:W2:Y:S08]  /*9de0*/  MUFU.EX2 R42, R42 ;  /* 0x0000002a002a7308 */ /* 0x000eb00000000800 */
[----:B------:R-:W-:Y:S01]  /*9df0*/  MUFU.EX2 R58, R58 ;  /* 0x0000003a003a7308 */ /* 0x000fe20000000800 */
[----:B-1----:R-:W-:-:S07]  /*9e00*/  FMNMX.FTZ R38, R15, R38, !PT ;  /* 0x000000260f267209 */ /* 0x002fce0007810000 */
[----:B------:R-:W1:Y:S01]  /*9e10*/  MUFU.EX2 R25, R60 ;  /* 0x0000003c00197308 */ /* 0x000e620000000800 */
[----:B------:R-:W3:Y:S01]  /*9e20*/  SHFL.BFLY PT, R15, R38, 0x1, 0x1f ;  /* 0x0c201f00260f7f89 */ /* 0x000ee200000e0000 */
[----:B--2---:R-:W-:-:S06]  /*9e30*/  F2FP.F16.F32.PACK_AB R154, R42, R29 ;  /* 0x0000001d2a9a723e */ /* 0x004fcc00000000ff */
[----:B------:R-:W-:Y:S08]  /*9e40*/  MUFU.EX2 R36, R36 ;  /* 0x0000002400247308 */ /* 0x000ff00000000800 */
[----:B------:R-:W2:Y:S01]  /*9e50*/  MUFU.EX2 R31, R62 ;  /* 0x0000003e001f7308 */ /* 0x000ea20000000800 */
[----:B-1----:R-:W-:-:S07]  /*9e60*/  F2FP.F16.F32.PACK_AB R156, R25, R58 ;  /* 0x0000003a199c723e */ /* 0x002fce00000000ff */
[----:B------:R-:W-:Y:S01]  /*9e70*/  MUFU.EX2 R40, R40 ;  /* 0x0000002800287308 */ /* 0x000fe20000000800 */
[----:B---3--:R-:W-:-:S04]  /*9e80*/  FMNMX.FTZ R170, R38, R15, !PT ;  /* 0x0000000f26aa7209 */ /* 0x008fc80007810000 */
[C---:B------:R-:W-:Y:S01]  /*9e90*/  FSETP.NEU.FTZ.AND P1, PT, R170.reuse, -INF , PT ;  /* 0xff800000aa00780b */ /* 0x040fe20003f3d000 */
[----:B------:R-:W-:Y:S02]  /*9ea0*/  FMUL.FTZ R37, R170, R169 ;  /* 0x000000a9aa257220 */ /* 0x000fe40000410000 */
[----:B------:R-:W1:Y:S01]  /*9eb0*/  MUFU.EX2 R33, R64 ;  /* 0x0000004000217308 */ /* 0x000e620000000800 */
[----:B--2---:R-:W-:Y:S02]  /*9ec0*/  F2FP.F16.F32.PACK_AB R158, R31, R36 ;  /* 0x000000241f9e723e */ /* 0x004fe400000000ff */
[----:B------:R-:W-:-:S05]  /*9ed0*/  FSEL R37, R37, RZ, P1 ;  /* 0x000000ff25257208 */ /* 0x000fca0000800000 */
[-CC-:B------:R-:W-:Y:S01]  /*9ee0*/  FFMA.FTZ R0, R0, R169.reuse, -R37.reuse ;  /* 0x000000a900007223 */ /* 0x180fe20000010825 */
[-CC-:B------:R-:W-:Y:S01]  /*9ef0*/  FFMA.FTZ R3, R3, R169.reuse, -R37.reuse ;  /* 0x000000a903037223 */ /* 0x180fe20000010825 */
[-CC-:B------:R-:W-:Y:S01]  /*9f00*/  FFMA.FTZ R10, R10, R169.reuse, -R37.reuse ;  /* 0x000000a90a0a7223 */ /* 0x180fe20000010825 */
[-CC-:B------:R-:W-:Y:S01]  /*9f10*/  FFMA.FTZ R14, R14, R169.reuse, -R37.reuse ;  /* 0x000000a90e0e7223 */ /* 0x180fe20000010825 */
[----:B------:R2:W-:Y:S01]  /*9f20*/  MUFU.EX2 R153, R0 ;  /* 0x0000000000997308 */ /* 0x0005e20000000800 */
[-CC-:B------:R-:W-:Y:S01]  /*9f30*/  FFMA.FTZ R20, R20, R169.reuse, -R37.reuse ;  /* 0x000000a914147223 */ /* 0x180fe20000010825 */
[-CC-:B------:R-:W-:Y:S01]  /*9f40*/  FFMA.FTZ R24, R24, R169.reuse, -R37.reuse ;  /* 0x000000a918187223 */ /* 0x180fe20000010825 */
[-CC-:B------:R-:W-:Y:S01]  /*9f50*/  FFMA.FTZ R26, R26, R169.reuse, -R37.reuse ;  /* 0x000000a91a1a7223 */ /* 0x180fe20000010825 */
[-CC-:B------:R-:W-:Y:S01]  /*9f60*/  FFMA.FTZ R28, R28, R169.reuse, -R37.reuse ;  /* 0x000000a91c1c7223 */ /* 0x180fe20000010825 */
[-CC-:B------:R-:W-:Y:S01]  /*9f70*/  FFMA.FTZ R30, R30, R169.reuse, -R37.reuse ;  /* 0x000000a91e1e7223 */ /* 0x180fe20000010825 */
[-CC-:B------:R-:W-:Y:S01]  /*9f80*/  FFMA.FTZ R32, R32, R169.reuse, -R37.reuse ;  /* 0x000000a920207223 */ /* 0x180fe20000010825 */
[--C-:B------:R-:W-:Y:S01]  /*9f90*/  FFMA.FTZ R46, R46, R169, -R37.reuse ;  /* 0x000000a92e2e7223 */ /* 0x100fe20000010825 */
[----:B------:R-:W3:Y:S01]  /*9fa0*/  MUFU.EX2 R38, R3 ;  /* 0x0000000300267308 */ /* 0x000ee20000000800 */
[----:B--2---:R-:W-:Y:S01]  /*9fb0*/  FADD.FTZ R0, R27, R152 ;  /* 0x000000981b007221 */ /* 0x004fe20000010000 */
[----:B------:R-:W-:Y:S01]  /*9fc0*/  F2FP.F16.F32.PACK_AB R152, R152, R27 ;  /* 0x0000001b9898723e */ /* 0x000fe200000000ff */
[-CC-:B------:R-:W-:Y:S01]  /*9fd0*/  FFMA.FTZ R48, R48, R169.reuse, -R37.reuse ;  /* 0x000000a930307223 */ /* 0x180fe20000010825 */
[-CC-:B------:R-:W-:Y:S01]  /*9fe0*/  FFMA.FTZ R50, R50, R169.reuse, -R37.reuse ;  /* 0x000000a932327223 */ /* 0x180fe20000010825 */
[----:B------:R-:W-:Y:S01]  /*9ff0*/  FADD.FTZ R41, R29, R0 ;  /* 0x000000001d297221 */ /* 0x000fe20000010000 */
[----:B------:R-:W-:Y:S01]  /*a000*/  IADD3 R0, R12, 0x28c40, RZ ;  /* 0x00028c400c007810 */ /* 0x000fe20007ffe0ff */
[-C--:B------:R-:W-:Y:S01]  /*a010*/  FFMA.FTZ R34, R34, R169.reuse, -R37 ;  /* 0x000000a922227223 */ /* 0x080fe20000010825 */
[----:B------:R-:W2:Y:S01]  /*a020*/  MUFU.EX2 R10, R10 ;  /* 0x0000000a000a7308 */ /* 0x000ea20000000800 */
[----:B------:R-:W-:Y:S01]  /*a030*/  FADD.FTZ R41, R42, R41 ;  /* 0x000000292a297221 */ /* 0x000fe20000010000 */
[----:B------:R-:W-:Y:S01]  /*a040*/  PRMT R0, R189, 0x654, R0 ;  /* 0x00000654bd007816 */ /* 0x000fe20000000000 */
[-CC-:B------:R-:W-:Y:S01]  /*a050*/  FFMA.FTZ R54, R54, R169.reuse, -R37.reuse ;  /* 0x000000a936367223 */ /* 0x180fe20000010825 */
[----:B------:R-:W-:Y:S01]  /*a060*/  FFMA.FTZ R37, R72, R169, -R37 ;  /* 0x000000a948257223 */ /* 0x000fe20000010825 */
[----:B-1----:R-:W-:Y:S01]  /*a070*/  F2FP.F16.F32.PACK_AB R160, R33, R40 ;  /* 0x0000002821a0723e */ /* 0x002fe200000000ff */
[----:B------:R1:W-:Y:S02]  /*a080*/  SYNCS.ARRIVE.TRANS64.RED.A1T0 RZ, [R0+URZ], RZ ;  /* 0x000000ff00ff79a7 */ /* 0x0003e4000810043f */
[----:B------:R2:W4:Y:S01]  /*a090*/  MUFU.EX2 R155, R14 ;  /* 0x0000000e009b7308 */ /* 0x0005220000000800 */
[----:B---3--:R-:W-:Y:S01]  /*a0a0*/  FADD.FTZ R39, R153, R38 ;  /* 0x0000002699277221 */ /* 0x008fe20000010000 */
[----:B------:R-:W-:-:S06]  /*a0b0*/  F2FP.F16.F32.PACK_AB R153, R38, R153 ;  /* 0x000000992699723e */ /* 0x000fcc00000000ff */
[----:B------:R-:W1:Y:S01]  /*a0c0*/  MUFU.EX2 R20, R20 ;  /* 0x0000001400147308 */ /* 0x000e620000000800 */
[----:B--2---:R-:W-:-:S07]  /*a0d0*/  FADD.FTZ R14, R10, R39 ;  /* 0x000000270a0e7221 */ /* 0x004fce0000010000 */
[----:B------:R2:W3:Y:S08]  /*a0e0*/  MUFU.EX2 R157, R24 ;  /* 0x00000018009d7308 */ /* 0x0004f00000000800 */
[----:B------:R-:W5:Y:S01]  /*a0f0*/  MUFU.EX2 R26, R26 ;  /* 0x0000001a001a7308 */ /* 0x000f620000000800 */
[----:B--2---:R-:W-:Y:S01]  /*a100*/  FADD.FTZ R24, R58, R41 ;  /* 0x000000293a187221 */ /* 0x004fe20000010000 */
[C---:B----4-:R-:W-:Y:S01]  /*a110*/  FADD.FTZ R41, R155.reuse, R14 ;  /* 0x0000000e9b297221 */ /* 0x050fe20000010000 */
[----:B------:R-:W-:Y:S01]  /*a120*/  F2FP.F16.F32.PACK_AB R155, R155, R10 ;  /* 0x0000000a9b9b723e */ /* 0x000fe200000000ff */
[----:B------:R-:W-:Y:S01]  /*a130*/  BAR.SYNC.DEFER_BLOCKING 0xf, 0x100 ;  /* 0x03c4000000007b1d */ /* 0x000fe20000010000 */
[----:B------:R-:W-:Y:S01]  /*a140*/  FADD.FTZ R43, R25, R24 ;  /* 0x00000018192b7221 */ /* 0x000fe20000010000 */
[----:B-1----:R-:W-:-:S03]  /*a150*/  FADD.FTZ R0, R20, R41 ;  /* 0x0000002914007221 */ /* 0x002fc60000010000 */
[----:B------:R-:W-:Y:S01]  /*a160*/  FADD.FTZ R14, R36, R43 ;  /* 0x0000002b240e7221 */ /* 0x000fe20000010000 */
[----:B------:R-:W1:Y:S01]  /*a170*/  MUFU.EX2 R159, R28 ;  /* 0x0000001c009f7308 */ /* 0x000e620000000800 */
[C---:B---3--:R-:W-:Y:S01]  /*a180*/  FADD.FTZ R27, R157.reuse, R0 ;  /* 0x000000009d1b7221 */ /* 0x048fe20000010000 */
[----:B------:R-:W-:Y:S01]  /*a190*/  F2FP.F16.F32.PACK_AB R157, R157, R20 ;  /* 0x000000149d9d723e */ /* 0x000fe200000000ff */
[----:B------:R-:W-:Y:S02]  /*a1a0*/  FADD.FTZ R41, R31, R14 ;  /* 0x0000000e1f297221 */ /* 0x000fe40000010000 */
[----:B-----5:R-:W-:-:S03]  /*a1b0*/  FADD.FTZ R0, R26, R27 ;  /* 0x0000001b1a007221 */ /* 0x020fc60000010000 */
[----:B------:R-:W2:Y:S01]  /*a1c0*/  MUFU.EX2 R30, R30 ;  /* 0x0000001e001e7308 */ /* 0x000ea20000000800 */
[----:B------:R-:W-:-:S04]  /*a1d0*/  FADD.FTZ R14, R40, R41 ;  /* 0x00000029280e7221 */ /* 0x000fc80000010000 */
[----:B------:R-:W-:-:S03]  /*a1e0*/  FADD.FTZ R27, R33, R14 ;  /* 0x0000000e211b7221 */ /* 0x000fc60000010000 */
[----:B------:R-:W3:Y:S01]  /*a1f0*/  MUFU.EX2 R161, R32 ;  /* 0x0000002000a17308 */ /* 0x000ee20000000800 */
[C---:B-1----:R-:W-:Y:S01]  /*a200*/  FADD.FTZ R25, R159.reuse, R0 ;  /* 0x000000009f197221 */ /* 0x042fe20000010000 */
[----:B------:R-:W-:Y:S01]  /*a210*/  F2FP.F16.F32.PACK_AB R159, R159, R26 ;  /* 0x0000001a9f9f723e */ /* 0x000fe200000000ff */
[----:B------:R1:W-:Y:S04]  /*a220*/  STSM.16.M88.4 [R212+0x26800], R152 ;  /* 0x02680098d4007844 */ /* 0x0003e80000000200 */
[----:B------:R1:W-:Y:S01]  /*a230*/  STSM.16.M88.4 [R213], R156 ;  /* 0x0000009cd5007844 */ /* 0x0003e20000000200 */
[----:B------:R-:W4:Y:S01]  /*a240*/  MUFU.EX2 R44, R44 ;  /* 0x0000002c002c7308 */ /* 0x000f220000000800 */
[----:B--2---:R-:W-:-:S07]  /*a250*/  FADD.FTZ R0, R30, R25 ;  /* 0x000000191e007221 */ /* 0x004fce0000010000 */
[----:B------:R-:W2:Y:S01]  /*a260*/  MUFU.EX2 R46, R46 ;  /* 0x0000002e002e7308 */ /* 0x000ea20000000800 */
[C---:B---3--:R-:W-:Y:S01]  /*a270*/  FADD.FTZ R25, R161.reuse, R0 ;  /* 0x00000000a1197221 */ /* 0x048fe20000010000 */
[----:B------:R-:W-:-:S06]  /*a280*/  F2FP.F16.F32.PACK_AB R161, R161, R30 ;  /* 0x0000001ea1a1723e */ /* 0x000fcc00000000ff */
[----:B------:R-:W3:Y:S01]  /*a290*/  MUFU.EX2 R35, R66 ;  /* 0x0000004200237308 */ /* 0x000ee20000000800 */
[----:B----4-:R-:W-:-:S07]  /*a2a0*/  FADD.FTZ R0, R44, R27 ;  /* 0x0000001b2c007221 */ /* 0x010fce0000010000 */
[----:B------:R-:W4:Y:S01]  /*a2b0*/  MUFU.EX2 R3, R48 ;  /* 0x0000003000037308 */ /* 0x000f220000000800 */
[----:B--2---:R-:W-:-:S07]  /*a2c0*/  FADD.FTZ R10, R46, R25 ;  /* 0x000000192e0a7221 */ /* 0x004fce0000010000 */
[----:B------:R-:W-:Y:S01]  /*a2d0*/  MUFU.EX2 R68, R68 ;  /* 0x0000004400447308 */ /* 0x000fe20000000800 */
[C---:B---3--:R-:W-:Y:S01]  /*a2e0*/  F2FP.F16.F32.PACK_AB R162, R35.reuse, R44 ;  /* 0x0000002c23a2723e */ /* 0x048fe200000000ff */
[----:B------:R-:W-:-:S06]  /*a2f0*/  FADD.FTZ R35, R35, R0 ;  /* 0x0000000023237221 */ /* 0x000fcc0000010000 */
[----:B------:R-:W2:Y:S01]  /*a300*/  MUFU.EX2 R15, R70 ;  /* 0x00000046000f7308 */ /* 0x000ea20000000800 */
[C---:B----4-:R-:W-:Y:S01]  /*a310*/  F2FP.F16.F32.PACK_AB R163, R3.reuse, R46 ;  /* 0x0000002e03a3723e */ /* 0x050fe200000000ff */
[----:B------:R-:W-:-:S04]  /*a320*/  FADD.FTZ R3, R3, R10 ;  /* 0x0000000a03037221 */ /* 0x000fc80000010000 */
[----:B------:R1:W-:Y:S02]  /*a330*/  STSM.16.M88.4 [R215], R160 ;  /* 0x000000a0d7007844 */ /* 0x0003e40000000200 */
[----:B------:R-:W-:Y:S08]  /*a340*/  MUFU.EX2 R50, R50 ;  /* 0x0000003200327308 */ /* 0x000ff00000000800 */
[----:B------:R-:W3:Y:S01]  /*a350*/  MUFU.EX2 R39, R34 ;  /* 0x0000002200277308 */ /* 0x000ee20000000800 */
[----:B--2---:R-:W-:Y:S01]  /*a360*/  F2FP.F16.F32.PACK_AB R164, R15, R68 ;  /* 0x000000440fa4723e */ /* 0x004fe200000000ff */
[----:B------:R-:W-:-:S04]  /*a370*/  FADD.FTZ R68, R68, R35 ;  /* 0x0000002344447221 */ /* 0x000fc80000010000 */
[----:B------:R-:W-:Y:S02]  /*a380*/  FADD.FTZ R15, R15, R68 ;  /* 0x000000440f0f7221 */ /* 0x000fe40000010000 */
[----:B------:R-:W2:Y:S08]  /*a390*/  MUFU.EX2 R52, R52 ;  /* 0x0000003400347308 */ /* 0x000eb00000000800 */
[----:B------:R-:W4:Y:S01]  /*a3a0*/  MUFU.EX2 R21, R21 ;  /* 0x0000001500157308 */ /* 0x000f220000000800 */
[----:B---3--:R-:W-:Y:S01]  /*a3b0*/  F2FP.F16.F32.PACK_AB R165, R39, R50 ;  /* 0x0000003227a5723e */ /* 0x008fe200000000ff */
[----:B------:R-:W-:-:S04]  /*a3c0*/  FADD.FTZ R50, R50, R3 ;  /* 0x0000000332327221 */ /* 0x000fc80000010000 */
[----:B------:R-:W-:Y:S02]  /*a3d0*/  FADD.FTZ R39, R39, R50 ;  /* 0x0000003227277221 */ /* 0x000fe40000010000 */
[----:B------:R-:W-:Y:S01]  /*a3e0*/  MUFU.EX2 R54, R54 ;  /* 0x0000003600367308 */ /* 0x000fe20000000800 */
[----:B--2---:R-:W-:-:S07]  /*a3f0*/  FADD.FTZ R0, R52, R15 ;  /* 0x0000000f34007221 */ /* 0x004fce0000010000 */
[----:B------:R-:W2:Y:S01]  /*a400*/  MUFU.EX2 R37, R37 ;  /* 0x0000002500257308 */ /* 0x000ea20000000800 */
[C---:B----4-:R-:W-:Y:S01]  /*a410*/  F2FP.F16.F32.PACK_AB R166, R21.reuse, R52 ;  /* 0x0000003415a6723e */ /* 0x050fe200000000ff */
[----:B------:R-:W-:Y:S01]  /*a420*/  FADD.FTZ R0, R21, R0 ;  /* 0x0000000015007221 */ /* 0x000fe20000010000 */
[----:B--2---:R-:W-:Y:S01]  /*a430*/  F2FP.F16.F32.PACK_AB R167, R37, R54 ;  /* 0x0000003625a7723e */ /* 0x004fe200000000ff */
[----:B------:R-:W-:-:S04]  /*a440*/  FADD.FTZ R54, R54, R39 ;  /* 0x0000002736367221 */ /* 0x000fc80000010000 */
[----:B------:R1:W-:Y:S01]  /*a450*/  STSM.16.M88.4 [R214], R164 ;  /* 0x000000a4d6007844 */ /* 0x0003e20000000200 */
[----:B------:R-:W-:Y:S01]  /*a460*/  FADD.FTZ R3, R37, R54 ;  /* 0x0000003625037221 */ /* 0x000fe20000010000 */
[----:B------:R-:W-:Y:S06]  /*a470*/  @!P0 BRA `(.L_x_683) ;  /* 0x0000000000048947 */ /* 0x000fec0003800000 */
[----:B------:R-:W-:Y:S01]  /*a480*/  BPT.TRAP 0x1 ;  /* 0x000000040000795c */ /* 0x000fe20000300000 */
.L_x_683:
[----:B------:R2:W3:Y:S01]  /*a490*/  SYNCS.PHASECHK.TRANS64.TRYWAIT P1, [R12+URZ+0x28c50], R13 ;  /* 0x028c500d0c0075a7 */ /* 0x0004e2000802017f */
[----:B------:R-:W-:Y:S05]  /*a4a0*/  @!P0 BRA `(.L_x_684) ;  /* 0x0000000000048947 */ /* 0x000fea0003800000 */
[----:B------:R-:W-:Y:S01]  /*a4b0*/  BPT.TRAP 0x1 ;  /* 0x000000040000795c */ /* 0x000fe20000300000 */
.L_x_684:
[----:B------:R-:W-:Y:S01]  /*a4c0*/  LOP3.LUT R10, R56, 0x2000000, RZ, 0xfc, !PT ;  /* 0x02000000380a7812 */ /* 0x000fe200078efcff */
[----:B------:R-:W-:Y:S01]  /*a4d0*/  ULDC UR37, c[0x0][0x9d8] ;  /* 0x0002760000257ab9 */ /* 0x000fe20000000800 */
[----:B------:R-:W-:Y:S01]  /*a4e0*/  ULDC UR36, c[0x0][0x988] ;  /* 0x0002620000247ab9 */ /* 0x000fe20000000800 */
[----:B------:R-:W-:Y:S01]  /*a4f0*/  BSSY B0, `(.L_x_685) ;  /* 0x0000006000007945 */ /* 0x000fe20003800000 */
[----:B------:R-:W-:Y:S02]  /*a500*/  IMAD.MOV.U32 R15, RZ, RZ, 0x40000040 ;  /* 0x40000040ff0f7424 */ /* 0x000fe400078e00ff */
[----:B------:R-:W-:Y:S01]  /*a510*/  IMAD R14, R18, 0x1000, R10 ;  /* 0x00001000120e7824 */ /* 0x000fe200078e020a */
[----:B---3--:R-:W-:Y:S06]  /*a520*/  @P1 BRA `(.L_x_686) ;  /* 0x0000000000081947 */ /* 0x008fec0003800000 */
[----:B------:R-:W3:Y:S02]  /*a530*/  SYNCS.PHASECHK.TRANS64.TRYWAIT P1, [R12+URZ+0x28c50], R13 ;  /* 0x028c500d0c0075a7 */ /* 0x000ee4000802017f */
[----:B---3--:R-:W-:Y:S05]  /*a540*/  @!P1 BRA `(.L_x_687) ;  /* 0x000000d800409947 */ /* 0x008fea0003800000 */
.L_x_686:
[----:B------:R-:W-:Y:S05]  /*a550*/  BSYNC B0 ;  /* 0x0000000000007941 */ /* 0x000fea0003800000 */
.L_x_685:
[C---:B------:R-:W-:Y:S01]  /*a560*/  R2UR UR6, R14.reuse ;  /* 0x000000000e0672ca */ /* 0x040fe200000e0000 */
[C---:B------:R-:W-:Y:S01]  /*a570*/  VIADD R24, R14.reuse, 0x100 ;  /* 0x000001000e187836 */ /* 0x040fe20000000000 */
[----:B------:R-:W-:Y:S01]  /*a580*/  R2UR UR7, R15 ;  /* 0x000000000f0772ca */ /* 0x000fe200000e0000 */
[----:B------:R-:W-:Y:S01]  /*a590*/  VIADD R20, R14, 0x80 ;  /* 0x000000800e147836 */ /* 0x000fe20000000000 */
[----:B------:R-:W-:Y:S01]  /*a5a0*/  MOV R25, 0x40000040 ;  /* 0x4000004000197802 */ /* 0x000fe20000000f00 */
[----:B------:R-:W-:Y:S01]  /*a5b0*/  IMAD.MOV.U32 R21, RZ, RZ, 0x40000040 ;  /* 0x40000040ff157424 */ /* 0x000fe200078e00ff */
[----:B------:R-:W-:Y:S01]  /*a5c0*/  R2UR UR14, R24 ;  /* 0x00000000180e72ca */ /* 0x000fe200000e0000 */
[----:B------:R-:W-:Y:S01]  /*a5d0*/  VIADD R14, R14, 0x180 ;  /* 0x000001800e0e7836 */ /* 0x000fe20000000000 */
[----:B------:R-:W-:Y:S01]  /*a5e0*/  R2UR UR15, R25 ;  /* 0x00000000190f72ca */ /* 0x000fe200000e0000 */
[----:B------:R-:W-:Y:S01]  /*a5f0*/  IMAD.MOV.U32 R15, RZ, RZ, 0x40000040 ;  /* 0x40000040ff0f7424 */ /* 0x000fe200078e00ff */
[----:B------:R-:W-:Y:S01]  /*a600*/  WARPGROUP.ARRIVE ;  /* 0x00000000000079c5 */ /* 0x000fe20000000000 */
[----:B------:R-:W-:-:S02]  /*a610*/  R2UR UR10, R20 ;  /* 0x00000000140a72ca */ /* 0x000fc400000e0000 */
[----:B------:R-:W-:Y:S02]  /*a620*/  R2UR UR11, R21 ;  /* 0x00000000150b72ca */ /* 0x000fe400000e0000 */
[----:B------:R-:W-:Y:S01]  /*a630*/  R2UR UR18, R14 ;  /* 0x000000000e1272ca */ /* 0x000fe200000e0000 */
[----:B------:R-:W-:Y:S01]  /*a640*/  HGMMA.64x256x16.F32 R24, R152, gdesc[UR4].tnspB, RZ, !UPT, gsb0 ;  /* 0x43e0000498187df0 */ /* 0x000fe2000c0008ff */
[----:B------:R-:W-:Y:S02]  /*a650*/  R2UR UR19, R15 ;  /* 0x000000000f1372ca */ /* 0x000fe400000e0000 */
[----:B------:R-:W-:Y:S02]  /*a660*/  WARPGROUP.DEPBAR.LE gsb0, 0x0 ;  /* 0x00008000000079c5 */ /* 0x000fe40000010000 */
[----:B------:R-:W-:-:S15]  /*a670*/  WARPGROUP.ARRIVE ;  /* 0x00000000000079c5 */ /* 0x000fde0000000000 */
[----:B------:R-:W-:-:S08]  /*a680*/  NOP ;  /* 0x0000000000007918 */ /* 0x000fd00000000000 */
[----:B------:R-:W-:Y:S03]  /*a690*/  HGMMA.64x256x16.F32 R24, R156, gdesc[UR8].tnspB, R24, gsb0 ;  /* 0x43e000089c187df0 */ /* 0x000fe60008000818 */
        /* <DEDUP_REMOVED lines=19> */
.L_x_688:
[----:B------:R-:W-:Y:S01]  /*a7d0*/  ISETP.GE.AND P1, PT, R171, 0x41, PT ;  /* 0x00000041ab00780c */ /* 0x000fe20003f26270 */
[----:B0-23--:R-:W-:Y:S01]  /*a7e0*/  VIADD R12, R12, 0x28c60 ;  /* 0x00028c600c0c7836 */ /* 0x00dfe20000000000 */
[----:B------:R-:W-:Y:S04]  /*a7f0*/  BSSY B0, `(.L_x_689) ;  /* 0x00001ef000007945 */ /* 0x000fe80003800000 */
[----:B------:R-:W-:-:S04]  /*a800*/  PRMT R12, R189, 0x654, R12 ;  /* 0x00000654bd0c7816 */ /* 0x000fc8000000000c */
[----:B------:R0:W-:Y:S03]  /*a810*/  SYNCS.ARRIVE.TRANS64.RED.A1T0 RZ, [R12+URZ], RZ ;  /* 0x000000ff0cff79a7 */ /* 0x0001e6000810043f */
[----:B------:R-:W-:Y:S05]  /*a820*/  @!P1 BRA `(.L_x_690) ;  /* 0x0000001c00ac9947 */ /* 0x000fea0003800000 */
[----:B------:R-:W-:Y:S02]  /*a830*/  VIADD R13, R172, 0xfffffffe ;  /* 0xfffffffeac0d7836 */ /* 0x000fe40000000000 */
[----:B------:R-:W-:Y:S02]  /*a840*/  IMAD.MOV.U32 R15, RZ, RZ, R170 ;  /* 0x000000ffff0f7224 */ /* 0x000fe400078e00aa */
[----:B------:R-:W-:Y:S02]  /*a850*/  IMAD.MOV.U32 R219, RZ, RZ, R168 ;  /* 0x000000ffffdb7224 */ /* 0x000fe400078e00a8 */
[----:B------:R-:W-:-:S07]  /*a860*/  IMAD.MOV.U32 R216, RZ, RZ, R18 ;  /* 0x000000ffffd87224 */ /* 0x000fce00078e0012 */
.L_x_703:
[----:B------:R-:W-:Y:S01]  /*a870*/  VIADD R18, R216, 0x1 ;  /* 0x00000001d8127836 */ /* 0x000fe20000000000 */
[----:B0-2---:R-:W-:Y:S01]  /*a880*/  MOV R12, R13 ;  /* 0x0000000d000c7202 */ /* 0x005fe20000000f00 */
[----:B------:R-:W-:-:S03]  /*a890*/  VIADD R13, R13, 0xffffffff ;  /* 0xffffffff0d0d7836 */ /* 0x000fc60000000000 */
[----:B------:R-:W-:Y:S02]  /*a8a0*/  ISETP.NE.AND P2, PT, R18, 0x2, PT ;  /* 0x000000021200780c */ /* 0x000fe40003f45270 */
[----:B------:R-:W-:Y:S02]  /*a8b0*/  ISETP.GT.AND P1, PT, R12, RZ, PT ;  /* 0x000000ff0c00720c */ /* 0x000fe40003f24270 */
[----:B------:R-:W-:Y:S02]  /*a8c0*/  SEL R12, RZ, 0x1, P2 ;  /* 0x00000001ff0c7807 */ /* 0x000fe40001000000 */
[----:B------:R-:W-:Y:S02]  /*a8d0*/  SEL R18, R18, RZ, P2 ;  /* 0x000000ff12127207 */ /* 0x000fe40001000000 */
[----:B------:R-:W-:Y:S01]  /*a8e0*/  LOP3.LUT R23, R23, R12, RZ, 0x3c, !PT ;  /* 0x0000000c17177212 */ /* 0x000fe200078e3cff */
[----:B------:R-:W-:Y:S06]  /*a8f0*/  @!P0 BRA `(.L_x_691) ;  /* 0x0000000000048947 */ /* 0x000fec0003800000 */
[----:B------:R-:W-:Y:S01]  /*a900*/  BPT.TRAP 0x1 ;  /* 0x000000040000795c */ /* 0x000fe20000300000 */
.L_x_691:
[----:B------:R-:W-:Y:S01]  /*a910*/  IMAD R12, R18, 0x8, R2 ;  /* 0x00000008120c7824 */ /* 0x000fe200078e0202 */
[----:B------:R-:W-:-:S04]  /*a920*/  SHF.L.U32 R14, R23, 0x1f, RZ ;  /* 0x0000001f170e7819 */ /* 0x000fc800000006ff */
[----:B------:R0:W2:Y:S01]  /*a930*/  SYNCS.PHASECHK.TRANS64.TRYWAIT P2, [R12+URZ+0x28c30], R14 ;  /* 0x028c300e0c0075a7 */ /* 0x0000a2000804017f */
[----:B------:R-:W-:Y:S05]  /*a940*/  @!P0 BRA `(.L_x_692) ;  /* 0x0000000000048947 */ /* 0x000fea0003800000 */
[----:B------:R-:W-:Y:S01]  /*a950*/  BPT.TRAP 0x1 ;  /* 0x000000040000795c */ /* 0x000fe20000300000 */
.L_x_692:
[----:B------:R-:W-:Y:S01]  /*a960*/  VIADD R20, R2, 0x20400 ;  /* 0x0002040002147836 */ /* 0x000fe20000000000 */
[----:B------:R-:W-:Y:S01]  /*a970*/  BSSY B1, `(.L_x_693) ;  /* 0x0000009000017945 */ /* 0x000fe20003800000 */
[----:B-1----:R-:W-:Y:S02]  /*a980*/  IMAD R154, R18, 0x200, R11 ;  /* 0x00000200129a7824 */ /* 0x002fe400078e020b */
[----:B------:R-:W-:Y:S01]  /*a990*/  IMAD.MOV.U32 R155, RZ, RZ, 0x40000040 ;  /* 0x40000040ff9b7424 */ /* 0x000fe200078e00ff */
[----:B------:R-:W-:-:S04]  /*a9a0*/  SHF.R.U32.HI R20, RZ, 0x4, R20 ;  /* 0x00000004ff147819 */ /* 0x000fc80000011614 */
[----:B------:R-:W-:-:S04]  /*a9b0*/  LOP3.LUT R20, R20, 0x3fff, RZ, 0xc0, !PT ;  /* 0x00003fff14147812 */ /* 0x000fc800078ec0ff */
[----:B------:R-:W-:Y:S01]  /*a9c0*/  LOP3.LUT R20, R20, 0x10000, RZ, 0xfc, !PT ;  /* 0x0001000014147812 */ /* 0x000fe200078efcff */
[----:B--2---:R-:W-:Y:S06]  /*a9d0*/  @P2 BRA `(.L_x_694) ;  /* 0x0000000000082947 */ /* 0x004fec0003800000 */
[----:B------:R-:W1:Y:S02]  /*a9e0*/  SYNCS.PHASECHK.TRANS64.TRYWAIT P2, [R12+URZ+0x28c30], R14 ;  /* 0x028c300e0c0075a7 */ /* 0x000e64000804017f */
[----:B-1----:R-:W-:Y:S05]  /*a9f0*/  @!P2 BRA `(.L_x_695) ;  /* 0x000000d40028a947 */ /* 0x002fea0003800000 */
.L_x_694:
[----:B------:R-:W-:Y:S05]  /*aa00*/  BSYNC B1 ;  /* 0x0000000000017941 */ /* 0x000fea0003800000 */
.L_x_693:
[----:B------:R-:W-:Y:S01]  /*aa10*/  MOV R21, 0x40000040 ;  /* 0x4000004000157802 */ /* 0x000fe20000000f00 */
[----:B------:R-:W-:Y:S01]  /*aa20*/  VIADD R152, R154, 0x2 ;  /* 0x000000029a987836 */ /* 0x000fe20000000000 */
[----:B------:R-:W-:Y:S01]  /*aa30*/  R2UR UR4, R20 ;  /* 0x00000000140472ca */ /* 0x000fe200000e0000 */
[C---:B------:R-:W-:Y:S01]  /*aa40*/  VIADD R20, R154.reuse, 0x4 ;  /* 0x000000049a147836 */ /* 0x040fe20000000000 */
[C---:B------:R-:W-:Y:S01]  /*aa50*/  R2UR UR6, R154.reuse ;  /* 0x000000009a0672ca */ /* 0x040fe200000e0000 */
[----:B------:R-:W-:Y:S01]  /*aa60*/  VIADD R154, R154, 0x6 ;  /* 0x000000069a9a7836 */ /* 0x000fe20000000000 */
[----:B------:R-:W-:Y:S01]  /*aa70*/  R2UR UR7, R155 ;  /* 0x000000009b0772ca */ /* 0x000fe200000e0000 */
[----:B------:R-:W-:Y:S01]  /*aa80*/  IMAD.MOV.U32 R153, RZ, RZ, 0x40000040 ;  /* 0x40000040ff997424 */ /* 0x000fe200078e00ff */
[----:B------:R-:W-:Y:S01]  /*aa90*/  R2UR UR5, R21 ;  /* 0x00000000150572ca */ /* 0x000fe200000e0000 */
[----:B------:R-:W-:Y:S01]  /*aaa0*/  IMAD.MOV.U32 R155, RZ, RZ, 0x40000040 ;  /* 0x40000040ff9b7424 */ /* 0x000fe200078e00ff */
[----:B------:R-:W-:-:S02]  /*aab0*/  R2UR UR10, R152 ;  /* 0x00000000980a72ca */ /* 0x000fc400000e0000 */
[----:B------:R-:W-:Y:S02]  /*aac0*/  R2UR UR11, R153 ;  /* 0x00000000990b72ca */ /* 0x000fe400000e0000 */
[----:B------:R-:W-:Y:S02]  /*aad0*/  R2UR UR18, R154 ;  /* 0x000000009a1272ca */ /* 0x000fe400000e0000 */
[----:B------:R-:W-:Y:S02]  /*aae0*/  R2UR UR19, R155 ;  /* 0x000000009b1372ca */ /* 0x000fe400000e0000 */
[----:B------:R-:W-:Y:S01]  /*aaf0*/  WARPGROUP.ARRIVE ;  /* 0x00000000000079c5 */ /* 0x000fe20000000000 */
[----:B------:R-:W-:Y:S02]  /*ab00*/  R2UR UR8, R8 ;  /* 0x00000000080872ca */ /* 0x000fe400000e0000 */
[----:B------:R-:W-:Y:S02]  /*ab10*/  R2UR UR9, R9 ;  /* 0x00000000090972ca */ /* 0x000fe400000e0000 */
[----:B------:R-:W-:Y:S01]  /*ab20*/  R2UR UR14, R20 ;  /* 0x00000000140e72ca */ /* 0x000fe200000e0000 */
[----:B------:R-:W-:Y:S01]  /*ab30*/  HGMMA.64x64x16.F32 R152, gdesc[UR4], RZ, !UPT, gsb0 ;  /* 0x00e00000049879f0 */ /* 0x000fe2000c0008ff */
[----:B------:R-:W-:-:S02]  /*ab40*/  R2UR UR15, R21 ;  /* 0x00000000150f72ca */ /* 0x000fc400000e0000 */
[----:B------:R-:W-:Y:S02]  /*ab50*/  R2UR UR12, R6 ;  /* 0x00000000060c72ca */ /* 0x000fe400000e0000 */
[----:B------:R-:W-:Y:S02]  /*ab60*/  R2UR UR13, R7 ;  /* 0x00000000070d72ca */ /* 0x000fe400000e0000 */
[----:B------:R-:W-:Y:S02]  /*ab70*/  R2UR UR16, R4 ;  /* 0x00000000041072ca */ /* 0x000fe400000e0000 */
[----:B------:R-:W-:Y:S01]  /*ab80*/  R2UR UR17, R5 ;  /* 0x00000000051172ca */ /* 0x000fe200000e0000 */
        /* <DEDUP_REMOVED lines=12> */
.L_x_696:
        /* <DEDUP_REMOVED lines=15> */
[----:B------:R-:W-:Y:S01]  /*ad40*/  FMUL.FTZ R221, R177, UR37 ;  /* 0x00000025b1dd7c20 */ /* 0x000fe20008410000 */
[----:B------:R-:W-:Y:S01]  /*ad50*/  FMUL.FTZ R180, R180, UR37 ;  /* 0x00000025b4b47c20 */ /* 0x000fe20008410000 */
[----:B------:R-:W-:Y:S01]  /*ad60*/  FMUL.FTZ R181, R181, UR37 ;  /* 0x00000025b5b57c20 */ /* 0x000fe20008410000 */
[----:B------:R-:W-:Y:S01]  /*ad70*/  FMUL.FTZ R177, R154, UR37 ;  /* 0x000000259ab17c20 */ /* 0x000fe20008410000 */
[----:B------:R-:W-:Y:S01]  /*ad80*/  FMUL.FTZ R155, R155, UR37 ;  /* 0x000000259b9b7c20 */ /* 0x000fe20008410000 */
[----:B------:R-:W-:Y:S01]  /*ad90*/  FMUL.FTZ R158, R158, UR37 ;  /* 0x000000259e9e7c20 */ /* 0x000fe20008410000 */
[----:B------:R-:W-:Y:S01]  /*ada0*/  FMUL.FTZ R159, R159, UR37 ;  /* 0x000000259f9f7c20 */ /* 0x000fe20008410000 */
[----:B------:R-:W4:Y:S01]  /*adb0*/  MUFU.TANH R152, R152 ;  /* 0x0000009800987308 */ /* 0x000f220000002400 */
[----:B--2---:R-:W-:Y:S01]  /*adc0*/  FMNMX.FTZ R168, R20, R219, !PT ;  /* 0x000000db14a87209 */ /* 0x004fe20007810000 */
[----:B------:R-:W-:Y:S01]  /*add0*/  FMUL.FTZ R162, R162, UR37 ;  /* 0x00000025a2a27c20 */ /* 0x000fe20008410000 */
[----:B------:R-:W-:-:S05]  /*ade0*/  FMUL.FTZ R170, R170, UR37 ;  /* 0x00000025aaaa7c20 */ /* 0x000fca0008410000 */
[----:B------:R-:W2:Y:S01]  /*adf0*/  MUFU.TANH R153, R153 ;  /* 0x0000009900997308 */ /* 0x000ea20000002400 */
[----:B---3--:R-:W-:-:S07]  /*ae00*/  FMNMX.FTZ R168, R21, R168, !PT ;  /* 0x000000a815a87209 */ /* 0x008fce0007810000 */
[----:B------:R-:W3:Y:S01]  /*ae10*/  MUFU.TANH R156, R156 ;  /* 0x0000009c009c7308 */ /* 0x000ee20000002400 */
[----:B----4-:R-:W-:-:S07]  /*ae20*/  FMNMX.FTZ R168, R152, R168, !PT ;  /* 0x000000a898a87209 */ /* 0x010fce0007810000 */
[----:B------:R-:W4:Y:S01]  /*ae30*/  MUFU.TANH R157, R157 ;  /* 0x0000009d009d7308 */ /* 0x000f220000002400 */
[----:B--2---:R-:W-:-:S07]  /*ae40*/  FMNMX.FTZ R168, R153, R168, !PT ;  /* 0x000000a899a87209 */ /* 0x004fce0007810000 */
        /* <DEDUP_REMOVED lines=20> */
[----:B------:R-:W-:Y:S01]  /*af90*/  MUFU.TANH R177, R177 ;  /* 0x000000b100b17308 */ /* 0x000fe20000002400 */
[----:B----4-:R-:W-:-:S07]  /*afa0*/  FMNMX.FTZ R168, R180, R168, !PT ;  /* 0x000000a8b4a87209 */ /* 0x010fce0007810000 */
[----:B------:R-:W-:Y:S01]  /*afb0*/  MUFU.TANH R155, R155 ;  /* 0x0000009b009b7308 */ /* 0x000fe20000002400 */
[----:B--2---:R-:W-:-:S05]  /*afc0*/  FMNMX.FTZ R168, R181, R168, !PT ;  /* 0x000000a8b5a87209 */ /* 0x004fca0007810000 */
[----:B------:R-:W2:Y:S02]  /*afd0*/  SHFL.BFLY PT, R169, R168, 0x2, 0x1f ;  /* 0x0c401f00a8a97f89 */ /* 0x000ea400000e0000 */
[----:B------:R-:W-:Y:S08]  /*afe0*/  MUFU.TANH R158, R158 ;  /* 0x0000009e009e7308 */ /* 0x000ff00000002400 */
[----:B------:R-:W-:Y:S08]  /*aff0*/  MUFU.TANH R159, R159 ;  /* 0x0000009f009f7308 */ /* 0x000ff00000002400 */
[----:B------:R-:W-:Y:S01]  /*b000*/  MUFU.TANH R162, R162 ;  /* 0x000000a200a27308 */ /* 0x000fe20000002400 */
[----:B--2---:R-:W-:-:S05]  /*b010*/  FMNMX.FTZ R168, R168, R169, !PT ;  /* 0x000000a9a8a87209 */ /* 0x004fca0007810000 */
[----:B------:R-:W2:Y:S02]  /*b020*/  SHFL.BFLY PT, R169, R168, 0x1, 0x1f ;  /* 0x0c201f00a8a97f89 */ /* 0x000ea400000e0000 */
[----:B--2---:R-:W-:Y:S01]  /*b030*/  FMNMX.FTZ R168, R168, R169, !PT ;  /* 0x000000a9a8a87209 */ /* 0x004fe20007810000 */
[----:B------:R-:W-:-:S04]  /*b040*/  IMAD.U32 R169, RZ, RZ, UR36 ;  /* 0x00000024ffa97e24 */ /* 0x000fc8000f8e00ff */
[C---:B------:R-:W-:Y:S01]  /*b050*/  FADD.FTZ R222, -R168.reuse, R219 ;  /* 0x000000dba8de7221 */ /* 0x040fe20000010100 */
[----:B------:R-:W-:-:S03]  /*b060*/  FMUL.FTZ R154, R168, R169 ;  /* 0x000000a9a89a7220 */ /* 0x000fc60000410000 */
[-C--:B------:R-:W-:Y:S01]  /*b070*/  FMUL.FTZ R222, R222, R169.reuse ;  /* 0x000000a9dede7220 */ /* 0x080fe20000410000 */
[-CC-:B------:R-:W-:Y:S01]  /*b080*/  FFMA.FTZ R219, R20, R169.reuse, -R154.reuse ;  /* 0x000000a914db7223 */ /* 0x180fe2000001089a */
[-CC-:B------:R-:W-:Y:S01]  /*b090*/  FFMA.FTZ R223, R21, R169.reuse, -R154.reuse ;  /* 0x000000a915df7223 */ /* 0x180fe2000001089a */
[-CC-:B------:R-:W-:Y:S01]  /*b0a0*/  FFMA.FTZ R21, R152, R169.reuse, -R154.reuse ;  /* 0x000000a998157223 */ /* 0x180fe2000001089a */
[----:B------:R-:W2:Y:S01]  /*b0b0*/  MUFU.EX2 R20, R222 ;  /* 0x000000de00147308 */ /* 0x000ea20000000800 */
[-CC-:B------:R-:W-:Y:S01]  /*b0c0*/  FFMA.FTZ R153, R153, R169.reuse, -R154.reuse ;  /* 0x000000a999997223 */ /* 0x180fe2000001089a */
[-CC-:B------:R-:W-:Y:S01]  /*b0d0*/  FFMA.FTZ R156, R156, R169.reuse, -R154.reuse ;  /* 0x000000a99c9c7223 */ /* 0x180fe2000001089a */
[-CC-:B------:R-:W-:Y:S01]  /*b0e0*/  FFMA.FTZ R157, R157, R169.reuse, -R154.reuse ;  /* 0x000000a99d9d7223 */ /* 0x180fe2000001089a */
[-CC-:B------:R-:W-:Y:S01]  /*b0f0*/  FFMA.FTZ R160, R160, R169.reuse, -R154.reuse ;  /* 0x000000a9a0a07223 */ /* 0x180fe2000001089a */
[-CC-:B------:R-:W-:Y:S01]  /*b100*/  FFMA.FTZ R161, R161, R169.reuse, -R154.reuse ;  /* 0x000000a9a1a17223 */ /* 0x180fe2000001089a */
[-CC-:B------:R-:W-:Y:S01]  /*b110*/  FFMA.FTZ R164, R164, R169.reuse, -R154.reuse ;  /* 0x000000a9a4a47223 */ /* 0x180fe2000001089a */
[-CC-:B------:R-:W-:Y:S01]  /*b120*/  FFMA.FTZ R165, R165, R169.reuse, -R154.reuse ;  /* 0x000000a9a5a57223 */ /* 0x180fe2000001089a */
[----:B------:R-:W3:Y:S01]  /*b130*/  MUFU.EX2 R152, R219 ;  /* 0x000000db00987308 */ /* 0x000ee20000000800 */
[-CC-:B------:R-:W-:Y:S01]  /*b140*/  FFMA.FTZ R172, R172, R169.reuse, -R154.reuse ;  /* 0x000000a9acac7223 */ /* 0x180fe2000001089a */
[-CC-:B------:R-:W-:Y:S01]  /*b150*/  FFMA.FTZ R173, R173, R169.reuse, -R154.reuse ;  /* 0x000000a9adad7223 */ /* 0x180fe2000001089a */
[-CC-:B------:R-:W-:Y:S01]  /*b160*/  FFMA.FTZ R176, R176, R169.reuse, -R154.reuse ;  /* 0x000000a9b0b07223 */ /* 0x180fe2000001089a */
[-CC-:B------:R-:W-:Y:S01]  /*b170*/  FFMA.FTZ R221, R221, R169.reuse, -R154.reuse ;  /* 0x000000a9dddd7223 */ /* 0x180fe2000001089a */
[-CC-:B------:R-:W-:Y:S01]  /*b180*/  FFMA.FTZ R180, R180, R169.reuse, -R154.reuse ;  /* 0x000000a9b4b47223 */ /* 0x180fe2000001089a */
[----:B------:R-:W-:-:S02]  /*b190*/  FFMA.FTZ R181, R181, R169, -R154 ;  /* 0x000000a9b5b57223 */ /* 0x000fc4000001089a */
[----:B------:R-:W4:Y:S01]  /*b1a0*/  MUFU.EX2 R223, R223 ;  /* 0x000000df00df7308 */ /* 0x000f220000000800 */
[-C--:B--2---:R-:W-:Y:S01]  /*b1b0*/  FMUL.FTZ R24, R24, R20.reuse ;  /* 0x0000001418187220 */ /* 0x084fe20000410000 */
[-C--:B------:R-:W-:Y:S01]  /*b1c0*/  FMUL.FTZ R25, R25, R20.reuse ;  /* 0x0000001419197220 */ /* 0x080fe20000410000 */
[-C--:B------:R-:W-:Y:S01]  /*b1d0*/  FMUL.FTZ R28, R28, R20.reuse ;  /* 0x000000141c1c7220 */ /* 0x080fe20000410000 */
[-C--:B------:R-:W-:Y:S01]  /*b1e0*/  FMUL.FTZ R29, R29, R20.reuse ;  /* 0x000000141d1d7220 */ /* 0x080fe20000410000 */
[-C--:B------:R-:W-:Y:S01]  /*b1f0*/  FMUL.FTZ R32, R32, R20.reuse ;  /* 0x0000001420207220 */ /* 0x080fe20000410000 */
[-C--:B------:R-:W-:Y:S01]  /*b200*/  FMUL.FTZ R33, R33, R20.reuse ;  /* 0x0000001421217220 */ /* 0x080fe20000410000 */
[----:B------:R-:W-:Y:S01]  /*b210*/  FMUL.FTZ R36, R36, R20 ;  /* 0x0000001424247220 */ /* 0x000fe20000410000 */
[----:B------:R2:W5:Y:S01]  /*b220*/  MUFU.EX2 R219, R21 ;  /* 0x0000001500db7308 */ /* 0x0005620000000800 */
[----:B---3--:R-:W-:Y:S01]  /*b230*/  FFMA.FTZ R154, R20, R0, R152 ;  /* 0x00000000149a7223 */ /* 0x008fe20000010098 */
[----:B------:R-:W-:Y:S01]  /*b240*/  FMUL.FTZ R0, R163, UR37 ;  /* 0x00000025a3007c20 */ /* 0x000fe20008410000 */
[-C--:B------:R-:W-:Y:S01]  /*b250*/  FMUL.FTZ R37, R37, R20.reuse ;  /* 0x0000001425257220 */ /* 0x080fe20000410000 */
[-C--:B------:R-:W-:Y:S01]  /*b260*/  FMUL.FTZ R40, R40, R20.reuse ;  /* 0x0000001428287220 */ /* 0x080fe20000410000 */
[-C--:B------:R-:W-:Y:S01]  /*b270*/  FMUL.FTZ R41, R41, R20.reuse ;  /* 0x0000001429297220 */ /* 0x080fe20000410000 */
[-C--:B------:R-:W-:Y:S01]  /*b280*/  FMUL.FTZ R44, R44, R20.reuse ;  /* 0x000000142c2c7220 */ /* 0x080fe20000410000 */
[----:B------:R-:W-:Y:S01]  /*b290*/  FMUL.FTZ R45, R45, R20 ;  /* 0x000000142d2d7220 */ /* 0x000fe20000410000 */
[----:B------:R-:W3:Y:S01]  /*b2a0*/  MUFU.EX2 R153, R153 ;  /* 0x0000009900997308 */ /* 0x000ee20000000800 */
[C---:B----4-:R-:W-:Y:S01]  /*b2b0*/  FADD.FTZ R154, R223.reuse, R154 ;  /* 0x0000009adf9a7221 */ /* 0x050fe20000010000 */
[----:B--2---:R-:W-:Y:S01]  /*b2c0*/  FMUL.FTZ R21, R166, UR37 ;  /* 0x00000025a6157c20 */ /* 0x004fe20008410000 */
[----:B------:R-:W-:Y:S01]  /*b2d0*/  F2FP.F16.F32.PACK_AB R152, R223, R152 ;  /* 0x00000098df98723e */ /* 0x000fe200000000ff */
[-C--:B------:R-:W-:Y:S01]  /*b2e0*/  FMUL.FTZ R48, R48, R20.reuse ;  /* 0x0000001430307220 */ /* 0x080fe20000410000 */
[-C--:B------:R-:W-:Y:S01]  /*b2f0*/  FMUL.FTZ R49, R49, R20.reuse ;  /* 0x0000001431317220 */ /* 0x080fe20000410000 */
[-C--:B------:R-:W-:Y:S01]  /*b300*/  FMUL.FTZ R52, R52, R20.reuse ;  /* 0x0000001434347220 */ /* 0x080fe20000410000 */
[-C--:B------:R-:W-:Y:S01]  /*b310*/  FMUL.FTZ R53, R53, R20.reuse ;  /* 0x0000001435357220 */ /* 0x080fe20000410000 */
[----:B------:R-:W2:Y:S01]  /*b320*/  MUFU.TANH R0, R0 ;  /* 0x0000000000007308 */ /* 0x000ea20000002400 */
[----:B-----5:R-:W-:Y:S01]  /*b330*/  FADD.FTZ R154, R219, R154 ;  /* 0x0000009adb9a7221 */ /* 0x020fe20000010000 */
[-C--:B------:R-:W-:Y:S01]  /*b340*/  FMUL.FTZ R56, R56, R20.reuse ;  /* 0x0000001438387220 */ /* 0x080fe20000410000 */
[-C--:B------:R-:W-:Y:S01]  /*b350*/  FMUL.FTZ R57, R57, R20.reuse ;  /* 0x0000001439397220 */ /* 0x080fe20000410000 */
[-C--:B------:R-:W-:Y:S01]  /*b360*/  FMUL.FTZ R60, R60, R20.reuse ;  /* 0x000000143c3c7220 */ /* 0x080fe20000410000 */
[-C--:B------:R-:W-:Y:S01]  /*b370*/  FMUL.FTZ R61, R61, R20.reuse ;  /* 0x000000143d3d7220 */ /* 0x080fe20000410000 */
[-C--:B------:R-:W-:Y:S01]  /*b380*/  FMUL.FTZ R64, R64, R20.reuse ;  /* 0x0000001440407220 */ /* 0x080fe20000410000 */
[-C--:B------:R-:W-:Y:S01]  /*b390*/  FMUL.FTZ R65, R65, R20.reuse ;  /* 0x0000001441417220 */ /* 0x080fe20000410000 */
[----:B------:R-:W4:Y:S01]  /*b3a0*/  MUFU.TANH R21, R21 ;  /* 0x0000001500157308 */ /* 0x000f220000002400 */
[C---:B---3--:R-:W-:Y:S01]  /*b3b0*/  FADD.FTZ R163, R153.reuse, R154 ;  /* 0x0000009a99a37221 */ /* 0x048fe20000010000 */
[----:B------:R-:W-:Y:S01]  /*b3c0*/  F2FP.F16.F32.PACK_AB R154, R153, R219 ;  /* 0x000000db999a723e */ /* 0x000fe200000000ff */
[----:B------:R-:W-:Y:S01]  /*b3d0*/  FMUL.FTZ R153, R167, UR37 ;  /* 0x00000025a7997c20 */ /* 0x000fe20008410000 */
[----:B------:R-:W-:Y:S01]  /*b3e0*/  FMUL.FTZ R167, R174, UR37 ;  /* 0x00000025aea77c20 */ /* 0x000fe20008410000 */
[----:B------:R-:W-:Y:S01]  /*b3f0*/  FMUL.FTZ R174, R178, UR37 ;  /* 0x00000025b2ae7c20 */ /* 0x000fe20008410000 */
        /* <DEDUP_REMOVED lines=10> */
[----:B------:R-:W5:Y:S01]  /*b4a0*/  MUFU.TANH R153, R153 ;  /* 0x0000009900997308 */ /* 0x000f620000002400 */
[----:B---3--:R-:W-:Y:S01]  /*b4b0*/  IADD3 R157, -R211, RZ, RZ ;  /* 0x000000ffd39d7210 */ /* 0x008fe20007ffe1ff */
[-C--:B------:R-:W-:Y:S01]  /*b4c0*/  FMUL.FTZ R85, R85, R20.reuse ;  /* 0x0000001455557220 */ /* 0x080fe20000410000 */
[-C--:B------:R-:W-:Y:S01]  /*b4d0*/  FMUL.FTZ R88, R88, R20.reuse ;  /* 0x0000001458587220 */ /* 0x080fe20000410000 */
[----:B------:R-:W-:Y:S01]  /*b4e0*/  FMUL.FTZ R89, R89, R20 ;  /* 0x0000001459597220 */ /* 0x000fe20000410000 */
[----:B------:R-:W-:Y:S01]  /*b4f0*/  ISETP.NE.AND P2, PT, R210, R157, PT ;  /* 0x0000009dd200720c */ /* 0x000fe20003f45270 */
[----:B------:R-:W-:-:S02]  /*b500*/  VIADD R157, R12, 0x28c40 ;  /* 0x00028c400c9d7836 */ /* 0x000fc40000000000 */
[-C--:B------:R-:W-:Y:S01]  /*b510*/  FMUL.FTZ R92, R92, R20.reuse ;  /* 0x000000145c5c7220 */ /* 0x080fe20000410000 */
[----:B------:R-:W-:Y:S01]  /*b520*/  MUFU.TANH R167, R167 ;  /* 0x000000a700a77308 */ /* 0x000fe20000002400 */
[-C--:B------:R-:W-:Y:S01]  /*b530*/  FMUL.FTZ R93, R93, R20.reuse ;  /* 0x000000145d5d7220 */ /* 0x080fe20000410000 */
[-C--:B------:R-:W-:Y:S01]  /*b540*/  FMUL.FTZ R96, R96, R20.reuse ;  /* 0x0000001460607220 */ /* 0x080fe20000410000 */
[----:B------:R-:W-:Y:S01]  /*b550*/  PRMT R166, R189, 0x654, R157 ;  /* 0x00000654bda67816 */ /* 0x000fe2000000009d */
[-C--:B------:R-:W-:Y:S01]  /*b560*/  FMUL.FTZ R97, R97, R20.reuse ;  /* 0x0000001461617220 */ /* 0x080fe20000410000 */
[-C--:B------:R-:W-:Y:S01]  /*b570*/  FMUL.FTZ R100, R100, R20.reuse ;  /* 0x0000001464647220 */ /* 0x080fe20000410000 */
[-C--:B------:R-:W-:Y:S01]  /*b580*/  FMUL.FTZ R101, R101, R20.reuse ;  /* 0x0000001465657220 */ /* 0x080fe20000410000 */
[----:B------:R3:W-:Y:S01]  /*b590*/  SYNCS.ARRIVE.TRANS64.RED.A1T0 RZ, [R166+URZ], RZ ;  /* 0x000000ffa6ff79a7 */ /* 0x0007e2000810043f */
[----:B------:R0:W1:Y:S01]  /*b5a0*/  MUFU.TANH R157, R170 ;  /* 0x000000aa009d7308 */ /* 0x0000620000002400 */
[-C--:B------:R-:W-:Y:S01]  /*b5b0*/  FMUL.FTZ R104, R104, R20.reuse ;  /* 0x0000001468687220 */ /* 0x080fe20000410000 */
[-C--:B------:R-:W-:Y:S01]  /*b5c0*/  FMUL.FTZ R105, R105, R20.reuse ;  /* 0x0000001469697220 */ /* 0x080fe20000410000 */
[-C--:B------:R-:W-:Y:S01]  /*b5d0*/  FMUL.FTZ R108, R108, R20.reuse ;  /* 0x000000146c6c7220 */ /* 0x080fe20000410000 */
[-C--:B------:R-:W-:Y:S01]  /*b5e0*/  FMUL.FTZ R109, R109, R20.reuse ;  /* 0x000000146d6d7220 */ /* 0x080fe20000410000 */
[-C--:B------:R-:W-:Y:S01]  /*b5f0*/  FMUL.FTZ R112, R112, R20.reuse ;  /* 0x0000001470707220 */ /* 0x080fe20000410000 */
[----:B------:R-:W-:Y:S01]  /*b600*/  FMUL.FTZ R113, R113, R20 ;  /* 0x0000001471717220 */ /* 0x000fe20000410000 */
[----:B---3--:R-:W-:Y:S01]  /*b610*/  FMUL.FTZ R166, R171, UR37 ;  /* 0x00000025aba67c20 */ /* 0x008fe20008410000 */
[----:B------:R-:W-:Y:S01]  /*b620*/  FMUL.FTZ R171, R175, UR37 ;  /* 0x00000025afab7c20 */ /* 0x000fe20008410000 */
[----:B0-----:R-:W-:Y:S01]  /*b630*/  FMNMX.FTZ R170, R177, R15, !PT ;  /* 0x0000000fb1aa7209 */ /* 0x001fe20007810000 */
[----:B------:R-:W-:Y:S01]  /*b640*/  FMUL.FTZ R175, R179, UR37 ;  /* 0x00000025b3af7c20 */ /* 0x000fe20008410000 */
[----:B------:R-:W-:Y:S01]  /*b650*/  MUFU.TANH R174, R174 ;  /* 0x000000ae00ae7308 */ /* 0x000fe20000002400 */
[----:B------:R-:W-:Y:S01]  /*b660*/  FMUL.FTZ R179, R182, UR37 ;  /* 0x00000025b6b37c20 */ /* 0x000fe20008410000 */
[----:B------:R-:W-:Y:S01]  /*b670*/  FMNMX.FTZ R170, R155, R170, !PT ;  /* 0x000000aa9baa7209 */ /* 0x000fe20007810000 */
[----:B------:R-:W-:Y:S01]  /*b680*/  FMUL.FTZ R182, R183, UR37 ;  /* 0x00000025b7b67c20 */ /* 0x000fe20008410000 */
[-C--:B------:R-:W-:Y:S01]  /*b690*/  FMUL.FTZ R116, R116, R20.reuse ;  /* 0x0000001474747220 */ /* 0x080fe20000410000 */
[----:B------:R-:W-:Y:S01]  /*b6a0*/  FMUL.FTZ R117, R117, R20 ;  /* 0x0000001475757220 */ /* 0x000fe20000410000 */
[----:B------:R-:W-:Y:S01]  /*b6b0*/  FMNMX.FTZ R170, R158, R170, !PT ;  /* 0x000000aa9eaa7209 */ /* 0x000fe20007810000 */
[-C--:B------:R-:W-:Y:S01]  /*b6c0*/  FMUL.FTZ R120, R120, R20.reuse ;  /* 0x0000001478787220 */ /* 0x080fe20000410000 */
[----:B------:R-:W0:Y:S01]  /*b6d0*/  MUFU.TANH R166, R166 ;  /* 0x000000a600a67308 */ /* 0x000e220000002400 */
[----:B------:R-:W-:Y:S01]  /*b6e0*/  FMUL.FTZ R121, R121, R20 ;  /* 0x0000001479797220 */ /* 0x000fe20000410000 */
[----:B------:R-:W-:Y:S01]  /*b6f0*/  FMNMX.FTZ R170, R159, R170, !PT ;  /* 0x000000aa9faa7209 */ /* 0x000fe20007810000 */
[-C--:B------:R-:W-:Y:S01]  /*b700*/  FMUL.FTZ R124, R124, R20.reuse ;  /* 0x000000147c7c7220 */ /* 0x080fe20000410000 */
[-C--:B------:R-:W-:Y:S01]  /*b710*/  FMUL.FTZ R125, R125, R20.reuse ;  /* 0x000000147d7d7220 */ /* 0x080fe20000410000 */
[----:B------:R-:W-:Y:S01]  /*b720*/  FMUL.FTZ R128, R128, R20 ;  /* 0x0000001480807220 */ /* 0x000fe20000410000 */
[----:B------:R-:W-:Y:S01]  /*b730*/  FMNMX.FTZ R170, R162, R170, !PT ;  /* 0x000000aaa2aa7209 */ /* 0x000fe20007810000 */
[-C--:B------:R-:W-:Y:S01]  /*b740*/  FMUL.FTZ R129, R129, R20.reuse ;  /* 0x0000001481817220 */ /* 0x080fe20000410000 */
[----:B------:R-:W3:Y:S01]  /*b750*/  MUFU.TANH R171, R171 ;  /* 0x000000ab00ab7308 */ /* 0x000ee20000002400 */
[----:B------:R-:W-:Y:S01]  /*b760*/  FMUL.FTZ R132, R132, R20 ;  /* 0x0000001484847220 */ /* 0x000fe20000410000 */
[----:B--2---:R-:W-:Y:S01]  /*b770*/  FMNMX.FTZ R170, R0, R170, !PT ;  /* 0x000000aa00aa7209 */ /* 0x004fe20007810000 */
[-C--:B------:R-:W-:Y:S01]  /*b780*/  FMUL.FTZ R133, R133, R20.reuse ;  /* 0x0000001485857220 */ /* 0x080fe20000410000 */
[-C--:B------:R-:W-:Y:S01]  /*b790*/  FMUL.FTZ R136, R136, R20.reuse ;  /* 0x0000001488887220 */ /* 0x080fe20000410000 */
[----:B------:R-:W-:Y:S01]  /*b7a0*/  FMUL.FTZ R137, R137, R20 ;  /* 0x0000001489897220 */ /* 0x000fe20000410000 */
[----:B----4-:R-:W-:Y:S01]  /*b7b0*/  FMNMX.FTZ R170, R21, R170, !PT ;  /* 0x000000aa15aa7209 */ /* 0x010fe20007810000 */
[-C--:B------:R-:W-:Y:S01]  /*b7c0*/  FMUL.FTZ R140, R140, R20.reuse ;  /* 0x000000148c8c7220 */ /* 0x080fe20000410000 */
[----:B------:R-:W2:Y:S01]  /*b7d0*/  MUFU.TANH R175, R175 ;  /* 0x000000af00af7308 */ /* 0x000ea20000002400 */
[----:B------:R-:W-:Y:S01]  /*b7e0*/  FMUL.FTZ R141, R141, R20 ;  /* 0x000000148d8d7220 */ /* 0x000fe20000410000 */
[----:B-----5:R-:W-:Y:S01]  /*b7f0*/  FMNMX.FTZ R170, R153, R170, !PT ;  /* 0x000000aa99aa7209 */ /* 0x020fe20007810000 */
[-C--:B------:R-:W-:Y:S01]  /*b800*/  FMUL.FTZ R144, R144, R20.reuse ;  /* 0x0000001490907220 */ /* 0x080fe20000410000 */
[-C--:B------:R-:W-:Y:S01]  /*b810*/  FMUL.FTZ R145, R145, R20.reuse ;  /* 0x0000001491917220 */ /* 0x080fe20000410000 */
[----:B------:R-:W-:Y:S01]  /*b820*/  FMUL.FTZ R148, R148, R20 ;  /* 0x0000001494947220 */ /* 0x000fe20000410000 */
[----:B-1----:R-:W-:Y:S01]  /*b830*/  FMNMX.FTZ R170, R157, R170, !PT ;  /* 0x000000aa9daa7209 */ /* 0x002fe20007810000 */
[----:B------:R-:W-:Y:S01]  /*b840*/  FMUL.FTZ R149, R149, R20 ;  /* 0x0000001495957220 */ /* 0x000fe20000410000 */
[----:B------:R-:W1:Y:S02]  /*b850*/  MUFU.TANH R179, R179 ;  /* 0x000000b300b37308 */ /* 0x000e640000002400 */
[----:B0-----:R-:W-:-:S04]  /*b860*/  FMNMX.FTZ R170, R166, R170, !PT ;  /* 0x000000aaa6aa7209 */ /* 0x001fc80007810000 */
[----:B------:R-:W-:Y:S02]  /*b870*/  FMNMX.FTZ R170, R167, R170, !PT ;  /* 0x000000aaa7aa7209 */ /* 0x000fe40007810000 */
[----:B------:R-:W0:Y:S02]  /*b880*/  MUFU.TANH R182, R182 ;  /* 0x000000b600b67308 */ /* 0x000e240000002400 */
[----:B---3--:R-:W-:-:S04]  /*b890*/  FMNMX.FTZ R170, R171, R170, !PT ;  /* 0x000000aaabaa7209 */ /* 0x008fc80007810000 */
[----:B------:R-:W-:Y:S02]  /*b8a0*/  FMNMX.FTZ R170, R174, R170, !PT ;  /* 0x000000aaaeaa7209 */ /* 0x000fe40007810000 */
[----:B------:R-:W3:Y:S02]  /*b8b0*/  MUFU.EX2 R156, R156 ;  /* 0x0000009c009c7308 */ /* 0x000ee40000000800 */
[----:B--2---:R-:W-:-:S04]  /*b8c0*/  FMNMX.FTZ R170, R175, R170, !PT ;  /* 0x000000aaafaa7209 */ /* 0x004fc80007810000 */
[----:B-1----:R-:W-:Y:S02]  /*b8d0*/  FMNMX.FTZ R170, R179, R170, !PT ;  /* 0x000000aab3aa7209 */ /* 0x002fe40007810000 */
[----:B------:R-:W-:Y:S02]  /*b8e0*/  MUFU.EX2 R161, R161 ;  /* 0x000000a100a17308 */ /* 0x000fe40000000800 */
[----:B0-----:R-:W-:-:S05]  /*b8f0*/  FMNMX.FTZ R170, R182, R170, !PT ;  /* 0x000000aab6aa7209 */ /* 0x001fca0007810000 */
[----:B------:R-:W0:Y:S01]  /*b900*/  SHFL.BFLY PT, R178, R170, 0x2, 0x1f ;  /* 0x0c401f00aab27f89 */ /* 0x000e2200000e0000 */
[----:B------:R-:W-:Y:S01]  /*b910*/  MUFU.EX2 R165, R165 ;  /* 0x000000a500a57308 */ /* 0x000fe20000000800 */
[----:B---3--:R-:W-:Y:S01]  /*b920*/  FADD.FTZ R163, R156, R163 ;  /* 0x000000a39ca37221 */ /* 0x008fe20000010000 */
[----:B------:R-:W-:-:S03]  /*b930*/  F2FP.F16.F32.PACK_AB R156, R219, R156 ;  /* 0x0000009cdb9c723e */ /* 0x000fc600000000ff */
[----:B------:R-:W-:-:S03]  /*b940*/  FADD.FTZ R163, R219, R163 ;  /* 0x000000a3dba37221 */ /* 0x000fc60000010000 */
[----:B------:R-:W-:Y:S08]  /*b950*/  MUFU.EX2 R172, R172 ;  /* 0x000000ac00ac7308 */ /* 0x000ff00000000800 */
[----:B------:R-:W-:Y:S01]  /*b960*/  MUFU.EX2 R173, R173 ;  /* 0x000000ad00ad7308 */ /* 0x000fe20000000800 */
[----:B0-----:R-:W-:-:S07]  /*b970*/  FMNMX.FTZ R170, R170, R178, !PT ;  /* 0x000000b2aaaa7209 */ /* 0x001fce0007810000 */
[----:B------:R-:W-:Y:S01]  /*b980*/  MUFU.EX2 R221, R221 ;  /* 0x000000dd00dd7308 */ /* 0x000fe20000000800 */
[----:B------:R-:W0:Y:S07]  /*b990*/  SHFL.BFLY PT, R183, R170, 0x1, 0x1f ;  /* 0x0c201f00aab77f89 */ /* 0x000e2e00000e0000 */
[----:B------:R-:W-:Y:S08]  /*b9a0*/  MUFU.EX2 R178, R160 ;  /* 0x000000a000b27308 */ /* 0x000ff00000000800 */
[----:B------:R-:W-:Y:S08]  /*b9b0*/  MUFU.EX2 R160, R164 ;  /* 0x000000a400a07308 */ /* 0x000ff00000000800 */
[----:B------:R1:W-:Y:S01]  /*b9c0*/  MUFU.EX2 R164, R176 ;  /* 0x000000b000a47308 */ /* 0x0003e20000000800 */
[----:B0-----:R-:W-:-:S07]  /*b9d0*/  FMNMX.FTZ R170, R170, R183, !PT ;  /* 0x000000b7aaaa7209 */ /* 0x001fce0007810000 */
[----:B------:R-:W-:Y:S01]  /*b9e0*/  MUFU.EX2 R180, R180 ;  /* 0x000000b400b47308 */ /* 0x000fe20000000800 */
[----:B------:R-:W-:Y:S01]  /*b9f0*/  FADD.FTZ R15, -R170, R15 ;  /* 0x0000000faa0f7221 */ /* 0x000fe20000010100 */
[----:B-1----:R-:W-:-:S03]  /*ba00*/  @!P2 IMAD R176, R216, 0x40, R194 ;  /* 0x00000040d8b0a824 */ /* 0x002fc600078e02c2 */
[----:B------:R-:W-:Y:S01]  /*ba10*/  FMUL.FTZ R15, R15, R169 ;  /* 0x000000a90f0f7220 */ /* 0x000fe20000410000 */
[----:B------:R-:W-:Y:S02]  /*ba20*/  @!P2 IMAD R176, R176, 0x4, R2 ;  /* 0x00000004b0b0a824 */ /* 0x000fe400078e0202 */
[----:B------:R-:W-:Y:S03]  /*ba30*/  MUFU.EX2 R181, R181 ;  /* 0x000000b500b57308 */ /* 0x000fe60000000800 */
[----:B------:R-:W-:Y:S05]  /*ba40*/  @!P2 STS [R176+0x28800], R20 ;  /* 0x02880014b000a388 */ /* 0x000fea0000000800 */
[----:B------:R-:W0:Y:S02]  /*ba50*/  MUFU.EX2 R15, R15 ;  /* 0x0000000f000f7308 */ /* 0x000e240000000800 */
[----:B0-----:R0:W-:Y:S01]  /*ba60*/  @!P2 STS [R176+0x28820], R15 ;  /* 0x0288200fb000a388 */ /* 0x0011e20000000800 */
        /* <DEDUP_REMOVED lines=9> */
[----:B0-----:R-:W-:Y:S01]  /*bb00*/  FMUL.FTZ R176, R170, R169 ;  /* 0x000000a9aab07220 */ /* 0x001fe20000410000 */
[-C--:B------:R-:W-:Y:S01]  /*bb10*/  FMUL.FTZ R43, R43, R15.reuse ;  /* 0x0000000f2b2b7220 */ /* 0x080fe20000410000 */
[-C--:B------:R-:W-:Y:S01]  /*bb20*/  FMUL.FTZ R46, R46, R15.reuse ;  /* 0x0000000f2e2e7220 */ /* 0x080fe20000410000 */
[----:B------:R-:W-:Y:S01]  /*bb30*/  FMUL.FTZ R47, R47, R15 ;  /* 0x0000000f2f2f7220 */ /* 0x000fe20000410000 */
[-CC-:B------:R-:W-:Y:S01]  /*bb40*/  FFMA.FTZ R177, R177, R169.reuse, -R176.reuse ;  /* 0x000000a9b1b17223 */ /* 0x180fe200000108b0 */
[-CC-:B------:R-:W-:Y:S01]  /*bb50*/  FFMA.FTZ R155, R155, R169.reuse, -R176.reuse ;  /* 0x000000a99b9b7223 */ /* 0x180fe200000108b0 */
[-CC-:B------:R-:W-:Y:S01]  /*bb60*/  FFMA.FTZ R158, R158, R169.reuse, -R176.reuse ;  /* 0x000000a99e9e7223 */ /* 0x180fe200000108b0 */
[-CC-:B------:R-:W-:Y:S01]  /*bb70*/  FFMA.FTZ R159, R159, R169.reuse, -R176.reuse ;  /* 0x000000a99f9f7223 */ /* 0x180fe200000108b0 */
[-CC-:B------:R-:W-:Y:S01]  /*bb80*/  FFMA.FTZ R162, R162, R169.reuse, -R176.reuse ;  /* 0x000000a9a2a27223 */ /* 0x180fe200000108b0 */
[-CC-:B------:R-:W-:Y:S01]  /*bb90*/  FFMA.FTZ R183, R0, R169.reuse, -R176.reuse ;  /* 0x000000a900b77223 */ /* 0x180fe200000108b0 */
[----:B------:R-:W0:Y:S01]  /*bba0*/  MUFU.EX2 R177, R177 ;  /* 0x000000b100b17308 */ /* 0x000e220000000800 */
[-CC-:B------:R-:W-:Y:S01]  /*bbb0*/  FFMA.FTZ R0, R21, R169.reuse, -R176.reuse ;  /* 0x000000a915007223 */ /* 0x180fe200000108b0 */
[-CC-:B------:R-:W-:Y:S01]  /*bbc0*/  FFMA.FTZ R216, R153, R169.reuse, -R176.reuse ;  /* 0x000000a999d87223 */ /* 0x180fe200000108b0 */
[-CC-:B------:R-:W-:Y:S01]  /*bbd0*/  FFMA.FTZ R21, R157, R169.reuse, -R176.reuse ;  /* 0x000000a99d157223 */ /* 0x180fe200000108b0 */
[-CC-:B------:R-:W-:Y:S01]  /*bbe0*/  FFMA.FTZ R166, R166, R169.reuse, -R176.reuse ;  /* 0x000000a9a6a67223 */ /* 0x180fe200000108b0 */
[-CC-:B------:R-:W-:Y:S01]  /*bbf0*/  FFMA.FTZ R167, R167, R169.reuse, -R176.reuse ;  /* 0x000000a9a7a77223 */ /* 0x180fe200000108b0 */
[-CC-:B------:R-:W-:Y:S01]  /*bc00*/  FFMA.FTZ R171, R171, R169.reuse, -R176.reuse ;  /* 0x000000a9abab7223 */ /* 0x180fe200000108b0 */
[-CC-:B------:R-:W-:Y:S01]  /*bc10*/  FFMA.FTZ R174, R174, R169.reuse, -R176.reuse ;  /* 0x000000a9aeae7223 */ /* 0x180fe200000108b0 */
[----:B------:R-:W1:Y:S01]  /*bc20*/  MUFU.EX2 R155, R155 ;  /* 0x0000009b009b7308 */ /* 0x000e620000000800 */
[-CC-:B------:R-:W-:Y:S01]  /*bc30*/  FFMA.FTZ R175, R175, R169.reuse, -R176.reuse ;  /* 0x000000a9afaf7223 */ /* 0x180fe200000108b0 */
[-CC-:B------:R-:W-:Y:S01]  /*bc40*/  FFMA.FTZ R179, R179, R169.reuse, -R176.reuse ;  /* 0x000000a9b3b37223 */ /* 0x180fe200000108b0 */
[----:B------:R-:W-:Y:S01]  /*bc50*/  FFMA.FTZ R176, R182, R169, -R176 ;  /* 0x000000a9b6b07223 */ /* 0x000fe200000108b0 */
        /* <DEDUP_REMOVED lines=13> */
[----:B-1----:R-:W-:Y:S01]  /*bd30*/  FADD.FTZ R153, R155, R3 ;  /* 0x000000039b997221 */ /* 0x002fe20000010000 */
[-C--:B------:R-:W-:Y:S01]  /*bd40*/  FMUL.FTZ R70, R70, R15.reuse ;  /* 0x0000000f46467220 */ /* 0x080fe20000410000 */
[-C--:B------:R-:W-:Y:S01]  /*bd50*/  FMUL.FTZ R71, R71, R15.reuse ;  /* 0x0000000f47477220 */ /* 0x080fe20000410000 */
[-C--:B------:R-:W-:Y:S01]  /*bd60*/  FMUL.FTZ R74, R74, R15.reuse ;  /* 0x0000000f4a4a7220 */ /* 0x080fe20000410000 */
[-C--:B------:R-:W-:Y:S01]  /*bd70*/  FMUL.FTZ R75, R75, R15.reuse ;  /* 0x0000000f4b4b7220 */ /* 0x080fe20000410000 */
[-C--:B------:R-:W-:Y:S01]  /*bd80*/  FMUL.FTZ R78, R78, R15.reuse ;  /* 0x0000000f4e4e7220 */ /* 0x080fe20000410000 */
[----:B------:R-:W-:Y:S01]  /*bd90*/  FMUL.FTZ R79, R79, R15 ;  /* 0x0000000f4f4f7220 */ /* 0x000fe20000410000 */
[----:B------:R-:W1:Y:S01]  /*bda0*/  MUFU.EX2 R162, R162 ;  /* 0x000000a200a27308 */ /* 0x000e620000000800 */
[----:B--2---:R-:W-:Y:S01]  /*bdb0*/  FADD.FTZ R157, R158, R153 ;  /* 0x000000999e9d7221 */ /* 0x004fe20000010000 */
[----:B------:R-:W-:Y:S01]  /*bdc0*/  F2FP.F16.F32.PACK_AB R153, R155, R177 ;  /* 0x000000b19b99723e */ /* 0x000fe200000000ff */
[-C--:B------:R-:W-:Y:S01]  /*bdd0*/  FMUL.FTZ R82, R82, R15.reuse ;  /* 0x0000000f52527220 */ /* 0x080fe20000410000 */
[-C--:B------:R-:W-:Y:S01]  /*bde0*/  FMUL.FTZ R83, R83, R15.reuse ;  /* 0x0000000f53537220 */ /* 0x080fe20000410000 */
[-C--:B------:R-:W-:Y:S01]  /*bdf0*/  FMUL.FTZ R86, R86, R15.reuse ;  /* 0x0000000f56567220 */ /* 0x080fe20000410000 */
[-C--:B------:R-:W-:Y:S01]  /*be00*/  FMUL.FTZ R87, R87, R15.reuse ;  /* 0x0000000f57577220 */ /* 0x080fe20000410000 */
[-C--:B------:R-:W-:Y:S01]  /*be10*/  FMUL.FTZ R90, R90, R15.reuse ;  /* 0x0000000f5a5a7220 */ /* 0x080fe20000410000 */
[----:B------:R-:W2:Y:S01]  /*be20*/  MUFU.EX2 R183, R183 ;  /* 0x000000b700b77308 */ /* 0x000ea20000000800 */
[C---:B0-----:R-:W-:Y:S01]  /*be30*/  FADD.FTZ R157, R159.reuse, R157 ;  /* 0x0000009d9f9d7221 */ /* 0x041fe20000010000 */
[----:B------:R-:W-:Y:S01]  /*be40*/  F2FP.F16.F32.PACK_AB R155, R159, R158 ;  /* 0x0000009e9f9b723e */ /* 0x000fe200000000ff */
[----:B------:R-:W-:Y:S01]  /*be50*/  BAR.SYNC.DEFER_BLOCKING 0xf, 0x100 ;  /* 0x03c4000000007b1d */ /* 0x000fe20000010000 */
        /* <DEDUP_REMOVED lines=12> */
[-C--:B------:R-:W-:Y:S01]  /*bf20*/  FMUL.FTZ R111, R111, R15.reuse ;  /* 0x0000000f6f6f7220 */ /* 0x080fe20000410000 */
[----:B------:R-:W1:Y:S01]  /*bf30*/  MUFU.EX2 R216, R216 ;  /* 0x000000d800d87308 */ /* 0x000e620000000800 */
[C---:B--2---:R-:W-:Y:S01]  /*bf40*/  FADD.FTZ R158, R183.reuse, R157 ;  /* 0x0000009db79e7221 */ /* 0x044fe20000010000 */
[----:B------:R-:W-:Y:S01]  /*bf50*/  F2FP.F16.F32.PACK_AB R157, R183, R162 ;  /* 0x000000a2b79d723e */ /* 0x000fe200000000ff */
[----:B------:R-:W-:Y:S01]  /*bf60*/  FADD.FTZ R162, R178, R163 ;  /* 0x000000a3b2a27221 */ /* 0x000fe20000010000 */
[-C--:B------:R-:W-:Y:S01]  /*bf70*/  FMUL.FTZ R114, R114, R15.reuse ;  /* 0x0000000f72727220 */ /* 0x080fe20000410000 */
[-C--:B------:R-:W-:Y:S01]  /*bf80*/  FMUL.FTZ R115, R115, R15.reuse ;  /* 0x0000000f73737220 */ /* 0x080fe20000410000 */
[-C--:B------:R-:W-:Y:S01]  /*bf90*/  FMUL.FTZ R118, R118, R15.reuse ;  /* 0x0000000f76767220 */ /* 0x080fe20000410000 */
[C---:B------:R-:W-:Y:S01]  /*bfa0*/  FADD.FTZ R162, R161.reuse, R162 ;  /* 0x000000a2a1a27221 */ /* 0x040fe20000010000 */
[----:B------:R-:W2:Y:S01]  /*bfb0*/  MUFU.EX2 R21, R21 ;  /* 0x0000001500157308 */ /* 0x000ea20000000800 */
[----:B0-----:R-:W-:Y:S01]  /*bfc0*/  FADD.FTZ R159, R0, R158 ;  /* 0x0000009e009f7221 */ /* 0x001fe20000010000 */
[----:B------:R-:W-:Y:S01]  /*bfd0*/  F2FP.F16.F32.PACK_AB R158, R161, R178 ;  /* 0x000000b2a19e723e */ /* 0x000fe200000000ff */
[----:B------:R0:W-:Y:S01]  /*bfe0*/  STSM.16.M88.4 [R212+0x26800], R152 ;  /* 0x02680098d4007844 */ /* 0x0001e20000000200 */
[-C--:B------:R-:W-:Y:S01]  /*bff0*/  FMUL.FTZ R119, R119, R15.reuse ;  /* 0x0000000f77777220 */ /* 0x080fe20000410000 */
[-C--:B------:R-:W-:Y:S01]  /*c000*/  FMUL.FTZ R122, R122, R15.reuse ;  /* 0x0000000f7a7a7220 */ /* 0x080fe20000410000 */
[-C--:B------:R-:W-:Y:S01]  /*c010*/  FMUL.FTZ R123, R123, R15.reuse ;  /* 0x0000000f7b7b7220 */ /* 0x080fe20000410000 */
[-C--:B------:R-:W-:Y:S01]  /*c020*/  FMUL.FTZ R126, R126, R15.reuse ;  /* 0x0000000f7e7e7220 */ /* 0x080fe20000410000 */
[----:B------:R-:W3:Y:S01]  /*c030*/  MUFU.EX2 R166, R166 ;  /* 0x000000a600a67308 */ /* 0x000ee20000000800 */
[C---:B-1----:R-:W-:Y:S01]  /*c040*/  FADD.FTZ R161, R216.reuse, R159 ;  /* 0x0000009fd8a17221 */ /* 0x042fe20000010000 */
[----:B------:R-:W-:Y:S01]  /*c050*/  F2FP.F16.F32.PACK_AB R159, R216, R0 ;  /* 0x00000000d89f723e */ /* 0x000fe200000000ff */
[----:B------:R-:W-:Y:S01]  /*c060*/  FADD.FTZ R0, R160, R162 ;  /* 0x000000a2a0007221 */ /* 0x000fe20000010000 */
[----:B------:R-:W-:Y:S01]  /*c070*/  F2FP.F16.F32.PACK_AB R160, R165, R160 ;  /* 0x000000a0a5a0723e */ /* 0x000fe200000000ff */
[-C--:B------:R-:W-:Y:S01]  /*c080*/  FMUL.FTZ R127, R127, R15.reuse ;  /* 0x0000000f7f7f7220 */ /* 0x080fe20000410000 */
[-C--:B------:R-:W-:Y:S01]  /*c090*/  FMUL.FTZ R130, R130, R15.reuse ;  /* 0x0000000f82827220 */ /* 0x080fe20000410000 */
[----:B------:R-:W-:Y:S01]  /*c0a0*/  FADD.FTZ R0, R165, R0 ;  /* 0x00000000a5007221 */ /* 0x000fe20000010000 */
[----:B------:R-:W1:Y:S01]  /*c0b0*/  MUFU.EX2 R3, R167 ;  /* 0x000000a700037308 */ /* 0x000e620000000800 */
[----:B--2---:R-:W-:Y:S01]  /*c0c0*/  FADD.FTZ R161, R21, R161 ;  /* 0x000000a115a17221 */ /* 0x004fe20000010000 */
[----:B------:R0:W-:Y:S01]  /*c0d0*/  STSM.16.M88.4 [R213], R156 ;  /* 0x0000009cd5007844 */ /* 0x0001e20000000200 */
[----:B------:R-:W-:Y:S01]  /*c0e0*/  FADD.FTZ R0, R172, R0 ;  /* 0x00000000ac007221 */ /* 0x000fe20000010000 */
[-C--:B------:R-:W-:Y:S01]  /*c0f0*/  FMUL.FTZ R131, R131, R15.reuse ;  /* 0x0000000f83837220 */ /* 0x080fe20000410000 */
[-C--:B------:R-:W-:Y:S01]  /*c100*/  FMUL.FTZ R134, R134, R15.reuse ;  /* 0x0000000f86867220 */ /* 0x080fe20000410000 */
[----:B------:R-:W-:Y:S01]  /*c110*/  FMUL.FTZ R135, R135, R15 ;  /* 0x0000000f87877220 */ /* 0x000fe20000410000 */
[----:B------:R-:W-:Y:S01]  /*c120*/  FADD.FTZ R0, R173, R0 ;  /* 0x00000000ad007221 */ /* 0x000fe20000010000 */
[----:B------:R-:W2:Y:S01]  /*c130*/  MUFU.EX2 R171, R171 ;  /* 0x000000ab00ab7308 */ /* 0x000ea20000000800 */
[C---:B---3--:R-:W-:Y:S01]  /*c140*/  FADD.FTZ R162, R166.reuse, R161 ;  /* 0x000000a1a6a27221 */ /* 0x048fe20000010000 */
[----:B------:R-:W-:Y:S01]  /*c150*/  F2FP.F16.F32.PACK_AB R161, R166, R21 ;  /* 0x00000015a6a1723e */ /* 0x000fe200000000ff */
[----:B------:R-:W-:Y:S01]  /*c160*/  FADD.FTZ R0, R164, R0 ;  /* 0x00000000a4007221 */ /* 0x000fe20000010000 */
[----:B------:R-:W-:Y:S01]  /*c170*/  F2FP.F16.F32.PACK_AB R164, R221, R164 ;  /* 0x000000a4dda4723e */ /* 0x000fe200000000ff */
[-C--:B------:R-:W-:Y:S01]  /*c180*/  FMUL.FTZ R138, R138, R15.reuse ;  /* 0x0000000f8a8a7220 */ /* 0x080fe20000410000 */
[----:B------:R-:W-:Y:S01]  /*c190*/  F2FP.F16.F32.PACK_AB R166, R181, R180 ;  /* 0x000000b4b5a6723e */ /* 0x000fe200000000ff */
[----:B------:R-:W-:Y:S01]  /*c1a0*/  FADD.FTZ R0, R221, R0 ;  /* 0x00000000dd007221 */ /* 0x000fe20000010000 */
[----:B------:R-:W3:Y:S01]  /*c1b0*/  MUFU.EX2 R174, R174 ;  /* 0x000000ae00ae7308 */ /* 0x000ee20000000800 */
[----:B-1----:R-:W-:Y:S01]  /*c1c0*/  FADD.FTZ R21, R3, R162 ;  /* 0x000000a203157221 */ /* 0x002fe20000010000 */
[----:B------:R-:W-:Y:S01]  /*c1d0*/  F2FP.F16.F32.PACK_AB R162, R173, R172 ;  /* 0x000000acada2723e */ /* 0x000fe200000000ff */
[----:B------:R-:W-:Y:S01]  /*c1e0*/  FADD.FTZ R0, R180, R0 ;  /* 0x00000000b4007221 */ /* 0x000fe20000010000 */
[-C--:B------:R-:W-:Y:S01]  /*c1f0*/  FMUL.FTZ R139, R139, R15.reuse ;  /* 0x0000000f8b8b7220 */ /* 0x080fe20000410000 */
[-C--:B------:R-:W-:Y:S01]  /*c200*/  FMUL.FTZ R142, R142, R15.reuse ;  /* 0x0000000f8e8e7220 */ /* 0x080fe20000410000 */
[----:B------:R-:W-:Y:S01]  /*c210*/  FMUL.FTZ R143, R143, R15 ;  /* 0x0000000f8f8f7220 */ /* 0x000fe20000410000 */
[----:B------:R-:W-:Y:S01]  /*c220*/  FADD.FTZ R0, R181, R0 ;  /* 0x00000000b5007221 */ /* 0x000fe20000010000 */
[----:B------:R-:W1:Y:S01]  /*c230*/  MUFU.EX2 R175, R175 ;  /* 0x000000af00af7308 */ /* 0x000e620000000800 */
[C---:B--2---:R-:W-:Y:S01]  /*c240*/  FADD.FTZ R21, R171.reuse, R21 ;  /* 0x00000015ab157221 */ /* 0x044fe20000010000 */
[----:B------:R-:W-:Y:S01]  /*c250*/  F2FP.F16.F32.PACK_AB R163, R171, R3 ;  /* 0x00000003aba3723e */ /* 0x000fe200000000ff */
[-C--:B------:R-:W-:Y:S01]  /*c260*/  FMUL.FTZ R146, R146, R15.reuse ;  /* 0x0000000f92927220 */ /* 0x080fe20000410000 */
[-C--:B------:R-:W-:Y:S01]  /*c270*/  FMUL.FTZ R147, R147, R15.reuse ;  /* 0x0000000f93937220 */ /* 0x080fe20000410000 */
[-C--:B------:R-:W-:Y:S01]  /*c280*/  FMUL.FTZ R150, R150, R15.reuse ;  /* 0x0000000f96967220 */ /* 0x080fe20000410000 */
[----:B------:R-:W-:Y:S01]  /*c290*/  FMUL.FTZ R151, R151, R15 ;  /* 0x0000000f97977220 */ /* 0x000fe20000410000 */
[----:B------:R0:W-:Y:S01]  /*c2a0*/  STSM.16.M88.4 [R215], R160 ;  /* 0x000000a0d7007844 */ /* 0x0001e20000000200 */
[----:B------:R-:W2:Y:S01]  /*c2b0*/  MUFU.EX2 R167, R179 ;  /* 0x000000b300a77308 */ /* 0x000ea20000000800 */
[----:B---3--:R-:W-:-:S07]  /*c2c0*/  FADD.FTZ R21, R174, R21 ;  /* 0x00000015ae157221 */ /* 0x008fce0000010000 */
[----:B------:R-:W3:Y:S01]  /*c2d0*/  MUFU.EX2 R176, R176 ;  /* 0x000000b000b07308 */ /* 0x000ee20000000800 */
[C---:B-1----:R-:W-:Y:S01]  /*c2e0*/  FADD.FTZ R21, R175.reuse, R21 ;  /* 0x00000015af157221 */ /* 0x042fe20000010000 */
[----:B------:R-:W-:-:S03]  /*c2f0*/  F2FP.F16.F32.PACK_AB R165, R175, R174 ;  /* 0x000000aeafa5723e */ /* 0x000fc600000000ff */
[----:B--2---:R-:W-:Y:S01]  /*c300*/  FADD.FTZ R21, R167, R21 ;  /* 0x00000015a7157221 */ /* 0x004fe20000010000 */
[----:B---3--:R-:W-:-:S03]  /*c310*/  F2FP.F16.F32.PACK_AB R167, R176, R167 ;  /* 0x000000a7b0a7723e */ /* 0x008fc600000000ff */
[----:B------:R-:W-:Y:S02]  /*c320*/  FADD.FTZ R3, R176, R21 ;  /* 0x00000015b0037221 */ /* 0x000fe40000010000 */
[----:B------:R0:W-:Y:S01]  /*c330*/  STSM.16.M88.4 [R214], R164 ;  /* 0x000000a4d6007844 */ /* 0x0001e20000000200 */
[----:B------:R-:W-:Y:S05]  /*c340*/  @!P0 BRA `(.L_x_697) ;  /* 0x0000000000048947 */ /* 0x000fea0003800000 */
[----:B------:R-:W-:Y:S01]  /*c350*/  BPT.TRAP 0x1 ;  /* 0x000000040000795c */ /* 0x000fe20000300000 */
.L_x_697:
[----:B------:R1:W2:Y:S01]  /*c360*/  SYNCS.PHASECHK.TRANS64.TRYWAIT P2, [R12+URZ+0x28c50], R14 ;  /* 0x028c500e0c0075a7 */ /* 0x0002a2000804017f */
[----:B------:R-:W-:Y:S05]  /*c370*/  @!P0 BRA `(.L_x_698) ;  /* 0x0000000000048947 */ /* 0x000fea0003800000 */
[----:B------:R-:W-:Y:S01]  /*c380*/  BPT.TRAP 0x1 ;  /* 0x000000040000795c */ /* 0x000fe20000300000 */
.L_x_698:
[----:B------:R-:W-:Y:S04]  /*c390*/  BSSY B1, `(.L_x_699) ;  /* 0x0000004000017945 */ /* 0x000fe80003800000 */
[----:B--2---:R-:W-:Y:S05]  /*c3a0*/  @P2 BRA `(.L_x_700) ;  /* 0x0000000000082947 */ /* 0x004fea0003800000 */
[----:B------:R-:W2:Y:S02]  /*c3b0*/  SYNCS.PHASECHK.TRANS64.TRYWAIT P2, [R12+URZ+0x28c50], R14 ;  /* 0x028c500e0c0075a7 */ /* 0x000ea4000804017f */
[----:B--2---:R-:W-:Y:S05]  /*c3c0*/  @!P2 BRA `(.L_x_701) ;  /* 0x000000b800c8a947 */ /* 0x004fea0003800000 */
.L_x_700:
[----:B------:R-:W-:Y:S05]  /*c3d0*/  BSYNC B1 ;  /* 0x0000000000017941 */ /* 0x000fea0003800000 */
.L_x_699:
[----:B-12---:R-:W-:Y:S01]  /*c3e0*/  IMAD R14, R18, 0x1000, R10 ;  /* 0x00001000120e7824 */ /* 0x006fe200078e020a */
[----:B------:R-:W-:Y:S01]  /*c3f0*/  WARPGROUP.ARRIVE ;  /* 0x00000000000079c5 */ /* 0x000fe20000000000 */
[----:B------:R-:W-:Y:S01]  /*c400*/  IMAD.MOV.U32 R15, RZ, RZ, 0x40000040 ;  /* 0x40000040ff0f7424 */ /* 0x000fe200078e00ff */
[----:B------:R-:W-:Y:S01]  /*c410*/  MOV R21, 0x40000040 ;  /* 0x4000004000157802 */ /* 0x000fe20000000f00 */
[C---:B------:R-:W-:Y:S01]  /*c420*/  VIADD R20, R14.reuse, 0x80 ;  /* 0x000000800e147836 */ /* 0x040fe20000000000 */
[----:B------:R-:W-:Y:S02]  /*c430*/  R2UR UR6, R14 ;  /* 0x000000000e0672ca */ /* 0x000fe400000e0000 */
[----:B------:R-:W-:Y:S01]  /*c440*/  R2UR UR7, R15 ;  /* 0x000000000f0772ca */ /* 0x000fe200000e0000 */
[----:B------:R-:W-:-:S12]  /*c450*/  IMAD.MOV.U32 R15, RZ, RZ, 0x40000040 ;  /* 0x40000040ff0f7424 */ /* 0x000fd800078e00ff */
[----:B------:R-:W-:Y:S01]  /*c460*/  HGMMA.64x256x16.F32 R24, R152, gdesc[UR4].tnspB, R24, gsb0 ;  /* 0x43e0000498187df0 */ /* 0x000fe20008000818 */
[----:B------:R-:W-:Y:S01]  /*c470*/  R2UR UR6, R20 ;  /* 0x00000000140672ca */ /* 0x000fe200000e0000 */
[C---:B------:R-:W-:Y:S01]  /*c480*/  VIADD R20, R14.reuse, 0x100 ;  /* 0x000001000e147836 */ /* 0x040fe20000000000 */
[----:B------:R-:W-:Y:S01]  /*c490*/  R2UR UR7, R21 ;  /* 0x00000000150772ca */ /* 0x000fe200000e0000 */
[----:B------:R-:W-:Y:S02]  /*c4a0*/  IMAD.MOV.U32 R21, RZ, RZ, 0x40000040 ;  /* 0x40000040ff157424 */ /* 0x000fe400078e00ff */
[----:B------:R-:W-:Y:S01]  /*c4b0*/  VIADD R14, R14, 0x180 ;  /* 0x000001800e0e7836 */ /* 0x000fe20000000000 */
[----:B------:R-:W-:Y:S02]  /*c4c0*/  WARPGROUP.DEPBAR.LE gsb0, 0x0 ;  /* 0x00008000000079c5 */ /* 0x000fe40000010000 */
[----:B------:R-:W-:-:S15]  /*c4d0*/  WARPGROUP.ARRIVE ;  /* 0x00000000000079c5 */ /* 0x000fde0000000000 */
[----:B------:R-:W-:-:S04]  /*c4e0*/  NOP ;  /* 0x0000000000007918 */ /* 0x000fc80000000000 */
[----:B------:R-:W-:Y:S01]  /*c4f0*/  HGMMA.64x256x16.F32 R24, R156, gdesc[UR4].tnspB, R24, gsb0 ;  /* 0x43e000049c187df0 */ /* 0x000fe20008000818 */
[----:B------:R-:W-:Y:S02]  /*c500*/  R2UR UR6, R20 ;  /* 0x00000000140672ca */ /* 0x000fe400000e0000 */
[----:B------:R-:W-:Y:S01]  /*c510*/  R2UR UR7, R21 ;  /* 0x00000000150772ca */ /* 0x000fe200000e0000 */
[----:B------:R-:W-:Y:S02]  /*c520*/  WARPGROUP.DEPBAR.LE gsb0, 0x0 ;  /* 0x00008000000079c5 */ /* 0x000fe40000010000 */
[----:B------:R-:W-:-:S15]  /*c530*/  WARPGROUP.ARRIVE ;  /* 0x00000000000079c5 */ /* 0x000fde0000000000 */
[----:B------:R-:W-:-:S07]  /*c540*/  NOP ;  /* 0x0000000000007918 */ /* 0x000fce0000000000 */
[----:B------:R-:W-:Y:S01]  /*c550*/  HGMMA.64x256x16.F32 R24, R160, gdesc[UR4].tnspB, R24, gsb0 ;  /* 0x43e00004a0187df0 */ /* 0x000fe20008000818 */
[----:B------:R-:W-:Y:S02]  /*c560*/  R2UR UR6, R14 ;  /* 0x000000000e0672ca */ /* 0x000fe400000e0000 */
[----:B------:R-:W-:Y:S01]  /*c570*/  R2UR UR7, R15 ;  /* 0x000000000f0772ca */ /* 0x000fe200000e0000 */
[----:B------:R-:W-:Y:S02]  /*c580*/  WARPGROUP.DEPBAR.LE gsb0, 0x0 ;  /* 0x00008000000079c5 */ /* 0x000fe40000010000 */
[----:B------:R-:W-:-:S15]  /*c590*/  WARPGROUP.ARRIVE ;  /* 0x00000000000079c5 */ /* 0x000fde0000000000 */
[----:B------:R-:W-:-:S07]  /*c5a0*/  NOP ;  /* 0x0000000000007918 */ /* 0x000fce0000000000 */
        /* <DEDUP_REMOVED lines=10> */
[----:B------:R-:W-:Y:S05]  /*c650*/  @!P0 BRA `(.L_x_702) ;  /* 0x0000000000048947 */ /* 0x000fea0003800000 */
[----:B------:R-:W-:Y:S01]  /*c660*/  BPT.TRAP 0x1 ;  /* 0x000000040000795c */ /* 0x000fe20000300000 */
.L_x_702:
[----:B------:R-:W-:Y:S01]  /*c670*/  VIADD R12, R12, 0x28c60 ;  /* 0x00028c600c0c7836 */ /* 0x000fe20000000000 */
[----:B------:R-:W-:Y:S01]  /*c680*/  MOV R219, R168 ;  /* 0x000000a800db7202 */ /* 0x000fe20000000f00 */
[----:B------:R-:W-:Y:S02]  /*c690*/  IMAD.MOV.U32 R15, RZ, RZ, R170 ;  /* 0x000000ffff0f7224 */ /* 0x000fe400078e00aa */
[----:B------:R-:W-:Y:S01]  /*c6a0*/  IMAD.MOV.U32 R216, RZ, RZ, R18 ;  /* 0x000000ffffd87224 */ /* 0x000fe200078e0012 */
[----:B------:R-:W-:-:S04]  /*c6b0*/  PRMT R12, R189, 0x654, R12 ;  /* 0x00000654bd0c7816 */ /* 0x000fc8000000000c */
[----:B------:R2:W-:Y:S01]  /*c6c0*/  SYNCS.ARRIVE.TRANS64.RED.A1T0 RZ, [R12+URZ], RZ ;  /* 0x000000ff0cff79a7 */ /* 0x0005e2000810043f */
[----:B------:R-:W-:Y:S05]  /*c6d0*/  @P1 BRA `(.L_x_703) ;  /* 0xffffffe000641947 */ /* 0x000fea000383ffff */
.L_x_690:
[----:B------:R-:W-:Y:S05]  /*c6e0*/  BSYNC B0 ;  /* 0x0000000000007941 */ /* 0x000fea0003800000 */
.L_x_689:
[----:B------:R-:W3:Y:S04]  /*c6f0*/  LDL.LU R20, [R1+0x34] ;  /* 0x0000340001147983 */ /* 0x000ee80000300800 */
[----:B------:R-:W4:Y:S04]  /*c700*/  SHFL.BFLY PT, R4, R3, 0x2, 0x1f ;  /* 0x0c401f0003047f89 */ /* 0x000f2800000e0000 */
[----:B------:R-:W5:Y:S01]  /*c710*/  SHFL.BFLY PT, R5, R0, 0x2, 0x1f ;  /* 0x0c401f0000057f89 */ /* 0x000f6200000e0000 */
[----:B----4-:R-:W-:Y:S01]  /*c720*/  FADD.FTZ R4, R4, R3 ;  /* 0x0000000304047221 */ /* 0x010fe20000010000 */
[----:B------:R-:W-:-:S02]  /*c730*/  IMAD.MOV.U32 R3, RZ, RZ, -0x800000 ;  /* 0xff800000ff037424 */ /* 0x000fc400078e00ff */
[----:B-----5:R-:W-:Y:S02]  /*c740*/  FADD.FTZ R5, R5, R0 ;  /* 0x0000000005057221 */ /* 0x020fe40000010000 */
[----:B------:R-:W4:Y:S04]  /*c750*/  SHFL.BFLY PT, R7, R4, 0x1, 0x1f ;  /* 0x0c201f0004077f89 */ /* 0x000f2800000e0000 */
[----:B------:R-:W5:Y:S01]  /*c760*/  SHFL.BFLY PT, R6, R5, 0x1, 0x1f ;  /* 0x0c201f0005067f89 */ /* 0x000f6200000e0000 */
[----:B----4-:R-:W-:Y:S01]  /*c770*/  FADD.FTZ R7, R4, R7 ;  /* 0x0000000704077221 */ /* 0x010fe20000010000 */
[----:B-----5:R-:W-:Y:S01]  /*c780*/  FADD.FTZ R6, R5, R6 ;  /* 0x0000000605067221 */ /* 0x020fe20000010000 */
[----:B------:R-:W-:Y:S08]  /*c790*/  BAR.ARV 0x8, 0x100 ;  /* 0x0204000000007b1d */ /* 0x000ff00000002000 */
[----:B------:R-:W-:Y:S01]  /*c7a0*/  BAR.SYNC.DEFER_BLOCKING 0xf, 0x100 ;  /* 0x03c4000000007b1d */ /* 0x000fe20000010000 */
[----:B------:R-:W-:-:S02]  /*c7b0*/  FSETP.NE.FTZ.AND P1, PT, R7, RZ, PT ;  /* 0x000000ff0700720b */ /* 0x000fc40003f35000 */
[----:B------:R-:W-:-:S11]  /*c7c0*/  FSETP.NE.FTZ.AND P0, PT, R6, RZ, PT ;  /* 0x000000ff0600720b */ /* 0x000fd60003f15000 */
[----:B------:R-:W4:Y:S01]  /*c7d0*/  @P1 MUFU.LG2 R0, R7 ;  /* 0x0000000700001308 */ /* 0x000f220000000c00 */
[C---:B------:R-:W-:Y:S01]  /*c7e0*/  @P1 FMUL.FTZ R4, R169.reuse, 0.69314718246459960938 ;  /* 0x3f317218a9041820 */ /* 0x040fe20000410000 */
[----:B------:R-:W-:-:S06]  /*c7f0*/  @P0 FMUL.FTZ R9, R169, 0.69314718246459960938 ;  /* 0x3f317218a9090820 */ /* 0x000fcc0000410000 */
[----:B------:R-:W5:Y:S01]  /*c800*/  @P0 MUFU.LG2 R8, R6 ;  /* 0x0000000600080308 */ /* 0x000f620000000c00 */
[----:B----4-:R-:W-:Y:S01]  /*c810*/  @P1 FMUL.FTZ R5, R0, 0.69314718246459960938 ;  /* 0x3f31721800051820 */ /* 0x010fe20000410000 */
[----:B------:R-:W-:-:S03]  /*c820*/  IMAD.MOV.U32 R0, RZ, RZ, -0x800000 ;  /* 0xff800000ff007424 */ /* 0x000fc600078e00ff */
[----:B------:R-:W-:Y:S01]  /*c830*/  @P1 FFMA.FTZ R0, R4, R170, R5 ;  /* 0x000000aa04001223 */ /* 0x000fe20000010005 */
[----:B------:R-:W-:Y:S02]  /*c840*/  IMAD.MOV R5, RZ, RZ, -R211 ;  /* 0x000000ffff057224 */ /* 0x000fe400078e0ad3 */
[----:B-----5:R-:W-:-:S03]  /*c850*/  @P0 FMUL.FTZ R8, R8, 0.69314718246459960938 ;  /* 0x3f31721808080820 */ /* 0x020fc60000410000 */
[----:B------:R-:W-:Y:S02]  /*c860*/  ISETP.NE.AND P2, PT, R210, R5, PT ;  /* 0x00000005d200720c */ /* 0x000fe40003f45270 */
[----:B------:R-:W-:Y:S01]  /*c870*/  CS2R R4, SRZ ;  /* 0x0000000000047805 */ /* 0x000fe2000001ff00 */
[----:B------:R-:W-:-:S05]  /*c880*/  @P0 FFMA.FTZ R3, R9, R168, R8 ;  /* 0x000000a809030223 */ /* 0x000fca0000010008 */
[----:B------:R-:W4:Y:S01]  /*c890*/  @P0 MUFU.RCP R5, R6 ;  /* 0x0000000600050308 */ /* 0x000f220000001000 */
[----:B------:R-:W-:-:S04]  /*c8a0*/  PLOP3.LUT P0, PT, PT, PT, PT, 0x8, 0x0 ;  /* 0x000000000000781c */ /* 0x000fc80003f0e170 */
[C---:B------:R-:W-:Y:S01]  /*c8b0*/  @!P2 IMAD R9, R18.reuse, 0x40, R194 ;  /* 0x000000401209a824 */ /* 0x040fe200078e02c2 */
[----:B------:R-:W-:Y:S02]  /*c8c0*/  IADD3 R18, R18, 0x1, RZ ;  /* 0x0000000112127810 */ /* 0x000fe40007ffe0ff */
[----:B------:R-:W5:Y:S01]  /*c8d0*/  @P1 MUFU.RCP R4, R7 ;  /* 0x0000000700041308 */ /* 0x000f620000001000 */
[----:B------:R-:W-:Y:S01]  /*c8e0*/  @!P2 IMAD R9, R9, 0x4, R2 ;  /* 0x000000040909a824 */ /* 0x000fe200078e0202 */
[----:B------:R-:W-:-:S04]  /*c8f0*/  ISETP.NE.AND P1, PT, R18, 0x2, PT ;  /* 0x000000021200780c */ /* 0x000fc80003f25270 */
[----:B------:R-:W-:Y:S01]  /*c900*/  SEL R2, RZ, 0x1, P1 ;  /* 0x00000001ff027807 */ /* 0x000fe20000800000 */
[----:B----4-:R4:W-:Y:S01]  /*c910*/  @!P2 STS [R9+0x28800], R5 ;  /* 0x028800050900a388 */ /* 0x0109e20000000800 */
[-C--:B01----:R-:W-:Y:S01]  /*c920*/  FMUL.FTZ R156, R28, R5.reuse ;  /* 0x000000051c9c7220 */ /* 0x083fe20000410000 */
[-C--:B------:R-:W-:Y:S01]  /*c930*/  FMUL.FTZ R153, R32, R5.reuse ;  /* 0x0000000520997220 */ /* 0x080fe20000410000 */
[-C--:B------:R-:W-:Y:S01]  /*c940*/  FMUL.FTZ R154, R36, R5.reuse ;  /* 0x00000005249a7220 */ /* 0x080fe20000410000 */
[-C--:B------:R-:W-:Y:S01]  /*c950*/  FMUL.FTZ R155, R40, R5.reuse ;  /* 0x00000005289b7220 */ /* 0x080fe20000410000 */
[-C--:B------:R-:W-:Y:S01]  /*c960*/  FMUL.FTZ R10, R24, R5.reuse ;  /* 0x00000005180a7220 */ /* 0x080fe20000410000 */
[-C--:B------:R-:W-:Y:S01]  /*c970*/  FMUL.FTZ R8, R25, R5.reuse ;  /* 0x0000000519087220 */ /* 0x080fe20000410000 */
[-C--:B------:R-:W-:Y:S01]  /*c980*/  FMUL.FTZ R152, R29, R5.reuse ;  /* 0x000000051d987220 */ /* 0x080fe20000410000 */
[----:B-----5:R0:W-:Y:S01]  /*c990*/  @!P2 STS [R9+0x28820], R4 ;  /* 0x028820040900a388 */ /* 0x0201e20000000800 */
[-C--:B------:R-:W-:Y:S01]  /*c9a0*/  FMUL.FTZ R14, R33, R5.reuse ;  /* 0x00000005210e7220 */ /* 0x080fe20000410000 */
[-C--:B------:R-:W-:Y:S01]  /*c9b0*/  FMUL.FTZ R28, R37, R5.reuse ;  /* 0x00000005251c7220 */ /* 0x080fe20000410000 */
[-C--:B------:R-:W-:Y:S01]  /*c9c0*/  FMUL.FTZ R32, R41, R5.reuse ;  /* 0x0000000529207220 */ /* 0x080fe20000410000 */
[-C--:B------:R-:W-:Y:S01]  /*c9d0*/  FMUL.FTZ R36, R44, R5.reuse ;  /* 0x000000052c247220 */ /* 0x080fe20000410000 */
        /* <DEDUP_REMOVED lines=117> */
[----:B------:R-:W-:-:S02]  /*d130*/  LOP3.LUT R23, R23, R2, RZ, 0x3c, !PT ;  /* 0x0000000217177212 */ /* 0x000fc400078e3cff */
[----:B------:R-:W-:Y:S01]  /*d140*/  SEL R18, R18, RZ, P1 ;  /* 0x000000ff12127207 */ /* 0x000fe20000800000 */
[----:B---3--:R-:W-:-:S05]  /*d150*/  VIADD R20, R20, 0x1 ;  /* 0x0000000114147836 */ /* 0x008fca0000000000 */
[----:B------:R0:W-:Y:S01]  /*d160*/  STL [R1+0x34], R20 ;  /* 0x0000341401007387 */ /* 0x0001e20000100800 */
[----:B------:R-:W-:Y:S06]  /*d170*/  BAR.ARV 0xe, 0x100 ;  /* 0x0384000000007b1d */ /* 0x000fec0000002000 */
.L_x_634:
[----:B------:R-:W-:Y:S05]  /*d180*/  BSYNC B7 ;  /* 0x0000000000077941 */ /* 0x000fea0003800000 */
.L_x_632:
[----:B------:R-:W1:Y:S08]  /*d190*/  S2UR UR4, SR_CgaCtaId ;  /* 0x00000000000479c3 */ /* 0x000e700000008800 */
[----:B------:R-:W-:Y:S01]  /*d1a0*/  BAR.SYNC.DEFER_BLOCKING 0x5, 0x180 ;  /* 0x0146000000007b1d */ /* 0x000fe20000010000 */
[----:B------:R-:W-:-:S05]  /*d1b0*/  MOV R2, 0x400 ;  /* 0x0000040000027802 */ /* 0x000fca0000000f00 */
[----:B------:R-:W-:Y:S01]  /*d1c0*/  BSSY B0, `(.L_x_704) ;  /* 0x0000327000007945 */ /* 0x000fe20003800000 */
[----:B-1----:R-:W-:-:S05]  /*d1d0*/  IMAD.U32 R189, RZ, RZ, UR4 ;  /* 0x00000004ffbd7e24 */ /* 0x002fca000f8e00ff */
[----:B------:R-:W-:-:S05]  /*d1e0*/  LEA R2, R189, R2, 0x18 ;  /* 0x00000002bd027211 */ /* 0x000fca00078ec0ff */
[----:B-----5:R1:W2:Y:S01]  /*d1f0*/  LDS.128 R24, [R2+0x28cd0] ;  /* 0x028cd00002187984 */ /* 0x0202a20000000c00 */
[----:B------:R-:W-:Y:S06]  /*d200*/  BAR.ARV 0x4, 0x180 ;  /* 0x0106000000007b1d */ /* 0x000fec0000002000 */
[----:B------:R-:W-:Y:S05]  /*d210*/  @P0 BRA `(.L_x_705) ;  /* 0x0000002000a00947 */ /* 0x000fea0003800000 */
[----:B------:R-:W3:Y:S01]  /*d220*/  LDL R30, [R1+0x5c] ;  /* 0x00005c00011e7983 */ /* 0x000ee20000100800 */
[----:B------:R-:W4:Y:S01]  /*d230*/  S2R R45, SR_SWINHI ;  /* 0x00000000002d7919 */ /* 0x000f220000002f00 */
[----:B------:R-:W-:Y:S01]  /*d240*/  F2FP.F16.F32.PACK_AB R7, R31, R7 ;  /* 0x000000071f07723e */ /* 0x000fe200000000ff */
[----:B------:R-:W-:Y:S01]  /*d250*/  ULDC.64 UR4, c[0x0][0xc00] ;  /* 0x0003000000047ab9 */ /* 0x000fe20000000a00 */
[----:B------:R-:W-:Y:S01]  /*d260*/  F2FP.F16.F32.PACK_AB R5, R6, R5 ;  /* 0x000000050605723e */ /* 0x000fe200000000ff */
[----:B------:R-:W2:Y:S01]  /*d270*/  LDL.LU R70, [R1+0x18] ;  /* 0x0000180001467983 */ /* 0x000ea20000300800 */
[----:B------:R-:W-:-:S03]  /*d280*/  F2FP.F16.F32.PACK_AB R4, R8, R10 ;  /* 0x0000000a0804723e */ /* 0x000fc600000000ff */
[----:B------:R-:W2:Y:S01]  /*d290*/  LDL.LU R66, [R1+0x1c] ;  /* 0x00001c0001427983 */ /* 0x000ea20000300800 */
[----:B------:R-:W-:Y:S02]  /*d2a0*/  F2FP.F16.F32.PACK_AB R6, R152, R156 ;  /* 0x0000009c9806723e */ /* 0x000fe400000000ff */
[----:B0-----:R-:W-:Y:S02]  /*d2b0*/  MOV R20, R2 ;  /* 0x0000000200147202 */ /* 0x001fe40000000f00 */
[----:B----4-:R-:W-:Y:S02]  /*d2c0*/  MOV R21, R45 ;  /* 0x0000002d00157202 */ /* 0x010fe40000000f00 */
[----:B------:R-:W-:Y:S02]  /*d2d0*/  F2FP.F16.F32.PACK_AB R8, R14, R153 ;  /* 0x000000990e08723e */ /* 0x000fe400000000ff */
[----:B------:R-:W-:Y:S02]  /*d2e0*/  F2FP.F16.F32.PACK_AB R9, R35, R9 ;  /* 0x000000092309723e */ /* 0x000fe400000000ff */
        /* <DEDUP_REMOVED lines=8> */
[----:B------:R-:W-:Y:S01]  /*d370*/  BAR.SYNC.DEFER_BLOCKING 0x1, 0x100 ;  /* 0x0044000000007b1d */ /* 0x000fe20000010000 */
[----:B---3--:R-:W-:-:S03]  /*d380*/  IMAD.WIDE R44, R30, 0x2, R20 ;  /* 0x000000021e2c7825 */ /* 0x008fc600078e0214 */
[----:B------:R-:W-:Y:S01]  /*d390*/  LOP3.LUT R49, R44, 0x380, RZ, 0xc0, !PT ;  /* 0x000003802c317812 */ /* 0x000fe200078ec0ff */
[----:B------:R-:W-:-:S03]  /*d3a0*/  IMAD.MOV.U32 R31, RZ, RZ, R45 ;  /* 0x000000ffff1f7224 */ /* 0x000fc600078e002d */
[----:B------:R-:W-:-:S04]  /*d3b0*/  SHF.R.U64 R49, R49, 0x3, RZ ;  /* 0x0000000331317819 */ /* 0x000fc800000012ff */
[----:B------:R-:W-:-:S04]  /*d3c0*/  LOP3.LUT R30, R49, R44, RZ, 0x3c, !PT ;  /* 0x0000002c311e7212 */ /* 0x000fc800078e3cff */
[----:B------:R-:W-:Y:S02]  /*d3d0*/  MOV R30, R30 ;  /* 0x0000001e001e7202 */ /* 0x000fe40000000f00 */
[----:B------:R-:W-:-:S03]  /*d3e0*/  IADD3 R31, P0, R44, 0x20, RZ ;  /* 0x000000202c1f7810 */ /* 0x000fc60007f1e0ff */
[----:B------:R0:W-:Y:S01]  /*d3f0*/  STSM.16.M88.4 [R30], R4 ;  /* 0x000000041e007844 */ /* 0x0001e20000000200 */
[----:B------:R-:W-:Y:S02]  /*d400*/  LOP3.LUT R10, R31, 0x380, RZ, 0xc0, !PT ;  /* 0x000003801f0a7812 */ /* 0x000fe400078ec0ff */
[C---:B------:R-:W-:Y:S01]  /*d410*/  IADD3 R49, P6, R44.reuse, 0x2040, RZ ;  /* 0x000020402c317810 */ /* 0x040fe20007fde0ff */
[----:B0-----:R-:W-:Y:S01]  /*d420*/  IMAD.X R5, RZ, RZ, R45, P0 ;  /* 0x000000ffff057224 */ /* 0x001fe200000e062d */
[----:B------:R-:W-:-:S04]  /*d430*/  IADD3 R7, P0, R44, 0x40, RZ ;  /* 0x000000402c077810 */ /* 0x000fc80007f1e0ff */
[----:B------:R-:W-:-:S04]  /*d440*/  LOP3.LUT R6, R7, 0x380, RZ, 0xc0, !PT ;  /* 0x0000038007067812 */ /* 0x000fc800078ec0ff */
[----:B------:R-:W-:Y:S02]  /*d450*/  SHF.R.U64 R6, R6, 0x3, RZ ;  /* 0x0000000306067819 */ /* 0x000fe400000012ff */
[----:B------:R-:W-:Y:S02]  /*d460*/  SHF.R.U64 R10, R10, 0x3, RZ ;  /* 0x000000030a0a7819 */ /* 0x000fe400000012ff */
[----:B------:R-:W-:Y:S01]  /*d470*/  LOP3.LUT R6, R6, R7, RZ, 0x3c, !PT ;  /* 0x0000000706067212 */ /* 0x000fe200078e3cff */
[----:B------:R-:W-:Y:S01]  /*d480*/  IMAD.X R7, RZ, RZ, R45, P0 ;  /* 0x000000ffff077224 */ /* 0x000fe200000e062d */
[----:B------:R-:W-:Y:S02]  /*d490*/  LOP3.LUT R4, R10, R31, RZ, 0x3c, !PT ;  /* 0x0000001f0a047212 */ /* 0x000fe400078e3cff */
[----:B------:R-:W-:Y:S02]  /*d4a0*/  LOP3.LUT R48, R49, 0x380, RZ, 0xc0, !PT ;  /* 0x0000038031307812 */ /* 0x000fe400078ec0ff */
[----:B------:R-:W-:-:S02]  /*d4b0*/  MOV R14, R6 ;  /* 0x00000006000e7202 */ /* 0x000fc40000000f00 */
[----:B--2---:R-:W-:Y:S02]  /*d4c0*/  MOV R24, R4 ;  /* 0x0000000400187202 */ /* 0x004fe40000000f00 */
[----:B------:R-:W-:Y:S02]  /*d4d0*/  F2FP.F16.F32.PACK_AB R10, R28, R154 ;  /* 0x0000009a1c0a723e */ /* 0x000fe400000000ff */
[----:B------:R-:W-:Y:S02]  /*d4e0*/  F2FP.F16.F32.PACK_AB R7, R47, R46 ;  /* 0x0000002e2f07723e */ /* 0x000fe400000000ff */
[----:B------:R-:W-:Y:S02]  /*d4f0*/  F2FP.F16.F32.PACK_AB R4, R32, R155 ;  /* 0x0000009b2004723e */ /* 0x000fe400000000ff */
[----:B------:R-:W-:Y:S02]  /*d500*/  F2FP.F16.F32.PACK_AB R5, R43, R42 ;  /* 0x0000002a2b05723e */ /* 0x000fe400000000ff */
[----:B------:R-:W-:-:S02]  /*d510*/  IADD3 R57, P4, R44, 0x60, RZ ;  /* 0x000000602c397810 */ /* 0x000fc40007f9e0ff */
[----:B------:R-:W-:Y:S02]  /*d520*/  F2FP.F16.F32.PACK_AB R6, R12, R36 ;  /* 0x000000240c06723e */ /* 0x000fe400000000ff */
[C---:B------:R-:W-:Y:S02]  /*d530*/  IADD3 R39, P3, R44.reuse, 0x2000, RZ ;  /* 0x000020002c277810 */ /* 0x040fe40007f7e0ff */
[C---:B------:R-:W-:Y:S02]  /*d540*/  IADD3 R53, P2, R44.reuse, 0x2020, RZ ;  /* 0x000020202c357810 */ /* 0x040fe40007f5e0ff */
[----:B------:R-:W-:Y:S02]  /*d550*/  IADD3 R47, P5, R44, 0x2060, RZ ;  /* 0x000020602c2f7810 */ /* 0x000fe40007fbe0ff */
[----:B------:R-:W-:Y:S02]  /*d560*/  SHF.R.U64 R48, R48, 0x3, RZ ;  /* 0x0000000330307819 */ /* 0x000fe400000012ff */
[----:B------:R-:W-:Y:S01]  /*d570*/  IADD3 R43, P1, R44, 0x4000, RZ ;  /* 0x000040002c2b7810 */ /* 0x000fe20007f3e0ff */
[----:B------:R-:W-:Y:S01]  /*d580*/  STSM.16.M88.4 [R24], R8 ;  /* 0x0000000818007844 */ /* 0x000fe20000000200 */
[----:B------:R-:W-:-:S02]  /*d590*/  LOP3.LUT R56, R57, 0x380, RZ, 0xc0, !PT ;  /* 0x0000038039387812 */ /* 0x000fc400078ec0ff */
[----:B------:R-:W-:Y:S01]  /*d5a0*/  LOP3.LUT R38, R39, 0x380, RZ, 0xc0, !PT ;  /* 0x0000038027267812 */ /* 0x000fe200078ec0ff */
[----:B------:R0:W-:Y:S01]  /*d5b0*/  STSM.16.M88.4 [R14], R4 ;  /* 0x000000040e007844 */ /* 0x0001e20000000200 */
[----:B------:R-:W-:Y:S02]  /*d5c0*/  LOP3.LUT R52, R53, 0x380, RZ, 0xc0, !PT ;  /* 0x0000038035347812 */ /* 0x000fe400078ec0ff */
[----:B------:R-:W-:Y:S02]  /*d5d0*/  LOP3.LUT R46, R47, 0x380, RZ, 0xc0, !PT ;  /* 0x000003802f2e7812 */ /* 0x000fe400078ec0ff */
[----:B------:R-:W-:Y:S01]  /*d5e0*/  LOP3.LUT R48, R48, R49, RZ, 0x3c, !PT ;  /* 0x0000003130307212 */ /* 0x000fe200078e3cff */
[----:B------:R-:W-:Y:S01]  /*d5f0*/  IMAD.X R49, RZ, RZ, R45, P6 ;  /* 0x000000ffff317224 */ /* 0x000fe200030e062d */
[----:B------:R-:W-:Y:S02]  /*d600*/  LOP3.LUT R42, R43, 0x380, RZ, 0xc0, !PT ;  /* 0x000003802b2a7812 */ /* 0x000fe400078ec0ff */
[----:B------:R-:W-:-:S02]  /*d610*/  SHF.R.U64 R56, R56, 0x3, RZ ;  /* 0x0000000338387819 */ /* 0x000fc400000012ff */
[----:B------:R-:W-:Y:S02]  /*d620*/  SHF.R.U64 R38, R38, 0x3, RZ ;  /* 0x0000000326267819 */ /* 0x000fe400000012ff */
[----:B------:R-:W-:Y:S02]  /*d630*/  SHF.R.U64 R52, R52, 0x3, RZ ;  /* 0x0000000334347819 */ /* 0x000fe400000012ff */
[----:B0-----:R-:W-:Y:S02]  /*d640*/  IADD3 R6, P6, R44, 0x6020, RZ ;  /* 0x000060202c067810 */ /* 0x001fe40007fde0ff */
[----:B------:R-:W-:Y:S02]  /*d650*/  SHF.R.U64 R46, R46, 0x3, RZ ;  /* 0x000000032e2e7819 */ /* 0x000fe400000012ff */
[----:B------:R-:W-:Y:S02]  /*d660*/  SHF.R.U64 R42, R42, 0x3, RZ ;  /* 0x000000032a2a7819 */ /* 0x000fe400000012ff */
[----:B------:R-:W-:-:S02]  /*d670*/  LOP3.LUT R7, R6, 0x380, RZ, 0xc0, !PT ;  /* 0x0000038006077812 */ /* 0x000fc400078ec0ff */
[----:B------:R-:W-:Y:S01]  /*d680*/  LOP3.LUT R56, R56, R57, RZ, 0x3c, !PT ;  /* 0x0000003938387212 */ /* 0x000fe200078e3cff */
[--C-:B------:R-:W-:Y:S01]  /*d690*/  IMAD.X R57, RZ, RZ, R45.reuse, P4 ;  /* 0x000000ffff397224 */ /* 0x100fe200020e062d */
[----:B------:R-:W-:Y:S02]  /*d6a0*/  LOP3.LUT R38, R38, R39, RZ, 0x3c, !PT ;  /* 0x0000002726267212 */ /* 0x000fe400078e3cff */
        /* <DEDUP_REMOVED lines=11> */
[----:B------:R-:W-:Y:S02]  /*d760*/  SHF.R.U64 R7, R7, 0x3, RZ ;  /* 0x0000000307077819 */ /* 0x000fe400000012ff */
[----:B------:R-:W-:-:S02]  /*d770*/  IADD3 R4, P5, R44, 0x6040, RZ ;  /* 0x000060402c047810 */ /* 0x000fc40007fbe0ff */
[----:B------:R-:W-:Y:S02]  /*d780*/  IADD3 R44, P1, R44, 0x6060, RZ ;  /* 0x000060602c2c7810 */ /* 0x000fe40007f3e0ff */
[----:B------:R-:W-:Y:S02]  /*d790*/  LOP3.LUT R6, R7, R6, RZ, 0x3c, !PT ;  /* 0x0000000607067212 */ /* 0x000fe400078e3cff */
[----:B------:R-:W-:Y:S02]  /*d7a0*/  LOP3.LUT R7, R4, 0x380, RZ, 0xc0, !PT ;  /* 0x0000038004077812 */ /* 0x000fe400078ec0ff */
[----:B------:R-:W-:Y:S02]  /*d7b0*/  LOP3.LUT R5, R44, 0x380, RZ, 0xc0, !PT ;  /* 0x000003802c057812 */ /* 0x000fe400078ec0ff */
[----:B------:R-:W-:Y:S02]  /*d7c0*/  LOP3.LUT R8, R9, 0x380, RZ, 0xc0, !PT ;  /* 0x0000038009087812 */ /* 0x000fe400078ec0ff */
[----:B------:R-:W-:-:S02]  /*d7d0*/  LOP3.LUT R10, R11, 0x380, RZ, 0xc0, !PT ;  /* 0x000003800b0a7812 */ /* 0x000fc400078ec0ff */
[----:B------:R-:W-:Y:S02]  /*d7e0*/  LOP3.LUT R30, R31, 0x380, RZ, 0xc0, !PT ;  /* 0x000003801f1e7812 */ /* 0x000fe400078ec0ff */
[----:B------:R-:W-:Y:S02]  /*d7f0*/  SHF.R.U64 R7, R7, 0x3, RZ ;  /* 0x0000000307077819 */ /* 0x000fe400000012ff */
[----:B------:R-:W-:Y:S02]  /*d800*/  SHF.R.U64 R5, R5, 0x3, RZ ;  /* 0x0000000305057819 */ /* 0x000fe400000012ff */
[----:B------:R-:W-:Y:S02]  /*d810*/  SHF.R.U64 R8, R8, 0x3, RZ ;  /* 0x0000000308087819 */ /* 0x000fe400000012ff */
[----:B------:R-:W-:Y:S02]  /*d820*/  SHF.R.U64 R10, R10, 0x3, RZ ;  /* 0x000000030a0a7819 */ /* 0x000fe400000012ff */
[----:B------:R-:W-:-:S02]  /*d830*/  LOP3.LUT R34, R35, 0x380, RZ, 0xc0, !PT ;  /* 0x0000038023227812 */ /* 0x000fc400078ec0ff */
        /* <DEDUP_REMOVED lines=9> */
[----:B------:R-:W-:-:S02]  /*d8d0*/  SHF.R.U64 R34, R34, 0x3, RZ ;  /* 0x0000000322227819 */ /* 0x000fc400000012ff */
[----:B------:R-:W-:Y:S02]  /*d8e0*/  LOP3.LUT R30, R30, R31, RZ, 0x3c, !PT ;  /* 0x0000001f1e1e7212 */ /* 0x000fe400078e3cff */
[----:B------:R-:W-:Y:S02]  /*d8f0*/  MOV R56, R56 ;  /* 0x0000003800387202 */ /* 0x000fe40000000f00 */
[----:B------:R-:W-:Y:S02]  /*d900*/  MOV R38, R38 ;  /* 0x0000002600267202 */ /* 0x000fe40000000f00 */
[----:B------:R-:W-:Y:S02]  /*d910*/  MOV R39, R48 ;  /* 0x0000003000277202 */ /* 0x000fe40000000f00 */
[----:B------:R-:W-:Y:S02]  /*d920*/  MOV R57, R46 ;  /* 0x0000002e00397202 */ /* 0x000fe40000000f00 */
[----:B------:R-:W-:-:S02]  /*d930*/  IADD3.X R31, RZ, R45, RZ, P3, !PT ;  /* 0x0000002dff1f7210 */ /* 0x000fc40001ffe4ff */
[----:B------:R-:W-:Y:S02]  /*d940*/  MOV R36, R52 ;  /* 0x0000003400247202 */ /* 0x000fe40000000f00 */
[----:B------:R-:W-:Y:S02]  /*d950*/  MOV R46, R6 ;  /* 0x00000006002e7202 */ /* 0x000fe40000000f00 */
[----:B------:R-:W-:Y:S02]  /*d960*/  MOV R48, R4 ;  /* 0x0000000400307202 */ /* 0x000fe40000000f00 */
[----:B------:R-:W-:Y:S02]  /*d970*/  MOV R47, R8 ;  /* 0x00000008002f7202 */ /* 0x000fe40000000f00 */
[----:B------:R-:W-:Y:S02]  /*d980*/  MOV R53, R10 ;  /* 0x0000000a00357202 */ /* 0x000fe40000000f00 */
[----:B------:R-:W-:-:S02]  /*d990*/  F2FP.F16.F32.PACK_AB R4, R160, R162 ;  /* 0x000000a2a004723e */ /* 0x000fc400000000ff */
[----:B------:R-:W-:Y:S02]  /*d9a0*/  F2FP.F16.F32.PACK_AB R5, R51, R50 ;  /* 0x000000323305723e */ /* 0x000fe400000000ff */
[----:B------:R-:W-:Y:S02]  /*d9b0*/  F2FP.F16.F32.PACK_AB R6, R158, R161 ;  /* 0x000000a19e06723e */ /* 0x000fe400000000ff */
[----:B------:R-:W-:Y:S02]  /*d9c0*/  F2FP.F16.F32.PACK_AB R7, R55, R54 ;  /* 0x000000363707723e */ /* 0x000fe400000000ff */
[----:B------:R-:W-:Y:S01]  /*d9d0*/  LOP3.LUT R34, R34, R35, RZ, 0x3c, !PT ;  /* 0x0000002322227212 */ /* 0x000fe200078e3cff */
[----:B------:R-:W-:Y:S01]  /*d9e0*/  IMAD.X R35, RZ, RZ, R45, P4 ;  /* 0x000000ffff237224 */ /* 0x000fe200020e062d */
[----:B------:R-:W-:Y:S02]  /*d9f0*/  F2FP.F16.F32.PACK_AB R8, R157, R159 ;  /* 0x0000009f9d08723e */ /* 0x000fe400000000ff */
[----:B------:R-:W-:-:S02]  /*da00*/  F2FP.F16.F32.PACK_AB R9, R59, R58 ;  /* 0x0000003a3b09723e */ /* 0x000fc400000000ff */
[----:B------:R-:W-:Y:S02]  /*da10*/  F2FP.F16.F32.PACK_AB R10, R61, R60 ;  /* 0x0000003c3d0a723e */ /* 0x000fe400000000ff */
[----:B------:R-:W-:Y:S02]  /*da20*/  F2FP.F16.F32.PACK_AB R11, R63, R62 ;  /* 0x0000003e3f0b723e */ /* 0x000fe400000000ff */
[----:B------:R-:W-:Y:S02]  /*da30*/  MOV R52, R30 ;  /* 0x0000001e00347202 */ /* 0x000fe40000000f00 */
[----:B------:R-:W-:Y:S02]  /*da40*/  F2FP.F16.F32.PACK_AB R12, R65, R64 ;  /* 0x00000040410c723e */ /* 0x000fe400000000ff */
[----:B------:R-:W-:Y:S02]  /*da50*/  F2FP.F16.F32.PACK_AB R14, R69, R68 ;  /* 0x00000044450e723e */ /* 0x000fe400000000ff */
[----:B------:R-:W-:-:S02]  /*da60*/  F2FP.F16.F32.PACK_AB R28, R73, R72 ;  /* 0x00000048491c723e */ /* 0x000fc400000000ff */
[----:B------:R-:W-:Y:S02]  /*da70*/  F2FP.F16.F32.PACK_AB R30, R77, R76 ;  /* 0x0000004c4d1e723e */ /* 0x000fe400000000ff */
[----:B------:R-:W-:Y:S01]  /*da80*/  F2FP.F16.F32.PACK_AB R31, R79, R78 ;  /* 0x0000004e4f1f723e */ /* 0x000fe200000000ff */
[----:B------:R0:W-:Y:S01]  /*da90*/  STSM.16.M88.4 [R56], R4 ;  /* 0x0000000438007844 */ /* 0x0001e20000000200 */
[----:B------:R-:W-:-:S03]  /*daa0*/  MOV R49, R34 ;  /* 0x0000002200317202 */ /* 0x000fc60000000f00 */
[----:B------:R2:W-:Y:S01]  /*dab0*/  STSM.16.M88.4 [R38], R8 ;  /* 0x0000000826007844 */ /* 0x0005e20000000200 */
[----:B------:R-:W-:Y:S02]  /*dac0*/  F2FP.F16.F32.PACK_AB R32, R81, R80 ;  /* 0x000000505120723e */ /* 0x000fe400000000ff */
[----:B------:R-:W-:Y:S01]  /*dad0*/  F2FP.F16.F32.PACK_AB R34, R85, R84 ;  /* 0x000000545522723e */ /* 0x000fe200000000ff */
[----:B------:R3:W-:Y:S01]  /*dae0*/  STSM.16.M88.4 [R36], R12 ;  /* 0x0000000c24007844 */ /* 0x0007e20000000200 */
[----:B------:R-:W-:Y:S02]  /*daf0*/  F2FP.F16.F32.PACK_AB R35, R87, R86 ;  /* 0x000000565723723e */ /* 0x000fe400000000ff */
[----:B------:R-:W-:Y:S01]  /*db00*/  MOV R24, R42 ;  /* 0x0000002a00187202 */ /* 0x000fe20000000f00 */
[----:B------:R4:W-:Y:S01]  /*db10*/  STSM.16.M88.4 [R39], R28 ;  /* 0x0000001c27007844 */ /* 0x0009e20000000200 */
[----:B------:R-:W-:Y:S02]  /*db20*/  F2FP.F16.F32.PACK_AB R42, R101, R100 ;  /* 0x00000064652a723e */ /* 0x000fe400000000ff */
[----:B------:R-:W-:-:S02]  /*db30*/  F2FP.F16.F32.PACK_AB R43, R103, R102 ;  /* 0x00000066672b723e */ /* 0x000fc400000000ff */
[----:B0-----:R-:W-:Y:S02]  /*db40*/  F2FP.F16.F32.PACK_AB R4, R105, R104 ;  /* 0x000000686904723e */ /* 0x001fe400000000ff */
[----:B--2---:R-:W-:Y:S02]  /*db50*/  F2FP.F16.F32.PACK_AB R38, R93, R92 ;  /* 0x0000005c5d26723e */ /* 0x004fe400000000ff */
[----:B------:R-:W-:Y:S02]  /*db60*/  F2FP.F16.F32.PACK_AB R5, R107, R106 ;  /* 0x0000006a6b05723e */ /* 0x000fe400000000ff */
[----:B---3--:R-:W-:Y:S02]  /*db70*/  F2FP.F16.F32.PACK_AB R36, R89, R88 ;  /* 0x000000585924723e */ /* 0x008fe400000000ff */
[----:B------:R-:W-:Y:S02]  /*db80*/  F2FP.F16.F32.PACK_AB R6, R109, R108 ;  /* 0x0000006c6d06723e */ /* 0x000fe400000000ff */
[----:B----4-:R-:W-:-:S02]  /*db90*/  F2FP.F16.F32.PACK_AB R39, R95, R94 ;  /* 0x0000005e5f27723e */ /* 0x010fc400000000ff */
[----:B------:R-:W-:Y:S01]  /*dba0*/  F2FP.F16.F32.PACK_AB R7, R111, R110 ;  /* 0x0000006e6f07723e */ /* 0x000fe200000000ff */
[----:B------:R0:W-:Y:S01]  /*dbb0*/  STSM.16.M88.4 [R57], R32 ;  /* 0x0000002039007844 */ /* 0x0001e20000000200 */
[----:B------:R-:W-:Y:S02]  /*dbc0*/  F2FP.F16.F32.PACK_AB R8, R113, R112 ;  /* 0x000000707108723e */ /* 0x000fe400000000ff */
[----:B------:R-:W-:Y:S02]  /*dbd0*/  F2FP.F16.F32.PACK_AB R9, R115, R114 ;  /* 0x000000727309723e */ /* 0x000fe400000000ff */
[----:B------:R-:W-:Y:S02]  /*dbe0*/  F2FP.F16.F32.PACK_AB R10, R117, R116 ;  /* 0x00000074750a723e */ /* 0x000fe400000000ff */
[----:B------:R-:W-:Y:S01]  /*dbf0*/  F2FP.F16.F32.PACK_AB R11, R119, R118 ;  /* 0x00000076770b723e */ /* 0x000fe200000000ff */
[----:B------:R-:W-:Y:S01]  /*dc00*/  STSM.16.M88.4 [R24], R36 ;  /* 0x0000002418007844 */ /* 0x000fe20000000200 */
[----:B------:R-:W-:-:S03]  /*dc10*/  IMAD.X R45, RZ, RZ, R45, P1 ;  /* 0x000000ffff2d7224 */ /* 0x000fc600008e062d */
[----:B------:R-:W-:Y:S01]  /*dc20*/  STSM.16.M88.4 [R47], R40 ;  /* 0x000000282f007844 */ /* 0x000fe20000000200 */
[----:B------:R-:W-:-:S03]  /*dc30*/  F2FP.F16.F32.PACK_AB R12, R121, R120 ;  /* 0x00000078790c723e */ /* 0x000fc600000000ff */
[----:B------:R-:W-:Y:S01]  /*dc40*/  STSM.16.M88.4 [R49], R4 ;  /* 0x0000000431007844 */ /* 0x000fe20000000200 */
[----:B------:R-:W-:Y:S02]  /*dc50*/  F2FP.F16.F32.PACK_AB R13, R123, R122 ;  /* 0x0000007a7b0d723e */ /* 0x000fe400000000ff */
[----:B------:R-:W-:Y:S01]  /*dc60*/  F2FP.F16.F32.PACK_AB R14, R125, R124 ;  /* 0x0000007c7d0e723e */ /* 0x000fe200000000ff */
[----:B------:R2:W-:Y:S01]  /*dc70*/  STSM.16.M88.4 [R52], R8 ;  /* 0x0000000834007844 */ /* 0x0005e20000000200 */
[----:B------:R-:W-:Y:S02]  /*dc80*/  F2FP.F16.F32.PACK_AB R15, R127, R126 ;  /* 0x0000007e7f0f723e */ /* 0x000fe400000000ff */
[----:B------:R-:W-:Y:S02]  /*dc90*/  ISETP.NE.U32.AND P0, PT, RZ, UR4, PT ;  /* 0x00000004ff007c0c */ /* 0x000fe4000bf05070 */
[----:B------:R-:W-:Y:S02]  /*dca0*/  F2FP.F16.F32.PACK_AB R28, R129, R128 ;  /* 0x00000080811c723e */ /* 0x000fe400000000ff */
[----:B------:R-:W-:-:S02]  /*dcb0*/  F2FP.F16.F32.PACK_AB R29, R131, R130 ;  /* 0x00000082831d723e */ /* 0x000fc400000000ff */
[----:B------:R-:W-:Y:S02]  /*dcc0*/  F2FP.F16.F32.PACK_AB R30, R133, R132 ;  /* 0x00000084851e723e */ /* 0x000fe400000000ff */
[----:B------:R-:W-:Y:S02]  /*dcd0*/  F2FP.F16.F32.PACK_AB R31, R135, R134 ;  /* 0x00000086871f723e */ /* 0x000fe400000000ff */
[----:B0-----:R-:W-:Y:S02]  /*dce0*/  F2FP.F16.F32.PACK_AB R32, R137, R136 ;  /* 0x000000888920723e */ /* 0x001fe400000000ff */
[----:B--2---:R-:W-:Y:S02]  /*dcf0*/  IADD3 R8, P1, R70, UR4, RZ ;  /* 0x0000000446087c10 */ /* 0x004fe4000ff3e0ff */
[----:B------:R-:W-:Y:S02]  /*dd00*/  F2FP.F16.F32.PACK_AB R33, R139, R138 ;  /* 0x0000008a8b21723e */ /* 0x000fe400000000ff */
[----:B------:R-:W-:-:S02]  /*dd10*/  F2FP.F16.F32.PACK_AB R34, R141, R140 ;  /* 0x0000008c8d22723e */ /* 0x000fc400000000ff */
[----:B------:R-:W-:Y:S02]  /*dd20*/  F2FP.F16.F32.PACK_AB R35, R143, R142 ;  /* 0x0000008e8f23723e */ /* 0x000fe400000000ff */
[----:B------:R-:W-:Y:S02]  /*dd30*/  MOV R44, R44 ;  /* 0x0000002c002c7202 */ /* 0x000fe40000000f00 */
[----:B------:R-:W-:Y:S02]  /*dd40*/  F2FP.F16.F32.PACK_AB R4, R145, R144 ;  /* 0x000000909104723e */ /* 0x000fe400000000ff */
[----:B------:R-:W-:Y:S02]  /*dd50*/  F2FP.F16.F32.PACK_AB R5, R147, R146 ;  /* 0x000000929305723e */ /* 0x000fe400000000ff */
[----:B------:R-:W-:Y:S02]  /*dd60*/  F2FP.F16.F32.PACK_AB R6, R149, R148 ;  /* 0x000000949506723e */ /* 0x000fe400000000ff */
[----:B------:R-:W-:Y:S01]  /*dd70*/  F2FP.F16.F32.PACK_AB R7, R151, R150 ;  /* 0x000000969707723e */ /* 0x000fe200000000ff */
[----:B------:R-:W-:Y:S01]  /*dd80*/  STSM.16.M88.4 [R53], R12 ;  /* 0x0000000c35007844 */ /* 0x000fe20000000200 */
[----:B------:R-:W-:-:S02]  /*dd90*/  ISETP.NE.AND.EX P0, PT, RZ, UR5, PT, P0 ;  /* 0x00000005ff007c0c */ /* 0x000fc4000bf05300 */
[----:B------:R-:W-:Y:S01]  /*dda0*/  IADD3.X R9, R66, UR5, RZ, P1, !PT ;  /* 0x0000000542097c10 */ /* 0x000fe20008ffe4ff */
[----:B------:R-:W-:Y:S01]  /*ddb0*/  ULDC.64 UR4, c[0x0][0xc08] ;  /* 0x0003020000047ab9 */ /* 0x000fe20000000a00 */
[----:B------:R-:W-:Y:S01]  /*ddc0*/  STSM.16.M88.4 [R46], R28 ;  /* 0x0000001c2e007844 */ /* 0x000fe20000000200 */
[----:B------:R-:W-:-:S03]  /*ddd0*/  ISETP.NE.U32.AND P6, PT, RZ, UR4, PT ;  /* 0x00000004ff007c0c */ /* 0x000fc6000bfc5070 */
[----:B------:R-:W-:Y:S01]  /*dde0*/  STSM.16.M88.4 [R48], R32 ;  /* 0x0000002030007844 */ /* 0x000fe20000000200 */
[----:B------:R-:W-:-:S03]  /*ddf0*/  ISETP.NE.AND.EX P6, PT, RZ, UR5, PT, P6 ;  /* 0x00000005ff007c0c */ /* 0x000fc6000bfc5360 */
[----:B------:R0:W-:Y:S01]  /*de00*/  STSM.16.M88.4 [R44], R4 ;  /* 0x000000042c007844 */ /* 0x0001e20000000200 */
[----:B------:R-:W-:Y:S01]  /*de10*/  IMAD.MOV.U32 R80, RZ, RZ, RZ ;  /* 0x000000ffff507224 */ /* 0x000fe200078e00ff */
[----:B------:R-:W-:Y:S08]  /*de20*/  BAR.SYNC.DEFER_BLOCKING 0x1, 0x100 ;  /* 0x0044000000007b1d */ /* 0x000ff00000010000 */
[----:B0-----:R-:W-:Y:S01]  /*de30*/  @P6 IADD3 R4, P4, R70, UR4, RZ ;  /* 0x0000000446046c10 */ /* 0x001fe2000ff9e0ff */
[----:B------:R-:W-:-:S02]  /*de40*/  ULDC UR4, c[0x0][0xa88] ;  /* 0x0002a20000047ab9 */ /* 0x000fc40000000800 */
[----:B------:R-:W-:Y:S01]  /*de50*/  IMAD.U32 R24, RZ, RZ, UR4 ;  /* 0x00000004ff187e24 */ /* 0x000fe2000f8e00ff */
[----:B------:R-:W-:Y:S01]  /*de60*/  @P6 IADD3.X R5, R66, UR5, RZ, P4, !PT ;  /* 0x0000000542056c10 */ /* 0x000fe2000a7fe4ff */
[----:B------:R0:W5:Y:S04]  /*de70*/  @P0 LDG.E R80, desc[UR40][R8.64] ;  /* 0x0000002808500981 */ /* 0x000168000c1e1900 */
[----:B------:R0:W5:Y:S01]  /*de80*/  @P6 LDG.E R24, desc[UR40][R4.64] ;  /* 0x0000002804186981 */ /* 0x000162000c1e1900 */
[----:B------:R-:W2:Y:S02]  /*de90*/  S2R R90, SR_TID.X ;  /* 0x00000000005a7919 */ /* 0x000ea40000002100 */
[----:B--2---:R-:W-:-:S05]  /*dea0*/  VIADD R90, R90, 0xffffff80 ;  /* 0xffffff805a5a7836 */ /* 0x004fca0000000000 */
[----:B------:R-:W-:-:S04]  /*deb0*/  SHF.R.S32.HI R97, RZ, 0x1f, R90 ;  /* 0x0000001fff617819 */ /* 0x000fc8000001145a */
[----:B------:R-:W-:-:S04]  /*dec0*/  LEA.HI R97, R97, R90, RZ, 0x3 ;  /* 0x0000005a61617211 */ /* 0x000fc800078f18ff */
[----:B------:R-:W-:-:S04]  /*ded0*/  SHF.R.S32.HI R97, RZ, 0x3, R97 ;  /* 0x00000003ff617819 */ /* 0x000fc80000011461 */
[----:B------:R-:W-:-:S05]  /*dee0*/  LEA R11, R97, R192, 0x6 ;  /* 0x000000c0610b7211 */ /* 0x000fca00078e30ff */
[----:B------:R-:W-:-:S03]  /*def0*/  IMAD.WIDE R20, R11, 0x2, R20 ;  /* 0x000000020b147825 */ /* 0x000fc600078e0214 */
[C---:B------:R-:W-:Y:S02]  /*df00*/  IADD3 R11, P1, R20.reuse, 0x1000, RZ ;  /* 0x00001000140b7810 */ /* 0x040fe40007f3e0ff */
[C---:B------:R-:W-:Y:S02]  /*df10*/  IADD3 R13, P2, R20.reuse, 0x2000, RZ ;  /* 0x00002000140d7810 */ /* 0x040fe40007f5e0ff */
[C---:B------:R-:W-:Y:S02]  /*df20*/  IADD3 R29, P3, R20.reuse, 0x3000, RZ ;  /* 0x00003000141d7810 */ /* 0x040fe40007f7e0ff */
[----:B------:R-:W-:Y:S02]  /*df30*/  IADD3 R33, P4, R20, 0x4000, RZ ;  /* 0x0000400014217810 */ /* 0x000fe40007f9e0ff */
[----:B------:R-:W-:Y:S02]  /*df40*/  LOP3.LUT R10, R11, 0x380, RZ, 0xc0, !PT ;  /* 0x000003800b0a7812 */ /* 0x000fe400078ec0ff */
[----:B------:R-:W-:-:S02]  /*df50*/  LOP3.LUT R12, R13, 0x380, RZ, 0xc0, !PT ;  /* 0x000003800d0c7812 */ /* 0x000fc400078ec0ff */
[----:B------:R-:W-:Y:S02]  /*df60*/  LOP3.LUT R28, R29, 0x380, RZ, 0xc0, !PT ;  /* 0x000003801d1c7812 */ /* 0x000fe400078ec0ff */
[----:B------:R-:W-:Y:S02]  /*df70*/  LOP3.LUT R32, R33, 0x380, RZ, 0xc0, !PT ;  /* 0x0000038021207812 */ /* 0x000fe400078ec0ff */
[----:B------:R-:W-:Y:S02]  /*df80*/  SHF.R.U64 R10, R10, 0x3, RZ ;  /* 0x000000030a0a7819 */ /* 0x000fe400000012ff */
[----:B------:R-:W-:Y:S02]  /*df90*/  SHF.R.U64 R12, R12, 0x3, RZ ;  /* 0x000000030c0c7819 */ /* 0x000fe400000012ff */
[----:B------:R-:W-:Y:S02]  /*dfa0*/  SHF.R.U64 R28, R28, 0x3, RZ ;  /* 0x000000031c1c7819 */ /* 0x000fe400000012ff */
[----:B------:R-:W-:-:S02]  /*dfb0*/  SHF.R.U64 R32, R32, 0x3, RZ ;  /* 0x0000000320207819 */ /* 0x000fc400000012ff */
[----:B------:R-:W-:Y:S02]  /*dfc0*/  IADD3 R37, P5, R20, 0x5000, RZ ;  /* 0x0000500014257810 */ /* 0x000fe40007fbe0ff */
        /* <DEDUP_REMOVED lines=8> */
[----:B------:R-:W-:-:S02]  /*e050*/  P2R R6, PR, RZ, 0x20 ;  /* 0x00000020ff067803 */ /* 0x000fc40000000000 */
[C---:B------:R-:W-:Y:S02]  /*e060*/  IADD3 R41, P1, R20.reuse, 0x6000, RZ ;  /* 0x0000600014297810 */ /* 0x040fe40007f3e0ff */
[C---:B------:R-:W-:Y:S02]  /*e070*/  IADD3 R45, P2, R20.reuse, 0x7000, RZ ;  /* 0x00007000142d7810 */ /* 0x040fe40007f5e0ff */
[C---:B------:R-:W-:Y:S02]  /*e080*/  IADD3 R49, P3, R20.reuse, 0x8000, RZ ;  /* 0x0000800014317810 */ /* 0x040fe40007f7e0ff */
[C---:B------:R-:W-:Y:S02]  /*e090*/  IADD3 R53, P4, R20.reuse, 0x9000, RZ ;  /* 0x0000900014357810 */ /* 0x040fe40007f9e0ff */
[----:B------:R-:W-:Y:S02]  /*e0a0*/  IADD3 R57, P5, R20, 0xa000, RZ ;  /* 0x0000a00014397810 */ /* 0x000fe40007fbe0ff */
[----:B------:R-:W-:-:S02]  /*e0b0*/  LOP3.LUT R36, R37, 0x380, RZ, 0xc0, !PT ;  /* 0x0000038025247812 */ /* 0x000fc400078ec0ff */
[----:B------:R-:W-:Y:S02]  /*e0c0*/  LOP3.LUT R40, R41, 0x380, RZ, 0xc0, !PT ;  /* 0x0000038029287812 */ /* 0x000fe400078ec0ff */
[----:B------:R-:W-:Y:S02]  /*e0d0*/  LOP3.LUT R44, R45, 0x380, RZ, 0xc0, !PT ;  /* 0x000003802d2c7812 */ /* 0x000fe400078ec0ff */
[----:B------:R-:W-:Y:S02]  /*e0e0*/  LOP3.LUT R48, R49, 0x380, RZ, 0xc0, !PT ;  /* 0x0000038031307812 */ /* 0x000fe400078ec0ff */
[----:B------:R-:W-:Y:S02]  /*e0f0*/  LOP3.LUT R52, R53, 0x380, RZ, 0xc0, !PT ;  /* 0x0000038035347812 */ /* 0x000fe400078ec0ff */
[----:B------:R-:W-:Y:S02]  /*e100*/  LOP3.LUT R56, R57, 0x380, RZ, 0xc0, !PT ;  /* 0x0000038039387812 */ /* 0x000fe400078ec0ff */
[----:B------:R-:W-:-:S02]  /*e110*/  SHF.R.U64 R36, R36, 0x3, RZ ;  /* 0x0000000324247819 */ /* 0x000fc400000012ff */
[----:B------:R-:W-:Y:S02]  /*e120*/  SHF.R.U64 R40, R40, 0x3, RZ ;  /* 0x0000000328287819 */ /* 0x000fe400000012ff */
[----:B------:R-:W-:Y:S02]  /*e130*/  SHF.R.U64 R44, R44, 0x3, RZ ;  /* 0x000000032c2c7819 */ /* 0x000fe400000012ff */
[----:B------:R-:W-:Y:S02]  /*e140*/  SHF.R.U64 R48, R48, 0x3, RZ ;  /* 0x0000000330307819 */ /* 0x000fe400000012ff */
[----:B------:R-:W-:Y:S02]  /*e150*/  SHF.R.U64 R52, R52, 0x3, RZ ;  /* 0x0000000334347819 */ /* 0x000fe400000012ff */
[----:B------:R-:W-:Y:S02]  /*e160*/  SHF.R.U64 R56, R56, 0x3, RZ ;  /* 0x0000000338387819 */ /* 0x000fe400000012ff */
[----:B------:R-:W-:-:S02]  /*e170*/  LOP3.LUT R36, R36, R37, RZ, 0x3c, !PT ;  /* 0x0000002524247212 */ /* 0x000fc400078e3cff */
[----:B------:R-:W-:Y:S02]  /*e180*/  LOP3.LUT R40, R40, R41, RZ, 0x3c, !PT ;  /* 0x0000002928287212 */ /* 0x000fe400078e3cff */
[----:B------:R-:W-:Y:S02]  /*e190*/  LOP3.LUT R44, R44, R45, RZ, 0x3c, !PT ;  /* 0x0000002d2c2c7212 */ /* 0x000fe400078e3cff */
[----:B------:R-:W-:Y:S02]  /*e1a0*/  LOP3.LUT R48, R48, R49, RZ, 0x3c, !PT ;  /* 0x0000003130307212 */ /* 0x000fe400078e3cff */
[----:B------:R-:W-:Y:S02]  /*e1b0*/  LOP3.LUT R52, R52, R53, RZ, 0x3c, !PT ;  /* 0x0000003534347212 */ /* 0x000fe400078e3cff */
[----:B------:R-:W-:Y:S01]  /*e1c0*/  LOP3.LUT R56, R56, R57, RZ, 0x3c, !PT ;  /* 0x0000003938387212 */ /* 0x000fe200078e3cff */
[----:B0-----:R-:W-:Y:S06]  /*e1d0*/  @P6 BRA `(.L_x_706) ;  /* 0x0000000000106947 */ /* 0x001fec0003800000 */
[----:B------:R-:W-:Y:S05]  /*e1e0*/  @!P0 BRA `(.L_x_706) ;  /* 0x00000000000c8947 */ /* 0x000fea0003800000 */
[----:B------:R-:W2:Y:S04]  /*e1f0*/  LDG.E R5, desc[UR40][R8.64] ;  /* 0x0000002808057981 */ /* 0x000ea8000c1e1900 */
[----:B-----5:R-:W2:Y:S02]  /*e200*/  LDG.E R24, desc[UR40][R8.64+0x4] ;  /* 0x0000042808187981 */ /* 0x020ea4000c1e1900 */
[----:B--2---:R-:W-:-:S07]  /*e210*/  IMAD.IADD R24, R24, 0x1, -R5 ;  /* 0x0000000118187824 */ /* 0x004fce00078e0a05 */
.L_x_706:
[----:B------:R-:W2:Y:S01]  /*e220*/  LDL.LU R9, [R1+0x20] ;  /* 0x0000200001097983 */ /* 0x000ea20000300800 */
[----:B------:R-:W-:-:S03]  /*e230*/  ISETP.NE.AND P6, PT, R6, RZ, PT ;  /* 0x000000ff0600720c */ /* 0x000fc60003fc5270 */
[----:B------:R-:W3:Y:S01]  /*e240*/  LDL.LU R8, [R1+0x40] ;  /* 0x0000400001087983 */ /* 0x000ee20000300800 */
[----:B------:R-:W0:Y:S01]  /*e250*/  S2R R5, SR_TID.X ;  /* 0x0000000000057919 */ /* 0x000e220000002100 */
[--C-:B------:R-:W-:Y:S02]  /*e260*/  IMAD.X R57, RZ, RZ, R21.reuse, P5 ;  /* 0x000000ffff397224 */ /* 0x100fe400028e0615 */
[----:B------:R-:W-:Y:S01]  /*e270*/  IMAD.X R37, RZ, RZ, R21, P6 ;  /* 0x000000ffff257224 */ /* 0x000fe200030e0615 */
[----:B------:R-:W4:Y:S04]  /*e280*/  LDL R86, [R1+0x14] ;  /* 0x0000140001567983 */ /* 0x000f280000100800 */
[----:B------:R0:W5:Y:S02]  /*e290*/  LDL R84, [R1+0x38] ;  /* 0x0000380001547983 */ /* 0x0001640000100800 */
[----:B0-----:R-:W-:-:S04]  /*e2a0*/  IADD3 R5, R5, -0x80, RZ ;  /* 0xffffff8005057810 */ /* 0x001fc80007ffe0ff */
[----:B------:R-:W-:-:S04]  /*e2b0*/  SHF.R.S32.HI R4, RZ, 0x1f, R5 ;  /* 0x0000001fff047819 */ /* 0x000fc80000011405 */
[----:B------:R-:W-:-:S04]  /*e2c0*/  LEA.HI R4, R4, R5, RZ, 0x7 ;  /* 0x0000000504047211 */ /* 0x000fc800078f38ff */
[----:B------:R-:W-:-:S06]  /*e2d0*/  SHF.R.S32.HI R4, RZ, 0x7, R4 ;  /* 0x00000007ff047819 */ /* 0x000fcc0000011404 */
[----:B------:R-:W0:Y:S01]  /*e2e0*/  SHFL.IDX PT, R4, R4, RZ, 0x1f ;  /* 0x00001fff04047589 */ /* 0x000e2200000e0000 */
[--C-:B------:R-:W-:Y:S01]  /*e2f0*/  IMAD.X R41, RZ, RZ, R21.reuse, P1 ;  /* 0x000000ffff297224 */ /* 0x100fe200008e0615 */
[C---:B------:R-:W-:Y:S01]  /*e300*/  IADD3 R61, P6, R20.reuse, 0xb000, RZ ;  /* 0x0000b000143d7810 */ /* 0x040fe20007fde0ff */
[--C-:B------:R-:W-:Y:S01]  /*e310*/  IMAD.X R45, RZ, RZ, R21.reuse, P2 ;  /* 0x000000ffff2d7224 */ /* 0x100fe200010e0615 */
[C---:B------:R-:W-:Y:S01]  /*e320*/  IADD3 R65, P1, R20.reuse, 0xc000, RZ ;  /* 0x0000c00014417810 */ /* 0x040fe20007f3e0ff */
[--C-:B------:R-:W-:Y:S01]  /*e330*/  IMAD.X R49, RZ, RZ, R21.reuse, P3 ;  /* 0x000000ffff317224 */ /* 0x100fe200018e0615 */
[C---:B------:R-:W-:Y:S01]  /*e340*/  IADD3 R69, P2, R20.reuse, 0xd000, RZ ;  /* 0x0000d00014457810 */ /* 0x040fe20007f5e0ff */
[----:B------:R-:W-:Y:S01]  /*e350*/  IMAD.X R53, RZ, RZ, R21, P4 ;  /* 0x000000ffff357224 */ /* 0x000fe200020e0615 */
[C---:B------:R-:W-:Y:S02]  /*e360*/  IADD3 R73, P3, R20.reuse, 0xe000, RZ ;  /* 0x0000e00014497810 */ /* 0x040fe40007f7e0ff */
[----:B------:R-:W-:-:S02]  /*e370*/  IADD3 R7, P4, R20, 0xf000, RZ ;  /* 0x0000f00014077810 */ /* 0x000fc40007f9e0ff */
[----:B------:R-:W-:Y:S02]  /*e380*/  LOP3.LUT R60, R61, 0x380, RZ, 0xc0, !PT ;  /* 0x000003803d3c7812 */ /* 0x000fe400078ec0ff */
[----:B------:R-:W-:Y:S02]  /*e390*/  LOP3.LUT R64, R65, 0x380, RZ, 0xc0, !PT ;  /* 0x0000038041407812 */ /* 0x000fe400078ec0ff */
[----:B------:R-:W-:Y:S02]  /*e3a0*/  LOP3.LUT R68, R69, 0x380, RZ, 0xc0, !PT ;  /* 0x0000038045447812 */ /* 0x000fe400078ec0ff */
[----:B------:R-:W-:Y:S02]  /*e3b0*/  LOP3.LUT R72, R73, 0x380, RZ, 0xc0, !PT ;  /* 0x0000038049487812 */ /* 0x000fe400078ec0ff */
[----:B0-----:R-:W-:Y:S02]  /*e3c0*/  ISETP.NE.AND P5, PT, R4, RZ, PT ;  /* 0x000000ff0400720c */ /* 0x001fe40003fa5270 */
[----:B------:R-:W-:-:S02]  /*e3d0*/  LOP3.LUT R5, R20, 0x380, RZ, 0xc0, !PT ;  /* 0x0000038014057812 */ /* 0x000fc400078ec0ff */
[----:B------:R-:W-:Y:S02]  /*e3e0*/  LOP3.LUT R6, R7, 0x380, RZ, 0xc0, !PT ;  /* 0x0000038007067812 */ /* 0x000fe400078ec0ff */
[----:B------:R-:W-:Y:S02]  /*e3f0*/  SHF.R.U64 R60, R60, 0x3, RZ ;  /* 0x000000033c3c7819 */ /* 0x000fe400000012ff */
[----:B------:R-:W-:Y:S02]  /*e400*/  SHF.R.U64 R64, R64, 0x3, RZ ;  /* 0x0000000340407819 */ /* 0x000fe400000012ff */
[----:B------:R-:W-:Y:S02]  /*e410*/  SHF.R.U64 R68, R68, 0x3, RZ ;  /* 0x0000000344447819 */ /* 0x000fe400000012ff */
[----:B------:R-:W-:Y:S02]  /*e420*/  SHF.R.U64 R72, R72, 0x3, RZ ;  /* 0x0000000348487819 */ /* 0x000fe400000012ff */
[----:B------:R-:W-:-:S02]  /*e430*/  SHF.R.U64 R5, R5, 0x3, RZ ;  /* 0x0000000305057819 */ /* 0x000fc400000012ff */
[----:B------:R-:W-:Y:S01]  /*e440*/  SHF.R.U64 R6, R6, 0x3, RZ ;  /* 0x0000000306067819 */ /* 0x000fe200000012ff */
[--C-:B------:R-:W-:Y:S01]  /*e450*/  IMAD.X R77, RZ, RZ, R21.reuse, P4 ;  /* 0x000000ffff4d7224 */ /* 0x100fe200020e0615 */
[----:B------:R-:W-:Y:S02]  /*e460*/  LOP3.LUT R60, R60, R61, RZ, 0x3c, !PT ;  /* 0x0000003d3c3c7212 */ /* 0x000fe400078e3cff */
[----:B------:R-:W-:Y:S01]  /*e470*/  LOP3.LUT R64, R64, R65, RZ, 0x3c, !PT ;  /* 0x0000004140407212 */ /* 0x000fe200078e3cff */
[--C-:B------:R-:W-:Y:S01]  /*e480*/  IMAD.X R65, RZ, RZ, R21.reuse, P1 ;  /* 0x000000ffff417224 */ /* 0x100fe200008e0615 */
[----:B------:R-:W-:Y:S01]  /*e490*/  LOP3.LUT R68, R68, R69, RZ, 0x3c, !PT ;  /* 0x0000004544447212 */ /* 0x000fe200078e3cff */
[--C-:B------:R-:W-:Y:S01]  /*e4a0*/  IMAD.X R69, RZ, RZ, R21.reuse, P2 ;  /* 0x000000ffff457224 */ /* 0x100fe200010e0615 */
[----:B------:R-:W-:Y:S01]  /*e4b0*/  LOP3.LUT R72, R72, R73, RZ, 0x3c, !PT ;  /* 0x0000004948487212 */ /* 0x000fe200078e3cff */
[--C-:B------:R-:W-:Y:S01]  /*e4c0*/  IMAD.X R73, RZ, RZ, R21.reuse, P3 ;  /* 0x000000ffff497224 */ /* 0x100fe200018e0615 */
[----:B------:R-:W-:Y:S01]  /*e4d0*/  LOP3.LUT R4, R5, R20, RZ, 0x3c, !PT ;  /* 0x0000001405047212 */ /* 0x000fe200078e3cff */
[----:B------:R-:W-:Y:S01]  /*e4e0*/  IMAD.MOV.U32 R5, RZ, RZ, R21 ;  /* 0x000000ffff057224 */ /* 0x000fe200078e0015 */
[----:B------:R-:W-:-:S02]  /*e4f0*/  IADD3.X R61, RZ, R21, RZ, P6, !PT ;  /* 0x00000015ff3d7210 */ /* 0x000fc400037fe4ff */
[----:B------:R-:W-:Y:S02]  /*e500*/  LOP3.LUT R76, R6, R7, RZ, 0x3c, !PT ;  /* 0x00000007064c7212 */ /* 0x000fe400078e3cff */
[----:B-----5:R-:W-:Y:S02]  /*e510*/  SHF.R.S32.HI R21, RZ, 0x1f, R80 ;  /* 0x0000001fff157819 */ /* 0x020fe40000011450 */
[----:B--2---:R-:W-:Y:S02]  /*e520*/  SEL R81, R9, RZ, !P0 ;  /* 0x000000ff09517207 */ /* 0x004fe40004000000 */
[----:B---3--:R-:W-:Y:S02]  /*e530*/  SEL R82, R8, RZ, !P0 ;  /* 0x000000ff08527207 */ /* 0x008fe40004000000 */
[----:B----4-:R-:W-:Y:S01]  /*e540*/  SHF.R.S32.HI R83, RZ, 0x1f, R86 ;  /* 0x0000001fff537819 */ /* 0x010fe20000011456 */
[----:B------:R-:W-:Y:S06]  /*e550*/  @P5 BRA `(.L_x_707) ;  /* 0x0000000000bc5947 */ /* 0x000fec0003800000 */
[----:B------:R-:W2:Y:S01]  /*e560*/  LDL R8, [R1+0x58] ;  /* 0x0000580001087983 */ /* 0x000ea20000100800 */
[----:B------:R-:W0:Y:S01]  /*e570*/  LDC R35, c[0x0][0xbe8] ;  /* 0x0002fa00ff237b82 */ /* 0x000e220000000800 */
[----:B------:R-:W-:Y:S01]  /*e580*/  ULDC.64 UR4, c[0x0][0xb90] ;  /* 0x0002e40000047ab9 */ /* 0x000fe20000000a00 */
[----:B------:R-:W-:Y:S01]  /*e590*/  MOV R6, R80 ;  /* 0x0000005000067202 */ /* 0x000fe20000000f00 */
[----:B------:R-:W-:Y:S01]  /*e5a0*/  IMAD.MOV.U32 R7, RZ, RZ, R21 ;  /* 0x000000ffff077224 */ /* 0x000fe200078e0015 */
[----:B------:R-:W-:-:S03]  /*e5b0*/  LEA R30, R84, R194, 0x6 ;  /* 0x000000c2541e7211 */ /* 0x000fc600078e30ff */
[----:B------:R-:W-:Y:S01]  /*e5c0*/  IMAD.WIDE.U32 R6, R86, UR4, R6 ;  /* 0x0000000456067c25 */ /* 0x000fe2000f8e0006 */
[----:B0-----:R-:W-:-:S13]  /*e5d0*/  ISETP.NE.AND P0, PT, R35, 0x1, PT ;  /* 0x000000012300780c */ /* 0x001fda0003f05270 */
[----:B------:R-:W0:Y:S08]  /*e5e0*/  @P0 LDC R9, c[0x0][0xbec] ;  /* 0x0002fb00ff090b82 */ /* 0x000e300000000800 */
[----:B------:R-:W3:Y:S01]  /*e5f0*/  @P0 LDC R31, c[0x0][0xbf0] ;  /* 0x0002fc00ff1f0b82 */ /* 0x000ee20000000800 */
[----:B--2---:R-:W-:Y:S02]  /*e600*/  IMAD R20, R84, 0x40, R8 ;  /* 0x0000004054147824 */ /* 0x004fe400078e0208 */
[----:B------:R-:W-:-:S04]  /*e610*/  IMAD R8, R83, UR4, RZ ;  /* 0x0000000453087c24 */ /* 0x000fc8000f8e02ff */
[----:B------:R-:W-:Y:S01]  /*e620*/  IMAD R15, R86, UR5, R8 ;  /* 0x00000005560f7c24 */ /* 0x000fe2000f8e0208 */
[----:B------:R-:W-:Y:S01]  /*e630*/  ULDC.64 UR4, c[0x0][0xb98] ;  /* 0x0002e60000047ab9 */ /* 0x000fe20000000a00 */
[----:B0-----:R-:W-:-:S04]  /*e640*/  @P0 IMAD.HI.U32 R8, R20, R9, RZ ;  /* 0x0000000914080227 */ /* 0x001fc800078e00ff */
[----:B------:R-:W-:Y:S01]  /*e650*/  IMAD.MOV.U32 R9, RZ, RZ, R20 ;  /* 0x000000ffff097224 */ /* 0x000fe200078e0014 */
[----:B---3--:R-:W-:Y:S01]  /*e660*/  @P0 SHF.R.U32.HI R9, RZ, R31, R8 ;  /* 0x0000001fff090219 */ /* 0x008fe20000011608 */
[----:B------:R-:W-:Y:S02]  /*e670*/  IMAD.IADD R7, R7, 0x1, R15 ;  /* 0x0000000107077824 */ /* 0x000fe400078e020f */
[----:B------:R-:W-:Y:S01]  /*e680*/  IMAD R8, R82, UR4, RZ ;  /* 0x0000000452087c24 */ /* 0x000fe2000f8e02ff */
[--C-:B------:R-:W-:Y:S01]  /*e690*/  SHF.R.S32.HI R31, RZ, 0x1f, R9.reuse ;  /* 0x0000001fff1f7819 */ /* 0x100fe20000011409 */
[----:B------:R-:W-:Y:S02]  /*e6a0*/  IMAD.MOV R14, RZ, RZ, -R9 ;  /* 0x000000ffff0e7224 */ /* 0x000fe400078e0a09 */
[----:B------:R-:W-:-:S04]  /*e6b0*/  IMAD.WIDE.U32 R6, R81, UR4, R6 ;  /* 0x0000000451067c25 */ /* 0x000fc8000f8e0006 */
[----:B------:R-:W-:Y:S01]  /*e6c0*/  IMAD R15, R35, R14, R20 ;  /* 0x0000000e230f7224 */ /* 0x000fe200078e0214 */
[----:B------:R-:W-:Y:S01]  /*e6d0*/  IADD3 R6, P0, R9, R6, RZ ;  /* 0x0000000609067210 */ /* 0x000fe20007f1e0ff */
[----:B------:R-:W-:Y:S01]  /*e6e0*/  IMAD R14, R81, UR5, R8 ;  /* 0x00000005510e7c24 */ /* 0x000fe2000f8e0208 */
[----:B------:R-:W-:Y:S01]  /*e6f0*/  ULDC.64 UR4, c[0x0][0xb88] ;  /* 0x0002e20000047ab9 */ /* 0x000fe20000000a00 */
[----:B------:R-:W-:Y:S01]  /*e700*/  IMAD R35, R24, R35, RZ ;  /* 0x0000002318237224 */ /* 0x000fe200078e02ff */
[----:B------:R-:W-:Y:S02]  /*e710*/  SHF.R.S32.HI R8, RZ, 0x1f, R15 ;  /* 0x0000001fff087819 */ /* 0x000fe4000001140f */
[----:B------:R-:W-:Y:S01]  /*e720*/  IADD3.X R7, R31, R7, R14, P0, !PT ;  /* 0x000000071f077210 */ /* 0x000fe200007fe40e */
[----:B------:R-:W-:Y:S02]  /*e730*/  IMAD.MOV R31, RZ, RZ, -R211 ;  /* 0x000000ffff1f7224 */ /* 0x000fe400078e0ad3 */
[----:B------:R-:W-:-:S02]  /*e740*/  IMAD R8, R8, UR4, RZ ;  /* 0x0000000408087c24 */ /* 0x000fc4000f8e02ff */
[----:B------:R-:W-:-:S04]  /*e750*/  IMAD.WIDE.U32 R6, R15, UR4, R6 ;  /* 0x000000040f067c25 */ /* 0x000fc8000f8e0006 */
[----:B------:R-:W-:Y:S01]  /*e760*/  IMAD R15, R15, UR5, R8 ;  /* 0x000000050f0f7c24 */ /* 0x000fe2000f8e0208 */
[----:B------:R-:W-:Y:S01]  /*e770*/  ULDC.64 UR4, c[0x0][0xb50] ;  /* 0x0002d40000047ab9 */ /* 0x000fe20000000a00 */
[----:B------:R-:W-:Y:S02]  /*e780*/  VIADD R14, R30, 0x8 ;  /* 0x000000081e0e7836 */ /* 0x000fe40000000000 */
[----:B------:R-:W-:Y:S01]  /*e790*/  IMAD.IADD R7, R7, 0x1, R15 ;  /* 0x0000000107077824 */ /* 0x000fe200078e020f */
[----:B------:R-:W-:-:S04]  /*e7a0*/  LEA R15, P0, R6, UR4, 0x2 ;  /* 0x00000004060f7c11 */ /* 0x000fc8000f8010ff */
[----:B------:R-:W-:Y:S01]  /*e7b0*/  LEA.HI.X R20, R6, UR5, R7, 0x2, P0 ;  /* 0x0000000506147c11 */ /* 0x000fe200080f1407 */
[----:B------:R-:W-:Y:S01]  /*e7c0*/  SHFL.IDX PT, R8, R15, 0x1, 0x1c1f ;  /* 0x003c1f000f087f89 */ /* 0x000fe200000e0000 */
[----:B------:R-:W-:-:S03]  /*e7d0*/  ISETP.NE.AND P0, PT, R210, R31, PT ;  /* 0x0000001fd200720c */ /* 0x000fc60003f05270 */
[----:B------:R-:W-:Y:S01]  /*e7e0*/  SHFL.IDX PT, R6, R15, RZ, 0x1c1f ;  /* 0x001c1fff0f067589 */ /* 0x000fe200000e0000 */
[-C--:B------:R-:W-:Y:S02]  /*e7f0*/  ISETP.GE.OR P1, PT, R30, R35.reuse, P0 ;  /* 0x000000231e00720c */ /* 0x080fe40000726670 */
[----:B------:R-:W-:Y:S01]  /*e800*/  ISETP.GE.OR P0, PT, R14, R35, P0 ;  /* 0x000000230e00720c */ /* 0x000fe20000706670 */
[----:B------:R-:W0:Y:S04]  /*e810*/  SHFL.IDX PT, R7, R20, RZ, 0x1c1f ;  /* 0x001c1fff14077589 */ /* 0x000e2800000e0000 */
[----:B------:R-:W2:Y:S06]  /*e820*/  SHFL.IDX PT, R9, R20, 0x1, 0x1c1f ;  /* 0x003c1f0014097f89 */ /* 0x000eac00000e0000 */
[----:B0-----:R0:W-:Y:S04]  /*e830*/  @!P1 ST.E desc[UR40][R6.64], R3 ;  /* 0x0000000306009985 */ /* 0x0011e8000c101928 */
[----:B--2---:R0:W-:Y:S02]  /*e840*/  @!P0 ST.E desc[UR40][R8.64], R0 ;  /* 0x0000000008008985 */ /* 0x0041e4000c101928 */
.L_x_707:
[----:B------:R-:W2:Y:S01]  /*e850*/  LDC R87, c[0x0][0xbe8] ;  /* 0x0002fa00ff577b82 */ /* 0x000ea20000000800 */
[----:B------:R-:W-:Y:S01]  /*e860*/  ULDC.64 UR4, c[0x0][0xaa0] ;  /* 0x0002a80000047ab9 */ /* 0x000fe20000000a00 */
[----:B0-----:R-:W5:Y:S01]  /*e870*/  LD.E.128 R4, desc[UR40][R4.64] ;  /* 0x0000002804047980 */ /* 0x001f62000c101d00 */
[----:B------:R-:W-:-:S03]  /*e880*/  IMAD R21, R21, UR4, RZ ;  /* 0x0000000415157c24 */ /* 0x000fc6000f8e02ff */
[----:B------:R-:W5:Y:S01]  /*e890*/  LD.E.128 R8, desc[UR40][R10.64] ;  /* 0x000000280a087980 */ /* 0x000f62000c101d00 */
[C---:B------:R-:W-:Y:S02]  /*e8a0*/  IMAD R3, R80.reuse, UR5, R21 ;  /* 0x0000000550037c24 */ /* 0x040fe4000f8e0215 */
[----:B------:R-:W-:Y:S01]  /*e8b0*/  IMAD.WIDE.U32 R20, R80, UR4, RZ ;  /* 0x0000000450147c25 */ /* 0x000fe2000f8e00ff */
[----:B------:R-:W-:Y:S01]  /*e8c0*/  SHF.R.S32.HI R0, RZ, 0x1f, R90 ;  /* 0x0000001fff007819 */ /* 0x000fe2000001145a */
[----:B------:R-:W-:Y:S01]  /*e8d0*/  ULDC.64 UR4, c[0x0][0xae8] ;  /* 0x0002ba0000047ab9 */ /* 0x000fe20000000a00 */
[----:B------:R-:W5:Y:S04]  /*e8e0*/  LD.E.128 R12, desc[UR40][R12.64] ;  /* 0x000000280c0c7980 */ /* 0x000f68000c101d00 */
[----:B------:R-:W5:Y:S04]  /*e8f0*/  LD.E.128 R28, desc[UR40][R28.64] ;  /* 0x000000281c1c7980 */ /* 0x000f68000c101d00 */
[----:B------:R-:W5:Y:S01]  /*e900*/  LD.E.128 R32, desc[UR40][R32.64] ;  /* 0x0000002820207980 */ /* 0x000f62000c101d00 */
[----:B--2---:R-:W-:Y:S01]  /*e910*/  ISETP.NE.AND P1, PT, R87, 0x1, PT ;  /* 0x000000015700780c */ /* 0x004fe20003f25270 */
[----:B------:R-:W-:-:S02]  /*e920*/  IMAD.IADD R21, R21, 0x1, R3 ;  /* 0x0000000115157824 */ /* 0x000fc400078e0203 */
[----:B------:R-:W5:Y:S01]  /*e930*/  LD.E.128 R36, desc[UR40][R36.64] ;  /* 0x0000002824247980 */ /* 0x000f62000c101d00 */
[----:B------:R-:W0:Y:S01]  /*e940*/  LDC R3, c[0x0][0xac8] ;  /* 0x0002b200ff037b82 */ /* 0x000e220000000800 */
[----:B------:R-:W-:Y:S01]  /*e950*/  LEA.HI R0, R0, R90, RZ, 0x3 ;  /* 0x0000005a00007211 */ /* 0x000fe200078f18ff */
[----:B------:R-:W-:Y:S01]  /*e960*/  IMAD R83, R83, UR4, RZ ;  /* 0x0000000453537c24 */ /* 0x000fe2000f8e02ff */
[----:B------:R-:W5:Y:S04]  /*e970*/  LD.E.128 R40, desc[UR40][R40.64] ;  /* 0x0000002828287980 */ /* 0x000f68000c101d00 */
[----:B------:R-:W5:Y:S02]  /*e980*/  LD.E.128 R44, desc[UR40][R44.64] ;  /* 0x000000282c2c7980 */ /* 0x000f64000c101d00 */
[----:B------:R-:W2:Y:S01]  /*e990*/  @P1 LDC R85, c[0x0][0xbec] ;  /* 0x0002fb00ff551b82 */ /* 0x000ea20000000800 */
[----:B------:R-:W-:Y:S01]  /*e9a0*/  LOP3.LUT R0, R0, 0xfffffff8, RZ, 0xc0, !PT ;  /* 0xfffffff800007812 */ /* 0x000fe200078ec0ff */
[----:B------:R-:W5:Y:S04]  /*e9b0*/  LD.E.128 R48, desc[UR40][R48.64] ;  /* 0x0000002830307980 */ /* 0x000f68000c101d00 */
[----:B------:R-:W5:Y:S02]  /*e9c0*/  LD.E.128 R52, desc[UR40][R52.64] ;  /* 0x0000002834347980 */ /* 0x000f64000c101d00 */
[----:B------:R-:W3:Y:S01]  /*e9d0*/  @P1 LDC R89, c[0x0][0xbf0] ;  /* 0x0002fc00ff591b82 */ /* 0x000ee20000000800 */
[C---:B------:R-:W-:Y:S01]  /*e9e0*/  IMAD R83, R86.reuse, UR5, R83 ;  /* 0x0000000556537c24 */ /* 0x040fe2000f8e0253 */
[----:B------:R-:W5:Y:S01]  /*e9f0*/  LD.E.128 R56, desc[UR40][R56.64] ;  /* 0x0000002838387980 */ /* 0x000f62000c101d00 */
[----:B------:R-:W-:Y:S01]  /*ea00*/  IMAD.WIDE.U32 R20, R86, UR4, R20 ;  /* 0x0000000456147c25 */ /* 0x000fe2000f8e0014 */
[----:B------:R-:W-:-:S02]  /*ea10*/  ULDC.64 UR4, c[0x0][0xaf0] ;  /* 0x0002bc0000047ab9 */ /* 0x000fc40000000a00 */
[----:B------:R-:W5:Y:S01]  /*ea20*/  LD.E.128 R60, desc[UR40][R60.64] ;  /* 0x000000283c3c7980 */ /* 0x000f62000c101d00 */
[----:B------:R-:W-:Y:S02]  /*ea30*/  IMAD.IADD R0, R90, 0x1, -R0 ;  /* 0x000000015a007824 */ /* 0x000fe400078e0a00 */
[----:B------:R-:W-:Y:S01]  /*ea40*/  IMAD R82, R82, UR4, RZ ;  /* 0x0000000452527c24 */ /* 0x000fe2000f8e02ff */
[----:B------:R-:W5:Y:S01]  /*ea50*/  LD.E.128 R64, desc[UR40][R64.64] ;  /* 0x0000002840407980 */ /* 0x000f62000c101d00 */
[----:B------:R-:W-:Y:S02]  /*ea60*/  IMAD R0, R0, 0x20, R97 ;  /* 0x0000002000007824 */ /* 0x000fe400078e0261 */
[----:B------:R-:W-:Y:S01]  /*ea70*/  IMAD.IADD R21, R21, 0x1, R83 ;  /* 0x0000000115157824 */ /* 0x000fe200078e0253 */
[----:B------:R-:W-:Y:S01]  /*ea80*/  IADD3 R100, R192, 0x40, RZ ;  /* 0x00000040c0647810 */ /* 0x000fe20007ffe0ff */
[----:B------:R-:W-:Y:S01]  /*ea90*/  IMAD R83, R81, UR5, R82 ;  /* 0x0000000551537c24 */ /* 0x000fe2000f8e0252 */
[----:B------:R-:W5:Y:S01]  /*eaa0*/  LD.E.128 R68, desc[UR40][R68.64] ;  /* 0x0000002844447980 */ /* 0x000f62000c101d00 */
[----:B------:R-:W-:Y:S01]  /*eab0*/  IMAD R82, R84, 0x40, R0 ;  /* 0x0000004054527824 */ /* 0x000fe200078e0200 */
[----:B0-----:R-:W-:Y:S01]  /*eac0*/  ISETP.GE.AND P0, PT, R100, R3, PT ;  /* 0x000000036400720c */ /* 0x001fe20003f06270 */
[----:B------:R-:W-:Y:S01]  /*ead0*/  VIADD R98, R192, 0x80 ;  /* 0x00000080c0627836 */ /* 0x000fe20000000000 */
[----:B------:R-:W5:Y:S01]  /*eae0*/  LD.E.128 R72, desc[UR40][R72.64] ;  /* 0x0000002848487980 */ /* 0x000f62000c101d00 */
[----:B--2---:R-:W-:Y:S01]  /*eaf0*/  @P1 IMAD.HI.U32 R0, R82, R85, RZ ;  /* 0x0000005552001227 */ /* 0x004fe200078e00ff */
[----:B------:R-:W-:-:S02]  /*eb00*/  SEL R80, RZ, 0xffffffff, P0 ;  /* 0xffffffffff507807 */ /* 0x000fc40000000000 */
[----:B------:R-:W5:Y:S01]  /*eb10*/  LD.E.128 R76, desc[UR40][R76.64] ;  /* 0x000000284c4c7980 */ /* 0x000f62000c101d00 */
[----:B------:R-:W-:Y:S01]  /*eb20*/  IMAD.WIDE.U32 R20, R81, UR4, R20 ;  /* 0x0000000451147c25 */ /* 0x000fe2000f8e0014 */
[----:B------:R-:W-:Y:S01]  /*eb30*/  ISETP.GE.AND P0, PT, R98, R3, PT ;  /* 0x000000036200720c */ /* 0x000fe20003f06270 */
[----:B------:R-:W-:Y:S01]  /*eb40*/  ULDC.64 UR4, c[0x0][0xae0] ;  /* 0x0002b80000047ab9 */ /* 0x000fe20000000a00 */
[C---:B------:R-:W-:Y:S01]  /*eb50*/  IADD3 R94, R192.reuse, 0x100, RZ ;  /* 0x00000100c05e7810 */ /* 0x040fe20007ffe0ff */
[----:B------:R-:W-:Y:S01]  /*eb60*/  IMAD.MOV.U32 R81, RZ, RZ, R82 ;  /* 0x000000ffff517224 */ /* 0x000fe200078e0052 */
[----:B---3--:R-:W-:Y:S01]  /*eb70*/  @P1 SHF.R.U32.HI R81, RZ, R89, R0 ;  /* 0x00000059ff511219 */ /* 0x008fe20000011600 */
[C---:B------:R-:W-:Y:S01]  /*eb80*/  VIADD R96, R192.reuse, 0xc0 ;  /* 0x000000c0c0607836 */ /* 0x040fe20000000000 */
[-C--:B------:R-:W-:Y:S01]  /*eb90*/  ISETP.GE.AND P1, PT, R192, R3.reuse, PT ;  /* 0x00000003c000720c */ /* 0x080fe20003f26270 */
[----:B------:R-:W-:Y:S01]  /*eba0*/  IMAD.SHL.U32 R85, R80, 0x2, RZ ;  /* 0x0000000250557824 */ /* 0x000fe200078e00ff */
[----:B------:R-:W-:Y:S01]  /*ebb0*/  SEL R80, RZ, 0xffffffff, P0 ;  /* 0xffffffffff507807 */ /* 0x000fe20000000000 */
[----:B------:R-:W-:Y:S01]  /*ebc0*/  IMAD.IADD R21, R21, 0x1, R83 ;  /* 0x0000000115157824 */ /* 0x000fe200078e0253 */
[----:B------:R-:W-:Y:S01]  /*ebd0*/  SEL R0, RZ, 0x1, P1 ;  /* 0x00000001ff007807 */ /* 0x000fe20000800000 */
[--C-:B------:R-:W-:Y:S01]  /*ebe0*/  IMAD.MOV R83, RZ, RZ, -R81.reuse ;  /* 0x000000ffff537224 */ /* 0x100fe200078e0a51 */
[----:B------:R-:W-:Y:S01]  /*ebf0*/  ISETP.GE.AND P0, PT, R96, R3, PT ;  /* 0x000000036000720c */ /* 0x000fe20003f06270 */
[----:B------:R-:W-:Y:S01]  /*ec00*/  VIADD R92, R192, 0x140 ;  /* 0x00000140c05c7836 */ /* 0x000fe20000000000 */
[----:B------:R-:W-:Y:S01]  /*ec10*/  LOP3.LUT R0, R85, 0x2, R0, 0xe2, !PT ;  /* 0x0000000255007812 */ /* 0x000fe200078ee200 */
[----:B------:R-:W-:Y:S01]  /*ec20*/  IMAD.SHL.U32 R85, R80, 0x4, RZ ;  /* 0x0000000450557824 */ /* 0x000fe200078e00ff */
[----:B------:R-:W-:Y:S01]  /*ec30*/  SEL R80, RZ, 0xffffffff, P0 ;  /* 0xffffffffff507807 */ /* 0x000fe20000000000 */
[----:B------:R-:W-:Y:S01]  /*ec40*/  IMAD R83, R87, R83, R82 ;  /* 0x0000005357537224 */ /* 0x000fe200078e0252 */
[-C--:B------:R-:W-:Y:S01]  /*ec50*/  ISETP.GE.AND P0, PT, R94, R3.reuse, PT ;  /* 0x000000035e00720c */ /* 0x080fe20003f06270 */
[----:B------:R-:W-:Y:S01]  /*ec60*/  @!PT LDS RZ, [RZ] ;  /* 0x00000000fffff984 */ /* 0x000fe20000000800 */
[----:B------:R-:W-:Y:S01]  /*ec70*/  @!PT LDS RZ, [RZ] ;  /* 0x00000000fffff984 */ /* 0x000fe20000000800 */
[----:B------:R-:W-:Y:S01]  /*ec80*/  @!PT LDS RZ, [RZ] ;  /* 0x00000000fffff984 */ /* 0x000fe20000000800 */
[----:B------:R-:W-:Y:S01]  /*ec90*/  @!PT LDS RZ, [RZ] ;  /* 0x00000000fffff984 */ /* 0x000fe20000000800 */
[----:B------:R0:W-:Y:S06]  /*eca0*/  MEMBAR.ALL.CTA ;  /* 0x0000000000007992 */ /* 0x0001ec0000008000 */
[----:B0-----:R-:W0:Y:S01]  /*ecb0*/  FENCE.VIEW.ASYNC.S ;  /* 0x00000000000073c6 */ /* 0x001e220000000000 */
[----:B------:R-:W-:Y:S01]  /*ecc0*/  LOP3.LUT R0, R85, 0x4, R0, 0xe2, !PT ;  /* 0x0000000455007812 */ /* 0x000fe200078ee200 */
[----:B------:R-:W-:Y:S01]  /*ecd0*/  IMAD.SHL.U32 R85, R80, 0x8, RZ ;  /* 0x0000000850557824 */ /* 0x000fe200078e00ff */
[----:B------:R-:W-:Y:S01]  /*ece0*/  SHF.R.S32.HI R82, RZ, 0x1f, R81 ;  /* 0x0000001fff527819 */ /* 0x000fe20000011451 */
[----:B------:R-:W-:Y:S01]  /*ecf0*/  VIADD R90, R192, 0x180 ;  /* 0x00000180c05a7836 */ /* 0x000fe20000000000 */
[----:B------:R-:W-:Y:S01]  /*ed00*/  SEL R80, RZ, 0xffffffff, P0 ;  /* 0xffffffffff507807 */ /* 0x000fe20000000000 */
[----:B------:R-:W-:Y:S01]  /*ed10*/  IMAD.WIDE.U32 R20, R81, UR4, R20 ;  /* 0x0000000451147c25 */ /* 0x000fe2000f8e0014 */
[-C--:B------:R-:W-:Y:S01]  /*ed20*/  ISETP.GE.AND P0, PT, R92, R3.reuse, PT ;  /* 0x000000035c00720c */ /* 0x080fe20003f06270 */
[----:B------:R-:W-:Y:S01]  /*ed30*/  BSSY B1, `(.L_x_708) ;  /* 0x0000050000017945 */ /* 0x000fe20003800000 */
[----:B------:R-:W-:Y:S01]  /*ed40*/  LOP3.LUT R0, R85, 0x8, R0, 0xe2, !PT ;  /* 0x0000000855007812 */ /* 0x000fe200078ee200 */
[----:B------:R-:W-:Y:S01]  /*ed50*/  IMAD R82, R82, UR4, RZ ;  /* 0x0000000452527c24 */ /* 0x000fe2000f8e02ff */
[----:B------:R-:W-:Y:S01]  /*ed60*/  IADD3 R93, R192, 0x140, RZ ;  /* 0x00000140c05d7810 */ /* 0x000fe20007ffe0ff */
[----:B------:R-:W-:Y:S01]  /*ed70*/  IMAD.SHL.U32 R89, R80, 0x10, RZ ;  /* 0x0000001050597824 */ /* 0x000fe200078e00ff */
[----:B------:R-:W-:Y:S01]  /*ed80*/  SEL R80, RZ, 0xffffffff, P0 ;  /* 0xffffffffff507807 */ /* 0x000fe20000000000 */
[----:B------:R-:W-:Y:S01]  /*ed90*/  IMAD R85, R81, UR5, R82 ;  /* 0x0000000551557c24 */ /* 0x000fe2000f8e0252 */
[----:B------:R-:W-:Y:S01]  /*eda0*/  SHF.R.S32.HI R81, RZ, 0x1f, R83 ;  /* 0x0000001fff517819 */ /* 0x000fe20000011453 */
[----:B------:R-:W-:Y:S01]  /*edb0*/  ULDC.64 UR4, c[0x0][0xad8] ;  /* 0x0002b60000047ab9 */ /* 0x000fe20000000a00 */
[----:B------:R-:W-:Y:S01]  /*edc0*/  LOP3.LUT R0, R89, 0x10, R0, 0xe2, !PT ;  /* 0x0000001059007812 */ /* 0x000fe200078ee200 */
[----:B------:R-:W-:Y:S01]  /*edd0*/  IMAD.SHL.U32 R89, R80, 0x20, RZ ;  /* 0x0000002050597824 */ /* 0x000fe200078e00ff */
[----:B------:R-:W-:Y:S01]  /*ede0*/  ISETP.GE.AND P0, PT, R90, R3, PT ;  /* 0x000000035a00720c */ /* 0x000fe20003f06270 */
[----:B------:R-:W-:Y:S01]  /*edf0*/  IMAD R87, R24, R87, RZ ;  /* 0x0000005718577224 */ /* 0x000fe200078e02ff */
[----:B------:R-:W-:Y:S01]  /*ee00*/  IADD3 R21, R21, R85, RZ ;  /* 0x0000005515157210 */ /* 0x000fe20007ffe0ff */
[----:B------:R-:W-:Y:S01]  /*ee10*/  IMAD R24, R81, UR4, RZ ;  /* 0x0000000451187c24 */ /* 0x000fe2000f8e02ff */
[----:B------:R-:W-:Y:S01]  /*ee20*/  LOP3.LUT R0, R89, 0x20, R0, 0xe2, !PT ;  /* 0x0000002059007812 */ /* 0x000fe200078ee200 */
[----:B------:R-:W-:Y:S01]  /*ee30*/  IMAD R86, R84, 0x40, R97 ;  /* 0x0000004054567824 */ /* 0x000fe200078e0261 */
[----:B------:R-:W-:Y:S01]  /*ee40*/  SEL R81, RZ, 0x40, P0 ;  /* 0x00000040ff517807 */ /* 0x000fe20000000000 */
[----:B------:R-:W-:Y:S01]  /*ee50*/  VIADD R88, R192, 0x1c0 ;  /* 0x000001c0c0587836 */ /* 0x000fe20000000000 */
[----:B------:R-:W-:Y:S01]  /*ee60*/  SHF.R.S32.HI R93, RZ, 0x1f, R93 ;  /* 0x0000001fff5d7819 */ /* 0x000fe2000001145d */
[C---:B------:R-:W-:Y:S01]  /*ee70*/  IMAD R85, R83.reuse, UR5, R24 ;  /* 0x0000000553557c24 */ /* 0x040fe2000f8e0218 */
[----:B------:R-:W-:Y:S01]  /*ee80*/  LOP3.LUT R24, R0, R81, RZ, 0xfc, !PT ;  /* 0x0000005100187212 */ /* 0x000fe200078efcff */
[----:B------:R-:W-:Y:S01]  /*ee90*/  IMAD.WIDE.U32 R20, R83, UR4, R20 ;  /* 0x0000000453147c25 */ /* 0x000fe2000f8e0014 */
[----:B------:R-:W-:Y:S01]  /*eea0*/  ISETP.GE.AND P1, PT, R86, R87, PT ;  /* 0x000000575600720c */ /* 0x000fe20003f26270 */
[----:B------:R-:W-:Y:S01]  /*eeb0*/  ULDC.64 UR4, c[0x0][0xa80] ;  /* 0x0002a00000047ab9 */ /* 0x000fe20000000a00 */
[----:B------:R-:W-:Y:S01]  /*eec0*/  ISETP.GE.AND P0, PT, R88, R3, PT ;  /* 0x000000035800720c */ /* 0x000fe20003f06270 */
[----:B------:R-:W-:Y:S01]  /*eed0*/  VIADD R0, R2, 0x28c20 ;  /* 0x00028c2002007836 */ /* 0x000fe20000000000 */
[----:B------:R-:W-:Y:S01]  /*eee0*/  LEA R84, P2, R20, UR4, 0x1 ;  /* 0x0000000414547c11 */ /* 0x000fe2000f8408ff */
[----:B------:R-:W-:Y:S01]  /*eef0*/  IMAD.IADD R81, R21, 0x1, R85 ;  /* 0x0000000115517824 */ /* 0x000fe200078e0255 */
[----:B------:R-:W-:Y:S01]  /*ef00*/  SEL R21, RZ, 0x80, P0 ;  /* 0x00000080ff157807 */ /* 0x000fe20000000000 */
[C---:B------:R-:W-:Y:S01]  /*ef10*/  VIADD R89, R192.reuse, 0x1c0 ;  /* 0x000001c0c0597836 */ /* 0x040fe20000000000 */
[----:B------:R-:W-:Y:S01]  /*ef20*/  PRMT R0, RZ, 0x654, R0 ;  /* 0x00000654ff007816 */ /* 0x000fe20000000000 */
[----:B------:R-:W-:Y:S01]  /*ef30*/  VIADD R91, R192, 0x180 ;  /* 0x00000180c05b7836 */ /* 0x000fe20000000000 */
[----:B------:R-:W-:Y:S01]  /*ef40*/  LEA.HI.X R85, R20, UR5, R81, 0x1, P2 ;  /* 0x0000000514557c11 */ /* 0x000fe200090f0c51 */
[C---:B------:R-:W-:Y:S01]  /*ef50*/  VIADD R95, R192.reuse, 0x100 ;  /* 0x00000100c05f7836 */ /* 0x040fe20000000000 */
[----:B0-----:R0:W-:Y:S01]  /*ef60*/  SYNCS.ARRIVE.TRANS64.RED.A1T0 RZ, [R0+URZ], RZ ;  /* 0x000000ff00ff79a7 */ /* 0x0011e2000810043f */
[C---:B------:R-:W-:Y:S01]  /*ef70*/  VIADD R97, R192.reuse, 0xc0 ;  /* 0x000000c0c0617836 */ /* 0x040fe20000000000 */
[----:B------:R2:W3:Y:S01]  /*ef80*/  SHFL.IDX PT, R20, R84, RZ, 0x181f ;  /* 0x00181fff54147589 */ /* 0x0004e200000e0000 */
[C---:B------:R-:W-:Y:S01]  /*ef90*/  VIADD R99, R192.reuse, 0x80 ;  /* 0x00000080c0637836 */ /* 0x040fe20000000000 */
[----:B------:R-:W-:Y:S01]  /*efa0*/  SHF.R.S32.HI R89, RZ, 0x1f, R89 ;  /* 0x0000001fff597819 */ /* 0x000fe20000011459 */
[----:B------:R-:W-:Y:S01]  /*efb0*/  VIADD R101, R192, 0x40 ;  /* 0x00000040c0657836 */ /* 0x000fe20000000000 */
[----:B------:R-:W-:-:S02]  /*efc0*/  SHF.R.S32.HI R91, RZ, 0x1f, R91 ;  /* 0x0000001fff5b7819 */ /* 0x000fc4000001145b */
[----:B0-----:R-:W-:Y:S02]  /*efd0*/  LOP3.LUT R0, R24, R21, RZ, 0xfc, !PT ;  /* 0x0000001518007212 */ /* 0x001fe400078efcff */
[----:B------:R2:W0:Y:S01]  /*efe0*/  SHFL.IDX PT, R21, R85, RZ, 0x181f ;  /* 0x00181fff55157589 */ /* 0x00042200000e0000 */
[----:B------:R-:W-:Y:S02]  /*eff0*/  SHF.R.S32.HI R95, RZ, 0x1f, R95 ;  /* 0x0000001fff5f7819 */ /* 0x000fe4000001145f */
[----:B------:R-:W-:Y:S02]  /*f000*/  SHF.R.S32.HI R97, RZ, 0x1f, R97 ;  /* 0x0000001fff617819 */ /* 0x000fe40000011461 */
[----:B------:R-:W-:Y:S02]  /*f010*/  SHF.R.S32.HI R99, RZ, 0x1f, R99 ;  /* 0x0000001fff637819 */ /* 0x000fe40000011463 */
[----:B------:R-:W-:Y:S01]  /*f020*/  SHF.R.S32.HI R101, RZ, 0x1f, R101 ;  /* 0x0000001fff657819 */ /* 0x000fe20000011465 */
[----:B--2---:R-:W-:Y:S06]  /*f030*/  @P1 BRA `(.L_x_709) ;  /* 0x00000000007c1947 */ /* 0x004fec0003800000 */
[-C--:B------:R-:W-:Y:S02]  /*f040*/  ISETP.GE.AND P1, PT, R100, R3.reuse, PT ;  /* 0x000000036400720c */ /* 0x080fe40003f26270 */
[-C--:B------:R-:W-:Y:S02]  /*f050*/  ISETP.GE.AND P0, PT, R192, R3.reuse, PT ;  /* 0x00000003c000720c */ /* 0x080fe40003f06270 */
[-C--:B------:R-:W-:Y:S02]  /*f060*/  ISETP.GE.AND P5, PT, R98, R3.reuse, PT ;  /* 0x000000036200720c */ /* 0x080fe40003fa6270 */
[----:B------:R-:W-:-:S07]  /*f070*/  ISETP.GE.AND P3, PT, R96, R3, PT ;  /* 0x000000036000720c */ /* 0x000fce0003f66270 */
[----:B---3--:R-:W-:Y:S02]  /*f080*/  @!P1 LEA R80, P2, R100, R20, 0x1 ;  /* 0x0000001464509211 */ /* 0x008fe400078408ff */
[----:B0-----:R-:W-:Y:S02]  /*f090*/  @!P0 IMAD.WIDE R82, R192, 0x2, R20 ;  /* 0x00000002c0528825 */ /* 0x001fe400078e0214 */
[----:B------:R-:W-:Y:S02]  /*f0a0*/  @!P1 LEA.HI.X R81, R100, R21, R101, 0x1, P2 ;  /* 0x0000001564519211 */ /* 0x000fe400010f0c65 */
[----:B------:R-:W-:Y:S01]  /*f0b0*/  ISETP.GE.AND P2, PT, R94, R3, PT ;  /* 0x000000035e00720c */ /* 0x000fe20003f46270 */
[----:B-----5:R0:W-:Y:S01]  /*f0c0*/  @!P0 ST.E.128 desc[UR40][R82.64], R4 ;  /* 0x0000000452008985 */ /* 0x0201e2000c101d28 */
[----:B------:R-:W-:-:S03]  /*f0d0*/  LOP3.LUT P0, RZ, R24, 0x40, RZ, 0xc0, !PT ;  /* 0x0000004018ff7812 */ /* 0x000fc6000780c0ff */
[----:B------:R2:W-:Y:S01]  /*f0e0*/  @!P1 ST.E.128 desc[UR40][R80.64], R12 ;  /* 0x0000000c50009985 */ /* 0x0005e2000c101d28 */
[----:B------:R-:W-:Y:S02]  /*f0f0*/  ISETP.GE.AND P1, PT, R92, R3, PT ;  /* 0x000000035c00720c */ /* 0x000fe40003f26270 */
[-C--:B0-----:R-:W-:Y:S02]  /*f100*/  @!P5 LEA R4, P4, R98, R20.reuse, 0x1 ;  /* 0x000000146204d211 */ /* 0x081fe400078808ff */
[-C--:B------:R-:W-:Y:S02]  /*f110*/  @!P3 LEA R6, P6, R96, R20.reuse, 0x1 ;  /* 0x000000146006b211 */ /* 0x080fe400078c08ff */
[-C--:B------:R-:W-:Y:S02]  /*f120*/  @!P5 LEA.HI.X R5, R98, R21.reuse, R99, 0x1, P4 ;  /* 0x000000156205d211 */ /* 0x080fe400020f0c63 */
[----:B------:R-:W-:Y:S02]  /*f130*/  LOP3.LUT P4, RZ, R0, 0x80, RZ, 0xc0, !PT ;  /* 0x0000008000ff7812 */ /* 0x000fe4000788c0ff */
[----:B------:R-:W-:Y:S01]  /*f140*/  @!P3 LEA.HI.X R7, R96, R21, R97, 0x1, P6 ;  /* 0x000000156007b211 */ /* 0x000fe200030f0c61 */
[----:B------:R4:W-:Y:S01]  /*f150*/  @!P5 ST.E.128 desc[UR40][R4.64], R32 ;  /* 0x000000200400d985 */ /* 0x0009e2000c101d28 */
[----:B------:R-:W-:-:S02]  /*f160*/  @!P2 LEA R82, P5, R94, R20, 0x1 ;  /* 0x000000145e52a211 */ /* 0x000fc400078a08ff */
[-C--:B--2---:R-:W-:Y:S01]  /*f170*/  @!P1 LEA R12, P6, R92, R20.reuse, 0x1 ;  /* 0x000000145c0c9211 */ /* 0x084fe200078c08ff */
[----:B------:R4:W-:Y:S01]  /*f180*/  @!P3 ST.E.128 desc[UR40][R6.64], R40 ;  /* 0x000000280600b985 */ /* 0x0009e2000c101d28 */
[-C--:B------:R-:W-:Y:S02]  /*f190*/  @P0 LEA R14, P3, R90, R20.reuse, 0x1 ;  /* 0x000000145a0e0211 */ /* 0x080fe400078608ff */
[-C--:B------:R-:W-:Y:S02]  /*f1a0*/  @!P2 LEA.HI.X R83, R94, R21.reuse, R95, 0x1, P5 ;  /* 0x000000155e53a211 */ /* 0x080fe400028f0c5f */
[-C--:B------:R-:W-:Y:S02]  /*f1b0*/  @!P1 LEA.HI.X R13, R92, R21.reuse, R93, 0x1, P6 ;  /* 0x000000155c0d9211 */ /* 0x080fe400030f0c5d */
[----:B------:R-:W-:Y:S01]  /*f1c0*/  @P4 LEA R20, P5, R88, R20, 0x1 ;  /* 0x0000001458144211 */ /* 0x000fe200078a08ff */
[----:B------:R4:W-:Y:S01]  /*f1d0*/  @!P2 ST.E.128 desc[UR40][R82.64], R48 ;  /* 0x000000305200a985 */ /* 0x0009e2000c101d28 */
[----:B------:R-:W-:-:S02]  /*f1e0*/  @P0 LEA.HI.X R15, R90, R21, R91, 0x1, P3 ;  /* 0x000000155a0f0211 */ /* 0x000fc400018f0c5b */
[----:B------:R-:W-:Y:S01]  /*f1f0*/  @P4 LEA.HI.X R21, R88, R21, R89, 0x1, P5 ;  /* 0x0000001558154211 */ /* 0x000fe200028f0c59 */
[----:B------:R4:W-:Y:S04]  /*f200*/  @!P1 ST.E.128 desc[UR40][R12.64], R56 ;  /* 0x000000380c009985 */ /* 0x0009e8000c101d28 */
[----:B------:R4:W-:Y:S04]  /*f210*/  @P0 ST.E.128 desc[UR40][R14.64], R64 ;  /* 0x000000400e000985 */ /* 0x0009e8000c101d28 */
[----:B------:R4:W-:Y:S02]  /*f220*/  @P4 ST.E.128 desc[UR40][R20.64], R72 ;  /* 0x0000004814004985 */ /* 0x0009e4000c101d28 */
.L_x_709:
[----:B------:R-:W-:Y:S05]  /*f230*/  BSYNC B1 ;  /* 0x0000000000017941 */ /* 0x000fea0003800000 */
.L_x_708:
[----:B----45:R-:W-:Y:S01]  /*f240*/  VIADD R6, R86, 0x20 ;  /* 0x0000002056067836 */ /* 0x030fe20000000000 */
[----:B------:R2:W4:Y:S04]  /*f250*/  SHFL.IDX PT, R5, R85, 0x1, 0x181f ;  /* 0x00381f0055057f89 */ /* 0x00052800000e0000 */
[----:B------:R-:W-:Y:S01]  /*f260*/  ISETP.GE.AND P0, PT, R6, R87, PT ;  /* 0x000000570600720c */ /* 0x000fe20003f06270 */
[----:B------:R2:W0:-:S12]  /*f270*/  SHFL.IDX PT, R4, R84, 0x1, 0x181f ;  /* 0x00381f0054047f89 */ /* 0x00041800000e0000 */
[----:B--2---:R-:W-:Y:S05]  /*f280*/  @P0 BRA `(.L_x_710) ;  /* 0x0000001000680947 */ /* 0x004fea0003800000 */
[-C--:B------:R-:W-:Y:S02]  /*f290*/  ISETP.GE.AND P5, PT, R100, R3.reuse, PT ;  /* 0x000000036400720c */ /* 0x080fe40003fa6270 */
[-C--:B------:R-:W-:Y:S02]  /*f2a0*/  ISETP.GE.AND P6, PT, R192, R3.reuse, PT ;  /* 0x00000003c000720c */ /* 0x080fe40003fc6270 */
[-C--:B------:R-:W-:Y:S02]  /*f2b0*/  ISETP.GE.AND P3, PT, R98, R3.reuse, PT ;  /* 0x000000036200720c */ /* 0x080fe40003f66270 */
[-C--:B------:R-:W-:Y:S02]  /*f2c0*/  ISETP.GE.AND P2, PT, R96, R3.reuse, PT ;  /* 0x000000036000720c */ /* 0x080fe40003f46270 */
[-C--:B------:R-:W-:Y:S02]  /*f2d0*/  ISETP.GE.AND P1, PT, R94, R3.reuse, PT ;  /* 0x000000035e00720c */ /* 0x080fe40003f26270 */
[----:B------:R-:W-:-:S03]  /*f2e0*/  ISETP.GE.AND P0, PT, R92, R3, PT ;  /* 0x000000035c00720c */ /* 0x000fc60003f06270 */
[-C--:B0-----:R-:W-:Y:S02]  /*f2f0*/  @!P5 LEA R12, P4, R100, R4.reuse, 0x1 ;  /* 0x00000004640cd211 */ /* 0x081fe400078808ff */
[----:B----4-:R-:W-:Y:S02]  /*f300*/  @!P6 IMAD.WIDE R6, R192, 0x2, R4 ;  /* 0x00000002c006e825 */ /* 0x010fe400078e0204 */
[----:B------:R-:W-:Y:S02]  /*f310*/  @!P5 LEA.HI.X R13, R100, R5, R101, 0x1, P4 ;  /* 0x00000005640dd211 */ /* 0x000fe400020f0c65 */
[----:B------:R-:W-:Y:S01]  /*f320*/  LOP3.LUT P4, RZ, R24, 0x40, RZ, 0xc0, !PT ;  /* 0x0000004018ff7812 */ /* 0x000fe2000788c0ff */
[----:B------:R0:W-:Y:S01]  /*f330*/  @!P6 ST.E.128 desc[UR40][R6.64], R8 ;  /* 0x000000080600e985 */ /* 0x0001e2000c101d28 */
[----:B------:R-:W-:-:S03]  /*f340*/  @!P3 LEA R14, P6, R98, R4, 0x1 ;  /* 0x00000004620eb211 */ /* 0x000fc600078c08ff */
[----:B------:R2:W-:Y:S01]  /*f350*/  @!P5 ST.E.128 desc[UR40][R12.64], R28 ;  /* 0x0000001c0c00d985 */ /* 0x0005e2000c101d28 */
[-C--:B------:R-:W-:Y:S02]  /*f360*/  @!P3 LEA.HI.X R15, R98, R5.reuse, R99, 0x1, P6 ;  /* 0x00000005620fb211 */ /* 0x080fe400030f0c63 */
[-C--:B---3--:R-:W-:Y:S02]  /*f370*/  @!P2 LEA R20, P5, R96, R4.reuse, 0x1 ;  /* 0x000000046014a211 */ /* 0x088fe400078a08ff */
[-C--:B------:R-:W-:Y:S01]  /*f380*/  @!P1 LEA R32, P6, R94, R4.reuse, 0x1 ;  /* 0x000000045e209211 */ /* 0x080fe200078c08ff */
[----:B------:R2:W-:Y:S01]  /*f390*/  @!P3 ST.E.128 desc[UR40][R14.64], R36 ;  /* 0x000000240e00b985 */ /* 0x0005e2000c101d28 */
[----:B------:R-:W-:Y:S02]  /*f3a0*/  @!P0 LEA R34, P3, R92, R4, 0x1 ;  /* 0x000000045c228211 */ /* 0x000fe400078608ff */
[-C--:B------:R-:W-:Y:S02]  /*f3b0*/  @!P2 LEA.HI.X R21, R96, R5.reuse, R97, 0x1, P5 ;  /* 0x000000056015a211 */ /* 0x080fe400028f0c61 */
[----:B------:R-:W-:-:S02]  /*f3c0*/  @!P1 LEA.HI.X R33, R94, R5, R95, 0x1, P6 ;  /* 0x000000055e219211 */ /* 0x000fc400030f0c5f */
[----:B------:R-:W-:Y:S01]  /*f3d0*/  @!P0 LEA.HI.X R35, R92, R5, R93, 0x1, P3 ;  /* 0x000000055c238211 */ /* 0x000fe200018f0c5d */
[----:B------:R2:W-:Y:S01]  /*f3e0*/  @!P2 ST.E.128 desc[UR40][R20.64], R44 ;  /* 0x0000002c1400a985 */ /* 0x0005e2000c101d28 */
[----:B0-----:R-:W-:-:S03]  /*f3f0*/  @P4 LEA R6, P5, R90, R4, 0x1 ;  /* 0x000000045a064211 */ /* 0x001fc600078a08ff */
[----:B------:R2:W-:Y:S01]  /*f400*/  @!P1 ST.E.128 desc[UR40][R32.64], R52 ;  /* 0x0000003420009985 */ /* 0x0005e2000c101d28 */
[----:B------:R-:W-:-:S03]  /*f410*/  @P4 LEA.HI.X R7, R90, R5, R91, 0x1, P5 ;  /* 0x000000055a074211 */ /* 0x000fc600028f0c5b */
[----:B------:R2:W-:Y:S01]  /*f420*/  @!P0 ST.E.128 desc[UR40][R34.64], R60 ;  /* 0x0000003c22008985 */ /* 0x0005e2000c101d28 */
[----:B------:R-:W-:-:S03]  /*f430*/  LOP3.LUT P0, RZ, R0, 0x80, RZ, 0xc0, !PT ;  /* 0x0000008000ff7812 */ /* 0x000fc6000780c0ff */
[----:B------:R2:W-:Y:S10]  /*f440*/  @P4 ST.E.128 desc[UR40][R6.64], R68 ;  /* 0x0000004406004985 */ /* 0x0005f4000c101d28 */
[----:B------:R-:W-:Y:S05]  /*f450*/  @!P0 BRA `(.L_x_710) ;  /* 0x0000000c00f48947 */ /* 0x000fea0003800000 */
[----:B------:R-:W-:-:S04]  /*f460*/  LEA R4, P0, R88, R4, 0x1 ;  /* 0x0000000458047211 */ /* 0x000fc800078008ff */
[----:B------:R-:W-:-:S05]  /*f470*/  LEA.HI.X R5, R88, R5, R89, 0x1, P0 ;  /* 0x0000000558057211 */ /* 0x000fca00000f0c59 */
[----:B------:R0:W-:Y:S01]  /*f480*/  ST.E.128 desc[UR40][R4.64], R76 ;  /* 0x0000004c04007985 */ /* 0x0001e2000c101d28 */
[----:B------:R-:W-:Y:S05]  /*f490*/  BRA `(.L_x_710) ;  /* 0x0000000c00e47947 */ /* 0x000fea0003800000 */
.L_x_705:
[----:B------:R-:W3:Y:S01]  /*f4a0*/  LDL.LU R6, [R1+0x18] ;  /* 0x0000180001067983 */ /* 0x000ee20000300800 */
[----:B------:R-:W-:Y:S01]  /*f4b0*/  ULDC.64 UR4, c[0x0][0xc00] ;  /* 0x0003000000047ab9 */ /* 0x000fe20000000a00 */
[----:B------:R-:W-:Y:S01]  /*f4c0*/  IMAD.MOV.U32 R3, RZ, RZ, RZ ;  /* 0x000000ffff037224 */ /* 0x000fe200078e00ff */
[----:B------:R-:W4:Y:S01]  /*f4d0*/  LDC R29, c[0x0][0xbe8] ;  /* 0x0002fa00ff1d7b82 */ /* 0x000f220000000800 */
[----:B------:R-:W2:Y:S01]  /*f4e0*/  LDL.LU R0, [R1+0x1c] ;  /* 0x00001c0001007983 */ /* 0x000ea20000300800 */
[----:B------:R-:W-:-:S04]  /*f4f0*/  ISETP.NE.U32.AND P0, PT, RZ, UR4, PT ;  /* 0x00000004ff007c0c */ /* 0x000fc8000bf05070 */
[----:B------:R-:W-:Y:S02]  /*f500*/  ISETP.NE.AND.EX P0, PT, RZ, UR5, PT, P0 ;  /* 0x00000005ff007c0c */ /* 0x000fe4000bf05300 */
[----:B---3--:R-:W-:-:S04]  /*f510*/  IADD3 R4, P1, R6, UR4, RZ ;  /* 0x0000000406047c10 */ /* 0x008fc8000ff3e0ff */
[----:B--2---:R-:W-:Y:S01]  /*f520*/  IADD3.X R5, R0, UR5, RZ, P1, !PT ;  /* 0x0000000500057c10 */ /* 0x004fe20008ffe4ff */
[----:B------:R-:W-:Y:S02]  /*f530*/  ULDC.64 UR4, c[0x0][0xc08] ;  /* 0x0003020000047ab9 */ /* 0x000fe40000000a00 */
[----:B------:R-:W-:-:S04]  /*f540*/  ISETP.NE.U32.AND P1, PT, RZ, UR4, PT ;  /* 0x00000004ff007c0c */ /* 0x000fc8000bf25070 */
[----:B------:R2:W5:Y:S01]  /*f550*/  @P0 LDG.E R3, desc[UR40][R4.64] ;  /* 0x0000002804030981 */ /* 0x000562000c1e1900 */
[----:B------:R-:W-:Y:S01]  /*f560*/  ISETP.NE.AND.EX P1, PT, RZ, UR5, PT, P1 ;  /* 0x00000005ff007c0c */ /* 0x000fe2000bf25310 */
[----:B------:R-:W3:-:S12]  /*f570*/  S2R R24, SR_TID.X ;  /* 0x0000000000187919 */ /* 0x000ed80000002100 */
[----:B------:R-:W-:Y:S01]  /*f580*/  @P1 IADD3 R6, P2, R6, UR4, RZ ;  /* 0x0000000406061c10 */ /* 0x000fe2000ff5e0ff */
[----:B------:R-:W-:-:S03]  /*f590*/  ULDC UR4, c[0x0][0xa88] ;  /* 0x0002a20000047ab9 */ /* 0x000fc60000000800 */
[----:B------:R-:W-:Y:S01]  /*f5a0*/  @P1 IADD3.X R7, R0, UR5, RZ, P2, !PT ;  /* 0x0000000500071c10 */ /* 0x000fe200097fe4ff */
[----:B------:R-:W-:-:S06]  /*f5b0*/  IMAD.U32 R0, RZ, RZ, UR4 ;  /* 0x00000004ff007e24 */ /* 0x000fcc000f8e00ff */
[----:B------:R2:W5:Y:S01]  /*f5c0*/  @P1 LDG.E R0, desc[UR40][R6.64] ;  /* 0x0000002806001981 */ /* 0x000562000c1e1900 */
[----:B---3--:R-:W-:-:S04]  /*f5d0*/  IADD3 R24, R24, -0x80, RZ ;  /* 0xffffff8018187810 */ /* 0x008fc80007ffe0ff */
[----:B------:R-:W-:Y:S01]  /*f5e0*/  ISETP.GE.AND P2, PT, R24, 0x40, PT ;  /* 0x000000401800780c */ /* 0x000fe20003f46270 */
[----:B--2-4-:R-:W-:-:S12]  /*f5f0*/  @P1 BRA `(.L_x_711) ;  /* 0x0000000000101947 */ /* 0x014fd80003800000 */
[----:B------:R-:W-:Y:S05]  /*f600*/  @!P0 BRA `(.L_x_711) ;  /* 0x00000000000c8947 */ /* 0x000fea0003800000 */
[----:B------:R-:W2:Y:S04]  /*f610*/  LDG.E R7, desc[UR40][R4.64] ;  /* 0x0000002804077981 */ /* 0x000ea8000c1e1900 */
[----:B-----5:R-:W2:Y:S02]  /*f620*/  LDG.E R0, desc[UR40][R4.64+0x4] ;  /* 0x0000042804007981 */ /* 0x020ea4000c1e1900 */
[----:B--2---:R-:W-:-:S07]  /*f630*/  IMAD.IADD R0, R0, 0x1, -R7 ;  /* 0x0000000100007824 */ /* 0x004fce00078e0a07 */
.L_x_711:
[----:B------:R-:W2:Y:S04]  /*f640*/  LDL.LU R5, [R1+0x20] ;  /* 0x0000200001057983 */ /* 0x000ea80000300800 */
[----:B------:R-:W3:Y:S04]  /*f650*/  LDL.LU R4, [R1+0x40] ;  /* 0x0000400001047983 */ /* 0x000ee80000300800 */
[----:B------:R-:W4:Y:S04]  /*f660*/  LDL R28, [R1+0x14] ;  /* 0x00001400011c7983 */ /* 0x000f280000100800 */
[----:B0-----:R0:W5:Y:S01]  /*f670*/  LDL R20, [R1+0x38] ;  /* 0x0000380001147983 */ /* 0x0011620000100800 */
[----:B------:R-:W-:Y:S01]  /*f680*/  BSSY B1, `(.L_x_712) ;  /* 0x000002e000017945 */ /* 0x000fe20003800000 */
[----:B-----5:R-:W-:-:S02]  /*f690*/  SHF.R.S32.HI R10, RZ, 0x1f, R3 ;  /* 0x0000001fff0a7819 */ /* 0x020fc40000011403 */
[----:B--2---:R-:W-:Y:S02]  /*f6a0*/  SEL R15, R5, RZ, !P0 ;  /* 0x000000ff050f7207 */ /* 0x004fe40004000000 */
[----:B---3--:R-:W-:Y:S02]  /*f6b0*/  SEL R14, R4, RZ, !P0 ;  /* 0x000000ff040e7207 */ /* 0x008fe40004000000 */
[----:B----4-:R-:W-:Y:S01]  /*f6c0*/  SHF.R.S32.HI R13, RZ, 0x1f, R28 ;  /* 0x0000001fff0d7819 */ /* 0x010fe2000001141c */
[----:B0-----:R-:W-:Y:S06]  /*f6d0*/  @P2 BRA `(.L_x_713) ;  /* 0x0000000000a02947 */ /* 0x001fec0003800000 */
[----:B------:R-:W0:Y:S01]  /*f6e0*/  S2R R4, SR_TID.X ;  /* 0x0000000000047919 */ /* 0x000e220000002100 */
[----:B------:R-:W2:Y:S02]  /*f6f0*/  LDC R11, c[0x0][0xbe8] ;  /* 0x0002fa00ff0b7b82 */ /* 0x000ea40000000800 */
[----:B--2---:R-:W-:Y:S02]  /*f700*/  IMAD R5, R0, R11, RZ ;  /* 0x0000000b00057224 */ /* 0x004fe400078e02ff */
[----:B0-----:R-:W-:-:S04]  /*f710*/  IMAD R4, R20, 0x40, R4 ;  /* 0x0000004014047824 */ /* 0x001fc800078e0204 */
[----:B------:R-:W-:-:S05]  /*f720*/  VIADD R12, R4, 0xffffff80 ;  /* 0xffffff80040c7836 */ /* 0x000fca0000000000 */
[----:B------:R-:W-:-:S13]  /*f730*/  ISETP.GE.AND P0, PT, R12, R5, PT ;  /* 0x000000050c00720c */ /* 0x000fda0003f06270 */
[----:B------:R-:W-:Y:S05]  /*f740*/  @P0 BRA `(.L_x_713) ;  /* 0x0000000000840947 */ /* 0x000fea0003800000 */
[----:B------:R-:W-:Y:S01]  /*f750*/  ISETP.NE.AND P0, PT, R11, 0x1, PT ;  /* 0x000000010b00780c */ /* 0x000fe20003f05270 */
[----:B------:R-:W-:Y:S01]  /*f760*/  ULDC.64 UR4, c[0x0][0xb90] ;  /* 0x0002e40000047ab9 */ /* 0x000fe20000000a00 */
[----:B------:R-:W-:Y:S01]  /*f770*/  MOV R5, R10 ;  /* 0x0000000a00057202 */ /* 0x000fe20000000f00 */
[----:B------:R-:W-:Y:S02]  /*f780*/  IMAD R8, R13, UR4, RZ ;  /* 0x000000040d087c24 */ /* 0x000fe4000f8e02ff */
[----:B------:R-:W-:Y:S02]  /*f790*/  IMAD.MOV.U32 R4, RZ, RZ, R3 ;  /* 0x000000ffff047224 */ /* 0x000fe400078e0003 */
[----:B------:R-:W-:Y:S02]  /*f7a0*/  IMAD.MOV.U32 R7, RZ, RZ, R12 ;  /* 0x000000ffff077224 */ /* 0x000fe400078e000c */
[----:B------:R-:W-:-:S04]  /*f7b0*/  IMAD.WIDE.U32 R4, R28, UR4, R4 ;  /* 0x000000041c047c25 */ /* 0x000fc8000f8e0004 */
[----:B------:R-:W0:Y:S08]  /*f7c0*/  @P0 LDC R9, c[0x0][0xbec] ;  /* 0x0002fb00ff090b82 */ /* 0x000e300000000800 */
[----:B------:R-:W2:Y:S01]  /*f7d0*/  @P0 LDC R21, c[0x0][0xbf0] ;  /* 0x0002fc00ff150b82 */ /* 0x000ea20000000800 */
[----:B0-----:R-:W-:-:S04]  /*f7e0*/  @P0 IMAD.HI.U32 R6, R12, R9, RZ ;  /* 0x000000090c060227 */ /* 0x001fc800078e00ff */
[----:B------:R-:W-:Y:S01]  /*f7f0*/  IMAD R9, R28, UR5, R8 ;  /* 0x000000051c097c24 */ /* 0x000fe2000f8e0208 */
[----:B------:R-:W-:Y:S01]  /*f800*/  ULDC.64 UR4, c[0x0][0xb98] ;  /* 0x0002e60000047ab9 */ /* 0x000fe20000000a00 */
[----:B--2---:R-:W-:Y:S02]  /*f810*/  @P0 SHF.R.U32.HI R7, RZ, R21, R6 ;  /* 0x00000015ff070219 */ /* 0x004fe40000011606 */
[----:B------:R-:W-:Y:S02]  /*f820*/  IMAD.IADD R5, R5, 0x1, R9 ;  /* 0x0000000105057824 */ /* 0x000fe400078e0209 */
[----:B------:R-:W-:Y:S02]  /*f830*/  IMAD R6, R14, UR4, RZ ;  /* 0x000000040e067c24 */ /* 0x000fe4000f8e02ff */
[----:B------:R-:W-:Y:S02]  /*f840*/  IMAD.MOV R9, RZ, RZ, -R7 ;  /* 0x000000ffff097224 */ /* 0x000fe400078e0a07 */
[----:B------:R-:W-:-:S04]  /*f850*/  IMAD.WIDE.U32 R4, R15, UR4, R4 ;  /* 0x000000040f047c25 */ /* 0x000fc8000f8e0004 */
[----:B------:R-:W-:Y:S01]  /*f860*/  IMAD R9, R11, R9, R12 ;  /* 0x000000090b097224 */ /* 0x000fe200078e020c */
[----:B------:R-:W-:Y:S01]  /*f870*/  SHF.R.S32.HI R11, RZ, 0x1f, R7 ;  /* 0x0000001fff0b7819 */ /* 0x000fe20000011407 */
[----:B------:R-:W-:Y:S01]  /*f880*/  IMAD R8, R15, UR5, R6 ;  /* 0x000000050f087c24 */ /* 0x000fe2000f8e0206 */
[----:B------:R-:W-:Y:S01]  /*f890*/  IADD3 R4, P0, R7, R4, RZ ;  /* 0x0000000407047210 */ /* 0x000fe20007f1e0ff */
[----:B------:R-:W-:Y:S01]  /*f8a0*/  ULDC.64 UR4, c[0x0][0xb88] ;  /* 0x0002e20000047ab9 */ /* 0x000fe20000000a00 */
[----:B------:R-:W-:Y:S02]  /*f8b0*/  SHF.R.S32.HI R6, RZ, 0x1f, R9 ;  /* 0x0000001fff067819 */ /* 0x000fe40000011409 */
[----:B------:R-:W-:-:S03]  /*f8c0*/  IADD3.X R5, R11, R5, R8, P0, !PT ;  /* 0x000000050b057210 */ /* 0x000fc600007fe408 */
[----:B------:R-:W-:Y:S02]  /*f8d0*/  IMAD R6, R6, UR4, RZ ;  /* 0x0000000406067c24 */ /* 0x000fe4000f8e02ff */
[----:B------:R-:W-:-:S04]  /*f8e0*/  IMAD.WIDE.U32 R4, R9, UR4, R4 ;  /* 0x0000000409047c25 */ /* 0x000fc8000f8e0004 */
[----:B------:R-:W-:Y:S01]  /*f8f0*/  IMAD R7, R9, UR5, R6 ;  /* 0x0000000509077c24 */ /* 0x000fe2000f8e0206 */
[----:B------:R-:W-:Y:S02]  /*f900*/  ULDC.64 UR4, c[0x0][0xb50] ;  /* 0x0002d40000047ab9 */ /* 0x000fe40000000a00 */
[----:B------:R-:W-:Y:S01]  /*f910*/  LEA R6, P0, R4, UR4, 0x2 ;  /* 0x0000000404067c11 */ /* 0x000fe2000f8010ff */
[----:B------:R-:W-:-:S05]  /*f920*/  IMAD.IADD R5, R5, 0x1, R7 ;  /* 0x0000000105057824 */ /* 0x000fca00078e0207 */
[----:B------:R-:W-:Y:S01]  /*f930*/  LEA.HI.X R7, R4, UR5, R5, 0x2, P0 ;  /* 0x0000000504077c11 */ /* 0x000fe200080f1405 */
[----:B------:R-:W-:-:S05]  /*f940*/  IMAD.MOV.U32 R5, RZ, RZ, -0x800000 ;  /* 0xff800000ff057424 */ /* 0x000fca00078e00ff */
[----:B------:R0:W-:Y:S02]  /*f950*/  STG.E desc[UR40][R6.64], R5 ;  /* 0x0000000506007986 */ /* 0x0001e4000c101928 */
.L_x_713:
[----:B------:R-:W-:Y:S05]  /*f960*/  BSYNC B1 ;  /* 0x0000000000017941 */ /* 0x000fea0003800000 */
.L_x_712:
[----:B------:R-:W-:Y:S01]  /*f970*/  ISETP.NE.AND P0, PT, R29, 0x1, PT ;  /* 0x000000011d00780c */ /* 0x000fe20003f05270 */
[----:B------:R-:W2:Y:S01]  /*f980*/  LDC R21, c[0x0][0xac8] ;  /* 0x0002b200ff157b82 */ /* 0x000ea20000000800 */
[----:B------:R-:W-:Y:S01]  /*f990*/  ULDC.64 UR4, c[0x0][0xaa0] ;  /* 0x0002a80000047ab9 */ /* 0x000fe20000000a00 */
[--C-:B------:R-:W-:Y:S01]  /*f9a0*/  SHF.R.S32.HI R8, RZ, 0x1f, R24.reuse ;  /* 0x0000001fff087819 */ /* 0x100fe20000011418 */
[----:B0-----:R-:W-:Y:S01]  /*f9b0*/  IMAD R6, R10, UR4, RZ ;  /* 0x000000040a067c24 */ /* 0x001fe2000f8e02ff */
[----:B------:R-:W-:Y:S01]  /*f9c0*/  SHF.R.S32.HI R12, RZ, 0x1f, R24 ;  /* 0x0000001fff0c7819 */ /* 0x000fe20000011418 */
[C---:B------:R-:W-:Y:S01]  /*f9d0*/  IMAD.WIDE.U32 R4, R3.reuse, UR4, RZ ;  /* 0x0000000403047c25 */ /* 0x040fe2000f8e00ff */
[-C--:B------:R-:W-:Y:S01]  /*f9e0*/  LEA.HI R8, R8, R24.reuse, RZ, 0x3 ;  /* 0x0000001808087211 */ /* 0x080fe200078f18ff */
[----:B------:R-:W-:Y:S01]  /*f9f0*/  BSSY B1, `(.L_x_714) ;  /* 0x000007f000017945 */ /* 0x000fe20003800000 */
[----:B------:R-:W-:Y:S01]  /*fa00*/  LEA.HI R12, R12, R24, RZ, 0x3 ;  /* 0x000000180c0c7211 */ /* 0x000fe200078f18ff */
[----:B------:R-:W-:Y:S01]  /*fa10*/  IMAD R3, R3, UR5, R6 ;  /* 0x0000000503037c24 */ /* 0x000fe2000f8e0206 */
[----:B------:R-:W-:Y:S01]  /*fa20*/  LOP3.LUT R8, R8, 0xfffffff8, RZ, 0xc0, !PT ;  /* 0xfffffff808087812 */ /* 0x000fe200078ec0ff */
[----:B------:R-:W-:Y:S01]  /*fa30*/  ULDC.64 UR4, c[0x0][0xae8] ;  /* 0x0002ba0000047ab9 */ /* 0x000fe20000000a00 */
[----:B------:R-:W0:Y:S01]  /*fa40*/  @P0 LDC R7, c[0x0][0xbec] ;  /* 0x0002fb00ff070b82 */ /* 0x000e220000000800 */
[----:B------:R-:W-:Y:S01]  /*fa50*/  IMAD.IADD R5, R5, 0x1, R3 ;  /* 0x0000000105057824 */ /* 0x000fe200078e0203 */
[----:B------:R-:W-:Y:S01]  /*fa60*/  SHF.R.S32.HI R12, RZ, 0x3, R12 ;  /* 0x00000003ff0c7819 */ /* 0x000fe2000001140c */
[----:B------:R-:W-:Y:S01]  /*fa70*/  IMAD R3, R13, UR4, RZ ;  /* 0x000000040d037c24 */ /* 0x000fe2000f8e02ff */
[----:B------:R-:W-:Y:S01]  /*fa80*/  IADD3 R8, R24, -R8, RZ ;  /* 0x8000000818087210 */ /* 0x000fe20007ffe0ff */
[C---:B------:R-:W-:Y:S01]  /*fa90*/  VIADD R43, R192.reuse, 0x40 ;  /* 0x00000040c02b7836 */ /* 0x040fe20000000000 */
[----:B------:R-:W-:Y:S01]  /*faa0*/  IADD3 R39, R192, 0xc0, RZ ;  /* 0x000000c0c0277810 */ /* 0x000fe20007ffe0ff */
[C---:B------:R-:W-:Y:S01]  /*fab0*/  IMAD R3, R28.reuse, UR5, R3 ;  /* 0x000000051c037c24 */ /* 0x040fe2000f8e0203 */
[----:B------:R-:W3:Y:S01]  /*fac0*/  @P0 LDC R9, c[0x0][0xbf0] ;  /* 0x0002fc00ff090b82 */ /* 0x000ee20000000800 */
[----:B------:R-:W-:Y:S01]  /*fad0*/  IMAD.WIDE.U32 R4, R28, UR4, R4 ;  /* 0x000000041c047c25 */ /* 0x000fe2000f8e0004 */
[----:B------:R-:W-:Y:S01]  /*fae0*/  ULDC.64 UR4, c[0x0][0xaf0] ;  /* 0x0002bc0000047ab9 */ /* 0x000fe20000000a00 */
[----:B------:R-:W-:-:S02]  /*faf0*/  IADD3 R32, R192, 0x1c0, RZ ;  /* 0x000001c0c0207810 */ /* 0x000fc40007ffe0ff */
[----:B------:R-:W-:Y:S01]  /*fb00*/  IMAD R6, R8, 0x20, R12 ;  /* 0x0000002008067824 */ /* 0x000fe200078e020c */
[-C--:B--2---:R-:W-:Y:S01]  /*fb10*/  ISETP.GE.AND P1, PT, R43, R21.reuse, PT ;  /* 0x000000152b00720c */ /* 0x084fe20003f26270 */
[----:B------:R-:W-:Y:S01]  /*fb20*/  IMAD.IADD R5, R5, 0x1, R3 ;  /* 0x0000000105057824 */ /* 0x000fe200078e0203 */
[-C--:B------:R-:W-:Y:S01]  /*fb30*/  ISETP.GE.AND P2, PT, R192, R21.reuse, PT ;  /* 0x00000015c000720c */ /* 0x080fe20003f46270 */
[----:B------:R-:W-:Y:S01]  /*fb40*/  IMAD R3, R14, UR4, RZ ;  /* 0x000000040e037c24 */ /* 0x000fe2000f8e02ff */
[----:B------:R-:W-:Y:S01]  /*fb50*/  SEL R10, RZ, 0xffffffff, P1 ;  /* 0xffffffffff0a7807 */ /* 0x000fe20000800000 */
[----:B------:R-:W-:Y:S01]  /*fb60*/  IMAD R8, R20, 0x40, R6 ;  /* 0x0000004014087824 */ /* 0x000fe200078e0206 */
[----:B------:R-:W-:Y:S01]  /*fb70*/  ISETP.GE.AND P1, PT, R39, R21, PT ;  /* 0x000000152700720c */ /* 0x000fe20003f26270 */
[----:B------:R-:W-:Y:S01]  /*fb80*/  VIADD R41, R192, 0x80 ;  /* 0x00000080c0297836 */ /* 0x000fe20000000000 */
[----:B------:R-:W-:Y:S01]  /*fb90*/  SHF.R.S32.HI R32, RZ, 0x1f, R32 ;  /* 0x0000001fff207819 */ /* 0x000fe20000011420 */
[C---:B------:R-:W-:Y:S01]  /*fba0*/  IMAD R3, R15.reuse, UR5, R3 ;  /* 0x000000050f037c24 */ /* 0x040fe2000f8e0203 */
[----:B------:R-:W-:Y:S01]  /*fbb0*/  SEL R11, RZ, 0xffffffff, P1 ;  /* 0xffffffffff0b7807 */ /* 0x000fe20000800000 */
[----:B------:R-:W-:Y:S01]  /*fbc0*/  IMAD.WIDE.U32 R4, R15, UR4, R4 ;  /* 0x000000040f047c25 */ /* 0x000fe2000f8e0004 */
[----:B------:R-:W-:-:S03]  /*fbd0*/  ULDC.64 UR4, c[0x0][0xae0] ;  /* 0x0002b80000047ab9 */ /* 0x000fc60000000a00 */
[----:B0-----:R-:W-:Y:S01]  /*fbe0*/  @P0 IMAD.HI.U32 R6, R8, R7, RZ ;  /* 0x0000000708060227 */ /* 0x001fe200078e00ff */
[----:B------:R-:W-:Y:S02]  /*fbf0*/  SEL R7, RZ, 0x1, P2 ;  /* 0x00000001ff077807 */ /* 0x000fe40001000000 */
[----:B------:R-:W-:Y:S01]  /*fc00*/  ISETP.GE.AND P2, PT, R41, R21, PT ;  /* 0x000000152900720c */ /* 0x000fe20003f46270 */
[----:B------:R-:W-:Y:S02]  /*fc10*/  IMAD.SHL.U32 R10, R10, 0x2, RZ ;  /* 0x000000020a0a7824 */ /* 0x000fe400078e00ff */
[----:B------:R-:W-:Y:S02]  /*fc20*/  IMAD.IADD R5, R5, 0x1, R3 ;  /* 0x0000000105057824 */ /* 0x000fe400078e0203 */
[----:B------:R-:W-:Y:S01]  /*fc30*/  IMAD.MOV.U32 R3, RZ, RZ, R8 ;  /* 0x000000ffff037224 */ /* 0x000fe200078e0008 */
[----:B---3--:R-:W-:Y:S01]  /*fc40*/  @P0 SHF.R.U32.HI R3, RZ, R9, R6 ;  /* 0x00000009ff030219 */ /* 0x008fe20000011606 */
[----:B------:R-:W-:Y:S01]  /*fc50*/  VIADD R37, R192, 0x100 ;  /* 0x00000100c0257836 */ /* 0x000fe20000000000 */
[----:B------:R-:W-:Y:S01]  /*fc60*/  LOP3.LUT R9, R10, 0x2, R7, 0xe2, !PT ;  /* 0x000000020a097812 */ /* 0x000fe200078ee207 */
[----:B------:R-:W-:Y:S01]  /*fc70*/  IMAD R31, R0, R29, RZ ;  /* 0x0000001d001f7224 */ /* 0x000fe200078e02ff */
[----:B------:R-:W-:Y:S01]  /*fc80*/  SEL R10, RZ, 0xffffffff, P2 ;  /* 0xffffffffff0a7807 */ /* 0x000fe20001000000 */
[--C-:B------:R-:W-:Y:S01]  /*fc90*/  IMAD.MOV R7, RZ, RZ, -R3.reuse ;  /* 0x000000ffff077224 */ /* 0x100fe200078e0a03 */
[----:B------:R-:W-:Y:S01]  /*fca0*/  SHF.R.S32.HI R6, RZ, 0x1f, R3 ;  /* 0x0000001fff067819 */ /* 0x000fe20000011403 */
[----:B------:R-:W-:Y:S01]  /*fcb0*/  IMAD.SHL.U32 R11, R11, 0x8, RZ ;  /* 0x000000080b0b7824 */ /* 0x000fe200078e00ff */
[----:B------:R-:W-:Y:S01]  /*fcc0*/  ISETP.GE.AND P0, PT, R37, R21, PT ;  /* 0x000000152500720c */ /* 0x000fe20003f06270 */
[----:B------:R-:W-:-:S02]  /*fcd0*/  IMAD.SHL.U32 R10, R10, 0x4, RZ ;  /* 0x000000040a0a7824 */ /* 0x000fc400078e00ff */
[----:B------:R-:W-:Y:S02]  /*fce0*/  IMAD R6, R6, UR4, RZ ;  /* 0x0000000406067c24 */ /* 0x000fe4000f8e02ff */
[----:B------:R-:W-:Y:S01]  /*fcf0*/  IMAD R7, R29, R7, R8 ;  /* 0x000000071d077224 */ /* 0x000fe200078e0208 */
[----:B------:R-:W-:Y:S01]  /*fd00*/  LOP3.LUT R0, R10, 0x4, R9, 0xe2, !PT ;  /* 0x000000040a007812 */ /* 0x000fe200078ee209 */
[C---:B------:R-:W-:Y:S01]  /*fd10*/  IMAD R9, R3.reuse, UR5, R6 ;  /* 0x0000000503097c24 */ /* 0x040fe2000f8e0206 */
[----:B------:R-:W-:Y:S01]  /*fd20*/  SEL R6, RZ, 0xffffffff, P0 ;  /* 0xffffffffff067807 */ /* 0x000fe20000000000 */
[----:B------:R-:W-:Y:S01]  /*fd30*/  IMAD.WIDE.U32 R4, R3, UR4, R4 ;  /* 0x0000000403047c25 */ /* 0x000fe2000f8e0004 */
[----:B------:R-:W-:Y:S01]  /*fd40*/  LOP3.LUT R3, R11, 0x8, R0, 0xe2, !PT ;  /* 0x000000080b037812 */ /* 0x000fe200078ee200 */
[----:B------:R-:W-:Y:S01]  /*fd50*/  ULDC.64 UR4, c[0x0][0xad8] ;  /* 0x0002b60000047ab9 */ /* 0x000fe20000000a00 */
[----:B------:R-:W-:Y:S01]  /*fd60*/  SHF.R.S32.HI R0, RZ, 0x1f, R7 ;  /* 0x0000001fff007819 */ /* 0x000fe20000011407 */
[----:B------:R-:W-:Y:S01]  /*fd70*/  VIADD R35, R192, 0x140 ;  /* 0x00000140c0237836 */ /* 0x000fe20000000000 */
[----:B------:R-:W-:Y:S01]  /*fd80*/  IADD3 R5, R5, R9, RZ ;  /* 0x0000000905057210 */ /* 0x000fe20007ffe0ff */
[----:B------:R-:W-:-:S02]  /*fd90*/  IMAD.SHL.U32 R6, R6, 0x10, RZ ;  /* 0x0000001006067824 */ /* 0x000fc400078e00ff */
[----:B------:R-:W-:Y:S01]  /*fda0*/  IMAD R0, R0, UR4, RZ ;  /* 0x0000000400007c24 */ /* 0x000fe2000f8e02ff */
[-C--:B------:R-:W-:Y:S01]  /*fdb0*/  ISETP.GE.AND P0, PT, R35, R21.reuse, PT ;  /* 0x000000152300720c */ /* 0x080fe20003f06270 */
[----:B------:R-:W-:Y:S01]  /*fdc0*/  VIADD R33, R192, 0x180 ;  /* 0x00000180c0217836 */ /* 0x000fe20000000000 */
[----:B------:R-:W-:Y:S01]  /*fdd0*/  LOP3.LUT R6, R6, 0x10, R3, 0xe2, !PT ;  /* 0x0000001006067812 */ /* 0x000fe200078ee203 */
[----:B------:R-:W-:Y:S01]  /*fde0*/  IMAD R3, R7, UR5, R0 ;  /* 0x0000000507037c24 */ /* 0x000fe2000f8e0200 */
[----:B------:R-:W-:Y:S01]  /*fdf0*/  SEL R8, RZ, 0xffffffff, P0 ;  /* 0xffffffffff087807 */ /* 0x000fe20000000000 */
[----:B------:R-:W-:Y:S01]  /*fe00*/  IMAD R0, R20, 0x40, R12 ;  /* 0x0000004014007824 */ /* 0x000fe200078e020c */
[----:B------:R-:W-:Y:S01]  /*fe10*/  ISETP.GE.AND P0, PT, R33, R21, PT ;  /* 0x000000152100720c */ /* 0x000fe20003f06270 */
[----:B------:R-:W-:Y:S01]  /*fe20*/  IMAD.WIDE.U32 R4, R7, UR4, R4 ;  /* 0x0000000407047c25 */ /* 0x000fe2000f8e0004 */
[----:B------:R-:W-:Y:S02]  /*fe30*/  ULDC.64 UR4, c[0x0][0xa80] ;  /* 0x0002a00000047ab9 */ /* 0x000fe40000000a00 */
[----:B------:R-:W-:Y:S01]  /*fe40*/  SEL R7, RZ, 0x40, P0 ;  /* 0x00000040ff077807 */ /* 0x000fe20000000000 */
[----:B------:R-:W-:Y:S01]  /*fe50*/  IMAD.SHL.U32 R9, R8, 0x20, RZ ;  /* 0x0000002008097824 */ /* 0x000fe200078e00ff */
[----:B------:R-:W-:Y:S01]  /*fe60*/  ISETP.GE.AND P0, PT, R0, R31, PT ;  /* 0x0000001f0000720c */ /* 0x000fe20003f06270 */
[----:B------:R-:W-:Y:S01]  /*fe70*/  VIADD R30, R192, 0x1c0 ;  /* 0x000001c0c01e7836 */ /* 0x000fe20000000000 */
[----:B------:R-:W-:Y:S01]  /*fe80*/  LEA R20, P1, R4, UR4, 0x1 ;  /* 0x0000000404147c11 */ /* 0x000fe2000f8208ff */
[----:B------:R-:W-:Y:S01]  /*fe90*/  IMAD.IADD R3, R5, 0x1, R3 ;  /* 0x0000000105037824 */ /* 0x000fe200078e0203 */
[----:B------:R-:W-:Y:S01]  /*fea0*/  LOP3.LUT R6, R9, 0x20, R6, 0xe2, !PT ;  /* 0x0000002009067812 */ /* 0x000fe200078ee206 */
[----:B------:R-:W-:Y:S01]  /*feb0*/  VIADD R34, R192, 0x180 ;  /* 0x00000180c0227836 */ /* 0x000fe20000000000 */
[----:B------:R-:W-:Y:S01]  /*fec0*/  ISETP.GE.AND P2, PT, R30, R21, PT ;  /* 0x000000151e00720c */ /* 0x000fe20003f46270 */
[----:B------:R-:W-:Y:S01]  /*fed0*/  VIADD R36, R192, 0x140 ;  /* 0x00000140c0247836 */ /* 0x000fe20000000000 */
[----:B------:R-:W-:Y:S01]  /*fee0*/  LEA.HI.X R3, R4, UR5, R3, 0x1, P1 ;  /* 0x0000000504037c11 */ /* 0x000fe200088f0c03 */
[----:B------:R-:W-:Y:S01]  /*fef0*/  VIADD R38, R192, 0x100 ;  /* 0x00000100c0267836 */ /* 0x000fe20000000000 */
[----:B------:R-:W-:Y:S01]  /*ff00*/  LOP3.LUT R24, R6, R7, RZ, 0xfc, !PT ;  /* 0x0000000706187212 */ /* 0x000fe200078efcff */
[C---:B------:R-:W-:Y:S01]  /*ff10*/  VIADD R40, R192.reuse, 0xc0 ;  /* 0x000000c0c0287836 */ /* 0x040fe20000000000 */
[----:B------:R-:W-:Y:S01]  /*ff20*/  SEL R5, RZ, 0x80, P2 ;  /* 0x00000080ff057807 */ /* 0x000fe20001000000 */
[C---:B------:R-:W-:Y:S01]  /*ff30*/  VIADD R42, R192.reuse, 0x80 ;  /* 0x00000080c02a7836 */ /* 0x040fe20000000000 */
[----:B------:R0:W2:Y:S01]  /*ff40*/  SHFL.IDX PT, R6, R20, RZ, 0x181f ;  /* 0x00181fff14067589 */ /* 0x0000a200000e0000 */
[----:B------:R-:W-:Y:S01]  /*ff50*/  VIADD R44, R192, 0x40 ;  /* 0x00000040c02c7836 */ /* 0x000fe20000000000 */
[----:B------:R-:W-:-:S02]  /*ff60*/  LOP3.LUT R28, R24, R5, RZ, 0xfc, !PT ;  /* 0x00000005181c7212 */ /* 0x000fc400078efcff */
[----:B------:R0:W3:Y:S01]  /*ff70*/  SHFL.IDX PT, R7, R3, RZ, 0x181f ;  /* 0x00181fff03077589 */ /* 0x0000e200000e0000 */
[----:B------:R-:W-:Y:S02]  /*ff80*/  SHF.R.S32.HI R34, RZ, 0x1f, R34 ;  /* 0x0000001fff227819 */ /* 0x000fe40000011422 */
[----:B------:R-:W-:Y:S02]  /*ff90*/  SHF.R.S32.HI R36, RZ, 0x1f, R36 ;  /* 0x0000001fff247819 */ /* 0x000fe40000011424 */
[----:B------:R-:W-:Y:S02]  /*ffa0*/  SHF.R.S32.HI R38, RZ, 0x1f, R38 ;  /* 0x0000001fff267819 */ /* 0x000fe40000011426 */
[----:B------:R-:W-:Y:S02]  /*ffb0*/  SHF.R.S32.HI R40, RZ, 0x1f, R40 ;  /* 0x0000001fff287819 */ /* 0x000fe40000011428 */
[----:B------:R-:W-:Y:S02]  /*ffc0*/  SHF.R.S32.HI R42, RZ, 0x1f, R42 ;  /* 0x0000001fff2a7819 */ /* 0x000fe4000001142a */
[----:B------:R-:W-:Y:S01]  /*ffd0*/  SHF.R.S32.HI R44, RZ, 0x1f, R44 ;  /* 0x0000001fff2c7819 */ /* 0x000fe2000001142c */
[----:B0-----:R-:W-:Y:S06]  /*ffe0*/  @P0 BRA `(.L_x_715) ;  /* 0x00000000007c0947 */ /* 0x001fec0003800000 */
[-C--:B------:R-:W-:Y:S02]  /*fff0*/  ISETP.GE.AND P2, PT, R43, R21.reuse, PT ;  /* 0x000000152b00720c */ /* 0x080fe40003f46270 */
[-C--:B------:R-:W-:Y:S02]  /*10000*/  ISETP.GE.AND P1, PT, R192, R21.reuse, PT ;  /* 0x00000015c000720c */ /* 0x080fe40003f26270 */
[-C--:B------:R-:W-:Y:S02]  /*10010*/  ISETP.GE.AND P5, PT, R41, R21.reuse, PT ;  /* 0x000000152900720c */ /* 0x080fe40003fa6270 */
[----:B------:R-:W-:-:S07]  /*10020*/  ISETP.GE.AND P3, PT, R39, R21, PT ;  /* 0x000000152700720c */ /* 0x000fce0003f66270 */
[CC--:B--2---:R-:W-:Y:S02]  /*10030*/  @!P2 LEA R8, P0, R43.reuse, R6.reuse, 0x1 ;  /* 0x000000062b08a211 */ /* 0x0c4fe400078008ff */
[----:B---3--:R-:W-:Y:S02]  /*10040*/  @!P1 IMAD.WIDE R4, R192, 0x2, R6 ;  /* 0x00000002c0049825 */ /* 0x008fe400078e0206 */
[----:B------:R-:W-:Y:S02]  /*10050*/  @!P2 LEA.HI.X R9, R43, R7, R44, 0x1, P0 ;  /* 0x000000072b09a211 */ /* 0x000fe400000f0c2c */
[----:B------:R-:W-:Y:S01]  /*10060*/  @!P5 LEA R10, P4, R41, R6, 0x1 ;  /* 0x00000006290ad211 */ /* 0x000fe200078808ff */
[----:B------:R-:W-:Y:S01]  /*10070*/  @!P1 ST.E.128 desc[UR40][R4.64], RZ ;  /* 0x000000ff04009985 */ /* 0x000fe2000c101d28 */
[-C--:B------:R-:W-:Y:S02]  /*10080*/  ISETP.GE.AND P1, PT, R35, R21.reuse, PT ;  /* 0x000000152300720c */ /* 0x080fe40003f26270 */
[----:B------:R-:W-:Y:S01]  /*10090*/  LOP3.LUT P0, RZ, R24, 0x40, RZ, 0xc0, !PT ;  /* 0x0000004018ff7812 */ /* 0x000fe2000780c0ff */
[----:B------:R0:W-:Y:S01]  /*100a0*/  @!P2 ST.E.128 desc[UR40][R8.64], RZ ;  /* 0x000000ff0800a985 */ /* 0x0001e2000c101d28 */
[----:B------:R-:W-:-:S02]  /*100b0*/  ISETP.GE.AND P2, PT, R37, R21, PT ;  /* 0x000000152500720c */ /* 0x000fc40003f46270 */
[-C--:B------:R-:W-:Y:S02]  /*100c0*/  @!P5 LEA.HI.X R11, R41, R7.reuse, R42, 0x1, P4 ;  /* 0x00000007290bd211 */ /* 0x080fe400020f0c2a */
[----:B------:R-:W-:Y:S02]  /*100d0*/  LOP3.LUT P4, RZ, R28, 0x80, RZ, 0xc0, !PT ;  /* 0x000000801cff7812 */ /* 0x000fe4000788c0ff */
[CC--:B------:R-:W-:Y:S01]  /*100e0*/  @!P3 LEA R12, P6, R39.reuse, R6.reuse, 0x1 ;  /* 0x00000006270cb211 */ /* 0x0c0fe200078c08ff */
[----:B------:R4:W-:Y:S03]  /*100f0*/  @!P5 ST.E.128 desc[UR40][R10.64], RZ ;  /* 0x000000ff0a00d985 */ /* 0x0009e6000c101d28 */
[----:B------:R-:W-:Y:S02]  /*10100*/  @!P3 LEA.HI.X R13, R39, R7, R40, 0x1, P6 ;  /* 0x00000007270db211 */ /* 0x000fe400030f0c28 */
[----:B0-----:R-:W-:-:S02]  /*10110*/  @!P1 LEA R8, P6, R35, R6, 0x1 ;  /* 0x0000000623089211 */ /* 0x001fc400078c08ff */
        /* <DEDUP_REMOVED lines=12> */
.L_x_715:
[----:B------:R-:W-:Y:S05]  /*101e0*/  BSYNC B1 ;  /* 0x0000000000017941 */ /* 0x000fea0003800000 */
.L_x_714:
[----:B------:R-:W-:Y:S01]  /*101f0*/  IADD3 R0, R0, 0x20, RZ ;  /* 0x0000002000007810 */ /* 0x000fe20007ffe0ff */
[----:B---34-:R0:W3:Y:S03]  /*10200*/  SHFL.IDX PT, R7, R3, 0x1, 0x181f ;  /* 0x00381f0003077f89 */ /* 0x0180e600000e0000 */
[----:B------:R-:W-:Y:S01]  /*10210*/  ISETP.GE.AND P0, PT, R0, R31, PT ;  /* 0x0000001f0000720c */ /* 0x000fe20003f06270 */
[----:B--2---:R0:W2:-:S12]  /*10220*/  SHFL.IDX PT, R6, R20, 0x1, 0x181f ;  /* 0x00381f0014067f89 */ /* 0x00409800000e0000 */
[----:B0-----:R-:W-:Y:S05]  /*10230*/  @P0 BRA `(.L_x_710) ;  /* 0x00000000007c0947 */ /* 0x001fea0003800000 */
[-C--:B------:R-:W-:Y:S02]  /*10240*/  ISETP.GE.AND P6, PT, R192, R21.reuse, PT ;  /* 0x00000015c000720c */ /* 0x080fe40003fc6270 */
[-C--:B------:R-:W-:Y:S02]  /*10250*/  ISETP.GE.AND P5, PT, R43, R21.reuse, PT ;  /* 0x000000152b00720c */ /* 0x080fe40003fa6270 */
[-C--:B------:R-:W-:Y:S02]  /*10260*/  ISETP.GE.AND P4, PT, R41, R21.reuse, PT ;  /* 0x000000152900720c */ /* 0x080fe40003f86270 */
[-C--:B------:R-:W-:Y:S02]  /*10270*/  ISETP.GE.AND P3, PT, R39, R21.reuse, PT ;  /* 0x000000152700720c */ /* 0x080fe40003f66270 */
[-C--:B------:R-:W-:Y:S02]  /*10280*/  ISETP.GE.AND P2, PT, R37, R21.reuse, PT ;  /* 0x000000152500720c */ /* 0x080fe40003f46270 */
[----:B------:R-:W-:-:S03]  /*10290*/  ISETP.GE.AND P1, PT, R35, R21, PT ;  /* 0x000000152300720c */ /* 0x000fc60003f26270 */
[----:B--23--:R-:W-:Y:S02]  /*102a0*/  @!P6 IMAD.WIDE R4, R192, 0x2, R6 ;  /* 0x00000002c004e825 */ /* 0x00cfe400078e0206 */
[----:B------:R-:W-:-:S03]  /*102b0*/  @!P5 LEA R8, P0, R43, R6, 0x1 ;  /* 0x000000062b08d211 */ /* 0x000fc600078008ff */
[----:B------:R0:W-:Y:S01]  /*102c0*/  @!P6 ST.E.128 desc[UR40][R4.64], RZ ;  /* 0x000000ff0400e985 */ /* 0x0001e2000c101d28 */
[-C--:B------:R-:W-:Y:S02]  /*102d0*/  @!P4 LEA R10, P6, R41, R6.reuse, 0x1 ;  /* 0x00000006290ac211 */ /* 0x080fe400078c08ff */
[-C--:B------:R-:W-:Y:S02]  /*102e0*/  @!P5 LEA.HI.X R9, R43, R7.reuse, R44, 0x1, P0 ;  /* 0x000000072b09d211 */ /* 0x080fe400000f0c2c */
[----:B------:R-:W-:Y:S02]  /*102f0*/  LOP3.LUT P0, RZ, R24, 0x40, RZ, 0xc0, !PT ;  /* 0x0000004018ff7812 */ /* 0x000fe4000780c0ff */
[----:B------:R-:W-:Y:S01]  /*10300*/  @!P4 LEA.HI.X R11, R41, R7, R42, 0x1, P6 ;  /* 0x00000007290bc211 */ /* 0x000fe200030f0c2a */
[----:B------:R2:W-:Y:S01]  /*10310*/  @!P5 ST.E.128 desc[UR40][R8.64], RZ ;  /* 0x000000ff0800d985 */ /* 0x0005e2000c101d28 */
[----:B------:R-:W-:Y:S02]  /*10320*/  LOP3.LUT P6, RZ, R28, 0x80, RZ, 0xc0, !PT ;  /* 0x000000801cff7812 */ /* 0x000fe400078cc0ff */
[-C--:B------:R-:W-:Y:S01]  /*10330*/  @!P3 LEA R12, P5, R39, R6.reuse, 0x1 ;  /* 0x00000006270cb211 */ /* 0x080fe200078a08ff */
[----:B------:R2:W-:Y:S01]  /*10340*/  @!P4 ST.E.128 desc[UR40][R10.64], RZ ;  /* 0x000000ff0a00c985 */ /* 0x0005e2000c101d28 */
[----:B------:R-:W-:-:S02]  /*10350*/  @!P2 LEA R14, P4, R37, R6, 0x1 ;  /* 0x00000006250ea211 */ /* 0x000fc400078808ff */
[-C--:B------:R-:W-:Y:S02]  /*10360*/  @!P3 LEA.HI.X R13, R39, R7.reuse, R40, 0x1, P5 ;  /* 0x00000007270db211 */ /* 0x080fe400028f0c28 */
[-C--:B0-----:R-:W-:Y:S02]  /*10370*/  @!P1 LEA R4, P5, R35, R6.reuse, 0x1 ;  /* 0x0000000623049211 */ /* 0x081fe400078a08ff */
[-C--:B------:R-:W-:Y:S01]  /*10380*/  @!P2 LEA.HI.X R15, R37, R7.reuse, R38, 0x1, P4 ;  /* 0x00000007250fa211 */ /* 0x080fe200020f0c26 */
[----:B------:R2:W-:Y:S01]  /*10390*/  @!P3 ST.E.128 desc[UR40][R12.64], RZ ;  /* 0x000000ff0c00b985 */ /* 0x0005e2000c101d28 */
[-C--:B------:R-:W-:Y:S02]  /*103a0*/  @P0 LEA R20, P3, R33, R6.reuse, 0x1 ;  /* 0x0000000621140211 */ /* 0x080fe400078608ff */
[----:B------:R-:W-:Y:S01]  /*103b0*/  @P6 LEA R6, P4, R30, R6, 0x1 ;  /* 0x000000061e066211 */ /* 0x000fe200078808ff */
[----:B------:R2:W-:Y:S01]  /*103c0*/  @!P2 ST.E.128 desc[UR40][R14.64], RZ ;  /* 0x000000ff0e00a985 */ /* 0x0005e2000c101d28 */
[----:B------:R-:W-:-:S02]  /*103d0*/  @!P1 LEA.HI.X R5, R35, R7, R36, 0x1, P5 ;  /* 0x0000000723059211 */ /* 0x000fc400028f0c24 */
[-C--:B------:R-:W-:Y:S02]  /*103e0*/  @P0 LEA.HI.X R21, R33, R7.reuse, R34, 0x1, P3 ;  /* 0x0000000721150211 */ /* 0x080fe400018f0c22 */
[----:B------:R-:W-:Y:S01]  /*103f0*/  @P6 LEA.HI.X R7, R30, R7, R32, 0x1, P4 ;  /* 0x000000071e076211 */ /* 0x000fe200020f0c20 */
[----:B------:R2:W-:Y:S04]  /*10400*/  @!P1 ST.E.128 desc[UR40][R4.64], RZ ;  /* 0x000000ff04009985 */ /* 0x0005e8000c101d28 */
[----:B------:R2:W-:Y:S04]  /*10410*/  @P0 ST.E.128 desc[UR40][R20.64], RZ ;  /* 0x000000ff14000985 */ /* 0x0005e8000c101d28 */
[----:B------:R2:W-:Y:S02]  /*10420*/  @P6 ST.E.128 desc[UR40][R6.64], RZ ;  /* 0x000000ff06006985 */ /* 0x0005e4000c101d28 */
.L_x_710:
[----:B------:R-:W-:Y:S05]  /*10430*/  BSYNC B0 ;  /* 0x0000000000007941 */ /* 0x000fea0003800000 */
.L_x_704:
[----:B------:R-:W-:Y:S02]  /*10440*/  ULDC UR4, c[0x0][0xc3c] ;  /* 0x00030f0000047ab9 */ /* 0x000fe40000000800 */
[----:B------:R-:W-:-:S13]  /*10450*/  ISETP.GE.AND P0, PT, R27, UR4, PT ;  /* 0x000000041b007c0c */ /* 0x000fda000bf06270 */
[----:B------:R-:W-:Y:S05]  /*10460*/  @!P0 BRA `(.L_x_716) ;  /* 0xffffff1000288947 */ /* 0x000fea000383ffff */
[----:B------:R-:W-:Y:S05]  /*10470*/  BRA `(.L_x_588) ;  /* 0x0000007000007947 */ /* 0x000fea0003800000 */
.L_x_586:
[----:B------:R-:W-:-:S08]  /*10480*/  NOP ;  /* 0x0000000000007918 */ /* 0x000fd00000000000 */
[----:B------:R-:W0:-:S00]  /*10490*/  USETMAXREG.DEALLOC.CTAPOOL 0x28 ;  /* 0x00000028000079c8 */ /* 0x000e0000080e0500 */
[----:B0-----:R-:W-:Y:S01]  /*104a0*/  LOP3.LUT R2, R2, 0x3, RZ, 0xc0, !PT ;  /* 0x0000000302027812 */ /* 0x001fe200078ec0ff */
[----:B------:R-:W-:Y:S01]  /*104b0*/  IMAD.MOV.U32 R4, RZ, RZ, RZ ;  /* 0x000000ffff047224 */ /* 0x000fe200078e00ff */
[----:B------:R-:W-:-:S04]  /*104c0*/  LOP3.LUT R22, R22, 0xffffefff, RZ, 0xc0, !PT ;  /* 0xffffefff16167812 */ /* 0x000fc800078ec0ff */
[----:B------:R-:W0:Y:S02]  /*104d0*/  SHFL.IDX PT, R2, R2, RZ, 0x1f ;  /* 0x00001fff02027589 */ /* 0x000e2400000e0000 */
[----:B0-----:R-:W-:-:S13]  /*104e0*/  ISETP.NE.AND P0, PT, R2, RZ, PT ;  /* 0x000000ff0200720c */ /* 0x001fda0003f05270 */
        /* <DEDUP_REMOVED lines=9> */
.L_x_717:
[----:B------:R-:W-:Y:S01]  /*10580*/  LOP3.LUT R5, R0, 0x1f, RZ, 0xc0, !PT ;  /* 0x0000001f00057812 */ /* 0x000fe200078ec0ff */
[----:B------:R-:W-:Y:S01]  /*10590*/  ULDC UR4, c[0x0][0xc3c] ;  /* 0x00030f0000047ab9 */ /* 0x000fe20000000800 */
[----:B------:R-:W0:Y:S01]  /*105a0*/  S2UR UR6, SR_CTAID.X ;  /* 0x00000000000679c3 */ /* 0x000e220000002500 */
[----:B------:R-:W-:Y:S01]  /*105b0*/  ULDC UR5, c[0x0][0xc38] ;  /* 0x00030e0000057ab9 */ /* 0x000fe20000000800 */
[----:B------:R-:W-:-:S04]  /*105c0*/  ISETP.NE.AND P0, PT, R5, 0x1f, PT ;  /* 0x0000001f0500780c */ /* 0x000fc80003f05270 */
[----:B------:R-:W-:-:S13]  /*105d0*/  ISETP.GE.OR P1, PT, R5, UR4, !P0 ;  /* 0x0000000405007c0c */ /* 0x000fda000c726670 */
[----:B------:R-:W1:Y:S02]  /*105e0*/  @!P1 LDC.64 R2, c[0x0][0xc80] ;  /* 0x00032000ff029b82 */ /* 0x000e640000000a00 */
[----:B-1----:R-:W-:-:S05]  /*105f0*/  @!P1 IMAD.WIDE.U32 R2, R5, 0x4, R2 ;  /* 0x0000000405029825 */ /* 0x002fca00078e0002 */
[----:B------:R-:W2:Y:S01]  /*10600*/  @!P1 LDG.E R4, desc[UR40][R2.64] ;  /* 0x0000002802049981 */ /* 0x000ea2000c1e1900 */
[C---:B------:R-:W-:Y:S01]  /*10610*/  ISETP.NE.AND P1, PT, R5.reuse, RZ, PT ;  /* 0x000000ff0500720c */ /* 0x040fe20003f25270 */
[----:B------:R-:W-:Y:S01]  /*10620*/  UMOV UR4, URZ ;  /* 0x0000003f00047c82 */ /* 0x000fe20008000000 */
[C---:B------:R-:W-:Y:S02]  /*10630*/  ISETP.GE.U32.AND P2, PT, R5.reuse, 0x2, PT ;  /* 0x000000020500780c */ /* 0x040fe40003f46070 */
[C---:B------:R-:W-:Y:S02]  /*10640*/  ISETP.GE.U32.AND P3, PT, R5.reuse, 0x4, PT ;  /* 0x000000040500780c */ /* 0x040fe40003f66070 */
[C---:B------:R-:W-:Y:S02]  /*10650*/  ISETP.GE.U32.AND P4, PT, R5.reuse, 0x8, PT ;  /* 0x000000080500780c */ /* 0x040fe40003f86070 */
[----:B------:R-:W-:Y:S02]  /*10660*/  ISETP.GE.U32.AND P5, PT, R5, 0x10, PT ;  /* 0x000000100500780c */ /* 0x000fe40003fa6070 */
[----:B------:R-:W-:Y:S01]  /*10670*/  MOV R16, RZ ;  /* 0x000000ff00107202 */ /* 0x000fe20000000f00 */
[----:B--2---:R-:W1:Y:S02]  /*10680*/  SHFL.UP PT, R6, R4, 0x1, RZ ;  /* 0x0420000004067989 */ /* 0x004e6400000e00ff */
[----:B-1----:R-:W-:-:S05]  /*10690*/  SEL R7, R6, RZ, P1 ;  /* 0x000000ff06077207 */ /* 0x002fca0000800000 */
[----:B------:R-:W-:-:S05]  /*106a0*/  IMAD.IADD R7, R4, 0x1, R7 ;  /* 0x0000000104077824 */ /* 0x000fca00078e0207 */
[----:B------:R-:W1:Y:S02]  /*106b0*/  SHFL.UP PT, R6, R7, 0x2, RZ ;  /* 0x0440000007067989 */ /* 0x000e6400000e00ff */
        /* <DEDUP_REMOVED lines=11> */
[----:B------:R-:W1:Y:S02]  /*10770*/  SHFL.IDX PT, R6, R7, 0x1f, 0x1f ;  /* 0x03e01f0007067f89 */ /* 0x000e6400000e0000 */
[----:B-1----:R-:W-:-:S04]  /*10780*/  IMAD R6, R6, UR5, RZ ;  /* 0x0000000506067c24 */ /* 0x002fc8000f8e02ff */
[----:B------:R-:W-:Y:S01]  /*10790*/  IMAD.MOV.U32 R3, RZ, RZ, R6 ;  /* 0x000000ffff037224 */ /* 0x000fe200078e0006 */
[----:B0-----:R-:W-:-:S13]  /*107a0*/  ISETP.GT.AND P6, PT, R6, UR6, PT ;  /* 0x0000000606007c0c */ /* 0x001fda000bfc4270 */
[----:B------:R-:W-:Y:S05]  /*107b0*/  @P6 BRA `(.L_x_719) ;  /* 0x00000000009c6947 */ /* 0x000fea0003800000 */
[----:B------:R-:W0:Y:S01]  /*107c0*/  LDC R10, c[0x0][0xc3c] ;  /* 0x00030f00ff0a7b82 */ /* 0x000e220000000800 */
[----:B------:R-:W-:Y:S01]  /*107d0*/  IMAD.MOV.U32 R6, RZ, RZ, R3 ;  /* 0x000000ffff067224 */ /* 0x000fe200078e0003 */
[----:B------:R-:W-:Y:S01]  /*107e0*/  UMOV UR4, URZ ;  /* 0x0000003f00047c82 */ /* 0x000fe20008000000 */
[----:B------:R-:W-:Y:S01]  /*107f0*/  ULDC UR7, c[0x0][0xc3c] ;  /* 0x00030f0000077ab9 */ /* 0x000fe20000000800 */
[----:B------:R-:W-:-:S05]  /*10800*/  ULDC UR5, c[0x0][0xc38] ;  /* 0x00030e0000057ab9 */ /* 0x000fca0000000800 */
.L_x_723:
[----:B------:R-:W-:Y:S01]  /*10810*/  UIADD3 UR4, UR4, 0x1f, URZ ;  /* 0x0000001f04047890 */ /* 0x000fe2000fffe03f */
[----:B------:R-:W-:-:S05]  /*10820*/  IMAD.U32 R19, RZ, RZ, UR7 ;  /* 0x00000007ff137e24 */ /* 0x000fca000f8e00ff */
        /* <DEDUP_REMOVED lines=10> */
.L_x_722:
[----:B------:R-:W-:Y:S05]  /*108d0*/  BSYNC B0 ;  /* 0x0000000000007941 */ /* 0x000fea0003800000 */
.L_x_721:
[----:B0----5:R-:W0:Y:S02]  /*108e0*/  SHFL.UP PT, R2, R4, 0x1, RZ ;  /* 0x0420000004027989 */ /* 0x021e2400000e00ff */
        /* <DEDUP_REMOVED lines=20> */
.L_x_719:
        /* <DEDUP_REMOVED lines=10> */
[----:B0-----:R-:W-:-:S06]  /*10ad0*/  IADD3 R2, R8, 0xffffffe, RZ ;  /* 0x0ffffffe08027810 */ /* 0x001fcc0007ffe0ff */
[----:B------:R0:W1:Y:S01]  /*10ae0*/  F2I.FTZ.U32.TRUNC.NTZ R3, R2 ;  /* 0x0000000200037305 */ /* 0x000062000021f000 */
[----:B------:R-:W-:Y:S05]  /*10af0*/  @!P0 BRA `(.L_x_724) ;  /* 0x0000000000088947 */ /* 0x000fea0003800000 */
[----:B------:R-:W-:-:S06]  /*10b00*/  VIADD R16, R19, 0xffffffff ;  /* 0xffffffff13107836 */ /* 0x000fcc0000000000 */
[----:B------:R2:W3:Y:S02]  /*10b10*/  SHFL.IDX PT, R16, R7, R16, 0x1f ;  /* 0x00001f1007107589 */ /* 0x0004e400000e0000 */
.L_x_724:
[----:B---3--:R-:W-:Y:S01]  /*10b20*/  IMAD R16, R16, UR5, R9 ;  /* 0x0000000510107c24 */ /* 0x008fe2000f8e0209 */
[----:B0-----:R-:W-:Y:S01]  /*10b30*/  IABS R2, R4 ;  /* 0x0000000400027213 */ /* 0x001fe20000000000 */
[----:B-12---:R-:W-:Y:S02]  /*10b40*/  IMAD.MOV R7, RZ, RZ, -R3 ;  /* 0x000000ffff077224 */ /* 0x006fe400078e0a03 */
[----:B------:R-:W-:Y:S01]  /*10b50*/  VIADD R19, R19, UR4 ;  /* 0x0000000413137c36 */ /* 0x000fe20008000000 */
[----:B------:R-:W-:Y:S01]  /*10b60*/  IADD3 R9, -R16, UR6, RZ ;  /* 0x0000000610097c10 */ /* 0x000fe2000fffe1ff */
[----:B------:R-:W-:Y:S02]  /*10b70*/  IMAD.MOV R8, RZ, RZ, -R2 ;  /* 0x000000ffff087224 */ /* 0x000fe400078e0a02 */
[----:B------:R-:W-:Y:S01]  /*10b80*/  IMAD R7, R7, R10, RZ ;  /* 0x0000000a07077224 */ /* 0x000fe200078e02ff */
        /* <DEDUP_REMOVED lines=8> */
[-C--:B------:R-:W-:Y:S01]  /*10c10*/  @!P1 IADD3 R3, R3, -R10.reuse, RZ ;  /* 0x8000000a03039210 */ /* 0x080fe20007ffe0ff */
[----:B------:R-:W-:Y:S01]  /*10c20*/  @!P1 VIADD R2, R2, 0x1 ;  /* 0x0000000102029836 */ /* 0x000fe20000000000 */
[----:B------:R-:W-:Y:S02]  /*10c30*/  ISETP.NE.AND P1, PT, R4, RZ, PT ;  /* 0x000000ff0400720c */ /* 0x000fe40003f25270 */
[----:B------:R-:W-:Y:S02]  /*10c40*/  ISETP.GE.U32.AND P0, PT, R3, R10, PT ;  /* 0x0000000a0300720c */ /* 0x000fe40003f06070 */
[----:B------:R-:W-:-:S04]  /*10c50*/  LOP3.LUT R3, R9, R4, RZ, 0x3c, !PT ;  /* 0x0000000409037212 */ /* 0x000fc800078e3cff */
[----:B------:R-:W-:-:S07]  /*10c60*/  ISETP.GE.AND P2, PT, R3, RZ, PT ;  /* 0x000000ff0300720c */ /* 0x000fce0003f46270 */
[----:B------:R-:W-:-:S06]  /*10c70*/  @P0 VIADD R2, R2, 0x1 ;  /* 0x0000000102020836 */ /* 0x000fcc0000000000 */
[----:B------:R-:W-:Y:S01]  /*10c80*/  @!P2 IMAD.MOV R2, RZ, RZ, -R2 ;  /* 0x000000ffff02a224 */ /* 0x000fe200078e0a02 */
[----:B------:R-:W-:-:S05]  /*10c90*/  @!P1 LOP3.LUT R2, RZ, R4, RZ, 0x33, !PT ;  /* 0x00000004ff029212 */ /* 0x000fca00078e33ff */
[--C-:B------:R-:W-:Y:S02]  /*10ca0*/  IMAD.MOV R17, RZ, RZ, -R2.reuse ;  /* 0x000000ffff117224 */ /* 0x100fe400078e0a02 */
[----:B------:R-:W-:Y:S02]  /*10cb0*/  IMAD.MOV.U32 R18, RZ, RZ, R2 ;  /* 0x000000ffff127224 */ /* 0x000fe400078e0002 */
[----:B------:R-:W-:Y:S01]  /*10cc0*/  IMAD R17, R4, R17, R9 ;  /* 0x0000001104117224 */ /* 0x000fe200078e0209 */
[----:B------:R-:W-:Y:S06]  /*10cd0*/  BRA `(.L_x_725) ;  /* 0x00000000000c7947 */ /* 0x000fec0003800000 */
.L_x_720:
[----:B------:R-:W-:Y:S01]  /*10ce0*/  MOV R17, RZ ;  /* 0x000000ff00117202 */ /* 0x000fe20000000f00 */
[----:B------:R-:W-:Y:S02]  /*10cf0*/  IMAD.U32 R16, RZ, RZ, UR6 ;  /* 0x00000006ff107e24 */ /* 0x000fe4000f8e00ff */
[----:B------:R-:W-:-:S07]  /*10d00*/  IMAD.MOV.U32 R18, RZ, RZ, RZ ;  /* 0x000000ffff127224 */ /* 0x000fce00078e00ff */
.L_x_725:
[----:B------:R-:W-:-:S13]  /*10d10*/  ISETP.NE.AND P0, PT, R5, RZ, PT ;  /* 0x000000ff0500720c */ /* 0x000fda0003f05270 */
[----:B------:R-:W0:Y:S01]  /*10d20*/  @!P0 S2R R3, SR_CgaCtaId ;  /* 0x0000000000038919 */ /* 0x000e220000008800 */
[----:B------:R-:W-:-:S04]  /*10d30*/  @!P0 MOV R2, 0x400 ;  /* 0x0000040000028802 */ /* 0x000fc80000000f00 */
[----:B0-----:R-:W-:-:S05]  /*10d40*/  @!P0 LEA R2, R3, R2, 0x18 ;  /* 0x0000000203028211 */ /* 0x001fca00078ec0ff */
[----:B------:R1:W-:Y:S01]  /*10d50*/  @!P0 STS.128 [R2+0x28cd0], R16 ;  /* 0x028cd01002008388 */ /* 0x0003e20000000c00 */
[----:B------:R-:W-:Y:S06]  /*10d60*/  BAR.ARV 0x5, 0x180 ;  /* 0x0146000000007b1d */ /* 0x000fec0000002000 */
.L_x_718:
[----:B------:R2:W-:Y:S01]  /*10d70*/  STL [R1+0x1c], RZ ;  /* 0x00001cff01007387 */ /* 0x0005e20000100800 */
[----:B------:R-:W-:Y:S01]  /*10d80*/  ULDC UR4, c[0x0][0xc3c] ;  /* 0x00030f0000047ab9 */ /* 0x000fe20000000800 */
[----:B------:R-:W-:Y:S01]  /*10d90*/  IMAD.MOV.U32 R26, RZ, RZ, 0x1 ;  /* 0x00000001ff1a7424 */ /* 0x000fe200078e00ff */
[----:B0-----:R-:W-:Y:S01]  /*10da0*/  ISETP.GE.AND P0, PT, R19, UR4, PT ;  /* 0x0000000413007c0c */ /* 0x001fe2000bf06270 */
[----:B------:R-:W-:-:S12]  /*10db0*/  IMAD.MOV.U32 R25, RZ, RZ, RZ ;  /* 0x000000ffff197224 */ /* 0x000fd800078e00ff */
[----:B--2---:R-:W-:Y:S05]  /*10dc0*/  @P0 BRA `(.L_x_726) ;  /* 0x0000006000d40947 */ /* 0x004fea0003800000 */
[----:B------:R-:W0:Y:S01]  /*10dd0*/  S2UR UR5, SR_CgaCtaId ;  /* 0x00000000000579c3 */ /* 0x000e220000008800 */
[C---:B-1----:R-:W-:Y:S01]  /*10de0*/  IMAD.SHL.U32 R2, R0.reuse, 0x8, RZ ;  /* 0x0000000800027824 */ /* 0x042fe200078e00ff */
[----:B------:R-:W-:Y:S01]  /*10df0*/  LOP3.LUT R5, R0, 0x7f, RZ, 0xc0, !PT ;  /* 0x0000007f00057812 */ /* 0x000fe200078ec0ff */
[----:B------:R-:W-:Y:S01]  /*10e00*/  UMOV UR4, 0x400 ;  /* 0x0000040000047882 */ /* 0x000fe20000000000 */
[----:B------:R1:W-:Y:S01]  /*10e10*/  STL [R1+0x1c], RZ ;  /* 0x00001cff01007387 */ /* 0x0003e20000100800 */
[----:B------:R-:W-:Y:S01]  /*10e20*/  BSSY B8, `(.L_x_726) ;  /* 0x000062f000087945 */ /* 0x000fe20003800000 */
[C---:B------:R-:W-:Y:S01]  /*10e30*/  LOP3.LUT R3, R2.reuse, 0x1f8, RZ, 0xc0, !PT ;  /* 0x000001f802037812 */ /* 0x040fe200078ec0ff */
[----:B------:R-:W-:Y:S01]  /*10e40*/  IMAD.SHL.U32 R35, R5, 0x8, RZ ;  /* 0x0000000805237824 */ /* 0x000fe200078e00ff */
[----:B------:R-:W-:Y:S01]  /*10e50*/  LOP3.LUT R2, R2, 0x38, RZ, 0xc0, !PT ;  /* 0x0000003802027812 */ /* 0x000fe200078ec0ff */
[----:B------:R-:W-:Y:S01]  /*10e60*/  IMAD.MOV.U32 R26, RZ, RZ, 0x1 ;  /* 0x00000001ff1a7424 */ /* 0x000fe200078e00ff */
[----:B------:R-:W-:-:S02]  /*10e70*/  LOP3.LUT R4, R3, 0x38, R0, 0x78, !PT ;  /* 0x0000003803047812 */ /* 0x000fc400078e7800 */
[----:B------:R-:W-:Y:S02]  /*10e80*/  CS2R R24, SRZ ;  /* 0x0000000000187805 */ /* 0x000fe4000001ff00 */
[----:B------:R-:W-:Y:S01]  /*10e90*/  SHF.L.U32 R0, R0, 0x4, RZ ;  /* 0x0000000400007819 */ /* 0x000fe200000006ff */
[----:B------:R-:W-:Y:S01]  /*10ea0*/  IMAD.MOV.U32 R28, RZ, RZ, 0x1 ;  /* 0x00000001ff1c7424 */ /* 0x000fe200078e00ff */
[----:B------:R-:W-:Y:S01]  /*10eb0*/  SHF.R.U32.HI R3, RZ, 0x3, R5 ;  /* 0x00000003ff037819 */ /* 0x000fe20000011605 */
[----:B------:R-:W-:Y:S01]  /*10ec0*/  ULDC.64 UR38, c[0x0][0x198] ;  /* 0x0000660000267ab9 */ /* 0x000fe20000000a00 */
[----:B------:R-:W-:Y:S01]  /*10ed0*/  LOP3.LUT R35, R4, 0x200, R35, 0xf8, !PT ;  /* 0x0000020004237812 */ /* 0x000fe200078ef823 */
[----:B------:R-:W-:Y:S01]  /*10ee0*/  ULDC UR36, c[0x0][0xc] ;  /* 0x0000030000247ab9 */ /* 0x000fe20000000800 */
[----:B------:R-:W-:Y:S02]  /*10ef0*/  LOP3.LUT R0, R3, 0x70, R0, 0xf8, !PT ;  /* 0x0000007003007812 */ /* 0x000fe400078ef800 */
[----:B------:R-:W-:-:S02]  /*10f00*/  LOP3.LUT R0, R2, 0xc0, RZ, 0xfc, !PT ;  /* 0x000000c002007812 */ /* 0x000fc400078efcff */
[C---:B------:R-:W-:Y:S01]  /*10f10*/  LOP3.LUT R0, R2.reuse, 0x140, RZ, 0xfc, !PT ;  /* 0x0000014002007812 */ /* 0x040fe200078efcff */
[----:B0-----:R-:W-:Y:S01]  /*10f20*/  ULEA UR4, UR5, UR4, 0x18 ;  /* 0x0000000405047291 */ /* 0x001fe2000f8ec03f */
[C---:B------:R-:W-:Y:S02]  /*10f30*/  LOP3.LUT R3, R2.reuse, 0x40, RZ, 0xfc, !PT ;  /* 0x0000004002037812 */ /* 0x040fe400078efcff */
[----:B------:R-:W-:Y:S02]  /*10f40*/  LOP3.LUT R4, R37, 0x2, RZ, 0xfc, !PT ;  /* 0x0000000225047812 */ /* 0x000fe400078efcff */
[C---:B------:R-:W-:Y:S01]  /*10f50*/  LOP3.LUT R3, R2.reuse, 0x100, RZ, 0xfc, !PT ;  /* 0x0000010002037812 */ /* 0x040fe200078efcff */
[----:B------:R-:W-:Y:S01]  /*10f60*/  IMAD.U32 R23, RZ, RZ, UR4 ;  /* 0x00000004ff177e24 */ /* 0x000fe2000f8e00ff */
[C---:B------:R-:W-:Y:S02]  /*10f70*/  LOP3.LUT R4, R2.reuse, 0x80, RZ, 0xfc, !PT ;  /* 0x0000008002047812 */ /* 0x040fe400078efcff */
[C---:B------:R-:W-:Y:S01]  /*10f80*/  LOP3.LUT R3, R2.reuse, 0x180, RZ, 0xfc, !PT ;  /* 0x0000018002037812 */ /* 0x040fe200078efcff */
[----:B------:R-:W-:Y:S01]  /*10f90*/  IMAD R0, R35, 0x2, R23 ;  /* 0x0000000223007824 */ /* 0x000fe200078e0217 */
[----:B------:R-:W-:-:S04]  /*10fa0*/  LOP3.LUT R2, R2, 0x1c0, RZ, 0xfc, !PT ;  /* 0x000001c002027812 */ /* 0x000fc800078efcff */
[----:B------:R1:W-:Y:S03]  /*10fb0*/  STL [R1+0x34], R0 ;  /* 0x0000340001007387 */ /* 0x0003e60000100800 */
.L_x_833:
[----:B0-----:R-:W0:Y:S02]  /*10fc0*/  LDC.64 R32, c[0x0][0xc88] ;  /* 0x00032200ff207b82 */ /* 0x001e240000000a00 */
[----:B0-----:R-:W-:-:S06]  /*10fd0*/  IMAD.WIDE R32, R19, 0x4, R32 ;  /* 0x0000000413207825 */ /* 0x001fcc00078e0220 */
[----:B-1----:R0:W1:Y:S01]  /*10fe0*/  LDG.E R32, desc[UR40][R32.64] ;  /* 0x0000002820207981 */ /* 0x002062000c1e1900 */
[----:B------:R-:W-:Y:S05]  /*10ff0*/  YIELD ;  /* 0x0000000000007946 */ /* 0x000fea0003800000 */
[----:B------:R-:W-:Y:S01]  /*11000*/  ULDC.64 UR4, c[0x0][0xa28] ;  /* 0x00028a0000047ab9 */ /* 0x000fe20000000a00 */
[----:B--23--:R-:W-:Y:S01]  /*11010*/  MOV R6, RZ ;  /* 0x000000ff00067202 */ /* 0x00cfe20000000f00 */
[----:B------:R-:W-:Y:S01]  /*11020*/  ULDC.64 UR8, c[0x0][0xa18] ;  /* 0x0002860000087ab9 */ /* 0x000fe20000000a00 */
[----:B------:R-:W-:Y:S01]  /*11030*/  ISETP.NE.U32.AND P0, PT, RZ, UR4, PT ;  /* 0x00000004ff007c0c */ /* 0x000fe2000bf05070 */
[----:B0-----:R-:W-:Y:S01]  /*11040*/  IMAD.MOV.U32 R33, RZ, RZ, RZ ;  /* 0x000000ffff217224 */ /* 0x001fe200078e00ff */
[----:B------:R-:W-:-:S02]  /*11050*/  ULDC.64 UR6, c[0x0][0xa10] ;  /* 0x0002840000067ab9 */ /* 0x000fc40000000a00 */
[----:B------:R-:W-:Y:S02]  /*11060*/  ISETP.NE.AND.EX P0, PT, RZ, UR5, PT, P0 ;  /* 0x00000005ff007c0c */ /* 0x000fe4000bf05300 */
[----:B-1----:R-:W-:-:S11]  /*11070*/  SHF.R.S32.HI R0, RZ, 0x1f, R32 ;  /* 0x0000001fff007819 */ /* 0x002fd60000011420 */
[C---:B------:R-:W-:Y:S01]  /*11080*/  @P0 LEA R2, P1, R32.reuse, UR4, 0x2 ;  /* 0x0000000420020c11 */ /* 0x040fe2000f8210ff */
[C---:B------:R-:W-:Y:S01]  /*11090*/  IMAD.SHL.U32 R27, R32.reuse, 0x4, RZ ;  /* 0x00000004201b7824 */ /* 0x040fe200078e00ff */
[C-C-:B------:R-:W-:Y:S01]  /*110a0*/  SHF.L.U64.HI R29, R32.reuse, 0x2, R0.reuse ;  /* 0x00000002201d7819 */ /* 0x140fe20000010200 */
[----:B------:R0:W-:Y:S01]  /*110b0*/  STL [R1+0x14], R0 ;  /* 0x0000140001007387 */ /* 0x0001e20000100800 */
[----:B------:R-:W-:Y:S01]  /*110c0*/  @P0 LEA.HI.X R3, R32, UR5, R0, 0x2, P1 ;  /* 0x0000000520030c11 */ /* 0x000fe200088f1400 */
[----:B------:R-:W-:-:S04]  /*110d0*/  ULDC.64 UR4, c[0x0][0xa00] ;  /* 0x0002800000047ab9 */ /* 0x000fc80000000a00 */
[----:B------:R1:W5:Y:S01]  /*110e0*/  @P0 LDG.E R33, desc[UR40][R2.64] ;  /* 0x0000002802210981 */ /* 0x000362000c1e1900 */
[----:B------:R-:W-:Y:S02]  /*110f0*/  ISETP.NE.U32.AND P0, PT, RZ, UR4, PT ;  /* 0x00000004ff007c0c */ /* 0x000fe4000bf05070 */
[----:B------:R-:W-:Y:S01]  /*11100*/  ISETP.NE.U32.AND P2, PT, RZ, UR8, PT ;  /* 0x00000008ff007c0c */ /* 0x000fe2000bf45070 */
[----:B0-----:R-:W-:Y:S01]  /*11110*/  IMAD.MOV.U32 R0, RZ, RZ, RZ ;  /* 0x000000ffff007224 */ /* 0x001fe200078e00ff */
[----:B------:R-:W-:Y:S02]  /*11120*/  ISETP.NE.AND.EX P0, PT, RZ, UR5, PT, P0 ;  /* 0x00000005ff007c0c */ /* 0x000fe4000bf05300 */
[----:B------:R-:W-:Y:S02]  /*11130*/  ISETP.NE.AND.EX P2, PT, RZ, UR9, PT, P2 ;  /* 0x00000009ff007c0c */ /* 0x000fe4000bf45320 */
[----:B------:R-:W-:Y:S02]  /*11140*/  ISETP.NE.U32.AND P1, PT, RZ, UR6, PT ;  /* 0x00000006ff007c0c */ /* 0x000fe4000bf25070 */
[----:B-1----:R-:W-:-:S02]  /*11150*/  IADD3 R2, P3, R27, UR4, RZ ;  /* 0x000000041b027c10 */ /* 0x002fc4000ff7e0ff */
[----:B------:R-:W-:Y:S02]  /*11160*/  ISETP.NE.AND.EX P1, PT, RZ, UR7, PT, P1 ;  /* 0x00000007ff007c0c */ /* 0x000fe4000bf25310 */
[----:B------:R-:W-:Y:S02]  /*11170*/  IADD3.X R3, R29, UR5, RZ, P3, !PT ;  /* 0x000000051d037c10 */ /* 0x000fe40009ffe4ff */
[----:B------:R-:W-:-:S03]  /*11180*/  IADD3 R4, P4, R27, UR6, RZ ;  /* 0x000000061b047c10 */ /* 0x000fc6000ff9e0ff */
[----:B------:R-:W2:Y:S01]  /*11190*/  @P0 LDG.E R6, desc[UR40][R2.64] ;  /* 0x0000002802060981 */ /* 0x000ea2000c1e1900 */
[----:B------:R-:W-:Y:S01]  /*111a0*/  ULDC UR4, c[0x0][0x288] ;  /* 0x0000a20000047ab9 */ /* 0x000fe20000000800 */
[----:B------:R-:W-:Y:S01]  /*111b0*/  IADD3.X R5, R29, UR7, RZ, P4, !PT ;  /* 0x000000071d057c10 */ /* 0x000fe2000a7fe4ff */
[----:B------:R-:W-:Y:S01]  /*111c0*/  IMAD.U32 R8, RZ, RZ, UR4 ;  /* 0x00000004ff087e24 */ /* 0x000fe2000f8e00ff */
[----:B------:R-:W-:-:S03]  /*111d0*/  ULDC.64 UR4, c[0x0][0x418] ;  /* 0x0001060000047ab9 */ /* 0x000fc60000000a00 */
[----:B------:R-:W5:Y:S04]  /*111e0*/  @P1 LDG.E R0, desc[UR40][R4.64] ;  /* 0x0000002804001981 */ /* 0x000f68000c1e1900 */
[----:B--2---:R0:W-:Y:S02]  /*111f0*/  STL [R1+0xc], R6 ;  /* 0x00000c0601007387 */ /* 0x0041e40000100800 */
[----:B0-----:R-:W-:-:S04]  /*11200*/  @P2 IADD3 R6, P3, R27, UR8, RZ ;  /* 0x000000081b062c10 */ /* 0x001fc8000ff7e0ff */
[----:B------:R-:W-:-:S05]  /*11210*/  @P2 IADD3.X R7, R29, UR9, RZ, P3, !PT ;  /* 0x000000091d072c10 */ /* 0x000fca0009ffe4ff */
[----:B------:R0:W2:Y:S01]  /*11220*/  @P2 LDG.E R8, desc[UR40][R6.64] ;  /* 0x0000002806082981 */ /* 0x0000a2000c1e1900 */
[----:B------:R-:W-:-:S03]  /*11230*/  UISETP.NE.U32.AND UP0, UPT, UR4, URZ, UPT ;  /* 0x0000003f0400728c */ /* 0x000fc6000bf05070 */
[----:B------:R-:W-:Y:S01]  /*11240*/  ULDC UR4, c[0x0][0x424] ;  /* 0x0001090000047ab9 */ /* 0x000fe20000000800 */
[----:B------:R-:W-:-:S03]  /*11250*/  UISETP.NE.AND.EX UP0, UPT, UR5, URZ, UPT, UP0 ;  /* 0x0000003f0500728c */ /* 0x000fc6000bf05300 */
[----:B------:R-:W-:Y:S01]  /*11260*/  ULDC UR5, c[0x0][0x2f0] ;  /* 0x0000bc0000057ab9 */ /* 0x000fe20000000800 */
[----:B------:R-:W-:-:S04]  /*11270*/  USEL UR4, UR4, 0x1, UP0 ;  /* 0x0000000104047887 */ /* 0x000fc80008000000 */
[----:B------:R-:W-:-:S03]  /*11280*/  UIMAD UR4, UR4, UR5, URZ ;  /* 0x00000005040472a4 */ /* 0x000fc6000f8e023f */
[----:B------:R-:W-:Y:S02]  /*11290*/  ULDC UR5, c[0x0][0x348] ;  /* 0x0000d20000057ab9 */ /* 0x000fe40000000800 */
[----:B0-----:R-:W-:Y:S02]  /*112a0*/  IMAD.U32 R6, RZ, RZ, UR5 ;  /* 0x00000005ff067e24 */ /* 0x001fe4000f8e00ff */
[----:B------:R-:W-:Y:S01]  /*112b0*/  IMAD.U32 R7, RZ, RZ, UR4 ;  /* 0x00000004ff077e24 */ /* 0x000fe2000f8e00ff */
[----:B--2---:R0:W-:Y:S01]  /*112c0*/  STL [R1+0x18], R8 ;  /* 0x0000180801007387 */ /* 0x0041e20000100800 */
[----:B------:R-:W-:Y:S05]  /*112d0*/  @P2 BRA `(.L_x_727) ;  /* 0x0000000000142947 */ /* 0x000fea0003800000 */
[----:B------:R-:W-:Y:S05]  /*112e0*/  @!P0 BRA `(.L_x_727) ;  /* 0x0000000000108947 */ /* 0x000fea0003800000 */
[----:B0-----:R-:W2:Y:S04]  /*112f0*/  LDG.E R8, desc[UR40][R2.64] ;  /* 0x0000002802087981 */ /* 0x001ea8000c1e1900 */
[----:B------:R-:W2:Y:S02]  /*11300*/  LDG.E R2, desc[UR40][R2.64+0x4] ;  /* 0x0000042802027981 */ /* 0x000ea4000c1e1900 */
[----:B--2---:R-:W-:-:S05]  /*11310*/  IMAD.IADD R2, R2, 0x1, -R8 ;  /* 0x0000000102027824 */ /* 0x004fca00078e0a08 */
[----:B------:R1:W-:Y:S02]  /*11320*/  STL [R1+0x18], R2 ;  /* 0x0000180201007387 */ /* 0x0003e40000100800 */
.L_x_727:
[----:B------:R-:W-:Y:S01]  /*11330*/  ULDC.64 UR4, c[0x0][0xa20] ;  /* 0x0002880000047ab9 */ /* 0x000fe20000000a00 */
[----:B------:R-:W-:Y:S01]  /*11340*/  IMAD.MOV.U32 R30, RZ, RZ, R32 ;  /* 0x000000ffff1e7224 */ /* 0x000fe200078e0020 */
[----:B------:R-:W-:-:S04]  /*11350*/  ISETP.NE.U32.AND P0, PT, RZ, UR4, PT ;  /* 0x00000004ff007c0c */ /* 0x000fc8000bf05070 */
[----:B------:R-:W-:-:S13]  /*11360*/  ISETP.NE.AND.EX P0, PT, RZ, UR5, PT, P0 ;  /* 0x00000005ff007c0c */ /* 0x000fda000bf05300 */
[----:B------:R-:W-:Y:S05]  /*11370*/  @!P0 BRA `(.L_x_728) ;  /* 0x0000000000108947 */ /* 0x000fea0003800000 */
[----:B-1----:R-:W-:-:S04]  /*11380*/  IADD3 R2, P0, R27, UR4, RZ ;  /* 0x000000041b027c10 */ /* 0x002fc8000ff1e0ff */
[----:B------:R-:W-:-:S05]  /*11390*/  IADD3.X R3, R29, UR5, RZ, P0, !PT ;  /* 0x000000051d037c10 */ /* 0x000fca00087fe4ff */
[----:B------:R1:W5:Y:S01]  /*113a0*/  LDG.E R7, desc[UR40][R2.64] ;  /* 0x0000002802077981 */ /* 0x000362000c1e1900 */
[----:B------:R-:W-:Y:S05]  /*113b0*/  BRA `(.L_x_729) ;  /* 0x0000000000247947 */ /* 0x000fea0003800000 */
.L_x_728:
[----:B------:R-:W-:Y:S02]  /*113c0*/  ULDC.64 UR4, c[0x0][0xa08] ;  /* 0x0002820000047ab9 */ /* 0x000fe40000000a00 */
[----:B------:R-:W-:-:S04]  /*113d0*/  ISETP.NE.U32.AND P0, PT, RZ, UR4, PT ;  /* 0x00000004ff007c0c */ /* 0x000fc8000bf05070 */
[----:B------:R-:W-:-:S13]  /*113e0*/  ISETP.NE.AND.EX P0, PT, RZ, UR5, PT, P0 ;  /* 0x00000005ff007c0c */ /* 0x000fda000bf05300 */
[----:B------:R-:W-:Y:S05]  /*113f0*/  @!P0 BRA `(.L_x_729) ;  /* 0x0000000000148947 */ /* 0x000fea0003800000 */
[----:B-1----:R-:W1:Y:S02]  /*11400*/  LDC.64 R2, c[0x0][0xa08] ;  /* 0x00028200ff027b82 */ /* 0x002e640000000a00 */
[----:B-1----:R-:W-:-:S05]  /*11410*/  IMAD.WIDE R2, R30, 0x4, R2 ;  /* 0x000000041e027825 */ /* 0x002fca00078e0202 */
[----:B------:R-:W2:Y:S04]  /*11420*/  LDG.E R7, desc[UR40][R2.64] ;  /* 0x0000002802077981 */ /* 0x000ea8000c1e1900 */
[----:B------:R-:W2:Y:S02]  /*11430*/  LDG.E R2, desc[UR40][R2.64+0x4] ;  /* 0x0000042802027981 */ /* 0x000ea4000c1e1900 */
[----:B--2---:R-:W-:-:S07]  /*11440*/  IADD3 R7, -R7, R2, RZ ;  /* 0x0000000207077210 */ /* 0x004fce0007ffe1ff */
.L_x_729:
[----:B-1----:R-:W2:Y:S04]  /*11450*/  @P1 LDG.E R2, desc[UR40][R4.64] ;  /* 0x0000002804021981 */ /* 0x002ea8000c1e1900 */
[----:B------:R-:W2:Y:S01]  /*11460*/  @P1 LDG.E R4, desc[UR40][R4.64+0x4] ;  /* 0x0000042804041981 */ /* 0x000ea2000c1e1900 */
[----:B-----5:R-:W-:Y:S01]  /*11470*/  IMAD.IADD R7, R7, 0x1, -R33 ;  /* 0x0000000107077824 */ /* 0x020fe200078e0a21 */
[----:B------:R-:W-:Y:S01]  /*11480*/  BSSY B0, `(.L_x_730) ;  /* 0x00001ae000007945 */ /* 0x000fe20003800000 */
[----:B--2---:R-:W-:-:S04]  /*11490*/  @P1 IMAD.IADD R6, R4, 0x1, -R2 ;  /* 0x0000000104061824 */ /* 0x004fc800078e0a02 */
[----:B------:R-:W-:-:S04]  /*114a0*/  IMAD.IADD R3, R7, 0x1, R6 ;  /* 0x0000000107037824 */ /* 0x000fc800078e0206 */
[----:B------:R-:W-:Y:S01]  /*114b0*/  VIADD R2, R3, 0x3f ;  /* 0x0000003f03027836 */ /* 0x000fe20000000000 */
[----:B------:R1:W-:Y:S04]  /*114c0*/  STL [R1+0x4], R3 ;  /* 0x0000040301007387 */ /* 0x0003e80000100800 */
[----:B-1----:R-:W-:-:S04]  /*114d0*/  SHF.R.S32.HI R3, RZ, 0x1f, R2 ;  /* 0x0000001fff037819 */ /* 0x002fc80000011402 */
[----:B------:R-:W-:Y:S01]  /*114e0*/  LEA.HI R4, R3, R2, RZ, 0x6 ;  /* 0x0000000203047211 */ /* 0x000fe200078f30ff */
[----:B------:R-:W-:-:S03]  /*114f0*/  IMAD.MOV R2, RZ, RZ, -R7 ;  /* 0x000000ffff027224 */ /* 0x000fc600078e0a07 */
[----:B------:R-:W-:Y:S01]  /*11500*/  LOP3.LUT R31, R4, 0xffffffc0, RZ, 0xc0, !PT ;  /* 0xffffffc0041f7812 */ /* 0x000fe200078ec0ff */
[----:B------:R1:W-:Y:S01]  /*11510*/  STL [R1+0x3c], R4 ;  /* 0x00003c0401007387 */ /* 0x0003e20000100800 */
[----:B------:R-:W-:Y:S02]  /*11520*/  VIMNMX R5, RZ, R2, !PT ;  /* 0x00000002ff057248 */ /* 0x000fe40007fe0100 */
[----:B------:R-:W-:-:S04]  /*11530*/  VIADDMNMX R6, R31, -R7, R6, PT ;  /* 0x800000071f067246 */ /* 0x000fc80003800106 */
[----:B------:R-:W-:Y:S02]  /*11540*/  ISETP.GT.AND P0, PT, R6, R5, PT ;  /* 0x000000050600720c */ /* 0x000fe40003f04270 */
[----:B------:R-:W-:-:S11]  /*11550*/  SHF.R.U32.HI R5, RZ, 0x6, R5 ;  /* 0x00000006ff057819 */ /* 0x000fd60000011605 */
[----:B------:R-:W-:-:S05]  /*11560*/  @P0 VIADD R2, R6, 0x3f ;  /* 0x0000003f06020836 */ /* 0x000fca0000000000 */
[----:B------:R-:W-:-:S04]  /*11570*/  @P0 SHF.R.S32.HI R3, RZ, 0x1f, R2 ;  /* 0x0000001fff030819 */ /* 0x000fc80000011402 */
[----:B------:R-:W-:Y:S02]  /*11580*/  @P0 LEA.HI R3, R3, R2, RZ, 0x6 ;  /* 0x0000000203030211 */ /* 0x000fe400078f30ff */
[-C--:B------:R-:W-:Y:S02]  /*11590*/  MOV R2, R5.reuse ;  /* 0x0000000500027202 */ /* 0x080fe40000000f00 */
[----:B------:R-:W-:Y:S02]  /*115a0*/  @P0 SHF.R.S32.HI R2, RZ, 0x6, R3 ;  /* 0x00000006ff020819 */ /* 0x000fe40000011403 */
[----:B------:R-:W-:Y:S02]  /*115b0*/  PLOP3.LUT P0, PT, PT, PT, PT, 0x80, 0x0 ;  /* 0x000000000000781c */ /* 0x000fe40003f0f070 */
[----:B------:R-:W-:-:S13]  /*115c0*/  ISETP.GT.AND P2, PT, R2, R5, PT ;  /* 0x000000050200720c */ /* 0x000fda0003f44270 */
[----:B-1----:R-:W-:Y:S05]  /*115d0*/  @!P2 BRA `(.L_x_731) ;  /* 0x000000180060a947 */ /* 0x002fea0003800000 */
[----:B------:R-:W-:Y:S01]  /*115e0*/  UMOV UR4, 0xffffffff ;  /* 0xffffffff00047882 */ /* 0x000fe20000000000 */
[----:B------:R-:W-:Y:S02]  /*115f0*/  SEL R4, R30, RZ, !P1 ;  /* 0x000000ff1e047207 */ /* 0x000fe40004800000 */
[----:B------:R-:W-:Y:S05]  /*11600*/  BRA.DIV UR4, `(.L_x_732) ;  /* 0x0000006a044c7947 */ /* 0x000fea000b800000 */
[----:B------:R-:W1:Y:S02]  /*11610*/  S2R R3, SR_TID.X ;  /* 0x0000000000037919 */ /* 0x000e640000002100 */
[----:B-1----:R-:W-:-:S04]  /*11620*/  SHF.R.U32.HI R3, RZ, 0x5, R3 ;  /* 0x00000005ff037819 */ /* 0x002fc80000011603 */
[----:B------:R-:W-:-:S05]  /*11630*/  LOP3.LUT R3, R3, 0x3, RZ, 0xc0, !PT ;  /* 0x0000000303037812 */ /* 0x000fca00078ec0ff */
[----:B------:R1:W2:Y:S02]  /*11640*/  SHFL.IDX PT, R14, R3, RZ, 0x1f ;  /* 0x00001fff030e7589 */ /* 0x0002a400000e0000 */
.L_x_878:
[----:B--2---:R-:W-:Y:S02]  /*11650*/  ISETP.NE.AND P0, PT, R14, RZ, PT ;  /* 0x000000ff0e00720c */ /* 0x004fe40003f05270 */
[----:B------:R-:W-:-:S11]  /*11660*/  PLOP3.LUT P6, PT, PT, PT, PT, 0x8, 0x0 ;  /* 0x000000000000781c */ /* 0x000fd60003fce170 */
[----:B------:R-:W-:Y:S05]  /*11670*/  @P0 BRA `(.L_x_733) ;  /* 0x00000000000c0947 */ /* 0x000fea0003800000 */
[----:B------:R-:W-:-:S03]  /*11680*/  UMOV UR4, 0xffffffff ;  /* 0xffffffff00047882 */ /* 0x000fc60000000000 */
[----:B------:R-:W-:Y:S05]  /*11690*/  BRA.DIV UR4, `(.L_x_734) ;  /* 0x0000006a045c7947 */ /* 0x000fea000b800000 */
[----:B------:R-:W-:-:S13]  /*116a0*/  ELECT P6, URZ, PT ;  /* 0x00000000003f782f */ /* 0x000fda00038c0000 */
.L_x_733:
[----:B-1----:R-:W2:Y:S01]  /*116b0*/  LDL R3, [R1+0x1c] ;  /* 0x00001c0001037983 */ /* 0x002ea20000100800 */
[----:B------:R-:W-:Y:S01]  /*116c0*/  BSSY B1, `(.L_x_735) ;  /* 0x0000008000017945 */ /* 0x000fe20003800000 */
[----:B--2---:R-:W-:-:S05]  /*116d0*/  VIADD R3, R3, 0x1 ;  /* 0x0000000103037836 */ /* 0x004fca0000000000 */
[----:B------:R-:W-:-:S04]  /*116e0*/  LEA.HI R6, R3, R3, RZ, 0x1 ;  /* 0x0000000303067211 */ /* 0x000fc800078f08ff */
[----:B------:R-:W-:-:S05]  /*116f0*/  LOP3.LUT R6, R6, 0xfffffffe, RZ, 0xc0, !PT ;  /* 0xfffffffe06067812 */ /* 0x000fca00078ec0ff */
[----:B------:R-:W-:-:S05]  /*11700*/  IMAD.IADD R3, R3, 0x1, -R6 ;  /* 0x0000000103037824 */ /* 0x000fca00078e0a06 */
[----:B------:R-:W-:-:S04]  /*11710*/  SHF.L.U32 R3, R3, 0x1f, RZ ;  /* 0x0000001f03037819 */ /* 0x000fc800000006ff */
[----:B------:R-:W1:Y:S02]  /*11720*/  SYNCS.PHASECHK.TRANS64.TRYWAIT P0, [R23+URZ+0x28c20], R3 ;  /* 0x028c2003170075a7 */ /* 0x000e64000800017f */
[----:B-1----:R-:W-:Y:S05]  /*11730*/  @!P0 BRA `(.L_x_736) ;  /* 0x0000006800548947 */ /* 0x002fea0003800000 */
.L_x_881:
[----:B------:R-:W-:Y:S05]  /*11740*/  BSYNC B1 ;  /* 0x0000000000017941 */ /* 0x000fea0003800000 */
.L_x_735:
[----:B------:R-:W-:Y:S04]  /*11750*/  BSSY B1, `(.L_x_737) ;  /* 0x00000b7000017945 */ /* 0x000fe80003800000 */
[----:B------:R-:W-:Y:S05]  /*11760*/  @!P6 BRA `(.L_x_738) ;  /* 0x0000000800d4e947 */ /* 0x000fea0003800000 */
[----:B-1----:R-:W-:Y:S01]  /*11770*/  IMAD R3, R24, 0x8, R23 ;  /* 0x0000000818037824 */ /* 0x002fe200078e0217 */
[----:B------:R-:W-:Y:S01]  /*11780*/  SHF.L.U32 R6, R28, 0x1f, RZ ;  /* 0x0000001f1c067819 */ /* 0x000fe200000006ff */
[----:B------:R-:W1:Y:S01]  /*11790*/  S2R R7, SR_TID.X ;  /* 0x0000000000077919 */ /* 0x000e620000002100 */
[----:B------:R-:W-:Y:S02]  /*117a0*/  BSSY B2, `(.L_x_739) ;  /* 0x0000005000027945 */ /* 0x000fe40003800000 */
[----:B------:R-:W2:Y:S01]  /*117b0*/  SYNCS.PHASECHK.TRANS64.TRYWAIT P0, [R3+URZ+0x28ca0], R6 ;  /* 0x028ca006030075a7 */ /* 0x000ea2000800017f */
[----:B-1----:R-:W-:-:S04]  /*117c0*/  LOP3.LUT R7, R7, 0x7f, RZ, 0xc0, !PT ;  /* 0x0000007f07077812 */ /* 0x002fc800078ec0ff */
[----:B------:R-:W-:Y:S01]  /*117d0*/  ISETP.NE.AND P1, PT, R7, RZ, PT ;  /* 0x000000ff0700720c */ /* 0x000fe20003f25270 */
[----:B--2---:R-:W-:-:S12]  /*117e0*/  @!P0 BRA `(.L_x_740) ;  /* 0x00000068003c8947 */ /* 0x004fd80003800000 */
.L_x_882:
[----:B------:R-:W-:Y:S05]  /*117f0*/  BSYNC B2 ;  /* 0x0000000000027941 */ /* 0x000fea0003800000 */
.L_x_739:
[----:B------:R-:W-:Y:S04]  /*11800*/  BSSY B2, `(.L_x_741) ;  /* 0x0000009000027945 */ /* 0x000fe80003800000 */
[----:B------:R-:W-:Y:S05]  /*11810*/  @P1 BRA `(.L_x_742) ;  /* 0x00000000001c1947 */ /* 0x000fea0003800000 */
[----:B0-----:R-:W0:Y:S01]  /*11820*/  S2R R8, SR_TID.X ;  /* 0x0000000000087919 */ /* 0x001e220000002100 */
[----:B------:R-:W-:-:S04]  /*11830*/  IMAD.MOV.U32 R7, RZ, RZ, 0x2000 ;  /* 0x00002000ff077424 */ /* 0x000fc800078e00ff */
[----:B------:R2:W-:Y:S01]  /*11840*/  SYNCS.ARRIVE.TRANS64 RZ, [R3+URZ+0x28c90], R7 ;  /* 0x028c900703ff79a7 */ /* 0x0005e2000800003f */
[----:B0-----:R-:W-:-:S04]  /*11850*/  LOP3.LUT R8, R8, 0x1f, RZ, 0xc0, !PT ;  /* 0x0000001f08087812 */ /* 0x001fc800078ec0ff */
[----:B------:R-:W-:-:S13]  /*11860*/  ISETP.NE.AND P0, PT, R8, RZ, PT ;  /* 0x000000ff0800720c */ /* 0x000fda0003f05270 */
[----:B--2---:R-:W-:Y:S05]  /*11870*/  @!P0 BRA `(.L_x_742) ;  /* 0x0000000000048947 */ /* 0x004fea0003800000 */
[----:B------:R-:W-:Y:S01]  /*11880*/  BPT.TRAP 0x1 ;  /* 0x000000040000795c */ /* 0x000fe20000300000 */
.L_x_742:
[----:B------:R-:W-:Y:S05]  /*11890*/  BSYNC B2 ;  /* 0x0000000000027941 */ /* 0x000fea0003800000 */
.L_x_741:
[----:B------:R-:W-:Y:S01]  /*118a0*/  IMAD.MOV.U32 R12, RZ, RZ, RZ ;  /* 0x000000ffff0c7224 */ /* 0x000fe200078e00ff */
[----:B0-----:R-:W-:Y:S01]  /*118b0*/  LEA R8, R24, R23, 0xd ;  /* 0x0000001718087211 */ /* 0x001fe200078e68ff */
[----:B------:R-:W-:Y:S01]  /*118c0*/  IMAD R7, R2, 0x40, R0 ;  /* 0x0000004002077824 */ /* 0x000fe200078e0200 */
[----:B------:R-:W-:Y:S01]  /*118d0*/  UIADD3 UR4, UP0, UR38, 0x570, URZ ;  /* 0x0000057026047890 */ /* 0x000fe2000ff1e03f */
[----:B------:R-:W-:Y:S01]  /*118e0*/  PLOP3.LUT P0, PT, PT, PT, PT, 0x80, 0x0 ;  /* 0x000000000000781c */ /* 0x000fe20003f0f070 */
[----:B------:R-:W-:Y:S01]  /*118f0*/  VIADD R9, R3, 0x28c90 ;  /* 0x00028c9003097836 */ /* 0x000fe20000000000 */
[----:B------:R-:W-:Y:S01]  /*11900*/  R2UR UR10, R12 ;  /* 0x000000000c0a72ca */ /* 0x000fe200000e0000 */
[----:B------:R-:W-:Y:S01]  /*11910*/  VIADD R7, R7, 0xffffffc0 ;  /* 0xffffffc007077836 */ /* 0x000fe20000000000 */
[----:B------:R-:W-:Y:S01]  /*11920*/  UIADD3.X UR5, URZ, UR39, URZ, UP0, !UPT ;  /* 0x000000273f057290 */ /* 0x000fe200087fe43f */
[----:B------:R-:W-:Y:S01]  /*11930*/  VIADD R8, R8, 0x22400 ;  /* 0x0002240008087836 */ /* 0x000fe20000000000 */
[----:B------:R-:W-:Y:S01]  /*11940*/  UMOV UR6, 0x0 ;  /* 0x0000000000067882 */ /* 0x000fe20000000000 */
[----:B------:R-:W-:-:S10]  /*11950*/  UMOV UR7, 0x12f00000 ;  /* 0x12f0000000077882 */ /* 0x000fd40000000000 */
.L_x_743:
[----:B------:R-:W-:-:S13]  /*11960*/  @P0 ELECT P2, URZ, PT ;  /* 0x00000000003f082f */ /* 0x000fda0003840000 */
[----:B------:R-:W-:Y:S02]  /*11970*/  @P2 R2UR UR13, R4 ;  /* 0x00000000040d22ca */ /* 0x000fe400000e0000 */
[----:B------:R-:W-:Y:S02]  /*11980*/  @P2 R2UR UR12, R18 ;  /* 0x00000000120c22ca */ /* 0x000fe400000e0000 */
[----:B------:R-:W-:Y:S02]  /*11990*/  @P2 R2UR UR11, R7 ;  /* 0x00000000070b22ca */ /* 0x000fe400000e0000 */
[----:B------:R-:W-:Y:S02]  /*119a0*/  @P2 R2UR UR9, R9 ;  /* 0x00000000090922ca */ /* 0x000fe400000e0000 */
[----:B------:R-:W-:Y:S02]  /*119b0*/  @P2 R2UR UR8, R8 ;  /* 0x00000000080822ca */ /* 0x000fe400000e0000 */
[----:B------:R-:W-:-:S02]  /*119c0*/  @P2 PLOP3.LUT P0, PT, P2, PT, PT, 0x8, 0x0 ;  /* 0x000000000000281c */ /* 0x000fc4000170e170 */
[----:B------:R-:W-:-:S09]  /*119d0*/  PLOP3.LUT P2, PT, PT, PT, PT, 0x8, 0x0 ;  /* 0x000000000000781c */ /* 0x000fd20003f4e170 */
[----:B------:R0:W-:Y:S02]  /*119e0*/  UTMALDG.4D [UR8], [UR4], desc[UR6] ;  /* 0x00000608040075b4 */ /* 0x0001e40008019000 */
[----:B0-----:R-:W-:Y:S05]  /*119f0*/  @P0 BRA.U.ANY `(.L_x_743) ;  /* 0xfffffffd00d80947 */ /* 0x001fea000393ffff */
[----:B------:R-:W0:Y:S01]  /*11a00*/  SYNCS.PHASECHK.TRANS64.TRYWAIT P0, [R3+URZ+0x28cc0], R6 ;  /* 0x028cc006030075a7 */ /* 0x000e22000800017f */
[----:B------:R-:W-:Y:S04]  /*11a10*/  BSSY B2, `(.L_x_744) ;  /* 0x0000002000027945 */ /* 0x000fe80003800000 */
[----:B0-----:R-:W-:Y:S05]  /*11a20*/  @!P0 BRA `(.L_x_745) ;  /* 0x0000006400c08947 */ /* 0x001fea0003800000 */
.L_x_883:
[----:B------:R-:W-:Y:S05]  /*11a30*/  BSYNC B2 ;  /* 0x0000000000027941 */ /* 0x000fea0003800000 */
.L_x_744:
[----:B------:R-:W-:Y:S01]  /*11a40*/  BSSY B2, `(.L_x_746) ;  /* 0x000000b000027945 */ /* 0x000fe20003800000 */
[----:B------:R-:W-:Y:S02]  /*11a50*/  IMAD.MOV.U32 R10, RZ, RZ, 0x0 ;  /* 0x00000000ff0a7424 */ /* 0x000fe400078e00ff */
[----:B------:R-:W-:Y:S01]  /*11a60*/  IMAD.MOV.U32 R11, RZ, RZ, 0x12f00000 ;  /* 0x12f00000ff0b7424 */ /* 0x000fe200078e00ff */
[----:B------:R-:W-:Y:S06]  /*11a70*/  @P1 BRA `(.L_x_747) ;  /* 0x00000000001c1947 */ /* 0x000fec0003800000 */
[----:B------:R-:W2:Y:S01]  /*11a80*/  S2R R8, SR_TID.X ;  /* 0x0000000000087919 */ /* 0x000ea20000002100 */
[----:B01----:R-:W-:-:S04]  /*11a90*/  IMAD.MOV.U32 R6, RZ, RZ, 0x10000 ;  /* 0x00010000ff067424 */ /* 0x003fc800078e00ff */
[----:B------:R3:W-:Y:S01]  /*11aa0*/  SYNCS.ARRIVE.TRANS64 RZ, [R3+URZ+0x28cb0], R6 ;  /* 0x028cb00603ff79a7 */ /* 0x0007e2000800003f */
[----:B--2---:R-:W-:-:S04]  /*11ab0*/  LOP3.LUT R8, R8, 0x1f, RZ, 0xc0, !PT ;  /* 0x0000001f08087812 */ /* 0x004fc800078ec0ff */
[----:B------:R-:W-:-:S13]  /*11ac0*/  ISETP.NE.AND P0, PT, R8, RZ, PT ;  /* 0x000000ff0800720c */ /* 0x000fda0003f05270 */
[----:B---3--:R-:W-:Y:S05]  /*11ad0*/  @!P0 BRA `(.L_x_747) ;  /* 0x0000000000048947 */ /* 0x008fea0003800000 */
[----:B------:R-:W-:Y:S01]  /*11ae0*/  BPT.TRAP 0x1 ;  /* 0x000000040000795c */ /* 0x000fe20000300000 */
.L_x_747:
[----:B------:R-:W-:Y:S05]  /*11af0*/  BSYNC B2 ;  /* 0x0000000000027941 */ /* 0x000fea0003800000 */
.L_x_746:
[----:B------:R-:W-:Y:S01]  /*11b00*/  R2UR UR10, R12 ;  /* 0x000000000c0a72ca */ /* 0x000fe200000e0000 */
[----:B------:R-:W-:Y:S01]  /*11b10*/  UIADD3 UR4, UP0, UR38, 0x670, URZ ;  /* 0x0000067026047890 */ /* 0x000fe2000ff1e03f */
[----:B------:R-:W-:Y:S01]  /*11b20*/  R2UR UR6, R10 ;  /* 0x000000000a0672ca */ /* 0x000fe200000e0000 */
[----:B01----:R-:W-:Y:S01]  /*11b30*/  VIADD R3, R3, 0x28cb0 ;  /* 0x00028cb003037836 */ /* 0x003fe20000000000 */
[----:B------:R-:W-:Y:S01]  /*11b40*/  R2UR UR7, R11 ;  /* 0x000000000b0772ca */ /* 0x000fe200000e0000 */
[----:B------:R-:W-:Y:S01]  /*11b50*/  UIADD3.X UR5, URZ, UR39, URZ, UP0, !UPT ;  /* 0x000000273f057290 */ /* 0x000fe200087fe43f */
[----:B------:R-:W-:Y:S02]  /*11b60*/  LEA R6, R24, R23, 0x10 ;  /* 0x0000001718067211 */ /* 0x000fe400078e80ff */
[----:B------:R-:W-:-:S03]  /*11b70*/  PLOP3.LUT P0, PT, PT, PT, PT, 0x80, 0x0 ;  /* 0x000000000000781c */ /* 0x000fc60003f0f070 */
[----:B------:R-:W-:-:S10]  /*11b80*/  VIADD R8, R6, 0x400 ;  /* 0x0000040006087836 */ /* 0x000fd40000000000 */
.L_x_748:
        /* <DEDUP_REMOVED lines=10> */
[----:B------:R-:W-:Y:S01]  /*11c30*/  R2UR UR6, R10 ;  /* 0x000000000a0672ca */ /* 0x000fe200000e0000 */
[----:B------:R-:W-:Y:S01]  /*11c40*/  VIADD R8, R6, 0x2400 ;  /* 0x0000240006087836 */ /* 0x000fe20000000000 */
[----:B------:R-:W-:Y:S01]  /*11c50*/  R2UR UR7, R11 ;  /* 0x000000000b0772ca */ /* 0x000fe200000e0000 */
[----:B------:R-:W-:Y:S01]  /*11c60*/  UMOV UR10, 0x40 ;  /* 0x00000040000a7882 */ /* 0x000fe20000000000 */
[----:B------:R-:W-:-:S13]  /*11c70*/  PLOP3.LUT P0, PT, PT, PT, PT, 0x80, 0x0 ;  /* 0x000000000000781c */ /* 0x000fda0003f0f070 */
.L_x_749:
        /* <DEDUP_REMOVED lines=15> */
.L_x_750:
        /* <DEDUP_REMOVED lines=15> */
.L_x_751:
        /* <DEDUP_REMOVED lines=15> */
.L_x_752:
        /* <DEDUP_REMOVED lines=11> */
[----:B------:R-:W-:Y:S01]  /*12000*/  UMOV UR10, 0x140 ;  /* 0x00000140000a7882 */ /* 0x000fe20000000000 */
[----:B------:R-:W-:Y:S02]  /*12010*/  R2UR UR7, R11 ;  /* 0x000000000b0772ca */ /* 0x000fe400000e0000 */
[----:B------:R-:W-:Y:S02]  /*12020*/  PLOP3.LUT P0, PT, PT, PT, PT, 0x80, 0x0 ;  /* 0x000000000000781c */ /* 0x000fe40003f0f070 */
[----:B------:R-:W-:-:S11]  /*12030*/  IADD3 R8, R6, 0xa400, RZ ;  /* 0x0000a40006087810 */ /* 0x000fd60007ffe0ff */
.L_x_753:
        /* <DEDUP_REMOVED lines=15> */
.L_x_754:
        /* <DEDUP_REMOVED lines=15> */
.L_x_755:
        /* <DEDUP_REMOVED lines=9> */
[----:B--2---:R-:W-:Y:S05]  /*122b0*/  @P0 BRA.U.ANY `(.L_x_755) ;  /* 0xfffffffd00d80947 */ /* 0x004fea000393ffff */
.L_x_738:
[----:B------:R-:W-:Y:S05]  /*122c0*/  BSYNC B1 ;  /* 0x0000000000017941 */ /* 0x000fea0003800000 */
.L_x_737:
[----:B------:R-:W-:Y:S01]  /*122d0*/  VIADD R9, R2, 0xfffffffe ;  /* 0xfffffffe02097836 */ /* 0x000fe20000000000 */
[----:B------:R-:W-:Y:S01]  /*122e0*/  PLOP3.LUT P0, PT, PT, PT, PT, 0x8, 0x0 ;  /* 0x000000000000781c */ /* 0x000fe20003f0e170 */
[----:B------:R-:W-:-:S03]  /*122f0*/  VIADD R24, R24, 0x1 ;  /* 0x0000000118187836 */ /* 0x000fc60000000000 */
[----:B------:R-:W-:Y:S02]  /*12300*/  ISETP.GE.AND P2, PT, R9, R5, PT ;  /* 0x000000050900720c */ /* 0x000fe40003f46270 */
[----:B------:R-:W-:-:S04]  /*12310*/  ISETP.NE.AND P1, PT, R24, 0x2, PT ;  /* 0x000000021800780c */ /* 0x000fc80003f25270 */
[----:B------:R-:W-:Y:S02]  /*12320*/  SEL R2, RZ, 0x1, P1 ;  /* 0x00000001ff027807 */ /* 0x000fe40000800000 */
[----:B------:R-:W-:Y:S02]  /*12330*/  SEL R24, R24, RZ, P1 ;  /* 0x000000ff18187207 */ /* 0x000fe40000800000 */
[----:B------:R-:W-:-:S03]  /*12340*/  LOP3.LUT R28, R28, R2, RZ, 0x3c, !PT ;  /* 0x000000021c1c7212 */ /* 0x000fc600078e3cff */
[----:B------:R-:W-:Y:S05]  /*12350*/  @!P2 BRA `(.L_x_731) ;  /* 0x0000000c0000a947 */ /* 0x000fea0003800000 */
.L_x_775:
[----:B------:R-:W-:Y:S05]  /*12360*/  YIELD ;  /* 0x0000000000007946 */ /* 0x000fea0003800000 */
[----:B------:R-:W-:Y:S04]  /*12370*/  BSSY B1, `(.L_x_756) ;  /* 0x00000b6000017945 */ /* 0x000fe80003800000 */
[----:B------:R-:W-:Y:S05]  /*12380*/  @!P6 BRA `(.L_x_757) ;  /* 0x0000000800d0e947 */ /* 0x000fea0003800000 */
[----:B------:R-:W-:Y:S01]  /*12390*/  IMAD R6, R24, 0x8, R23 ;  /* 0x0000000818067824 */ /* 0x000fe200078e0217 */
[----:B------:R-:W-:Y:S01]  /*123a0*/  SHF.L.U32 R2, R28, 0x1f, RZ ;  /* 0x0000001f1c027819 */ /* 0x000fe200000006ff */
[----:B-1----:R-:W1:Y:S01]  /*123b0*/  S2R R3, SR_TID.X ;  /* 0x0000000000037919 */ /* 0x002e620000002100 */
[----:B------:R-:W-:Y:S02]  /*123c0*/  BSSY B2, `(.L_x_758) ;  /* 0x0000005000027945 */ /* 0x000fe40003800000 */
[----:B------:R-:W2:Y:S01]  /*123d0*/  SYNCS.PHASECHK.TRANS64.TRYWAIT P1, [R6+URZ+0x28ca0], R2 ;  /* 0x028ca002060075a7 */ /* 0x000ea2000802017f */
[----:B-1----:R-:W-:-:S04]  /*123e0*/  LOP3.LUT R3, R3, 0x7f, RZ, 0xc0, !PT ;  /* 0x0000007f03037812 */ /* 0x002fc800078ec0ff */
[----:B------:R-:W-:Y:S01]  /*123f0*/  ISETP.NE.AND P2, PT, R3, RZ, PT ;  /* 0x000000ff0300720c */ /* 0x000fe20003f45270 */
[----:B--2---:R-:W-:-:S12]  /*12400*/  @!P1 BRA `(.L_x_759) ;  /* 0x0000005c005c9947 */ /* 0x004fd80003800000 */
.L_x_884:
[----:B------:R-:W-:Y:S05]  /*12410*/  BSYNC B2 ;  /* 0x0000000000027941 */ /* 0x000fea0003800000 */
.L_x_758:
[----:B------:R-:W-:Y:S04]  /*12420*/  BSSY B2, `(.L_x_760) ;  /* 0x0000009000027945 */ /* 0x000fe80003800000 */
[----:B------:R-:W-:Y:S05]  /*12430*/  @P2 BRA `(.L_x_761) ;  /* 0x00000000001c2947 */ /* 0x000fea0003800000 */
[----:B------:R-:W2:Y:S01]  /*12440*/  S2R R7, SR_TID.X ;  /* 0x0000000000077919 */ /* 0x000ea20000002100 */
[----:B------:R-:W-:-:S04]  /*12450*/  IMAD.MOV.U32 R3, RZ, RZ, 0x2000 ;  /* 0x00002000ff037424 */ /* 0x000fc800078e00ff */
[----:B------:R3:W-:Y:S01]  /*12460*/  SYNCS.ARRIVE.TRANS64 RZ, [R6+URZ+0x28c90], R3 ;  /* 0x028c900306ff79a7 */ /* 0x0007e2000800003f */
[----:B--2---:R-:W-:-:S04]  /*12470*/  LOP3.LUT R7, R7, 0x1f, RZ, 0xc0, !PT ;  /* 0x0000001f07077812 */ /* 0x004fc800078ec0ff */
[----:B------:R-:W-:-:S13]  /*12480*/  ISETP.NE.AND P1, PT, R7, RZ, PT ;  /* 0x000000ff0700720c */ /* 0x000fda0003f25270 */
[----:B---3--:R-:W-:Y:S05]  /*12490*/  @!P1 BRA `(.L_x_761) ;  /* 0x0000000000049947 */ /* 0x008fea0003800000 */
[----:B------:R-:W-:Y:S01]  /*124a0*/  BPT.TRAP 0x1 ;  /* 0x000000040000795c */ /* 0x000fe20000300000 */
.L_x_761:
[----:B------:R-:W-:Y:S05]  /*124b0*/  BSYNC B2 ;  /* 0x0000000000027941 */ /* 0x000fea0003800000 */
.L_x_760:
[----:B------:R-:W-:Y:S01]  /*124c0*/  MOV R10, RZ ;  /* 0x000000ff000a7202 */ /* 0x000fe20000000f00 */
[----:B------:R-:W-:Y:S01]  /*124d0*/  IMAD R3, R24, 0x2000, R23 ;  /* 0x0000200018037824 */ /* 0x000fe200078e0217 */
[----:B------:R-:W-:Y:S01]  /*124e0*/  UIADD3 UR4, UP0, UR38, 0x570, URZ ;  /* 0x0000057026047890 */ /* 0x000fe2000ff1e03f */
[----:B------:R-:W-:Y:S01]  /*124f0*/  PLOP3.LUT P1, PT, PT, PT, PT, 0x80, 0x0 ;  /* 0x000000000000781c */ /* 0x000fe20003f2f070 */
[----:B0-----:R-:W-:Y:S01]  /*12500*/  IMAD R8, R9, 0x40, R0 ;  /* 0x0000004009087824 */ /* 0x001fe200078e0200 */
[----:B------:R-:W-:Y:S01]  /*12510*/  R2UR UR10, R10 ;  /* 0x000000000a0a72ca */ /* 0x000fe200000e0000 */
[----:B------:R-:W-:Y:S01]  /*12520*/  VIADD R3, R3, 0x22400 ;  /* 0x0002240003037836 */ /* 0x000fe20000000000 */
[----:B------:R-:W-:Y:S01]  /*12530*/  UIADD3.X UR5, URZ, UR39, URZ, UP0, !UPT ;  /* 0x000000273f057290 */ /* 0x000fe200087fe43f */
[----:B------:R-:W-:Y:S01]  /*12540*/  VIADD R7, R6, 0x28c90 ;  /* 0x00028c9006077836 */ /* 0x000fe20000000000 */
[----:B------:R-:W-:Y:S01]  /*12550*/  UMOV UR6, 0x0 ;  /* 0x0000000000067882 */ /* 0x000fe20000000000 */
[----:B------:R-:W-:-:S10]  /*12560*/  UMOV UR7, 0x12f00000 ;  /* 0x12f0000000077882 */ /* 0x000fd40000000000 */
.L_x_762:
        /* <DEDUP_REMOVED lines=13> */
.L_x_885:
[----:B------:R-:W-:Y:S05]  /*12640*/  BSYNC B2 ;  /* 0x0000000000027941 */ /* 0x000fea0003800000 */
.L_x_763:
[----:B------:R-:W-:Y:S01]  /*12650*/  BSSY B2, `(.L_x_765) ;  /* 0x000000b000027945 */ /* 0x000fe20003800000 */
[----:B01----:R-:W-:Y:S02]  /*12660*/  IMAD.MOV.U32 R2, RZ, RZ, 0x0 ;  /* 0x00000000ff027424 */ /* 0x003fe400078e00ff */
[----:B------:R-:W-:Y:S01]  /*12670*/  IMAD.MOV.U32 R3, RZ, RZ, 0x12f00000 ;  /* 0x12f00000ff037424 */ /* 0x000fe200078e00ff */
[----:B------:R-:W-:Y:S06]  /*12680*/  @P2 BRA `(.L_x_766) ;  /* 0x00000000001c2947 */ /* 0x000fec0003800000 */
[----:B------:R-:W0:Y:S01]  /*12690*/  S2R R11, SR_TID.X ;  /* 0x00000000000b7919 */ /* 0x000e220000002100 */
[----:B------:R-:W-:-:S04]  /*126a0*/  MOV R7, 0x10000 ;  /* 0x0001000000077802 */ /* 0x000fc80000000f00 */
[----:B------:R1:W-:Y:S01]  /*126b0*/  SYNCS.ARRIVE.TRANS64 RZ, [R6+URZ+0x28cb0], R7 ;  /* 0x028cb00706ff79a7 */ /* 0x0003e2000800003f */
[----:B0-----:R-:W-:-:S04]  /*126c0*/  LOP3.LUT R11, R11, 0x1f, RZ, 0xc0, !PT ;  /* 0x0000001f0b0b7812 */ /* 0x001fc800078ec0ff */
[----:B------:R-:W-:-:S13]  /*126d0*/  ISETP.NE.AND P1, PT, R11, RZ, PT ;  /* 0x000000ff0b00720c */ /* 0x000fda0003f25270 */
[----:B-1----:R-:W-:Y:S05]  /*126e0*/  @!P1 BRA `(.L_x_766) ;  /* 0x0000000000049947 */ /* 0x002fea0003800000 */
[----:B------:R-:W-:Y:S01]  /*126f0*/  BPT.TRAP 0x1 ;  /* 0x000000040000795c */ /* 0x000fe20000300000 */
.L_x_766:
[----:B------:R-:W-:Y:S05]  /*12700*/  BSYNC B2 ;  /* 0x0000000000027941 */ /* 0x000fea0003800000 */
.L_x_765:
[----:B------:R-:W-:Y:S01]  /*12710*/  R2UR UR6, R2 ;  /* 0x00000000020672ca */ /* 0x000fe200000e0000 */
[----:B------:R-:W-:Y:S01]  /*12720*/  IMAD R7, R24, 0x10000, R23 ;  /* 0x0001000018077824 */ /* 0x000fe200078e0217 */
[----:B------:R-:W-:Y:S01]  /*12730*/  R2UR UR7, R3 ;  /* 0x00000000030772ca */ /* 0x000fe200000e0000 */
[----:B------:R-:W-:Y:S01]  /*12740*/  UIADD3 UR4, UP0, UR38, 0x670, URZ ;  /* 0x0000067026047890 */ /* 0x000fe2000ff1e03f */
[----:B------:R-:W-:Y:S01]  /*12750*/  R2UR UR10, R10 ;  /* 0x000000000a0a72ca */ /* 0x000fe200000e0000 */
[----:B------:R-:W-:Y:S01]  /*12760*/  VIADD R6, R6, 0x28cb0 ;  /* 0x00028cb006067836 */ /* 0x000fe20000000000 */
[----:B------:R-:W-:Y:S01]  /*12770*/  PLOP3.LUT P1, PT, PT, PT, PT, 0x80, 0x0 ;  /* 0x000000000000781c */ /* 0x000fe20003f2f070 */
[----:B------:R-:W-:Y:S01]  /*12780*/  VIADD R10, R7, 0x400 ;  /* 0x00000400070a7836 */ /* 0x000fe20000000000 */
[----:B------:R-:W-:-:S12]  /*12790*/  UIADD3.X UR5, URZ, UR39, URZ, UP0, !UPT ;  /* 0x000000273f057290 */ /* 0x000fd800087fe43f */
.L_x_767:
        /* <DEDUP_REMOVED lines=15> */
.L_x_768:
        /* <DEDUP_REMOVED lines=15> */
.L_x_769:
        /* <DEDUP_REMOVED lines=15> */
.L_x_770:
        /* <DEDUP_REMOVED lines=15> */
.L_x_771:
        /* <DEDUP_REMOVED lines=15> */
.L_x_772:
        /* <DEDUP_REMOVED lines=15> */
.L_x_773:
        /* <DEDUP_REMOVED lines=15> */
.L_x_774:
        /* <DEDUP_REMOVED lines=10> */
.L_x_757:
[----:B------:R-:W-:Y:S05]  /*12ed0*/  BSYNC B1 ;  /* 0x0000000000017941 */ /* 0x000fea0003800000 */
.L_x_756:
[C---:B------:R-:W-:Y:S01]  /*12ee0*/  ISETP.GT.AND P2, PT, R9.reuse, R5, PT ;  /* 0x000000050900720c */ /* 0x040fe20003f44270 */
[----:B------:R-:W-:Y:S02]  /*12ef0*/  VIADD R24, R24, 0x1 ;  /* 0x0000000118187836 */ /* 0x000fe40000000000 */
[----:B------:R-:W-:-:S03]  /*12f00*/  VIADD R9, R9, 0xffffffff ;  /* 0xffffffff09097836 */ /* 0x000fc60000000000 */
[----:B------:R-:W-:-:S04]  /*12f10*/  ISETP.NE.AND P1, PT, R24, 0x2, PT ;  /* 0x000000021800780c */ /* 0x000fc80003f25270 */
[----:B------:R-:W-:Y:S02]  /*12f20*/  SEL R2, RZ, 0x1, P1 ;  /* 0x00000001ff027807 */ /* 0x000fe40000800000 */
[----:B------:R-:W-:Y:S02]  /*12f30*/  SEL R24, R24, RZ, P1 ;  /* 0x000000ff18187207 */ /* 0x000fe40000800000 */
[----:B------:R-:W-:Y:S01]  /*12f40*/  LOP3.LUT R28, R28, R2, RZ, 0x3c, !PT ;  /* 0x000000021c1c7212 */ /* 0x000fe200078e3cff */
[----:B------:R-:W-:Y:S06]  /*12f50*/  @P2 BRA `(.L_x_775) ;  /* 0xfffffff400002947 */ /* 0x000fec000383ffff */
.L_x_731:
[----:B------:R-:W-:Y:S05]  /*12f60*/  BSYNC B0 ;  /* 0x0000000000007941 */ /* 0x000fea0003800000 */
.L_x_730:
[----:B------:R-:W2:Y:S01]  /*12f70*/  LDL R2, [R1+0x4] ;  /* 0x0000040001027983 */ /* 0x000ea20000100800 */
[----:B------:R-:W-:Y:S05]  /*12f80*/  @!P0 WARPSYNC.ALL ;  /* 0x0000000000008948 */ /* 0x000fea0003800000 */
[----:B------:R-:W-:Y:S06]  /*12f90*/  @!P0 BAR.SYNC.DEFER_BLOCKING 0xc, 0x180 ;  /* 0x0306000000008b1d */ /* 0x000fec0000010000 */
[----:B------:R-:W-:Y:S01]  /*12fa0*/  BSSY B7, `(.L_x_776) ;  /* 0x0000378000077945 */ /* 0x000fe20003800000 */
[----:B--2---:R-:W-:-:S13]  /*12fb0*/  ISETP.GT.AND P0, PT, R2, RZ, PT ;  /* 0x000000ff0200720c */ /* 0x004fda0003f04270 */
[----:B------:R-:W-:Y:S05]  /*12fc0*/  @P0 BRA `(.L_x_777) ;  /* 0x0000000000440947 */ /* 0x000fea0003800000 */
[----:B------:R-:W2:Y:S02]  /*12fd0*/  S2R R2, SR_TID.X ;  /* 0x0000000000027919 */ /* 0x000ea40000002100 */
[----:B--2---:R-:W-:-:S04]  /*12fe0*/  LOP3.LUT R2, R2, 0x7f, RZ, 0xc0, !PT ;  /* 0x0000007f02027812 */ /* 0x004fc800078ec0ff */
[----:B------:R-:W-:-:S13]  /*12ff0*/  ISETP.NE.AND P0, PT, R2, RZ, PT ;  /* 0x000000ff0200720c */ /* 0x000fda0003f05270 */
[----:B------:R-:W-:Y:S05]  /*13000*/  @P0 BRA `(.L_x_778) ;  /* 0x0000003400c40947 */ /* 0x000fea0003800000 */
[----:B------:R-:W2:Y:S01]  /*13010*/  S2R R5, SR_LANEID ;  /* 0x0000000000057919 */ /* 0x000ea20000000000 */
[----:B------:R-:W-:Y:S01]  /*13020*/  VOTEU.ANY UR4, UPT, PT ;  /* 0x0000000000047886 */ /* 0x000fe200038e0100 */
[----:B-1----:R-:W1:Y:S01]  /*13030*/  LDC.64 R2, c[0x0][0xc60] ;  /* 0x00031800ff027b82 */ /* 0x002e620000000a00 */
[----:B------:R-:W2:Y:S02]  /*13040*/  FLO.U32 R0, UR4 ;  /* 0x0000000400007d00 */ /* 0x000ea400080e0000 */
[----:B--2---:R-:W-:-:S06]  /*13050*/  ISETP.EQ.U32.AND P0, PT, R0, R5, PT ;  /* 0x000000050000720c */ /* 0x004fcc0003f02070 */
[----:B------:R-:W1:Y:S07]  /*13060*/  POPC R5, UR4 ;  /* 0x0000000400057d09 */ /* 0x000e6e0008000000 */
[----:B-1----:R-:W2:Y:S01]  /*13070*/  @P0 ATOMG.E.ADD.STRONG.GPU PT, R3, desc[UR40][R2.64], R5 ;  /* 0x00000005020309a8 */ /* 0x002ea200081ee1e8 */
[----:B------:R-:W1:Y:S02]  /*13080*/  S2R R4, SR_LTMASK ;  /* 0x0000000000047919 */ /* 0x000e640000003900 */
[----:B-1----:R-:W-:-:S04]  /*13090*/  LOP3.LUT R4, R4, UR4, RZ, 0xc0, !PT ;  /* 0x0000000404047c12 */ /* 0x002fc8000f8ec0ff */
[----:B------:R-:W1:Y:S01]  /*130a0*/  POPC R7, R4 ;  /* 0x0000000400077309 */ /* 0x000e620000000000 */
[----:B--2---:R-:W1:Y:S02]  /*130b0*/  SHFL.IDX PT, R0, R3, R0, 0x1f ;  /* 0x00001f0003007589 */ /* 0x004e6400000e0000 */
[----:B-1----:R-:W-:Y:S01]  /*130c0*/  IADD3 R16, R0, UR36, R7 ;  /* 0x0000002400107c10 */ /* 0x002fe2000fffe007 */
[----:B------:R-:W-:Y:S06]  /*130d0*/  BRA `(.L_x_778) ;  /* 0x0000003400907947 */ /* 0x000fec0003800000 */
.L_x_777:
        /* <DEDUP_REMOVED lines=10> */
[----:B-1----:R-:W1:Y:S01]  /*13180*/  LDC.64 R2, c[0x4][R2] ;  /* 0x0100000002027b82 */ /* 0x002e620000000a00 */
[----:B------:R-:W-:Y:S01]  /*13190*/  IMAD.U32 R6, RZ, RZ, UR8 ;  /* 0x00000008ff067e24 */ /* 0x000fe2000f8e00ff */
[----:B------:R-:W-:Y:S01]  /*131a0*/  MOV R12, 0x1 ;  /* 0x00000001000c7802 */ /* 0x000fe20000000f00 */
[----:B------:R-:W-:Y:S02]  /*131b0*/  IMAD.U32 R7, RZ, RZ, UR9 ;  /* 0x00000009ff077e24 */ /* 0x000fe4000f8e00ff */
[----:B------:R-:W-:-:S02]  /*131c0*/  IMAD.U32 R10, RZ, RZ, UR4 ;  /* 0x00000004ff0a7e24 */ /* 0x000fc4000f8e00ff */
[----:B------:R-:W-:Y:S02]  /*131d0*/  IMAD.U32 R11, RZ, RZ, UR5 ;  /* 0x00000005ff0b7e24 */ /* 0x000fe4000f8e00ff */
[----:B0-----:R-:W-:Y:S02]  /*131e0*/  IMAD.MOV.U32 R8, RZ, RZ, 0x70 ;  /* 0x00000070ff087424 */ /* 0x001fe400078e00ff */
[----:B------:R-:W-:-:S07]  /*131f0*/  IMAD.MOV.U32 R13, RZ, RZ, RZ ;  /* 0x000000ffff0d7224 */ /* 0x000fce00078e00ff */
[----:B------:R-:W-:-:S07]  /*13200*/  LEPC R20, `(.L_x_780) ;  /* 0x000000001014794e */ /* 0x000fce0000000000 */
[----:B-1----:R-:W-:Y:S05]  /*13210*/  CALL.ABS.NOINC R2 ;  /* 0x0000000002007343 */ /* 0x002fea0003c00000 */
.L_x_780:
[----:B------:R-:W-:Y:S05]  /*13220*/  BSYNC B6 ;  /* 0x0000000000067941 */ /* 0x000fea0003800000 */
.L_x_779:
        /* <DEDUP_REMOVED lines=8> */
[----:B-1----:R1:W2:Y:S01]  /*132b0*/  LDC.64 R2, c[0x4][R34] ;  /* 0x0100000022027b82 */ /* 0x0022a20000000a00 */
[----:B------:R-:W-:Y:S01]  /*132c0*/  IMAD.U32 R4, RZ, RZ, UR6 ;  /* 0x00000006ff047e24 */ /* 0x000fe2000f8e00ff */
[----:B------:R-:W-:Y:S01]  /*132d0*/  MOV R10, UR4 ;  /* 0x00000004000a7c02 */ /* 0x000fe20008000f00 */
[----:B------:R-:W-:Y:S02]  /*132e0*/  IMAD.U32 R5, RZ, RZ, UR7 ;  /* 0x00000007ff057e24 */ /* 0x000fe4000f8e00ff */
[----:B------:R-:W-:Y:S02]  /*132f0*/  IMAD.U32 R6, RZ, RZ, UR8 ;  /* 0x00000008ff067e24 */ /* 0x000fe4000f8e00ff */
[----:B------:R-:W-:-:S02]  /*13300*/  IMAD.U32 R7, RZ, RZ, UR9 ;  /* 0x00000009ff077e24 */ /* 0x000fc4000f8e00ff */
[----:B------:R-:W-:Y:S02]  /*13310*/  IMAD.U32 R11, RZ, RZ, UR5 ;  /* 0x00000005ff0b7e24 */ /* 0x000fe4000f8e00ff */
[----:B0-----:R-:W-:Y:S02]  /*13320*/  IMAD.MOV.U32 R8, RZ, RZ, 0x70 ;  /* 0x00000070ff087424 */ /* 0x001fe400078e00ff */
[----:B------:R-:W-:Y:S02]  /*13330*/  IMAD.MOV.U32 R12, RZ, RZ, 0x1 ;  /* 0x00000001ff0c7424 */ /* 0x000fe400078e00ff */
[----:B-1----:R-:W-:-:S07]  /*13340*/  IMAD.MOV.U32 R13, RZ, RZ, RZ ;  /* 0x000000ffff0d7224 */ /* 0x002fce00078e00ff */
[----:B------:R-:W-:-:S07]  /*13350*/  LEPC R20, `(.L_x_783) ;  /* 0x000000001014794e */ /* 0x000fce0000000000 */
[----:B--2---:R-:W-:Y:S05]  /*13360*/  CALL.ABS.NOINC R2 ;  /* 0x0000000002007343 */ /* 0x004fea0003c00000 */
.L_x_783:
        /* <DEDUP_REMOVED lines=15> */
.L_x_782:
[----:B------:R-:W-:Y:S05]  /*13460*/  BSYNC B6 ;  /* 0x0000000000067941 */ /* 0x000fea0003800000 */
.L_x_781:
[----:B------:R-:W2:Y:S01]  /*13470*/  LDL R34, [R1+0x4] ;  /* 0x0000040001227983 */ /* 0x000ea20000100800 */
[----:B------:R-:W-:Y:S01]  /*13480*/  ULDC.64 UR4, c[0x0][0x9f8] ;  /* 0x00027e0000047ab9 */ /* 0x000fe20000000a00 */
[----:B------:R-:W3:Y:S01]  /*13490*/  LDC R10, c[0x0][0x430] ;  /* 0x00010c00ff0a7b82 */ /* 0x000ee20000000800 */
[----:B------:R-:W-:Y:S01]  /*134a0*/  ISETP.NE.U32.AND P0, PT, RZ, UR4, PT ;  /* 0x00000004ff007c0c */ /* 0x000fe2000bf05070 */
[----:B------:R-:W4:Y:S03]  /*134b0*/  S2R R20, SR_TID.X ;  /* 0x0000000000147919 */ /* 0x000f260000002100 */
[----:B------:R-:W-:-:S13]  /*134c0*/  ISETP.NE.AND.EX P0, PT, RZ, UR5, PT, P0 ;  /* 0x00000005ff007c0c */ /* 0x000fda000bf05300 */
[----:B------:R-:W-:Y:S01]  /*134d0*/  @P0 IADD3 R2, P1, R27, UR4, RZ ;  /* 0x000000041b020c10 */ /* 0x000fe2000ff3e0ff */
[----:B------:R-:W0:Y:S01]  /*134e0*/  S2R R11, SR_TID.X ;  /* 0x00000000000b7919 */ /* 0x000e220000002100 */
[----:B------:R-:W-:Y:S02]  /*134f0*/  ULDC UR4, c[0x0][0x320] ;  /* 0x0000c80000047ab9 */ /* 0x000fe40000000800 */
[----:B-1----:R-:W-:-:S05]  /*13500*/  @P0 IADD3.X R3, R29, UR5, RZ, P1, !PT ;  /* 0x000000051d030c10 */ /* 0x002fca0008ffe4ff */
[----:B------:R1:W2:Y:S01]  /*13510*/  @P0 LDG.E R30, desc[UR40][R2.64] ;  /* 0x00000028021e0981 */ /* 0x0002a2000c1e1900 */
[----:B----4-:R-:W-:-:S04]  /*13520*/  LOP3.LUT R20, R20, 0x7f, RZ, 0xc0, !PT ;  /* 0x0000007f14147812 */ /* 0x010fc800078ec0ff */
[----:B------:R-:W-:Y:S02]  /*13530*/  SHF.R.U32.HI R21, RZ, 0x3, R20 ;  /* 0x00000003ff157819 */ /* 0x000fe40000011614 */
[----:B------:R-:W4:Y:S02]  /*13540*/  S2R R20, SR_TID.X ;  /* 0x0000000000147919 */ /* 0x000f240000002100 */
[----:B----4-:R-:W-:-:S04]  /*13550*/  SHF.L.U32 R20, R20, 0x4, RZ ;  /* 0x0000000414147819 */ /* 0x010fc800000006ff */
[----:B------:R-:W-:Y:S02]  /*13560*/  LOP3.LUT R20, R21, 0x70, R20, 0xf8, !PT ;  /* 0x0000007015147812 */ /* 0x000fe400078ef814 */
[----:B------:R-:W4:Y:S01]  /*13570*/  S2R R21, SR_TID.X ;  /* 0x0000000000157919 */ /* 0x000f220000002100 */
[----:B---3--:R-:W-:Y:S01]  /*13580*/  ISETP.NE.AND P1, PT, R10, 0x1, PT ;  /* 0x000000010a00780c */ /* 0x008fe20003f25270 */
[----:B------:R-:W-:-:S12]  /*13590*/  VIADD R31, R31, 0xffffffc0 ;  /* 0xffffffc01f1f7836 */ /* 0x000fd80000000000 */
[----:B------:R-:W3:Y:S08]  /*135a0*/  @P1 LDC R0, c[0x0][0x434] ;  /* 0x00010d00ff001b82 */ /* 0x000ef00000000800 */
[----:B-1----:R-:W1:Y:S01]  /*135b0*/  @P1 LDC R2, c[0x0][0x438] ;  /* 0x00010e00ff021b82 */ /* 0x002e620000000800 */
[----:B----4-:R-:W-:-:S05]  /*135c0*/  IMAD.SHL.U32 R21, R21, 0x8, RZ ;  /* 0x0000000815157824 */ /* 0x010fca00078e00ff */
[----:B------:R-:W-:-:S04]  /*135d0*/  LOP3.LUT R21, R21, 0x38, RZ, 0xc0, !PT ;  /* 0x0000003815157812 */ /* 0x000fc800078ec0ff */
[----:B------:R-:W-:-:S04]  /*135e0*/  LOP3.LUT R21, R21, 0x40, RZ, 0xfc, !PT ;  /* 0x0000004015157812 */ /* 0x000fc800078efcff */
[----:B------:R-:W-:Y:S02]  /*135f0*/  ISETP.GE.AND P2, PT, R21, UR4, PT ;  /* 0x0000000415007c0c */ /* 0x000fe4000bf46270 */
[----:B------:R-:W4:Y:S01]  /*13600*/  S2R R21, SR_TID.X ;  /* 0x0000000000157919 */ /* 0x000f220000002100 */
[----:B------:R-:W-:Y:S02]  /*13610*/  IMAD.IADD R3, R20, 0x1, R31 ;  /* 0x0000000114037824 */ /* 0x000fe400078e021f */
[----:B0-----:R-:W-:Y:S02]  /*13620*/  IMAD.SHL.U32 R11, R11, 0x8, RZ ;  /* 0x000000080b0b7824 */ /* 0x001fe400078e00ff */
[----:B------:R-:W-:-:S03]  /*13630*/  IMAD.IADD R8, R3, 0x1, R33 ;  /* 0x0000000103087824 */ /* 0x000fc600078e0221 */
[----:B------:R-:W-:Y:S02]  /*13640*/  LOP3.LUT R11, R11, 0x38, RZ, 0xc0, !PT ;  /* 0x000000380b0b7812 */ /* 0x000fe400078ec0ff */
[----:B------:R-:W-:-:S04]  /*13650*/  LOP3.LUT R22, R22, 0xffffffbf, RZ, 0xc0, !PT ;  /* 0xffffffbf16167812 */ /* 0x000fc800078ec0ff */
[----:B------:R-:W-:-:S04]  /*13660*/  @P2 LOP3.LUT R22, R22, 0x40, RZ, 0xfc, !PT ;  /* 0x0000004016162812 */ /* 0x000fc800078efcff */
[----:B------:R-:W-:Y:S01]  /*13670*/  LOP3.LUT R22, R22, 0xffffff7f, RZ, 0xc0, !PT ;  /* 0xffffff7f16167812 */ /* 0x000fe200078ec0ff */
[----:B----4-:R-:W-:-:S05]  /*13680*/  IMAD.SHL.U32 R21, R21, 0x8, RZ ;  /* 0x0000000815157824 */ /* 0x010fca00078e00ff */
[----:B------:R-:W-:Y:S02]  /*13690*/  LOP3.LUT R21, R21, 0x38, RZ, 0xc0, !PT ;  /* 0x0000003815157812 */ /* 0x000fe400078ec0ff */
[----:B------:R-:W-:-:S04]  /*136a0*/  SEL R9, RZ, 0xffffffff, P2 ;  /* 0xffffffffff097807 */ /* 0x000fc80001000000 */
[----:B------:R-:W-:Y:S01]  /*136b0*/  SHF.L.U32 R9, R9, 0x1, RZ ;  /* 0x0000000109097819 */ /* 0x000fe200000006ff */
[----:B------:R-:W-:Y:S01]  /*136c0*/  IMAD.MOV.U32 R36, RZ, RZ, RZ ;  /* 0x000000ffff247224 */ /* 0x000fe200078e00ff */
[----:B------:R-:W-:Y:S02]  /*136d0*/  LOP3.LUT R13, R11, 0x1c0, RZ, 0xfc, !PT ;  /* 0x000001c00b0d7812 */ /* 0x000fe400078efcff */
[----:B--2---:R-:W-:Y:S01]  /*136e0*/  ISETP.GE.AND P0, PT, R3, R34, PT ;  /* 0x000000220300720c */ /* 0x004fe20003f06270 */
[----:B---3--:R-:W-:-:S04]  /*136f0*/  @P1 IMAD.HI.U32 R3, R8, R0, RZ ;  /* 0x0000000008031227 */ /* 0x008fc800078e00ff */
[----:B------:R-:W-:Y:S01]  /*13700*/  IMAD.MOV.U32 R0, RZ, RZ, R8 ;  /* 0x000000ffff007224 */ /* 0x000fe200078e0008 */
[----:B-1----:R-:W-:Y:S02]  /*13710*/  @P1 SHF.R.U32.HI R0, RZ, R2, R3 ;  /* 0x00000002ff001219 */ /* 0x002fe40000011603 */
[----:B------:R-:W-:Y:S02]  /*13720*/  ISETP.GE.AND P1, PT, R11, UR4, PT ;  /* 0x000000040b007c0c */ /* 0x000fe4000bf26270 */
[----:B------:R-:W-:Y:S02]  /*13730*/  ISETP.GT.U32.OR P0, PT, R20, 0x3f, P0 ;  /* 0x0000003f1400780c */ /* 0x000fe40000704470 */
[C---:B------:R-:W-:Y:S02]  /*13740*/  LOP3.LUT R34, R21.reuse, 0x80, RZ, 0xfc, !PT ;  /* 0x0000008015227812 */ /* 0x040fe400078efcff */
[----:B------:R-:W-:Y:S02]  /*13750*/  LOP3.LUT R21, R21, 0xc0, RZ, 0xfc, !PT ;  /* 0x000000c015157812 */ /* 0x000fe400078efcff */
[----:B------:R-:W-:-:S05]  /*13760*/  SEL R4, RZ, 0x1, P1 ;  /* 0x00000001ff047807 */ /* 0x000fca0000800000 */
[----:B------:R-:W-:Y:S02]  /*13770*/  @P1 LOP3.LUT R22, R22, 0x80, RZ, 0xfc, !PT ;  /* 0x0000008016161812 */ /* 0x000fe400078efcff */
[----:B------:R-:W-:Y:S01]  /*13780*/  ISETP.GE.AND P1, PT, R21, UR4, PT ;  /* 0x0000000415007c0c */ /* 0x000fe2000bf26270 */
[----:B------:R-:W0:Y:S01]  /*13790*/  @!P0 LDC.64 R2, c[0x0][0x428] ;  /* 0x00010a00ff028b82 */ /* 0x000e220000000a00 */
[----:B------:R-:W1:Y:S01]  /*137a0*/  S2R R21, SR_TID.X ;  /* 0x0000000000157919 */ /* 0x000e620000002100 */
[----:B------:R-:W-:Y:S02]  /*137b0*/  LOP3.LUT R9, R9, 0x2, R4, 0xe2, !PT ;  /* 0x0000000209097812 */ /* 0x000fe400078ee204 */
[----:B------:R-:W-:-:S04]  /*137c0*/  ISETP.GE.AND P2, PT, R34, UR4, PT ;  /* 0x0000000422007c0c */ /* 0x000fc8000bf46270 */
[----:B------:R-:W2:Y:S01]  /*137d0*/  @!P0 LDC.64 R4, c[0x0][0x418] ;  /* 0x00010600ff048b82 */ /* 0x000ea20000000a00 */
[----:B------:R-:W-:Y:S02]  /*137e0*/  SEL R6, RZ, 0x4, P2 ;  /* 0x00000004ff067807 */ /* 0x000fe40001000000 */
[----:B------:R-:W-:Y:S02]  /*137f0*/  SEL R7, RZ, 0x8, P1 ;  /* 0x00000008ff077807 */ /* 0x000fe40000800000 */
[----:B------:R-:W-:Y:S02]  /*13800*/  SHF.R.S32.HI R34, RZ, 0x1f, R30 ;  /* 0x0000001fff227819 */ /* 0x000fe4000001141e */
[----:B------:R-:W-:Y:S01]  /*13810*/  LOP3.LUT R9, R7, R9, R6, 0xfe, !PT ;  /* 0x0000000907097212 */ /* 0x000fe200078efe06 */
[--C-:B------:R-:W-:Y:S01]  /*13820*/  @!P0 IMAD.MOV.U32 R6, RZ, RZ, R0.reuse ;  /* 0x000000ffff068224 */ /* 0x100fe200078e0000 */
[----:B------:R-:W-:Y:S02]  /*13830*/  @!P0 SHF.R.S32.HI R7, RZ, 0x1f, R0 ;  /* 0x0000001fff078819 */ /* 0x000fe40000011400 */
[----:B------:R-:W-:-:S04]  /*13840*/  LOP3.LUT R22, R22, 0xffffffdf, RZ, 0xc0, !PT ;  /* 0xffffffdf16167812 */ /* 0x000fc800078ec0ff */
[----:B------:R-:W-:Y:S01]  /*13850*/  @P2 LOP3.LUT R22, R22, 0x20, RZ, 0xfc, !PT ;  /* 0x0000002016162812 */ /* 0x000fe200078efcff */
[----:B0-----:R-:W-:-:S04]  /*13860*/  @!P0 IMAD.WIDE.U32 R6, R30, R2, R6 ;  /* 0x000000021e068225 */ /* 0x001fc800078e0006 */
[----:B------:R-:W-:Y:S01]  /*13870*/  @!P0 IMAD R2, R34, R2, RZ ;  /* 0x0000000222028224 */ /* 0x000fe200078e02ff */
[----:B------:R-:W-:-:S03]  /*13880*/  LOP3.LUT R22, R22, 0xffffffef, RZ, 0xc0, !PT ;  /* 0xffffffef16167812 */ /* 0x000fc600078ec0ff */
[----:B------:R-:W-:Y:S02]  /*13890*/  @!P0 IMAD R3, R30, R3, R2 ;  /* 0x000000031e038224 */ /* 0x000fe400078e0202 */
[----:B-1----:R-:W-:Y:S01]  /*138a0*/  IMAD.SHL.U32 R21, R21, 0x8, RZ ;  /* 0x0000000815157824 */ /* 0x002fe200078e00ff */
[----:B------:R-:W-:Y:S01]  /*138b0*/  @P1 LOP3.LUT R22, R22, 0x10, RZ, 0xfc, !PT ;  /* 0x0000001016161812 */ /* 0x000fe200078efcff */
[----:B------:R-:W-:Y:S01]  /*138c0*/  @!P0 IMAD.IADD R3, R7, 0x1, R3 ;  /* 0x0000000107038824 */ /* 0x000fe200078e0203 */
[C---:B--2---:R-:W-:Y:S02]  /*138d0*/  @!P0 LEA R4, P1, R6.reuse, R4, 0x2 ;  /* 0x0000000406048211 */ /* 0x044fe400078210ff */
[----:B------:R-:W-:Y:S02]  /*138e0*/  LOP3.LUT R21, R21, 0x38, RZ, 0xc0, !PT ;  /* 0x0000003815157812 */ /* 0x000fe400078ec0ff */
[----:B------:R-:W-:Y:S02]  /*138f0*/  @!P0 LEA.HI.X R5, R6, R5, R3, 0x2, P1 ;  /* 0x0000000506058211 */ /* 0x000fe400008f1403 */
[----:B------:R-:W-:-:S03]  /*13900*/  LOP3.LUT R12, R21, 0x180, RZ, 0xfc, !PT ;  /* 0x00000180150c7812 */ /* 0x000fc600078efcff */
[----:B------:R0:W5:Y:S01]  /*13910*/  @!P0 LDG.E R36, desc[UR40][R4.64] ;  /* 0x0000002804248981 */ /* 0x000162000c1e1900 */
[----:B------:R-:W-:Y:S02]  /*13920*/  ISETP.GE.AND P0, PT, R12, UR4, PT ;  /* 0x000000040c007c0c */ /* 0x000fe4000bf06270 */
[C---:B------:R-:W-:Y:S02]  /*13930*/  LOP3.LUT R12, R11.reuse, 0x100, RZ, 0xfc, !PT ;  /* 0x000001000b0c7812 */ /* 0x040fe400078efcff */
[----:B------:R-:W-:Y:S02]  /*13940*/  LOP3.LUT R11, R11, 0x140, RZ, 0xfc, !PT ;  /* 0x000001400b0b7812 */ /* 0x000fe400078efcff */
[----:B------:R-:W-:Y:S02]  /*13950*/  ISETP.GE.AND P3, PT, R12, UR4, PT ;  /* 0x000000040c007c0c */ /* 0x000fe4000bf66270 */
[----:B------:R-:W-:Y:S02]  /*13960*/  ISETP.GE.AND P2, PT, R11, UR4, PT ;  /* 0x000000040b007c0c */ /* 0x000fe4000bf46270 */
[----:B0-----:R-:W-:-:S02]  /*13970*/  SEL R4, RZ, 0x10, P3 ;  /* 0x00000010ff047807 */ /* 0x001fc40001800000 */
[----:B------:R-:W-:Y:S01]  /*13980*/  SEL R5, RZ, 0x20, P2 ;  /* 0x00000020ff057807 */ /* 0x000fe20001000000 */
[----:B------:R-:W-:Y:S01]  /*13990*/  IMAD.MOV R0, RZ, RZ, -R0 ;  /* 0x000000ffff007224 */ /* 0x000fe200078e0a00 */
[----:B------:R-:W-:Y:S02]  /*139a0*/  SEL R3, RZ, 0x40, P0 ;  /* 0x00000040ff037807 */ /* 0x000fe40000000000 */
[----:B------:R-:W-:Y:S01]  /*139b0*/  LOP3.LUT R4, R5, R9, R4, 0xfe, !PT ;  /* 0x0000000905047212 */ /* 0x000fe200078efe04 */
[----:B------:R-:W-:-:S03]  /*139c0*/  IMAD R0, R10, R0, R8 ;  /* 0x000000000a007224 */ /* 0x000fc600078e0208 */
[----:B------:R-:W-:-:S05]  /*139d0*/  LOP3.LUT R3, R4, R3, RZ, 0xfc, !PT ;  /* 0x0000000304037212 */ /* 0x000fca00078efcff */
[----:B------:R0:W-:Y:S04]  /*139e0*/  STL [R1+0x38], R3 ;  /* 0x0000380301007387 */ /* 0x0001e80000100800 */
[----:B------:R0:W-:Y:S01]  /*139f0*/  STL [R1], R0 ;  /* 0x0000000001007387 */ /* 0x0001e20000100800 */
[----:B------:R-:W-:Y:S02]  /*13a00*/  LOP3.LUT R22, R22, 0xfffffff7, RZ, 0xc0, !PT ;  /* 0xfffffff716167812 */ /* 0x000fe400078ec0ff */
[----:B------:R-:W-:Y:S02]  /*13a10*/  ISETP.GE.AND P0, PT, R13, UR4, PT ;  /* 0x000000040d007c0c */ /* 0x000fe4000bf06270 */
[----:B------:R-:W-:Y:S01]  /*13a20*/  @P3 LOP3.LUT R22, R22, 0x8, RZ, 0xfc, !PT ;  /* 0x0000000816163812 */ /* 0x000fe200078efcff */
[----:B------:R-:W-:-:S03]  /*13a30*/  UMOV UR4, 0xffffffff ;  /* 0xffffffff00047882 */ /* 0x000fc60000000000 */
[----:B------:R-:W-:Y:S02]  /*13a40*/  LOP3.LUT R22, R22, 0xfffffffb, RZ, 0xc0, !PT ;  /* 0xfffffffb16167812 */ /* 0x000fe400078ec0ff */
[----:B------:R-:W-:Y:S02]  /*13a50*/  SEL R2, RZ, 0x80, P0 ;  /* 0x00000080ff027807 */ /* 0x000fe40000000000 */
[----:B------:R-:W-:Y:S01]  /*13a60*/  @P2 LOP3.LUT R22, R22, 0x4, RZ, 0xfc, !PT ;  /* 0x0000000416162812 */ /* 0x000fe200078efcff */
[----:B0-----:R-:W-:Y:S06]  /*13a70*/  BRA.DIV UR4, `(.L_x_784) ;  /* 0x0000004604e87947 */ /* 0x001fec000b800000 */
.L_x_888:
[----:B------:R-:W-:Y:S02]  /*13a80*/  LOP3.LUT R2, R3, R2, RZ, 0xfc, !PT ;  /* 0x0000000203027212 */ /* 0x000fe400078efcff */
[----:B------:R-:W-:Y:S02]  /*13a90*/  LOP3.LUT R0, R37, 0x2, RZ, 0xfc, !PT ;  /* 0x0000000225007812 */ /* 0x000fe400078efcff */
[----:B------:R-:W-:Y:S01]  /*13aa0*/  ISETP.GT.U32.AND P1, PT, R20, 0x3f, PT ;  /* 0x0000003f1400780c */ /* 0x000fe20003f24070 */
[----:B------:R0:W-:Y:S01]  /*13ab0*/  STL [R1+0x10], R2 ;  /* 0x0000100201007387 */ /* 0x0001e20000100800 */
[----:B------:R-:W-:Y:S02]  /*13ac0*/  ISETP.NE.AND P0, PT, R0, 0x3, PT ;  /* 0x000000030000780c */ /* 0x000fe40003f05270 */
[----:B------:R-:W-:Y:S02]  /*13ad0*/  LOP3.LUT R22, R22, 0xfffffeff, RZ, 0xc0, !PT ;  /* 0xfffffeff16167812 */ /* 0x000fe400078ec0ff */
[----:B------:R-:W-:-:S02]  /*13ae0*/  SHF.R.S32.HI R29, RZ, 0x1f, R18 ;  /* 0x0000001fff1d7819 */ /* 0x000fc40000011412 */
[----:B------:R-:W-:-:S05]  /*13af0*/  LOP3.LUT R22, R22, 0xfffffffe, RZ, 0xc0, !PT ;  /* 0xfffffffe16167812 */ /* 0x000fca00078ec0ff */
[----:B------:R-:W-:-:S04]  /*13b00*/  @P1 LOP3.LUT R22, R22, 0x1, RZ, 0xfc, !PT ;  /* 0x0000000116161812 */ /* 0x000fc800078efcff */
[----:B------:R-:W-:Y:S01]  /*13b10*/  @P0 LOP3.LUT R22, R22, 0x100, RZ, 0xfc, !PT ;  /* 0x0000010016160812 */ /* 0x000fe200078efcff */
[----:B0-----:R-:W-:Y:S06]  /*13b20*/  @!P0 BRA `(.L_x_785) ;  /* 0x0000000000048947 */ /* 0x001fec0003800000 */
[----:B------:R-:W-:Y:S01]  /*13b30*/  BPT.TRAP 0x1 ;  /* 0x000000040000795c */ /* 0x000fe20000300000 */
.L_x_785:
[----:B------:R-:W-:Y:S01]  /*13b40*/  LEA R27, R25, R23, 0x3 ;  /* 0x00000017191b7211 */ /* 0x000fe200078e18ff */
[----:B------:R-:W-:Y:S01]  /*13b50*/  BSSY B0, `(.L_x_786) ;  /* 0x0000004000007945 */ /* 0x000fe20003800000 */
[----:B------:R-:W-:-:S04]  /*13b60*/  SHF.L.U32 R0, R26, 0x1f, RZ ;  /* 0x0000001f1a007819 */ /* 0x000fc800000006ff */
[----:B------:R-:W0:Y:S02]  /*13b70*/  SYNCS.PHASECHK.TRANS64.TRYWAIT P0, [R27+URZ+0x28c40], R0 ;  /* 0x028c40001b0075a7 */ /* 0x000e24000800017f */
[----:B0-----:R-:W-:Y:S05]  /*13b80*/  @!P0 BRA `(.L_x_787) ;  /* 0x0000004400d88947 */ /* 0x001fea0003800000 */
.L_x_889:
[----:B------:R-:W-:Y:S05]  /*13b90*/  BSYNC B0 ;  /* 0x0000000000007941 */ /* 0x000fea0003800000 */
.L_x_786:
[----:B------:R-:W0:Y:S01]  /*13ba0*/  LDL R2, [R1] ;  /* 0x0000000001027983 */ /* 0x000e220000100800 */
[----:B------:R-:W-:-:S03]  /*13bb0*/  ULDC.64 UR4, c[0x0][0x300] ;  /* 0x0000c00000047ab9 */ /* 0x000fc60000000a00 */
[----:B------:R-:W2:Y:S01]  /*13bc0*/  LDL R6, [R1+0x4] ;  /* 0x0000040001067983 */ /* 0x000ea20000100800 */
[----:B-----5:R-:W-:Y:S02]  /*13bd0*/  SHF.R.S32.HI R4, RZ, 0x1f, R36 ;  /* 0x0000001fff047819 */ /* 0x020fe40000011424 */
[----:B------:R-:W-:Y:S01]  /*13be0*/  LOP3.LUT R22, R22, 0xfffffffd, RZ, 0xc0, !PT ;  /* 0xfffffffd16167812 */ /* 0x000fe200078ec0ff */
[----:B------:R-:W1:Y:S02]  /*13bf0*/  S2R R7, SR_TID.X ;  /* 0x0000000000077919 */ /* 0x000e640000002100 */
        /* <DEDUP_REMOVED lines=20> */
[----:B0-----:R-:W-:-:S04]  /*13d40*/  LOP3.LUT R4, R4, 0x7f, RZ, 0xc0, !PT ;  /* 0x0000007f04047812 */ /* 0x001fc800078ec0ff */
[----:B------:R-:W-:Y:S01]  /*13d50*/  SHF.R.U32.HI R5, RZ, 0x3, R4 ;  /* 0x00000003ff057819 */ /* 0x000fe20000011604 */
[----:B------:R-:W-:Y:S01]  /*13d60*/  IMAD.IADD R4, R3, 0x1, R0 ;  /* 0x0000000103047824 */ /* 0x000fe200078e0200 */
[C---:B------:R-:W-:Y:S01]  /*13d70*/  LEA R0, P0, R2.reuse, UR4, 0x1 ;  /* 0x0000000402007c11 */ /* 0x040fe2000f8008ff */
[----:B------:R-:W-:Y:S01]  /*13d80*/  ULDC UR4, c[0x0][0x2f4] ;  /* 0x0000bd0000047ab9 */ /* 0x000fe20000000800 */
[----:B--2---:R-:W-:Y:S01]  /*13d90*/  IADD3 R31, -R5, R6, -R31 ;  /* 0x00000006051f7210 */ /* 0x004fe20007ffe91f */
[----:B------:R-:W-:Y:S01]  /*13da0*/  IMAD R5, R25, 0x1000, R35 ;  /* 0x0000100019057824 */ /* 0x000fe200078e0223 */
[----:B------:R-:W-:Y:S02]  /*13db0*/  ISETP.GE.AND P2, PT, R7, UR4, PT ;  /* 0x0000000407007c0c */ /* 0x000fe4000bf46270 */
[----:B------:R-:W-:Y:S01]  /*13dc0*/  LEA.HI.X R4, R2, UR5, R4, 0x1, P0 ;  /* 0x0000000502047c11 */ /* 0x000fe200080f0c04 */
[----:B------:R-:W-:Y:S01]  /*13dd0*/  UMOV UR5, 0xffffffff ;  /* 0xffffffff00057882 */ /* 0x000fe20000000000 */
[----:B------:R-:W-:-:S09]  /*13de0*/  ISETP.GE.AND P0, PT, R31, 0x1, PT ;  /* 0x000000011f00780c */ /* 0x000fd20003f06270 */
[----:B------:R-:W-:Y:S01]  /*13df0*/  @P2 LOP3.LUT R22, R22, 0x2, RZ, 0xfc, !PT ;  /* 0x0000000216162812 */ /* 0x000fe200078efcff */
[----:B------:R-:W-:Y:S06]  /*13e00*/  BRA.DIV UR5, `(.L_x_788) ;  /* 0x00000046054c7947 */ /* 0x000fec000b800000 */
[----:B------:R-:W0:Y:S01]  /*13e10*/  SHFL.IDX PT, R3, R0, RZ, 0x181f ;  /* 0x00181fff00037589 */ /* 0x000e2200000e0000 */
[----:B------:R-:W-:-:S03]  /*13e20*/  @P0 LEA R6, R5, R23, 0x1 ;  /* 0x0000001705060211 */ /* 0x000fc600078e08ff */
[----:B------:R-:W1:Y:S01]  /*13e30*/  SHFL.IDX PT, R2, R4, RZ, 0x181f ;  /* 0x00181fff04027589 */ /* 0x000e6200000e0000 */
        /* <DEDUP_REMOVED lines=29> */
.L_x_899:
[----:B------:R-:W-:-:S13]  /*14010*/  ISETP.GE.AND P0, PT, R31, 0x31, PT ;  /* 0x000000311f00780c */ /* 0x000fda0003f06270 */
[----:B0-----:R-:W-:Y:S01]  /*14020*/  @P0 LEA R2, P1, R7, R0, 0x1 ;  /* 0x0000000007020211 */ /* 0x001fe200078208ff */
[----:B------:R-:W-:-:S04]  /*14030*/  @P0 IMAD R5, R5, 0x2, R23 ;  /* 0x0000000205050824 */ /* 0x000fc800078e0217 */
[----:B------:R-:W-:-:S05]  /*14040*/  @P0 IMAD.X R3, RZ, RZ, R4, P1 ;  /* 0x000000ffff030224 */ /* 0x000fca00008e0604 */
[----:B------:R-:W-:Y:S01]  /*14050*/  @!PT LDS RZ, [RZ] ;  /* 0x00000000fffff984 */ /* 0x000fe20000000800 */
[----:B------:R-:W-:Y:S01]  /*14060*/  @!PT LDS RZ, [RZ] ;  /* 0x00000000fffff984 */ /* 0x000fe20000000800 */
[----:B------:R-:W-:Y:S01]  /*14070*/  @!PT LDS RZ, [RZ] ;  /* 0x00000000fffff984 */ /* 0x000fe20000000800 */
[----:B------:R0:W-:Y:S01]  /*14080*/  @P0 LDGSTS.E.BYPASS.LTC128B.128 [R5+0x23c00], desc[UR40][R2.64], !P2 ;  /* 0x23c0000002050fae */ /* 0x0001e2000d101d68 */
[----:B------:R-:W-:Y:S01]  /*14090*/  PLOP3.LUT P0, PT, PT, PT, PT, 0x80, 0x0 ;  /* 0x000000000000781c */ /* 0x000fe20003f0f070 */
[----:B------:R-:W-:-:S12]  /*140a0*/  NOP ;  /* 0x0000000000007918 */ /* 0x000fd80000000000 */
.L_x_789:
        /* <DEDUP_REMOVED lines=11> */
.L_x_790:
[----:B------:R1:W5:Y:S01]  /*14160*/  LDL.LU R0, [R1+0x14] ;  /* 0x0000140001007983 */ /* 0x0003620000300800 */
[----:B------:R1:W-:Y:S03]  /*14170*/  SYNCS.ARRIVE.TRANS64.A1T0 RZ, [R27+URZ+0x28c30], RZ ;  /* 0x028c30ff1bff79a7 */ /* 0x0003e6000810003f */
[----:B------:R1:W5:Y:S04]  /*14180*/  LDL.LU R4, [R1+0xc] ;  /* 0x00000c0001047983 */ /* 0x0003680000300800 */
[----:B0-----:R1:W5:Y:S02]  /*14190*/  LDL R3, [R1+0x10] ;  /* 0x0000100001037983 */ /* 0x0013640000100800 */
[----:B------:R-:W-:Y:S05]  /*141a0*/  WARPSYNC.ALL ;  /* 0x0000000000007948 */ /* 0x000fea0003800000 */
[----:B------:R-:W-:Y:S01]  /*141b0*/  ULDC.64 UR4, c[0x0][0xa00] ;  /* 0x0002800000047ab9 */ /* 0x000fe20000000a00 */
[----:B------:R-:W-:Y:S01]  /*141c0*/  BSSY B6, `(.L_x_791) ;  /* 0x0000025000067945 */ /* 0x000fe20003800000 */
[----:B------:R-:W-:Y:S01]  /*141d0*/  BAR.SYNC.DEFER_BLOCKING 0x8, 0x100 ;  /* 0x0204000000007b1d */ /* 0x000fe20000010000 */
[----:B------:R-:W-:-:S04]  /*141e0*/  ISETP.NE.U32.AND P0, PT, RZ, UR4, PT ;  /* 0x00000004ff007c0c */ /* 0x000fc8000bf05070 */
[----:B------:R-:W-:Y:S01]  /*141f0*/  ISETP.NE.AND.EX P0, PT, RZ, UR5, PT, P0 ;  /* 0x00000005ff007c0c */ /* 0x000fe2000bf05300 */
[----:B------:R-:W-:-:S03]  /*14200*/  ULDC.64 UR4, c[0x0][0x298] ;  /* 0x0000a60000047ab9 */ /* 0x000fc60000000a00 */
[----:B------:R-:W-:-:S05]  /*14210*/  SEL R5, R32, RZ, !P0 ;  /* 0x000000ff20057207 */ /* 0x000fca0004000000 */
[----:B------:R0:W-:Y:S01]  /*14220*/  STL [R1+0x28], R5 ;  /* 0x0000280501007387 */ /* 0x0001e20000100800 */
[----:B-----5:R-:W-:Y:S02]  /*14230*/  SEL R2, R0, RZ, !P0 ;  /* 0x000000ff00027207 */ /* 0x020fe40004000000 */
[----:B------:R-:W-:-:S03]  /*14240*/  SHF.R.S32.HI R0, RZ, 0x1f, R4 ;  /* 0x0000001fff007819 */ /* 0x000fc60000011404 */
[----:B------:R2:W-:Y:S01]  /*14250*/  STL [R1+0x14], R2 ;  /* 0x0000140201007387 */ /* 0x0005e20000100800 */
[----:B------:R-:W-:Y:S01]  /*14260*/  PRMT R32, R3, 0x8880, RZ ;  /* 0x0000888003207816 */ /* 0x000fe200000000ff */
[----:B------:R-:W-:-:S03]  /*14270*/  IMAD R0, R0, UR4, RZ ;  /* 0x0000000400007c24 */ /* 0x000fc6000f8e02ff */
[----:B------:R-:W-:Y:S01]  /*14280*/  PRMT R32, R32, 0x7710, RZ ;  /* 0x0000771020207816 */ /* 0x000fe200000000ff */
[C---:B------:R-:W-:Y:S02]  /*14290*/  IMAD R0, R4.reuse, UR5, R0 ;  /* 0x0000000504007c24 */ /* 0x040fe4000f8e0200 */
[----:B0-----:R-:W-:Y:S01]  /*142a0*/  IMAD.WIDE.U32 R4, R4, UR4, RZ ;  /* 0x0000000404047c25 */ /* 0x001fe2000f8e00ff */
[----:B--2---:R-:W-:-:S03]  /*142b0*/  IADD3 R2, R23, 0x20400, RZ ;  /* 0x0002040017027810 */ /* 0x004fc60007ffe0ff */
[----:B------:R-:W-:Y:S01]  /*142c0*/  IMAD.IADD R0, R5, 0x1, R0 ;  /* 0x0000000105007824 */ /* 0x000fe200078e0200 */
[----:B------:R0:W-:Y:S01]  /*142d0*/  STL.64 [R1+0x20], R4 ;  /* 0x0000200401007387 */ /* 0x0001e20000100a00 */
[----:B------:R-:W-:-:S03]  /*142e0*/  LOP3.LUT P0, RZ, R2, 0x3ff, RZ, 0xc0, !PT ;  /* 0x000003ff02ff7812 */ /* 0x000fc6000780c0ff */
[----:B------:R0:W-:Y:S10]  /*142f0*/  STL [R1+0xc], R0 ;  /* 0x00000c0001007387 */ /* 0x0001f40000100800 */
[----:B0-----:R-:W-:Y:S05]  /*14300*/  @!P0 BRA `(.L_x_792) ;  /* 0x0000000000408947 */ /* 0x001fea0003800000 */
[----:B------:R-:W-:Y:S01]  /*14310*/  MOV R2, 0x0 ;  /* 0x0000000000027802 */ /* 0x000fe20000000f00 */
        /* <DEDUP_REMOVED lines=15> */
.L_x_792:
[----:B------:R-:W-:Y:S05]  /*14410*/  BSYNC B6 ;  /* 0x0000000000067941 */ /* 0x000fea0003800000 */
.L_x_791:
[----:B------:R-:W2:Y:S01]  /*14420*/  LDL.LU R0, [R1+0xc] ;  /* 0x00000c0001007983 */ /* 0x000ea20000300800 */
[----:B------:R-:W-:Y:S01]  /*14430*/  ULDC.64 UR4, c[0x0][0x2d8] ;  /* 0x0000b60000047ab9 */ /* 0x000fe20000000a00 */
[----:B------:R-:W0:Y:S02]  /*14440*/  LDC R7, c[0x0][0x448] ;  /* 0x00011200ff077b82 */ /* 0x000e240000000800 */
[----:B------:R-:W2:Y:S04]  /*14450*/  LDL.LU.64 R2, [R1+0x20] ;  /* 0x0000200001027983 */ /* 0x000ea80000300a00 */
[----:B------:R-:W3:Y:S04]  /*14460*/  LDL.LU R20, [R1+0x14] ;  /* 0x0000140001147983 */ /* 0x000ee80000300800 */
[----:B------:R-:W4:Y:S04]  /*14470*/  LDL.LU R21, [R1+0x28] ;  /* 0x0000280001157983 */ /* 0x000f280000300800 */
[----:B------:R0:W5:Y:S02]  /*14480*/  LDL R8, [R1+0x34] ;  /* 0x0000340001087983 */ /* 0x0001640000100800 */
[----:B0-----:R-:W-:-:S13]  /*14490*/  ISETP.NE.AND P0, PT, R7, 0x1, PT ;  /* 0x000000010700780c */ /* 0x001fda0003f05270 */
[----:B------:R-:W0:Y:S08]  /*144a0*/  @P0 LDC R5, c[0x0][0x44c] ;  /* 0x00011300ff050b82 */ /* 0x000e300000000800 */
[----:B------:R-:W1:Y:S01]  /*144b0*/  @P0 LDC R6, c[0x0][0x450] ;  /* 0x00011400ff060b82 */ /* 0x000e620000000800 */
[----:B--2---:R-:W-:Y:S02]  /*144c0*/  IMAD.MOV.U32 R3, RZ, RZ, R0 ;  /* 0x000000ffff037224 */ /* 0x004fe400078e0000 */
[----:B------:R-:W-:-:S02]  /*144d0*/  IMAD R0, R29, UR4, RZ ;  /* 0x000000041d007c24 */ /* 0x000fc4000f8e02ff */
[----:B------:R-:W-:-:S04]  /*144e0*/  IMAD.WIDE.U32 R2, R18, UR4, R2 ;  /* 0x0000000412027c25 */ /* 0x000fc8000f8e0002 */
[----:B------:R-:W-:Y:S01]  /*144f0*/  IMAD R0, R18, UR5, R0 ;  /* 0x0000000512007c24 */ /* 0x000fe2000f8e0200 */
[----:B------:R-:W-:-:S03]  /*14500*/  ULDC.64 UR4, c[0x0][0x2e0] ;  /* 0x0000b80000047ab9 */ /* 0x000fc60000000a00 */
[----:B------:R-:W-:Y:S02]  /*14510*/  IMAD.IADD R3, R3, 0x1, R0 ;  /* 0x0000000103037824 */ /* 0x000fe400078e0200 */
[----:B---3--:R-:W-:Y:S02]  /*14520*/  IMAD R0, R20, UR4, RZ ;  /* 0x0000000414007c24 */ /* 0x008fe4000f8e02ff */
[----:B------:R-:W2:Y:S01]  /*14530*/  S2R R20, SR_TID.X ;  /* 0x0000000000147919 */ /* 0x000ea20000002100 */
[----:B----4-:R-:W-:-:S04]  /*14540*/  IMAD.WIDE.U32 R2, R21, UR4, R2 ;  /* 0x0000000415027c25 */ /* 0x010fc8000f8e0002 */
[----:B------:R-:W-:Y:S01]  /*14550*/  IMAD R0, R21, UR5, R0 ;  /* 0x0000000515007c24 */ /* 0x000fe2000f8e0200 */
[----:B------:R-:W3:Y:S01]  /*14560*/  S2R R9, SR_TID.X ;  /* 0x0000000000097919 */ /* 0x000ee20000002100 */
[----:B------:R-:W-:Y:S02]  /*14570*/  ULDC.64 UR4, c[0x0][0x2d0] ;  /* 0x0000b40000047ab9 */ /* 0x000fe40000000a00 */
[----:B------:R-:W-:Y:S01]  /*14580*/  IMAD.IADD R3, R3, 0x1, R0 ;  /* 0x0000000103037824 */ /* 0x000fe200078e0200 */
[----:B--2---:R-:W-:-:S04]  /*14590*/  LOP3.LUT R20, R20, 0x7f, RZ, 0xc0, !PT ;  /* 0x0000007f14147812 */ /* 0x004fc800078ec0ff */
[----:B------:R-:W-:Y:S02]  /*145a0*/  SHF.R.U32.HI R21, RZ, 0x3, R20 ;  /* 0x00000003ff157819 */ /* 0x000fe40000011614 */
[----:B------:R-:W2:Y:S02]  /*145b0*/  S2R R20, SR_TID.X ;  /* 0x0000000000147919 */ /* 0x000ea40000002100 */
[----:B--2---:R-:W-:-:S04]  /*145c0*/  SHF.L.U32 R20, R20, 0x4, RZ ;  /* 0x0000000414147819 */ /* 0x004fc800000006ff */
[----:B------:R-:W-:-:S05]  /*145d0*/  LOP3.LUT R20, R21, 0x70, R20, 0xf8, !PT ;  /* 0x0000007015147812 */ /* 0x000fca00078ef814 */
[----:B------:R-:W-:Y:S02]  /*145e0*/  IMAD R0, R17, 0x40, R20 ;  /* 0x0000004011007824 */ /* 0x000fe400078e0214 */
[----:B------:R2:W5:Y:S02]  /*145f0*/  LDL R20, [R1+0x18] ;  /* 0x0000180001147983 */ /* 0x0005640000100800 */
[----:B0-----:R-:W-:-:S04]  /*14600*/  @P0 IMAD.HI.U32 R5, R0, R5, RZ ;  /* 0x0000000500050227 */ /* 0x001fc800078e00ff */
[----:B------:R-:W-:Y:S01]  /*14610*/  IMAD.MOV.U32 R4, RZ, RZ, R0 ;  /* 0x000000ffff047224 */ /* 0x000fe200078e0000 */
[----:B-1----:R-:W-:Y:S01]  /*14620*/  @P0 SHF.R.U32.HI R4, RZ, R6, R5 ;  /* 0x00000006ff040219 */ /* 0x002fe20000011605 */
[----:B------:R-:W0:Y:S04]  /*14630*/  S2R R21, SR_TID.X ;  /* 0x0000000000157919 */ /* 0x000e280000002100 */
[----:B------:R-:W-:-:S04]  /*14640*/  IMAD.MOV R5, RZ, RZ, -R4 ;  /* 0x000000ffff057224 */ /* 0x000fc800078e0a04 */
        /* <DEDUP_REMOVED lines=11> */
[----:B------:R-:W-:Y:S01]  /*14700*/  ULDC.64 UR4, c[0x0][0x280] ;  /* 0x0000a00000047ab9 */ /* 0x000fe20000000a00 */
[----:B---3--:R-:W-:Y:S01]  /*14710*/  IMAD.SHL.U32 R9, R9, 0x8, RZ ;  /* 0x0000000809097824 */ /* 0x008fe200078e00ff */
[C---:B------:R-:W-:Y:S01]  /*14720*/  LEA R0, P0, R2.reuse, UR4, 0x1 ;  /* 0x0000000402007c11 */ /* 0x040fe2000f8008ff */
[----:B------:R-:W-:Y:S01]  /*14730*/  IMAD.IADD R3, R3, 0x1, R4 ;  /* 0x0000000103037824 */ /* 0x000fe200078e0204 */
[----:B------:R-:W-:Y:S02]  /*14740*/  ULDC UR4, c[0x0][0x2b8] ;  /* 0x0000ae0000047ab9 */ /* 0x000fe40000000800 */
[----:B------:R-:W-:Y:S02]  /*14750*/  LOP3.LUT R9, R9, 0x38, RZ, 0xc0, !PT ;  /* 0x0000003809097812 */ /* 0x000fe400078ec0ff */
[----:B------:R-:W-:Y:S01]  /*14760*/  LEA.HI.X R2, R2, UR5, R3, 0x1, P0 ;  /* 0x0000000502027c11 */ /* 0x000fe200080f0c03 */
[----:B------:R-:W-:Y:S01]  /*14770*/  UMOV UR5, 0xffffffff ;  /* 0xffffffff00057882 */ /* 0x000fe20000000000 */
[----:B0-----:R-:W-:-:S02]  /*14780*/  LOP3.LUT R21, R21, 0x7f, RZ, 0xc0, !PT ;  /* 0x0000007f15157812 */ /* 0x001fc400078ec0ff */
[----:B------:R-:W-:Y:S02]  /*14790*/  ISETP.GE.AND P1, PT, R9, UR4, PT ;  /* 0x0000000409007c0c */ /* 0x000fe4000bf26270 */
[----:B------:R-:W-:Y:S01]  /*147a0*/  SHF.R.U32.HI R10, RZ, 0x3, R21 ;  /* 0x00000003ff0a7819 */ /* 0x000fe20000011615 */
[----:B--2---:R-:W-:Y:S10]  /*147b0*/  BRA.DIV UR5, `(.L_x_793) ;  /* 0x0000004205307947 */ /* 0x004ff4000b800000 */
[----:B------:R-:W0:Y:S01]  /*147c0*/  SHFL.IDX PT, R5, R0, RZ, 0x181f ;  /* 0x00181fff00057589 */ /* 0x000e2200000e0000 */
[----:B-----5:R-:W-:Y:S01]  /*147d0*/  IMAD R3, R20, R7, RZ ;  /* 0x0000000714037224 */ /* 0x020fe200078e02ff */
[----:B------:R-:W-:Y:S02]  /*147e0*/  LEA R17, R17, R10, 0x6 ;  /* 0x0000000a11117211 */ /* 0x000fe400078e30ff */
[----:B------:R-:W1:Y:S02]  /*147f0*/  SHFL.IDX PT, R4, R2, RZ, 0x181f ;  /* 0x00181fff02047589 */ /* 0x000e6400000e0000 */
        /* <DEDUP_REMOVED lines=8> */
[----:B0-----:R-:W-:Y:S02]  /*14880*/  VIADD R4, R17, 0x10 ;  /* 0x0000001011047836 */ /* 0x001fe40000000000 */
[----:B------:R-:W0:Y:S03]  /*14890*/  SHFL.IDX PT, R5, R0, 0x1, 0x181f ;  /* 0x00381f0000057f89 */ /* 0x000e2600000e0000 */
        /* <DEDUP_REMOVED lines=12> */
[----:B------:R-:W1:Y:S08]  /*14960*/  SHFL.IDX PT, R4, R2, 0x2, 0x181f ;  /* 0x00581f0002047f89 */ /* 0x000e7000000e0000 */
[----:B0-----:R-:W-:-:S05]  /*14970*/  @!P0 LEA R5, P2, R9, R5, 0x1 ;  /* 0x0000000509058211 */ /* 0x001fca00078408ff */
[----:B-1----:R-:W-:-:S05]  /*14980*/  @!P0 IMAD.X R4, RZ, RZ, R4, P2 ;  /* 0x000000ffff048224 */ /* 0x002fca00010e0604 */
[----:B------:R-:W-:-:S04]  /*14990*/  @!P0 LOP3.LUT R5, R5, R4, RZ, 0x3c, !PT ;  /* 0x0000000405058212 */ /* 0x000fc800078e3cff */
[----:B------:R-:W-:-:S04]  /*149a0*/  @!P0 LOP3.LUT R4, R5, R4, RZ, 0x3c, !PT ;  /* 0x0000000405048212 */ /* 0x000fc800078e3cff */
[----:B------:R-:W-:-:S05]  /*149b0*/  @!P0 LOP3.LUT R5, R5, R4, RZ, 0x3c, !PT ;  /* 0x0000000405058212 */ /* 0x000fca00078e3cff */
[----:B------:R0:W-:Y:S04]  /*149c0*/  @!P0 LDGSTS.E.BYPASS.LTC128B.128 [R8+0x21400], desc[UR40][R4.64], !P1 ;  /* 0x2140000004088fae */ /* 0x0001e8000c901d68 */
[----:B0-----:R0:W1:Y:S02]  /*149d0*/  SHFL.IDX PT, R4, R2, 0x3, 0x181f ;  /* 0x00781f0002047f89 */ /* 0x00106400000e0000 */
.L_x_908:
[----:B------:R-:W-:-:S05]  /*149e0*/  VIADD R17, R17, 0x30 ;  /* 0x0000003011117836 */ /* 0x000fca0000000000 */
[----:B------:R-:W-:-:S13]  /*149f0*/  ISETP.GE.AND P0, PT, R17, R3, PT ;  /* 0x000000031100720c */ /* 0x000fda0003f06270 */
[----:B0-----:R-:W-:-:S04]  /*14a00*/  @!P0 LEA R2, P2, R9, R0, 0x1 ;  /* 0x0000000009028211 */ /* 0x001fc800078408ff */
[----:B-1----:R-:W-:-:S05]  /*14a10*/  @!P0 IADD3.X R3, RZ, R4, RZ, P2, !PT ;  /* 0x00000004ff038210 */ /* 0x002fca00017fe4ff */
[----:B------:R-:W-:Y:S01]  /*14a20*/  @!PT LDS RZ, [RZ] ;  /* 0x00000000fffff984 */ /* 0x000fe20000000800 */
[----:B------:R-:W-:Y:S01]  /*14a30*/  @!PT LDS RZ, [RZ] ;  /* 0x00000000fffff984 */ /* 0x000fe20000000800 */
[----:B------:R-:W-:Y:S01]  /*14a40*/  @!PT LDS RZ, [RZ] ;  /* 0x00000000fffff984 */ /* 0x000fe20000000800 */
[----:B------:R0:W-:Y:S01]  /*14a50*/  @!P0 LDGSTS.E.BYPASS.LTC128B.128 [R8+0x21c00], desc[UR40][R2.64], !P1 ;  /* 0x21c0000002088fae */ /* 0x0001e2000c901d68 */
[----:B------:R-:W-:Y:S01]  /*14a60*/  PLOP3.LUT P0, PT, PT, PT, PT, 0x80, 0x0 ;  /* 0x000000000000781c */ /* 0x000fe20003f0f070 */
[----:B------:R-:W-:-:S12]  /*14a70*/  NOP ;  /* 0x0000000000007918 */ /* 0x000fd80000000000 */
.L_x_794:
[----:B------:R-:W-:Y:S02]  /*14a80*/  PLOP3.LUT P1, PT, P1, P0, PT, 0xa2, 0x0 ;  /* 0x000000000000781c */ /* 0x000fe40000f21472 */
[----:B------:R-:W-:-:S08]  /*14a90*/  @P0 R2UR P1, UR4, R23 ;  /* 0x00000000170402ca */ /* 0x000fd00000020000 */
[----:B------:R-:W-:-:S05]  /*14aa0*/  @P0 PLOP3.LUT P0, PT, P1, PT, PT, 0x80, 0x0 ;  /* 0x000000000000081c */ /* 0x000fca0000f0f070 */
[----:B------:R-:W-:Y:S01]  /*14ab0*/  @!P1 SYNCS.ARRIVE.TRANS64.RED.A0T1 RZ, [UR4+0x28c00], RZ ;  /* 0x028c00ffffff99a7 */ /* 0x000fe20008200404 */
[----:B------:R-:W-:Y:S07]  /*14ac0*/  @!P1 ARRIVES.LDGSTSBAR.64.TRANSCNT [UR4+0x28c00] ;  /* 0x028c0000ff0099b0 */ /* 0x000fee0008000a84 */
[----:B------:R-:W-:Y:S05]  /*14ad0*/  @P0 BRA.U.ANY `(.L_x_794) ;  /* 0xfffffffd00e80947 */ /* 0x000fea000393ffff */
[----:B0-----:R-:W2:Y:S02]  /*14ae0*/  LDL.LU R2, [R1+0x1c] ;  /* 0x00001c0001027983 */ /* 0x001ea40000300800 */
[----:B--2---:R-:W-:-:S05]  /*14af0*/  VIADD R2, R2, 0x1 ;  /* 0x0000000102027836 */ /* 0x004fca0000000000 */
[----:B------:R0:W-:Y:S01]  /*14b00*/  STL [R1+0x1c], R2 ;  /* 0x00001c0201007387 */ /* 0x0001e20000100800 */
[----:B------:R-:W-:-:S04]  /*14b10*/  LEA.HI R0, R2, R2, RZ, 0x1 ;  /* 0x0000000202007211 */ /* 0x000fc800078f08ff */
        /* <DEDUP_REMOVED lines=8> */
.L_x_909:
[----:B------:R-:W-:Y:S05]  /*14ba0*/  BSYNC B0 ;  /* 0x0000000000007941 */ /* 0x000fea0003800000 */
.L_x_795:
[----:B------:R-:W-:-:S04]  /*14bb0*/  LOP3.LUT R2, R37, 0x2, RZ, 0xfc, !PT ;  /* 0x0000000225027812 */ /* 0x000fc800078efcff */
[----:B------:R-:W-:-:S13]  /*14bc0*/  ISETP.NE.AND P0, PT, R2, 0x3, PT ;  /* 0x000000030200780c */ /* 0x000fda0003f05270 */
[----:B------:R-:W-:Y:S05]  /*14bd0*/  @!P0 BRA `(.L_x_797) ;  /* 0x0000000000048947 */ /* 0x000fea0003800000 */
[----:B------:R-:W-:Y:S01]  /*14be0*/  BPT.TRAP 0x1 ;  /* 0x000000040000795c */ /* 0x000fe20000300000 */
.L_x_797:
[----:B0-----:R-:W-:Y:S01]  /*14bf0*/  SHF.L.U32 R0, R26, 0x1f, RZ ;  /* 0x0000001f1a007819 */ /* 0x001fe200000006ff */
[----:B------:R-:W-:Y:S03]  /*14c00*/  BSSY B0, `(.L_x_798) ;  /* 0x0000003000007945 */ /* 0x000fe60003800000 */
[----:B------:R-:W0:Y:S02]  /*14c10*/  SYNCS.PHASECHK.TRANS64.TRYWAIT P0, [R27+URZ+0x28c60], R0 ;  /* 0x028c60001b0075a7 */ /* 0x000e24000800017f */
[----:B0-----:R-:W-:Y:S05]  /*14c20*/  @!P0 BRA `(.L_x_799) ;  /* 0x00000040006c8947 */ /* 0x001fea0003800000 */
.L_x_910:
[----:B------:R-:W-:Y:S05]  /*14c30*/  BSYNC B0 ;  /* 0x0000000000007941 */ /* 0x000fea0003800000 */
.L_x_798:
[----:B------:R-:W0:Y:S01]  /*14c40*/  LDL.LU R3, [R1+0x2c] ;  /* 0x00002c0001037983 */ /* 0x000e220000300800 */
[----:B------:R-:W-:-:S03]  /*14c50*/  ULDC.64 UR4, c[0x0][0x328] ;  /* 0x0000ca0000047ab9 */ /* 0x000fc60000000a00 */
[----:B------:R-:W2:Y:S04]  /*14c60*/  LDL.LU R2, [R1] ;  /* 0x0000000001027983 */ /* 0x000ea80000300800 */
[----:B------:R-:W3:Y:S01]  /*14c70*/  LDL.LU R4, [R1+0x30] ;  /* 0x0000300001047983 */ /* 0x000ee20000300800 */
        /* <DEDUP_REMOVED lines=8> */
[----:B------:R-:W-:Y:S01]  /*14d00*/  ULDC.64 UR4, c[0x0][0x330] ;  /* 0x0000cc0000047ab9 */ /* 0x000fe20000000a00 */
[----:B------:R-:W-:Y:S02]  /*14d10*/  IMAD R4, R25, 0x8000, R35 ;  /* 0x0000800019047824 */ /* 0x000fe400078e0223 */
        /* <DEDUP_REMOVED lines=18> */
[----:B------:R-:W-:-:S02]  /*14e40*/  LOP3.LUT P2, RZ, R32, 0x10, RZ, 0xc0, !PT ;  /* 0x0000001020ff7812 */ /* 0x000fc4000784c0ff */
[----:B0-----:R-:W-:-:S04]  /*14e50*/  SHF.L.U32 R7, R7, 0x3, RZ ;  /* 0x0000000307077819 */ /* 0x001fc800000006ff */
        /* <DEDUP_REMOVED lines=36> */
[----:B0-----:R-:W-:-:S05]  /*150a0*/  IADD3 R2, P6, R2, R0, RZ ;  /* 0x0000000002027210 */ /* 0x001fca0007fde0ff */
[----:B-1----:R-:W-:Y:S01]  /*150b0*/  IMAD.X R3, RZ, RZ, R3, P6 ;  /* 0x000000ffff037224 */ /* 0x002fe200030e0603 */
        /* <DEDUP_REMOVED lines=40> */
.L_x_920:
        /* <DEDUP_REMOVED lines=13> */
[----:B------:R-:W-:Y:S02]  /*15410*/  IADD3.X R3, RZ, R6, RZ, P0, !PT ;  /* 0x00000006ff037210 */ /* 0x000fe400007fe4ff */
[----:B------:R-:W-:Y:S02]  /*15420*/  LOP3.LUT P6, RZ, R22, 0x800, RZ, 0xc0, !PT ;  /* 0x0000080016ff7812 */ /* 0x000fe400078cc0ff */
[----:B------:R-:W-:-:S02]  /*15430*/  ISETP.LT.OR P5, PT, R31, 0x31, !P3 ;  /* 0x000000311f00780c */ /* 0x000fc40005fa1670 */
[C---:B------:R-:W-:Y:S02]  /*15440*/  LOP3.LUT P0, RZ, R22.reuse, 0x200, RZ, 0xc0, !PT ;  /* 0x0000020016ff7812 */ /* 0x040fe4000780c0ff */
[----:B------:R-:W-:Y:S02]  /*15450*/  ISETP.LT.OR P3, PT, R31, 0x31, !P1 ;  /* 0x000000311f00780c */ /* 0x000fe40004f61670 */
[----:B------:R-:W-:-:S04]  /*15460*/  LOP3.LUT P1, RZ, R22, 0x400, RZ, 0xc0, !PT ;  /* 0x0000040016ff7812 */ /* 0x000fc8000782c0ff */
[----:B------:R-:W-:Y:S01]  /*15470*/  ISETP.LT.OR P1, PT, R31, 0x31, P1 ;  /* 0x000000311f00780c */ /* 0x000fe20000f21670 */
        /* <DEDUP_REMOVED lines=14> */
.L_x_801:
        /* <DEDUP_REMOVED lines=11> */
.L_x_802:
[----:B------:R-:W2:Y:S01]  /*15610*/  LDL.LU R2, [R1+0x4] ;  /* 0x0000040001027983 */ /* 0x000ea20000300800 */
[----:B------:R1:W-:Y:S01]  /*15620*/  SYNCS.ARRIVE.TRANS64.A1T0 RZ, [R27+URZ+0x28c50], RZ ;  /* 0x028c50ff1bff79a7 */ /* 0x0003e2000810003f */
[----:B------:R-:W-:Y:S01]  /*15630*/  BSSY B0, `(.L_x_803) ;  /* 0x00000f7000007945 */ /* 0x000fe20003800000 */
[----:B--2---:R-:W-:-:S13]  /*15640*/  ISETP.GE.AND P0, PT, R2, 0x41, PT ;  /* 0x000000410200780c */ /* 0x004fda0003f06270 */
[----:B-1----:R-:W-:Y:S05]  /*15650*/  @!P0 BRA `(.L_x_804) ;  /* 0x0000000c00d08947 */ /* 0x002fea0003800000 */
[----:B------:R-:W2:Y:S04]  /*15660*/  LDL.LU R4, [R1+0x38] ;  /* 0x0000380001047983 */ /* 0x000ea80000300800 */
[----:B------:R-:W3:Y:S04]  /*15670*/  LDL.LU R3, [R1+0x10] ;  /* 0x0000100001037983 */ /* 0x000ee80000300800 */
[----:B------:R-:W4:Y:S01]  /*15680*/  LDL.LU R2, [R1+0x3c] ;  /* 0x00003c0001027983 */ /* 0x000f220000300800 */
[----:B--2---:R-:W-:Y:S02]  /*15690*/  LOP3.LUT R32, R4, 0x40, RZ, 0xc0, !PT ;  /* 0x0000004004207812 */ /* 0x004fe400078ec0ff */
[----:B---3--:R-:W-:-:S02]  /*156a0*/  LOP3.LUT R31, R3, 0x80, RZ, 0xc0, !PT ;  /* 0x00000080031f7812 */ /* 0x008fc400078ec0ff */
[----:B------:R-:W-:Y:S02]  /*156b0*/  SHF.R.U32.HI R32, RZ, 0x2, R32 ;  /* 0x00000002ff207819 */ /* 0x000fe40000011620 */
[----:B----4-:R-:W-:Y:S02]  /*156c0*/  LEA.HI.SX32 R7, R2, 0xfffffffe, 0x1a ;  /* 0xfffffffe02077811 */ /* 0x010fe400078fd2ff */
[----:B------:R-:W-:-:S07]  /*156d0*/  SHF.R.U32.HI R31, RZ, 0x3, R31 ;  /* 0x00000003ff1f7819 */ /* 0x000fce000001161f */
.L_x_817:
[----:B-1----:R-:W1:Y:S01]  /*156e0*/  S2R R2, SR_TID.X ;  /* 0x0000000000027919 */ /* 0x002e620000002100 */
[----:B0-----:R-:W0:Y:S01]  /*156f0*/  LDC R5, c[0x0][0x430] ;  /* 0x00010c00ff057b82 */ /* 0x001e220000000800 */
[----:B------:R-:W-:Y:S01]  /*15700*/  IMAD R4, R7, 0x40, R33 ;  /* 0x0000004007047824 */ /* 0x000fe200078e0221 */
[----:B------:R-:W-:Y:S01]  /*15710*/  LOP3.LUT R10, R37, 0x2, RZ, 0xfc, !PT ;  /* 0x00000002250a7812 */ /* 0x000fe200078efcff */
[----:B--2---:R-:W2:Y:S01]  /*15720*/  S2R R8, SR_TID.X ;  /* 0x0000000000087919 */ /* 0x004ea20000002100 */
[----:B------:R-:W-:Y:S02]  /*15730*/  IADD3 R25, R25, 0x1, RZ ;  /* 0x0000000119197810 */ /* 0x000fe40007ffe0ff */
[----:B0-----:R-:W-:Y:S02]  /*15740*/  ISETP.NE.AND P0, PT, R5, 0x1, PT ;  /* 0x000000010500780c */ /* 0x001fe40003f05270 */
[----:B-1----:R-:W-:Y:S01]  /*15750*/  LOP3.LUT R2, R2, 0x7f, RZ, 0xc0, !PT ;  /* 0x0000007f02027812 */ /* 0x002fe200078ec0ff */
[----:B--2---:R-:W-:-:S03]  /*15760*/  IMAD.SHL.U32 R8, R8, 0x10, RZ ;  /* 0x0000001008087824 */ /* 0x004fc600078e00ff */
[----:B------:R-:W-:-:S07]  /*15770*/  SHF.R.U32.HI R2, RZ, 0x3, R2 ;  /* 0x00000003ff027819 */ /* 0x000fce0000011602 */
[----:B---3--:R-:W0:Y:S01]  /*15780*/  @P0 LDC R6, c[0x0][0x434] ;  /* 0x00010d00ff060b82 */ /* 0x008e220000000800 */
[----:B------:R-:W-:-:S04]  /*15790*/  LOP3.LUT R8, R2, 0x70, R8, 0xf8, !PT ;  /* 0x0000007002087812 */ /* 0x000fc800078ef808 */
[----:B------:R-:W-:-:S03]  /*157a0*/  ISETP.GT.U32.AND P1, PT, R8, 0x3f, PT ;  /* 0x0000003f0800780c */ /* 0x000fc60003f24070 */
[----:B------:R-:W1:Y:S01]  /*157b0*/  @P0 LDC R3, c[0x0][0x438] ;  /* 0x00010e00ff030b82 */ /* 0x000e620000000800 */
[----:B------:R-:W-:-:S04]  /*157c0*/  IMAD.IADD R4, R8, 0x1, R4 ;  /* 0x0000000108047824 */ /* 0x000fc800078e0204 */
[----:B------:R-:W-:-:S05]  /*157d0*/  IMAD.MOV.U32 R2, RZ, RZ, R4 ;  /* 0x000000ffff027224 */ /* 0x000fca00078e0004 */
[----:B------:R-:W2:Y:S01]  /*157e0*/  @!P1 LDC.64 R8, c[0x0][0x428] ;  /* 0x00010a00ff089b82 */ /* 0x000ea20000000a00 */
[----:B0-----:R-:W-:-:S05]  /*157f0*/  @P0 IMAD.HI.U32 R6, R4, R6, RZ ;  /* 0x0000000604060227 */ /* 0x001fca00078e00ff */
[----:B-1----:R-:W-:-:S05]  /*15800*/  @P0 SHF.R.U32.HI R2, RZ, R3, R6 ;  /* 0x00000003ff020219 */ /* 0x002fca0000011606 */
[----:B------:R-:W-:-:S04]  /*15810*/  IMAD.MOV R3, RZ, RZ, -R2 ;  /* 0x000000ffff037224 */ /* 0x000fc800078e0a02 */
[----:B------:R-:W-:Y:S01]  /*15820*/  IMAD R5, R5, R3, R4 ;  /* 0x0000000305057224 */ /* 0x000fe200078e0204 */
[--C-:B------:R-:W-:Y:S01]  /*15830*/  @!P1 SHF.R.S32.HI R3, RZ, 0x1f, R2.reuse ;  /* 0x0000001fff039819 */ /* 0x100fe20000011402 */
[-C--:B--2---:R-:W-:Y:S02]  /*15840*/  @!P1 IMAD R4, R34, R8.reuse, RZ ;  /* 0x0000000822049224 */ /* 0x084fe400078e02ff */
[----:B------:R-:W-:-:S04]  /*15850*/  @!P1 IMAD.WIDE.U32 R2, R30, R8, R2 ;  /* 0x000000081e029225 */ /* 0x000fc800078e0002 */
[----:B------:R-:W-:Y:S02]  /*15860*/  @!P1 IMAD R4, R30, R9, R4 ;  /* 0x000000091e049224 */ /* 0x000fe400078e0204 */
[----:B------:R-:W0:Y:S02]  /*15870*/  @!P1 LDC.64 R8, c[0x0][0x418] ;  /* 0x00010600ff089b82 */ /* 0x000e240000000a00 */
[----:B------:R-:W-:Y:S02]  /*15880*/  @!P1 IMAD.IADD R3, R4, 0x1, R3 ;  /* 0x0000000104039824 */ /* 0x000fe400078e0203 */
[----:B------:R-:W-:Y:S01]  /*15890*/  IMAD.MOV.U32 R4, RZ, RZ, RZ ;  /* 0x000000ffff047224 */ /* 0x000fe200078e00ff */
[----:B0-----:R-:W-:-:S04]  /*158a0*/  @!P1 LEA R8, P0, R2, R8, 0x2 ;  /* 0x0000000802089211 */ /* 0x001fc800078010ff */
[----:B------:R-:W-:Y:S02]  /*158b0*/  @!P1 LEA.HI.X R9, R2, R9, R3, 0x2, P0 ;  /* 0x0000000902099211 */ /* 0x000fe400000f1403 */
[----:B------:R-:W-:-:S03]  /*158c0*/  ISETP.NE.AND P0, PT, R25, 0x2, PT ;  /* 0x000000021900780c */ /* 0x000fc60003f05270 */
[----:B------:R0:W5:Y:S01]  /*158d0*/  @!P1 LDG.E R4, desc[UR40][R8.64] ;  /* 0x0000002808049981 */ /* 0x000162000c1e1900 */
[----:B------:R-:W-:Y:S02]  /*158e0*/  ISETP.NE.AND P1, PT, R10, 0x3, PT ;  /* 0x000000030a00780c */ /* 0x000fe40003f25270 */
[----:B------:R-:W-:Y:S01]  /*158f0*/  SEL R2, RZ, 0x1, P0 ;  /* 0x00000001ff027807 */ /* 0x000fe20000000000 */
[----:B------:R-:W-:Y:S05]  /*15900*/  YIELD ;  /* 0x0000000000007946 */ /* 0x000fea0003800000 */
[----:B------:R-:W-:Y:S01]  /*15910*/  LOP3.LUT R26, R26, R2, RZ, 0x3c, !PT ;  /* 0x000000021a1a7212 */ /* 0x000fe200078e3cff */
[----:B------:R-:W-:Y:S01]  /*15920*/  IMAD.MOV.U32 R2, RZ, RZ, R7 ;  /* 0x000000ffff027224 */ /* 0x000fe200078e0007 */
[----:B------:R-:W-:Y:S01]  /*15930*/  SEL R25, R25, RZ, P0 ;  /* 0x000000ff19197207 */ /* 0x000fe20000000000 */
[----:B------:R-:W-:-:S03]  /*15940*/  VIADD R7, R7, 0xffffffff ;  /* 0xffffffff07077836 */ /* 0x000fc60000000000 */
[----:B------:R-:W-:Y:S01]  /*15950*/  ISETP.GT.AND P3, PT, R2, RZ, PT ;  /* 0x000000ff0200720c */ /* 0x000fe20003f64270 */
[----:B0-----:R-:W-:-:S12]  /*15960*/  @!P1 BRA `(.L_x_805) ;  /* 0x0000000000049947 */ /* 0x001fd80003800000 */
[----:B------:R-:W-:Y:S01]  /*15970*/  BPT.TRAP 0x1 ;  /* 0x000000040000795c */ /* 0x000fe20000300000 */
.L_x_805:
[----:B------:R-:W-:Y:S01]  /*15980*/  IMAD R6, R25, 0x8, R23 ;  /* 0x0000000819067824 */ /* 0x000fe200078e0217 */
[----:B------:R-:W-:Y:S01]  /*15990*/  SHF.L.U32 R17, R26, 0x1f, RZ ;  /* 0x0000001f1a117819 */ /* 0x000fe200000006ff */
[----:B------:R-:W-:Y:S01]  /*159a0*/  BSSY B1, `(.L_x_806) ;  /* 0x0000004000017945 */ /* 0x000fe20003800000 */
[----:B------:R-:W-:Y:S02]  /*159b0*/  SHF.R.S32.HI R9, RZ, 0x1f, R5 ;  /* 0x0000001fff097819 */ /* 0x000fe40000011405 */
[----:B------:R-:W0:Y:S02]  /*159c0*/  SYNCS.PHASECHK.TRANS64.TRYWAIT P0, [R6+URZ+0x28c40], R17 ;  /* 0x028c4011060075a7 */ /* 0x000e24000800017f */
[----:B0-----:R-:W-:Y:S05]  /*159d0*/  @!P0 BRA `(.L_x_807) ;  /* 0x0000003c00408947 */ /* 0x001fea0003800000 */
.L_x_921:
[----:B------:R-:W-:Y:S05]  /*159e0*/  BSYNC B1 ;  /* 0x0000000000017941 */ /* 0x000fea0003800000 */
.L_x_806:
        /* <DEDUP_REMOVED lines=32> */
[----:B-1----:R-:W-:-:S05]  /*15bf0*/  IADD3 R2, P0, R2, R0, RZ ;  /* 0x0000000002027210 */ /* 0x002fca0007f1e0ff */
[----:B--2---:R-:W-:-:S05]  /*15c00*/  IMAD.X R3, RZ, RZ, R3, P0 ;  /* 0x000000ffff037224 */ /* 0x004fca00000e0603 */
        /* <DEDUP_REMOVED lines=8> */
.L_x_931:
        /* <DEDUP_REMOVED lines=8> */
.L_x_809:
[----:B------:R-:W-:Y:S02]  /*15d10*/  PLOP3.LUT P1, PT, P1, P0, PT, 0xa2, 0x0 ;  /* 0x000000000000781c */ /* 0x000fe40000f21472 */
[----:B------:R-:W-:-:S08]  /*15d20*/  @P0 R2UR P1, UR4, R6 ;  /* 0x00000000060402ca */ /* 0x000fd00000020000 */
[----:B------:R-:W-:-:S05]  /*15d30*/  @P0 PLOP3.LUT P0, PT, P1, PT, PT, 0x80, 0x0 ;  /* 0x000000000000081c */ /* 0x000fca0000f0f070 */
[----:B------:R-:W-:Y:S01]  /*15d40*/  @!P1 SYNCS.ARRIVE.TRANS64.RED.A0T1 RZ, [UR4+0x28c30], RZ ;  /* 0x028c30ffffff99a7 */ /* 0x000fe20008200404 */
[----:B------:R-:W-:Y:S07]  /*15d50*/  @!P1 ARRIVES.LDGSTSBAR.64.TRANSCNT [UR4+0x28c30] ;  /* 0x028c3000ff0099b0 */ /* 0x000fee0008000a84 */
[----:B------:R-:W-:Y:S05]  /*15d60*/  @P0 BRA.U.ANY `(.L_x_809) ;  /* 0xfffffffd00e80947 */ /* 0x000fea000393ffff */
[----:B------:R-:W-:Y:S01]  /*15d70*/  NOP ;  /* 0x0000000000007918 */ /* 0x000fe20000000000 */
[----:B--2---:R-:W-:-:S04]  /*15d80*/  LOP3.LUT R2, R37, 0x2, RZ, 0xfc, !PT ;  /* 0x0000000225027812 */ /* 0x004fc800078efcff */
[----:B------:R-:W-:-:S13]  /*15d90*/  ISETP.NE.AND P2, PT, R2, 0x3, PT ;  /* 0x000000030200780c */ /* 0x000fda0003f45270 */
[----:B------:R-:W-:Y:S05]  /*15da0*/  @!P2 BRA `(.L_x_810) ;  /* 0x000000000004a947 */ /* 0x000fea0003800000 */
[----:B------:R-:W-:Y:S01]  /*15db0*/  BPT.TRAP 0x1 ;  /* 0x000000040000795c */ /* 0x000fe20000300000 */
.L_x_810:
[----:B------:R2:W-:Y:S01]  /*15dc0*/  SYNCS.ARRIVE.TRANS64.A1T0 RZ, [R6+URZ+0x28c30], RZ ;  /* 0x028c30ff06ff79a7 */ /* 0x0005e2000810003f */
[----:B------:R-:W-:Y:S05]  /*15dd0*/  @!P2 BRA `(.L_x_811) ;  /* 0x000000000004a947 */ /* 0x000fea0003800000 */
[----:B------:R-:W-:Y:S01]  /*15de0*/  BPT.TRAP 0x1 ;  /* 0x000000040000795c */ /* 0x000fe20000300000 */
.L_x_811:
[----:B------:R-:W3:Y:S01]  /*15df0*/  SYNCS.PHASECHK.TRANS64.TRYWAIT P0, [R6+URZ+0x28c60], R17 ;  /* 0x028c6011060075a7 */ /* 0x000ee2000800017f */
[----:B------:R-:W-:Y:S04]  /*15e00*/  BSSY B1, `(.L_x_812) ;  /* 0x0000002000017945 */ /* 0x000fe80003800000 */
[----:B---3--:R-:W-:Y:S05]  /*15e10*/  @!P0 BRA `(.L_x_813) ;  /* 0x0000003c00608947 */ /* 0x008fea0003800000 */
.L_x_932:
[----:B------:R-:W-:Y:S05]  /*15e20*/  BSYNC B1 ;  /* 0x0000000000017941 */ /* 0x000fea0003800000 */
.L_x_812:
        /* <DEDUP_REMOVED lines=8> */
[----:B------:R-:W-:Y:S01]  /*15eb0*/  IMAD R10, R10, UR4, RZ ;  /* 0x000000040a0a7c24 */ /* 0x000fe2000f8e02ff */
[----:B------:R-:W-:-:S03]  /*15ec0*/  IADD3 R3, R3, R9, RZ ;  /* 0x0000000903037210 */ /* 0x000fc60007ffe0ff */
        /* <DEDUP_REMOVED lines=71> */
.L_x_942:
[----:B------:R-:W-:Y:S02]  /*16340*/  LOP3.LUT R22, R22, 0xffffbfff, RZ, 0xc0, !PT ;  /* 0xffffbfff16167812 */ /* 0x000fe400078ec0ff */
[----:B---3--:R-:W-:Y:S02]  /*16350*/  IADD3 R2, P2, R14, R0, RZ ;  /* 0x000000000e027210 */ /* 0x008fe40007f5e0ff */
[----:B------:R-:W-:Y:S02]  /*16360*/  @P1 LOP3.LUT R22, R22, 0x4000, RZ, 0xfc, !PT ;  /* 0x0000400016161812 */ /* 0x000fe400078efcff */
[----:B------:R-:W-:Y:S02]  /*16370*/  IADD3.X R3, RZ, R10, RZ, P2, !PT ;  /* 0x0000000aff037210 */ /* 0x000fe400017fe4ff */
        /* <DEDUP_REMOVED lines=21> */
.L_x_815:
        /* <DEDUP_REMOVED lines=11> */
.L_x_816:
[----:B------:R3:W-:Y:S01]  /*16580*/  SYNCS.ARRIVE.TRANS64.A1T0 RZ, [R6+URZ+0x28c50], RZ ;  /* 0x028c50ff06ff79a7 */ /* 0x0007e2000810003f */
[----:B------:R-:W-:Y:S05]  /*16590*/  @P3 BRA `(.L_x_817) ;  /* 0xfffffff000503947 */ /* 0x000fea000383ffff */
.L_x_804:
[----:B------:R-:W-:Y:S05]  /*165a0*/  BSYNC B0 ;  /* 0x0000000000007941 */ /* 0x000fea0003800000 */
.L_x_803:
        /* <DEDUP_REMOVED lines=9> */
[----:B0-----:R-:W0:Y:S01]  /*16640*/  S2R R5, SR_LANEID ;  /* 0x0000000000057919 */ /* 0x001e220000000000 */
[----:B------:R-:W-:Y:S01]  /*16650*/  VOTEU.ANY UR4, UPT, PT ;  /* 0x0000000000047886 */ /* 0x000fe200038e0100 */
[----:B------:R-:W4:Y:S01]  /*16660*/  LDC.64 R2, c[0x0][0xc60] ;  /* 0x00031800ff027b82 */ /* 0x000f220000000a00 */
[----:B------:R-:W0:Y:S02]  /*16670*/  FLO.U32 R0, UR4 ;  /* 0x0000000400007d00 */ /* 0x000e2400080e0000 */
[----:B0-----:R-:W-:-:S06]  /*16680*/  ISETP.EQ.U32.AND P1, PT, R0, R5, PT ;  /* 0x000000050000720c */ /* 0x001fcc0003f22070 */
[----:B------:R-:W4:Y:S07]  /*16690*/  POPC R5, UR4 ;  /* 0x0000000400057d09 */ /* 0x000f2e0008000000 */
[----:B----4-:R-:W4:Y:S01]  /*166a0*/  @P1 ATOMG.E.ADD.STRONG.GPU PT, R3, desc[UR40][R2.64], R5 ;  /* 0x00000005020319a8 */ /* 0x010f2200081ee1e8 */
[----:B------:R-:W0:Y:S02]  /*166b0*/  S2R R4, SR_LTMASK ;  /* 0x0000000000047919 */ /* 0x000e240000003900 */
[----:B0-----:R-:W-:-:S04]  /*166c0*/  LOP3.LUT R4, R4, UR4, RZ, 0xc0, !PT ;  /* 0x0000000404047c12 */ /* 0x001fc8000f8ec0ff */
[----:B------:R-:W0:Y:S01]  /*166d0*/  POPC R7, R4 ;  /* 0x0000000400077309 */ /* 0x000e220000000000 */
[----:B----4-:R-:W0:Y:S02]  /*166e0*/  SHFL.IDX PT, R0, R3, R0, 0x1f ;  /* 0x00001f0003007589 */ /* 0x010e2400000e0000 */
[----:B0-----:R-:W-:-:S07]  /*166f0*/  IADD3 R16, R0, UR36, R7 ;  /* 0x0000002400107c10 */ /* 0x001fce000fffe007 */
.L_x_819:
[----:B------:R-:W-:Y:S05]  /*16700*/  BSYNC B0 ;  /* 0x0000000000007941 */ /* 0x000fea0003800000 */
.L_x_818:
[----:B------:R-:W-:-:S07]  /*16710*/  SEL R25, R25, RZ, P0 ;  /* 0x000000ff19197207 */ /* 0x000fce0000000000 */
.L_x_778:
[----:B------:R-:W-:Y:S05]  /*16720*/  BSYNC B7 ;  /* 0x0000000000077941 */ /* 0x000fea0003800000 */
.L_x_776:
[----:B------:R-:W-:-:S13]  /*16730*/  LOP3.LUT P0, RZ, R22, 0x1000, RZ, 0xc0, !PT ;  /* 0x0000100016ff7812 */ /* 0x000fda000780c0ff */
[----:B------:R-:W-:Y:S05]  /*16740*/  @!P0 BRA `(.L_x_820) ;  /* 0x0000000000248947 */ /* 0x000fea0003800000 */
[----:B------:R-:W-:Y:S05]  /*16750*/  WARPSYNC.ALL ;  /* 0x0000000000007948 */ /* 0x000fea0003800000 */
[----:B------:R-:W4:Y:S08]  /*16760*/  S2UR UR5, SR_CgaCtaId ;  /* 0x00000000000579c3 */ /* 0x000f300000008800 */
[----:B------:R-:W-:Y:S06]  /*16770*/  BAR.SYNC.DEFER_BLOCKING 0x5, 0x180 ;  /* 0x0146000000007b1d */ /* 0x000fec0000010000 */
[----:B------:R-:W-:-:S02]  /*16780*/  UMOV UR4, 0x400 ;  /* 0x0000040000047882 */ /* 0x000fc40000000000 */
[----:B----4-:R-:W-:-:S06]  /*16790*/  ULEA UR4, UR5, UR4, 0x18 ;  /* 0x0000000405047291 */ /* 0x010fcc000f8ec03f */
[----:B-1----:R-:W-:-:S05]  /*167a0*/  IMAD.U32 R23, RZ, RZ, UR4 ;  /* 0x00000004ff177e24 */ /* 0x002fca000f8e00ff */
[----:B------:R1:W4:Y:S01]  /*167b0*/  LDS.128 R16, [R23+0x28cd0] ;  /* 0x028cd00017107984 */ /* 0x0003220000000c00 */
[----:B------:R-:W-:Y:S06]  /*167c0*/  BAR.ARV 0x4, 0x180 ;  /* 0x0106000000007b1d */ /* 0x000fec0000002000 */
[----:B------:R-:W-:Y:S05]  /*167d0*/  BRA `(.L_x_821) ;  /* 0x0000000800407947 */ /* 0x000fea0003800000 */
.L_x_820:
[----:B0-----:R-:W0:Y:S01]  /*167e0*/  S2R R8, SR_TID.X ;  /* 0x0000000000087919 */ /* 0x001e220000002100 */
[----:B------:R-:W-:Y:S01]  /*167f0*/  UMOV UR4, 0xffffffff ;  /* 0xffffffff00047882 */ /* 0x000fe20000000000 */
[----:B0-----:R-:W-:-:S04]  /*16800*/  LOP3.LUT R8, R8, 0x1f, RZ, 0xc0, !PT ;  /* 0x0000001f08087812 */ /* 0x001fc800078ec0ff */
[----:B------:R-:W-:Y:S01]  /*16810*/  ISETP.NE.AND P0, PT, R8, 0x1f, PT ;  /* 0x0000001f0800780c */ /* 0x000fe20003f05270 */
[----:B------:R-:W-:-:S12]  /*16820*/  BRA.DIV UR4, `(.L_x_822) ;  /* 0x0000003a04cc7947 */ /* 0x000fd8000b800000 */
[----:B------:R-:W-:Y:S01]  /*16830*/  IMAD.IADD R5, R19, 0x1, R8 ;  /* 0x0000000113057824 */ /* 0x000fe200078e0208 */
[----:B------:R-:W-:-:S04]  /*16840*/  ULDC UR4, c[0x0][0xc3c] ;  /* 0x00030f0000047ab9 */ /* 0x000fc80000000800 */
[----:B------:R-:W-:-:S13]  /*16850*/  ISETP.GE.OR P1, PT, R5, UR4, !P0 ;  /* 0x0000000405007c0c */ /* 0x000fda000c726670 */
[----:B-1----:R-:W0:Y:S02]  /*16860*/  @!P1 LDC.64 R2, c[0x0][0xc80] ;  /* 0x00032000ff029b82 */ /* 0x002e240000000a00 */
[----:B0-----:R-:W-:-:S06]  /*16870*/  @!P1 IMAD.WIDE R2, R5, 0x4, R2 ;  /* 0x0000000405029825 */ /* 0x001fcc00078e0202 */
[----:B------:R0:W4:Y:S01]  /*16880*/  @!P1 LDG.E R3, desc[UR40][R2.64] ;  /* 0x0000002802039981 */ /* 0x000122000c1e1900 */
[C---:B------:R-:W-:Y:S02]  /*16890*/  ISETP.GE.U32.AND P2, PT, R8.reuse, 0x2, PT ;  /* 0x000000020800780c */ /* 0x040fe40003f46070 */
[C---:B------:R-:W-:Y:S01]  /*168a0*/  ISETP.GE.U32.AND P3, PT, R8.reuse, 0x4, PT ;  /* 0x000000040800780c */ /* 0x040fe20003f66070 */
[----:B------:R-:W-:Y:S01]  /*168b0*/  SHFL.IDX PT, R0, R16, RZ, 0x1f ;  /* 0x00001fff10007589 */ /* 0x000fe200000e0000 */
[C---:B------:R-:W-:Y:S02]  /*168c0*/  ISETP.GE.U32.AND P4, PT, R8.reuse, 0x8, PT ;  /* 0x000000080800780c */ /* 0x040fe40003f86070 */
[C---:B------:R-:W-:Y:S01]  /*168d0*/  ISETP.GE.U32.AND P5, PT, R8.reuse, 0x10, PT ;  /* 0x000000100800780c */ /* 0x040fe20003fa6070 */
[----:B------:R-:W-:Y:S01]  /*168e0*/  SHFL.IDX PT, R4, R16, 0x1, 0x1f ;  /* 0x00201f0010047f89 */ /* 0x000fe200000e0000 */
[----:B0-----:R-:W-:Y:S02]  /*168f0*/  IMAD.MOV.U32 R2, RZ, RZ, RZ ;  /* 0x000000ffff027224 */ /* 0x001fe400078e00ff */
[----:B----4-:R-:W-:Y:S01]  /*16900*/  @!P1 IMAD.MOV.U32 R2, RZ, RZ, R3 ;  /* 0x000000ffff029224 */ /* 0x010fe200078e0003 */
[----:B------:R-:W-:-:S04]  /*16910*/  ISETP.NE.AND P1, PT, R8, RZ, PT ;  /* 0x000000ff0800720c */ /* 0x000fc80003f25270 */
[----:B------:R-:W0:Y:S02]  /*16920*/  SHFL.UP PT, R14, R2, 0x1, RZ ;  /* 0x04200000020e7989 */ /* 0x000e2400000e00ff */
[----:B0-----:R-:W-:-:S05]  /*16930*/  SEL R5, R14, RZ, P1 ;  /* 0x000000ff0e057207 */ /* 0x001fca0000800000 */
[----:B------:R-:W-:-:S05]  /*16940*/  IMAD.IADD R5, R2, 0x1, R5 ;  /* 0x0000000102057824 */ /* 0x000fca00078e0205 */
        /* <DEDUP_REMOVED lines=12> */
[----:B------:R0:W1:Y:S02]  /*16a10*/  SHFL.IDX PT, R14, R3, 0x1f, 0x1f ;  /* 0x03e01f00030e7f89 */ /* 0x00006400000e0000 */
.L_x_952:
[----:B------:R-:W-:Y:S02]  /*16a20*/  ULDC UR4, c[0x0][0xc38] ;  /* 0x00030e0000047ab9 */ /* 0x000fe40000000800 */
[----:B------:R-:W-:-:S04]  /*16a30*/  IMAD.U32 R16, RZ, RZ, UR4 ;  /* 0x00000004ff107e24 */ /* 0x000fc8000f8e00ff */
[----:B-1----:R-:W-:-:S04]  /*16a40*/  IMAD R5, R14, R16, RZ ;  /* 0x000000100e057224 */ /* 0x002fc800078e02ff */
[----:B------:R-:W-:-:S05]  /*16a50*/  IMAD.IADD R4, R4, 0x1, R5 ;  /* 0x0000000104047824 */ /* 0x000fca00078e0205 */
[----:B------:R-:W-:-:S13]  /*16a60*/  ISETP.GT.AND P6, PT, R4, R0, PT ;  /* 0x000000000400720c */ /* 0x000fda0003fc4270 */
[----:B------:R-:W-:Y:S05]  /*16a70*/  @P6 BRA `(.L_x_823) ;  /* 0x00000000009c6947 */ /* 0x000fea0003800000 */
.L_x_828:
[----:B------:R-:W1:Y:S01]  /*16a80*/  LDC R6, c[0x0][0xc3c] ;  /* 0x00030f00ff067b82 */ /* 0x000e620000000800 */
[----:B------:R-:W-:-:S05]  /*16a90*/  VIADD R19, R19, 0x1f ;  /* 0x0000001f13137836 */ /* 0x000fca0000000000 */
[----:B-1----:R-:W-:-:S13]  /*16aa0*/  ISETP.GE.AND P6, PT, R19, R6, PT ;  /* 0x000000061300720c */ /* 0x002fda0003fc6270 */
[----:B------:R-:W-:Y:S05]  /*16ab0*/  @P6 BRA `(.L_x_824) ;  /* 0x0000000400446947 */ /* 0x000fea0003800000 */
[----:B------:R-:W1:Y:S01]  /*16ac0*/  S2R R2, SR_TID.X ;  /* 0x0000000000027919 */ /* 0x000e620000002100 */
[----:B------:R-:W-:Y:S01]  /*16ad0*/  BSSY B0, `(.L_x_825) ;  /* 0x0000009000007945 */ /* 0x000fe20003800000 */
[----:B-1----:R-:W-:-:S04]  /*16ae0*/  LOP3.LUT R2, R2, 0x1f, RZ, 0xc0, !PT ;  /* 0x0000001f02027812 */ /* 0x002fc800078ec0ff */
[----:B------:R-:W-:Y:S01]  /*16af0*/  IADD3 R5, R19, R2, RZ ;  /* 0x0000000213057210 */ /* 0x000fe20007ffe0ff */
[----:B------:R-:W-:-:S03]  /*16b00*/  IMAD.MOV.U32 R2, RZ, RZ, RZ ;  /* 0x000000ffff027224 */ /* 0x000fc600078e00ff */
[----:B------:R-:W-:-:S13]  /*16b10*/  ISETP.GE.OR P6, PT, R5, R6, !P0 ;  /* 0x000000060500720c */ /* 0x000fda00047c6670 */
[----:B------:R-:W-:Y:S05]  /*16b20*/  @P6 BRA `(.L_x_826) ;  /* 0x00000000000c6947 */ /* 0x000fea0003800000 */
[----:B0-----:R-:W0:Y:S02]  /*16b30*/  LDC.64 R2, c[0x0][0xc80] ;  /* 0x00032000ff027b82 */ /* 0x001e240000000a00 */
[----:B0-----:R-:W-:-:S06]  /*16b40*/  IMAD.WIDE R2, R5, 0x4, R2 ;  /* 0x0000000405027825 */ /* 0x001fcc00078e0202 */
[----:B------:R1:W5:Y:S02]  /*16b50*/  LDG.E R2, desc[UR40][R2.64] ;  /* 0x0000002802027981 */ /* 0x000364000c1e1900 */
.L_x_826:
[----:B------:R-:W-:Y:S05]  /*16b60*/  BSYNC B0 ;  /* 0x0000000000007941 */ /* 0x000fea0003800000 */
.L_x_825:
[----:B------:R-:W-:-:S03]  /*16b70*/  UMOV UR4, 0xffffffff ;  /* 0xffffffff00047882 */ /* 0x000fc60000000000 */
[----:B------:R-:W-:Y:S05]  /*16b80*/  BRA.DIV UR4, `(.L_x_827) ;  /* 0x0000003e04187947 */ /* 0x000fea000b800000 */
[----:B-----5:R-:W2:Y:S02]  /*16b90*/  SHFL.UP PT, R14, R2, 0x1, RZ ;  /* 0x04200000020e7989 */ /* 0x020ea400000e00ff */
[----:B--2---:R-:W-:-:S05]  /*16ba0*/  SEL R13, R14, RZ, P1 ;  /* 0x000000ff0e0d7207 */ /* 0x004fca0000800000 */
[----:B------:R-:W-:-:S05]  /*16bb0*/  IMAD.IADD R13, R2, 0x1, R13 ;  /* 0x00000001020d7824 */ /* 0x000fca00078e020d */
[----:B------:R-:W2:Y:S02]  /*16bc0*/  SHFL.UP PT, R14, R13, 0x2, RZ ;  /* 0x044000000d0e7989 */ /* 0x000ea400000e00ff */
[----:B--2---:R-:W-:-:S05]  /*16bd0*/  SEL R14, R14, RZ, P2 ;  /* 0x000000ff0e0e7207 */ /* 0x004fca0001000000 */
[----:B01----:R-:W-:-:S05]  /*16be0*/  IMAD.IADD R3, R13, 0x1, R14 ;  /* 0x000000010d037824 */ /* 0x003fca00078e020e */
        /* <DEDUP_REMOVED lines=10> */
.L_x_960:
[----:B------:R-:W-:Y:S02]  /*16c90*/  ULDC UR4, c[0x0][0xc38] ;  /* 0x00030e0000047ab9 */ /* 0x000fe40000000800 */
[----:B------:R-:W-:-:S05]  /*16ca0*/  MOV R16, UR4 ;  /* 0x0000000400107c02 */ /* 0x000fca0008000f00 */
[----:B-1----:R-:W-:-:S04]  /*16cb0*/  IMAD R5, R14, R16, RZ ;  /* 0x000000100e057224 */ /* 0x002fc800078e02ff */
[----:B------:R-:W-:-:S05]  /*16cc0*/  IMAD.IADD R4, R5, 0x1, R4 ;  /* 0x0000000105047824 */ /* 0x000fca00078e0204 */
[----:B------:R-:W-:-:S13]  /*16cd0*/  ISETP.GT.AND P6, PT, R4, R0, PT ;  /* 0x000000000400720c */ /* 0x000fda0003fc4270 */
[----:B------:R-:W-:Y:S05]  /*16ce0*/  @!P6 BRA `(.L_x_828) ;  /* 0xfffffffc0064e947 */ /* 0x000fea000383ffff */
.L_x_823:
[----:B------:R-:W-:Y:S01]  /*16cf0*/  IMAD.IADD R5, R4, 0x1, -R5 ;  /* 0x0000000104057824 */ /* 0x000fe200078e0a05 */
[----:B------:R-:W-:-:S03]  /*16d00*/  UMOV UR4, 0xffffffff ;  /* 0xffffffff00047882 */ /* 0x000fc60000000000 */
[----:B------:R-:W-:-:S05]  /*16d10*/  IMAD R7, R3, R16, R5 ;  /* 0x0000001003077224 */ /* 0x000fca00078e0205 */
[----:B------:R-:W-:Y:S01]  /*16d20*/  ISETP.GT.AND P6, PT, R7, R0, PT ;  /* 0x000000000700720c */ /* 0x000fe20003fc4270 */
[----:B------:R-:W-:-:S12]  /*16d30*/  BRA.DIV UR4, `(.L_x_829) ;  /* 0x0000003e04687947 */ /* 0x000fd8000b800000 */
[----:B------:R-:W-:-:S04]  /*16d40*/  VOTE.ANY R6, PT, !P6 ;  /* 0x0000000000067806 */ /* 0x000fc800070e0100 */
[----:B------:R-:W1:Y:S02]  /*16d50*/  POPC R4, R6 ;  /* 0x0000000600047309 */ /* 0x000e640000000000 */
[----:B-1----:R1:W2:Y:S02]  /*16d60*/  SHFL.IDX PT, R17, R2, R4, 0x1f ;  /* 0x00001f0402117589 */ /* 0x0022a400000e0000 */
.L_x_964:
[----:B------:R-:W-:Y:S01]  /*16d70*/  ISETP.NE.AND P0, PT, R6, RZ, PT ;  /* 0x000000ff0600720c */ /* 0x000fe20003f05270 */
[----:B------:R-:W-:-:S12]  /*16d80*/  IMAD.MOV.U32 R14, RZ, RZ, RZ ;  /* 0x000000ffff0e7224 */ /* 0x000fd800078e00ff */
[----:B------:R-:W-:Y:S05]  /*16d90*/  @!P0 BRA `(.L_x_830) ;  /* 0x0000000000108947 */ /* 0x000fea0003800000 */
[----:B------:R-:W-:Y:S01]  /*16da0*/  UMOV UR4, 0xffffffff ;  /* 0xffffffff00047882 */ /* 0x000fe20000000000 */
[----:B------:R-:W-:Y:S02]  /*16db0*/  VIADD R12, R4, 0xffffffff ;  /* 0xffffffff040c7836 */ /* 0x000fe40000000000 */
[----:B------:R-:W-:Y:S05]  /*16dc0*/  BRA.DIV UR4, `(.L_x_831) ;  /* 0x0000003e048c7947 */ /* 0x000fea000b800000 */
[----:B------:R3:W4:Y:S02]  /*16dd0*/  SHFL.IDX PT, R14, R3, R12, 0x1f ;  /* 0x00001f0c030e7589 */ /* 0x00072400000e0000 */
.L_x_830:
[----:B--2---:R-:W-:Y:S01]  /*16de0*/  IABS R6, R17 ;  /* 0x0000001100067213 */ /* 0x004fe20000000000 */
[----:B----4-:R-:W-:Y:S02]  /*16df0*/  IMAD R16, R14, R16, R5 ;  /* 0x000000100e107224 */ /* 0x010fe400078e0205 */
[----:B------:R-:W-:Y:S01]  /*16e00*/  IMAD.IADD R19, R4, 0x1, R19 ;  /* 0x0000000104137824 */ /* 0x000fe200078e0213 */
[----:B------:R-:W2:Y:S01]  /*16e10*/  I2F.RP R7, R6 ;  /* 0x0000000600077306 */ /* 0x000ea20000209400 */
[----:B------:R-:W-:-:S07]  /*16e20*/  IMAD.IADD R0, R0, 0x1, -R16 ;  /* 0x0000000100007824 */ /* 0x000fce00078e0a10 */
[----:B--2---:R-:W1:Y:S02]  /*16e30*/  MUFU.RCP R7, R7 ;  /* 0x0000000700077308 */ /* 0x004e640000001000 */
[----:B-1----:R-:W-:-:S06]  /*16e40*/  VIADD R2, R7, 0xffffffe ;  /* 0x0ffffffe07027836 */ /* 0x002fcc0000000000 */
[----:B0--3--:R0:W1:Y:S02]  /*16e50*/  F2I.FTZ.U32.TRUNC.NTZ R3, R2 ;  /* 0x0000000200037305 */ /* 0x009064000021f000 */
[----:B0-----:R-:W-:Y:S01]  /*16e60*/  MOV R2, RZ ;  /* 0x000000ff00027202 */ /* 0x001fe20000000f00 */
[----:B-1----:R-:W-:-:S04]  /*16e70*/  IMAD.MOV R5, RZ, RZ, -R3 ;  /* 0x000000ffff057224 */ /* 0x002fc800078e0a03 */
[----:B------:R-:W-:-:S04]  /*16e80*/  IMAD R5, R5, R6, RZ ;  /* 0x0000000605057224 */ /* 0x000fc800078e02ff */
[----:B------:R-:W-:Y:S01]  /*16e90*/  IMAD.HI.U32 R3, R3, R5, R2 ;  /* 0x0000000503037227 */ /* 0x000fe200078e0002 */
[----:B------:R-:W-:Y:S02]  /*16ea0*/  IABS R5, R17 ;  /* 0x0000001100057213 */ /* 0x000fe40000000000 */
[----:B------:R-:W-:-:S03]  /*16eb0*/  IABS R2, R0 ;  /* 0x0000000000027213 */ /* 0x000fc60000000000 */
[----:B------:R-:W-:Y:S02]  /*16ec0*/  IMAD.MOV R5, RZ, RZ, -R5 ;  /* 0x000000ffff057224 */ /* 0x000fe400078e0a05 */
        /* <DEDUP_REMOVED lines=11> */
[----:B------:R-:W-:-:S04]  /*16f80*/  @!P1 LOP3.LUT R3, RZ, R17, RZ, 0x33, !PT ;  /* 0x00000011ff039212 */ /* 0x000fc800078e33ff */
[----:B------:R-:W-:Y:S01]  /*16f90*/  IADD3 R2, -R3, RZ, RZ ;  /* 0x000000ff03027210 */ /* 0x000fe20007ffe1ff */
[----:B------:R-:W-:-:S04]  /*16fa0*/  IMAD.MOV.U32 R18, RZ, RZ, R3 ;  /* 0x000000ffff127224 */ /* 0x000fc800078e0003 */
[----:B------:R-:W-:Y:S01]  /*16fb0*/  IMAD R17, R17, R2, R0 ;  /* 0x0000000211117224 */ /* 0x000fe200078e0200 */
[----:B------:R-:W-:Y:S06]  /*16fc0*/  BRA `(.L_x_832) ;  /* 0x00000000001c7947 */ /* 0x000fec0003800000 */
.L_x_824:
[----:B------:R-:W-:Y:S01]  /*16fd0*/  UMOV UR4, URZ ;  /* 0x0000003f00047c82 */ /* 0x000fe20008000000 */
[----:B------:R-:W-:Y:S01]  /*16fe0*/  UMOV UR5, URZ ;  /* 0x0000003f00057c82 */ /* 0x000fe20008000000 */
[----:B------:R-:W-:Y:S01]  /*16ff0*/  ULDC UR6, c[0x0][0xc3c] ;  /* 0x00030f0000067ab9 */ /* 0x000fe20000000800 */
[----:B------:R-:W-:Y:S02]  /*17000*/  IMAD.MOV.U32 R16, RZ, RZ, R0 ;  /* 0x000000ffff107224 */ /* 0x000fe400078e0000 */
[----:B------:R-:W-:Y:S02]  /*17010*/  IMAD.U32 R17, RZ, RZ, UR4 ;  /* 0x00000004ff117e24 */ /* 0x000fe4000f8e00ff */
[----:B------:R-:W-:Y:S02]  /*17020*/  IMAD.U32 R18, RZ, RZ, UR5 ;  /* 0x00000005ff127e24 */ /* 0x000fe4000f8e00ff */
[----:B------:R-:W-:-:S07]  /*17030*/  IMAD.U32 R19, RZ, RZ, UR6 ;  /* 0x00000006ff137e24 */ /* 0x000fce000f8e00ff */
.L_x_832:
[----:B------:R-:W1:Y:S01]  /*17040*/  S2R R0, SR_TID.X ;  /* 0x0000000000007919 */ /* 0x000e620000002100 */
[----:B------:R-:W-:Y:S05]  /*17050*/  WARPSYNC.ALL ;  /* 0x0000000000007948 */ /* 0x000fea0003800000 */
[----:B------:R-:W-:Y:S01]  /*17060*/  BAR.SYNC.DEFER_BLOCKING 0x4, 0x180 ;  /* 0x0106000000007b1d */ /* 0x000fe20000010000 */
[----:B-1----:R-:W-:-:S04]  /*17070*/  LOP3.LUT R0, R0, 0x1f, RZ, 0xc0, !PT ;  /* 0x0000001f00007812 */ /* 0x002fc800078ec0ff */
[----:B------:R-:W-:-:S13]  /*17080*/  ISETP.NE.AND P0, PT, R0, RZ, PT ;  /* 0x000000ff0000720c */ /* 0x000fda0003f05270 */
[----:B0-----:R-:W0:Y:S01]  /*17090*/  @!P0 S2R R3, SR_CgaCtaId ;  /* 0x0000000000038919 */ /* 0x001e220000008800 */
[----:B------:R-:W-:-:S04]  /*170a0*/  @!P0 MOV R0, 0x400 ;  /* 0x0000040000008802 */ /* 0x000fc80000000f00 */
[----:B0-----:R-:W-:-:S05]  /*170b0*/  @!P0 LEA R23, R3, R0, 0x18 ;  /* 0x0000000003178211 */ /* 0x001fca00078ec0ff */
[----:B------:R0:W-:Y:S01]  /*170c0*/  @!P0 STS.128 [R23+0x28cd0], R16 ;  /* 0x028cd01017008388 */ /* 0x0001e20000000c00 */
[----:B------:R-:W-:Y:S06]  /*170d0*/  BAR.ARV 0x5, 0x180 ;  /* 0x0146000000007b1d */ /* 0x000fec0000002000 */
.L_x_821:
[----:B------:R-:W-:Y:S02]  /*170e0*/  ULDC UR4, c[0x0][0xc3c] ;  /* 0x00030f0000047ab9 */ /* 0x000fe40000000800 */
[----:B----4-:R-:W-:-:S13]  /*170f0*/  ISETP.GE.AND P0, PT, R19, UR4, PT ;  /* 0x0000000413007c0c */ /* 0x010fda000bf06270 */
[----:B------:R-:W-:Y:S05]  /*17100*/  @!P0 BRA `(.L_x_833) ;  /* 0xffffff9c00ac8947 */ /* 0x000fea000383ffff */
[----:B------:R-:W-:Y:S05]  /*17110*/  BSYNC B8 ;  /* 0x0000000000087941 */ /* 0x000fea0003800000 */
.L_x_726:
[----:B------:R-:W4:Y:S01]  /*17120*/  LDL.LU R0, [R1+0x1c] ;  /* 0x00001c0001007983 */ /* 0x000f220000300800 */
[----:B------:R-:W-:Y:S01]  /*17130*/  BSSY B0, `(.L_x_834) ;  /* 0x000000b000007945 */ /* 0x000fe20003800000 */
[----:B0-----:R-:W0:Y:S01]  /*17140*/  S2R R5, SR_CgaCtaId ;  /* 0x0000000000057919 */ /* 0x001e220000008800 */
[----:B----4-:R-:W-:-:S04]  /*17150*/  IADD3 R0, R0, 0x1, RZ ;  /* 0x0000000100007810 */ /* 0x010fc80007ffe0ff */
[----:B-1----:R-:W-:-:S04]  /*17160*/  LEA.HI R2, R0, R0, RZ, 0x1 ;  /* 0x0000000000027211 */ /* 0x002fc800078f08ff */
[----:B------:R-:W-:Y:S02]  /*17170*/  LOP3.LUT R3, R2, 0xfffffffe, RZ, 0xc0, !PT ;  /* 0xfffffffe02037812 */ /* 0x000fe400078ec0ff */
[----:B------:R-:W-:-:S03]  /*17180*/  MOV R2, 0x400 ;  /* 0x0000040000027802 */ /* 0x000fc60000000f00 */
[----:B------:R-:W-:Y:S01]  /*17190*/  IMAD.IADD R0, R0, 0x1, -R3 ;  /* 0x0000000100007824 */ /* 0x000fe200078e0a03 */
[----:B0-----:R-:W-:-:S04]  /*171a0*/  LEA R4, R5, R2, 0x18 ;  /* 0x0000000205047211 */ /* 0x001fc800078ec0ff */
[----:B------:R-:W-:-:S04]  /*171b0*/  SHF.L.U32 R0, R0, 0x1f, RZ ;  /* 0x0000001f00007819 */ /* 0x000fc800000006ff */
[----:B------:R-:W0:Y:S02]  /*171c0*/  SYNCS.PHASECHK.TRANS64.TRYWAIT P0, [R4+URZ+0x28c20], R0 ;  /* 0x028c2000040075a7 */ /* 0x000e24000800017f */
[----:B0-----:R-:W-:Y:S05]  /*171d0*/  @!P0 BRA `(.L_x_835) ;  /* 0x0000003800ac8947 */ /* 0x001fea0003800000 */
.L_x_967:
[----:B------:R-:W-:Y:S05]  /*171e0*/  BSYNC B0 ;  /* 0x0000000000007941 */ /* 0x000fea0003800000 */
.L_x_834:
[----:B------:R-:W-:-:S03]  /*171f0*/  UMOV UR4, 0xffffffff ;  /* 0xffffffff00047882 */ /* 0x000fc60000000000 */
[----:B------:R-:W-:Y:S05]  /*17200*/  BRA.DIV UR4, `(.L_x_836) ;  /* 0x0000003a04b47947 */ /* 0x000fea000b800000 */
[----:B0-----:R-:W0:Y:S02]  /*17210*/  S2R R0, SR_TID.X ;  /* 0x0000000000007919 */ /* 0x001e240000002100 */
[----:B0-----:R-:W-:-:S04]  /*17220*/  SHF.R.U32.HI R0, RZ, 0x5, R0 ;  /* 0x00000005ff007819 */ /* 0x001fc80000011600 */
[----:B------:R-:W-:-:S05]  /*17230*/  LOP3.LUT R0, R0, 0x3, RZ, 0xc0, !PT ;  /* 0x0000000300007812 */ /* 0x000fca00078ec0ff */
[----:B------:R0:W1:Y:S02]  /*17240*/  SHFL.IDX PT, R14, R0, RZ, 0x1f ;  /* 0x00001fff000e7589 */ /* 0x00006400000e0000 */
.L_x_970:
[----:B-1----:R-:W-:-:S13]  /*17250*/  ISETP.NE.AND P0, PT, R14, RZ, PT ;  /* 0x000000ff0e00720c */ /* 0x002fda0003f05270 */
[----:B------:R-:W-:Y:S05]  /*17260*/  @P0 BRA `(.L_x_588) ;  /* 0x0000000000840947 */ /* 0x000fea0003800000 */
[----:B------:R-:W-:-:S03]  /*17270*/  UMOV UR4, 0xffffffff ;  /* 0xffffffff00047882 */ /* 0x000fc60000000000 */
[----:B------:R-:W-:Y:S05]  /*17280*/  BRA.DIV UR4, `(.L_x_837) ;  /* 0x0000003a04c87947 */ /* 0x000fea000b800000 */
[----:B------:R-:W-:-:S13]  /*17290*/  ELECT P6, URZ, PT ;  /* 0x00000000003f782f */ /* 0x000fda00038c0000 */
.L_x_973:
[----:B------:R-:W-:Y:S05]  /*172a0*/  @!P6 BRA `(.L_x_588) ;  /* 0x000000000074e947 */ /* 0x000fea0003800000 */
[----:B------:R-:W-:-:S04]  /*172b0*/  LOP3.LUT R37, R37, 0x2, RZ, 0xfc, !PT ;  /* 0x0000000225257812 */ /* 0x000fc800078efcff */
[----:B------:R-:W-:-:S13]  /*172c0*/  ISETP.NE.AND P0, PT, R37, 0x3, PT ;  /* 0x000000032500780c */ /* 0x000fda0003f05270 */
[----:B------:R-:W-:Y:S05]  /*172d0*/  @!P0 BRA `(.L_x_838) ;  /* 0x0000000000048947 */ /* 0x000fea0003800000 */
[----:B------:R-:W-:Y:S01]  /*172e0*/  BPT.TRAP 0x1 ;  /* 0x000000040000795c */ /* 0x000fe20000300000 */
.L_x_838:
[C---:B------:R-:W-:Y:S01]  /*172f0*/  IMAD R5, R25.reuse, 0x8, R4 ;  /* 0x0000000819057824 */ /* 0x040fe200078e0204 */
[----:B0-----:R-:W-:Y:S01]  /*17300*/  SHF.L.U32 R0, R26, 0x1f, RZ ;  /* 0x0000001f1a007819 */ /* 0x001fe200000006ff */
[----:B------:R-:W-:-:S03]  /*17310*/  VIADD R25, R25, 0x1 ;  /* 0x0000000119197836 */ /* 0x000fc60000000000 */
[----:B------:R-:W0:Y:S02]  /*17320*/  SYNCS.PHASECHK.TRANS64.TRYWAIT P1, [R5+URZ+0x28c40], R0 ;  /* 0x028c4000050075a7 */ /* 0x000e24000802017f */
[----:B------:R-:W-:-:S04]  /*17330*/  ISETP.NE.AND P2, PT, R25, 0x2, PT ;  /* 0x000000021900780c */ /* 0x000fc80003f45270 */
[----:B------:R-:W-:Y:S01]  /*17340*/  SEL R3, RZ, 0x1, P2 ;  /* 0x00000001ff037807 */ /* 0x000fe20001000000 */
[----:B0-----:R-:W-:Y:S08]  /*17350*/  @!P1 BRA `(.L_x_839) ;  /* 0x0000003800b49947 */ /* 0x001ff00003800000 */
.L_x_974:
[----:B------:R-:W-:Y:S02]  /*17360*/  SEL R25, R25, RZ, P2 ;  /* 0x000000ff19197207 */ /* 0x000fe40001000000 */
[----:B------:R-:W-:Y:S01]  /*17370*/  LOP3.LUT R2, R26, R3, RZ, 0x3c, !PT ;  /* 0x000000031a027212 */ /* 0x000fe200078e3cff */
[----:B------:R-:W-:Y:S06]  /*17380*/  @!P0 BRA `(.L_x_840) ;  /* 0x0000000000048947 */ /* 0x000fec0003800000 */
[----:B------:R-:W-:Y:S01]  /*17390*/  BPT.TRAP 0x1 ;  /* 0x000000040000795c */ /* 0x000fe20000300000 */
.L_x_840:
[----:B------:R-:W-:Y:S01]  /*173a0*/  IMAD R25, R25, 0x8, R4 ;  /* 0x0000000819197824 */ /* 0x000fe200078e0204 */
[----:B------:R-:W-:-:S04]  /*173b0*/  SHF.L.U32 R2, R2, 0x1f, RZ ;  /* 0x0000001f02027819 */ /* 0x000fc800000006ff */
[----:B------:R-:W1:Y:S02]  /*173c0*/  SYNCS.PHASECHK.TRANS64.TRYWAIT P1, [R25+URZ+0x28c40], R2 ;  /* 0x028c4002190075a7 */ /* 0x000e64000802017f */
[----:B-1----:R-:W-:Y:S05]  /*173d0*/  @!P1 BRA `(.L_x_841) ;  /* 0x0000003800a89947 */ /* 0x002fea0003800000 */
.L_x_975:
[----:B------:R-:W-:Y:S05]  /*173e0*/  @!P0 BRA `(.L_x_842) ;  /* 0x0000000000048947 */ /* 0x000fea0003800000 */
[----:B------:R-:W-:Y:S01]  /*173f0*/  BPT.TRAP 0x1 ;  /* 0x000000040000795c */ /* 0x000fe20000300000 */
.L_x_842:
[----:B------:R-:W4:Y:S02]  /*17400*/  SYNCS.PHASECHK.TRANS64.TRYWAIT P1, [R5+URZ+0x28c60], R0 ;  /* 0x028c6000050075a7 */ /* 0x000f24000802017f */
[----:B----4-:R-:W-:Y:S05]  /*17410*/  @!P1 BRA `(.L_x_843) ;  /* 0x0000003800ac9947 */ /* 0x010fea0003800000 */
.L_x_976:
[----:B------:R-:W-:Y:S05]  /*17420*/  @!P0 BRA `(.L_x_844) ;  /* 0x0000000000048947 */ /* 0x000fea0003800000 */
[----:B------:R-:W-:Y:S01]  /*17430*/  BPT.TRAP 0x1 ;  /* 0x000000040000795c */ /* 0x000fe20000300000 */
.L_x_844:
[----:B------:R0:W0:Y:S02]  /*17440*/  SYNCS.PHASECHK.TRANS64.TRYWAIT P0, [R25+URZ+0x28c60], R2 ;  /* 0x028c6002190075a7 */ /* 0x000024000800017f */
[----:B0-----:R-:W-:Y:S05]  /*17450*/  @!P0 NANOSLEEP.SYNCS 0x989680 ;  /* 0x009896800000895d */ /* 0x001fea0003900000 */
[----:B------:R-:W0:Y:S02]  /*17460*/  @!P0 SYNCS.PHASECHK.TRANS64 P0, [R25+URZ+0x28c60], R2 ;  /* 0x028c6002190085a7 */ /* 0x000e24000800007f */
[----:B0-----:R-:W-:Y:S05]  /*17470*/  @!P0 BRA `(.L_x_844) ;  /* 0xfffffffc00f08947 */ /* 0x001fea000383ffff */
.L_x_588:
[----:B------:R-:W-:Y:S05]  /*17480*/  BSYNC B9 ;  /* 0x0000000000097941 */ /* 0x000fea0003800000 */
.L_x_585:
[----:B------:R-:W-:Y:S05]  /*17490*/  EXIT ;  /* 0x000000000000794d */ /* 0x000fea0003800000 */
.L_x_604:
[----:B0-----:R0:W1:Y:S02]  /*174a0*/  SYNCS.PHASECHK.TRANS64.TRYWAIT P6, [R63+URZ+0x28c90], R74 ;  /* 0x028c904a3f0075a7 */ /* 0x00106400080c017f */
[----:B-1----:R-:W-:Y:S05]  /*174b0*/  @!P6 NANOSLEEP.SYNCS 0x989680 ;  /* 0x009896800000e95d */ /* 0x002fea0003900000 */
[----:B------:R-:W1:Y:S02]  /*174c0*/  @!P6 SYNCS.PHASECHK.TRANS64 P6, [R63+URZ+0x28c90], R74 ;  /* 0x028c904a3f00e5a7 */ /* 0x000e6400080c007f */
[----:B-1----:R-:W-:Y:S05]  /*174d0*/  @!P6 BRA `(.L_x_604) ;  /* 0xfffffffc00f0e947 */ /* 0x002fea000383ffff */
[----:B------:R-:W-:Y:S05]  /*174e0*/  BRA `(.L_x_845) ;  /* 0xfffffeb400347947 */ /* 0x000fea000383ffff */
.L_x_605:
[----:B------:R-:W-:Y:S01]  /*174f0*/  BSSY B1, `(.L_x_846) ;  /* 0x0000008000017945 */ /* 0x000fe20003800000 */
[----:B------:R-:W-:Y:S01]  /*17500*/  IMAD.MOV.U32 R13, RZ, RZ, R69 ;  /* 0x000000ffff0d7224 */ /* 0x000fe200078e0045 */
[----:B------:R-:W-:Y:S01]  /*17510*/  MOV R11, 0x1c1f ;  /* 0x00001c1f000b7802 */ /* 0x000fe20000000f00 */
[----:B------:R-:W-:Y:S02]  /*17520*/  IMAD.MOV.U32 R12, RZ, RZ, RZ ;  /* 0x000000ffff0c7224 */ /* 0x000fe400078e00ff */
[----:B------:R-:W-:-:S07]  /*17530*/  IMAD.MOV.U32 R15, RZ, RZ, -0x1 ;  /* 0xffffffffff0f7424 */ /* 0x000fce00078e00ff */
[----:B0-----:R-:W-:Y:S05]  /*17540*/  WARPSYNC.COLLECTIVE R15, `(.L_x_847) ;  /* 0x000000000f087348 */ /* 0x001fea0003c00000 */
[----:B------:R1:W2:Y:S02]  /*17550*/  SHFL.IDX P6, R14, R13, R12, R11 ;  /* 0x0000000c0d0e7389 */ /* 0x0002a400000c000b */
[----:B012---:R-:W-:Y:S01]  /*17560*/  ENDCOLLECTIVE ;  /* 0x000000000000791b */ /* 0x007fe20003800000 */
.L_x_847:
[----:B------:R-:W-:Y:S05]  /*17570*/  BSYNC B1 ;  /* 0x0000000000017941 */ /* 0x000fea0003800000 */
.L_x_846:
[----:B------:R-:W-:Y:S02]  /*17580*/  IMAD.MOV.U32 R13, RZ, RZ, R70 ;  /* 0x000000ffff0d7224 */ /* 0x000fe400078e0046 */
[----:B------:R-:W-:Y:S02]  /*17590*/  IMAD.MOV.U32 R12, RZ, RZ, RZ ;  /* 0x000000ffff0c7224 */ /* 0x000fe400078e00ff */
[----:B------:R-:W-:Y:S02]  /*175a0*/  IMAD.MOV.U32 R11, RZ, RZ, 0x1c1f ;  /* 0x00001c1fff0b7424 */ /* 0x000fe400078e00ff */
[----:B------:R-:W-:Y:S02]  /*175b0*/  IMAD.MOV.U32 R15, RZ, RZ, -0x1 ;  /* 0xffffffffff0f7424 */ /* 0x000fe400078e00ff */
[----:B------:R-:W-:-:S07]  /*175c0*/  IMAD.MOV.U32 R72, RZ, RZ, R14 ;  /* 0x000000ffff487224 */ /* 0x000fce00078e000e */
[----:B------:R-:W-:Y:S05]  /*175d0*/  WARPSYNC.COLLECTIVE R15, `(.L_x_848) ;  /* 0x000000000f087348 */ /* 0x000fea0003c00000 */
[----:B------:R0:W1:Y:S02]  /*175e0*/  SHFL.IDX P6, R14, R13, R12, R11 ;  /* 0x0000000c0d0e7389 */ /* 0x00006400000c000b */
[----:B01----:R-:W-:Y:S01]  /*175f0*/  ENDCOLLECTIVE ;  /* 0x000000000000791b */ /* 0x003fe20003800000 */
.L_x_848:
[----:B------:R-:W-:Y:S05]  /*17600*/  BRA `(.L_x_849) ;  /* 0xfffffeb400007947 */ /* 0x000fea000383ffff */
.L_x_615:
[----:B0-----:R0:W1:Y:S02]  /*17610*/  SYNCS.PHASECHK.TRANS64.TRYWAIT P6, [R63+URZ+0x28c90], R74 ;  /* 0x028c904a3f0075a7 */ /* 0x00106400080c017f */
[----:B-1----:R-:W-:Y:S05]  /*17620*/  @!P6 NANOSLEEP.SYNCS 0x989680 ;  /* 0x009896800000e95d */ /* 0x002fea0003900000 */
[----:B------:R-:W1:Y:S02]  /*17630*/  @!P6 SYNCS.PHASECHK.TRANS64 P6, [R63+URZ+0x28c90], R74 ;  /* 0x028c904a3f00e5a7 */ /* 0x000e6400080c007f */
[----:B-1----:R-:W-:Y:S05]  /*17640*/  @!P6 BRA `(.L_x_615) ;  /* 0xfffffffc00f0e947 */ /* 0x002fea000383ffff */
[----:B------:R-:W-:Y:S05]  /*17650*/  BRA `(.L_x_850) ;  /* 0xfffffebc00587947 */ /* 0x000fea000383ffff */
.L_x_616:
        /* <DEDUP_REMOVED lines=8> */
.L_x_852:
[----:B------:R-:W-:Y:S05]  /*176e0*/  BSYNC B1 ;  /* 0x0000000000017941 */ /* 0x000fea0003800000 */
.L_x_851:
[----:B------:R-:W-:Y:S01]  /*176f0*/  IMAD.MOV.U32 R13, RZ, RZ, R70 ;  /* 0x000000ffff0d7224 */ /* 0x000fe200078e0046 */
[----:B------:R-:W-:Y:S01]  /*17700*/  MOV R11, 0x1c1f ;  /* 0x00001c1f000b7802 */ /* 0x000fe20000000f00 */
[----:B------:R-:W-:Y:S02]  /*17710*/  IMAD.MOV.U32 R12, RZ, RZ, RZ ;  /* 0x000000ffff0c7224 */ /* 0x000fe400078e00ff */
[----:B------:R-:W-:Y:S02]  /*17720*/  IMAD.MOV.U32 R15, RZ, RZ, -0x1 ;  /* 0xffffffffff0f7424 */ /* 0x000fe400078e00ff */
[----:B------:R-:W-:-:S07]  /*17730*/  IMAD.MOV.U32 R69, RZ, RZ, R14 ;  /* 0x000000ffff457224 */ /* 0x000fce00078e000e */
[----:B------:R-:W-:Y:S05]  /*17740*/  WARPSYNC.COLLECTIVE R15, `(.L_x_853) ;  /* 0x000000000f087348 */ /* 0x000fea0003c00000 */
[----:B------:R0:W1:Y:S02]  /*17750*/  SHFL.IDX P6, R14, R13, R12, R11 ;  /* 0x0000000c0d0e7389 */ /* 0x00006400000c000b */
[----:B01----:R-:W-:Y:S01]  /*17760*/  ENDCOLLECTIVE ;  /* 0x000000000000791b */ /* 0x003fe20003800000 */
.L_x_853:
[----:B------:R-:W-:Y:S01]  /*17770*/  IMAD.MOV.U32 R70, RZ, RZ, R14 ;  /* 0x000000ffff467224 */ /* 0x000fe200078e000e */
[----:B------:R-:W-:Y:S06]  /*17780*/  BRA `(.L_x_854) ;  /* 0xfffffebc00207947 */ /* 0x000fec000383ffff */
.L_x_621:
[----:B0-----:R0:W1:Y:S02]  /*17790*/  SYNCS.PHASECHK.TRANS64.TRYWAIT P0, [R63+URZ+0x28c90], R74 ;  /* 0x028c904a3f0075a7 */ /* 0x001064000800017f */
[----:B-1----:R-:W-:Y:S05]  /*177a0*/  @!P0 NANOSLEEP.SYNCS 0x989680 ;  /* 0x009896800000895d */ /* 0x002fea0003900000 */
[----:B------:R-:W1:Y:S02]  /*177b0*/  @!P0 SYNCS.PHASECHK.TRANS64 P0, [R63+URZ+0x28c90], R74 ;  /* 0x028c904a3f0085a7 */ /* 0x000e64000800007f */
[----:B-1----:R-:W-:Y:S05]  /*177c0*/  @!P0 BRA `(.L_x_621) ;  /* 0xfffffffc00f08947 */ /* 0x002fea000383ffff */
[----:B------:R-:W-:Y:S05]  /*177d0*/  BRA `(.L_x_855) ;  /* 0xfffffec000f87947 */ /* 0x000fea000383ffff */
.L_x_622:
[----:B------:R-:W-:Y:S01]  /*177e0*/  BSSY B1, `(.L_x_856) ;  /* 0x0000007000017945 */ /* 0x000fe20003800000 */
[----:B------:R-:W-:Y:S02]  /*177f0*/  IMAD.MOV.U32 R12, RZ, RZ, RZ ;  /* 0x000000ffff0c7224 */ /* 0x000fe400078e00ff */
[----:B------:R-:W-:Y:S02]  /*17800*/  IMAD.MOV.U32 R11, RZ, RZ, 0x1c1f ;  /* 0x00001c1fff0b7424 */ /* 0x000fe400078e00ff */
[----:B------:R-:W-:-:S07]  /*17810*/  IMAD.MOV.U32 R15, RZ, RZ, -0x1 ;  /* 0xffffffffff0f7424 */ /* 0x000fce00078e00ff */
[----:B0-----:R-:W-:Y:S05]  /*17820*/  WARPSYNC.COLLECTIVE R15, `(.L_x_857) ;  /* 0x000000000f087348 */ /* 0x001fea0003c00000 */
[----:B------:R1:W2:Y:S02]  /*17830*/  SHFL.IDX P6, R14, R13, R12, R11 ;  /* 0x0000000c0d0e7389 */ /* 0x0002a400000c000b */
[----:B012---:R-:W-:Y:S01]  /*17840*/  ENDCOLLECTIVE ;  /* 0x000000000000791b */ /* 0x007fe20003800000 */
.L_x_857:
[----:B------:R-:W-:Y:S05]  /*17850*/  BSYNC B1 ;  /* 0x0000000000017941 */ /* 0x000fea0003800000 */
.L_x_856:
[----:B------:R-:W-:Y:S01]  /*17860*/  MOV R13, R6 ;  /* 0x00000006000d7202 */ /* 0x000fe20000000f00 */
[----:B------:R-:W-:Y:S02]  /*17870*/  IMAD.MOV.U32 R12, RZ, RZ, RZ ;  /* 0x000000ffff0c7224 */ /* 0x000fe400078e00ff */
[----:B------:R-:W-:Y:S02]  /*17880*/  IMAD.MOV.U32 R11, RZ, RZ, 0x1c1f ;  /* 0x00001c1fff0b7424 */ /* 0x000fe400078e00ff */
[----:B------:R-:W-:Y:S02]  /*17890*/  IMAD.MOV.U32 R15, RZ, RZ, -0x1 ;  /* 0xffffffffff0f7424 */ /* 0x000fe400078e00ff */
[----:B------:R-:W-:-:S07]  /*178a0*/  IMAD.MOV.U32 R10, RZ, RZ, R14 ;  /* 0x000000ffff0a7224 */ /* 0x000fce00078e000e */
[----:B------:R-:W-:Y:S05]  /*178b0*/  WARPSYNC.COLLECTIVE R15, `(.L_x_858) ;  /* 0x000000000f087348 */ /* 0x000fea0003c00000 */
[----:B------:R0:W1:Y:S02]  /*178c0*/  SHFL.IDX P6, R14, R13, R12, R11 ;  /* 0x0000000c0d0e7389 */ /* 0x00006400000c000b */
[----:B01----:R-:W-:Y:S01]  /*178d0*/  ENDCOLLECTIVE ;  /* 0x000000000000791b */ /* 0x003fe20003800000 */
.L_x_858:
[----:B------:R-:W-:Y:S05]  /*178e0*/  BRA `(.L_x_859) ;  /* 0xfffffec400207947 */ /* 0x000fea000383ffff */
.L_x_626:
[----:B--2---:R2:W3:Y:S02]  /*178f0*/  SYNCS.PHASECHK.TRANS64.TRYWAIT P5, [R63+URZ+0x28cb0], R74 ;  /* 0x028cb04a3f0075a7 */ /* 0x0044e400080a017f */
[----:B---3--:R-:W-:Y:S05]  /*17900*/  @!P5 NANOSLEEP.SYNCS 0x989680 ;  /* 0x009896800000d95d */ /* 0x008fea0003900000 */
[----:B------:R-:W3:Y:S02]  /*17910*/  @!P5 SYNCS.PHASECHK.TRANS64 P5, [R63+URZ+0x28cb0], R74 ;  /* 0x028cb04a3f00d5a7 */ /* 0x000ee400080a007f */
[----:B---3--:R-:W-:Y:S05]  /*17920*/  @!P5 BRA `(.L_x_626) ;  /* 0xfffffffc00f0d947 */ /* 0x008fea000383ffff */
[----:B------:R-:W-:Y:S05]  /*17930*/  BRA `(.L_x_860) ;  /* 0xfffffec400ac7947 */ /* 0x000fea000383ffff */
.L_x_637:
[----:B0-----:R0:W1:Y:S02]  /*17940*/  SYNCS.PHASECHK.TRANS64.TRYWAIT P1, [R3+URZ+0x28c50], R6 ;  /* 0x028c5006030075a7 */ /* 0x001064000802017f */
[----:B-1----:R-:W-:Y:S05]  /*17950*/  @!P1 NANOSLEEP.SYNCS 0x989680 ;  /* 0x009896800000995d */ /* 0x002fea0003900000 */
[----:B------:R-:W1:Y:S02]  /*17960*/  @!P1 SYNCS.PHASECHK.TRANS64 P1, [R3+URZ+0x28c50], R6 ;  /* 0x028c5006030095a7 */ /* 0x000e64000802007f */
[----:B-1----:R-:W-:Y:S05]  /*17970*/  @!P1 BRA `(.L_x_637) ;  /* 0xfffffffc00f09947 */ /* 0x002fea000383ffff */
[----:B------:R-:W-:Y:S05]  /*17980*/  BRA `(.L_x_861) ;  /* 0xfffffed400847947 */ /* 0x000fea000383ffff */
.L_x_645:
[----:B-1----:R1:W2:Y:S02]  /*17990*/  SYNCS.PHASECHK.TRANS64.TRYWAIT P1, [R3+URZ+0x28c50], R10 ;  /* 0x028c500a030075a7 */ /* 0x0022a4000802017f */
[----:B--2---:R-:W-:Y:S05]  /*179a0*/  @!P1 NANOSLEEP.SYNCS 0x989680 ;  /* 0x009896800000995d */ /* 0x004fea0003900000 */
[----:B------:R-:W2:Y:S02]  /*179b0*/  @!P1 SYNCS.PHASECHK.TRANS64 P1, [R3+URZ+0x28c50], R10 ;  /* 0x028c500a030095a7 */ /* 0x000ea4000802007f */
[----:B--2---:R-:W-:Y:S05]  /*179c0*/  @!P1 BRA `(.L_x_645) ;  /* 0xfffffffc00f09947 */ /* 0x004fea000383ffff */
[----:B------:R-:W-:Y:S05]  /*179d0*/  BRA `(.L_x_644) ;  /* 0xfffffee000a87947 */ /* 0x000fea000383ffff */
.L_x_659:
        /* <DEDUP_REMOVED lines=8> */
.L_x_863:
[----:B------:R-:W-:Y:S05]  /*17a60*/  BSYNC B1 ;  /* 0x0000000000017941 */ /* 0x000fea0003800000 */
.L_x_862:
        /* <DEDUP_REMOVED lines=8> */
.L_x_864:
[----:B------:R-:W-:Y:S01]  /*17af0*/  MOV R13, R29 ;  /* 0x0000001d000d7202 */ /* 0x000fe20000000f00 */
[----:B------:R-:W-:-:S07]  /*17b00*/  IMAD.MOV.U32 R0, RZ, RZ, R14 ;  /* 0x000000ffff007224 */ /* 0x000fce00078e000e */
[----:B------:R-:W-:Y:S05]  /*17b10*/  WARPSYNC.COLLECTIVE R15, `(.L_x_865) ;  /* 0x000000000f087348 */ /* 0x000fea0003c00000 */
[----:B------:R0:W1:Y:S02]  /*17b20*/  SHFL.IDX P6, R14, R13, R12, R11 ;  /* 0x0000000c0d0e7389 */ /* 0x00006400000c000b */
[----:B01----:R-:W-:Y:S01]  /*17b30*/  ENDCOLLECTIVE ;  /* 0x000000000000791b */ /* 0x003fe20003800000 */
.L_x_865:
[----:B------:R-:W-:Y:S02]  /*17b40*/  IMAD.MOV.U32 R13, RZ, RZ, R28 ;  /* 0x000000ffff0d7224 */ /* 0x000fe400078e001c */
[----:B------:R-:W-:-:S07]  /*17b50*/  IMAD.MOV.U32 R5, RZ, RZ, R14 ;  /* 0x000000ffff057224 */ /* 0x000fce00078e000e */
[----:B------:R-:W-:Y:S05]  /*17b60*/  WARPSYNC.COLLECTIVE R15, `(.L_x_866) ;  /* 0x000000000f087348 */ /* 0x000fea0003c00000 */
[----:B------:R0:W1:Y:S02]  /*17b70*/  SHFL.IDX P6, R14, R13, R12, R11 ;  /* 0x0000000c0d0e7389 */ /* 0x00006400000c000b */
[----:B01----:R-:W-:Y:S01]  /*17b80*/  ENDCOLLECTIVE ;  /* 0x000000000000791b */ /* 0x003fe20003800000 */
.L_x_866:
[----:B------:R-:W-:Y:S05]  /*17b90*/  BRA `(.L_x_867) ;  /* 0xfffffef000e07947 */ /* 0x000fea000383ffff */
.L_x_663:
[----:B0-----:R0:W1:Y:S02]  /*17ba0*/  SYNCS.PHASECHK.TRANS64.TRYWAIT P0, [R2+URZ+0x28c00], R5 ;  /* 0x028c0005020075a7 */ /* 0x001064000800017f */
[----:B-1----:R-:W-:Y:S05]  /*17bb0*/  @!P0 NANOSLEEP.SYNCS 0x989680 ;  /* 0x009896800000895d */ /* 0x002fea0003900000 */
[----:B------:R-:W1:Y:S02]  /*17bc0*/  @!P0 SYNCS.PHASECHK.TRANS64 P0, [R2+URZ+0x28c00], R5 ;  /* 0x028c0005020085a7 */ /* 0x000e64000800007f */
[----:B-1----:R-:W-:Y:S05]  /*17bd0*/  @!P0 BRA `(.L_x_663) ;  /* 0xfffffffc00f08947 */ /* 0x002fea000383ffff */
[----:B------:R-:W-:Y:S05]  /*17be0*/  BRA `(.L_x_868) ;  /* 0xfffffef800007947 */ /* 0x000fea000383ffff */
.L_x_671:
        /* <DEDUP_REMOVED lines=8> */
.L_x_870:
[----:B------:R-:W-:Y:S05]  /*17c70*/  BSYNC B1 ;  /* 0x0000000000017941 */ /* 0x000fea0003800000 */
.L_x_869:
[----:B------:R-:W-:Y:S01]  /*17c80*/  IMAD.MOV.U32 R13, RZ, RZ, R26 ;  /* 0x000000ffff0d7224 */ /* 0x000fe200078e001a */
[----:B------:R-:W-:Y:S01]  /*17c90*/  MOV R0, R14 ;  /* 0x0000000e00007202 */ /* 0x000fe20000000f00 */
[----:B------:R-:W-:Y:S02]  /*17ca0*/  IMAD.MOV.U32 R12, RZ, RZ, RZ ;  /* 0x000000ffff0c7224 */ /* 0x000fe400078e00ff */
[----:B------:R-:W-:Y:S02]  /*17cb0*/  IMAD.MOV.U32 R11, RZ, RZ, 0x1c1f ;  /* 0x00001c1fff0b7424 */ /* 0x000fe400078e00ff */
[----:B------:R-:W-:-:S07]  /*17cc0*/  IMAD.MOV.U32 R15, RZ, RZ, -0x1 ;  /* 0xffffffffff0f7424 */ /* 0x000fce00078e00ff */
[----:B------:R-:W-:Y:S05]  /*17cd0*/  WARPSYNC.COLLECTIVE R15, `(.L_x_871) ;  /* 0x000000000f087348 */ /* 0x000fea0003c00000 */
[----:B------:R0:W1:Y:S02]  /*17ce0*/  SHFL.IDX P6, R14, R13, R12, R11 ;  /* 0x0000000c0d0e7389 */ /* 0x00006400000c000b */
[----:B01----:R-:W-:Y:S01]  /*17cf0*/  ENDCOLLECTIVE ;  /* 0x000000000000791b */ /* 0x003fe20003800000 */
.L_x_871:
[----:B------:R-:W-:Y:S02]  /*17d00*/  IMAD.MOV.U32 R13, RZ, RZ, R29 ;  /* 0x000000ffff0d7224 */ /* 0x000fe400078e001d */
[----:B------:R-:W-:-:S07]  /*17d10*/  IMAD.MOV.U32 R3, RZ, RZ, R14 ;  /* 0x000000ffff037224 */ /* 0x000fce00078e000e */
[----:B------:R-:W-:Y:S05]  /*17d20*/  WARPSYNC.COLLECTIVE R15, `(.L_x_872) ;  /* 0x000000000f087348 */ /* 0x000fea0003c00000 */
[----:B------:R0:W1:Y:S02]  /*17d30*/  SHFL.IDX P6, R14, R13, R12, R11 ;  /* 0x0000000c0d0e7389 */ /* 0x00006400000c000b */
[----:B01----:R-:W-:Y:S01]  /*17d40*/  ENDCOLLECTIVE ;  /* 0x000000000000791b */ /* 0x003fe20003800000 */
.L_x_872:
[----:B------:R-:W-:Y:S01]  /*17d50*/  IMAD.MOV.U32 R13, RZ, RZ, R28 ;  /* 0x000000ffff0d7224 */ /* 0x000fe200078e001c */
[----:B------:R-:W-:-:S07]  /*17d60*/  MOV R20, R14 ;  /* 0x0000000e00147202 */ /* 0x000fce0000000f00 */
[----:B------:R-:W-:Y:S05]  /*17d70*/  WARPSYNC.COLLECTIVE R15, `(.L_x_873) ;  /* 0x000000000f087348 */ /* 0x000fea0003c00000 */
[----:B------:R0:W1:Y:S02]  /*17d80*/  SHFL.IDX P6, R14, R13, R12, R11 ;  /* 0x0000000c0d0e7389 */ /* 0x00006400000c000b */
[----:B01----:R-:W-:Y:S01]  /*17d90*/  ENDCOLLECTIVE ;  /* 0x000000000000791b */ /* 0x003fe20003800000 */
.L_x_873:
[----:B------:R-:W-:Y:S05]  /*17da0*/  BRA `(.L_x_874) ;  /* 0xffffff0000647947 */ /* 0x000fea000383ffff */
.L_x_675:
[----:B0-----:R0:W1:Y:S02]  /*17db0*/  SYNCS.PHASECHK.TRANS64.TRYWAIT P1, [R2+URZ+0x28c00], R25 ;  /* 0x028c0019020075a7 */ /* 0x001064000802017f */
[----:B-1----:R-:W-:Y:S05]  /*17dc0*/  @!P1 NANOSLEEP.SYNCS 0x989680 ;  /* 0x009896800000995d */ /* 0x002fea0003900000 */
[----:B------:R-:W1:Y:S02]  /*17dd0*/  @!P1 SYNCS.PHASECHK.TRANS64 P1, [R2+URZ+0x28c00], R25 ;  /* 0x028c0019020095a7 */ /* 0x000e64000802007f */
[----:B-1----:R-:W-:Y:S05]  /*17de0*/  @!P1 BRA `(.L_x_675) ;  /* 0xfffffffc00f09947 */ /* 0x002fea000383ffff */
[----:B------:R-:W-:Y:S05]  /*17df0*/  BRA `(.L_x_875) ;  /* 0xffffff0400487947 */ /* 0x000fea000383ffff */
.L_x_681:
[----:B0-----:R0:W1:Y:S02]  /*17e00*/  SYNCS.PHASECHK.TRANS64.TRYWAIT P1, [R12+URZ+0x28c30], R13 ;  /* 0x028c300d0c0075a7 */ /* 0x001064000802017f */
[----:B-1----:R-:W-:Y:S05]  /*17e10*/  @!P1 NANOSLEEP.SYNCS 0x989680 ;  /* 0x009896800000995d */ /* 0x002fea0003900000 */
[----:B------:R-:W1:Y:S02]  /*17e20*/  @!P1 SYNCS.PHASECHK.TRANS64 P1, [R12+URZ+0x28c30], R13 ;  /* 0x028c300d0c0095a7 */ /* 0x000e64000802007f */
[----:B-1----:R-:W-:Y:S05]  /*17e30*/  @!P1 BRA `(.L_x_681) ;  /* 0xfffffffc00f09947 */ /* 0x002fea000383ffff */
[----:B------:R-:W-:Y:S05]  /*17e40*/  BRA `(.L_x_680) ;  /* 0xffffff1000707947 */ /* 0x000fea000383ffff */
.L_x_687:
[----:B---3--:R3:W4:Y:S02]  /*17e50*/  SYNCS.PHASECHK.TRANS64.TRYWAIT P1, [R12+URZ+0x28c50], R13 ;  /* 0x028c500d0c0075a7 */ /* 0x008724000802017f */
[----:B----4-:R-:W-:Y:S05]  /*17e60*/  @!P1 NANOSLEEP.SYNCS 0x989680 ;  /* 0x009896800000995d */ /* 0x010fea0003900000 */
[----:B------:R-:W4:Y:S02]  /*17e70*/  @!P1 SYNCS.PHASECHK.TRANS64 P1, [R12+URZ+0x28c50], R13 ;  /* 0x028c500d0c0095a7 */ /* 0x000f24000802007f */
[----:B----4-:R-:W-:Y:S05]  /*17e80*/  @!P1 BRA `(.L_x_687) ;  /* 0xfffffffc00f09947 */ /* 0x010fea000383ffff */
[----:B------:R-:W-:Y:S05]  /*17e90*/  BRA `(.L_x_686) ;  /* 0xffffff2400ac7947 */ /* 0x000fea000383ffff */
.L_x_695:
[----:B-1----:R1:W2:Y:S02]  /*17ea0*/  SYNCS.PHASECHK.TRANS64.TRYWAIT P2, [R12+URZ+0x28c30], R14 ;  /* 0x028c300e0c0075a7 */ /* 0x0022a4000804017f */
[----:B--2---:R-:W-:Y:S05]  /*17eb0*/  @!P2 NANOSLEEP.SYNCS 0x989680 ;  /* 0x009896800000a95d */ /* 0x004fea0003900000 */
[----:B------:R-:W2:Y:S02]  /*17ec0*/  @!P2 SYNCS.PHASECHK.TRANS64 P2, [R12+URZ+0x28c30], R14 ;  /* 0x028c300e0c00a5a7 */ /* 0x000ea4000804007f */
[----:B--2---:R-:W-:Y:S05]  /*17ed0*/  @!P2 BRA `(.L_x_695) ;  /* 0xfffffffc00f0a947 */ /* 0x004fea000383ffff */
[----:B------:R-:W-:Y:S05]  /*17ee0*/  BRA `(.L_x_694) ;  /* 0xffffff2800c47947 */ /* 0x000fea000383ffff */
.L_x_701:
[----:B--2---:R2:W3:Y:S02]  /*17ef0*/  SYNCS.PHASECHK.TRANS64.TRYWAIT P2, [R12+URZ+0x28c50], R14 ;  /* 0x028c500e0c0075a7 */ /* 0x0044e4000804017f */
[----:B---3--:R-:W-:Y:S05]  /*17f00*/  @!P2 NANOSLEEP.SYNCS 0x989680 ;  /* 0x009896800000a95d */ /* 0x008fea0003900000 */
[----:B------:R-:W3:Y:S02]  /*17f10*/  @!P2 SYNCS.PHASECHK.TRANS64 P2, [R12+URZ+0x28c50], R14 ;  /* 0x028c500e0c00a5a7 */ /* 0x000ee4000804007f */
[----:B---3--:R-:W-:Y:S05]  /*17f20*/  @!P2 BRA `(.L_x_701) ;  /* 0xfffffffc00f0a947 */ /* 0x008fea000383ffff */
[----:B------:R-:W-:Y:S05]  /*17f30*/  BRA `(.L_x_700) ;  /* 0xffffff4400247947 */ /* 0x000fea000383ffff */
.L_x_732:
[----:B0-----:R-:W0:Y:S01]  /*17f40*/  S2R R8, SR_TID.X ;  /* 0x0000000000087919 */ /* 0x001e220000002100 */
[----:B------:R-:W-:Y:S01]  /*17f50*/  BSSY B1, `(.L_x_876) ;  /* 0x000000a000017945 */ /* 0x000fe20003800000 */
[----:B------:R-:W-:Y:S02]  /*17f60*/  IMAD.MOV.U32 R12, RZ, RZ, RZ ;  /* 0x000000ffff0c7224 */ /* 0x000fe400078e00ff */
[----:B------:R-:W-:Y:S02]  /*17f70*/  IMAD.MOV.U32 R11, RZ, RZ, 0x1f ;  /* 0x0000001fff0b7424 */ /* 0x000fe400078e00ff */
[----:B------:R-:W-:Y:S01]  /*17f80*/  IMAD.MOV.U32 R15, RZ, RZ, -0x1 ;  /* 0xffffffffff0f7424 */ /* 0x000fe200078e00ff */
[----:B0-----:R-:W-:-:S04]  /*17f90*/  SHF.R.U32.HI R8, RZ, 0x5, R8 ;  /* 0x00000005ff087819 */ /* 0x001fc80000011608 */
[----:B------:R-:W-:-:S05]  /*17fa0*/  LOP3.LUT R8, R8, 0x3, RZ, 0xc0, !PT ;  /* 0x0000000308087812 */ /* 0x000fca00078ec0ff */
[----:B------:R-:W-:-:S07]  /*17fb0*/  IMAD.MOV.U32 R13, RZ, RZ, R8 ;  /* 0x000000ffff0d7224 */ /* 0x000fce00078e0008 */
[----:B------:R-:W-:Y:S05]  /*17fc0*/  WARPSYNC.COLLECTIVE R15, `(.L_x_877) ;  /* 0x000000000f087348 */ /* 0x000fea0003c00000 */
[----:B------:R0:W1:Y:S02]  /*17fd0*/  SHFL.IDX P6, R14, R13, R12, R11 ;  /* 0x0000000c0d0e7389 */ /* 0x00006400000c000b */
[----:B01----:R-:W-:Y:S01]  /*17fe0*/  ENDCOLLECTIVE ;  /* 0x000000000000791b */ /* 0x003fe20003800000 */
.L_x_877:
[----:B------:R-:W-:Y:S05]  /*17ff0*/  BSYNC B1 ;  /* 0x0000000000017941 */ /* 0x000fea0003800000 */
.L_x_876:
[----:B------:R-:W-:Y:S05]  /*18000*/  BRA `(.L_x_878) ;  /* 0xffffff9400907947 */ /* 0x000fea000383ffff */
.L_x_734:
[----:B------:R-:W-:Y:S01]  /*18010*/  BSSY B1, `(.L_x_879) ;  /* 0x0000006000017945 */ /* 0x000fe20003800000 */
[----:B------:R-:W-:-:S07]  /*18020*/  IMAD.MOV.U32 R15, RZ, RZ, -0x1 ;  /* 0xffffffffff0f7424 */ /* 0x000fce00078e00ff */
[----:B01----:R-:W-:Y:S05]  /*18030*/  WARPSYNC.COLLECTIVE R15, `(.L_x_880) ;  /* 0x000000000f0c7348 */ /* 0x003fea0003c00000 */
[----:B------:R-:W-:Y:S02]  /*18040*/  ELECT P6, UR62, PT ;  /* 0x00000000003e782f */ /* 0x000fe400038c0000 */
[----:B------:R-:W-:Y:S01]  /*18050*/  MOV R14, UR62 ;  /* 0x0000003e000e7c02 */ /* 0x000fe20008000f00 */
[----:B01----:R-:W-:Y:S10]  /*18060*/  ENDCOLLECTIVE ;  /* 0x000000000000791b */ /* 0x003ff40003800000 */
.L_x_880:
[----:B------:R-:W-:Y:S05]  /*18070*/  BSYNC B1 ;  /* 0x0000000000017941 */ /* 0x000fea0003800000 */
.L_x_879:
[----:B------:R-:W-:Y:S05]  /*18080*/  BRA `(.L_x_733) ;  /* 0xffffff9400887947 */ /* 0x000fea000383ffff */
.L_x_736:
[----:B-1----:R1:W2:Y:S02]  /*18090*/  SYNCS.PHASECHK.TRANS64.TRYWAIT P0, [R23+URZ+0x28c20], R3 ;  /* 0x028c2003170075a7 */ /* 0x0022a4000800017f */
[----:B--2---:R-:W-:Y:S05]  /*180a0*/  @!P0 NANOSLEEP.SYNCS 0x989680 ;  /* 0x009896800000895d */ /* 0x004fea0003900000 */
[----:B------:R-:W2:Y:S02]  /*180b0*/  @!P0 SYNCS.PHASECHK.TRANS64 P0, [R23+URZ+0x28c20], R3 ;  /* 0x028c2003170085a7 */ /* 0x000ea4000800007f */
[----:B--2---:R-:W-:Y:S05]  /*180c0*/  @!P0 BRA `(.L_x_736) ;  /* 0xfffffffc00f08947 */ /* 0x004fea000383ffff */
[----:B------:R-:W-:Y:S05]  /*180d0*/  BRA `(.L_x_881) ;  /* 0xffffff9400987947 */ /* 0x000fea000383ffff */
.L_x_740:
[----:B-1----:R1:W2:Y:S02]  /*180e0*/  SYNCS.PHASECHK.TRANS64.TRYWAIT P0, [R3+URZ+0x28ca0], R6 ;  /* 0x028ca006030075a7 */ /* 0x0022a4000800017f */
[----:B--2---:R-:W-:Y:S05]  /*180f0*/  @!P0 NANOSLEEP.SYNCS 0x989680 ;  /* 0x009896800000895d */ /* 0x004fea0003900000 */
[----:B------:R-:W2:Y:S02]  /*18100*/  @!P0 SYNCS.PHASECHK.TRANS64 P0, [R3+URZ+0x28ca0], R6 ;  /* 0x028ca006030085a7 */ /* 0x000ea4000800007f */
[----:B--2---:R-:W-:Y:S05]  /*18110*/  @!P0 BRA `(.L_x_740) ;  /* 0xfffffffc00f08947 */ /* 0x004fea000383ffff */
[----:B------:R-:W-:Y:S05]  /*18120*/  BRA `(.L_x_882) ;  /* 0xffffff9400b07947 */ /* 0x000fea000383ffff */
.L_x_745:
[----:B0-----:R0:W2:Y:S02]  /*18130*/  SYNCS.PHASECHK.TRANS64.TRYWAIT P0, [R3+URZ+0x28cc0], R6 ;  /* 0x028cc006030075a7 */ /* 0x0010a4000800017f */
[----:B--2---:R-:W-:Y:S05]  /*18140*/  @!P0 NANOSLEEP.SYNCS 0x989680 ;  /* 0x009896800000895d */ /* 0x004fea0003900000 */
[----:B------:R-:W2:Y:S02]  /*18150*/  @!P0 SYNCS.PHASECHK.TRANS64 P0, [R3+URZ+0x28cc0], R6 ;  /* 0x028cc006030085a7 */ /* 0x000ea4000800007f */
[----:B--2---:R-:W-:Y:S05]  /*18160*/  @!P0 BRA `(.L_x_745) ;  /* 0xfffffffc00f08947 */ /* 0x004fea000383ffff */
[----:B------:R-:W-:Y:S05]  /*18170*/  BRA `(.L_x_883) ;  /* 0xffffff98002c7947 */ /* 0x000fea000383ffff */
.L_x_759:
[----:B-1----:R1:W2:Y:S02]  /*18180*/  SYNCS.PHASECHK.TRANS64.TRYWAIT P1, [R6+URZ+0x28ca0], R2 ;  /* 0x028ca002060075a7 */ /* 0x0022a4000802017f */
[----:B--2---:R-:W-:Y:S05]  /*18190*/  @!P1 NANOSLEEP.SYNCS 0x989680 ;  /* 0x009896800000995d */ /* 0x004fea0003900000 */
[----:B------:R-:W2:Y:S02]  /*181a0*/  @!P1 SYNCS.PHASECHK.TRANS64 P1, [R6+URZ+0x28ca0], R2 ;  /* 0x028ca002060095a7 */ /* 0x000ea4000802007f */
[----:B--2---:R-:W-:Y:S05]  /*181b0*/  @!P1 BRA `(.L_x_759) ;  /* 0xfffffffc00f09947 */ /* 0x004fea000383ffff */
[----:B------:R-:W-:Y:S05]  /*181c0*/  BRA `(.L_x_884) ;  /* 0xffffffa000907947 */ /* 0x000fea000383ffff */
.L_x_764:
[----:B0-----:R0:W2:Y:S02]  /*181d0*/  SYNCS.PHASECHK.TRANS64.TRYWAIT P1, [R6+URZ+0x28cc0], R2 ;  /* 0x028cc002060075a7 */ /* 0x0010a4000802017f */
[----:B--2---:R-:W-:Y:S05]  /*181e0*/  @!P1 NANOSLEEP.SYNCS 0x989680 ;  /* 0x009896800000995d */ /* 0x004fea0003900000 */
[----:B------:R-:W2:Y:S02]  /*181f0*/  @!P1 SYNCS.PHASECHK.TRANS64 P1, [R6+URZ+0x28cc0], R2 ;  /* 0x028cc002060095a7 */ /* 0x000ea4000802007f */
[----:B--2---:R-:W-:Y:S05]  /*18200*/  @!P1 BRA `(.L_x_764) ;  /* 0xfffffffc00f09947 */ /* 0x004fea000383ffff */
[----:B------:R-:W-:Y:S05]  /*18210*/  BRA `(.L_x_885) ;  /* 0xffffffa400087947 */ /* 0x000fea000383ffff */
.L_x_784:
[----:B------:R-:W0:Y:S01]  /*18220*/  S2R R11, SR_TID.X ;  /* 0x00000000000b7919 */ /* 0x000e220000002100 */
[----:B------:R-:W-:Y:S01]  /*18230*/  BSSY B0, `(.L_x_886) ;  /* 0x000000a000007945 */ /* 0x000fe20003800000 */
[----:B------:R-:W-:Y:S02]  /*18240*/  IMAD.MOV.U32 R12, RZ, RZ, RZ ;  /* 0x000000ffff0c7224 */ /* 0x000fe400078e00ff */
[----:B------:R-:W-:Y:S01]  /*18250*/  IMAD.MOV.U32 R15, RZ, RZ, -0x1 ;  /* 0xffffffffff0f7424 */ /* 0x000fe200078e00ff */
[----:B0-----:R-:W-:-:S04]  /*18260*/  SHF.R.U32.HI R11, RZ, 0x5, R11 ;  /* 0x00000005ff0b7819 */ /* 0x001fc8000001160b */
[----:B------:R-:W-:-:S04]  /*18270*/  LOP3.LUT R11, R11, 0x3, RZ, 0xc0, !PT ;  /* 0x000000030b0b7812 */ /* 0x000fc800078ec0ff */
[----:B------:R-:W-:Y:S01]  /*18280*/  MOV R13, R11 ;  /* 0x0000000b000d7202 */ /* 0x000fe20000000f00 */
[----:B------:R-:W-:-:S07]  /*18290*/  IMAD.MOV.U32 R11, RZ, RZ, 0x1f ;  /* 0x0000001fff0b7424 */ /* 0x000fce00078e00ff */
[----:B-----5:R-:W-:Y:S05]  /*182a0*/  WARPSYNC.COLLECTIVE R15, `(.L_x_887) ;  /* 0x000000000f087348 */ /* 0x020fea0003c00000 */
[----:B------:R0:W1:Y:S02]  /*182b0*/  SHFL.IDX P6, R14, R13, R12, R11 ;  /* 0x0000000c0d0e7389 */ /* 0x00006400000c000b */
[----:B01---5:R-:W-:Y:S01]  /*182c0*/  ENDCOLLECTIVE ;  /* 0x000000000000791b */ /* 0x023fe20003800000 */
.L_x_887:
[----:B------:R-:W-:Y:S05]  /*182d0*/  BSYNC B0 ;  /* 0x0000000000007941 */ /* 0x000fea0003800000 */
.L_x_886:
[----:B------:R-:W-:Y:S05]  /*182e0*/  BRA `(.L_x_888) ;  /* 0xffffffb400e47947 */ /* 0x000fea000383ffff */
.L_x_787:
[----:B0-----:R0:W1:Y:S02]  /*182f0*/  SYNCS.PHASECHK.TRANS64.TRYWAIT P0, [R27+URZ+0x28c40], R0 ;  /* 0x028c40001b0075a7 */ /* 0x001064000800017f */
[----:B-1----:R-:W-:Y:S05]  /*18300*/  @!P0 NANOSLEEP.SYNCS 0x989680 ;  /* 0x009896800000895d */ /* 0x002fea0003900000 */
[----:B------:R-:W1:Y:S02]  /*18310*/  @!P0 SYNCS.PHASECHK.TRANS64 P0, [R27+URZ+0x28c40], R0 ;  /* 0x028c40001b0085a7 */ /* 0x000e64000800007f */
[----:B-1----:R-:W-:Y:S05]  /*18320*/  @!P0 BRA `(.L_x_787) ;  /* 0xfffffffc00f08947 */ /* 0x002fea000383ffff */
[----:B------:R-:W-:Y:S05]  /*18330*/  BRA `(.L_x_889) ;  /* 0xffffffb800147947 */ /* 0x000fea000383ffff */
.L_x_788:
        /* <DEDUP_REMOVED lines=8> */
.L_x_891:
[----:B------:R-:W-:Y:S05]  /*183c0*/  BSYNC B0 ;  /* 0x0000000000007941 */ /* 0x000fea0003800000 */
.L_x_890:
        /* <DEDUP_REMOVED lines=9> */
.L_x_892:
[----:B------:R-:W-:Y:S02]  /*18460*/  IMAD.MOV.U32 R13, RZ, RZ, R4 ;  /* 0x000000ffff0d7224 */ /* 0x000fe400078e0004 */
[----:B------:R-:W-:Y:S02]  /*18470*/  IMAD.MOV.U32 R12, RZ, RZ, 0x1 ;  /* 0x00000001ff0c7424 */ /* 0x000fe400078e00ff */
[----:B------:R-:W-:-:S07]  /*18480*/  IMAD.MOV.U32 R3, RZ, RZ, R14 ;  /* 0x000000ffff037224 */ /* 0x000fce00078e000e */
[----:B------:R-:W-:Y:S05]  /*18490*/  WARPSYNC.COLLECTIVE R15, `(.L_x_893) ;  /* 0x000000000f087348 */ /* 0x000fea0003c00000 */
[----:B------:R0:W1:Y:S02]  /*184a0*/  SHFL.IDX P6, R14, R13, R12, R11 ;  /* 0x0000000c0d0e7389 */ /* 0x00006400000c000b */
[----:B01----:R-:W-:Y:S01]  /*184b0*/  ENDCOLLECTIVE ;  /* 0x000000000000791b */ /* 0x003fe20003800000 */
.L_x_893:
[----:B------:R-:W-:-:S04]  /*184c0*/  @P0 LEA R3, P1, R7, R3, 0x1 ;  /* 0x0000000307030211 */ /* 0x000fc800078208ff */
[----:B------:R-:W-:-:S04]  /*184d0*/  @P0 IADD3.X R2, RZ, R2, RZ, P1, !PT ;  /* 0x00000002ff020210 */ /* 0x000fc80000ffe4ff */
        /* <DEDUP_REMOVED lines=13> */
.L_x_894:
[----:B------:R-:W-:Y:S02]  /*185b0*/  @P0 IMAD R6, R5, 0x2, R23 ;  /* 0x0000000205060824 */ /* 0x000fe400078e0217 */
[----:B------:R-:W-:Y:S02]  /*185c0*/  IMAD.MOV.U32 R13, RZ, RZ, R4 ;  /* 0x000000ffff0d7224 */ /* 0x000fe400078e0004 */
[----:B------:R-:W-:Y:S02]  /*185d0*/  IMAD.MOV.U32 R12, RZ, RZ, 0x2 ;  /* 0x00000002ff0c7424 */ /* 0x000fe400078e00ff */
[----:B------:R-:W-:-:S07]  /*185e0*/  IMAD.MOV.U32 R3, RZ, RZ, R14 ;  /* 0x000000ffff037224 */ /* 0x000fce00078e000e */
[----:B------:R-:W-:Y:S05]  /*185f0*/  WARPSYNC.COLLECTIVE R15, `(.L_x_895) ;  /* 0x000000000f087348 */ /* 0x000fea0003c00000 */
[----:B------:R0:W1:Y:S02]  /*18600*/  SHFL.IDX P6, R14, R13, R12, R11 ;  /* 0x0000000c0d0e7389 */ /* 0x00006400000c000b */
[----:B01----:R-:W-:Y:S01]  /*18610*/  ENDCOLLECTIVE ;  /* 0x000000000000791b */ /* 0x003fe20003800000 */
.L_x_895:
        /* <DEDUP_REMOVED lines=15> */
.L_x_896:
[----:B------:R-:W-:Y:S02]  /*18710*/  @P0 IMAD R6, R5, 0x2, R23 ;  /* 0x0000000205060824 */ /* 0x000fe400078e0217 */
[----:B------:R-:W-:Y:S02]  /*18720*/  IMAD.MOV.U32 R13, RZ, RZ, R4 ;  /* 0x000000ffff0d7224 */ /* 0x000fe400078e0004 */
[----:B------:R-:W-:Y:S02]  /*18730*/  IMAD.MOV.U32 R12, RZ, RZ, 0x3 ;  /* 0x00000003ff0c7424 */ /* 0x000fe400078e00ff */
[----:B------:R-:W-:-:S07]  /*18740*/  IMAD.MOV.U32 R3, RZ, RZ, R14 ;  /* 0x000000ffff037224 */ /* 0x000fce00078e000e */
[----:B------:R-:W-:Y:S05]  /*18750*/  WARPSYNC.COLLECTIVE R15, `(.L_x_897) ;  /* 0x000000000f087348 */ /* 0x000fea0003c00000 */
[----:B------:R0:W1:Y:S02]  /*18760*/  SHFL.IDX P6, R14, R13, R12, R11 ;  /* 0x0000000c0d0e7389 */ /* 0x00006400000c000b */
[----:B01----:R-:W-:Y:S01]  /*18770*/  ENDCOLLECTIVE ;  /* 0x000000000000791b */ /* 0x003fe20003800000 */
.L_x_897:
[----:B------:R-:W-:-:S04]  /*18780*/  @P0 LEA R3, P1, R7, R3, 0x1 ;  /* 0x0000000307030211 */ /* 0x000fc800078208ff */
[----:B------:R-:W-:-:S04]  /*18790*/  @P0 IADD3.X R2, RZ, R2, RZ, P1, !PT ;  /* 0x00000002ff020210 */ /* 0x000fc80000ffe4ff */
[----:B------:R-:W-:Y:S01]  /*187a0*/  @P0 LOP3.LUT R3, R3, R2, RZ, 0x3c, !PT ;  /* 0x0000000203030212 */ /* 0x000fe200078e3cff */
[----:B------:R-:W-:-:S03]  /*187b0*/  IMAD.MOV.U32 R13, RZ, RZ, R0 ;  /* 0x000000ffff0d7224 */ /* 0x000fc600078e0000 */
[----:B------:R-:W-:-:S04]  /*187c0*/  @P0 LOP3.LUT R2, R3, R2, RZ, 0x3c, !PT ;  /* 0x0000000203020212 */ /* 0x000fc800078e3cff */
[----:B------:R-:W-:Y:S01]  /*187d0*/  @P0 LOP3.LUT R3, R3, R2, RZ, 0x3c, !PT ;  /* 0x0000000203030212 */ /* 0x000fe200078e3cff */
[----:B------:R-:W-:-:S04]  /*187e0*/  IMAD.MOV.U32 R4, RZ, RZ, R14 ;  /* 0x000000ffff047224 */ /* 0x000fc800078e000e */
[----:B------:R-:W-:Y:S01]  /*187f0*/  @!PT LDS RZ, [RZ] ;  /* 0x00000000fffff984 */ /* 0x000fe20000000800 */
[----:B------:R-:W-:Y:S01]  /*18800*/  @!PT LDS RZ, [RZ] ;  /* 0x00000000fffff984 */ /* 0x000fe20000000800 */
[----:B------:R-:W-:Y:S01]  /*18810*/  @!PT LDS RZ, [RZ] ;  /* 0x00000000fffff984 */ /* 0x000fe20000000800 */
[----:B------:R0:W-:Y:S03]  /*18820*/  @P0 LDGSTS.E.BYPASS.LTC128B.128 [R6+0x23400], desc[UR40][R2.64], !P2 ;  /* 0x2340000002060fae */ /* 0x0001e6000d101d68 */
[----:B0-----:R-:W-:Y:S05]  /*18830*/  WARPSYNC.COLLECTIVE R15, `(.L_x_898) ;  /* 0x000000000f087348 */ /* 0x001fea0003c00000 */
[----:B------:R1:W2:Y:S02]  /*18840*/  SHFL.IDX P6, R14, R13, R12, R11 ;  /* 0x0000000c0d0e7389 */ /* 0x0002a400000c000b */
[----:B012---:R-:W-:Y:S01]  /*18850*/  ENDCOLLECTIVE ;  /* 0x000000000000791b */ /* 0x007fe20003800000 */
.L_x_898:
[----:B------:R-:W-:Y:S01]  /*18860*/  IMAD.MOV.U32 R0, RZ, RZ, R14 ;  /* 0x000000ffff007224 */ /* 0x000fe200078e000e */
[----:B------:R-:W-:Y:S06]  /*18870*/  BRA `(.L_x_899) ;  /* 0xffffffb400e47947 */ /* 0x000fec000383ffff */
.L_x_793:
[----:B------:R-:W-:Y:S01]  /*18880*/  MOV R13, R2 ;  /* 0x00000002000d7202 */ /* 0x000fe20000000f00 */
[----:B------:R-:W-:Y:S01]  /*18890*/  IMAD.MOV.U32 R12, RZ, RZ, RZ ;  /* 0x000000ffff0c7224 */ /* 0x000fe200078e00ff */
[----:B------:R-:W-:Y:S01]  /*188a0*/  LEA R17, R17, R10, 0x6 ;  /* 0x0000000a11117211 */ /* 0x000fe200078e30ff */
[----:B------:R-:W-:Y:S02]  /*188b0*/  IMAD.MOV.U32 R11, RZ, RZ, 0x181f ;  /* 0x0000181fff0b7424 */ /* 0x000fe400078e00ff */
[----:B------:R-:W-:Y:S02]  /*188c0*/  IMAD.MOV.U32 R15, RZ, RZ, -0x1 ;  /* 0xffffffffff0f7424 */ /* 0x000fe400078e00ff */
[----:B-----5:R-:W-:Y:S02]  /*188d0*/  IMAD R3, R20, R7, RZ ;  /* 0x0000000714037224 */ /* 0x020fe400078e02ff */
[----:B------:R-:W-:-:S07]  /*188e0*/  VIADD R6, R17, 0x10 ;  /* 0x0000001011067836 */ /* 0x000fce0000000000 */
[----:B------:R-:W-:Y:S05]  /*188f0*/  WARPSYNC.COLLECTIVE R15, `(.L_x_900) ;  /* 0x000000000f087348 */ /* 0x000fea0003c00000 */
[----:B------:R0:W1:Y:S02]  /*18900*/  SHFL.IDX P6, R14, R13, R12, R11 ;  /* 0x0000000c0d0e7389 */ /* 0x00006400000c000b */
[----:B01----:R-:W-:Y:S01]  /*18910*/  ENDCOLLECTIVE ;  /* 0x000000000000791b */ /* 0x003fe20003800000 */
.L_x_900:
[----:B------:R-:W-:Y:S01]  /*18920*/  ISETP.GE.AND P0, PT, R17, R3, PT ;  /* 0x000000031100720c */ /* 0x000fe20003f06270 */
[----:B------:R-:W-:Y:S02]  /*18930*/  IMAD.MOV.U32 R13, RZ, RZ, R0 ;  /* 0x000000ffff0d7224 */ /* 0x000fe400078e0000 */
[----:B------:R-:W-:-:S10]  /*18940*/  IMAD.MOV.U32 R4, RZ, RZ, R14 ;  /* 0x000000ffff047224 */ /* 0x000fd400078e000e */
[----:B------:R-:W-:Y:S05]  /*18950*/  WARPSYNC.COLLECTIVE R15, `(.L_x_901) ;  /* 0x000000000f087348 */ /* 0x000fea0003c00000 */
[----:B------:R0:W1:Y:S02]  /*18960*/  SHFL.IDX P6, R14, R13, R12, R11 ;  /* 0x0000000c0d0e7389 */ /* 0x00006400000c000b */
[----:B01----:R-:W-:Y:S01]  /*18970*/  ENDCOLLECTIVE ;  /* 0x000000000000791b */ /* 0x003fe20003800000 */
.L_x_901:
[----:B------:R-:W-:Y:S02]  /*18980*/  IMAD.MOV.U32 R13, RZ, RZ, R2 ;  /* 0x000000ffff0d7224 */ /* 0x000fe400078e0002 */
[----:B------:R-:W-:Y:S02]  /*18990*/  IMAD.MOV.U32 R12, RZ, RZ, 0x1 ;  /* 0x00000001ff0c7424 */ /* 0x000fe400078e00ff */
[----:B------:R-:W-:-:S07]  /*189a0*/  IMAD.MOV.U32 R5, RZ, RZ, R14 ;  /* 0x000000ffff057224 */ /* 0x000fce00078e000e */
[----:B------:R-:W-:Y:S05]  /*189b0*/  WARPSYNC.COLLECTIVE R15, `(.L_x_902) ;  /* 0x000000000f087348 */ /* 0x000fea0003c00000 */
[----:B------:R0:W1:Y:S02]  /*189c0*/  SHFL.IDX P6, R14, R13, R12, R11 ;  /* 0x0000000c0d0e7389 */ /* 0x00006400000c000b */
[----:B01----:R-:W-:Y:S01]  /*189d0*/  ENDCOLLECTIVE ;  /* 0x000000000000791b */ /* 0x003fe20003800000 */
.L_x_902:
[----:B------:R-:W-:-:S05]  /*189e0*/  @!P0 LEA R5, P2, R9, R5, 0x1 ;  /* 0x0000000509058211 */ /* 0x000fca00078408ff */
[----:B------:R-:W-:-:S05]  /*189f0*/  @!P0 IMAD.X R4, RZ, RZ, R4, P2 ;  /* 0x000000ffff048224 */ /* 0x000fca00010e0604 */
        /* <DEDUP_REMOVED lines=13> */
.L_x_903:
[----:B------:R-:W-:Y:S02]  /*18ad0*/  IMAD.MOV.U32 R13, RZ, RZ, R2 ;  /* 0x000000ffff0d7224 */ /* 0x000fe400078e0002 */
[----:B------:R-:W-:Y:S01]  /*18ae0*/  IMAD.MOV.U32 R12, RZ, RZ, 0x2 ;  /* 0x00000002ff0c7424 */ /* 0x000fe200078e00ff */
[----:B------:R-:W-:-:S07]  /*18af0*/  MOV R5, R14 ;  /* 0x0000000e00057202 */ /* 0x000fce0000000f00 */
[----:B------:R-:W-:Y:S05]  /*18b00*/  WARPSYNC.COLLECTIVE R15, `(.L_x_904) ;  /* 0x000000000f087348 */ /* 0x000fea0003c00000 */
[----:B------:R0:W1:Y:S02]  /*18b10*/  SHFL.IDX P6, R14, R13, R12, R11 ;  /* 0x0000000c0d0e7389 */ /* 0x00006400000c000b */
[----:B01----:R-:W-:Y:S01]  /*18b20*/  ENDCOLLECTIVE ;  /* 0x000000000000791b */ /* 0x003fe20003800000 */
.L_x_904:
        /* <DEDUP_REMOVED lines=16> */
.L_x_905:
[----:B------:R-:W-:Y:S02]  /*18c30*/  IMAD.MOV.U32 R13, RZ, RZ, R2 ;  /* 0x000000ffff0d7224 */ /* 0x000fe400078e0002 */
[----:B------:R-:W-:Y:S01]  /*18c40*/  IMAD.MOV.U32 R12, RZ, RZ, 0x3 ;  /* 0x00000003ff0c7424 */ /* 0x000fe200078e00ff */
[----:B------:R-:W-:-:S07]  /*18c50*/  MOV R5, R14 ;  /* 0x0000000e00057202 */ /* 0x000fce0000000f00 */
[----:B------:R-:W-:Y:S05]  /*18c60*/  WARPSYNC.COLLECTIVE R15, `(.L_x_906) ;  /* 0x000000000f087348 */ /* 0x000fea0003c00000 */
[----:B------:R0:W1:Y:S02]  /*18c70*/  SHFL.IDX P6, R14, R13, R12, R11 ;  /* 0x0000000c0d0e7389 */ /* 0x00006400000c000b */
[----:B01----:R-:W-:Y:S01]  /*18c80*/  ENDCOLLECTIVE ;  /* 0x000000000000791b */ /* 0x003fe20003800000 */
.L_x_906:
        /* <DEDUP_REMOVED lines=10> */
[----:B0-----:R-:W-:-:S07]  /*18d30*/  IMAD.MOV.U32 R4, RZ, RZ, R14 ;  /* 0x000000ffff047224 */ /* 0x001fce00078e000e */
[----:B------:R-:W-:Y:S05]  /*18d40*/  WARPSYNC.COLLECTIVE R15, `(.L_x_907) ;  /* 0x000000000f087348 */ /* 0x000fea0003c00000 */
[----:B------:R0:W1:Y:S02]  /*18d50*/  SHFL.IDX P6, R14, R13, R12, R11 ;  /* 0x0000000c0d0e7389 */ /* 0x00006400000c000b */
[----:B01----:R-:W-:Y:S01]  /*18d60*/  ENDCOLLECTIVE ;  /* 0x000000000000791b */ /* 0x003fe20003800000 */
.L_x_907:
[----:B------:R-:W-:Y:S01]  /*18d70*/  IMAD.MOV.U32 R0, RZ, RZ, R14 ;  /* 0x000000ffff007224 */ /* 0x000fe200078e000e */
[----:B------:R-:W-:Y:S06]  /*18d80*/  BRA `(.L_x_908) ;  /* 0xffffffbc00147947 */ /* 0x000fec000383ffff */
.L_x_796:
[----:B0-----:R0:W1:Y:S02]  /*18d90*/  SYNCS.PHASECHK.TRANS64.TRYWAIT P0, [R23+URZ+0x28c20], R0 ;  /* 0x028c2000170075a7 */ /* 0x001064000800017f */
[----:B-1----:R-:W-:Y:S05]  /*18da0*/  @!P0 NANOSLEEP.SYNCS 0x989680 ;  /* 0x009896800000895d */ /* 0x002fea0003900000 */
[----:B------:R-:W1:Y:S02]  /*18db0*/  @!P0 SYNCS.PHASECHK.TRANS64 P0, [R23+URZ+0x28c20], R0 ;  /* 0x028c2000170085a7 */ /* 0x000e64000800007f */
[----:B-1----:R-:W-:Y:S05]  /*18dc0*/  @!P0 BRA `(.L_x_796) ;  /* 0xfffffffc00f08947 */ /* 0x002fea000383ffff */
[----:B------:R-:W-:Y:S05]  /*18dd0*/  BRA `(.L_x_909) ;  /* 0xffffffbc00707947 */ /* 0x000fea000383ffff */
.L_x_799:
[----:B0-----:R0:W1:Y:S02]  /*18de0*/  SYNCS.PHASECHK.TRANS64.TRYWAIT P0, [R27+URZ+0x28c60], R0 ;  /* 0x028c60001b0075a7 */ /* 0x001064000800017f */
[----:B-1----:R-:W-:Y:S05]  /*18df0*/  @!P0 NANOSLEEP.SYNCS 0x989680 ;  /* 0x009896800000895d */ /* 0x002fea0003900000 */
[----:B------:R-:W1:Y:S02]  /*18e00*/  @!P0 SYNCS.PHASECHK.TRANS64 P0, [R27+URZ+0x28c60], R0 ;  /* 0x028c60001b0085a7 */ /* 0x000e64000800007f */
[----:B-1----:R-:W-:Y:S05]  /*18e10*/  @!P0 BRA `(.L_x_799) ;  /* 0xfffffffc00f08947 */ /* 0x002fea000383ffff */
[----:B------:R-:W-:Y:S05]  /*18e20*/  BRA `(.L_x_910) ;  /* 0xffffffbc00807947 */ /* 0x000fea000383ffff */
.L_x_800:
[----:B------:R-:W-:Y:S01]  /*18e30*/  BSSY B0, `(.L_x_911) ;  /* 0x0000008000007945 */ /* 0x000fe20003800000 */
[----:B------:R-:W-:Y:S01]  /*18e40*/  MOV R13, R6 ;  /* 0x00000006000d7202 */ /* 0x000fe20000000f00 */
[----:B------:R-:W-:Y:S02]  /*18e50*/  IMAD.MOV.U32 R12, RZ, RZ, RZ ;  /* 0x000000ffff0c7224 */ /* 0x000fe400078e00ff */
[----:B------:R-:W-:Y:S02]  /*18e60*/  IMAD.MOV.U32 R11, RZ, RZ, 0x181f ;  /* 0x0000181fff0b7424 */ /* 0x000fe400078e00ff */
[----:B------:R-:W-:-:S07]  /*18e70*/  IMAD.MOV.U32 R15, RZ, RZ, -0x1 ;  /* 0xffffffffff0f7424 */ /* 0x000fce00078e00ff */
[----:B------:R-:W-:Y:S05]  /*18e80*/  WARPSYNC.COLLECTIVE R15, `(.L_x_912) ;  /* 0x000000000f087348 */ /* 0x000fea0003c00000 */
[----:B------:R0:W1:Y:S02]  /*18e90*/  SHFL.IDX P6, R14, R13, R12, R11 ;  /* 0x0000000c0d0e7389 */ /* 0x00006400000c000b */
[----:B01----:R-:W-:Y:S01]  /*18ea0*/  ENDCOLLECTIVE ;  /* 0x000000000000791b */ /* 0x003fe20003800000 */
.L_x_912:
[----:B------:R-:W-:Y:S05]  /*18eb0*/  BSYNC B0 ;  /* 0x0000000000007941 */ /* 0x000fea0003800000 */
.L_x_911:
[----:B------:R0:W5:Y:S01]  /*18ec0*/  LDL R8, [R1+0x10] ;  /* 0x0000100001087983 */ /* 0x0001620000100800 */
[----:B------:R-:W-:Y:S01]  /*18ed0*/  IMAD.MOV.U32 R13, RZ, RZ, R5 ;  /* 0x000000ffff0d7224 */ /* 0x000fe200078e0005 */
[----:B------:R-:W-:Y:S01]  /*18ee0*/  MOV R11, 0x181f ;  /* 0x0000181f000b7802 */ /* 0x000fe20000000f00 */
[----:B------:R-:W-:Y:S01]  /*18ef0*/  IMAD.MOV.U32 R12, RZ, RZ, RZ ;  /* 0x000000ffff0c7224 */ /* 0x000fe200078e00ff */
[----:B------:R-:W1:Y:S01]  /*18f00*/  S2R R7, SR_TID.X ;  /* 0x0000000000077919 */ /* 0x000e620000002100 */
[----:B------:R-:W-:Y:S01]  /*18f10*/  IMAD.MOV.U32 R15, RZ, RZ, -0x1 ;  /* 0xffffffffff0f7424 */ /* 0x000fe200078e00ff */
[C---:B------:R-:W-:Y:S01]  /*18f20*/  LOP3.LUT P5, RZ, R32.reuse, 0x2, RZ, 0xc0, !PT ;  /* 0x0000000220ff7812 */ /* 0x040fe200078ac0ff */
[----:B------:R-:W-:Y:S01]  /*18f30*/  IMAD.MOV.U32 R3, RZ, RZ, R14 ;  /* 0x000000ffff037224 */ /* 0x000fe200078e000e */
[----:B------:R-:W-:Y:S01]  /*18f40*/  LOP3.LUT P4, RZ, R32, 0x4, RZ, 0xc0, !PT ;  /* 0x0000000420ff7812 */ /* 0x000fe2000788c0ff */
[----:B0-----:R-:W-:-:S12]  /*18f50*/  IMAD R4, R4, 0x2, R23 ;  /* 0x0000000204047824 */ /* 0x001fd800078e0217 */
[----:B-1---5:R-:W-:Y:S05]  /*18f60*/  WARPSYNC.COLLECTIVE R15, `(.L_x_913) ;  /* 0x000000000f087348 */ /* 0x022fea0003c00000 */
[----:B------:R0:W2:Y:S02]  /*18f70*/  SHFL.IDX P6, R14, R13, R12, R11 ;  /* 0x0000000c0d0e7389 */ /* 0x0000a400000c000b */
[----:B012--5:R-:W-:Y:S01]  /*18f80*/  ENDCOLLECTIVE ;  /* 0x000000000000791b */ /* 0x027fe20003800000 */
.L_x_913:
[----:B------:R-:W-:Y:S02]  /*18f90*/  LOP3.LUT P3, RZ, R32, 0x8, RZ, 0xc0, !PT ;  /* 0x0000000820ff7812 */ /* 0x000fe4000786c0ff */
[----:B------:R-:W-:Y:S02]  /*18fa0*/  LOP3.LUT R22, R22, 0xfffffdff, RZ, 0xc0, !PT ;  /* 0xfffffdff16167812 */ /* 0x000fe400078ec0ff */
[----:B------:R-:W-:Y:S02]  /*18fb0*/  LOP3.LUT P2, RZ, R32, 0x10, RZ, 0xc0, !PT ;  /* 0x0000001020ff7812 */ /* 0x000fe4000784c0ff */
[----:B------:R-:W-:Y:S01]  /*18fc0*/  MOV R13, R6 ;  /* 0x00000006000d7202 */ /* 0x000fe20000000f00 */
[----:B------:R-:W-:Y:S02]  /*18fd0*/  IMAD.MOV.U32 R12, RZ, RZ, 0x1 ;  /* 0x00000001ff0c7424 */ /* 0x000fe400078e00ff */
[----:B------:R-:W-:Y:S02]  /*18fe0*/  IMAD.MOV.U32 R2, RZ, RZ, R14 ;  /* 0x000000ffff027224 */ /* 0x000fe400078e000e */
[----:B------:R-:W-:-:S05]  /*18ff0*/  IMAD.SHL.U32 R7, R7, 0x8, RZ ;  /* 0x0000000807077824 */ /* 0x000fca00078e00ff */
        /* <DEDUP_REMOVED lines=35> */
.L_x_914:
[----:B------:R-:W-:Y:S02]  /*19230*/  IMAD.MOV.U32 R13, RZ, RZ, R5 ;  /* 0x000000ffff0d7224 */ /* 0x000fe400078e0005 */
[----:B------:R-:W-:-:S07]  /*19240*/  IMAD.MOV.U32 R3, RZ, RZ, R14 ;  /* 0x000000ffff037224 */ /* 0x000fce00078e000e */
[----:B------:R-:W-:Y:S05]  /*19250*/  WARPSYNC.COLLECTIVE R15, `(.L_x_915) ;  /* 0x000000000f087348 */ /* 0x000fea0003c00000 */
[----:B------:R0:W1:Y:S02]  /*19260*/  SHFL.IDX P6, R14, R13, R12, R11 ;  /* 0x0000000c0d0e7389 */ /* 0x00006400000c000b */
[----:B01----:R-:W-:Y:S01]  /*19270*/  ENDCOLLECTIVE ;  /* 0x000000000000791b */ /* 0x003fe20003800000 */
.L_x_915:
[----:B------:R-:W-:Y:S01]  /*19280*/  IMAD.MOV.U32 R13, RZ, RZ, R6 ;  /* 0x000000ffff0d7224 */ /* 0x000fe200078e0006 */
[----:B------:R-:W-:Y:S01]  /*19290*/  MOV R12, 0x2 ;  /* 0x00000002000c7802 */ /* 0x000fe20000000f00 */
        /* <DEDUP_REMOVED lines=27> */
.L_x_916:
[----:B------:R-:W-:Y:S02]  /*19450*/  IMAD.MOV.U32 R13, RZ, RZ, R5 ;  /* 0x000000ffff0d7224 */ /* 0x000fe400078e0005 */
[----:B------:R-:W-:-:S07]  /*19460*/  IMAD.MOV.U32 R7, RZ, RZ, R14 ;  /* 0x000000ffff077224 */ /* 0x000fce00078e000e */
[----:B------:R-:W-:Y:S05]  /*19470*/  WARPSYNC.COLLECTIVE R15, `(.L_x_917) ;  /* 0x000000000f087348 */ /* 0x000fea0003c00000 */
[----:B------:R0:W1:Y:S02]  /*19480*/  SHFL.IDX P6, R14, R13, R12, R11 ;  /* 0x0000000c0d0e7389 */ /* 0x00006400000c000b */
[----:B01----:R-:W-:Y:S01]  /*19490*/  ENDCOLLECTIVE ;  /* 0x000000000000791b */ /* 0x003fe20003800000 */
.L_x_917:
        /* <DEDUP_REMOVED lines=29> */
.L_x_918:
[----:B------:R-:W-:Y:S01]  /*19670*/  IMAD.MOV.U32 R13, RZ, RZ, R5 ;  /* 0x000000ffff0d7224 */ /* 0x000fe200078e0005 */
[----:B------:R-:W-:-:S07]  /*19680*/  MOV R6, R14 ;  /* 0x0000000e00067202 */ /* 0x000fce0000000f00 */
[----:B------:R-:W-:Y:S05]  /*19690*/  WARPSYNC.COLLECTIVE R15, `(.L_x_919) ;  /* 0x000000000f087348 */ /* 0x000fea0003c00000 */
[----:B------:R0:W1:Y:S02]  /*196a0*/  SHFL.IDX P6, R14, R13, R12, R11 ;  /* 0x0000000c0d0e7389 */ /* 0x00006400000c000b */
[----:B01----:R-:W-:Y:S01]  /*196b0*/  ENDCOLLECTIVE ;  /* 0x000000000000791b */ /* 0x003fe20003800000 */
.L_x_919:
[----:B------:R-:W-:Y:S01]  /*196c0*/  IMAD.MOV.U32 R2, RZ, RZ, R14 ;  /* 0x000000ffff027224 */ /* 0x000fe200078e000e */
[----:B------:R-:W-:Y:S06]  /*196d0*/  BRA `(.L_x_920) ;  /* 0xffffffbc00187947 */ /* 0x000fec000383ffff */
.L_x_807:
[----:B0-----:R0:W1:Y:S02]  /*196e0*/  SYNCS.PHASECHK.TRANS64.TRYWAIT P0, [R6+URZ+0x28c40], R17 ;  /* 0x028c4011060075a7 */ /* 0x001064000800017f */
[----:B-1----:R-:W-:Y:S05]  /*196f0*/  @!P0 NANOSLEEP.SYNCS 0x989680 ;  /* 0x009896800000895d */ /* 0x002fea0003900000 */
[----:B------:R-:W1:Y:S02]  /*19700*/  @!P0 SYNCS.PHASECHK.TRANS64 P0, [R6+URZ+0x28c40], R17 ;  /* 0x028c4011060085a7 */ /* 0x000e64000800007f */
[----:B-1----:R-:W-:Y:S05]  /*19710*/  @!P0 BRA `(.L_x_807) ;  /* 0xfffffffc00f08947 */ /* 0x002fea000383ffff */
[----:B------:R-:W-:Y:S05]  /*19720*/  BRA `(.L_x_921) ;  /* 0xffffffc000ac7947 */ /* 0x000fea000383ffff */
.L_x_808:
[----:B------:R-:W-:Y:S01]  /*19730*/  BSSY B1, `(.L_x_922) ;  /* 0x0000008000017945 */ /* 0x000fe20003800000 */
[----:B------:R-:W-:Y:S02]  /*19740*/  IMAD.MOV.U32 R13, RZ, RZ, R27 ;  /* 0x000000ffff0d7224 */ /* 0x000fe400078e001b */
[----:B------:R-:W-:Y:S02]  /*19750*/  IMAD.MOV.U32 R12, RZ, RZ, RZ ;  /* 0x000000ffff0c7224 */ /* 0x000fe400078e00ff */
[----:B------:R-:W-:Y:S02]  /*19760*/  IMAD.MOV.U32 R11, RZ, RZ, 0x181f ;  /* 0x0000181fff0b7424 */ /* 0x000fe400078e00ff */
[----:B------:R-:W-:-:S07]  /*19770*/  IMAD.MOV.U32 R15, RZ, RZ, -0x1 ;  /* 0xffffffffff0f7424 */ /* 0x000fce00078e00ff */
[----:B0-----:R-:W-:Y:S05]  /*19780*/  WARPSYNC.COLLECTIVE R15, `(.L_x_923) ;  /* 0x000000000f087348 */ /* 0x001fea0003c00000 */
[----:B------:R1:W2:Y:S02]  /*19790*/  SHFL.IDX P6, R14, R13, R12, R11 ;  /* 0x0000000c0d0e7389 */ /* 0x0002a400000c000b */
[----:B012---:R-:W-:Y:S01]  /*197a0*/  ENDCOLLECTIVE ;  /* 0x000000000000791b */ /* 0x007fe20003800000 */
.L_x_923:
[----:B------:R-:W-:Y:S05]  /*197b0*/  BSYNC B1 ;  /* 0x0000000000017941 */ /* 0x000fea0003800000 */
.L_x_922:
[----:B------:R-:W-:Y:S01]  /*197c0*/  IMAD.MOV.U32 R13, RZ, RZ, R20 ;  /* 0x000000ffff0d7224 */ /* 0x000fe200078e0014 */
[----:B------:R-:W-:Y:S01]  /*197d0*/  MOV R3, R14 ;  /* 0x0000000e00037202 */ /* 0x000fe20000000f00 */
[----:B------:R-:W-:Y:S01]  /*197e0*/  IMAD.MOV.U32 R12, RZ, RZ, RZ ;  /* 0x000000ffff0c7224 */ /* 0x000fe200078e00ff */
[----:B------:R-:W-:Y:S01]  /*197f0*/  LEA R21, R8, R23, 0x1 ;  /* 0x0000001708157211 */ /* 0x000fe200078e08ff */
[----:B------:R-:W-:Y:S02]  /*19800*/  IMAD.MOV.U32 R11, RZ, RZ, 0x181f ;  /* 0x0000181fff0b7424 */ /* 0x000fe400078e00ff */
[----:B------:R-:W-:-:S07]  /*19810*/  IMAD.MOV.U32 R15, RZ, RZ, -0x1 ;  /* 0xffffffffff0f7424 */ /* 0x000fce00078e00ff */
[----:B------:R-:W-:Y:S05]  /*19820*/  WARPSYNC.COLLECTIVE R15, `(.L_x_924) ;  /* 0x000000000f087348 */ /* 0x000fea0003c00000 */
[----:B------:R0:W1:Y:S02]  /*19830*/  SHFL.IDX P6, R14, R13, R12, R11 ;  /* 0x0000000c0d0e7389 */ /* 0x00006400000c000b */
[----:B01----:R-:W-:Y:S01]  /*19840*/  ENDCOLLECTIVE ;  /* 0x000000000000791b */ /* 0x003fe20003800000 */
.L_x_924:
[----:B------:R-:W-:Y:S02]  /*19850*/  IMAD.MOV.U32 R13, RZ, RZ, R27 ;  /* 0x000000ffff0d7224 */ /* 0x000fe400078e001b */
[----:B------:R-:W-:Y:S02]  /*19860*/  IMAD.MOV.U32 R12, RZ, RZ, 0x1 ;  /* 0x00000001ff0c7424 */ /* 0x000fe400078e00ff */
[----:B------:R-:W-:-:S07]  /*19870*/  IMAD.MOV.U32 R2, RZ, RZ, R14 ;  /* 0x000000ffff027224 */ /* 0x000fce00078e000e */
[----:B------:R-:W-:Y:S05]  /*19880*/  WARPSYNC.COLLECTIVE R15, `(.L_x_925) ;  /* 0x000000000f087348 */ /* 0x000fea0003c00000 */
[----:B------:R0:W1:Y:S02]  /*19890*/  SHFL.IDX P6, R14, R13, R12, R11 ;  /* 0x0000000c0d0e7389 */ /* 0x00006400000c000b */
[----:B01----:R-:W-:Y:S01]  /*198a0*/  ENDCOLLECTIVE ;  /* 0x000000000000791b */ /* 0x003fe20003800000 */
.L_x_925:
        /* <DEDUP_REMOVED lines=11> */
.L_x_926:
[----:B------:R-:W-:Y:S01]  /*19960*/  MOV R13, R27 ;  /* 0x0000001b000d7202 */ /* 0x000fe20000000f00 */
[----:B------:R-:W-:Y:S02]  /*19970*/  IMAD.MOV.U32 R12, RZ, RZ, 0x2 ;  /* 0x00000002ff0c7424 */ /* 0x000fe400078e00ff */
[----:B------:R-:W-:-:S07]  /*19980*/  IMAD.MOV.U32 R2, RZ, RZ, R14 ;  /* 0x000000ffff027224 */ /* 0x000fce00078e000e */
[----:B------:R-:W-:Y:S05]  /*19990*/  WARPSYNC.COLLECTIVE R15, `(.L_x_927) ;  /* 0x000000000f087348 */ /* 0x000fea0003c00000 */
[----:B------:R0:W1:Y:S02]  /*199a0*/  SHFL.IDX P6, R14, R13, R12, R11 ;  /* 0x0000000c0d0e7389 */ /* 0x00006400000c000b */
[----:B01----:R-:W-:Y:S01]  /*199b0*/  ENDCOLLECTIVE ;  /* 0x000000000000791b */ /* 0x003fe20003800000 */
.L_x_927:
        /* <DEDUP_REMOVED lines=11> */
.L_x_928:
[----:B------:R-:W-:Y:S01]  /*19a70*/  IMAD.MOV.U32 R13, RZ, RZ, R27 ;  /* 0x000000ffff0d7224 */ /* 0x000fe200078e001b */
[----:B------:R-:W-:Y:S01]  /*19a80*/  MOV R12, 0x3 ;  /* 0x00000003000c7802 */ /* 0x000fe20000000f00 */
[----:B------:R-:W-:-:S07]  /*19a90*/  IMAD.MOV.U32 R2, RZ, RZ, R14 ;  /* 0x000000ffff027224 */ /* 0x000fce00078e000e */
[----:B------:R-:W-:Y:S05]  /*19aa0*/  WARPSYNC.COLLECTIVE R15, `(.L_x_929) ;  /* 0x000000000f087348 */ /* 0x000fea0003c00000 */
[----:B------:R0:W1:Y:S02]  /*19ab0*/  SHFL.IDX P6, R14, R13, R12, R11 ;  /* 0x0000000c0d0e7389 */ /* 0x00006400000c000b */
[----:B01----:R-:W-:Y:S01]  /*19ac0*/  ENDCOLLECTIVE ;  /* 0x000000000000791b */ /* 0x003fe20003800000 */
.L_x_929:
[----:B------:R-:W-:-:S05]  /*19ad0*/  IADD3 R2, P0, R2, R0, RZ ;  /* 0x0000000002027210 */ /* 0x000fca0007f1e0ff */
[----:B------:R-:W-:-:S05]  /*19ae0*/  IMAD.X R3, RZ, RZ, R3, P0 ;  /* 0x000000ffff037224 */ /* 0x000fca00000e0603 */
[----:B------:R-:W-:Y:S01]  /*19af0*/  @!PT LDS RZ, [RZ] ;  /* 0x00000000fffff984 */ /* 0x000fe20000000800 */
[----:B------:R-:W-:Y:S01]  /*19b00*/  @!PT LDS RZ, [RZ] ;  /* 0x00000000fffff984 */ /* 0x000fe20000000800 */
[----:B------:R-:W-:Y:S01]  /*19b10*/  @!PT LDS RZ, [RZ] ;  /* 0x00000000fffff984 */ /* 0x000fe20000000800 */
[----:B------:R0:W-:Y:S01]  /*19b20*/  LDGSTS.E.BYPASS.LTC128B.128 [R21+0x23400], desc[UR40][R2.64], !P1 ;  /* 0x2340000002157fae */ /* 0x0001e2000c901d68 */
[----:B------:R-:W-:Y:S02]  /*19b30*/  IMAD.MOV.U32 R13, RZ, RZ, R20 ;  /* 0x000000ffff0d7224 */ /* 0x000fe400078e0014 */
[----:B------:R-:W-:-:S07]  /*19b40*/  IMAD.MOV.U32 R27, RZ, RZ, R14 ;  /* 0x000000ffff1b7224 */ /* 0x000fce00078e000e */
[----:B0-----:R-:W-:Y:S05]  /*19b50*/  WARPSYNC.COLLECTIVE R15, `(.L_x_930) ;  /* 0x000000000f087348 */ /* 0x001fea0003c00000 */
[----:B------:R1:W2:Y:S02]  /*19b60*/  SHFL.IDX P6, R14, R13, R12, R11 ;  /* 0x0000000c0d0e7389 */ /* 0x0002a400000c000b */
[----:B012---:R-:W-:Y:S01]  /*19b70*/  ENDCOLLECTIVE ;  /* 0x000000000000791b */ /* 0x007fe20003800000 */
.L_x_930:
[----:B------:R-:W-:Y:S01]  /*19b80*/  IMAD.MOV.U32 R2, RZ, RZ, R14 ;  /* 0x000000ffff027224 */ /* 0x000fe200078e000e */
[----:B------:R-:W-:Y:S06]  /*19b90*/  BRA `(.L_x_931) ;  /* 0xffffffc0003c7947 */ /* 0x000fec000383ffff */
.L_x_813:
[----:B---3--:R3:W4:Y:S02]  /*19ba0*/  SYNCS.PHASECHK.TRANS64.TRYWAIT P0, [R6+URZ+0x28c60], R17 ;  /* 0x028c6011060075a7 */ /* 0x008724000800017f */
[----:B----4-:R-:W-:Y:S05]  /*19bb0*/  @!P0 NANOSLEEP.SYNCS 0x989680 ;  /* 0x009896800000895d */ /* 0x010fea0003900000 */
[----:B------:R-:W4:Y:S02]  /*19bc0*/  @!P0 SYNCS.PHASECHK.TRANS64 P0, [R6+URZ+0x28c60], R17 ;  /* 0x028c6011060085a7 */ /* 0x000f24000800007f */
[----:B----4-:R-:W-:Y:S05]  /*19bd0*/  @!P0 BRA `(.L_x_813) ;  /* 0xfffffffc00f08947 */ /* 0x010fea000383ffff */
[----:B------:R-:W-:Y:S05]  /*19be0*/  BRA `(.L_x_932) ;  /* 0xffffffc0008c7947 */ /* 0x000fea000383ffff */
.L_x_814:
[----:B------:R-:W-:Y:S01]  /*19bf0*/  BSSY B1, `(.L_x_933) ;  /* 0x0000008000017945 */ /* 0x000fe20003800000 */
[----:B------:R-:W-:Y:S01]  /*19c00*/  IMAD.MOV.U32 R13, RZ, RZ, R10 ;  /* 0x000000ffff0d7224 */ /* 0x000fe200078e000a */
[----:B------:R-:W-:Y:S01]  /*19c10*/  MOV R15, 0xffffffff ;  /* 0xffffffff000f7802 */ /* 0x000fe20000000f00 */
[----:B------:R-:W-:Y:S02]  /*19c20*/  IMAD.MOV.U32 R12, RZ, RZ, RZ ;  /* 0x000000ffff0c7224 */ /* 0x000fe400078e00ff */
[----:B------:R-:W-:-:S07]  /*19c30*/  IMAD.MOV.U32 R11, RZ, RZ, 0x181f ;  /* 0x0000181fff0b7424 */ /* 0x000fce00078e00ff */
[----:B-12---:R-:W-:Y:S05]  /*19c40*/  WARPSYNC.COLLECTIVE R15, `(.L_x_934) ;  /* 0x000000000f087348 */ /* 0x006fea0003c00000 */
[----:B------:R0:W3:Y:S02]  /*19c50*/  SHFL.IDX P6, R14, R13, R12, R11 ;  /* 0x0000000c0d0e7389 */ /* 0x0000e400000c000b */
[----:B0123--:R-:W-:Y:S01]  /*19c60*/  ENDCOLLECTIVE ;  /* 0x000000000000791b */ /* 0x00ffe20003800000 */
.L_x_934:
[----:B------:R-:W-:Y:S05]  /*19c70*/  BSYNC B1 ;  /* 0x0000000000017941 */ /* 0x000fea0003800000 */
.L_x_933:
[----:B------:R-:W-:Y:S01]  /*19c80*/  IMAD.MOV.U32 R13, RZ, RZ, R9 ;  /* 0x000000ffff0d7224 */ /* 0x000fe200078e0009 */
[C---:B------:R-:W-:Y:S01]  /*19c90*/  LOP3.LUT P2, RZ, R22.reuse, 0x40, RZ, 0xc0, !PT ;  /* 0x0000004016ff7812 */ /* 0x040fe2000784c0ff */
[----:B------:R-:W-:Y:S01]  /*19ca0*/  IMAD.MOV.U32 R12, RZ, RZ, RZ ;  /* 0x000000ffff0c7224 */ /* 0x000fe200078e00ff */
[C---:B------:R-:W-:Y:S01]  /*19cb0*/  LOP3.LUT P1, RZ, R22.reuse, 0x20, RZ, 0xc0, !PT ;  /* 0x0000002016ff7812 */ /* 0x040fe2000782c0ff */
[----:B------:R-:W-:Y:S01]  /*19cc0*/  IMAD.MOV.U32 R11, RZ, RZ, 0x181f ;  /* 0x0000181fff0b7424 */ /* 0x000fe200078e00ff */
[----:B------:R-:W-:Y:S01]  /*19cd0*/  LOP3.LUT R22, R22, 0xffffdfff, RZ, 0xc0, !PT ;  /* 0xffffdfff16167812 */ /* 0x000fe200078ec0ff */
[----:B------:R-:W-:Y:S02]  /*19ce0*/  IMAD.MOV.U32 R15, RZ, RZ, -0x1 ;  /* 0xffffffffff0f7424 */ /* 0x000fe400078e00ff */
[----:B------:R-:W-:Y:S01]  /*19cf0*/  IMAD.MOV.U32 R3, RZ, RZ, R14 ;  /* 0x000000ffff037224 */ /* 0x000fe200078e000e */
[----:B------:R-:W-:Y:S01]  /*19d00*/  @P3 LOP3.LUT R22, R22, 0x2000, RZ, 0xfc, !PT ;  /* 0x0000200016163812 */ /* 0x000fe200078efcff */
[----:B------:R-:W-:-:S07]  /*19d10*/  IMAD R17, R17, 0x2, R23 ;  /* 0x0000000211117824 */ /* 0x000fce00078e0217 */
[----:B------:R-:W-:Y:S05]  /*19d20*/  WARPSYNC.COLLECTIVE R15, `(.L_x_935) ;  /* 0x000000000f087348 */ /* 0x000fea0003c00000 */
[----:B------:R0:W1:Y:S02]  /*19d30*/  SHFL.IDX P6, R14, R13, R12, R11 ;  /* 0x0000000c0d0e7389 */ /* 0x00006400000c000b */
[----:B01----:R-:W-:Y:S01]  /*19d40*/  ENDCOLLECTIVE ;  /* 0x000000000000791b */ /* 0x003fe20003800000 */
.L_x_935:
        /* <DEDUP_REMOVED lines=17> */
.L_x_936:
        /* <DEDUP_REMOVED lines=16> */
.L_x_937:
[----:B------:R-:W-:Y:S01]  /*19f60*/  @!PT LDS RZ, [RZ] ;  /* 0x00000000fffff984 */ /* 0x000fe20000000800 */
[----:B------:R-:W-:Y:S01]  /*19f70*/  @!PT LDS RZ, [RZ] ;  /* 0x00000000fffff984 */ /* 0x000fe20000000800 */
[----:B------:R-:W-:Y:S01]  /*19f80*/  @!PT LDS RZ, [RZ] ;  /* 0x00000000fffff984 */ /* 0x000fe20000000800 */
[----:B------:R0:W-:Y:S01]  /*19f90*/  LDGSTS.E.BYPASS.LTC128B.128 [R17+0xe400], desc[UR40][R2.64+0x380], P1 ;  /* 0x0e40038002117fae */ /* 0x0001e20008901d68 */
[----:B------:R-:W-:Y:S01]  /*19fa0*/  MOV R13, R10 ;  /* 0x0000000a000d7202 */ /* 0x000fe20000000f00 */
[----:B------:R-:W-:Y:S01]  /*19fb0*/  IMAD.MOV.U32 R12, RZ, RZ, 0x2 ;  /* 0x00000002ff0c7424 */ /* 0x000fe200078e00ff */
[----:B0-----:R-:W-:Y:S02]  /*19fc0*/  IADD3 R2, P2, R14, R0, RZ ;  /* 0x000000000e027210 */ /* 0x001fe40007f5e0ff */
[----:B------:R-:W-:-:S03]  /*19fd0*/  LOP3.LUT P6, RZ, R22, 0x20, RZ, 0xc0, !PT ;  /* 0x0000002016ff7812 */ /* 0x000fc600078cc0ff */
[----:B------:R-:W-:Y:S01]  /*19fe0*/  IMAD.X R3, RZ, RZ, R5, P2 ;  /* 0x000000ffff037224 */ /* 0x000fe200010e0605 */
[----:B------:R-:W-:-:S04]  /*19ff0*/  LOP3.LUT P2, RZ, R22, 0x40, RZ, 0xc0, !PT ;  /* 0x0000004016ff7812 */ /* 0x000fc8000784c0ff */
[----:B------:R0:W-:Y:S01]  /*1a000*/  LDGSTS.E.BYPASS.LTC128B.128 [R17+0xc00], desc[UR40][R2.64], !P3 ;  /* 0x00c0000002117fae */ /* 0x0001e2000d901d68 */
[C---:B------:R-:W-:Y:S02]  /*1a010*/  LOP3.LUT P3, RZ, R22.reuse, 0x8000, RZ, 0xc0, !PT ;  /* 0x0000800016ff7812 */ /* 0x040fe4000786c0ff */
[----:B------:R-:W-:-:S06]  /*1a020*/  LOP3.LUT R22, R22, 0xffffbfff, RZ, 0xc0, !PT ;  /* 0xffffbfff16167812 */ /* 0x000fcc00078ec0ff */
[----:B------:R0:W-:Y:S04]  /*1a030*/  LDGSTS.E.BYPASS.LTC128B.128 [R17+0x2c00], desc[UR40][R2.64+0x80], !P2 ;  /* 0x02c0008002117fae */ /* 0x0001e8000d101d68 */
[----:B------:R0:W-:Y:S01]  /*1a040*/  LDGSTS.E.BYPASS.LTC128B.128 [R17+0x4c00], desc[UR40][R2.64+0x100], !P6 ;  /* 0x04c0010002117fae */ /* 0x0001e2000f101d68 */
[----:B------:R-:W-:-:S07]  /*1a050*/  @P3 LOP3.LUT R22, R22, 0x4000, RZ, 0xfc, !PT ;  /* 0x0000400016163812 */ /* 0x000fce00078efcff */
[----:B0-----:R-:W-:Y:S05]  /*1a060*/  WARPSYNC.COLLECTIVE R15, `(.L_x_938) ;  /* 0x000000000f087348 */ /* 0x001fea0003c00000 */
[----:B------:R1:W2:Y:S02]  /*1a070*/  SHFL.IDX P6, R14, R13, R12, R11 ;  /* 0x0000000c0d0e7389 */ /* 0x0002a400000c000b */
[----:B012---:R-:W-:Y:S01]  /*1a080*/  ENDCOLLECTIVE ;  /* 0x000000000000791b */ /* 0x007fe20003800000 */
.L_x_938:
        /* <DEDUP_REMOVED lines=14> */
.L_x_939:
        /* <DEDUP_REMOVED lines=16> */
.L_x_940:
        /* <DEDUP_REMOVED lines=14> */
.L_x_941:
[----:B------:R-:W-:Y:S05]  /*1a350*/  BRA `(.L_x_942) ;  /* 0xffffffbc00f87947 */ /* 0x000fea000383ffff */
.L_x_822:
[----:B------:R-:W-:Y:S01]  /*1a360*/  BSSY B0, `(.L_x_943) ;  /* 0x0000008000007945 */ /* 0x000fe20003800000 */
[----:B------:R-:W-:Y:S02]  /*1a370*/  IMAD.MOV.U32 R13, RZ, RZ, R16 ;  /* 0x000000ffff0d7224 */ /* 0x000fe400078e0010 */
[----:B------:R-:W-:Y:S02]  /*1a380*/  IMAD.MOV.U32 R12, RZ, RZ, RZ ;  /* 0x000000ffff0c7224 */ /* 0x000fe400078e00ff */
[----:B------:R-:W-:Y:S02]  /*1a390*/  IMAD.MOV.U32 R11, RZ, RZ, 0x1f ;  /* 0x0000001fff0b7424 */ /* 0x000fe400078e00ff */
[----:B------:R-:W-:-:S07]  /*1a3a0*/  IMAD.MOV.U32 R15, RZ, RZ, -0x1 ;  /* 0xffffffffff0f7424 */ /* 0x000fce00078e00ff */
[----:B-123--:R-:W-:Y:S05]  /*1a3b0*/  WARPSYNC.COLLECTIVE R15, `(.L_x_944) ;  /* 0x000000000f087348 */ /* 0x00efea0003c00000 */
[----:B------:R0:W4:Y:S02]  /*1a3c0*/  SHFL.IDX P6, R14, R13, R12, R11 ;  /* 0x0000000c0d0e7389 */ /* 0x00012400000c000b */
[----:B01234-:R-:W-:Y:S01]  /*1a3d0*/  ENDCOLLECTIVE ;  /* 0x000000000000791b */ /* 0x01ffe20003800000 */
.L_x_944:
[----:B------:R-:W-:Y:S05]  /*1a3e0*/  BSYNC B0 ;  /* 0x0000000000007941 */ /* 0x000fea0003800000 */
.L_x_943:
[----:B------:R-:W-:Y:S01]  /*1a3f0*/  MOV R13, R16 ;  /* 0x00000010000d7202 */ /* 0x000fe20000000f00 */
[----:B------:R-:W-:Y:S02]  /*1a400*/  IMAD.MOV.U32 R12, RZ, RZ, 0x1 ;  /* 0x00000001ff0c7424 */ /* 0x000fe400078e00ff */
[----:B------:R-:W-:Y:S02]  /*1a410*/  IMAD.MOV.U32 R11, RZ, RZ, 0x1f ;  /* 0x0000001fff0b7424 */ /* 0x000fe400078e00ff */
[----:B------:R-:W-:Y:S02]  /*1a420*/  IMAD.MOV.U32 R15, RZ, RZ, -0x1 ;  /* 0xffffffffff0f7424 */ /* 0x000fe400078e00ff */
[----:B------:R-:W-:Y:S02]  /*1a430*/  IMAD.IADD R5, R19, 0x1, R8 ;  /* 0x0000000113057824 */ /* 0x000fe400078e0208 */
[----:B------:R-:W-:-:S07]  /*1a440*/  IMAD.MOV.U32 R0, RZ, RZ, R14 ;  /* 0x000000ffff007224 */ /* 0x000fce00078e000e */
[----:B------:R-:W-:Y:S05]  /*1a450*/  WARPSYNC.COLLECTIVE R15, `(.L_x_945) ;  /* 0x000000000f087348 */ /* 0x000fea0003c00000 */
[----:B------:R0:W1:Y:S02]  /*1a460*/  SHFL.IDX P6, R14, R13, R12, R11 ;  /* 0x0000000c0d0e7389 */ /* 0x00006400000c000b */
[----:B01----:R-:W-:Y:S01]  /*1a470*/  ENDCOLLECTIVE ;  /* 0x000000000000791b */ /* 0x003fe20003800000 */
.L_x_945:
[----:B------:R-:W-:Y:S02]  /*1a480*/  ULDC UR4, c[0x0][0xc3c] ;  /* 0x00030f0000047ab9 */ /* 0x000fe40000000800 */
[----:B------:R-:W-:-:S13]  /*1a490*/  ISETP.GE.OR P1, PT, R5, UR4, !P0 ;  /* 0x0000000405007c0c */ /* 0x000fda000c726670 */
[----:B------:R-:W0:Y:S01]  /*1a4a0*/  @!P1 LDC.64 R2, c[0x0][0xc80] ;  /* 0x00032000ff029b82 */ /* 0x000e220000000a00 */
[----:B------:R-:W-:Y:S02]  /*1a4b0*/  IMAD.MOV.U32 R11, RZ, RZ, RZ ;  /* 0x000000ffff0b7224 */ /* 0x000fe400078e00ff */
[----:B------:R-:W-:Y:S02]  /*1a4c0*/  IMAD.MOV.U32 R4, RZ, RZ, R14 ;  /* 0x000000ffff047224 */ /* 0x000fe400078e000e */
[----:B0-----:R-:W-:-:S06]  /*1a4d0*/  @!P1 IMAD.WIDE R2, R5, 0x4, R2 ;  /* 0x0000000405029825 */ /* 0x001fcc00078e0202 */
[----:B------:R0:W2:Y:S01]  /*1a4e0*/  @!P1 LDG.E R3, desc[UR40][R2.64] ;  /* 0x0000002802039981 */ /* 0x0000a2000c1e1900 */
[C---:B------:R-:W-:Y:S02]  /*1a4f0*/  ISETP.GE.U32.AND P2, PT, R8.reuse, 0x2, PT ;  /* 0x000000020800780c */ /* 0x040fe40003f46070 */
[C---:B------:R-:W-:Y:S02]  /*1a500*/  ISETP.GE.U32.AND P3, PT, R8.reuse, 0x4, PT ;  /* 0x000000040800780c */ /* 0x040fe40003f66070 */
[C---:B------:R-:W-:Y:S02]  /*1a510*/  ISETP.GE.U32.AND P4, PT, R8.reuse, 0x8, PT ;  /* 0x000000080800780c */ /* 0x040fe40003f86070 */
[C---:B------:R-:W-:Y:S01]  /*1a520*/  ISETP.GE.U32.AND P5, PT, R8.reuse, 0x10, PT ;  /* 0x000000100800780c */ /* 0x040fe20003fa6070 */
[----:B0-----:R-:W-:Y:S01]  /*1a530*/  IMAD.MOV.U32 R2, RZ, RZ, RZ ;  /* 0x000000ffff027224 */ /* 0x001fe200078e00ff */
[----:B--2---:R-:W-:Y:S02]  /*1a540*/  @!P1 MOV R2, R3 ;  /* 0x0000000300029202 */ /* 0x004fe40000000f00 */
[----:B------:R-:W-:-:S03]  /*1a550*/  ISETP.NE.AND P1, PT, R8, RZ, PT ;  /* 0x000000ff0800720c */ /* 0x000fc60003f25270 */
[----:B------:R-:W-:-:S10]  /*1a560*/  IMAD.MOV.U32 R13, RZ, RZ, R2 ;  /* 0x000000ffff0d7224 */ /* 0x000fd400078e0002 */
[----:B------:R-:W-:Y:S05]  /*1a570*/  WARPSYNC.COLLECTIVE R15, `(.L_x_946) ;  /* 0x000000000f087348 */ /* 0x000fea0003c00000 */
[----:B------:R0:W1:Y:S02]  /*1a580*/  SHFL.UP P6, R14, R13, R12, R11 ;  /* 0x0400000c0d0e7389 */ /* 0x00006400000c000b */
[----:B01----:R-:W-:Y:S01]  /*1a590*/  ENDCOLLECTIVE ;  /* 0x000000000000791b */ /* 0x003fe20003800000 */
.L_x_946:
[----:B------:R-:W-:Y:S01]  /*1a5a0*/  IMAD.MOV.U32 R12, RZ, RZ, 0x2 ;  /* 0x00000002ff0c7424 */ /* 0x000fe200078e00ff */
[----:B------:R-:W-:-:S05]  /*1a5b0*/  SEL R5, R14, RZ, P1 ;  /* 0x000000ff0e057207 */ /* 0x000fca0000800000 */
[----:B------:R-:W-:-:S04]  /*1a5c0*/  IMAD.IADD R5, R2, 0x1, R5 ;  /* 0x0000000102057824 */ /* 0x000fc800078e0205 */
[----:B------:R-:W-:-:S07]  /*1a5d0*/  IMAD.MOV.U32 R13, RZ, RZ, R5 ;  /* 0x000000ffff0d7224 */ /* 0x000fce00078e0005 */
[----:B------:R-:W-:Y:S05]  /*1a5e0*/  WARPSYNC.COLLECTIVE R15, `(.L_x_947) ;  /* 0x000000000f087348 */ /* 0x000fea0003c00000 */
[----:B------:R0:W1:Y:S02]  /*1a5f0*/  SHFL.UP P6, R14, R13, R12, R11 ;  /* 0x0400000c0d0e7389 */ /* 0x00006400000c000b */
[----:B01----:R-:W-:Y:S01]  /*1a600*/  ENDCOLLECTIVE ;  /* 0x000000000000791b */ /* 0x003fe20003800000 */
.L_x_947:
[----:B------:R-:W-:Y:S01]  /*1a610*/  IMAD.MOV.U32 R12, RZ, RZ, 0x4 ;  /* 0x00000004ff0c7424 */ /* 0x000fe200078e00ff */
[----:B------:R-:W-:-:S05]  /*1a620*/  SEL R6, R14, RZ, P2 ;  /* 0x000000ff0e067207 */ /* 0x000fca0001000000 */
[----:B------:R-:W-:-:S05]  /*1a630*/  IMAD.IADD R6, R5, 0x1, R6 ;  /* 0x0000000105067824 */ /* 0x000fca00078e0206 */
[----:B------:R-:W-:-:S07]  /*1a640*/  MOV R13, R6 ;  /* 0x00000006000d7202 */ /* 0x000fce0000000f00 */
[----:B------:R-:W-:Y:S05]  /*1a650*/  WARPSYNC.COLLECTIVE R15, `(.L_x_948) ;  /* 0x000000000f087348 */ /* 0x000fea0003c00000 */
[----:B------:R0:W1:Y:S02]  /*1a660*/  SHFL.UP P6, R14, R13, R12, R11 ;  /* 0x0400000c0d0e7389 */ /* 0x00006400000c000b */
[----:B01----:R-:W-:Y:S01]  /*1a670*/  ENDCOLLECTIVE ;  /* 0x000000000000791b */ /* 0x003fe20003800000 */
.L_x_948:
[----:B------:R-:W-:Y:S01]  /*1a680*/  IMAD.MOV.U32 R12, RZ, RZ, 0x8 ;  /* 0x00000008ff0c7424 */ /* 0x000fe200078e00ff */
[----:B------:R-:W-:-:S05]  /*1a690*/  SEL R7, R14, RZ, P3 ;  /* 0x000000ff0e077207 */ /* 0x000fca0001800000 */
[----:B------:R-:W-:-:S04]  /*1a6a0*/  IMAD.IADD R7, R6, 0x1, R7 ;  /* 0x0000000106077824 */ /* 0x000fc800078e0207 */
[----:B------:R-:W-:-:S07]  /*1a6b0*/  IMAD.MOV.U32 R13, RZ, RZ, R7 ;  /* 0x000000ffff0d7224 */ /* 0x000fce00078e0007 */
[----:B------:R-:W-:Y:S05]  /*1a6c0*/  WARPSYNC.COLLECTIVE R15, `(.L_x_949) ;  /* 0x000000000f087348 */ /* 0x000fea0003c00000 */
[----:B------:R0:W1:Y:S02]  /*1a6d0*/  SHFL.UP P6, R14, R13, R12, R11 ;  /* 0x0400000c0d0e7389 */ /* 0x00006400000c000b */
[----:B01----:R-:W-:Y:S01]  /*1a6e0*/  ENDCOLLECTIVE ;  /* 0x000000000000791b */ /* 0x003fe20003800000 */
.L_x_949:
[----:B------:R-:W-:Y:S02]  /*1a6f0*/  MOV R12, 0x10 ;  /* 0x00000010000c7802 */ /* 0x000fe40000000f00 */
[----:B------:R-:W-:-:S05]  /*1a700*/  SEL R14, R14, RZ, P4 ;  /* 0x000000ff0e0e7207 */ /* 0x000fca0002000000 */
[----:B------:R-:W-:-:S04]  /*1a710*/  IMAD.IADD R5, R7, 0x1, R14 ;  /* 0x0000000107057824 */ /* 0x000fc800078e020e */
[----:B------:R-:W-:-:S07]  /*1a720*/  IMAD.MOV.U32 R13, RZ, RZ, R5 ;  /* 0x000000ffff0d7224 */ /* 0x000fce00078e0005 */
[----:B------:R-:W-:Y:S05]  /*1a730*/  WARPSYNC.COLLECTIVE R15, `(.L_x_950) ;  /* 0x000000000f087348 */ /* 0x000fea0003c00000 */
[----:B------:R0:W1:Y:S02]  /*1a740*/  SHFL.UP P6, R14, R13, R12, R11 ;  /* 0x0400000c0d0e7389 */ /* 0x00006400000c000b */
[----:B01----:R-:W-:Y:S01]  /*1a750*/  ENDCOLLECTIVE ;  /* 0x000000000000791b */ /* 0x003fe20003800000 */
.L_x_950:
        /* <DEDUP_REMOVED lines=8> */
.L_x_951:
[----:B------:R-:W-:Y:S05]  /*1a7e0*/  BRA `(.L_x_952) ;  /* 0xffffffc0008c7947 */ /* 0x000fea000383ffff */
.L_x_827:
[----:B------:R-:W-:Y:S01]  /*1a7f0*/  BSSY B0, `(.L_x_953) ;  /* 0x0000008000007945 */ /* 0x000fe20003800000 */
[----:B-----5:R-:W-:Y:S01]  /*1a800*/  IMAD.MOV.U32 R13, RZ, RZ, R2 ;  /* 0x000000ffff0d7224 */ /* 0x020fe200078e0002 */
[----:B------:R-:W-:Y:S01]  /*1a810*/  MOV R11, RZ ;  /* 0x000000ff000b7202 */ /* 0x000fe20000000f00 */
[----:B------:R-:W-:Y:S02]  /*1a820*/  IMAD.MOV.U32 R12, RZ, RZ, 0x1 ;  /* 0x00000001ff0c7424 */ /* 0x000fe400078e00ff */
[----:B------:R-:W-:-:S07]  /*1a830*/  IMAD.MOV.U32 R15, RZ, RZ, -0x1 ;  /* 0xffffffffff0f7424 */ /* 0x000fce00078e00ff */
[----:B01----:R-:W-:Y:S05]  /*1a840*/  WARPSYNC.COLLECTIVE R15, `(.L_x_954) ;  /* 0x000000000f087348 */ /* 0x003fea0003c00000 */
[----:B------:R2:W3:Y:S02]  /*1a850*/  SHFL.UP P6, R14, R13, R12, R11 ;  /* 0x0400000c0d0e7389 */ /* 0x0004e400000c000b */
[----:B0123--:R-:W-:Y:S01]  /*1a860*/  ENDCOLLECTIVE ;  /* 0x000000000000791b */ /* 0x00ffe20003800000 */
.L_x_954:
[----:B------:R-:W-:Y:S05]  /*1a870*/  BSYNC B0 ;  /* 0x0000000000007941 */ /* 0x000fea0003800000 */
.L_x_953:
[----:B------:R-:W-:Y:S01]  /*1a880*/  SEL R13, R14, RZ, P1 ;  /* 0x000000ff0e0d7207 */ /* 0x000fe20000800000 */
[----:B------:R-:W-:Y:S02]  /*1a890*/  IMAD.MOV.U32 R12, RZ, RZ, 0x2 ;  /* 0x00000002ff0c7424 */ /* 0x000fe400078e00ff */
[----:B------:R-:W-:Y:S02]  /*1a8a0*/  IMAD.MOV.U32 R11, RZ, RZ, RZ ;  /* 0x000000ffff0b7224 */ /* 0x000fe400078e00ff */
[----:B------:R-:W-:Y:S02]  /*1a8b0*/  IMAD.IADD R13, R2, 0x1, R13 ;  /* 0x00000001020d7824 */ /* 0x000fe400078e020d */
[----:B------:R-:W-:-:S07]  /*1a8c0*/  IMAD.MOV.U32 R15, RZ, RZ, -0x1 ;  /* 0xffffffffff0f7424 */ /* 0x000fce00078e00ff */
[----:B------:R-:W-:Y:S05]  /*1a8d0*/  WARPSYNC.COLLECTIVE R15, `(.L_x_955) ;  /* 0x000000000f087348 */ /* 0x000fea0003c00000 */
[----:B------:R0:W1:Y:S02]  /*1a8e0*/  SHFL.UP P6, R14, R13, R12, R11 ;  /* 0x0400000c0d0e7389 */ /* 0x00006400000c000b */
[----:B01----:R-:W-:Y:S01]  /*1a8f0*/  ENDCOLLECTIVE ;  /* 0x000000000000791b */ /* 0x003fe20003800000 */
.L_x_955:
[----:B------:R-:W-:Y:S01]  /*1a900*/  IMAD.MOV.U32 R12, RZ, RZ, 0x4 ;  /* 0x00000004ff0c7424 */ /* 0x000fe200078e00ff */
[----:B------:R-:W-:-:S05]  /*1a910*/  SEL R14, R14, RZ, P2 ;  /* 0x000000ff0e0e7207 */ /* 0x000fca0001000000 */
[----:B------:R-:W-:-:S05]  /*1a920*/  IMAD.IADD R3, R13, 0x1, R14 ;  /* 0x000000010d037824 */ /* 0x000fca00078e020e */
[----:B------:R-:W-:-:S07]  /*1a930*/  MOV R13, R3 ;  /* 0x00000003000d7202 */ /* 0x000fce0000000f00 */
[----:B------:R-:W-:Y:S05]  /*1a940*/  WARPSYNC.COLLECTIVE R15, `(.L_x_956) ;  /* 0x000000000f087348 */ /* 0x000fea0003c00000 */
[----:B------:R0:W1:Y:S02]  /*1a950*/  SHFL.UP P6, R14, R13, R12, R11 ;  /* 0x0400000c0d0e7389 */ /* 0x00006400000c000b */
[----:B01----:R-:W-:Y:S01]  /*1a960*/  ENDCOLLECTIVE ;  /* 0x000000000000791b */ /* 0x003fe20003800000 */
.L_x_956:
[----:B------:R-:W-:Y:S01]  /*1a970*/  IMAD.MOV.U32 R12, RZ, RZ, 0x8 ;  /* 0x00000008ff0c7424 */ /* 0x000fe200078e00ff */
[----:B------:R-:W-:-:S05]  /*1a980*/  SEL R14, R14, RZ, P3 ;  /* 0x000000ff0e0e7207 */ /* 0x000fca0001800000 */
[----:B------:R-:W-:-:S04]  /*1a990*/  IMAD.IADD R5, R3, 0x1, R14 ;  /* 0x0000000103057824 */ /* 0x000fc800078e020e */
[----:B------:R-:W-:-:S07]  /*1a9a0*/  IMAD.MOV.U32 R13, RZ, RZ, R5 ;  /* 0x000000ffff0d7224 */ /* 0x000fce00078e0005 */
[----:B------:R-:W-:Y:S05]  /*1a9b0*/  WARPSYNC.COLLECTIVE R15, `(.L_x_957) ;  /* 0x000000000f087348 */ /* 0x000fea0003c00000 */
[----:B------:R0:W1:Y:S02]  /*1a9c0*/  SHFL.UP P6, R14, R13, R12, R11 ;  /* 0x0400000c0d0e7389 */ /* 0x00006400000c000b */
[----:B01----:R-:W-:Y:S01]  /*1a9d0*/  ENDCOLLECTIVE ;  /* 0x000000000000791b */ /* 0x003fe20003800000 */
.L_x_957:
[----:B------:R-:W-:Y:S02]  /*1a9e0*/  MOV R12, 0x10 ;  /* 0x00000010000c7802 */ /* 0x000fe40000000f00 */
[----:B------:R-:W-:-:S05]  /*1a9f0*/  SEL R6, R14, RZ, P4 ;  /* 0x000000ff0e067207 */ /* 0x000fca0002000000 */
[----:B------:R-:W-:-:S04]  /*1aa00*/  IMAD.IADD R6, R5, 0x1, R6 ;  /* 0x0000000105067824 */ /* 0x000fc800078e0206 */
[----:B------:R-:W-:-:S07]  /*1aa10*/  IMAD.MOV.U32 R13, RZ, RZ, R6 ;  /* 0x000000ffff0d7224 */ /* 0x000fce00078e0006 */
[----:B------:R-:W-:Y:S05]  /*1aa20*/  WARPSYNC.COLLECTIVE R15, `(.L_x_958) ;  /* 0x000000000f087348 */ /* 0x000fea0003c00000 */
[----:B------:R0:W1:Y:S02]  /*1aa30*/  SHFL.UP P6, R14, R13, R12, R11 ;  /* 0x0400000c0d0e7389 */ /* 0x00006400000c000b */
[----:B01----:R-:W-:Y:S01]  /*1aa40*/  ENDCOLLECTIVE ;  /* 0x000000000000791b */ /* 0x003fe20003800000 */
.L_x_958:
        /* <DEDUP_REMOVED lines=8> */
.L_x_959:
[----:B------:R-:W-:Y:S05]  /*1aad0*/  BRA `(.L_x_960) ;  /* 0xffffffc0006c7947 */ /* 0x000fea000383ffff */
.L_x_829:
[----:B------:R-:W-:Y:S01]  /*1aae0*/  BSSY B0, `(.L_x_961) ;  /* 0x0000006000007945 */ /* 0x000fe20003800000 */
[----:B------:R-:W-:Y:S01]  /*1aaf0*/  PLOP3.LUT P6, PT, P6, PT, PT, 0x8, 0x0 ;  /* 0x000000000000781c */ /* 0x000fe200037ce170 */
[----:B------:R-:W-:-:S12]  /*1ab00*/  IMAD.MOV.U32 R15, RZ, RZ, -0x1 ;  /* 0xffffffffff0f7424 */ /* 0x000fd800078e00ff */
[----:B0-----:R-:W-:Y:S05]  /*1ab10*/  WARPSYNC.COLLECTIVE R15, `(.L_x_962) ;  /* 0x000000000f087348 */ /* 0x001fea0003c00000 */
[----:B------:R-:W-:Y:S01]  /*1ab20*/  VOTE.ANY R14, PT, P6 ;  /* 0x00000000000e7806 */ /* 0x000fe200030e0100 */
[----:B0-----:R-:W-:Y:S06]  /*1ab30*/  ENDCOLLECTIVE ;  /* 0x000000000000791b */ /* 0x001fec0003800000 */
.L_x_962:
[----:B------:R-:W-:Y:S05]  /*1ab40*/  BSYNC B0 ;  /* 0x0000000000007941 */ /* 0x000fea0003800000 */
.L_x_961:
[----:B------:R-:W-:Y:S01]  /*1ab50*/  IMAD.MOV.U32 R6, RZ, RZ, R14 ;  /* 0x000000ffff067224 */ /* 0x000fe200078e000e */
[----:B------:R-:W-:Y:S01]  /*1ab60*/  MOV R13, R2 ;  /* 0x00000002000d7202 */ /* 0x000fe20000000f00 */
[----:B------:R-:W-:Y:S02]  /*1ab70*/  IMAD.MOV.U32 R11, RZ, RZ, 0x1f ;  /* 0x0000001fff0b7424 */ /* 0x000fe400078e00ff */
[----:B------:R-:W0:Y:S01]  /*1ab80*/  POPC R4, R6 ;  /* 0x0000000600047309 */ /* 0x000e220000000000 */
[----:B------:R-:W-:Y:S02]  /*1ab90*/  IMAD.MOV.U32 R15, RZ, RZ, -0x1 ;  /* 0xffffffffff0f7424 */ /* 0x000fe400078e00ff */
[----:B0-----:R-:W-:-:S07]  /*1aba0*/  IMAD.MOV.U32 R12, RZ, RZ, R4 ;  /* 0x000000ffff0c7224 */ /* 0x001fce00078e0004 */
[----:B------:R-:W-:Y:S05]  /*1abb0*/  WARPSYNC.COLLECTIVE R15, `(.L_x_963) ;  /* 0x000000000f087348 */ /* 0x000fea0003c00000 */
[----:B------:R0:W1:Y:S02]  /*1abc0*/  SHFL.IDX P6, R14, R13, R12, R11 ;  /* 0x0000000c0d0e7389 */ /* 0x00006400000c000b */
[----:B01----:R-:W-:Y:S01]  /*1abd0*/  ENDCOLLECTIVE ;  /* 0x000000000000791b */ /* 0x003fe20003800000 */
.L_x_963:
[----:B------:R-:W-:Y:S01]  /*1abe0*/  IMAD.MOV.U32 R17, RZ, RZ, R14 ;  /* 0x000000ffff117224 */ /* 0x000fe200078e000e */
[----:B------:R-:W-:Y:S06]  /*1abf0*/  BRA `(.L_x_964) ;  /* 0xffffffc0005c7947 */ /* 0x000fec000383ffff */
.L_x_831:
[----:B------:R-:W-:Y:S01]  /*1ac00*/  BSSY B0, `(.L_x_965) ;  /* 0x0000007000007945 */ /* 0x000fe20003800000 */
[----:B------:R-:W-:Y:S01]  /*1ac10*/  IMAD.MOV.U32 R13, RZ, RZ, R3 ;  /* 0x000000ffff0d7224 */ /* 0x000fe200078e0003 */
[----:B------:R-:W-:Y:S01]  /*1ac20*/  MOV R15, 0xffffffff ;  /* 0xffffffff000f7802 */ /* 0x000fe20000000f00 */
[----:B------:R-:W-:-:S07]  /*1ac30*/  IMAD.MOV.U32 R11, RZ, RZ, 0x1f ;  /* 0x0000001fff0b7424 */ /* 0x000fce00078e00ff */
[----:B012---:R-:W-:Y:S05]  /*1ac40*/  WARPSYNC.COLLECTIVE R15, `(.L_x_966) ;  /* 0x000000000f087348 */ /* 0x007fea0003c00000 */
[----:B------:R3:W4:Y:S02]  /*1ac50*/  SHFL.IDX P6, R14, R13, R12, R11 ;  /* 0x0000000c0d0e7389 */ /* 0x00072400000c000b */
[----:B01234-:R-:W-:Y:S01]  /*1ac60*/  ENDCOLLECTIVE ;  /* 0x000000000000791b */ /* 0x01ffe20003800000 */
.L_x_966:
[----:B------:R-:W-:Y:S05]  /*1ac70*/  BSYNC B0 ;  /* 0x0000000000007941 */ /* 0x000fea0003800000 */
.L_x_965:
[----:B------:R-:W-:Y:S05]  /*1ac80*/  BRA `(.L_x_830) ;  /* 0xffffffc000547947 */ /* 0x000fea000383ffff */
.L_x_835:
[----:B0-----:R0:W1:Y:S02]  /*1ac90*/  SYNCS.PHASECHK.TRANS64.TRYWAIT P0, [R4+URZ+0x28c20], R0 ;  /* 0x028c2000040075a7 */ /* 0x001064000800017f */
[----:B-1----:R-:W-:Y:S05]  /*1aca0*/  @!P0 NANOSLEEP.SYNCS 0x989680 ;  /* 0x009896800000895d */ /* 0x002fea0003900000 */
[----:B------:R-:W1:Y:S02]  /*1acb0*/  @!P0 SYNCS.PHASECHK.TRANS64 P0, [R4+URZ+0x28c20], R0 ;  /* 0x028c2000040085a7 */ /* 0x000e64000800007f */
[----:B-1----:R-:W-:Y:S05]  /*1acc0*/  @!P0 BRA `(.L_x_835) ;  /* 0xfffffffc00f08947 */ /* 0x002fea000383ffff */
[----:B------:R-:W-:Y:S05]  /*1acd0*/  BRA `(.L_x_967) ;  /* 0xffffffc400407947 */ /* 0x000fea000383ffff */
.L_x_836:
[----:B------:R-:W1:Y:S01]  /*1ace0*/  S2R R2, SR_TID.X ;  /* 0x0000000000027919 */ /* 0x000e620000002100 */
[----:B------:R-:W-:Y:S01]  /*1acf0*/  BSSY B0, `(.L_x_968) ;  /* 0x000000a000007945 */ /* 0x000fe20003800000 */
[----:B------:R-:W-:Y:S02]  /*1ad00*/  IMAD.MOV.U32 R12, RZ, RZ, RZ ;  /* 0x000000ffff0c7224 */ /* 0x000fe400078e00ff */
[----:B------:R-:W-:Y:S02]  /*1ad10*/  IMAD.MOV.U32 R11, RZ, RZ, 0x1f ;  /* 0x0000001fff0b7424 */ /* 0x000fe400078e00ff */
[----:B------:R-:W-:Y:S01]  /*1ad20*/  IMAD.MOV.U32 R15, RZ, RZ, -0x1 ;  /* 0xffffffffff0f7424 */ /* 0x000fe200078e00ff */
[----:B-1----:R-:W-:-:S04]  /*1ad30*/  SHF.R.U32.HI R2, RZ, 0x5, R2 ;  /* 0x00000005ff027819 */ /* 0x002fc80000011602 */
[----:B------:R-:W-:-:S05]  /*1ad40*/  LOP3.LUT R2, R2, 0x3, RZ, 0xc0, !PT ;  /* 0x0000000302027812 */ /* 0x000fca00078ec0ff */
[----:B------:R-:W-:-:S07]  /*1ad50*/  IMAD.MOV.U32 R13, RZ, RZ, R2 ;  /* 0x000000ffff0d7224 */ /* 0x000fce00078e0002 */
[----:B0-23--:R-:W-:Y:S05]  /*1ad60*/  WARPSYNC.COLLECTIVE R15, `(.L_x_969) ;  /* 0x000000000f087348 */ /* 0x00dfea0003c00000 */
[----:B------:R1:W4:Y:S02]  /*1ad70*/  SHFL.IDX P6, R14, R13, R12, R11 ;  /* 0x0000000c0d0e7389 */ /* 0x00032400000c000b */
[----:B01234-:R-:W-:Y:S01]  /*1ad80*/  ENDCOLLECTIVE ;  /* 0x000000000000791b */ /* 0x01ffe20003800000 */
.L_x_969:
[----:B------:R-:W-:Y:S05]  /*1ad90*/  BSYNC B0 ;  /* 0x0000000000007941 */ /* 0x000fea0003800000 */
.L_x_968:
[----:B------:R-:W-:Y:S05]  /*1ada0*/  BRA `(.L_x_970) ;  /* 0xffffffc400287947 */ /* 0x000fea000383ffff */
.L_x_837:
[----:B------:R-:W-:Y:S01]  /*1adb0*/  BSSY B0, `(.L_x_971) ;  /* 0x0000006000007945 */ /* 0x000fe20003800000 */
[----:B------:R-:W-:-:S07]  /*1adc0*/  IMAD.MOV.U32 R15, RZ, RZ, -0x1 ;  /* 0xffffffffff0f7424 */ /* 0x000fce00078e00ff */
[----:B0-23--:R-:W-:Y:S05]  /*1add0*/  WARPSYNC.COLLECTIVE R15, `(.L_x_972) ;  /* 0x000000000f0c7348 */ /* 0x00dfea0003c00000 */
[----:B------:R-:W-:Y:S02]  /*1ade0*/  ELECT P6, UR62, PT ;  /* 0x00000000003e782f */ /* 0x000fe400038c0000 */
[----:B------:R-:W-:Y:S01]  /*1adf0*/  MOV R14, UR62 ;  /* 0x0000003e000e7c02 */ /* 0x000fe20008000f00 */
[----:B0-23--:R-:W-:Y:S10]  /*1ae00*/  ENDCOLLECTIVE ;  /* 0x000000000000791b */ /* 0x00dff40003800000 */
.L_x_972:
[----:B------:R-:W-:Y:S05]  /*1ae10*/  BSYNC B0 ;  /* 0x0000000000007941 */ /* 0x000fea0003800000 */
.L_x_971:
[----:B------:R-:W-:Y:S05]  /*1ae20*/  BRA `(.L_x_973) ;  /* 0xffffffc4001c7947 */ /* 0x000fea000383ffff */
.L_x_839:
[----:B0-----:R0:W1:Y:S02]  /*1ae30*/  SYNCS.PHASECHK.TRANS64.TRYWAIT P1, [R5+URZ+0x28c40], R0 ;  /* 0x028c4000050075a7 */ /* 0x001064000802017f */
[----:B-1----:R-:W-:Y:S05]  /*1ae40*/  @!P1 NANOSLEEP.SYNCS 0x989680 ;  /* 0x009896800000995d */ /* 0x002fea0003900000 */
[----:B------:R-:W1:Y:S02]  /*1ae50*/  @!P1 SYNCS.PHASECHK.TRANS64 P1, [R5+URZ+0x28c40], R0 ;  /* 0x028c4000050095a7 */ /* 0x000e64000802007f */
[----:B-1----:R-:W-:Y:S05]  /*1ae60*/  @!P1 BRA `(.L_x_839) ;  /* 0xfffffffc00f09947 */ /* 0x002fea000383ffff */
[----:B------:R-:W-:Y:S05]  /*1ae70*/  BRA `(.L_x_974) ;  /* 0xffffffc400387947 */ /* 0x000fea000383ffff */
.L_x_841:
[----:B-1----:R1:W4:Y:S02]  /*1ae80*/  SYNCS.PHASECHK.TRANS64.TRYWAIT P1, [R25+URZ+0x28c40], R2 ;  /* 0x028c4002190075a7 */ /* 0x002324000802017f */
[----:B----4-:R-:W-:Y:S05]  /*1ae90*/  @!P1 NANOSLEEP.SYNCS 0x989680 ;  /* 0x009896800000995d */ /* 0x010fea0003900000 */
[----:B------:R-:W4:Y:S02]  /*1aea0*/  @!P1 SYNCS.PHASECHK.TRANS64 P1, [R25+URZ+0x28c40], R2 ;  /* 0x028c4002190095a7 */ /* 0x000f24000802007f */
[----:B----4-:R-:W-:Y:S05]  /*1aeb0*/  @!P1 BRA `(.L_x_841) ;  /* 0xfffffffc00f09947 */ /* 0x010fea000383ffff */
[----:B------:R-:W-:Y:S05]  /*1aec0*/  BRA `(.L_x_975) ;  /* 0xffffffc400447947 */ /* 0x000fea000383ffff */
.L_x_843:
[----:B----4-:R4:W0:Y:S02]  /*1aed0*/  SYNCS.PHASECHK.TRANS64.TRYWAIT P1, [R5+URZ+0x28c60], R0 ;  /* 0x028c6000050075a7 */ /* 0x010824000802017f */
[----:B0-----:R-:W-:Y:S05]  /*1aee0*/  @!P1 NANOSLEEP.SYNCS 0x989680 ;  /* 0x009896800000995d */ /* 0x001fea0003900000 */
[----:B------:R-:W0:Y:S02]  /*1aef0*/  @!P1 SYNCS.PHASECHK.TRANS64 P1, [R5+URZ+0x28c60], R0 ;  /* 0x028c6000050095a7 */ /* 0x000e24000802007f */
[----:B0-----:R-:W-:Y:S05]  /*1af00*/  @!P1 BRA `(.L_x_843) ;  /* 0xfffffffc00f09947 */ /* 0x001fea000383ffff */
[----:B------:R-:W-:Y:S05]  /*1af10*/  BRA `(.L_x_976) ;  /* 0xffffffc400407947 */ /* 0x000fea000383ffff */
.L_x_977:
        /* <DEDUP_REMOVED lines=14> */
.L_x_5805:


//--------------------- .text._ZN7cutlass13device_kernelIN5flash11enable_sm90INS1_16FlashAttnFwdSm90INS1_25CollectiveMainloopFwdSm90ILi2EN4cute5tupleIJNS5_1CILi1EEES8_S8_EEENS6_IJNS7_ILi64EEESA_SA_EEELi512ENS_6half_tEfNS_4arch4Sm90ELb0ELb0ELb1ELb1ELb1ELb0ELb1ELb0ELb0ELb1ELb0ELb0EEENS1_21CollectiveEpilogueFwdINS6_IJSA_NS7_ILi512EEESA_EEES9_SC_SE_Li256ELb1ELb1ELb0ELb0EEENS1_36VarlenDynamicPersistentTileSchedulerILi64ELi64ELi256ELi128ELb0ELb1ELb1ELb0ELb1ELb1EEEEEEEEEvNT_6ParamsE --------------------------
	.section	.text._ZN7cutlass13device_kernelIN5flash11enable_sm90INS1_16FlashAttnFwdSm90INS1_25CollectiveMainloopFwdSm90ILi2EN4cute5tupleIJNS5_1CILi1EEES8_S8_EEENS6_IJNS7_ILi64EEESA_SA_EEELi512ENS_6half_tEfNS_4arch4Sm90ELb0ELb0ELb1ELb1ELb1ELb0ELb1ELb0ELb0ELb1ELb0ELb0EEENS1_21CollectiveEpilogueFwdINS6_IJSA_NS7_ILi512EEESA_EEES9_SC_SE_Li256ELb1ELb1ELb0ELb0EEENS1_36VarlenDynamicPersistentTileSchedulerILi64ELi64ELi256ELi128ELb0ELb1ELb1ELb0ELb1ELb1EEEEEEEEEvNT_6ParamsE,"ax",@progbits
	.align	128
.text._ZN7cutlass13device_kernelIN5flash11enable_sm90INS1_16FlashAttnFwdSm90INS1_25CollectiveMainloopFwdSm90ILi2EN4cute5tupleIJNS5_1CILi1EEES8_S8_EEENS6_IJNS7_ILi64EEESA_SA_EEELi512ENS_6half_tEfNS_4arch4Sm90ELb0ELb0ELb1ELb1ELb1ELb0ELb1ELb0ELb0ELb1ELb0ELb0EEENS1_21CollectiveEpilogueFwdINS6_IJSA_NS7_ILi512EEESA_EEES9_SC_SE_Li256ELb1ELb1ELb0ELb0EEENS1_36VarlenDynamicPersistentTileSchedulerILi64ELi64ELi256ELi128ELb0ELb1ELb1ELb0ELb1ELb1EEEEEEEEEvNT_6ParamsE:
        .type           _ZN7cutlass13device_kernelIN5flash11enable_sm90INS1_16FlashAttnFwdSm90INS1_25CollectiveMainloopFwdSm90ILi2EN4cute5tupleIJNS5_1CILi1EEES8_S8_EEENS6_IJNS7_ILi64EEESA_SA_EEELi512ENS_6half_tEfNS_4arch4Sm90ELb0ELb0ELb1ELb1ELb1ELb0ELb1ELb0ELb0ELb1ELb0ELb0EEENS1_21CollectiveEpilogueFwdINS6_IJSA_NS7_ILi512EEESA_EEES9_SC_SE_Li256ELb1ELb1ELb0ELb0EEENS1_36VarlenDynamicPersistentTileSchedulerILi64ELi64ELi256ELi128ELb0ELb1ELb1ELb0ELb1ELb1EEEEEEEEEvNT_6ParamsE,@function
        .size           _ZN7cutlass13device_kernelIN5flash11enable_sm90INS1_16FlashAttnFwdSm90INS1_25CollectiveMainloopFwdSm90ILi2EN4cute5tupleIJNS5_1CILi1EEES8_S8_EEENS6_IJNS7_ILi64EEESA_SA_EEELi512ENS_6half_tEfNS_4arch4Sm90ELb0ELb0ELb1ELb1ELb1ELb0ELb1ELb0ELb0ELb1ELb0ELb0EEENS1_21CollectiveEpilogueFwdINS6_IJSA_NS7_ILi512EEESA_EEES9_SC_SE_Li256ELb1ELb1ELb0ELb0EEENS1_36VarlenDynamicPersistentTileSchedulerILi64ELi64ELi256ELi128ELb0ELb1ELb1ELb0ELb1ELb1EEEEEEEEEvNT_6ParamsE,(.L_x_5806 - _ZN7cutlass13device_kernelIN5flash11enable_sm90INS1_16FlashAttnFwdSm90INS1_25CollectiveMainloopFwdSm90ILi2EN4cute5tupleIJNS5_1CILi1EEES8_S8_EEENS6_IJNS7_ILi64EEESA_SA_EEELi512ENS_6half_tEfNS_4arch4Sm90ELb0ELb0ELb1ELb1ELb1ELb0ELb1ELb0ELb0ELb1ELb0ELb0EEENS1_21CollectiveEpilogueFwdINS6_IJSA_NS7_ILi512EEESA_EEES9_SC_SE_Li256ELb1ELb1ELb0ELb0EEENS1_36VarlenDynamicPersistentTileSchedulerILi64ELi64ELi256ELi128ELb0ELb1ELb1ELb0ELb1ELb1EEEEEEEEEvNT_6ParamsE)
        .other          _ZN7cutlass13device_kernelIN5flash11enable_sm90INS1_16FlashAttnFwdSm90INS1_25CollectiveMainloopFwdSm90ILi2EN4cute5tupleIJNS5_1CILi1EEES8_S8_EEENS6_IJNS7_ILi64EEESA_SA_EEELi512ENS_6half_tEfNS_4arch4Sm90ELb0ELb0ELb1ELb1ELb1ELb0ELb1ELb0ELb0ELb1ELb0ELb0EEENS1_21CollectiveEpilogueFwdINS6_IJSA_NS7_ILi512EEESA_EEES9_SC_SE_Li256ELb1ELb1ELb0ELb0EEENS1_36VarlenDynamicPersistentTileSchedulerILi64ELi64ELi256ELi128ELb0ELb1ELb1ELb0ELb1ELb1EEEEEEEEEvNT_6ParamsE,@"STO_CUDA_ENTRY STV_DEFAULT"
_ZN7cutlass13device_kernelIN5flash11enable_sm90INS1_16FlashAttnFwdSm90INS1_25CollectiveMainloopFwdSm90ILi2EN4cute5tupleIJNS5_1CILi1EEES8_S8_EEENS6_IJNS7_ILi64EEESA_SA_EEELi512ENS_6half_tEfNS_4arch4Sm90ELb0ELb0ELb1ELb1ELb1ELb0ELb1ELb0ELb0ELb1ELb0ELb0EEENS1_21CollectiveEpilogueFwdINS6_IJSA_NS7_ILi512EEESA_EEES9_SC_SE_Li256ELb1ELb1ELb0ELb0EEENS1_36VarlenDynamicPersistentTileSchedulerILi64ELi64ELi256ELi128ELb0ELb1ELb1ELb0ELb1ELb1EEEEEEEEEvNT_6ParamsE:
        /* <DEDUP_REMOVED lines=11> */
[----:B------:R-:W-:-:S11]  /*00b0*/  ISETP.NE.AND P1, PT, R2, RZ, PT ;  /* 0x000000ff0200720c */ /* 0x000fd60003f25270 */
[----:B------:R-:W-:Y:S01]  /*00c0*/  VOTEU.ALL UP0, P0 ;  /* 0x00000000003f7886 */ /* 0x000fe20000000000 */
[----:B------:R-:W-:Y:S01]  /*00d0*/  VOTEU.ALL UP1, P0 ;  /* 0x00000000003f7886 */ /* 0x000fe20000020000 */
[----:B------:R-:W-:-:S03]  /*00e0*/  VOTEU.ALL UP2, P0 ;  /* 0x00000000003f7886 */ /* 0x000fc60000040000 */
[----:B------:R-:W0:Y:S01]  /*00f0*/  @!UP0 S2UR UR8, SR_CgaCtaId ;  /* 0x00000000000889c3 */ /* 0x000e220000008800 */
[----:B------:R-:W-:Y:S01]  /*0100*/  @!UP0 UMOV UR6, 0x400 ;  /* 0x0000040000068882 */ /* 0x000fe20000000000 */
[----:B------:R-:W-:-:S04]  /*0110*/  @!UP0 UIADD3 UR4, -UR4, 0x100000, URZ ;  /* 0x0010000004048890 */ /* 0x000fc8000fffe13f */
[----:B------:R-:W-:Y:S02]  /*0120*/  @!UP0 USHF.L.U32 UR5, UR4, 0xb, URZ ;  /* 0x0000000b04058899 */ /* 0x000fe4000800063f */
[----:B------:R-:W-:Y:S02]  /*0130*/  @!UP0 USHF.L.U32 UR4, UR4, 0x1, URZ ;  /* 0x0000000104048899 */ /* 0x000fe4000800063f */
[----:B0-----:R-:W-:Y:S02]  /*0140*/  @!UP0 ULEA UR8, UR8, UR6, 0x18 ;  /* 0x0000000608088291 */ /* 0x001fe4000f8ec03f */
[----:B------:R-:W-:-:S04]  /*0150*/  @!UP0 UIADD3 UR6, -UR7, 0x100000, URZ ;  /* 0x0010000007068890 */ /* 0x000fc8000fffe13f */
[----:B------:R-:W-:Y:S02]  /*0160*/  @!UP0 USHF.L.U32 UR7, UR6, 0xb, URZ ;  /* 0x0000000b06078899 */ /* 0x000fe4000800063f */
[----:B------:R-:W-:Y:S01]  /*0170*/  @!UP0 USHF.L.U32 UR6, UR6, 0x1, URZ ;  /* 0x0000000106068899 */ /* 0x000fe2000800063f */
[----:B------:R-:W-:-:S05]  /*0180*/  VOTEU.ALL UP0, P0 ;  /* 0x00000000003f7886 */ /* 0x000fca0000000000 */
[----:B------:R0:W2:Y:S01]  /*0190*/  @!UP0 SYNCS.EXCH.64 URZ, [UR8+0x38800], UR4 ;  /* 0x03880004083f85b2 */ /* 0x0000a20008000100 */
[----:B------:R0:W3:Y:S05]  /*01a0*/  @!UP1 SYNCS.EXCH.64 URZ, [UR8+0x38810], UR4 ;  /* 0x03881004083f95b2 */ /* 0x0000ea0008000100 */
[----:B------:R0:W4:Y:S02]  /*01b0*/  @!UP2 SYNCS.EXCH.64 URZ, [UR8+0x38820], UR6 ;  /* 0x03882006083fa5b2 */ /* 0x0001240008000100 */
        /* <DEDUP_REMOVED lines=11> */
[----:B------:R0:W0:Y:S01]  /*0270*/  SYNCS.EXCH.64 URZ, [UR6+0x38840], UR4 ;  /* 0x03884004063f75b2 */ /* 0x0000220008000100 */
[----:B------:R0:W0:Y:S01]  /*0280*/  SYNCS.EXCH.64 URZ, [UR6+0x38838], UR4 ;  /* 0x03883804063f75b2 */ /* 0x0000220008000100 */
[----:B------:R0:W0:Y:S01]  /*0290*/  SYNCS.EXCH.64 URZ, [UR6+0x38848], UR4 ;  /* 0x03884804063f75b2 */ /* 0x0000220008000100 */
[----:B------:R-:W-:Y:S01]  /*02a0*/  NOP ;  /* 0x0000000000007918 */ /* 0x000fe20000000000 */
.L_x_978:
        /* <DEDUP_REMOVED lines=22> */
.L_x_979:
        /* <DEDUP_REMOVED lines=18> */
.L_x_980:
        /* <DEDUP_REMOVED lines=22> */
.L_x_981:
        /* <DEDUP_REMOVED lines=23> */
.L_x_982:
        /* <DEDUP_REMOVED lines=8> */
.L_x_984:
        /* <DEDUP_REMOVED lines=22> */
[----:B------:R-:W-:Y:S01]  /*09e0*/  ULOP3.LUT UR41, UR38, 0x1, URZ, 0xfc, !UPT ;  /* 0x0000000126297892 */ /* 0x000fe2000f8efc3f */
[----:B------:R-:W-:Y:S01]  /*09f0*/  IMAD.MOV.U32 R196, RZ, RZ, RZ ;  /* 0x000000ffffc47224 */ /* 0x000fe200078e00ff */
[----:B------:R-:W-:Y:S01]  /*0a00*/  SHF.R.S32.HI R3, RZ, 0x1f, R202 ;  /* 0x0000001fff037819 */ /* 0x000fe200000114ca */
[----:B------:R-:W-:-:S03]  /*0a10*/  UMOV UR36, URZ ;  /* 0x0000003f00247c82 */ /* 0x000fc60008000000 */
[CC--:B------:R-:W-:Y:S02]  /*0a20*/  LEA.HI R2, R3.reuse, R202.reuse, RZ, 0x4 ;  /* 0x000000ca03027211 */ /* 0x0c0fe400078f20ff */
[----:B------:R-:W-:Y:S02]  /*0a30*/  LEA.HI R4, R3, R202, RZ, 0x5 ;  /* 0x000000ca03047211 */ /* 0x000fe400078f28ff */
[----:B------:R-:W-:Y:S02]  /*0a40*/  SHF.R.S32.HI R5, RZ, 0x4, R2 ;  /* 0x00000004ff057819 */ /* 0x000fe40000011402 */
[C---:B------:R-:W-:Y:S02]  /*0a50*/  LOP3.LUT R7, R2.reuse, 0xfffffff0, RZ, 0xc0, !PT ;  /* 0xfffffff002077812 */ /* 0x040fe400078ec0ff */
[----:B------:R-:W-:Y:S02]  /*0a60*/  LEA.HI R0, R2, R5, RZ, 0x1 ;  /* 0x0000000502007211 */ /* 0x000fe400078f08ff */
[----:B------:R-:W-:Y:S01]  /*0a70*/  SHF.R.S32.HI R11, RZ, 0x5, R4 ;  /* 0x00000005ff0b7819 */ /* 0x000fe20000011404 */
[----:B------:R-:W-:Y:S01]  /*0a80*/  IMAD.IADD R6, R202, 0x1, -R7 ;  /* 0x00000001ca067824 */ /* 0x000fe200078e0a07 */
[----:B------:R-:W-:-:S02]  /*0a90*/  LOP3.LUT R0, R0, 0x1ffffffe, RZ, 0xc0, !PT ;  /* 0x1ffffffe00007812 */ /* 0x000fc400078ec0ff */
[----:B------:R-:W-:Y:S02]  /*0aa0*/  SHF.R.S32.HI R4, RZ, 0x1f, R4 ;  /* 0x0000001fff047819 */ /* 0x000fe40000011404 */
[----:B------:R-:W-:Y:S01]  /*0ab0*/  SHF.R.S32.HI R7, RZ, 0x1f, R6 ;  /* 0x0000001fff077819 */ /* 0x000fe20000011406 */
[----:B------:R-:W-:Y:S01]  /*0ac0*/  IMAD.IADD R8, R5, 0x1, -R0 ;  /* 0x0000000105087824 */ /* 0x000fe200078e0a00 */
[CC--:B------:R-:W-:Y:S02]  /*0ad0*/  LEA.HI R5, R3.reuse, R202.reuse, RZ, 0x2 ;  /* 0x000000ca03057211 */ /* 0x0c0fe400078f10ff */
[----:B------:R-:W-:Y:S02]  /*0ae0*/  LEA.HI R0, R3, R202, RZ, 0x7 ;  /* 0x000000ca03007211 */ /* 0x000fe400078f38ff */
[----:B------:R-:W-:Y:S02]  /*0af0*/  LOP3.LUT R9, R5, 0xfffffffc, RZ, 0xc0, !PT ;  /* 0xfffffffc05097812 */ /* 0x000fe400078ec0ff */
[----:B------:R-:W-:-:S02]  /*0b00*/  LOP3.LUT R5, R0, 0xffffff80, RZ, 0xc0, !PT ;  /* 0xffffff8000057812 */ /* 0x000fc400078ec0ff */
[----:B------:R-:W-:Y:S01]  /*0b10*/  LEA.HI R4, R4, R11, RZ, 0x2 ;  /* 0x0000000b04047211 */ /* 0x000fe200078f10ff */
[C---:B------:R-:W-:Y:S01]  /*0b20*/  IMAD.IADD R12, R202.reuse, 0x1, -R9 ;  /* 0x00000001ca0c7824 */ /* 0x040fe200078e0a09 */
[----:B------:R-:W-:Y:S01]  /*0b30*/  SHF.R.S32.HI R197, RZ, 0x7, R0 ;  /* 0x00000007ffc57819 */ /* 0x000fe20000011400 */
[----:B------:R-:W-:Y:S01]  /*0b40*/  IMAD.IADD R5, R202, 0x1, -R5 ;  /* 0x00000001ca057824 */ /* 0x000fe200078e0a05 */
[----:B------:R-:W-:Y:S02]  /*0b50*/  LOP3.LUT R4, R4, 0x3ffffc, RZ, 0xc0, !PT ;  /* 0x003ffffc04047812 */ /* 0x000fe400078ec0ff */
[----:B------:R-:W-:Y:S01]  /*0b60*/  LEA.HI R9, R12, R12, RZ, 0x1 ;  /* 0x0000000c0c097211 */ /* 0x000fe200078f08ff */
[----:B------:R-:W-:Y:S01]  /*0b70*/  IMAD R17, R197, 0x100, R6 ;  /* 0x00000100c5117824 */ /* 0x000fe200078e0206 */
[----:B------:R-:W-:Y:S01]  /*0b80*/  SHF.R.S32.HI R2, RZ, 0x1f, R5 ;  /* 0x0000001fff027819 */ /* 0x000fe20000011405 */
[----:B------:R-:W-:Y:S01]  /*0b90*/  IMAD.IADD R10, R11, 0x1, -R4 ;  /* 0x000000010b0a7824 */ /* 0x000fe200078e0a04 */
[----:B------:R-:W-:-:S02]  /*0ba0*/  LEA.HI R7, R7, R6, RZ, 0x3 ;  /* 0x0000000607077211 */ /* 0x000fc400078f18ff */
[-C--:B------:R-:W-:Y:S01]  /*0bb0*/  LEA.HI R4, R2, R5.reuse, RZ, 0x2 ;  /* 0x0000000502047211 */ /* 0x080fe200078f10ff */
[----:B------:R-:W-:Y:S01]  /*0bc0*/  IMAD R16, R10, 0x10, R17 ;  /* 0x000000100a107824 */ /* 0x000fe200078e0211 */
[----:B------:R-:W-:Y:S02]  /*0bd0*/  LOP3.LUT R13, R9, 0x1ffffffe, RZ, 0xc0, !PT ;  /* 0x1ffffffe090d7812 */ /* 0x000fe400078ec0ff */
[----:B------:R-:W-:Y:S02]  /*0be0*/  LOP3.LUT R9, R7, 0xfffffff8, RZ, 0xc0, !PT ;  /* 0xfffffff807097812 */ /* 0x000fe400078ec0ff */
[----:B------:R-:W-:Y:S01]  /*0bf0*/  LOP3.LUT R10, R4, 0x7ffffffc, RZ, 0xc0, !PT ;  /* 0x7ffffffc040a7812 */ /* 0x000fe200078ec0ff */
[----:B------:R-:W-:Y:S01]  /*0c00*/  IMAD.IADD R200, R12, 0x1, -R13 ;  /* 0x000000010cc87824 */ /* 0x000fe200078e0a0d */
[----:B------:R-:W-:Y:S01]  /*0c10*/  LEA.HI R3, R3, R202, RZ, 0x3 ;  /* 0x000000ca03037211 */ /* 0x000fe200078f18ff */
[----:B------:R-:W-:Y:S01]  /*0c20*/  IMAD.IADD R9, R6, 0x1, -R9 ;  /* 0x0000000106097824 */ /* 0x000fe200078e0a09 */
[----:B------:R-:W-:Y:S01]  /*0c30*/  LEA.HI R6, R2, R5, RZ, 0x5 ;  /* 0x0000000502067211 */ /* 0x000fe200078f28ff */
[----:B------:R-:W-:Y:S01]  /*0c40*/  IMAD.IADD R18, R5, 0x1, -R10 ;  /* 0x0000000105127824 */ /* 0x000fe200078e0a0a */
[--C-:B------:R-:W-:Y:S01]  /*0c50*/  SHF.R.S32.HI R2, RZ, 0x2, R4.reuse ;  /* 0x00000002ff027819 */ /* 0x100fe20000011404 */
[----:B------:R-:W-:Y:S01]  /*0c60*/  IMAD.SHL.U32 R10, R7, 0x40, RZ ;  /* 0x00000040070a7824 */ /* 0x000fe200078e00ff */
[----:B------:R-:W-:Y:S01]  /*0c70*/  SHF.R.S32.HI R5, RZ, 0x1f, R4 ;  /* 0x0000001fff057819 */ /* 0x000fe20000011404 */
[----:B------:R-:W-:Y:S01]  /*0c80*/  IMAD.SHL.U32 R4, R9, 0x40, RZ ;  /* 0x0000004009047824 */ /* 0x000fe200078e00ff */
[----:B------:R-:W-:Y:S01]  /*0c90*/  LOP3.LUT R193, R3, 0xfffffff8, RZ, 0xc0, !PT ;  /* 0xfffffff803c17812 */ /* 0x000fe200078ec0ff */
[----:B------:R-:W-:Y:S01]  /*0ca0*/  IMAD.SHL.U32 R7, R8, 0x8, RZ ;  /* 0x0000000808077824 */ /* 0x000fe200078e00ff */
[----:B------:R-:W-:Y:S01]  /*0cb0*/  LOP3.LUT R10, R10, 0x7ffffe00, RZ, 0xc0, !PT ;  /* 0x7ffffe000a0a7812 */ /* 0x000fe200078ec0ff */
[----:B------:R-:W-:Y:S01]  /*0cc0*/  IMAD.SHL.U32 R18, R18, 0x2, RZ ;  /* 0x0000000212127824 */ /* 0x000fe200078e00ff */
[----:B------:R-:W-:Y:S01]  /*0cd0*/  LOP3.LUT R4, R4, 0x1c0, RZ, 0xc0, !PT ;  /* 0x000001c004047812 */ /* 0x000fe200078ec0ff */
[--C-:B------:R-:W-:Y:S01]  /*0ce0*/  IMAD.U32 R201, R16, 0x40, R7.reuse ;  /* 0x0000004010c97824 */ /* 0x100fe200078e0007 */
[----:B------:R-:W-:Y:S01]  /*0cf0*/  LEA.HI R5, R5, R2, RZ, 0x3 ;  /* 0x0000000205057211 */ /* 0x000fe200078f18ff */
[----:B------:R-:W-:Y:S01]  /*0d00*/  IMAD R10, R11, 0x400, R10 ;  /* 0x000004000b0a7824 */ /* 0x000fe200078e020a */
[----:B------:R-:W-:Y:S01]  /*0d10*/  LOP3.LUT R7, R4, 0x8, R7, 0xf8, !PT ;  /* 0x0000000804077812 */ /* 0x000fe200078ef807 */
[----:B------:R-:W-:Y:S01]  /*0d20*/  IMAD.IADD R193, R202, 0x1, -R193 ;  /* 0x00000001cac17824 */ /* 0x000fe200078e0ac1 */
[----:B------:R-:W-:-:S02]  /*0d30*/  SHF.R.U32.HI R4, RZ, 0x3, R4 ;  /* 0x00000003ff047819 */ /* 0x000fc40000011604 */
[----:B------:R-:W-:Y:S01]  /*0d40*/  R2P PR, R9, 0x6 ;  /* 0x0000000609007804 */ /* 0x000fe20000000000 */
[----:B------:R-:W-:Y:S01]  /*0d50*/  IMAD.SHL.U32 R16, R193, 0x8, RZ ;  /* 0x00000008c1107824 */ /* 0x000fe200078e00ff */
[----:B------:R-:W-:Y:S02]  /*0d60*/  LOP3.LUT R7, R7, R4, RZ, 0x3c, !PT ;  /* 0x0000000407077212 */ /* 0x000fe400078e3cff */
[----:B------:R-:W-:Y:S01]  /*0d70*/  LEA.HI R0, R0, R197, RZ, 0x1 ;  /* 0x000000c500007211 */ /* 0x000fe200078f08ff */
[----:B------:R-:W-:Y:S01]  /*0d80*/  VIADD R192, R16, 0x40 ;  /* 0x0000004010c07836 */ /* 0x000fe20000000000 */
[----:B------:R-:W-:Y:S01]  /*0d90*/  LOP3.LUT R5, R5, 0xfffffff8, RZ, 0xc0, !PT ;  /* 0xfffffff805057812 */ /* 0x000fe200078ec0ff */
[----:B------:R-:W-:Y:S01]  /*0da0*/  IMAD.IADD R10, R10, 0x1, R7 ;  /* 0x000000010a0a7824 */ /* 0x000fe200078e0207 */
[----:B------:R-:W-:Y:S01]  /*0db0*/  LOP3.LUT R0, R0, 0xfffffe, RZ, 0xc0, !PT ;  /* 0x00fffffe00007812 */ /* 0x000fe200078ec0ff */
[----:B------:R-:W-:Y:S01]  /*0dc0*/  VIADD R191, R16, 0x80 ;  /* 0x0000008010bf7836 */ /* 0x000fe20000000000 */
[----:B------:R-:W-:Y:S01]  /*0dd0*/  IADD3 R5, R2, -R5, RZ ;  /* 0x8000000502057210 */ /* 0x000fe20007ffe0ff */
[----:B------:R-:W-:Y:S01]  /*0de0*/  VIADD R190, R16, 0xc0 ;  /* 0x000000c010be7836 */ /* 0x000fe20000000000 */
[----:B------:R-:W-:Y:S01]  /*0df0*/  LEA R22, R10, UR40, 0x1 ;  /* 0x000000280a167c11 */ /* 0x000fe2000f8e08ff */
[----:B------:R-:W-:Y:S01]  /*0e00*/  IMAD.IADD R0, R197, 0x1, -R0 ;  /* 0x00000001c5007824 */ /* 0x000fe200078e0a00 */
[----:B------:R-:W-:Y:S01]  /*0e10*/  SHF.R.S32.HI R6, RZ, 0x5, R6 ;  /* 0x00000005ff067819 */ /* 0x000fe20000011406 */
[----:B------:R-:W-:Y:S01]  /*0e20*/  VIADD R189, R16, 0x100 ;  /* 0x0000010010bd7836 */ /* 0x000fe20000000000 */
[----:B------:R-:W-:Y:S01]  /*0e30*/  SEL R184, R184, 0xffffffc0, !P2 ;  /* 0xffffffc0b8b87807 */ /* 0x000fe20005000000 */
[----:B------:R-:W-:Y:S01]  /*0e40*/  VIADD R185, R22, 0x36400 ;  /* 0x0003640016b97836 */ /* 0x000fe20000000000 */
[----:B------:R-:W-:Y:S01]  /*0e50*/  SHF.R.S32.HI R195, RZ, 0x3, R3 ;  /* 0x00000003ffc37819 */ /* 0x000fe20000011403 */
[----:B------:R-:W-:Y:S01]  /*0e60*/  VIADD R188, R16, 0x140 ;  /* 0x0000014010bc7836 */ /* 0x000fe20000000000 */
[----:B------:R-:W-:Y:S01]  /*0e70*/  SHF.L.U32 R19, R0, 0x8, RZ ;  /* 0x0000000800137819 */ /* 0x000fe200000006ff */
[C---:B------:R-:W-:Y:S01]  /*0e80*/  VIADD R199, R16.reuse, 0x180 ;  /* 0x0000018010c77836 */ /* 0x040fe20000000000 */
[----:B------:R-:W-:Y:S01]  /*0e90*/  SHF.R.S32.HI R209, RZ, 0x1f, R192 ;  /* 0x0000001fffd17819 */ /* 0x000fe200000114c0 */
[----:B------:R-:W-:Y:S01]  /*0ea0*/  VIADD R198, R16, 0x1c0 ;  /* 0x000001c010c67836 */ /* 0x000fe20000000000 */
[----:B------:R-:W-:Y:S01]  /*0eb0*/  SHF.R.S32.HI R208, RZ, 0x1f, R191 ;  /* 0x0000001fffd07819 */ /* 0x000fe200000114bf */
[----:B------:R-:W-:Y:S01]  /*0ec0*/  VIADD R23, R22, 0x36420 ;  /* 0x0003642016177836 */ /* 0x000fe20000000000 */
[----:B------:R-:W-:Y:S01]  /*0ed0*/  SHF.R.S32.HI R207, RZ, 0x1f, R190 ;  /* 0x0000001fffcf7819 */ /* 0x000fe200000114be */
[----:B------:R-:W-:Y:S01]  /*0ee0*/  IMAD R17, R6, 0x10, R5 ;  /* 0x0000001006117824 */ /* 0x000fe200078e0205 */
[----:B------:R-:W-:Y:S01]  /*0ef0*/  SHF.R.S32.HI R206, RZ, 0x1f, R189 ;  /* 0x0000001fffce7819 */ /* 0x000fe200000114bd */
[C---:B------:R-:W-:Y:S01]  /*0f00*/  @P1 VIADD R23, R185.reuse, 0xffffffe0 ;  /* 0xffffffe0b9171836 */ /* 0x040fe20000000000 */
[----:B------:R-:W-:Y:S01]  /*0f10*/  SHF.R.S32.HI R205, RZ, 0x1f, R188 ;  /* 0x0000001fffcd7819 */ /* 0x000fe200000114bc */
[----:B------:R-:W-:Y:S01]  /*0f20*/  IMAD.IADD R185, R185, 0x1, R184 ;  /* 0x00000001b9b97824 */ /* 0x000fe200078e02b8 */
[----:B------:R-:W-:Y:S01]  /*0f30*/  SHF.R.S32.HI R204, RZ, 0x1f, R199 ;  /* 0x0000001fffcc7819 */ /* 0x000fe200000114c7 */
[----:B------:R-:W-:Y:S01]  /*0f40*/  IMAD.MOV.U32 R6, RZ, RZ, R14 ;  /* 0x000000ffff067224 */ /* 0x000fe200078e000e */
[----:B------:R-:W-:Y:S01]  /*0f50*/  SHF.R.S32.HI R203, RZ, 0x1f, R198 ;  /* 0x0000001fffcb7819 */ /* 0x000fe200000114c6 */
[----:B------:R-:W-:-:S02]  /*0f60*/  IMAD.MOV.U32 R7, RZ, RZ, R15 ;  /* 0x000000ffff077224 */ /* 0x000fc400078e000f */
[----:B------:R-:W-:Y:S02]  /*0f70*/  IMAD.MOV.U32 R2, RZ, RZ, RZ ;  /* 0x000000ffff027224 */ /* 0x000fe400078e00ff */
[----:B------:R-:W-:Y:S02]  /*0f80*/  IMAD R200, R200, 0x8, R17 ;  /* 0x00000008c8c87824 */ /* 0x000fe400078e0211 */
[----:B------:R-:W-:-:S07]  /*0f90*/  IMAD.IADD R184, R184, 0x1, R23 ;  /* 0x00000001b8b87824 */ /* 0x000fce00078e0217 */
.L_x_1029:
[----:B0-----:R-:W0:Y:S01]  /*0fa0*/  LDC.64 R186, c[0x0][0xd88] ;  /* 0x00036200ffba7b82 */ /* 0x001e220000000a00 */
[----:B------:R-:W-:Y:S01]  /*0fb0*/  ULDC.64 UR6, c[0x0][0xb20] ;  /* 0x0002c80000067ab9 */ /* 0x000fe20000000a00 */
[----:B------:R-:W-:Y:S01]  /*0fc0*/  IMAD.MOV.U32 R3, RZ, RZ, RZ ;  /* 0x000000ffff037224 */ /* 0x000fe200078e00ff */
[----:B------:R-:W-:Y:S01]  /*0fd0*/  ULDC.64 UR8, c[0x0][0xb18] ;  /* 0x0002c60000087ab9 */ /* 0x000fe20000000a00 */
[----:B------:R-:W-:Y:S01]  /*0fe0*/  ULDC UR5, c[0x0][0x424] ;  /* 0x0001090000057ab9 */ /* 0x000fe20000000800 */
[----:B0-----:R-:W-:-:S06]  /*0ff0*/  IMAD.WIDE R186, R7, 0x4, R186 ;  /* 0x0000000407ba7825 */ /* 0x001fcc00078e02ba */
[----:B--2---:R-:W2:Y:S01]  /*1000*/  LDG.E R186, desc[UR44][R186.64] ;  /* 0x0000002cbaba7981 */ /* 0x004ea2000c1e1900 */
[----:B------:R-:W-:-:S04]  /*1010*/  ISETP.NE.U32.AND P0, PT, RZ, UR6, PT ;  /* 0x00000006ff007c0c */ /* 0x000fc8000bf05070 */
[----:B------:R-:W-:Y:S02]  /*1020*/  ISETP.NE.AND.EX P0, PT, RZ, UR7, PT, P0 ;  /* 0x00000007ff007c0c */ /* 0x000fe4000bf05300 */
[----:B--2---:R-:W-:-:S11]  /*1030*/  SHF.R.S32.HI R194, RZ, 0x1f, R186 ;  /* 0x0000001fffc27819 */ /* 0x004fd600000114ba */
[----:B----4-:R-:W-:-:S04]  /*1040*/  @P0 LEA R4, P1, R186, UR6, 0x2 ;  /* 0x00000006ba040c11 */ /* 0x010fc8000f8210ff */
[----:B------:R-:W-:Y:S01]  /*1050*/  @P0 LEA.HI.X R5, R186, UR7, R194, 0x2, P1 ;  /* 0x00000007ba050c11 */ /* 0x000fe200088f14c2 */
[----:B------:R-:W-:-:S04]  /*1060*/  ULDC.64 UR6, c[0x0][0x418] ;  /* 0x0001060000067ab9 */ /* 0x000fc80000000a00 */
[----:B------:R0:W5:Y:S01]  /*1070*/  @P0 LDG.E R3, desc[UR44][R4.64] ;  /* 0x0000002c04030981 */ /* 0x000162000c1e1900 */
[----:B------:R-:W-:Y:S01]  /*1080*/  ISETP.NE.U32.AND P0, PT, RZ, UR8, PT ;  /* 0x00000008ff007c0c */ /* 0x000fe2000bf05070 */
[----:B------:R-:W-:-:S03]  /*1090*/  UISETP.NE.U32.AND UP0, UPT, UR6, URZ, UPT ;  /* 0x0000003f0600728c */ /* 0x000fc6000bf05070 */
[----:B------:R-:W-:Y:S01]  /*10a0*/  ISETP.NE.AND.EX P0, PT, RZ, UR9, PT, P0 ;  /* 0x00000009ff007c0c */ /* 0x000fe2000bf05300 */
[----:B------:R-:W-:Y:S01]  /*10b0*/  UISETP.NE.AND.EX UP0, UPT, UR7, URZ, UPT, UP0 ;  /* 0x0000003f0700728c */ /* 0x000fe2000bf05300 */
[----:B------:R-:W-:-:S03]  /*10c0*/  ULDC UR6, c[0x0][0x2f0] ;  /* 0x0000bc0000067ab9 */ /* 0x000fc60000000800 */
[----:B------:R-:W-:-:S04]  /*10d0*/  USEL UR5, UR5, 0x1, UP0 ;  /* 0x0000000105057887 */ /* 0x000fc80008000000 */
[----:B------:R-:W-:-:S04]  /*10e0*/  UIMAD UR5, UR5, UR6, URZ ;  /* 0x00000006050572a4 */ /* 0x000fc8000f8e023f */
[C---:B0-----:R-:W-:Y:S02]  /*10f0*/  @P0 LEA R4, P1, R186.reuse, UR8, 0x2 ;  /* 0x00000008ba040c11 */ /* 0x041fe4000f8210ff */
[----:B------:R-:W-:Y:S02]  /*1100*/  IMAD.U32 R168, RZ, RZ, UR5 ;  /* 0x00000005ffa87e24 */ /* 0x000fe4000f8e00ff */
[----:B------:R-:W-:-:S05]  /*1110*/  @P0 LEA.HI.X R5, R186, UR9, R194, 0x2, P1 ;  /* 0x00000009ba050c11 */ /* 0x000fca00088f14c2 */
[----:B------:R0:W5:Y:S01]  /*1120*/  @P0 LDG.E R168, desc[UR44][R4.64] ;  /* 0x0000002c04a80981 */ /* 0x000162000c1e1900 */
[----:B------:R-:W-:Y:S01]  /*1130*/  UMOV UR42, UR4 ;  /* 0x00000004002a7c82 */ /* 0x000fe20008000000 */
[----:B-1-3--:R-:W-:Y:S05]  /*1140*/  @P0 BRA `(.L_x_985) ;  /* 0x0000000000240947 */ /* 0x00afea0003800000 */
[----:B------:R-:W-:Y:S02]  /*1150*/  ULDC.64 UR4, c[0x0][0xb00] ;  /* 0x0002c00000047ab9 */ /* 0x000fe40000000a00 */
[----:B------:R-:W-:-:S04]  /*1160*/  ISETP.NE.U32.AND P0, PT, RZ, UR4, PT ;  /* 0x00000004ff007c0c */ /* 0x000fc8000bf05070 */
[----:B------:R-:W-:-:S13]  /*1170*/  ISETP.NE.AND.EX P0, PT, RZ, UR5, PT, P0 ;  /* 0x00000005ff007c0c */ /* 0x000fda000bf05300 */
[----:B------:R-:W-:Y:S05]  /*1180*/  @!P0 BRA `(.L_x_985) ;  /* 0x0000000000148947 */ /* 0x000fea0003800000 */
[----:B0-----:R-:W0:Y:S02]  /*1190*/  LDC.64 R4, c[0x0][0xb00] ;  /* 0x0002c000ff047b82 */ /* 0x001e240000000a00 */
[----:B0-----:R-:W-:-:S05]  /*11a0*/  IMAD.WIDE R4, R186, 0x4, R4 ;  /* 0x00000004ba047825 */ /* 0x001fca00078e0204 */
[----:B-----5:R-:W2:Y:S04]  /*11b0*/  LDG.E R168, desc[UR44][R4.64] ;  /* 0x0000002c04a87981 */ /* 0x020ea8000c1e1900 */
[----:B------:R-:W2:Y:S02]  /*11c0*/  LDG.E R7, desc[UR44][R4.64+0x4] ;  /* 0x0000042c04077981 */ /* 0x000ea4000c1e1900 */
[----:B--2---:R-:W-:-:S07]  /*11d0*/  IMAD.IADD R168, R7, 0x1, -R168 ;  /* 0x0000000107a87824 */ /* 0x004fce00078e0aa8 */
.L_x_985:
[----:B------:R-:W-:Y:S01]  /*11e0*/  UISETP.NE.AND UP0, UPT, UR37, 0x1, UPT ;  /* 0x000000012500788c */ /* 0x000fe2000bf05270 */
[----:B-----5:R-:W-:Y:S01]  /*11f0*/  IMAD.IADD R168, R168, 0x1, -R3 ;  /* 0x00000001a8a87824 */ /* 0x020fe200078e0a03 */
[----:B------:R-:W-:Y:S01]  /*1200*/  CS2R R166, SRZ ;  /* 0x0000000000a67805 */ /* 0x000fe2000001ff00 */
[----:B------:R-:W-:Y:S01]  /*1210*/  IMAD.MOV.U32 R187, RZ, RZ, R6 ;  /* 0x000000ffffbb7224 */ /* 0x000fe200078e0006 */
[----:B------:R-:W-:Y:S01]  /*1220*/  CS2R R164, SRZ ;  /* 0x0000000000a47805 */ /* 0x000fe2000001ff00 */
[----:B------:R-:W-:Y:S01]  /*1230*/  VIADD R0, R168, 0x3f ;  /* 0x0000003fa8007836 */ /* 0x000fe20000000000 */
[----:B------:R-:W-:Y:S01]  /*1240*/  PLOP3.LUT P0, PT, PT, PT, UP0, 0x80, 0x0 ;  /* 0x000000000000781c */ /* 0x000fe20003f0f008 */
[----:B------:R-:W-:Y:S01]  /*1250*/  IMAD.MOV.U32 R150, RZ, RZ, RZ ;  /* 0x000000ffff967224 */ /* 0x000fe200078e00ff */
[----:B------:R-:W-:Y:S02]  /*1260*/  CS2R R148, SRZ ;  /* 0x0000000000947805 */ /* 0x000fe4000001ff00 */
[----:B------:R-:W-:-:S02]  /*1270*/  CS2R R146, SRZ ;  /* 0x0000000000927805 */ /* 0x000fc4000001ff00 */
[----:B------:R-:W-:Y:S02]  /*1280*/  SHF.R.S32.HI R3, RZ, 0x1f, R0 ;  /* 0x0000001fff037819 */ /* 0x000fe40000011400 */
[----:B------:R-:W-:Y:S02]  /*1290*/  CS2R R144, SRZ ;  /* 0x0000000000907805 */ /* 0x000fe4000001ff00 */
[----:B------:R-:W-:Y:S02]  /*12a0*/  CS2R R142, SRZ ;  /* 0x00000000008e7805 */ /* 0x000fe4000001ff00 */
[----:B------:R-:W-:Y:S02]  /*12b0*/  CS2R R140, SRZ ;  /* 0x00000000008c7805 */ /* 0x000fe4000001ff00 */
[----:B------:R-:W-:Y:S01]  /*12c0*/  LEA.HI R3, R3, R0, RZ, 0x6 ;  /* 0x0000000003037211 */ /* 0x000fe200078f30ff */
[----:B------:R-:W-:Y:S01]  /*12d0*/  IMAD.MOV.U32 R0, RZ, RZ, RZ ;  /* 0x000000ffff007224 */ /* 0x000fe200078e00ff */
        /* <DEDUP_REMOVED lines=55> */
[----:B------:R-:W-:Y:S02]  /*1650*/  CS2R R10, SRZ ;  /* 0x00000000000a7805 */ /* 0x000fe4000001ff00 */
[----:B------:R-:W-:Y:S01]  /*1660*/  MOV R20, RZ ;  /* 0x000000ff00147202 */ /* 0x000fe20000000f00 */
[----:B------:R-:W-:Y:S01]  /*1670*/  IMAD.MOV.U32 R27, RZ, RZ, RZ ;  /* 0x000000ffff1b7224 */ /* 0x000fe200078e00ff */
[----:B------:R-:W-:-:S02]  /*1680*/  CS2R R8, SRZ ;  /* 0x0000000000087805 */ /* 0x000fc4000001ff00 */
[----:B------:R-:W-:Y:S01]  /*1690*/  SHF.R.S32.HI R176, RZ, 0x6, R3 ;  /* 0x00000006ffb07819 */ /* 0x000fe20000011403 */
[----:B------:R-:W-:Y:S06]  /*16a0*/  @!P0 BRA `(.L_x_986) ;  /* 0x0000001400d88947 */ /* 0x000fec0003800000 */
[----:B------:R-:W-:Y:S02]  /*16b0*/  ISETP.GE.AND P1, PT, R168, 0x1, PT ;  /* 0x00000001a800780c */ /* 0x000fe40003f26270 */
[----:B------:R-:W-:-:S11]  /*16c0*/  PLOP3.LUT P0, PT, PT, PT, PT, 0x80, 0x0 ;  /* 0x000000000000781c */ /* 0x000fd60003f0f070 */
[----:B------:R-:W-:Y:S05]  /*16d0*/  @!P1 BRA `(.L_x_987) ;  /* 0x0000007800f09947 */ /* 0x000fea0003800000 */
[----:B------:R-:W1:Y:S01]  /*16e0*/  SHFL.IDX PT, R0, R197, RZ, 0x1f ;  /* 0x00001fffc5007589 */ /* 0x000e6200000e0000 */
[----:B------:R-:W-:Y:S01]  /*16f0*/  UMOV UR7, 0x40000040 ;  /* 0x4000004000077882 */ /* 0x000fe20000000000 */
[----:B------:R-:W-:Y:S01]  /*1700*/  UMOV UR13, 0x40000040 ;  /* 0x40000040000d7882 */ /* 0x000fe20000000000 */
[----:B------:R-:W-:Y:S01]  /*1710*/  UMOV UR15, 0x40000040 ;  /* 0x40000040000f7882 */ /* 0x000fe20000000000 */
[----:B------:R-:W-:Y:S01]  /*1720*/  BAR.SYNC.DEFER_BLOCKING 0xe, 0x100 ;  /* 0x0384000000007b1d */ /* 0x000fe20000010000 */
[----:B------:R-:W-:-:S05]  /*1730*/  UISETP.NE.AND UP0, UPT, UR41, 0x3, UPT ;  /* 0x000000032900788c */ /* 0x000fca000bf05270 */
[----:B------:R-:W-:Y:S01]  /*1740*/  UMOV UR17, 0x40000040 ;  /* 0x4000004000117882 */ /* 0x000fe20000000000 */
[----:B------:R-:W-:Y:S01]  /*1750*/  UMOV UR19, 0x40000040 ;  /* 0x4000004000137882 */ /* 0x000fe20000000000 */
[----:B------:R-:W-:Y:S01]  /*1760*/  UMOV UR9, 0x40000040 ;  /* 0x4000004000097882 */ /* 0x000fe20000000000 */
[----:B------:R-:W-:Y:S01]  /*1770*/  UMOV UR11, 0x40000040 ;  /* 0x40000040000b7882 */ /* 0x000fe20000000000 */
[----:B------:R-:W-:Y:S02]  /*1780*/  PLOP3.LUT P1, PT, PT, PT, UP0, 0x80, 0x0 ;  /* 0x000000000000781c */ /* 0x000fe40003f2f008 */
[----:B-1----:R-:W-:Y:S01]  /*1790*/  R2UR UR4, R0 ;  /* 0x00000000000472ca */ /* 0x002fe200000e0000 */
        /* <DEDUP_REMOVED lines=15> */
[----:B------:R-:W-:Y:S01]  /*1890*/  ULEA UR6, UR36, UR20, 0xc ;  /* 0x0000001424067291 */ /* 0x000fe2000f8e603f */
[----:B------:R-:W-:Y:S01]  /*18a0*/  UMOV UR5, 0x40000040 ;  /* 0x4000004000057882 */ /* 0x000fe20000000000 */
[----:B------:R-:W-:Y:S02]  /*18b0*/  UIADD3 UR8, UR4, 0x6, URZ ;  /* 0x0000000604087890 */ /* 0x000fe4000fffe03f */
[----:B------:R-:W-:Y:S02]  /*18c0*/  UIADD3 UR14, UR6, 0x80, URZ ;  /* 0x00000080060e7890 */ /* 0x000fe4000fffe03f */
[----:B------:R-:W-:-:S03]  /*18d0*/  UIADD3 UR18, UR6, 0x100, URZ ;  /* 0x0000010006127890 */ /* 0x000fc6000fffe03f */
[----:B------:R-:W-:Y:S01]  /*18e0*/  HGMMA.64x256x16.F32 R24, gdesc[UR4].tnspB, RZ, !UPT, gsb0 ;  /* 0x43e00000041879f0 */ /* 0x000fe2000c0008ff */
[----:B------:R-:W-:Y:S02]  /*18f0*/  UIADD3 UR10, UR6, 0x180, URZ ;  /* 0x00000180060a7890 */ /* 0x000fe4000fffe03f */
        /* <DEDUP_REMOVED lines=16> */
.L_x_988:
[----:B------:R-:W-:Y:S01]  /*1a00*/  ULEA UR6, UR36, UR40, 0x3 ;  /* 0x0000002824067291 */ /* 0x000fe2000f8e183f */
[----:B------:R-:W-:-:S03]  /*1a10*/  ISETP.GE.AND P0, PT, R168, 0x41, PT ;  /* 0x00000041a800780c */ /* 0x000fc60003f06270 */
[----:B------:R-:W-:-:S04]  /*1a20*/  UIADD3 UR6, UR6, 0x38860, URZ ;  /* 0x0003886006067890 */ /* 0x000fc8000fffe03f */
[----:B------:R-:W-:-:S09]  /*1a30*/  UPRMT UR6, UR39, 0x654, UR6 ;  /* 0x0000065427067896 */ /* 0x000fd20008000006 */
[----:B------:R-:W-:Y:S01]  /*1a40*/  SYNCS.ARRIVE.TRANS64.RED.A1T0 RZ, [UR6], RZ ;  /* 0x000000ffffff79a7 */ /* 0x000fe20008100406 */
[----:B------:R-:W-:Y:S05]  /*1a50*/  @!P0 BRA `(.L_x_989) ;  /* 0x0000000800b48947 */ /* 0x000fea0003800000 */
[----:B------:R-:W-:-:S07]  /*1a60*/  VIADD R176, R176, 0xfffffffe ;  /* 0xfffffffeb0b07836 */ /* 0x000fce0000000000 */
.L_x_991:
        /* <DEDUP_REMOVED lines=16> */
[----:B------:R-:W1:Y:S01]  /*1b70*/  LDS R3, [R0+0x38400] ;  /* 0x0384000000037984 */ /* 0x000e620000000800 */
[----:B------:R-:W-:-:S03]  /*1b80*/  UIADD3 UR10, UR6, 0x180, URZ ;  /* 0x00000180060a7890 */ /* 0x000fc6000fffe03f */
[----:B0-----:R-:W0:Y:S01]  /*1b90*/  LDS R4, [R0+0x38420] ;  /* 0x0384200000047984 */ /* 0x001e220000000800 */
        /* <DEDUP_REMOVED lines=129> */
[----:B------:R-:W-:Y:S01]  /*23b0*/  HGMMA.64x256x16.F32 R24, gdesc[UR4].tnspB, R24, gsb0 ;  /* 0x43e00000041879f0 */ /* 0x000fe20008000818 */
[----:B------:R-:W-:-:S06]  /*23c0*/  USEL UR6, URZ, 0x1, UP0 ;  /* 0x000000013f067887 */ /* 0x000fcc0008000000 */
[----:B------:R-:W-:Y:S01]  /*23d0*/  LOP3.LUT R2, R2, UR6, RZ, 0x3c, !PT ;  /* 0x0000000602027c12 */ /* 0x000fe2000f8e3cff */
[----:B------:R-:W-:Y:S02]  /*23e0*/  WARPGROUP.DEPBAR.LE gsb0, 0x0 ;  /* 0x00008000000079c5 */ /* 0x000fe40000010000 */
[----:B------:R-:W-:-:S15]  /*23f0*/  WARPGROUP.ARRIVE ;  /* 0x00000000000079c5 */ /* 0x000fde0000000000 */
[----:B------:R-:W-:-:S03]  /*2400*/  NOP ;  /* 0x0000000000007918 */ /* 0x000fc60000000000 */
        /* <DEDUP_REMOVED lines=13> */
.L_x_990:
[----:B------:R-:W-:-:S04]  /*24e0*/  ULEA UR6, UR36, UR40, 0x3 ;  /* 0x0000002824067291 */ /* 0x000fc8000f8e183f */
[----:B------:R-:W-:-:S04]  /*24f0*/  UIADD3 UR6, UR6, 0x38860, URZ ;  /* 0x0003886006067890 */ /* 0x000fc8000fffe03f */
[----:B------:R-:W-:-:S09]  /*2500*/  UPRMT UR6, UR39, 0x654, UR6 ;  /* 0x0000065427067896 */ /* 0x000fd20008000006 */
[----:B------:R-:W-:Y:S01]  /*2510*/  SYNCS.ARRIVE.TRANS64.RED.A1T0 RZ, [UR6], RZ ;  /* 0x000000ffffff79a7 */ /* 0x000fe20008100406 */
[----:B------:R-:W-:Y:S05]  /*2520*/  @P0 BRA `(.L_x_991) ;  /* 0xfffffff400500947 */ /* 0x000fea000383ffff */
.L_x_989:
[----:B------:R-:W-:Y:S01]  /*2530*/  BAR.SYNC.DEFER_BLOCKING 0xe, 0x100 ;  /* 0x0384000000007b1d */ /* 0x000fe20000010000 */
[----:B------:R-:W-:Y:S01]  /*2540*/  IMAD.U32 R0, RZ, RZ, UR36 ;  /* 0x00000024ff007e24 */ /* 0x000fe2000f8e00ff */
[----:B------:R-:W-:Y:S01]  /*2550*/  UIADD3 UR36, UR36, 0x1, URZ ;  /* 0x0000000124247890 */ /* 0x000fe2000fffe03f */
[----:B------:R-:W-:Y:S02]  /*2560*/  PLOP3.LUT P0, PT, PT, PT, PT, 0x8, 0x0 ;  /* 0x000000000000781c */ /* 0x000fe40003f0e170 */
[----:B------:R-:W-:Y:S01]  /*2570*/  IMAD R0, R0, 0x40, R17 ;  /* 0x0000004000007824 */ /* 0x000fe200078e0211 */
[----:B------:R-:W-:-:S04]  /*2580*/  UISETP.NE.AND UP0, UPT, UR36, 0x2, UPT ;  /* 0x000000022400788c */ /* 0x000fc8000bf05270 */
[----:B0-----:R-:W-:Y:S01]  /*2590*/  LEA R4, R0, UR40, 0x2 ;  /* 0x0000002800047c11 */ /* 0x001fe2000f8e10ff */
        /* <DEDUP_REMOVED lines=135> */
.L_x_986:
[----:B------:R-:W-:Y:S02]  /*2e10*/  ISETP.GE.AND P1, PT, R168, 0x1, PT ;  /* 0x00000001a800780c */ /* 0x000fe40003f26270 */
[----:B------:R-:W-:-:S11]  /*2e20*/  PLOP3.LUT P0, PT, PT, PT, PT, 0x80, 0x0 ;  /* 0x000000000000781c */ /* 0x000fd60003f0f070 */
[----:B------:R-:W-:Y:S05]  /*2e30*/  @!P1 BRA `(.L_x_987) ;  /* 0x0000006400189947 */ /* 0x000fea0003800000 */
[----:B------:R-:W1:Y:S02]  /*2e40*/  SHFL.IDX PT, R0, R197, RZ, 0x1f ;  /* 0x00001fffc5007589 */ /* 0x000e6400000e0000 */
[----:B-1----:R-:W-:-:S13]  /*2e50*/  R2UR UR4, R0 ;  /* 0x00000000000472ca */ /* 0x002fda00000e0000 */
        /* <DEDUP_REMOVED lines=14> */
[----:B0-----:R-:W-:Y:S01]  /*2f40*/  IMAD.U32 R4, RZ, RZ, UR4 ;  /* 0x00000004ff047e24 */ /* 0x001fe2000f8e00ff */
[----:B------:R0:W1:Y:S01]  /*2f50*/  LDC.64 R14, c[0x4][R0] ;  /* 0x01000000000e7b82 */ /* 0x0000620000000a00 */
[----:B------:R-:W-:Y:S01]  /*2f60*/  IMAD.U32 R5, RZ, RZ, UR5 ;  /* 0x00000005ff057e24 */ /* 0x000fe2000f8e00ff */
[----:B------:R-:W-:Y:S01]  /*2f70*/  ULDC.64 UR4, c[0x4][0x98] ;  /* 0x0100260000047ab9 */ /* 0x000fe20000000a00 */
        /* <DEDUP_REMOVED lines=9> */
.L_x_992:
[----:B------:R-:W-:-:S04]  /*3010*/  LEA.HI R0, R196, R196, RZ, 0x1 ;  /* 0x000000c4c4007211 */ /* 0x000fc800078f08ff */
[----:B------:R-:W-:Y:S02]  /*3020*/  LOP3.LUT R3, R0, 0xfffffffe, RZ, 0xc0, !PT ;  /* 0xfffffffe00037812 */ /* 0x000fe400078ec0ff */
[----:B------:R-:W-:-:S03]  /*3030*/  MOV R0, UR41 ;  /* 0x0000002900007c02 */ /* 0x000fc60008000f00 */
[----:B------:R-:W-:Y:S01]  /*3040*/  IMAD.IADD R3, R196, 0x1, -R3 ;  /* 0x00000001c4037824 */ /* 0x000fe200078e0a03 */
[----:B------:R-:W-:-:S04]  /*3050*/  ISETP.NE.AND P0, PT, R0, 0x3, PT ;  /* 0x000000030000780c */ /* 0x000fc80003f05270 */
[----:B------:R-:W-:-:S04]  /*3060*/  SHF.L.U32 R3, R3, 0x1f, RZ ;  /* 0x0000001f03037819 */ /* 0x000fc800000006ff */
[----:B------:R-:W1:Y:S02]  /*3070*/  SYNCS.PHASECHK.TRANS64.TRYWAIT P1, [UR40+0x38800], R3 ;  /* 0x03880003ff0075a7 */ /* 0x000e640008020168 */
[----:B-1----:R-:W-:Y:S05]  /*3080*/  @!P1 BRA `(.L_x_993) ;  /* 0x000000f000cc9947 */ /* 0x002fea0003800000 */
.L_x_1120:
[----:B------:R-:W-:Y:S05]  /*3090*/  @!P0 BRA `(.L_x_994) ;  /* 0x0000000000048947 */ /* 0x000fea0003800000 */
[----:B------:R-:W-:Y:S01]  /*30a0*/  BPT.TRAP 0x1 ;  /* 0x000000040000795c */ /* 0x000fe20000300000 */
.L_x_994:
[----:B0-----:R-:W-:Y:S01]  /*30b0*/  IMAD.U32 R5, RZ, RZ, UR36 ;  /* 0x00000024ff057e24 */ /* 0x001fe2000f8e00ff */
[----:B------:R-:W-:-:S04]  /*30c0*/  SHF.L.U32 R4, R2, 0x1f, RZ ;  /* 0x0000001f02047819 */ /* 0x000fc800000006ff */
[----:B------:R-:W-:-:S04]  /*30d0*/  LEA R5, R5, UR40, 0x3 ;  /* 0x0000002805057c11 */ /* 0x000fc8000f8e18ff */
[----:B------:R0:W2:Y:S01]  /*30e0*/  SYNCS.PHASECHK.TRANS64.TRYWAIT P1, [R5+URZ+0x38830], R4 ;  /* 0x03883004050075a7 */ /* 0x0000a2000802017f */
[----:B------:R-:W-:Y:S05]  /*30f0*/  @!P0 BRA `(.L_x_995) ;  /* 0x0000000000048947 */ /* 0x000fea0003800000 */
[----:B------:R-:W-:Y:S01]  /*3100*/  BPT.TRAP 0x1 ;  /* 0x000000040000795c */ /* 0x000fe20000300000 */
.L_x_995:
[----:B--2---:R-:W-:Y:S05]  /*3110*/  @P1 BRA `(.L_x_996) ;  /* 0x0000000000081947 */ /* 0x004fea0003800000 */
[----:B------:R-:W2:Y:S02]  /*3120*/  SYNCS.PHASECHK.TRANS64.TRYWAIT P1, [R5+URZ+0x38830], R4 ;  /* 0x03883004050075a7 */ /* 0x000ea4000802017f */
[----:B--2---:R-:W-:Y:S05]  /*3130*/  @!P1 BRA `(.L_x_997) ;  /* 0x000000f000b89947 */ /* 0x004fea0003800000 */
.L_x_996:
[----:B------:R-:W-:-:S04]  /*3140*/  UIADD3 UR4, UR40, 0x22400, URZ ;  /* 0x0002240028047890 */ /* 0x000fc8000fffe03f */
[----:B------:R-:W-:-:S04]  /*3150*/  USHF.R.U32.HI UR4, URZ, 0x4, UR4 ;  /* 0x000000043f047899 */ /* 0x000fc80008011604 */
[----:B------:R-:W-:-:S06]  /*3160*/  ULOP3.LUT UR4, UR4, 0x3fff, URZ, 0xc0, !UPT ;  /* 0x00003fff04047892 */ /* 0x000fcc000f8ec03f */
[----:B-1----:R-:W-:Y:S01]  /*3170*/  IMAD.U32 R0, RZ, RZ, UR4 ;  /* 0x00000004ff007e24 */ /* 0x002fe2000f8e00ff */
        /* <DEDUP_REMOVED lines=34> */
[----:B------:R-:W1:Y:S02]  /*33a0*/  SYNCS.PHASECHK.TRANS64.TRYWAIT P1, [UR40+0x38810], R3 ;  /* 0x03881003ff0075a7 */ /* 0x000e640008020168 */
[----:B-1----:R-:W-:Y:S05]  /*33b0*/  @!P1 BRA `(.L_x_998) ;  /* 0x000000f0002c9947 */ /* 0x002fea0003800000 */
.L_x_1121:
[----:B------:R-:W-:Y:S05]  /*33c0*/  @!P0 BRA `(.L_x_999) ;  /* 0x0000000000048947 */ /* 0x000fea0003800000 */
[----:B------:R-:W-:Y:S01]  /*33d0*/  BPT.TRAP 0x1 ;  /* 0x000000040000795c */ /* 0x000fe20000300000 */
.L_x_999:
[----:B------:R3:W4:Y:S01]  /*33e0*/  SYNCS.PHASECHK.TRANS64.TRYWAIT P1, [R5+URZ+0x38850], R4 ;  /* 0x03885004050075a7 */ /* 0x000722000802017f */
[----:B------:R-:W-:Y:S05]  /*33f0*/  @!P0 BRA `(.L_x_1000) ;  /* 0x0000000000048947 */ /* 0x000fea0003800000 */
[----:B------:R-:W-:Y:S01]  /*3400*/  BPT.TRAP 0x1 ;  /* 0x000000040000795c */ /* 0x000fe20000300000 */
.L_x_1000:
[----:B----4-:R-:W-:Y:S05]  /*3410*/  @P1 BRA `(.L_x_1001) ;  /* 0x0000000000081947 */ /* 0x010fea0003800000 */
[----:B------:R-:W4:Y:S02]  /*3420*/  SYNCS.PHASECHK.TRANS64.TRYWAIT P1, [R5+URZ+0x38850], R4 ;  /* 0x03885004050075a7 */ /* 0x000f24000802017f */
[----:B----4-:R-:W-:Y:S05]  /*3430*/  @!P1 BRA `(.L_x_1002) ;  /* 0x000000f000249947 */ /* 0x010fea0003800000 */
.L_x_1001:
[----:B------:R-:W-:Y:S01]  /*3440*/  UIADD3 UR4, UR40, 0x400, URZ ;  /* 0x0000040028047890 */ /* 0x000fe2000fffe03f */
[----:B------:R-:W-:Y:S01]  /*3450*/  WARPGROUP.ARRIVE ;  /* 0x00000000000079c5 */ /* 0x000fe20000000000 */
[----:B------:R-:W-:-:S05]  /*3460*/  UIADD3 UR5, UR40, 0x26400, URZ ;  /* 0x0002640028057890 */ /* 0x000fca000fffe03f */
[----:B-1----:R-:W1:Y:S01]  /*3470*/  S2R R3, SR_TID.X ;  /* 0x0000000000037919 */ /* 0x002e620000002100 */
        /* <DEDUP_REMOVED lines=18> */
[----:B-1----:R-:W-:-:S06]  /*35a0*/  SHF.R.U32.HI R3, RZ, 0x7, R3 ;  /* 0x00000007ff037819 */ /* 0x002fcc0000011603 */
[----:B------:R-:W1:Y:S02]  /*35b0*/  SHFL.IDX PT, R3, R3, RZ, 0x1f ;  /* 0x00001fff03037589 */ /* 0x000e6400000e0000 */
[----:B-1----:R-:W-:-:S13]  /*35c0*/  R2UR UR7, R3 ;  /* 0x00000000030772ca */ /* 0x002fda00000e0000 */
        /* <DEDUP_REMOVED lines=251> */
.L_x_1003:
        /* <DEDUP_REMOVED lines=8> */
[----:B------:R-:W1:Y:S01]  /*4600*/  MUFU.TANH R24, R24 ;  /* 0x0000001800187308 */ /* 0x000e620000002400 */
[----:B------:R-:W-:Y:S01]  /*4610*/  IADD3 R3, -R18, 0x40, R3 ;  /* 0x0000004012037810 */ /* 0x000fe20007ffe103 */
[----:B------:R-:W-:Y:S01]  /*4620*/  FMUL.FTZ R33, R33, UR5 ;  /* 0x0000000521217c20 */ /* 0x000fe20008410000 */
[----:B------:R-:W-:Y:S01]  /*4630*/  FMUL.FTZ R27, R27, UR5 ;  /* 0x000000051b1b7c20 */ /* 0x000fe20008410000 */
[----:B------:R-:W-:Y:S01]  /*4640*/  FMUL.FTZ R36, R36, UR5 ;  /* 0x0000000524247c20 */ /* 0x000fe20008410000 */
[C---:B------:R-:W-:Y:S01]  /*4650*/  ISETP.GT.AND P5, PT, R3.reuse, RZ, PT ;  /* 0x000000ff0300720c */ /* 0x040fe20003fa4270 */
[----:B------:R-:W-:Y:S01]  /*4660*/  FMUL.FTZ R30, R30, UR5 ;  /* 0x000000051e1e7c20 */ /* 0x000fe20008410000 */
[C---:B------:R-:W-:Y:S01]  /*4670*/  ISETP.GT.AND P4, PT, R3.reuse, 0x1, PT ;  /* 0x000000010300780c */ /* 0x040fe20003f84270 */
[----:B------:R-:W5:Y:S01]  /*4680*/  MUFU.TANH R25, R25 ;  /* 0x0000001900197308 */ /* 0x000f620000002400 */
[----:B------:R-:W-:Y:S01]  /*4690*/  ISETP.GT.AND P3, PT, R3, 0x8, PT ;  /* 0x000000080300780c */ /* 0x000fe20003f64270 */
[----:B------:R-:W-:Y:S01]  /*46a0*/  FMUL.FTZ R37, R37, UR5 ;  /* 0x0000000525257c20 */ /* 0x000fe20008410000 */
[----:B------:R-:W-:Y:S01]  /*46b0*/  FMUL.FTZ R31, R31, UR5 ;  /* 0x000000051f1f7c20 */ /* 0x000fe20008410000 */
[C---:B------:R-:W-:Y:S01]  /*46c0*/  ISETP.GT.AND P2, PT, R3.reuse, 0x9, PT ;  /* 0x000000090300780c */ /* 0x040fe20003f44270 */
[----:B------:R-:W-:Y:S01]  /*46d0*/  FMUL.FTZ R40, R40, UR5 ;  /* 0x0000000528287c20 */ /* 0x000fe20008410000 */
[----:B------:R-:W-:Y:S01]  /*46e0*/  FMUL.FTZ R34, R34, UR5 ;  /* 0x0000000522227c20 */ /* 0x000fe20008410000 */
[----:B------:R-:W-:Y:S01]  /*46f0*/  ISETP.GT.AND P1, PT, R3, 0x10, PT ;  /* 0x000000100300780c */ /* 0x000fe20003f24270 */
[----:B------:R-:W0:Y:S01]  /*4700*/  MUFU.TANH R28, R28 ;  /* 0x0000001c001c7308 */ /* 0x000e220000002400 */
[----:B-1----:R-:W-:Y:S01]  /*4710*/  FSEL R24, R24, -INF , P5 ;  /* 0xff80000018187808 */ /* 0x002fe20002800000 */
[----:B------:R-:W-:Y:S01]  /*4720*/  FMUL.FTZ R41, R41, UR5 ;  /* 0x0000000529297c20 */ /* 0x000fe20008410000 */
[----:B------:R-:W-:Y:S01]  /*4730*/  FMUL.FTZ R35, R35, UR5 ;  /* 0x0000000523237c20 */ /* 0x000fe20008410000 */
[----:B------:R-:W-:Y:S01]  /*4740*/  ISETP.GT.AND P6, PT, R3, 0x11, PT ;  /* 0x000000110300780c */ /* 0x000fe20003fc4270 */
[----:B------:R-:W-:Y:S01]  /*4750*/  FMUL.FTZ R44, R44, UR5 ;  /* 0x000000052c2c7c20 */ /* 0x000fe20008410000 */
[----:B------:R-:W-:Y:S01]  /*4760*/  FMUL.FTZ R38, R38, UR5 ;  /* 0x0000000526267c20 */ /* 0x000fe20008410000 */
[----:B------:R-:W-:Y:S01]  /*4770*/  FMUL.FTZ R45, R45, UR5 ;  /* 0x000000052d2d7c20 */ /* 0x000fe20008410000 */
[----:B------:R-:W1:Y:S01]  /*4780*/  MUFU.TANH R29, R29 ;  /* 0x0000001d001d7308 */ /* 0x000e620000002400 */
        /* <DEDUP_REMOVED lines=12> */
[----:B--234-:R-:W-:Y:S01]  /*4850*/  FMNMX.FTZ R4, R28, R7, !PT ;  /* 0x000000071c047209 */ /* 0x01cfe20007810000 */
[----:B------:R-:W-:Y:S01]  /*4860*/  FMUL.FTZ R47, R47, UR5 ;  /* 0x000000052f2f7c20 */ /* 0x000fe20008410000 */
[----:B------:R-:W-:Y:S01]  /*4870*/  FMUL.FTZ R50, R50, UR5 ;  /* 0x0000000532327c20 */ /* 0x000fe20008410000 */
[----:B------:R-:W0:Y:S01]  /*4880*/  MUFU.TANH R26, R26 ;  /* 0x0000001a001a7308 */ /* 0x000e220000002400 */
[----:B-1----:R-:W-:Y:S01]  /*4890*/  FSEL R29, R29, -INF , P2 ;  /* 0xff8000001d1d7808 */ /* 0x002fe20001000000 */
[----:B------:R-:W-:Y:S01]  /*48a0*/  FMUL.FTZ R51, R51, UR5 ;  /* 0x0000000533337c20 */ /* 0x000fe20008410000 */
[----:B------:R-:W-:Y:S01]  /*48b0*/  FMUL.FTZ R54, R54, UR5 ;  /* 0x0000000536367c20 */ /* 0x000fe20008410000 */
[----:B------:R-:W-:Y:S01]  /*48c0*/  FMUL.FTZ R55, R55, UR5 ;  /* 0x0000000537377c20 */ /* 0x000fe20008410000 */
[----:B------:R-:W-:Y:S01]  /*48d0*/  FMNMX.FTZ R7, R29, R4, !PT ;  /* 0x000000041d077209 */ /* 0x000fe20007810000 */
[----:B------:R-:W-:Y:S01]  /*48e0*/  ULDC UR11, c[0x0][0xa80] ;  /* 0x0002a000000b7ab9 */ /* 0x000fe20000000800 */
[----:B------:R-:W-:Y:S01]  /*48f0*/  R2UR UR6, R5 ;  /* 0x00000000050672ca */ /* 0x000fe200000e0000 */
[----:B------:R-:W1:Y:S01]  /*4900*/  MUFU.TANH R33, R33 ;  /* 0x0000002100217308 */ /* 0x000e620000002400 */
[----:B-----5:R-:W-:Y:S01]  /*4910*/  FSEL R32, R32, -INF , P1 ;  /* 0xff80000020207808 */ /* 0x020fe20000800000 */
[----:B------:R-:W-:Y:S01]  /*4920*/  ULOP3.LUT UR5, UR43, 0x2000000, URZ, 0xfc, !UPT ;  /* 0x020000002b057892 */ /* 0x000fe2000f8efc3f */
[----:B------:R-:W-:-:S02]  /*4930*/  UMOV UR15, 0x40000040 ;  /* 0x40000040000f7882 */ /* 0x000fc40000000000 */
[----:B------:R-:W-:Y:S01]  /*4940*/  FMNMX.FTZ R4, R32, R7, !PT ;  /* 0x0000000720047209 */ /* 0x000fe20007810000 */
[----:B------:R-:W-:Y:S02]  /*4950*/  ULEA UR10, UR36, UR5, 0xc ;  /* 0x00000005240a7291 */ /* 0x000fe4000f8e603f */
[----:B------:R-:W2:Y:S01]  /*4960*/  MUFU.TANH R27, R27 ;  /* 0x0000001b001b7308 */ /* 0x000ea20000002400 */
[----:B0-----:R-:W-:Y:S01]  /*4970*/  FSEL R26, R26, -INF , P5 ;  /* 0xff8000001a1a7808 */ /* 0x001fe20002800000 */
[----:B------:R-:W-:Y:S01]  /*4980*/  UMOV UR7, 0x40000040 ;  /* 0x4000004000077882 */ /* 0x000fe20000000000 */
[----:B------:R-:W-:Y:S01]  /*4990*/  ISETP.GT.AND P5, PT, R3, 0x18, PT ;  /* 0x000000180300780c */ /* 0x000fe20003fa4270 */
[----:B------:R-:W-:Y:S01]  /*49a0*/  UIADD3 UR6, UR6, 0x38840, URZ ;  /* 0x0003884006067890 */ /* 0x000fe2000fffe03f */
[----:B------:R-:W-:-:S03]  /*49b0*/  UMOV UR14, UR10 ;  /* 0x0000000a000e7c82 */ /* 0x000fc60008000000 */
[----:B------:R-:W0:Y:S01]  /*49c0*/  MUFU.TANH R36, R36 ;  /* 0x0000002400247308 */ /* 0x000e220000002400 */
[----:B-1----:R-:W-:Y:S01]  /*49d0*/  FSEL R33, R33, -INF , P6 ;  /* 0xff80000021217808 */ /* 0x002fe20003000000 */
[----:B------:R-:W-:-:S03]  /*49e0*/  UPRMT UR6, UR39, 0x654, UR6 ;  /* 0x0000065427067896 */ /* 0x000fc60008000006 */
[----:B------:R-:W-:-:S03]  /*49f0*/  FMNMX.FTZ R7, R33, R4, !PT ;  /* 0x0000000421077209 */ /* 0x000fc60007810000 */
[----:B------:R-:W1:Y:S01]  /*4a00*/  MUFU.TANH R30, R30 ;  /* 0x0000001e001e7308 */ /* 0x000e620000002400 */
[----:B--2---:R-:W-:Y:S02]  /*4a10*/  FSEL R27, R27, -INF , P4 ;  /* 0xff8000001b1b7808 */ /* 0x004fe40002000000 */
[----:B------:R-:W-:Y:S01]  /*4a20*/  ISETP.GT.AND P4, PT, R3, 0x19, PT ;  /* 0x000000190300780c */ /* 0x000fe20003f84270 */
[----:B------:R-:W-:Y:S01]  /*4a30*/  SYNCS.ARRIVE.TRANS64.RED.A1T0 RZ, [UR6], RZ ;  /* 0x000000ffffff79a7 */ /* 0x000fe20008100406 */
[----:B------:R-:W-:-:S03]  /*4a40*/  UIADD3 UR6, UR10, 0x80, URZ ;  /* 0x000000800a067890 */ /* 0x000fc6000fffe03f */
[----:B------:R-:W2:Y:S01]  /*4a50*/  MUFU.TANH R37, R37 ;  /* 0x0000002500257308 */ /* 0x000ea20000002400 */
[----:B0-----:R-:W-:-:S04]  /*4a60*/  FSEL R36, R36, -INF , P5 ;  /* 0xff80000024247808 */ /* 0x001fc80002800000 */
[----:B------:R-:W-:-:S03]  /*4a70*/  FMNMX.FTZ R4, R36, R7, !PT ;  /* 0x0000000724047209 */ /* 0x000fc60007810000 */
[----:B------:R-:W0:Y:S01]  /*4a80*/  MUFU.TANH R31, R31 ;  /* 0x0000001f001f7308 */ /* 0x000e220000002400 */
[----:B-1----:R-:W-:Y:S02]  /*4a90*/  FSEL R30, R30, -INF , P3 ;  /* 0xff8000001e1e7808 */ /* 0x002fe40001800000 */
[----:B------:R-:W-:-:S05]  /*4aa0*/  ISETP.GT.AND P3, PT, R3, 0x20, PT ;  /* 0x000000200300780c */ /* 0x000fca0003f64270 */
[----:B------:R-:W1:Y:S01]  /*4ab0*/  MUFU.TANH R40, R40 ;  /* 0x0000002800287308 */ /* 0x000e620000002400 */
[----:B--2---:R-:W-:-:S04]  /*4ac0*/  FSEL R37, R37, -INF , P4 ;  /* 0xff80000025257808 */ /* 0x004fc80002000000 */
[----:B------:R-:W-:-:S03]  /*4ad0*/  FMNMX.FTZ R7, R37, R4, !PT ;  /* 0x0000000425077209 */ /* 0x000fc60007810000 */
[----:B------:R-:W2:Y:S01]  /*4ae0*/  MUFU.TANH R34, R34 ;  /* 0x0000002200227308 */ /* 0x000ea20000002400 */
[----:B0-----:R-:W-:Y:S02]  /*4af0*/  FSEL R31, R31, -INF , P2 ;  /* 0xff8000001f1f7808 */ /* 0x001fe40001000000 */
[----:B------:R-:W-:-:S05]  /*4b00*/  ISETP.GT.AND P2, PT, R3, 0x21, PT ;  /* 0x000000210300780c */ /* 0x000fca0003f44270 */
[----:B------:R-:W0:Y:S01]  /*4b10*/  MUFU.TANH R41, R41 ;  /* 0x0000002900297308 */ /* 0x000e220000002400 */
[----:B-1----:R-:W-:-:S04]  /*4b20*/  FSEL R40, R40, -INF , P3 ;  /* 0xff80000028287808 */ /* 0x002fc80001800000 */
[----:B------:R-:W-:-:S03]  /*4b30*/  FMNMX.FTZ R4, R40, R7, !PT ;  /* 0x0000000728047209 */ /* 0x000fc60007810000 */
[----:B------:R-:W1:Y:S01]  /*4b40*/  MUFU.TANH R35, R35 ;  /* 0x0000002300237308 */ /* 0x000e620000002400 */
[----:B--2---:R-:W-:Y:S02]  /*4b50*/  FSEL R34, R34, -INF , P1 ;  /* 0xff80000022227808 */ /* 0x004fe40000800000 */
[----:B------:R-:W-:-:S05]  /*4b60*/  ISETP.GT.AND P1, PT, R3, 0x28, PT ;  /* 0x000000280300780c */ /* 0x000fca0003f24270 */
        /* <DEDUP_REMOVED lines=25> */
[----:B--2---:R-:W-:-:S07]  /*4d00*/  FSEL R49, R49, -INF , P4 ;  /* 0xff80000031317808 */ /* 0x004fce0002000000 */
[----:B------:R-:W2:Y:S01]  /*4d10*/  MUFU.TANH R53, R53 ;  /* 0x0000003500357308 */ /* 0x000ea20000002400 */
[----:B0-----:R-:W-:Y:S02]  /*4d20*/  FSEL R43, R43, -INF , P2 ;  /* 0xff8000002b2b7808 */ /* 0x001fe40001000000 */
[----:B------:R-:W-:Y:S02]  /*4d30*/  ISETP.GT.AND P2, PT, R3, 0x39, PT ;  /* 0x000000390300780c */ /* 0x000fe40003f44270 */
[----:B------:R-:W-:-:S03]  /*4d40*/  FMNMX.FTZ R3, R49, R4, !PT ;  /* 0x0000000431037209 */ /* 0x000fc60007810000 */
[----:B------:R-:W0:Y:S01]  /*4d50*/  MUFU.TANH R46, R46 ;  /* 0x0000002e002e7308 */ /* 0x000e220000002400 */
[----:B-1----:R-:W-:-:S04]  /*4d60*/  FSEL R52, R52, -INF , P3 ;  /* 0xff80000034347808 */ /* 0x002fc80001800000 */
[----:B------:R-:W-:-:S03]  /*4d70*/  FMNMX.FTZ R4, R52, R3, !PT ;  /* 0x0000000334047209 */ /* 0x000fc60007810000 */
[----:B------:R-:W1:Y:S01]  /*4d80*/  MUFU.TANH R47, R47 ;  /* 0x0000002f002f7308 */ /* 0x000e620000002400 */
[----:B--2---:R-:W-:-:S04]  /*4d90*/  FSEL R53, R53, -INF , P2 ;  /* 0xff80000035357808 */ /* 0x004fc80001000000 */
[----:B------:R-:W-:-:S03]  /*4da0*/  FMNMX.FTZ R6, R53, R4, !PT ;  /* 0x0000000435067209 */ /* 0x000fc60007810000 */
[----:B------:R-:W2:Y:S01]  /*4db0*/  MUFU.TANH R50, R50 ;  /* 0x0000003200327308 */ /* 0x000ea20000002400 */
[----:B0-----:R-:W-:Y:S01]  /*4dc0*/  FSEL R46, R46, -INF , P1 ;  /* 0xff8000002e2e7808 */ /* 0x001fe20000800000 */
[----:B------:R-:W0:Y:S06]  /*4dd0*/  SHFL.BFLY PT, R3, R6, 0x2, 0x1f ;  /* 0x0c401f0006037f89 */ /* 0x000e2c00000e0000 */
[----:B------:R-:W3:Y:S01]  /*4de0*/  MUFU.TANH R51, R51 ;  /* 0x0000003300337308 */ /* 0x000ee20000002400 */
[----:B-1----:R-:W-:-:S07]  /*4df0*/  FSEL R47, R47, -INF , P6 ;  /* 0xff8000002f2f7808 */ /* 0x002fce0003000000 */
[----:B------:R-:W1:Y:S01]  /*4e00*/  MUFU.TANH R54, R54 ;  /* 0x0000003600367308 */ /* 0x000e620000002400 */
[----:B--2---:R-:W-:-:S07]  /*4e10*/  FSEL R50, R50, -INF , P5 ;  /* 0xff80000032327808 */ /* 0x004fce0002800000 */
[----:B------:R-:W2:Y:S01]  /*4e20*/  MUFU.TANH R55, R55 ;  /* 0x0000003700377308 */ /* 0x000ea20000002400 */
[----:B---3--:R-:W-:Y:S02]  /*4e30*/  FSEL R51, R51, -INF , P4 ;  /* 0xff80000033337808 */ /* 0x008fe40002000000 */
[----:B0-----:R-:W-:Y:S02]  /*4e40*/  FMNMX.FTZ R7, R6, R3, !PT ;  /* 0x0000000306077209 */ /* 0x001fe40007810000 */
[----:B------:R-:W-:-:S03]  /*4e50*/  FMNMX.FTZ R3, R26, R27, !PT ;  /* 0x0000001b1a037209 */ /* 0x000fc60007810000 */
[----:B------:R-:W0:Y:S01]  /*4e60*/  SHFL.BFLY PT, R8, R7, 0x1, 0x1f ;  /* 0x0c201f0007087f89 */ /* 0x000e2200000e0000 */
[----:B------:R-:W-:Y:S02]  /*4e70*/  FMNMX.FTZ R4, R30, R3, !PT ;  /* 0x000000031e047209 */ /* 0x000fe40007810000 */
[----:B-1----:R-:W-:Y:S02]  /*4e80*/  FSEL R54, R54, -INF , P3 ;  /* 0xff80000036367808 */ /* 0x002fe40001800000 */
[----:B------:R-:W-:-:S04]  /*4e90*/  FMNMX.FTZ R3, R31, R4, !PT ;  /* 0x000000041f037209 */ /* 0x000fc80007810000 */
[----:B------:R-:W-:Y:S02]  /*4ea0*/  FMNMX.FTZ R4, R34, R3, !PT ;  /* 0x0000000322047209 */ /* 0x000fe40007810000 */
[----:B--2---:R-:W-:Y:S02]  /*4eb0*/  FSEL R55, R55, -INF , P2 ;  /* 0xff80000037377808 */ /* 0x004fe40001000000 */
[----:B------:R-:W-:-:S04]  /*4ec0*/  FMNMX.FTZ R3, R35, R4, !PT ;  /* 0x0000000423037209 */ /* 0x000fc80007810000 */
[----:B------:R-:W-:Y:S02]  /*4ed0*/  FMNMX.FTZ R4, R38, R3, !PT ;  /* 0x0000000326047209 */ /* 0x000fe40007810000 */
[----:B0-----:R-:W-:Y:S02]  /*4ee0*/  FMNMX.FTZ R3, R7, R8, !PT ;  /* 0x0000000807037209 */ /* 0x001fe40007810000 */
        /* <DEDUP_REMOVED lines=28> */
[----:B------:R-:W-:Y:S02]  /*50b0*/  MUFU.EX2 R6, R6 ;  /* 0x0000000600067308 */ /* 0x000fe40000000800 */
[----:B------:R-:W0:Y:S06]  /*50c0*/  SHFL.BFLY PT, R15, R4, 0x2, 0x1f ;  /* 0x0c401f00040f7f89 */ /* 0x000e2c00000e0000 */
[----:B------:R-:W1:Y:S08]  /*50d0*/  MUFU.EX2 R7, R7 ;  /* 0x0000000700077308 */ /* 0x000e700000000800 */
[----:B------:R-:W-:Y:S08]  /*50e0*/  MUFU.EX2 R8, R8 ;  /* 0x0000000800087308 */ /* 0x000ff00000000800 */
[----:B------:R-:W2:Y:S01]  /*50f0*/  MUFU.EX2 R9, R9 ;  /* 0x0000000900097308 */ /* 0x000ea20000000800 */
[----:B-1----:R-:W-:Y:S01]  /*5100*/  F2FP.F16.F32.PACK_AB R152, R7, R6 ;  /* 0x000000060798723e */ /* 0x002fe200000000ff */
[----:B------:R-:W-:Y:S01]  /*5110*/  FADD.FTZ R7, R6, R7 ;  /* 0x0000000706077221 */ /* 0x000fe20000010000 */
[----:B0-----:R-:W-:Y:S01]  /*5120*/  FMNMX.FTZ R24, R4, R15, !PT ;  /* 0x0000000f04187209 */ /* 0x001fe20007810000 */
[----:B------:R-:W-:-:S04]  /*5130*/  FFMA.FTZ R15, R41, UR11, -R56 ;  /* 0x0000000b290f7c23 */ /* 0x000fc80008010838 */
[----:B------:R-:W0:Y:S01]  /*5140*/  SHFL.BFLY PT, R25, R24, 0x1, 0x1f ;  /* 0x0c201f0018197f89 */ /* 0x000e2200000e0000 */
[----:B------:R-:W-:Y:S08]  /*5150*/  MUFU.EX2 R10, R10 ;  /* 0x0000000a000a7308 */ /* 0x000ff00000000800 */
[----:B------:R-:W1:Y:S01]  /*5160*/  MUFU.EX2 R11, R11 ;  /* 0x0000000b000b7308 */ /* 0x000e620000000800 */
[----:B--2---:R-:W-:Y:S01]  /*5170*/  F2FP.F16.F32.PACK_AB R154, R9, R8 ;  /* 0x00000008099a723e */ /* 0x004fe200000000ff */
[----:B------:R-:W-:-:S04]  /*5180*/  FADD.FTZ R8, R8, R7 ;  /* 0x0000000708087221 */ /* 0x000fc80000010000 */
[----:B------:R-:W-:Y:S02]  /*5190*/  FADD.FTZ R9, R9, R8 ;  /* 0x0000000809097221 */ /* 0x000fe40000010000 */
[----:B------:R-:W-:Y:S01]  /*51a0*/  MUFU.EX2 R12, R12 ;  /* 0x0000000c000c7308 */ /* 0x000fe20000000800 */
[----:B0-----:R-:W-:-:S07]  /*51b0*/  FMNMX.FTZ R4, R24, R25, !PT ;  /* 0x0000001918047209 */ /* 0x001fce0007810000 */
[----:B------:R-:W0:Y:S01]  /*51c0*/  MUFU.EX2 R13, R13 ;  /* 0x0000000d000d7308 */ /* 0x000e220000000800 */
[C---:B-1----:R-:W-:Y:S01]  /*51d0*/  F2FP.F16.F32.PACK_AB R156, R11.reuse, R10 ;  /* 0x0000000a0b9c723e */ /* 0x042fe200000000ff */
[----:B------:R-:W-:Y:S01]  /*51e0*/  FADD.FTZ R10, R10, R9 ;  /* 0x000000090a0a7221 */ /* 0x000fe20000010000 */
[C---:B------:R-:W-:Y:S01]  /*51f0*/  FSETP.NEU.FTZ.AND P1, PT, R4.reuse, -INF , PT ;  /* 0xff8000000400780b */ /* 0x040fe20003f3d000 */
[----:B------:R-:W-:Y:S02]  /*5200*/  FMUL.FTZ R24, R4, UR11 ;  /* 0x0000000b04187c20 */ /* 0x000fe40008410000 */
[----:B------:R-:W-:Y:S02]  /*5210*/  FADD.FTZ R11, R11, R10 ;  /* 0x0000000a0b0b7221 */ /* 0x000fe40000010000 */
[----:B------:R-:W-:Y:S01]  /*5220*/  MUFU.EX2 R14, R14 ;  /* 0x0000000e000e7308 */ /* 0x000fe20000000800 */
[----:B------:R-:W-:-:S05]  /*5230*/  FSEL R24, R24, RZ, P1 ;  /* 0x000000ff18187208 */ /* 0x000fca0000800000 */
[--C-:B------:R-:W-:Y:S01]  /*5240*/  FFMA.FTZ R173, R26, UR11, -R24.reuse ;  /* 0x0000000b1aad7c23 */ /* 0x100fe20008010818 */
        /* <DEDUP_REMOVED lines=16> */
[----:B0-----:R-:W-:Y:S01]  /*5350*/  F2FP.F16.F32.PACK_AB R158, R13, R12 ;  /* 0x0000000c0d9e723e */ /* 0x001fe200000000ff */
[----:B------:R-:W-:-:S04]  /*5360*/  FADD.FTZ R12, R12, R11 ;  /* 0x0000000b0c0c7221 */ /* 0x000fc80000010000 */
[----:B------:R-:W-:Y:S02]  /*5370*/  FADD.FTZ R13, R13, R12 ;  /* 0x0000000c0d0d7221 */ /* 0x000fe40000010000 */
[----:B------:R-:W0:Y:S08]  /*5380*/  MUFU.EX2 R174, R174 ;  /* 0x000000ae00ae7308 */ /* 0x000e300000000800 */
[----:B------:R-:W-:Y:S08]  /*5390*/  MUFU.EX2 R175, R175 ;  /* 0x000000af00af7308 */ /* 0x000ff00000000800 */
[----:B------:R-:W1:Y:S01]  /*53a0*/  MUFU.EX2 R178, R178 ;  /* 0x000000b200b27308 */ /* 0x000e620000000800 */
[----:B0-----:R-:W-:Y:S01]  /*53b0*/  F2FP.F16.F32.PACK_AB R153, R174, R173 ;  /* 0x000000adae99723e */ /* 0x001fe200000000ff */
[----:B------:R-:W-:-:S06]  /*53c0*/  FADD.FTZ R174, R173, R174 ;  /* 0x000000aeadae7221 */ /* 0x000fcc0000010000 */
[----:B------:R-:W-:Y:S08]  /*53d0*/  MUFU.EX2 R177, R177 ;  /* 0x000000b100b17308 */ /* 0x000ff00000000800 */
[----:B------:R-:W0:Y:S01]  /*53e0*/  MUFU.EX2 R180, R180 ;  /* 0x000000b400b47308 */ /* 0x000e220000000800 */
[----:B-1----:R-:W-:Y:S01]  /*53f0*/  F2FP.F16.F32.PACK_AB R155, R178, R175 ;  /* 0x000000afb29b723e */ /* 0x002fe200000000ff */
[----:B------:R-:W-:-:S04]  /*5400*/  FADD.FTZ R175, R175, R174 ;  /* 0x000000aeafaf7221 */ /* 0x000fc80000010000 */
[----:B------:R1:W-:Y:S01]  /*5410*/  STSM.16.M88.4 [R22+0x36400], R152 ;  /* 0x0364009816007844 */ /* 0x0003e20000000200 */
[----:B------:R-:W-:Y:S01]  /*5420*/  FADD.FTZ R178, R178, R175 ;  /* 0x000000afb2b27221 */ /* 0x000fe20000010000 */
[----:B------:R-:W-:Y:S08]  /*5430*/  MUFU.EX2 R179, R179 ;  /* 0x000000b300b37308 */ /* 0x000ff00000000800 */
[----:B------:R-:W2:Y:S01]  /*5440*/  MUFU.EX2 R182, R182 ;  /* 0x000000b600b67308 */ /* 0x000ea20000000800 */
[----:B0-----:R-:W-:Y:S01]  /*5450*/  F2FP.F16.F32.PACK_AB R157, R180, R177 ;  /* 0x000000b1b49d723e */ /* 0x001fe200000000ff */
[----:B------:R-:W-:-:S04]  /*5460*/  FADD.FTZ R177, R177, R178 ;  /* 0x000000b2b1b17221 */ /* 0x000fc80000010000 */
[----:B------:R-:W-:Y:S02]  /*5470*/  FADD.FTZ R180, R180, R177 ;  /* 0x000000b1b4b47221 */ /* 0x000fe40000010000 */
[----:B------:R-:W0:Y:S08]  /*5480*/  MUFU.EX2 R15, R15 ;  /* 0x0000000f000f7308 */ /* 0x000e300000000800 */
[----:B------:R-:W-:Y:S01]  /*5490*/  MUFU.EX2 R20, R20 ;  /* 0x0000001400147308 */ /* 0x000fe20000000800 */
[----:B--2---:R-:W-:Y:S01]  /*54a0*/  F2FP.F16.F32.PACK_AB R159, R182, R179 ;  /* 0x000000b3b69f723e */ /* 0x004fe200000000ff */
[----:B------:R-:W-:-:S04]  /*54b0*/  FADD.FTZ R179, R179, R180 ;  /* 0x000000b4b3b37221 */ /* 0x000fc80000010000 */
[----:B------:R1:W-:Y:S01]  /*54c0*/  STSM.16.M88.4 [R23], R156 ;  /* 0x0000009c17007844 */ /* 0x0003e20000000200 */
[----:B------:R-:W-:Y:S01]  /*54d0*/  FADD.FTZ R182, R182, R179 ;  /* 0x000000b3b6b67221 */ /* 0x000fe20000010000 */
[----:B------:R-:W2:Y:S01]  /*54e0*/  MUFU.EX2 R21, R21 ;  /* 0x0000001500157308 */ /* 0x000ea20000000800 */
[----:B0-----:R-:W-:Y:S01]  /*54f0*/  F2FP.F16.F32.PACK_AB R160, R15, R14 ;  /* 0x0000000e0fa0723e */ /* 0x001fe200000000ff */
[----:B------:R-:W-:-:S04]  /*5500*/  FADD.FTZ R14, R14, R13 ;  /* 0x0000000d0e0e7221 */ /* 0x000fc80000010000 */
[----:B------:R-:W-:Y:S02]  /*5510*/  FADD.FTZ R15, R15, R14 ;  /* 0x0000000e0f0f7221 */ /* 0x000fe40000010000 */
[----:B------:R-:W-:Y:S08]  /*5520*/  MUFU.EX2 R181, R181 ;  /* 0x000000b500b57308 */ /* 0x000ff00000000800 */
[----:B------:R-:W0:Y:S01]  /*5530*/  MUFU.EX2 R210, R210 ;  /* 0x000000d200d27308 */ /* 0x000e220000000800 */
[----:B--2---:R-:W-:Y:S01]  /*5540*/  F2FP.F16.F32.PACK_AB R162, R21, R20 ;  /* 0x0000001415a2723e */ /* 0x004fe200000000ff */
[----:B------:R-:W-:-:S04]  /*5550*/  FADD.FTZ R20, R20, R15 ;  /* 0x0000000f14147221 */ /* 0x000fc80000010000 */
[----:B------:R-:W-:Y:S02]  /*5560*/  FADD.FTZ R20, R21, R20 ;  /* 0x0000001415147221 */ /* 0x000fe40000010000 */
[----:B------:R-:W-:Y:S08]  /*5570*/  MUFU.EX2 R183, R183 ;  /* 0x000000b700b77308 */ /* 0x000ff00000000800 */
        /* <DEDUP_REMOVED lines=8> */
[----:B------:R1:W-:Y:S01]  /*5600*/  STSM.16.M88.4 [R185], R160 ;  /* 0x000000a0b9007844 */ /* 0x0003e20000000200 */
[----:B------:R-:W-:Y:S01]  /*5610*/  FADD.FTZ R212, R212, R183 ;  /* 0x000000b7d4d47221 */ /* 0x000fe20000010000 */
        /* <DEDUP_REMOVED lines=14> */
[----:B------:R-:W-:Y:S01]  /*5700*/  FADD.FTZ R214, R214, R211 ;  /* 0x000000d3d6d67221 */ /* 0x000fe20000010000 */
[----:B--2---:R-:W-:-:S03]  /*5710*/  F2FP.F16.F32.PACK_AB R167, R216, R213 ;  /* 0x000000d5d8a7723e */ /* 0x004fc600000000ff */
[----:B------:R-:W-:Y:S02]  /*5720*/  FADD.FTZ R213, R213, R214 ;  /* 0x000000d6d5d57221 */ /* 0x000fe40000010000 */
[----:B------:R1:W-:Y:S01]  /*5730*/  STSM.16.M88.4 [R184], R164 ;  /* 0x000000a4b8007844 */ /* 0x0003e20000000200 */
[----:B------:R-:W-:Y:S01]  /*5740*/  WARPGROUP.ARRIVE ;  /* 0x00000000000079c5 */ /* 0x000fe20000000000 */
[----:B------:R-:W-:-:S05]  /*5750*/  FADD.FTZ R8, R216, R213 ;  /* 0x000000d5d8087221 */ /* 0x000fca0000010000 */
[----:B------:R-:W-:Y:S03]  /*5760*/  HGMMA.64x256x16.F32 R24, R152, gdesc[UR12].tnspB, RZ, !UPT, gsb0 ;  /* 0x43e0000c98187df0 */ /* 0x000fe6000c0008ff */
        /* <DEDUP_REMOVED lines=10> */
[----:B------:R-:W-:Y:S01]  /*5810*/  HGMMA.64x256x16.F32 R24, R160, gdesc[UR4].tnspB, R24, gsb0 ;  /* 0x43e00004a0187df0 */ /* 0x000fe20008000818 */
[----:B------:R-:W-:Y:S01]  /*5820*/  UMOV UR6, UR10 ;  /* 0x0000000a00067c82 */ /* 0x000fe20008000000 */
        /* <DEDUP_REMOVED lines=14> */
.L_x_1004:
        /* <DEDUP_REMOVED lines=10> */
.L_x_1016:
        /* <DEDUP_REMOVED lines=9> */
.L_x_1006:
[----:B------:R-:W-:Y:S01]  /*5a40*/  ULEA UR6, UR36, UR40, 0x3 ;  /* 0x0000002824067291 */ /* 0x000fe2000f8e183f */
[----:B------:R-:W-:-:S08]  /*5a50*/  SHF.L.U32 R3, R2, 0x1f, RZ ;  /* 0x0000001f02037819 */ /* 0x000fd000000006ff */
[----:B------:R0:W1:Y:S01]  /*5a60*/  SYNCS.PHASECHK.TRANS64.TRYWAIT P2, [UR6+0x38830], R3 ;  /* 0x03883003ff0075a7 */ /* 0x0000620008040146 */
[----:B------:R-:W-:Y:S05]  /*5a70*/  @!P0 BRA `(.L_x_1007) ;  /* 0x0000000000048947 */ /* 0x000fea0003800000 */
[----:B------:R-:W-:Y:S01]  /*5a80*/  BPT.TRAP 0x1 ;  /* 0x000000040000795c */ /* 0x000fe20000300000 */
.L_x_1007:
[----:B-1----:R-:W-:Y:S05]  /*5a90*/  @P2 BRA `(.L_x_1008) ;  /* 0x0000000000082947 */ /* 0x002fea0003800000 */
[----:B------:R-:W1:Y:S02]  /*5aa0*/  SYNCS.PHASECHK.TRANS64.TRYWAIT P2, [UR6+0x38830], R3 ;  /* 0x03883003ff0075a7 */ /* 0x000e640008040146 */
[----:B-1----:R-:W-:Y:S05]  /*5ab0*/  @!P2 BRA `(.L_x_1009) ;  /* 0x000000c80098a947 */ /* 0x002fea0003800000 */
.L_x_1008:
        /* <DEDUP_REMOVED lines=28> */
.L_x_1010:
[----:B------:R2:W3:Y:S01]  /*5c80*/  SYNCS.PHASECHK.TRANS64.TRYWAIT P2, [UR6+0x38850], R3 ;  /* 0x03885003ff0075a7 */ /* 0x0004e20008040146 */
[----:B------:R-:W-:Y:S05]  /*5c90*/  @!P0 BRA `(.L_x_1011) ;  /* 0x0000000000048947 */ /* 0x000fea0003800000 */
[----:B------:R-:W-:Y:S01]  /*5ca0*/  BPT.TRAP 0x1 ;  /* 0x000000040000795c */ /* 0x000fe20000300000 */
.L_x_1011:
[----:B---3--:R-:W-:Y:S05]  /*5cb0*/  @P2 BRA `(.L_x_1012) ;  /* 0x0000000000082947 */ /* 0x008fea0003800000 */
[----:B------:R-:W3:Y:S02]  /*5cc0*/  SYNCS.PHASECHK.TRANS64.TRYWAIT P2, [UR6+0x38850], R3 ;  /* 0x03885003ff0075a7 */ /* 0x000ee40008040146 */
[----:B---3--:R-:W-:Y:S05]  /*5cd0*/  @!P2 BRA `(.L_x_1013) ;  /* 0x000000c80028a947 */ /* 0x008fea0003800000 */
.L_x_1012:
[----:B------:R-:W-:Y:S01]  /*5ce0*/  UIADD3 UR10, UR40, 0x26400, URZ ;  /* 0x00026400280a7890 */ /* 0x000fe2000fffe03f */
[----:B------:R-:W-:Y:S01]  /*5cf0*/  WARPGROUP.ARRIVE ;  /* 0x00000000000079c5 */ /* 0x000fe20000000000 */
[----:B------:R-:W-:-:S05]  /*5d00*/  ULEA UR11, UR36, UR4, 0xc ;  /* 0x00000004240b7291 */ /* 0x000fca000f8e603f */
[----:B-1----:R-:W1:Y:S01]  /*5d10*/  S2R R4, SR_TID.X ;  /* 0x0000000000047919 */ /* 0x002e620000002100 */
[----:B------:R-:W-:Y:S01]  /*5d20*/  USHF.R.U32.HI UR10, URZ, 0x4, UR10 ;  /* 0x000000043f0a7899 */ /* 0x000fe2000801160a */
[----:B------:R-:W-:Y:S01]  /*5d30*/  UMOV UR23, 0x40000040 ;  /* 0x4000004000177882 */ /* 0x000fe20000000000 */
[----:B------:R-:W-:Y:S02]  /*5d40*/  UMOV UR21, 0x40000040 ;  /* 0x4000004000157882 */ /* 0x000fe40000000000 */
[----:B------:R-:W-:Y:S01]  /*5d50*/  ULOP3.LUT UR10, UR10, 0x3fff, URZ, 0xc0, !UPT ;  /* 0x00003fff0a0a7892 */ /* 0x000fe2000f8ec03f */
[----:B------:R-:W-:Y:S01]  /*5d60*/  UMOV UR22, UR11 ;  /* 0x0000000b00167c82 */ /* 0x000fe20008000000 */
[----:B------:R-:W-:Y:S02]  /*5d70*/  UIADD3 UR19, UR11, 0x800, URZ ;  /* 0x000008000b137890 */ /* 0x000fe4000fffe03f */
[----:B------:R-:W-:-:S04]  /*5d80*/  ULOP3.LUT UR10, UR10, 0x10000, URZ, 0xfc, !UPT ;  /* 0x000100000a0a7892 */ /* 0x000fc8000f8efc3f */
[----:B------:R-:W-:-:S03]  /*5d90*/  UIADD3 UR24, UR10, 0x800, URZ ;  /* 0x000008000a187890 */ /* 0x000fc6000fffe03f */
[----:B------:R-:W-:Y:S02]  /*5da0*/  UMOV UR20, UR10 ;  /* 0x0000000a00147c82 */ /* 0x000fe40008000000 */
[----:B------:R-:W-:Y:S01]  /*5db0*/  HGMMA.64x64x16.F32 R152, gdesc[UR20], R152, gsb0 ;  /* 0x00e00000149879f0 */ /* 0x000fe20008000898 */
[----:B------:R-:W-:Y:S02]  /*5dc0*/  UIADD3 UR22, UR11, 0x2, URZ ;  /* 0x000000020b167890 */ /* 0x000fe4000fffe03f */
[----:B------:R-:W-:Y:S01]  /*5dd0*/  UIADD3 UR20, UR10, 0x2, URZ ;  /* 0x000000020a147890 */ /* 0x000fe2000fffe03f */
[----:B------:R-:W-:Y:S01]  /*5de0*/  UMOV UR23, 0x40000040 ;  /* 0x4000004000177882 */ /* 0x000fe20000000000 */
[----:B------:R-:W-:Y:S01]  /*5df0*/  UMOV UR21, 0x40000040 ;  /* 0x4000004000157882 */ /* 0x000fe20000000000 */
[----:B-1----:R-:W-:-:S05]  /*5e00*/  SHF.R.U32.HI R4, RZ, 0x7, R4 ;  /* 0x00000007ff047819 */ /* 0x002fca0000011604 */
[----:B0-2---:R-:W0:Y:S02]  /*5e10*/  SHFL.IDX PT, R3, R4, RZ, 0x1f ;  /* 0x00001fff04037589 */ /* 0x005e2400000e0000 */
        /* <DEDUP_REMOVED lines=258> */
.L_x_1014:
[----:B------:R-:W-:Y:S01]  /*6e40*/  ULDC UR10, c[0x0][0xad0] ;  /* 0x0002b400000a7ab9 */ /* 0x000fe20000000800 */
[----:B------:R-:W-:Y:S01]  /*6e50*/  ULDC UR11, c[0x0][0xa80] ;  /* 0x0002a000000b7ab9 */ /* 0x000fe20000000800 */
        /* <DEDUP_REMOVED lines=35> */
[----:B------:R-:W-:Y:S01]  /*7090*/  FMUL.FTZ R211, R183, UR10 ;  /* 0x0000000ab7d37c20 */ /* 0x000fe20008410000 */
[----:B------:R-:W-:-:S02]  /*70a0*/  ULEA UR14, UR36, UR5, 0xc ;  /* 0x00000005240e7291 */ /* 0x000fc4000f8e603f */
[----:B------:R-:W1:Y:S01]  /*70b0*/  MUFU.TANH R154, R154 ;  /* 0x0000009a009a7308 */ /* 0x000e620000002400 */
[----:B--2---:R-:W-:Y:S01]  /*70c0*/  FMNMX.FTZ R3, R15, R164, !PT ;  /* 0x000000a40f037209 */ /* 0x004fe20007810000 */
[----:B------:R-:W-:Y:S01]  /*70d0*/  FMUL.FTZ R164, R177, UR10 ;  /* 0x0000000ab1a47c20 */ /* 0x000fe20008410000 */
[----:B------:R-:W-:Y:S01]  /*70e0*/  FMUL.FTZ R177, R174, UR10 ;  /* 0x0000000aaeb17c20 */ /* 0x000fe20008410000 */
[----:B------:R-:W-:Y:S01]  /*70f0*/  UIADD3 UR10, UR6, 0x38840, URZ ;  /* 0x00038840060a7890 */ /* 0x000fe2000fffe03f */
[----:B------:R-:W-:Y:S01]  /*7100*/  UMOV UR15, 0x40000040 ;  /* 0x40000040000f7882 */ /* 0x000fe20000000000 */
[----:B------:R-:W-:Y:S02]  /*7110*/  UMOV UR19, 0x40000040 ;  /* 0x4000004000137882 */ /* 0x000fe40000000000 */
[----:B------:R-:W2:Y:S01]  /*7120*/  MUFU.TANH R155, R155 ;  /* 0x0000009b009b7308 */ /* 0x000ea20000002400 */
[----:B0-----:R-:W-:Y:S01]  /*7130*/  FMNMX.FTZ R3, R20, R3, !PT ;  /* 0x0000000314037209 */ /* 0x001fe20007810000 */
[----:B------:R-:W-:-:S06]  /*7140*/  UPRMT UR10, UR39, 0x654, UR10 ;  /* 0x00000654270a7896 */ /* 0x000fcc000800000a */
[----:B------:R-:W0:Y:S01]  /*7150*/  MUFU.TANH R156, R156 ;  /* 0x0000009c009c7308 */ /* 0x000e220000002400 */
[----:B-1----:R-:W-:Y:S02]  /*7160*/  FMNMX.FTZ R168, R154, R3, !PT ;  /* 0x000000039aa87209 */ /* 0x002fe40007810000 */
[----:B------:R-:W-:Y:S01]  /*7170*/  SYNCS.ARRIVE.TRANS64.RED.A1T0 RZ, [UR10], RZ ;  /* 0x000000ffffff79a7 */ /* 0x000fe2000810040a */
[----:B------:R-:W-:-:S04]  /*7180*/  UIADD3 UR10, UR14, 0x80, URZ ;  /* 0x000000800e0a7890 */ /* 0x000fc8000fffe03f */
[----:B------:R-:W1:Y:S01]  /*7190*/  MUFU.TANH R157, R157 ;  /* 0x0000009d009d7308 */ /* 0x000e620000002400 */
[----:B--2---:R-:W-:Y:S02]  /*71a0*/  FMNMX.FTZ R3, R155, R168, !PT ;  /* 0x000000a89b037209 */ /* 0x004fe40007810000 */
[----:B------:R-:W-:Y:S01]  /*71b0*/  UMOV UR18, UR10 ;  /* 0x0000000a00127c82 */ /* 0x000fe20008000000 */
[----:B------:R-:W-:-:S04]  /*71c0*/  UIADD3 UR10, UR14, 0x100, URZ ;  /* 0x000001000e0a7890 */ /* 0x000fc8000fffe03f */
        /* <DEDUP_REMOVED lines=21> */
[----:B------:R-:W3:Y:S08]  /*7320*/  MUFU.TANH R11, R11 ;  /* 0x0000000b000b7308 */ /* 0x000ef00000002400 */
[----:B------:R-:W4:Y:S08]  /*7330*/  MUFU.TANH R12, R12 ;  /* 0x0000000c000c7308 */ /* 0x000f300000002400 */
[----:B------:R-:W5:Y:S01]  /*7340*/  MUFU.TANH R162, R162 ;  /* 0x000000a200a27308 */ /* 0x000f620000002400 */
[----:B0-----:R-:W-:-:S02]  /*7350*/  FMNMX.FTZ R21, R168, R3, !PT ;  /* 0x00000003a8157209 */ /* 0x001fc40007810000 */
[----:B-1----:R-:W-:-:S05]  /*7360*/  FMNMX.FTZ R168, R10, R7, !PT ;  /* 0x000000070aa87209 */ /* 0x002fca0007810000 */
[----:B------:R-:W0:Y:S01]  /*7370*/  MUFU.TANH R163, R163 ;  /* 0x000000a300a37308 */ /* 0x000e220000002400 */
[----:B------:R-:W1:Y:S01]  /*7380*/  SHFL.BFLY PT, R170, R21, 0x1, 0x1f ;  /* 0x0c201f0015aa7f89 */ /* 0x000e6200000e0000 */
[----:B--2---:R-:W-:-:S04]  /*7390*/  FMNMX.FTZ R168, R9, R168, !PT ;  /* 0x000000a809a87209 */ /* 0x004fc80007810000 */
[----:B---3--:R-:W-:Y:S02]  /*73a0*/  FMNMX.FTZ R3, R11, R168, !PT ;  /* 0x000000a80b037209 */ /* 0x008fe40007810000 */
[----:B------:R-:W2:Y:S02]  /*73b0*/  MUFU.TANH R166, R166 ;  /* 0x000000a600a67308 */ /* 0x000ea40000002400 */
[----:B----4-:R-:W-:-:S04]  /*73c0*/  FMNMX.FTZ R3, R12, R3, !PT ;  /* 0x000000030c037209 */ /* 0x010fc80007810000 */
[----:B-----5:R-:W-:Y:S02]  /*73d0*/  FMNMX.FTZ R168, R162, R3, !PT ;  /* 0x00000003a2a87209 */ /* 0x020fe40007810000 */
[----:B------:R-:W3:Y:S08]  /*73e0*/  MUFU.TANH R167, R167 ;  /* 0x000000a700a77308 */ /* 0x000ef00000002400 */
[----:B------:R-:W4:Y:S01]  /*73f0*/  MUFU.TANH R172, R172 ;  /* 0x000000ac00ac7308 */ /* 0x000f220000002400 */
[----:B-1----:R-:W-:-:S02]  /*7400*/  FMNMX.FTZ R3, R21, R170, !PT ;  /* 0x000000aa15037209 */ /* 0x002fc40007810000 */
[----:B0-----:R-:W-:-:S03]  /*7410*/  FMNMX.FTZ R21, R163, R168, !PT ;  /* 0x000000a8a3157209 */ /* 0x001fc60007810000 */
[C---:B------:R-:W-:Y:S02]  /*7420*/  FADD.FTZ R168, -R3.reuse, R14 ;  /* 0x0000000e03a87221 */ /* 0x040fe40000010100 */
[----:B------:R-:W0:Y:S01]  /*7430*/  MUFU.TANH R176, R176 ;  /* 0x000000b000b07308 */ /* 0x000e220000002400 */
[----:B--2---:R-:W-:Y:S01]  /*7440*/  FMNMX.FTZ R14, R166, R21, !PT ;  /* 0x00000015a60e7209 */ /* 0x004fe20007810000 */
[----:B------:R-:W-:Y:S01]  /*7450*/  FMUL.FTZ R213, R3, UR11 ;  /* 0x0000000b03d57c20 */ /* 0x000fe20008410000 */
[----:B------:R-:W-:Y:S02]  /*7460*/  FMUL.FTZ R21, R168, UR11 ;  /* 0x0000000ba8157c20 */ /* 0x000fe40008410000 */
[----:B---3--:R-:W-:Y:S01]  /*7470*/  FMNMX.FTZ R169, R167, R14, !PT ;  /* 0x0000000ea7a97209 */ /* 0x008fe20007810000 */
[--C-:B------:R-:W-:Y:S01]  /*7480*/  FFMA.FTZ R14, R13, UR11, -R213.reuse ;  /* 0x0000000b0d0e7c23 */ /* 0x100fe200080108d5 */
[--C-:B------:R-:W-:Y:S01]  /*7490*/  FFMA.FTZ R174, R154, UR11, -R213.reuse ;  /* 0x0000000b9aae7c23 */ /* 0x100fe200080108d5 */
[----:B------:R-:W1:Y:S01]  /*74a0*/  MUFU.TANH R177, R177 ;  /* 0x000000b100b17308 */ /* 0x000e620000002400 */
[----:B----4-:R-:W-:Y:S01]  /*74b0*/  FMNMX.FTZ R169, R172, R169, !PT ;  /* 0x000000a9aca97209 */ /* 0x010fe20007810000 */
[--C-:B------:R-:W-:Y:S01]  /*74c0*/  FFMA.FTZ R15, R15, UR11, -R213.reuse ;  /* 0x0000000b0f0f7c23 */ /* 0x100fe200080108d5 */
[--C-:B------:R-:W-:Y:S01]  /*74d0*/  FFMA.FTZ R20, R20, UR11, -R213.reuse ;  /* 0x0000000b14147c23 */ /* 0x100fe200080108d5 */
[--C-:B------:R-:W-:Y:S01]  /*74e0*/  FFMA.FTZ R170, R156, UR11, -R213.reuse ;  /* 0x0000000b9caa7c23 */ /* 0x100fe200080108d5 */
[--C-:B------:R-:W-:Y:S01]  /*74f0*/  FFMA.FTZ R171, R157, UR11, -R213.reuse ;  /* 0x0000000b9dab7c23 */ /* 0x100fe200080108d5 */
[--C-:B------:R-:W-:Y:S01]  /*7500*/  FFMA.FTZ R173, R158, UR11, -R213.reuse ;  /* 0x0000000b9ead7c23 */ /* 0x100fe200080108d5 */
[--C-:B------:R-:W-:Y:S01]  /*7510*/  FFMA.FTZ R159, R159, UR11, -R213.reuse ;  /* 0x0000000b9f9f7c23 */ /* 0x100fe200080108d5 */
[----:B------:R-:W2:Y:S01]  /*7520*/  MUFU.TANH R180, R180 ;  /* 0x000000b400b47308 */ /* 0x000ea20000002400 */
[----:B0-----:R-:W-:Y:S01]  /*7530*/  FMNMX.FTZ R168, R176, R169, !PT ;  /* 0x000000a9b0a87209 */ /* 0x001fe20007810000 */
[--C-:B------:R-:W-:Y:S01]  /*7540*/  FFMA.FTZ R178, R160, UR11, -R213.reuse ;  /* 0x0000000ba0b27c23 */ /* 0x100fe200080108d5 */
[--C-:B------:R-:W-:Y:S01]  /*7550*/  FFMA.FTZ R182, R161, UR11, -R213.reuse ;  /* 0x0000000ba1b67c23 */ /* 0x100fe200080108d5 */
[--C-:B------:R-:W-:Y:S01]  /*7560*/  FFMA.FTZ R183, R164, UR11, -R213.reuse ;  /* 0x0000000ba4b77c23 */ /* 0x100fe200080108d5 */
[----:B------:R-:W-:-:S03]  /*7570*/  FFMA.FTZ R212, R165, UR11, -R213 ;  /* 0x0000000ba5d47c23 */ /* 0x000fc600080108d5 */
[----:B------:R-:W0:Y:S01]  /*7580*/  MUFU.TANH R181, R181 ;  /* 0x000000b500b57308 */ /* 0x000e220000002400 */
[----:B-1----:R-:W-:Y:S01]  /*7590*/  FMNMX.FTZ R13, R177, R168, !PT ;  /* 0x000000a8b10d7209 */ /* 0x002fe20007810000 */
[----:B------:R-:W-:-:S06]  /*75a0*/  FFMA.FTZ R168, R4, UR11, -R213 ;  /* 0x0000000b04a87c23 */ /* 0x000fcc00080108d5 */
[----:B------:R-:W1:Y:S01]  /*75b0*/  MUFU.TANH R179, R179 ;  /* 0x000000b300b37308 */ /* 0x000e620000002400 */
[----:B--2---:R-:W-:-:S07]  /*75c0*/  FMNMX.FTZ R4, R180, R13, !PT ;  /* 0x0000000db4047209 */ /* 0x004fce0007810000 */
[----:B------:R-:W2:Y:S01]  /*75d0*/  MUFU.TANH R210, R210 ;  /* 0x000000d200d27308 */ /* 0x000ea20000002400 */
[----:B0-----:R-:W-:-:S07]  /*75e0*/  FMNMX.FTZ R4, R181, R4, !PT ;  /* 0x00000004b5047209 */ /* 0x001fce0007810000 */
[----:B------:R-:W0:Y:S01]  /*75f0*/  MUFU.TANH R211, R211 ;  /* 0x000000d300d37308 */ /* 0x000e220000002400 */
[----:B-1----:R-:W-:-:S07]  /*7600*/  FMNMX.FTZ R169, R179, R4, !PT ;  /* 0x00000004b3a97209 */ /* 0x002fce0007810000 */
[----:B------:R-:W1:Y:S01]  /*7610*/  MUFU.EX2 R21, R21 ;  /* 0x0000001500157308 */ /* 0x000e620000000800 */
[----:B--2---:R-:W-:Y:S01]  /*7620*/  FMNMX.FTZ R4, R210, R169, !PT ;  /* 0x000000a9d2047209 */ /* 0x004fe20007810000 */
[----:B------:R-:W-:-:S06]  /*7630*/  FFMA.FTZ R169, R155, UR11, -R213 ;  /* 0x0000000b9ba97c23 */ /* 0x000fcc00080108d5 */
[----:B------:R-:W-:Y:S01]  /*7640*/  MUFU.EX2 R14, R14 ;  /* 0x0000000e000e7308 */ /* 0x000fe20000000800 */
[----:B0-----:R-:W-:-:S05]  /*7650*/  FMNMX.FTZ R4, R211, R4, !PT ;  /* 0x00000004d3047209 */ /* 0x001fca0007810000 */
[----:B------:R-:W0:Y:S02]  /*7660*/  SHFL.BFLY PT, R175, R4, 0x2, 0x1f ;  /* 0x0c401f0004af7f89 */ /* 0x000e2400000e0000 */
[----:B------:R-:W-:Y:S01]  /*7670*/  MUFU.EX2 R13, R168 ;  /* 0x000000a8000d7308 */ /* 0x000fe20000000800 */
[-C--:B-1----:R-:W-:Y:S01]  /*7680*/  FMUL.FTZ R24, R24, R21.reuse ;  /* 0x0000001518187220 */ /* 0x082fe20000410000 */
        /* <DEDUP_REMOVED lines=20> */
[----:B0-----:R-:W-:Y:S01]  /*77d0*/  FMNMX.FTZ R154, R4, R175, !PT ;  /* 0x000000af049a7209 */ /* 0x001fe20007810000 */
[--C-:B------:R-:W-:Y:S01]  /*77e0*/  FFMA.FTZ R175, R152, UR11, -R213.reuse ;  /* 0x0000000b98af7c23 */ /* 0x100fe200080108d5 */
[----:B------:R-:W-:Y:S01]  /*77f0*/  FFMA.FTZ R213, R153, UR11, -R213 ;  /* 0x0000000b99d57c23 */ /* 0x000fe200080108d5 */
[----:B------:R-:W-:Y:S01]  /*7800*/  IMAD.MOV R153, RZ, RZ, -R19 ;  /* 0x000000ffff997224 */ /* 0x000fe200078e0a13 */
[----:B------:R-:W-:Y:S01]  /*7810*/  MUFU.EX2 R168, R174 ;  /* 0x000000ae00a87308 */ /* 0x000fe20000000800 */
[----:B------:R-:W0:Y:S01]  /*7820*/  SHFL.BFLY PT, R155, R154, 0x1, 0x1f ;  /* 0x0c201f009a9b7f89 */ /* 0x000e2200000e0000 */
[-C--:B------:R-:W-:Y:S01]  /*7830*/  FMUL.FTZ R61, R61, R21.reuse ;  /* 0x000000153d3d7220 */ /* 0x080fe20000410000 */
[----:B------:R-:W-:Y:S01]  /*7840*/  FMUL.FTZ R64, R64, R21 ;  /* 0x0000001540407220 */ /* 0x000fe20000410000 */
[----:B------:R-:W-:Y:S01]  /*7850*/  ISETP.NE.AND P2, PT, R18, R153, PT ;  /* 0x000000991200720c */ /* 0x000fe20003f45270 */
        /* <DEDUP_REMOVED lines=20> */
[----:B0-----:R-:W-:Y:S01]  /*79a0*/  FMNMX.FTZ R4, R154, R155, !PT ;  /* 0x0000009b9a047209 */ /* 0x001fe20007810000 */
[----:B------:R-:W-:Y:S01]  /*79b0*/  IMAD.U32 R154, RZ, RZ, UR7 ;  /* 0x00000007ff9a7e24 */ /* 0x000fe2000f8e00ff */
[----:B-1----:R-:W-:Y:S01]  /*79c0*/  F2FP.F16.F32.PACK_AB R156, R169, R168 ;  /* 0x000000a8a99c723e */ /* 0x002fe200000000ff */
[-C--:B------:R-:W-:Y:S01]  /*79d0*/  FMUL.FTZ R100, R100, R21.reuse ;  /* 0x0000001564647220 */ /* 0x080fe20000410000 */
[----:B------:R-:W-:Y:S01]  /*79e0*/  FMUL.FTZ R101, R101, R21 ;  /* 0x0000001565657220 */ /* 0x000fe20000410000 */
[----:B------:R-:W-:Y:S01]  /*79f0*/  FADD.FTZ R7, -R4, R7 ;  /* 0x0000000704077221 */ /* 0x000fe20000010100 */
[----:B------:R-:W-:-:S02]  /*7a00*/  @!P2 IMAD R153, R154, 0x40, R17 ;  /* 0x000000409a99a824 */ /* 0x000fc400078e0211 */
[----:B------:R-:W-:Y:S01]  /*7a10*/  FMUL.FTZ R152, R4, UR11 ;  /* 0x0000000b04987c20 */ /* 0x000fe20008410000 */
[----:B------:R-:W-:Y:S01]  /*7a20*/  MUFU.EX2 R173, R173 ;  /* 0x000000ad00ad7308 */ /* 0x000fe20000000800 */
[----:B------:R-:W-:Y:S01]  /*7a30*/  FMUL.FTZ R7, R7, UR11 ;  /* 0x0000000b07077c20 */ /* 0x000fe20008410000 */
[-C--:B------:R-:W-:Y:S01]  /*7a40*/  FMUL.FTZ R104, R104, R21.reuse ;  /* 0x0000001568687220 */ /* 0x080fe20000410000 */
[--C-:B------:R-:W-:Y:S01]  /*7a50*/  FFMA.FTZ R219, R176, UR11, -R152.reuse ;  /* 0x0000000bb0db7c23 */ /* 0x100fe20008010898 */
[----:B------:R-:W-:Y:S01]  /*7a60*/  @!P2 LEA R154, R153, UR40, 0x2 ;  /* 0x00000028999aac11 */ /* 0x000fe2000f8e10ff */
[--C-:B------:R-:W-:Y:S01]  /*7a70*/  FFMA.FTZ R176, R177, UR11, -R152.reuse ;  /* 0x0000000bb1b07c23 */ /* 0x100fe20008010898 */
[--C-:B------:R-:W-:Y:S01]  /*7a80*/  FFMA.FTZ R10, R10, UR11, -R152.reuse ;  /* 0x0000000b0a0a7c23 */ /* 0x100fe20008010898 */
[--C-:B------:R-:W-:Y:S01]  /*7a90*/  FFMA.FTZ R9, R9, UR11, -R152.reuse ;  /* 0x0000000b09097c23 */ /* 0x100fe20008010898 */
[----:B------:R-:W0:Y:S01]  /*7aa0*/  MUFU.EX2 R7, R7 ;  /* 0x0000000700077308 */ /* 0x000e220000000800 */
        /* <DEDUP_REMOVED lines=12> */
[----:B------:R-:W-:Y:S01]  /*7b70*/  @!P2 STS [R154+0x38400], R21 ;  /* 0x038400159a00a388 */ /* 0x000fe20000000800 */
[----:B------:R-:W-:Y:S01]  /*7b80*/  MUFU.EX2 R10, R10 ;  /* 0x0000000a000a7308 */ /* 0x000fe20000000800 */
[----:B------:R-:W-:Y:S01]  /*7b90*/  F2FP.F16.F32.PACK_AB R152, R13, R14 ;  /* 0x0000000e0d98723e */ /* 0x000fe200000000ff */
[----:B------:R-:W-:Y:S01]  /*7ba0*/  FMUL.FTZ R105, R105, R21 ;  /* 0x0000001569697220 */ /* 0x000fe20000410000 */
[----:B0-----:R0:W-:Y:S01]  /*7bb0*/  @!P2 STS [R154+0x38420], R7 ;  /* 0x038420079a00a388 */ /* 0x0011e20000000800 */
[----:B------:R-:W-:Y:S01]  /*7bc0*/  F2FP.F16.F32.PACK_AB R158, R171, R170 ;  /* 0x000000aaab9e723e */ /* 0x000fe200000000ff */
[-C--:B------:R-:W-:Y:S01]  /*7bd0*/  FMUL.FTZ R26, R26, R7.reuse ;  /* 0x000000071a1a7220 */ /* 0x080fe20000410000 */
[-C--:B------:R-:W-:Y:S01]  /*7be0*/  FMUL.FTZ R27, R27, R7.reuse ;  /* 0x000000071b1b7220 */ /* 0x080fe20000410000 */
[-C--:B------:R-:W-:Y:S01]  /*7bf0*/  FMUL.FTZ R30, R30, R7.reuse ;  /* 0x000000071e1e7220 */ /* 0x080fe20000410000 */
[----:B------:R-:W1:Y:S01]  /*7c00*/  MUFU.EX2 R9, R9 ;  /* 0x0000000900097308 */ /* 0x000e620000000800 */
[-C--:B------:R-:W-:Y:S01]  /*7c10*/  FMUL.FTZ R31, R31, R7.reuse ;  /* 0x000000071f1f7220 */ /* 0x080fe20000410000 */
[-C--:B------:R-:W-:Y:S01]  /*7c20*/  FMUL.FTZ R34, R34, R7.reuse ;  /* 0x0000000722227220 */ /* 0x080fe20000410000 */
[-C--:B------:R-:W-:Y:S01]  /*7c30*/  FMUL.FTZ R35, R35, R7.reuse ;  /* 0x0000000723237220 */ /* 0x080fe20000410000 */
[----:B------:R-:W-:Y:S01]  /*7c40*/  FMUL.FTZ R38, R38, R7 ;  /* 0x0000000726267220 */ /* 0x000fe20000410000 */
[----:B0-----:R-:W-:Y:S01]  /*7c50*/  F2FP.F16.F32.PACK_AB R154, R20, R15 ;  /* 0x0000000f149a723e */ /* 0x001fe200000000ff */
        /* <DEDUP_REMOVED lines=11> */
[----:B-1----:R-:W-:Y:S01]  /*7d10*/  F2FP.F16.F32.PACK_AB R153, R9, R10 ;  /* 0x0000000a0999723e */ /* 0x002fe200000000ff */
        /* <DEDUP_REMOVED lines=14> */
[----:B------:R-:W1:Y:S01]  /*7e00*/  MUFU.EX2 R215, R215 ;  /* 0x000000d700d77308 */ /* 0x000e620000000800 */
[----:B0-----:R-:W-:Y:S01]  /*7e10*/  F2FP.F16.F32.PACK_AB R155, R12, R11 ;  /* 0x0000000b0c9b723e */ /* 0x001fe200000000ff */
        /* <DEDUP_REMOVED lines=16> */
[----:B------:R-:W-:Y:S01]  /*7f20*/  FMUL.FTZ R107, R107, R7 ;  /* 0x000000076b6b7220 */ /* 0x000fe20000410000 */
[-C--:B------:R-:W-:Y:S01]  /*7f30*/  FMUL.FTZ R108, R108, R21.reuse ;  /* 0x000000156c6c7220 */ /* 0x080fe20000410000 */
[----:B------:R-:W-:Y:S01]  /*7f40*/  FMUL.FTZ R109, R109, R21 ;  /* 0x000000156d6d7220 */ /* 0x000fe20000410000 */
[-C--:B------:R-:W-:Y:S01]  /*7f50*/  FMUL.FTZ R110, R110, R7.reuse ;  /* 0x000000076e6e7220 */ /* 0x080fe20000410000 */
[----:B------:R-:W-:Y:S01]  /*7f60*/  FMUL.FTZ R111, R111, R7 ;  /* 0x000000076f6f7220 */ /* 0x000fe20000410000 */
[-C--:B------:R-:W-:Y:S01]  /*7f70*/  FMUL.FTZ R112, R112, R21.reuse ;  /* 0x0000001570707220 */ /* 0x080fe20000410000 */
[----:B------:R0:W1:Y:S01]  /*7f80*/  MUFU.EX2 R174, R159 ;  /* 0x0000009f00ae7308 */ /* 0x0000620000000800 */
[----:B------:R-:W-:Y:S01]  /*7f90*/  FMUL.FTZ R113, R113, R21 ;  /* 0x0000001571717220 */ /* 0x000fe20000410000 */
[-C--:B------:R-:W-:Y:S01]  /*7fa0*/  FMUL.FTZ R114, R114, R7.reuse ;  /* 0x0000000772727220 */ /* 0x080fe20000410000 */
[----:B------:R-:W-:Y:S01]  /*7fb0*/  FMUL.FTZ R115, R115, R7 ;  /* 0x0000000773737220 */ /* 0x000fe20000410000 */
[-C--:B------:R-:W-:Y:S01]  /*7fc0*/  FMUL.FTZ R116, R116, R21.reuse ;  /* 0x0000001574747220 */ /* 0x080fe20000410000 */
[----:B------:R-:W-:Y:S01]  /*7fd0*/  FMUL.FTZ R117, R117, R21 ;  /* 0x0000001575757220 */ /* 0x000fe20000410000 */
[-C--:B------:R-:W-:Y:S01]  /*7fe0*/  FMUL.FTZ R118, R118, R7.reuse ;  /* 0x0000000776767220 */ /* 0x080fe20000410000 */
[----:B------:R-:W-:Y:S01]  /*7ff0*/  FMUL.FTZ R119, R119, R7 ;  /* 0x0000000777777220 */ /* 0x000fe20000410000 */
[----:B------:R-:W-:Y:S01]  /*8000*/  MUFU.EX2 R175, R175 ;  /* 0x000000af00af7308 */ /* 0x000fe20000000800 */
[----:B0-----:R-:W-:Y:S01]  /*8010*/  F2FP.F16.F32.PACK_AB R159, R217, R216 ;  /* 0x000000d8d99f723e */ /* 0x001fe200000000ff */
        /* <DEDUP_REMOVED lines=40> */
[----:B------:R1:W-:Y:S01]  /*82a0*/  STSM.16.M88.4 [R22+0x36400], R152 ;  /* 0x0364009816007844 */ /* 0x0003e20000000200 */
[----:B------:R-:W-:Y:S01]  /*82b0*/  FFMA.FTZ R6, R21, R6, R14 ;  /* 0x0000000615067223 */ /* 0x000fe2000001000e */
[----:B------:R-:W-:-:S02]  /*82c0*/  FFMA.FTZ R8, R7, R8, R10 ;  /* 0x0000000807087223 */ /* 0x000fc4000001000a */
[----:B------:R1:W-:Y:S01]  /*82d0*/  STSM.16.M88.4 [R23], R156 ;  /* 0x0000009c17007844 */ /* 0x0003e20000000200 */
[----:B------:R-:W-:Y:S01]  /*82e0*/  FADD.FTZ R6, R13, R6 ;  /* 0x000000060d067221 */ /* 0x000fe20000010000 */
[----:B------:R-:W-:Y:S01]  /*82f0*/  MUFU.EX2 R182, R182 ;  /* 0x000000b600b67308 */ /* 0x000fe20000000800 */
[----:B------:R-:W-:Y:S02]  /*8300*/  FADD.FTZ R8, R9, R8 ;  /* 0x0000000809087221 */ /* 0x000fe40000010000 */
[----:B------:R-:W-:Y:S02]  /*8310*/  FADD.FTZ R15, R15, R6 ;  /* 0x000000060f0f7221 */ /* 0x000fe40000010000 */
[----:B------:R-:W-:Y:S02]  /*8320*/  FADD.FTZ R11, R11, R8 ;  /* 0x000000080b0b7221 */ /* 0x000fe40000010000 */
[----:B------:R-:W-:Y:S01]  /*8330*/  FADD.FTZ R15, R20, R15 ;  /* 0x0000000f140f7221 */ /* 0x000fe20000010000 */
[----:B------:R-:W2:Y:S01]  /*8340*/  MUFU.EX2 R183, R183 ;  /* 0x000000b700b77308 */ /* 0x000ea20000000800 */
[----:B0-----:R-:W-:Y:S01]  /*8350*/  F2FP.F16.F32.PACK_AB R163, R177, R176 ;  /* 0x000000b0b1a3723e */ /* 0x001fe200000000ff */
[----:B------:R-:W-:Y:S01]  /*8360*/  FADD.FTZ R11, R12, R11 ;  /* 0x0000000b0c0b7221 */ /* 0x000fe20000010000 */
[----:B------:R-:W-:-:S03]  /*8370*/  FADD.FTZ R168, R168, R15 ;  /* 0x0000000fa8a87221 */ /* 0x000fc60000010000 */
[----:B------:R1:W-:Y:S01]  /*8380*/  STSM.16.M88.4 [R185], R160 ;  /* 0x000000a0b9007844 */ /* 0x0003e20000000200 */
[----:B------:R-:W-:Y:S01]  /*8390*/  FADD.FTZ R214, R214, R11 ;  /* 0x0000000bd6d67221 */ /* 0x000fe20000010000 */
[----:B------:R-:W-:Y:S01]  /*83a0*/  MUFU.EX2 R212, R212 ;  /* 0x000000d400d47308 */ /* 0x000fe20000000800 */
[----:B------:R-:W-:Y:S02]  /*83b0*/  FADD.FTZ R169, R169, R168 ;  /* 0x000000a8a9a97221 */ /* 0x000fe40000010000 */
[----:B------:R-:W-:Y:S02]  /*83c0*/  FADD.FTZ R215, R215, R214 ;  /* 0x000000d6d7d77221 */ /* 0x000fe40000010000 */
[----:B------:R-:W-:Y:S02]  /*83d0*/  FADD.FTZ R170, R170, R169 ;  /* 0x000000a9aaaa7221 */ /* 0x000fe40000010000 */
[----:B------:R-:W-:Y:S01]  /*83e0*/  FADD.FTZ R216, R216, R215 ;  /* 0x000000d7d8d87221 */ /* 0x000fe20000010000 */
[----:B------:R-:W0:Y:S01]  /*83f0*/  MUFU.EX2 R213, R213 ;  /* 0x000000d500d57308 */ /* 0x000e220000000800 */
[----:B--2---:R-:W-:Y:S01]  /*8400*/  F2FP.F16.F32.PACK_AB R164, R183, R182 ;  /* 0x000000b6b7a4723e */ /* 0x004fe200000000ff */
[----:B------:R-:W-:Y:S01]  /*8410*/  FADD.FTZ R170, R171, R170 ;  /* 0x000000aaabaa7221 */ /* 0x000fe20000010000 */
[----:B------:R-:W-:-:S03]  /*8420*/  FADD.FTZ R217, R217, R216 ;  /* 0x000000d8d9d97221 */ /* 0x000fc60000010000 */
[----:B------:R-:W-:Y:S01]  /*8430*/  FADD.FTZ R173, R173, R170 ;  /* 0x000000aaadad7221 */ /* 0x000fe20000010000 */
[----:B------:R-:W-:Y:S01]  /*8440*/  FADD.FTZ R172, R172, R217 ;  /* 0x000000d9acac7221 */ /* 0x000fe20000010000 */
[----:B------:R-:W-:Y:S02]  /*8450*/  MUFU.EX2 R180, R180 ;  /* 0x000000b400b47308 */ /* 0x000fe40000000800 */
[----:B------:R-:W-:Y:S01]  /*8460*/  FADD.FTZ R174, R174, R173 ;  /* 0x000000adaeae7221 */ /* 0x000fe20000010000 */
[----:B------:R-:W-:-:S03]  /*8470*/  FADD.FTZ R219, R219, R172 ;  /* 0x000000acdbdb7221 */ /* 0x000fc60000010000 */
[----:B------:R-:W-:Y:S01]  /*8480*/  FADD.FTZ R175, R175, R174 ;  /* 0x000000aeafaf7221 */ /* 0x000fe20000010000 */
[----:B------:R-:W-:Y:S01]  /*8490*/  FADD.FTZ R176, R176, R219 ;  /* 0x000000dbb0b07221 */ /* 0x000fe20000010000 */
[----:B------:R-:W2:Y:S01]  /*84a0*/  MUFU.EX2 R179, R179 ;  /* 0x000000b300b37308 */ /* 0x000ea20000000800 */
[----:B0-----:R-:W-:Y:S01]  /*84b0*/  F2FP.F16.F32.PACK_AB R166, R213, R212 ;  /* 0x000000d4d5a6723e */ /* 0x001fe200000000ff */
[----:B------:R-:W-:Y:S01]  /*84c0*/  FADD.FTZ R175, R178, R175 ;  /* 0x000000afb2af7221 */ /* 0x000fe20000010000 */
[----:B------:R-:W-:-:S03]  /*84d0*/  FADD.FTZ R177, R177, R176 ;  /* 0x000000b0b1b17221 */ /* 0x000fc60000010000 */
[----:B------:R-:W-:Y:S02]  /*84e0*/  FADD.FTZ R182, R182, R175 ;  /* 0x000000afb6b67221 */ /* 0x000fe40000010000 */
[----:B------:R-:W-:Y:S02]  /*84f0*/  MUFU.EX2 R181, R181 ;  /* 0x000000b500b57308 */ /* 0x000fe40000000800 */
[----:B------:R-:W-:-:S04]  /*8500*/  FADD.FTZ R183, R183, R182 ;  /* 0x000000b6b7b77221 */ /* 0x000fc80000010000 */
[----:B------:R-:W-:Y:S02]  /*8510*/  FADD.FTZ R6, R212, R183 ;  /* 0x000000b7d4067221 */ /* 0x000fe40000010000 */
[----:B------:R-:W0:Y:S01]  /*8520*/  MUFU.EX2 R210, R210 ;  /* 0x000000d200d27308 */ /* 0x000e220000000800 */
[----:B--2---:R-:W-:Y:S01]  /*8530*/  F2FP.F16.F32.PACK_AB R165, R179, R180 ;  /* 0x000000b4b3a5723e */ /* 0x004fe200000000ff */
[----:B------:R-:W-:Y:S01]  /*8540*/  FADD.FTZ R180, R180, R177 ;  /* 0x000000b1b4b47221 */ /* 0x000fe20000010000 */
[----:B------:R-:W-:-:S03]  /*8550*/  FADD.FTZ R6, R213, R6 ;  /* 0x00000006d5067221 */ /* 0x000fc60000010000 */
[----:B------:R-:W-:Y:S01]  /*8560*/  FADD.FTZ R180, R179, R180 ;  /* 0x000000b4b3b47221 */ /* 0x000fe20000010000 */
[----:B0-----:R-:W-:-:S03]  /*8570*/  F2FP.F16.F32.PACK_AB R167, R210, R181 ;  /* 0x000000b5d2a7723e */ /* 0x001fc600000000ff */
[----:B------:R-:W-:Y:S02]  /*8580*/  FADD.FTZ R181, R181, R180 ;  /* 0x000000b4b5b57221 */ /* 0x000fe40000010000 */
[----:B------:R1:W-:Y:S01]  /*8590*/  STSM.16.M88.4 [R184], R164 ;  /* 0x000000a4b8007844 */ /* 0x0003e20000000200 */
[----:B------:R-:W-:Y:S01]  /*85a0*/  WARPGROUP.ARRIVE ;  /* 0x00000000000079c5 */ /* 0x000fe20000000000 */
[----:B------:R-:W-:-:S05]  /*85b0*/  FADD.FTZ R8, R210, R181 ;  /* 0x000000b5d2087221 */ /* 0x000fca0000010000 */
[----:B------:R-:W-:Y:S01]  /*85c0*/  HGMMA.64x256x16.F32 R24, R152, gdesc[UR12].tnspB, R24, gsb0 ;  /* 0x43e0000c98187df0 */ /* 0x000fe20008000818 */
[----:B------:R-:W-:Y:S01]  /*85d0*/  UIADD3 UR14, UR14, 0x180, URZ ;  /* 0x000001800e0e7890 */ /* 0x000fe2000fffe03f */
[----:B------:R-:W-:Y:S01]  /*85e0*/  UMOV UR15, 0x40000040 ;  /* 0x40000040000f7882 */ /* 0x000fe20000000000 */
[----:B------:R-:W-:Y:S02]  /*85f0*/  WARPGROUP.DEPBAR.LE gsb0, 0x0 ;  /* 0x00008000000079c5 */ /* 0x000fe40000010000 */
[----:B------:R-:W-:-:S15]  /*8600*/  WARPGROUP.ARRIVE ;  /* 0x00000000000079c5 */ /* 0x000fde0000000000 */
[----:B------:R-:W-:-:S08]  /*8610*/  NOP ;  /* 0x0000000000007918 */ /* 0x000fd00000000000 */
        /* <DEDUP_REMOVED lines=22> */
.L_x_1015:
[----:B------:R-:W-:Y:S01]  /*8780*/  UIADD3 UR6, UR6, 0x38860, URZ ;  /* 0x0003886006067890 */ /* 0x000fe2000fffe03f */
[----:B------:R-:W-:Y:S01]  /*8790*/  IMAD.MOV.U32 R7, RZ, RZ, R4 ;  /* 0x000000ffff077224 */ /* 0x000fe200078e0004 */
[----:B------:R-:W-:Y:S01]  /*87a0*/  UMOV UR7, UR36 ;  /* 0x0000002400077c82 */ /* 0x000fe20008000000 */
[----:B------:R-:W-:Y:S01]  /*87b0*/  IMAD.MOV.U32 R14, RZ, RZ, R3 ;  /* 0x000000ffff0e7224 */ /* 0x000fe200078e0003 */
[----:B------:R-:W-:-:S09]  /*87c0*/  UPRMT UR6, UR39, 0x654, UR6 ;  /* 0x0000065427067896 */ /* 0x000fd20008000006 */
[----:B------:R-:W-:Y:S01]  /*87d0*/  SYNCS.ARRIVE.TRANS64.RED.A1T0 RZ, [UR6], RZ ;  /* 0x000000ffffff79a7 */ /* 0x000fe20008100406 */
[----:B------:R-:W-:Y:S05]  /*87e0*/  @P1 BRA `(.L_x_1016) ;  /* 0xffffffd000701947 */ /* 0x000fea000383ffff */
.L_x_1005:
[----:B------:R-:W0:Y:S01]  /*87f0*/  SHFL.BFLY PT, R5, R6, 0x2, 0x1f ;  /* 0x0c401f0006057f89 */ /* 0x000e2200000e0000 */
[----:B------:R-:W-:Y:S01]  /*8800*/  IMAD.MOV R11, RZ, RZ, -R19 ;  /* 0x000000ffff0b7224 */ /* 0x000fe200078e0a13 */
[----:B------:R-:W-:Y:S01]  /*8810*/  MOV R165, 0xff800000 ;  /* 0xff80000000a57802 */ /* 0x000fe20000000f00 */
[----:B------:R-:W-:Y:S01]  /*8820*/  IMAD.U32 R13, RZ, RZ, UR11 ;  /* 0x0000000bff0d7e24 */ /* 0x000fe2000f8e00ff */
[----:B------:R-:W1:Y:S01]  /*8830*/  SHFL.BFLY PT, R9, R8, 0x2, 0x1f ;  /* 0x0c401f0008097f89 */ /* 0x000e6200000e0000 */
[----:B------:R-:W-:Y:S01]  /*8840*/  IMAD.MOV.U32 R166, RZ, RZ, -0x800000 ;  /* 0xff800000ffa67424 */ /* 0x000fe200078e00ff */
[----:B------:R-:W-:Y:S08]  /*8850*/  BAR.ARV 0x8, 0x100 ;  /* 0x0204000000007b1d */ /* 0x000ff00000002000 */
[----:B------:R-:W-:Y:S01]  /*8860*/  BAR.SYNC.DEFER_BLOCKING 0xf, 0x100 ;  /* 0x03c4000000007b1d */ /* 0x000fe20000010000 */
[----:B------:R-:W-:Y:S01]  /*8870*/  ISETP.NE.AND P0, PT, R18, R11, PT ;  /* 0x0000000b1200720c */ /* 0x000fe20003f05270 */
[----:B------:R-:W-:-:S02]  /*8880*/  IMAD.U32 R11, RZ, RZ, UR11 ;  /* 0x0000000bff0b7e24 */ /* 0x000fc4000f8e00ff */
[----:B------:R-:W-:Y:S02]  /*8890*/  VIADD R196, R196, 0x1 ;  /* 0x00000001c4c47836 */ /* 0x000fe40000000000 */
[----:B0-----:R-:W-:Y:S01]  /*88a0*/  FADD.FTZ R0, R5, R6 ;  /* 0x0000000605007221 */ /* 0x001fe20000010000 */
[----:B------:R-:W-:Y:S02]  /*88b0*/  IMAD.MOV.U32 R5, RZ, RZ, RZ ;  /* 0x000000ffff057224 */ /* 0x000fe400078e00ff */
[----:B-1----:R-:W-:Y:S02]  /*88c0*/  FADD.FTZ R9, R9, R8 ;  /* 0x0000000809097221 */ /* 0x002fe40000010000 */
[----:B------:R-:W0:Y:S04]  /*88d0*/  SHFL.BFLY PT, R7, R0, 0x1, 0x1f ;  /* 0x0c201f0000077f89 */ /* 0x000e2800000e0000 */
[----:B------:R-:W1:Y:S01]  /*88e0*/  SHFL.BFLY PT, R10, R9, 0x1, 0x1f ;  /* 0x0c201f00090a7f89 */ /* 0x000e6200000e0000 */
[----:B0-----:R-:W-:Y:S01]  /*88f0*/  FADD.FTZ R7, R0, R7 ;  /* 0x0000000700077221 */ /* 0x001fe20000010000 */
[----:B------:R-:W-:Y:S01]  /*8900*/  IMAD.U32 R0, RZ, RZ, UR36 ;  /* 0x00000024ff007e24 */ /* 0x000fe2000f8e00ff */
[----:B------:R-:W-:Y:S01]  /*8910*/  UIADD3 UR36, UR36, 0x1, URZ ;  /* 0x0000000124247890 */ /* 0x000fe2000fffe03f */
[----:B-1----:R-:W-:-:S02]  /*8920*/  FADD.FTZ R6, R9, R10 ;  /* 0x0000000a09067221 */ /* 0x002fc40000010000 */
[----:B------:R-:W-:Y:S01]  /*8930*/  FSETP.NE.FTZ.AND P1, PT, R7, RZ, PT ;  /* 0x000000ff0700720b */ /* 0x000fe20003f35000 */
[----:B------:R-:W-:Y:S01]  /*8940*/  @!P0 IMAD R9, R0, 0x40, R17 ;  /* 0x0000004000098824 */ /* 0x000fe200078e0211 */
[----:B------:R-:W-:Y:S01]  /*8950*/  UISETP.NE.AND UP0, UPT, UR36, 0x2, UPT ;  /* 0x000000022400788c */ /* 0x000fe2000bf05270 */
[----:B------:R-:W-:Y:S01]  /*8960*/  IMAD.MOV.U32 R0, RZ, RZ, RZ ;  /* 0x000000ffff007224 */ /* 0x000fe200078e00ff */
[----:B------:R-:W-:Y:S02]  /*8970*/  FSETP.NE.FTZ.AND P2, PT, R6, RZ, PT ;  /* 0x000000ff0600720b */ /* 0x000fe40003f55000 */
[----:B------:R-:W-:Y:S01]  /*8980*/  @!P0 LEA R9, R9, UR40, 0x2 ;  /* 0x0000002809098c11 */ /* 0x000fe2000f8e10ff */
[----:B------:R-:W-:Y:S02]  /*8990*/  USEL UR4, URZ, 0x1, UP0 ;  /* 0x000000013f047887 */ /* 0x000fe40008000000 */
[----:B------:R-:W-:-:S04]  /*89a0*/  USEL UR36, UR36, URZ, UP0 ;  /* 0x0000003f24247287 */ /* 0x000fc80008000000 */
[----:B------:R-:W0:Y:S01]  /*89b0*/  @P1 MUFU.RCP R5, R7 ;  /* 0x0000000700051308 */ /* 0x000e220000001000 */
[----:B------:R-:W-:-:S07]  /*89c0*/  LOP3.LUT R2, R2, UR4, RZ, 0x3c, !PT ;  /* 0x0000000402027c12 */ /* 0x000fce000f8e3cff */
[----:B------:R-:W1:Y:S08]  /*89d0*/  @P2 MUFU.RCP R0, R6 ;  /* 0x0000000600002308 */ /* 0x000e700000001000 */
[----:B------:R-:W2:Y:S01]  /*89e0*/  @P1 MUFU.LG2 R7, R7 ;  /* 0x0000000700071308 */ /* 0x000ea20000000c00 */
[----:B0-----:R-:W-:Y:S01]  /*89f0*/  @!P0 STS [R9+0x38400], R5 ;  /* 0x0384000509008388 */ /* 0x001fe20000000800 */
[-C--:B------:R-:W-:Y:S01]  /*8a00*/  FMUL.FTZ R175, R24, R5.reuse ;  /* 0x0000000518af7220 */ /* 0x080fe20000410000 */
[-C--:B------:R-:W-:Y:S01]  /*8a10*/  FMUL.FTZ R20, R28, R5.reuse ;  /* 0x000000051c147220 */ /* 0x080fe20000410000 */
[-C--:B------:R-:W-:Y:S01]  /*8a20*/  FMUL.FTZ R8, R25, R5.reuse ;  /* 0x0000000519087220 */ /* 0x080fe20000410000 */
[-C--:B------:R-:W-:Y:S01]  /*8a30*/  FMUL.FTZ R10, R29, R5.reuse ;  /* 0x000000051d0a7220 */ /* 0x080fe20000410000 */
[-C--:B------:R-:W-:Y:S01]  /*8a40*/  FMUL.FTZ R174, R32, R5.reuse ;  /* 0x0000000520ae7220 */ /* 0x080fe20000410000 */
[-C--:B------:R-:W-:Y:S01]  /*8a50*/  FMUL.FTZ R24, R33, R5.reuse ;  /* 0x0000000521187220 */ /* 0x080fe20000410000 */
[----:B------:R0:W3:Y:S01]  /*8a60*/  @P2 MUFU.LG2 R21, R6 ;  /* 0x0000000600152308 */ /* 0x0000e20000000c00 */
        /* <DEDUP_REMOVED lines=60> */
[----:B------:R-:W-:Y:S01]  /*8e30*/  @P1 FMUL.FTZ R5, R11, 0.69314718246459960938 ;  /* 0x3f3172180b051820 */ /* 0x000fe20000410000 */
[----:B0-----:R-:W-:Y:S01]  /*8e40*/  @P2 FMUL.FTZ R6, R13, 0.69314718246459960938 ;  /* 0x3f3172180d062820 */ /* 0x001fe20000410000 */
[----:B--2---:R-:W-:Y:S01]  /*8e50*/  @P1 FMUL.FTZ R26, R7, 0.69314718246459960938 ;  /* 0x3f317218071a1820 */ /* 0x004fe20000410000 */
        /* <DEDUP_REMOVED lines=68> */
.L_x_987:
[----:B------:R-:W1:Y:S08]  /*92a0*/  S2UR UR39, SR_CgaCtaId ;  /* 0x00000000002779c3 */ /* 0x000e700000008800 */
[----:B------:R-:W-:Y:S06]  /*92b0*/  BAR.SYNC.DEFER_BLOCKING 0x5, 0x180 ;  /* 0x0146000000007b1d */ /* 0x000fec0000010000 */
[----:B------:R-:W-:Y:S01]  /*92c0*/  UMOV UR40, 0x400 ;  /* 0x0000040000287882 */ /* 0x000fe20000000000 */
[----:B------:R-:W-:Y:S01]  /*92d0*/  BSSY B0, `(.L_x_1017) ;  /* 0x00002e1000007945 */ /* 0x000fe20003800000 */
[----:B-1----:R-:W-:-:S09]  /*92e0*/  ULEA UR40, UR39, UR40, 0x18 ;  /* 0x0000002827287291 */ /* 0x002fd2000f8ec03f */
[----:B0-----:R-:W0:Y:S02]  /*92f0*/  LDS.128 R4, [UR40+0x388d0] ;  /* 0x0388d028ff047984 */ /* 0x001e240008000c00 */
[----:B0-----:R-:W-:Y:S01]  /*9300*/  R2UR UR4, R5 ;  /* 0x00000000050472ca */ /* 0x001fe200000e0000 */
[----:B------:R-:W-:Y:S06]  /*9310*/  BAR.ARV 0x4, 0x180 ;  /* 0x0106000000007b1d */ /* 0x000fec0000002000 */
[----:B------:R-:W-:Y:S08]  /*9320*/  @P0 BRA `(.L_x_1018) ;  /* 0x00000020000c0947 */ /* 0x000ff00003800000 */
[----:B------:R-:W0:Y:S08]  /*9330*/  S2UR UR5, SR_SWINHI ;  /* 0x00000000000579c3 */ /* 0x000e300000002f00 */
[----:B------:R-:W-:Y:S01]  /*9340*/  BAR.SYNC.DEFER_BLOCKING 0x1, 0x100 ;  /* 0x0044000000007b1d */ /* 0x000fe20000010000 */
        /* <DEDUP_REMOVED lines=18> */
[----:B------:R-:W-:Y:S01]  /*9470*/  ULDC.64 UR6, c[0x0][0xd08] ;  /* 0x0003420000067ab9 */ /* 0x000fe20000000a00 */
[----:B------:R-:W-:Y:S01]  /*9480*/  F2FP.F16.F32.PACK_AB R73, R75, R74 ;  /* 0x0000004a4b49723e */ /* 0x000fe200000000ff */
[----:B------:R-:W-:Y:S01]  /*9490*/  IMAD.WIDE R118, R201, 0x2, R176 ;  /* 0x00000002c9767825 */ /* 0x000fe200078e02b0 */
[----:B------:R-:W-:-:S02]  /*94a0*/  F2FP.F16.F32.PACK_AB R80, R81, R80 ;  /* 0x000000505150723e */ /* 0x000fc400000000ff */
[----:B------:R-:W-:Y:S02]  /*94b0*/  F2FP.F16.F32.PACK_AB R74, R77, R76 ;  /* 0x0000004c4d4a723e */ /* 0x000fe400000000ff */
[C---:B------:R-:W-:Y:S02]  /*94c0*/  IADD3 R151, P1, R118.reuse, 0x20, RZ ;  /* 0x0000002076977810 */ /* 0x040fe40007f3e0ff */
[C---:B------:R-:W-:Y:S02]  /*94d0*/  IADD3 R48, P6, R118.reuse, 0x2020, RZ ;  /* 0x0000202076307810 */ /* 0x040fe40007fde0ff */
        /* <DEDUP_REMOVED lines=10> */
[C---:B------:R-:W-:Y:S02]  /*9580*/  IADD3 R30, P0, R118.reuse, 0x4020, RZ ;  /* 0x00004020761e7810 */ /* 0x040fe40007f1e0ff */
[----:B------:R-:W-:Y:S02]  /*9590*/  SHF.R.U64 R151, R151, 0x3, RZ ;  /* 0x0000000397977819 */ /* 0x000fe400000012ff */
[C---:B------:R-:W-:Y:S01]  /*95a0*/  IADD3 R52, P5, R118.reuse, 0x2040, RZ ;  /* 0x0000204076347810 */ /* 0x040fe20007fbe0ff */
[----:B------:R-:W-:Y:S01]  /*95b0*/  IMAD.X R99, RZ, RZ, R119, P0 ;  /* 0x000000ffff637224 */ /* 0x000fe200000e0677 */
[----:B------:R-:W-:-:S02]  /*95c0*/  IADD3 R56, P2, R118, 0x2060, RZ ;  /* 0x0000206076387810 */ /* 0x000fc40007f5e0ff */
[----:B------:R-:W-:Y:S01]  /*95d0*/  IADD3 R60, P1, R118, 0x4000, RZ ;  /* 0x00004000763c7810 */ /* 0x000fe20007f3e0ff */
[--C-:B------:R-:W-:Y:S01]  /*95e0*/  IMAD.X R53, RZ, RZ, R119.reuse, P5 ;  /* 0x000000ffff357224 */ /* 0x100fe200028e0677 */
[----:B------:R-:W-:Y:S01]  /*95f0*/  LOP3.LUT R48, R151, R48, RZ, 0x3c, !PT ;  /* 0x0000003097307212 */ /* 0x000fe200078e3cff */
[--C-:B------:R-:W-:Y:S01]  /*9600*/  IMAD.X R57, RZ, RZ, R119.reuse, P2 ;  /* 0x000000ffff397224 */ /* 0x100fe200010e0677 */
[----:B------:R-:W-:Y:S01]  /*9610*/  LOP3.LUT R151, R30, 0x380, RZ, 0xc0, !PT ;  /* 0x000003801e977812 */ /* 0x000fe200078ec0ff */
[--C-:B------:R-:W-:Y:S01]  /*9620*/  IMAD.X R61, RZ, RZ, R119.reuse, P1 ;  /* 0x000000ffff3d7224 */ /* 0x100fe200008e0677 */
[C---:B------:R-:W-:Y:S02]  /*9630*/  IADD3 R183, P3, R118.reuse, 0x2000, RZ ;  /* 0x0000200076b77810 */ /* 0x040fe40007f7e0ff */
[----:B------:R-:W-:Y:S02]  /*9640*/  LOP3.LUT R40, R181, 0x380, RZ, 0xc0, !PT ;  /* 0x00000380b5287812 */ /* 0x000fe400078ec0ff */
[----:B------:R-:W-:Y:S01]  /*9650*/  LOP3.LUT R5, R118, 0x380, RZ, 0xc0, !PT ;  /* 0x0000038076057812 */ /* 0x000fe200078ec0ff */
[----:B------:R-:W-:Y:S01]  /*9660*/  IMAD.X R45, RZ, RZ, R119, P3 ;  /* 0x000000ffff2d7224 */ /* 0x000fe200018e0677 */
[----:B------:R-:W-:-:S02]  /*9670*/  LOP3.LUT R36, R179, 0x380, RZ, 0xc0, !PT ;  /* 0x00000380b3247812 */ /* 0x000fc400078ec0ff */
[C---:B------:R-:W-:Y:S02]  /*9680*/  IADD3 R3, P5, R118.reuse, 0x6020, RZ ;  /* 0x0000602076037810 */ /* 0x040fe40007fbe0ff */
[----:B------:R-:W-:Y:S02]  /*9690*/  SHF.R.U64 R151, R151, 0x3, RZ ;  /* 0x0000000397977819 */ /* 0x000fe400000012ff */
[C---:B------:R-:W-:Y:S02]  /*96a0*/  IADD3 R4, P2, R118.reuse, 0x6040, RZ ;  /* 0x0000604076047810 */ /* 0x040fe40007f5e0ff */
[----:B------:R-:W-:Y:S02]  /*96b0*/  IADD3 R26, P1, R118, 0x6060, RZ ;  /* 0x00006060761a7810 */ /* 0x000fe40007f3e0ff */
[----:B------:R-:W-:Y:S02]  /*96c0*/  LOP3.LUT R44, R183, 0x380, RZ, 0xc0, !PT ;  /* 0x00000380b72c7812 */ /* 0x000fe400078ec0ff */
[----:B------:R-:W-:Y:S01]  /*96d0*/  SHF.R.U64 R40, R40, 0x3, RZ ;  /* 0x0000000328287819 */ /* 0x000fe200000012ff */
[----:B------:R-:W-:Y:S01]  /*96e0*/  IMAD.X R21, RZ, RZ, R119, P1 ;  /* 0x000000ffff157224 */ /* 0x000fe200008e0677 */
[----:B------:R-:W-:-:S02]  /*96f0*/  SHF.R.U64 R5, R5, 0x3, RZ ;  /* 0x0000000305057819 */ /* 0x000fc400000012ff */
[----:B------:R-:W-:Y:S02]  /*9700*/  SHF.R.U64 R36, R36, 0x3, RZ ;  /* 0x0000000324247819 */ /* 0x000fe400000012ff */
[----:B------:R-:W-:Y:S02]  /*9710*/  LOP3.LUT R98, R151, R30, RZ, 0x3c, !PT ;  /* 0x0000001e97627212 */ /* 0x000fe400078e3cff */
[----:B------:R-:W-:Y:S02]  /*9720*/  LOP3.LUT R27, R3, 0x380, RZ, 0xc0, !PT ;  /* 0x00000380031b7812 */ /* 0x000fe400078ec0ff */
[C---:B------:R-:W-:Y:S02]  /*9730*/  IADD3 R102, P4, R118.reuse, 0x4040, RZ ;  /* 0x0000404076667810 */ /* 0x040fe40007f9e0ff */
[C---:B------:R-:W-:Y:S02]  /*9740*/  IADD3 R106, P3, R118.reuse, 0x4060, RZ ;  /* 0x00004060766a7810 */ /* 0x040fe40007f7e0ff */
[----:B------:R-:W-:Y:S01]  /*9750*/  IADD3 R110, P6, R118, 0x6000, RZ ;  /* 0x00006000766e7810 */ /* 0x000fe20007fde0ff */
[--C-:B------:R-:W-:Y:S01]  /*9760*/  IMAD.X R103, RZ, RZ, R119.reuse, P4 ;  /* 0x000000ffff677224 */ /* 0x100fe200020e0677 */
[----:B------:R-:W-:Y:S01]  /*9770*/  SHF.R.U64 R44, R44, 0x3, RZ ;  /* 0x000000032c2c7819 */ /* 0x000fe200000012ff */
[--C-:B------:R-:W-:Y:S01]  /*9780*/  IMAD.X R107, RZ, RZ, R119.reuse, P3 ;  /* 0x000000ffff6b7224 */ /* 0x100fe200018e0677 */
[----:B------:R-:W-:Y:S01]  /*9790*/  LOP3.LUT R30, R4, 0x380, RZ, 0xc0, !PT ;  /* 0x00000380041e7812 */ /* 0x000fe200078ec0ff */
[----:B------:R-:W-:Y:S01]  /*97a0*/  IMAD.X R111, RZ, RZ, R119, P6 ;  /* 0x000000ffff6f7224 */ /* 0x000fe200030e0677 */
[----:B------:R-:W-:-:S02]  /*97b0*/  LOP3.LUT R151, R26, 0x380, RZ, 0xc0, !PT ;  /* 0x000003801a977812 */ /* 0x000fc400078ec0ff */
[----:B------:R-:W-:Y:S02]  /*97c0*/  LOP3.LUT R40, R40, R181, RZ, 0x3c, !PT ;  /* 0x000000b528287212 */ /* 0x000fe400078e3cff */
[----:B------:R-:W-:Y:S01]  /*97d0*/  LOP3.LUT R118, R5, R118, RZ, 0x3c, !PT ;  /* 0x0000007605767212 */ /* 0x000fe200078e3cff */
[----:B------:R-:W-:Y:S01]  /*97e0*/  IMAD.X R5, RZ, RZ, R119, P2 ;  /* 0x000000ffff057224 */ /* 0x000fe200010e0677 */
[----:B------:R-:W-:Y:S02]  /*97f0*/  LOP3.LUT R36, R36, R179, RZ, 0x3c, !PT ;  /* 0x000000b324247212 */ /* 0x000fe400078e3cff */
[----:B------:R-:W-:Y:S02]  /*9800*/  LOP3.LUT R181, R56, 0x380, RZ, 0xc0, !PT ;  /* 0x0000038038b57812 */ /* 0x000fe400078ec0ff */
[----:B------:R-:W-:Y:S02]  /*9810*/  LOP3.LUT R179, R52, 0x380, RZ, 0xc0, !PT ;  /* 0x0000038034b37812 */ /* 0x000fe400078ec0ff */
[----:B------:R-:W-:-:S02]  /*9820*/  SHF.R.U64 R20, R27, 0x3, RZ ;  /* 0x000000031b147819 */ /* 0x000fc400000012ff */
[----:B------:R-:W-:Y:S02]  /*9830*/  LOP3.LUT R44, R44, R183, RZ, 0x3c, !PT ;  /* 0x000000b72c2c7212 */ /* 0x000fe400078e3cff */
[----:B------:R-:W-:Y:S02]  /*9840*/  SHF.R.U64 R27, R30, 0x3, RZ ;  /* 0x000000031e1b7819 */ /* 0x000fe400000012ff */
[----:B------:R-:W-:Y:S02]  /*9850*/  SHF.R.U64 R151, R151, 0x3, RZ ;  /* 0x0000000397977819 */ /* 0x000fe400000012ff */
[----:B------:R-:W-:Y:S02]  /*9860*/  IADD3.X R115, RZ, R119, RZ, P5, !PT ;  /* 0x00000077ff737210 */ /* 0x000fe40002ffe4ff */
[----:B------:R-:W-:Y:S02]  /*9870*/  LOP3.LUT R183, R60, 0x380, RZ, 0xc0, !PT ;  /* 0x000003803cb77812 */ /* 0x000fe400078ec0ff */
[----:B------:R-:W-:-:S02]  /*9880*/  SHF.R.U64 R181, R181, 0x3, RZ ;  /* 0x00000003b5b57819 */ /* 0x000fc400000012ff */
[----:B------:R-:W-:Y:S02]  /*9890*/  MOV R119, R118 ;  /* 0x0000007600777202 */ /* 0x000fe40000000f00 */
[----:B------:R-:W-:Y:S02]  /*98a0*/  SHF.R.U64 R179, R179, 0x3, RZ ;  /* 0x00000003b3b37819 */ /* 0x000fe400000012ff */
[----:B------:R-:W-:Y:S01]  /*98b0*/  LOP3.LUT R114, R20, R3, RZ, 0x3c, !PT ;  /* 0x0000000314727212 */ /* 0x000fe200078e3cff */
[----:B------:R0:W-:Y:S01]  /*98c0*/  STSM.16.M88.4 [R119], R8 ;  /* 0x0000000877007844 */ /* 0x0001e20000000200 */
[----:B------:R-:W-:Y:S02]  /*98d0*/  LOP3.LUT R4, R27, R4, RZ, 0x3c, !PT ;  /* 0x000000041b047212 */ /* 0x000fe400078e3cff */
[----:B------:R-:W-:Y:S02]  /*98e0*/  LOP3.LUT R20, R151, R26, RZ, 0x3c, !PT ;  /* 0x0000001a97147212 */ /* 0x000fe400078e3cff */
[----:B------:R-:W-:-:S02]  /*98f0*/  SHF.R.U64 R183, R183, 0x3, RZ ;  /* 0x00000003b7b77819 */ /* 0x000fc400000012ff */
[----:B------:R-:W-:Y:S02]  /*9900*/  MOV R118, R32 ;  /* 0x0000002000767202 */ /* 0x000fe40000000f00 */
[----:B------:R-:W-:Y:S02]  /*9910*/  F2FP.F16.F32.PACK_AB R26, R171, R173 ;  /* 0x000000adab1a723e */ /* 0x000fe400000000ff */
[----:B------:R-:W-:Y:S02]  /*9920*/  F2FP.F16.F32.PACK_AB R27, R39, R38 ;  /* 0x00000026271b723e */ /* 0x000fe400000000ff */
[----:B------:R-:W-:Y:S02]  /*9930*/  LOP3.LUT R56, R181, R56, RZ, 0x3c, !PT ;  /* 0x00000038b5387212 */ /* 0x000fe400078e3cff */
[----:B------:R-:W-:Y:S01]  /*9940*/  MOV R36, R36 ;  /* 0x0000002400247202 */ /* 0x000fe20000000f00 */
[----:B------:R1:W-:Y:S01]  /*9950*/  STSM.16.M88.4 [R118], R24 ;  /* 0x0000001876007844 */ /* 0x0003e20000000200 */
[----:B------:R-:W-:-:S02]  /*9960*/  F2FP.F16.F32.PACK_AB R30, R167, R170 ;  /* 0x000000aaa71e723e */ /* 0x000fc400000000ff */
[----:B------:R-:W-:Y:S02]  /*9970*/  LOP3.LUT R52, R179, R52, RZ, 0x3c, !PT ;  /* 0x00000034b3347212 */ /* 0x000fe400078e3cff */
[----:B------:R-:W-:Y:S01]  /*9980*/  LOP3.LUT R181, R106, 0x380, RZ, 0xc0, !PT ;  /* 0x000003806ab57812 */ /* 0x000fe200078ec0ff */
[----:B------:R-:W-:Y:S01]  /*9990*/  STSM.16.M88.4 [R36], R28 ;  /* 0x0000001c24007844 */ /* 0x000fe20000000200 */
[----:B------:R-:W-:Y:S02]  /*99a0*/  MOV R40, R40 ;  /* 0x0000002800287202 */ /* 0x000fe40000000f00 */
[----:B------:R-:W-:Y:S02]  /*99b0*/  LOP3.LUT R179, R102, 0x380, RZ, 0xc0, !PT ;  /* 0x0000038066b37812 */ /* 0x000fe400078ec0ff */
[----:B------:R-:W-:Y:S01]  /*99c0*/  MOV R44, R44 ;  /* 0x0000002c002c7202 */ /* 0x000fe20000000f00 */
[----:B------:R-:W-:Y:S01]  /*99d0*/  STSM.16.M88.4 [R40], R12 ;  /* 0x0000000c28007844 */ /* 0x000fe20000000200 */
[----:B0-----:R-:W-:-:S02]  /*99e0*/  F2FP.F16.F32.PACK_AB R8, R154, R163 ;  /* 0x000000a39a08723e */ /* 0x001fc400000000ff */
[----:B------:R-:W-:Y:S02]  /*99f0*/  F2FP.F16.F32.PACK_AB R9, R59, R58 ;  /* 0x0000003a3b09723e */ /* 0x000fe400000000ff */
[----:B------:R-:W-:Y:S02]  /*9a00*/  F2FP.F16.F32.PACK_AB R10, R152, R160 ;  /* 0x000000a0980a723e */ /* 0x000fe400000000ff */
[----:B------:R-:W-:Y:S02]  /*9a10*/  F2FP.F16.F32.PACK_AB R11, R63, R62 ;  /* 0x0000003e3f0b723e */ /* 0x000fe400000000ff */
[----:B------:R-:W-:Y:S02]  /*9a20*/  LOP3.LUT R60, R183, R60, RZ, 0x3c, !PT ;  /* 0x0000003cb73c7212 */ /* 0x000fe400078e3cff */
[----:B------:R-:W-:Y:S01]  /*9a30*/  LOP3.LUT R183, R110, 0x380, RZ, 0xc0, !PT ;  /* 0x000003806eb77812 */ /* 0x000fe200078ec0ff */
[----:B------:R0:W-:Y:S01]  /*9a40*/  STSM.16.M88.4 [R44], R8 ;  /* 0x000000082c007844 */ /* 0x0001e20000000200 */
[----:B------:R-:W-:-:S02]  /*9a50*/  SHF.R.U64 R181, R181, 0x3, RZ ;  /* 0x00000003b5b57819 */ /* 0x000fc400000012ff */
[----:B------:R-:W-:Y:S02]  /*9a60*/  SHF.R.U64 R179, R179, 0x3, RZ ;  /* 0x00000003b3b37819 */ /* 0x000fe400000012ff */
[----:B------:R-:W-:Y:S02]  /*9a70*/  SHF.R.U64 R183, R183, 0x3, RZ ;  /* 0x00000003b7b77819 */ /* 0x000fe400000012ff */
[----:B------:R-:W-:Y:S02]  /*9a80*/  LOP3.LUT R106, R181, R106, RZ, 0x3c, !PT ;  /* 0x0000006ab56a7212 */ /* 0x000fe400078e3cff */
[----:B------:R-:W-:Y:S02]  /*9a90*/  MOV R48, R48 ;  /* 0x0000003000307202 */ /* 0x000fe40000000f00 */
[----:B-1----:R-:W-:Y:S02]  /*9aa0*/  F2FP.F16.F32.PACK_AB R24, R65, R64 ;  /* 0x000000404118723e */ /* 0x002fe400000000ff */
[----:B------:R-:W-:-:S02]  /*9ab0*/  F2FP.F16.F32.PACK_AB R25, R67, R66 ;  /* 0x000000424319723e */ /* 0x000fc400000000ff */
[----:B------:R-:W-:Y:S01]  /*9ac0*/  F2FP.F16.F32.PACK_AB R26, R69, R68 ;  /* 0x00000044451a723e */ /* 0x000fe200000000ff */
[----:B0-----:R-:W0:Y:S01]  /*9ad0*/  LDC.64 R8, c[0x0][0xd00] ;  /* 0x00034000ff087b82 */ /* 0x001e220000000a00 */
[----:B------:R-:W-:Y:S01]  /*9ae0*/  F2FP.F16.F32.PACK_AB R27, R71, R70 ;  /* 0x00000046471b723e */ /* 0x000fe200000000ff */
[----:B------:R-:W-:Y:S01]  /*9af0*/  IMAD.SHL.U32 R11, R186, 0x4, RZ ;  /* 0x00000004ba0b7824 */ /* 0x000fe200078e00ff */
[----:B------:R-:W-:Y:S02]  /*9b00*/  LOP3.LUT R102, R179, R102, RZ, 0x3c, !PT ;  /* 0x00000066b3667212 */ /* 0x000fe400078e3cff */
[----:B------:R-:W-:Y:S01]  /*9b10*/  MOV R52, R52 ;  /* 0x0000003400347202 */ /* 0x000fe20000000f00 */
[----:B------:R-:W-:Y:S01]  /*9b20*/  STSM.16.M88.4 [R48], R24 ;  /* 0x0000001830007844 */ /* 0x000fe20000000200 */
        /* <DEDUP_REMOVED lines=8> */
[----:B------:R-:W-:Y:S01]  /*9bb0*/  LOP3.LUT R110, R183, R110, RZ, 0x3c, !PT ;  /* 0x0000006eb76e7212 */ /* 0x000fe200078e3cff */
[----:B------:R-:W-:Y:S01]  /*9bc0*/  STSM.16.M88.4 [R56], R80 ;  /* 0x0000005038007844 */ /* 0x000fe20000000200 */
[----:B------:R-:W-:-:S02]  /*9bd0*/  MOV R60, R60 ;  /* 0x0000003c003c7202 */ /* 0x000fc40000000f00 */
        /* <DEDUP_REMOVED lines=9> */
[----:B------:R-:W-:Y:S02]  /*9c70*/  F2FP.F16.F32.PACK_AB R104, R105, R104 ;  /* 0x000000686968723e */ /* 0x000fe400000000ff */
[----:B------:R-:W-:Y:S01]  /*9c80*/  MOV R102, R102 ;  /* 0x0000006600667202 */ /* 0x000fe20000000f00 */
[----:B------:R-:W-:Y:S01]  /*9c90*/  STSM.16.M88.4 [R32], R96 ;  /* 0x0000006020007844 */ /* 0x000fe20000000200 */
[----:B------:R-:W-:Y:S02]  /*9ca0*/  MOV R3, R114 ;  /* 0x0000007200037202 */ /* 0x000fe40000000f00 */
[----:B------:R-:W-:-:S02]  /*9cb0*/  F2FP.F16.F32.PACK_AB R105, R155, R153 ;  /* 0x000000999b69723e */ /* 0x000fc400000000ff */
[----:B------:R-:W-:Y:S02]  /*9cc0*/  F2FP.F16.F32.PACK_AB R106, R109, R108 ;  /* 0x0000006c6d6a723e */ /* 0x000fe400000000ff */
[----:B------:R-:W-:Y:S02]  /*9cd0*/  F2FP.F16.F32.PACK_AB R107, R157, R156 ;  /* 0x0000009c9d6b723e */ /* 0x000fe400000000ff */
[----:B------:R-:W-:Y:S02]  /*9ce0*/  F2FP.F16.F32.PACK_AB R112, R113, R112 ;  /* 0x000000707170723e */ /* 0x000fe400000000ff */
        /* <DEDUP_REMOVED lines=8> */
[----:B------:R-:W-:Y:S02]  /*9d70*/  MOV R110, R110 ;  /* 0x0000006e006e7202 */ /* 0x000fe40000000f00 */
        /* <DEDUP_REMOVED lines=15> */
[----:B------:R1:W-:Y:S01]  /*9e70*/  STSM.16.M88.4 [R4], R136 ;  /* 0x0000008804007844 */ /* 0x0003e20000000200 */
[----:B------:R-:W-:Y:S02]  /*9e80*/  F2FP.F16.F32.PACK_AB R146, R149, R148 ;  /* 0x000000949592723e */ /* 0x000fe400000000ff */
[----:B------:R-:W-:-:S02]  /*9e90*/  F2FP.F16.F32.PACK_AB R147, R0, R150 ;  /* 0x000000960093723e */ /* 0x000fc400000000ff */
[----:B------:R-:W-:Y:S02]  /*9ea0*/  ISETP.NE.U32.AND P6, PT, RZ, UR6, PT ;  /* 0x00000006ff007c0c */ /* 0x000fe4000bfc5070 */
[----:B0-----:R-:W-:Y:S01]  /*9eb0*/  ISETP.NE.U32.AND P0, PT, R8, RZ, PT ;  /* 0x000000ff0800720c */ /* 0x001fe20003f05070 */
[----:B------:R0:W-:Y:S01]  /*9ec0*/  STSM.16.M88.4 [R20], R144 ;  /* 0x0000009014007844 */ /* 0x0001e20000000200 */
[----:B------:R-:W-:Y:S01]  /*9ed0*/  BAR.SYNC.DEFER_BLOCKING 0x1, 0x100 ;  /* 0x0044000000007b1d */ /* 0x000fe20000010000 */
[----:B------:R-:W-:Y:S01]  /*9ee0*/  ISETP.NE.AND.EX P6, PT, RZ, UR7, PT, P6 ;  /* 0x00000007ff007c0c */ /* 0x000fe2000bfc5360 */
[----:B------:R-:W-:Y:S01]  /*9ef0*/  IMAD R5, R195, 0x40, R16 ;  /* 0x00000040c3057824 */ /* 0x000fe200078e0210 */
[----:B------:R-:W-:Y:S01]  /*9f00*/  ISETP.NE.AND.EX P0, PT, R9, RZ, PT, P0 ;  /* 0x000000ff0900720c */ /* 0x000fe20003f05300 */
[----:B------:R-:W-:Y:S01]  /*9f10*/  IMAD.MOV.U32 R0, RZ, RZ, RZ ;  /* 0x000000ffff007224 */ /* 0x000fe200078e00ff */
[----:B------:R-:W-:Y:S02]  /*9f20*/  SHF.L.U64.HI R10, R186, 0x2, R194 ;  /* 0x00000002ba0a7819 */ /* 0x000fe400000102c2 */
[----:B------:R-:W-:Y:S01]  /*9f30*/  IADD3 R8, P1, R11, R8, RZ ;  /* 0x000000080b087210 */ /* 0x000fe20007f3e0ff */
[----:B------:R-:W-:Y:S01]  /*9f40*/  ULDC UR5, c[0x0][0xb88] ;  /* 0x0002e20000057ab9 */ /* 0x000fe20000000800 */
[----:B------:R-:W-:-:S05]  /*9f50*/  IMAD.WIDE R176, R5, 0x2, R176 ;  /* 0x0000000205b07825 */ /* 0x000fca00078e02b0 */
[----:B-1----:R-:W-:Y:S01]  /*9f60*/  @P6 IADD3 R4, P4, R11, UR6, RZ ;  /* 0x000000060b046c10 */ /* 0x002fe2000ff9e0ff */
[----:B------:R-:W-:Y:S02]  /*9f70*/  IMAD.U32 R3, RZ, RZ, UR5 ;  /* 0x00000005ff037e24 */ /* 0x000fe4000f8e00ff */
[C---:B------:R-:W-:Y:S01]  /*9f80*/  IMAD.X R9, R10.reuse, 0x1, R9, P1 ;  /* 0x000000010a097824 */ /* 0x040fe200008e0609 */
[----:B------:R-:W-:-:S04]  /*9f90*/  @P6 IADD3.X R5, R10, UR7, RZ, P4, !PT ;  /* 0x000000070a056c10 */ /* 0x000fc8000a7fe4ff */
[----:B------:R0:W5:Y:S01]  /*9fa0*/  @P0 LDG.E R0, desc[UR44][R8.64] ;  /* 0x0000002c08000981 */ /* 0x000162000c1e1900 */
[C---:B------:R-:W-:Y:S02]  /*9fb0*/  IADD3 R13, P1, R176.reuse, 0x1000, RZ ;  /* 0x00001000b00d7810 */ /* 0x040fe40007f3e0ff */
[C---:B------:R-:W-:Y:S01]  /*9fc0*/  IADD3 R25, P2, R176.reuse, 0x2000, RZ ;  /* 0x00002000b0197810 */ /* 0x040fe20007f5e0ff */
[----:B------:R0:W5:Y:S01]  /*9fd0*/  @P6 LDG.E R3, desc[UR44][R4.64] ;  /* 0x0000002c04036981 */ /* 0x000162000c1e1900 */
        /* <DEDUP_REMOVED lines=48> */
.L_x_1019:
[----:B------:R-:W0:Y:S01]  /*a2e0*/  SHFL.IDX PT, R4, R197, RZ, 0x1f ;  /* 0x00001fffc5047589 */ /* 0x000e2200000e0000 */
[----:B------:R-:W-:Y:S01]  /*a2f0*/  ISETP.NE.AND P6, PT, R10, RZ, PT ;  /* 0x000000ff0a00720c */ /* 0x000fe20003fc5270 */
[--C-:B------:R-:W-:Y:S01]  /*a300*/  IMAD.X R41, RZ, RZ, R177.reuse, P1 ;  /* 0x000000ffff297224 */ /* 0x100fe200008e06b1 */
[----:B------:R-:W-:Y:S01]  /*a310*/  IADD3.X R57, RZ, R177, RZ, P5, !PT ;  /* 0x000000b1ff397210 */ /* 0x000fe20002ffe4ff */
[--C-:B------:R-:W-:Y:S01]  /*a320*/  IMAD.X R45, RZ, RZ, R177.reuse, P2 ;  /* 0x000000ffff2d7224 */ /* 0x100fe200010e06b1 */
[C---:B------:R-:W-:Y:S01]  /*a330*/  IADD3 R65, P1, R176.reuse, 0xc000, RZ ;  /* 0x0000c000b0417810 */ /* 0x040fe20007f3e0ff */
[--C-:B------:R-:W-:Y:S01]  /*a340*/  IMAD.X R37, RZ, RZ, R177.reuse, P6 ;  /* 0x000000ffff257224 */ /* 0x100fe200030e06b1 */
[C---:B------:R-:W-:Y:S01]  /*a350*/  IADD3 R61, P6, R176.reuse, 0xb000, RZ ;  /* 0x0000b000b03d7810 */ /* 0x040fe20007fde0ff */
[--C-:B------:R-:W-:Y:S01]  /*a360*/  IMAD.X R49, RZ, RZ, R177.reuse, P3 ;  /* 0x000000ffff317224 */ /* 0x100fe200018e06b1 */
[C---:B------:R-:W-:Y:S01]  /*a370*/  IADD3 R69, P2, R176.reuse, 0xd000, RZ ;  /* 0x0000d000b0457810 */ /* 0x040fe20007f5e0ff */
[----:B------:R-:W-:Y:S01]  /*a380*/  IMAD.X R53, RZ, RZ, R177, P4 ;  /* 0x000000ffff357224 */ /* 0x000fe200020e06b1 */
[----:B------:R-:W-:-:S02]  /*a390*/  IADD3 R73, P3, R176, 0xe000, RZ ;  /* 0x0000e000b0497810 */ /* 0x000fc40007f7e0ff */
[C---:B------:R-:W-:Y:S02]  /*a3a0*/  IADD3 R5, P4, R176.reuse, 0xf000, RZ ;  /* 0x0000f000b0057810 */ /* 0x040fe40007f9e0ff */
[----:B------:R-:W-:Y:S02]  /*a3b0*/  LOP3.LUT R60, R61, 0x380, RZ, 0xc0, !PT ;  /* 0x000003803d3c7812 */ /* 0x000fe400078ec0ff */
[----:B------:R-:W-:Y:S01]  /*a3c0*/  LOP3.LUT R64, R65, 0x380, RZ, 0xc0, !PT ;  /* 0x0000038041407812 */ /* 0x000fe200078ec0ff */
[----:B------:R-:W-:Y:S01]  /*a3d0*/  IMAD.X R77, RZ, RZ, R177, P4 ;  /* 0x000000ffff4d7224 */ /* 0x000fe200020e06b1 */
[----:B------:R-:W-:Y:S02]  /*a3e0*/  LOP3.LUT R68, R69, 0x380, RZ, 0xc0, !PT ;  /* 0x0000038045447812 */ /* 0x000fe400078ec0ff */
[----:B------:R-:W-:Y:S02]  /*a3f0*/  LOP3.LUT R72, R73, 0x380, RZ, 0xc0, !PT ;  /* 0x0000038049487812 */ /* 0x000fe400078ec0ff */
[----:B------:R-:W-:-:S02]  /*a400*/  LOP3.LUT R9, R176, 0x380, RZ, 0xc0, !PT ;  /* 0x00000380b0097812 */ /* 0x000fc400078ec0ff */
[----:B0-----:R-:W-:Y:S02]  /*a410*/  ISETP.NE.AND P5, PT, R4, RZ, PT ;  /* 0x000000ff0400720c */ /* 0x001fe40003fa5270 */
[----:B------:R-:W-:Y:S02]  /*a420*/  LOP3.LUT R4, R5, 0x380, RZ, 0xc0, !PT ;  /* 0x0000038005047812 */ /* 0x000fe400078ec0ff */
[----:B------:R-:W-:Y:S02]  /*a430*/  SHF.R.U64 R60, R60, 0x3, RZ ;  /* 0x000000033c3c7819 */ /* 0x000fe400000012ff */
[----:B------:R-:W-:Y:S02]  /*a440*/  SHF.R.U64 R64, R64, 0x3, RZ ;  /* 0x0000000340407819 */ /* 0x000fe400000012ff */
[----:B------:R-:W-:Y:S02]  /*a450*/  SHF.R.U64 R68, R68, 0x3, RZ ;  /* 0x0000000344447819 */ /* 0x000fe400000012ff */
        /* <DEDUP_REMOVED lines=12> */
[----:B------:R-:W-:Y:S02]  /*a520*/  LOP3.LUT R76, R4, R5, RZ, 0x3c, !PT ;  /* 0x00000005044c7212 */ /* 0x000fe400078e3cff */
[----:B------:R-:W-:Y:S02]  /*a530*/  SHF.R.S32.HI R80, RZ, 0x1f, R187 ;  /* 0x0000001fff507819 */ /* 0x000fe400000114bb */
[----:B------:R-:W-:Y:S02]  /*a540*/  SEL R83, R186, RZ, !P0 ;  /* 0x000000ffba537207 */ /* 0x000fe40004000000 */
[----:B------:R-:W-:Y:S02]  /*a550*/  SEL R194, R194, RZ, !P0 ;  /* 0x000000ffc2c27207 */ /* 0x000fe40004000000 */
[----:B-----5:R-:W-:Y:S01]  /*a560*/  SHF.R.S32.HI R21, RZ, 0x1f, R0 ;  /* 0x0000001fff157819 */ /* 0x020fe20000011400 */
[----:B------:R-:W-:Y:S06]  /*a570*/  @P5 BRA `(.L_x_1020) ;  /* 0x0000000000c05947 */ /* 0x000fec0003800000 */
[----:B------:R-:W0:Y:S01]  /*a580*/  LDC R14, c[0x0][0xce8] ;  /* 0x00033a00ff0e7b82 */ /* 0x000e220000000800 */
[----:B------:R-:W-:Y:S01]  /*a590*/  IMAD.U32 R5, RZ, RZ, UR42 ;  /* 0x0000002aff057e24 */ /* 0x000fe2000f8e00ff */
[----:B------:R-:W-:Y:S01]  /*a5a0*/  ULDC.64 UR6, c[0x0][0xc90] ;  /* 0x0003240000067ab9 */ /* 0x000fe20000000a00 */
[----:B------:R-:W-:Y:S02]  /*a5b0*/  IMAD.MOV.U32 R4, RZ, RZ, R0 ;  /* 0x000000ffff047224 */ /* 0x000fe400078e0000 */
[----:B------:R-:W-:Y:S02]  /*a5c0*/  IMAD R8, R80, UR6, RZ ;  /* 0x0000000650087c24 */ /* 0x000fe4000f8e02ff */
[----:B------:R-:W-:Y:S02]  /*a5d0*/  IMAD R10, R5, 0x40, R200 ;  /* 0x00000040050a7824 */ /* 0x000fe400078e02c8 */
[----:B------:R-:W-:Y:S02]  /*a5e0*/  IMAD R11, R187, UR7, R8 ;  /* 0x00000007bb0b7c24 */ /* 0x000fe4000f8e0208 */
[----:B------:R-:W-:-:S02]  /*a5f0*/  IMAD.MOV.U32 R5, RZ, RZ, R21 ;  /* 0x000000ffff057224 */ /* 0x000fc400078e0015 */
[----:B------:R-:W-:Y:S02]  /*a600*/  IMAD.U32 R20, RZ, RZ, UR42 ;  /* 0x0000002aff147e24 */ /* 0x000fe4000f8e00ff */
[----:B------:R-:W-:Y:S01]  /*a610*/  IMAD.WIDE.U32 R4, R187, UR6, R4 ;  /* 0x00000006bb047c25 */ /* 0x000fe2000f8e0004 */
[----:B------:R-:W-:-:S03]  /*a620*/  ULDC.64 UR6, c[0x0][0xc98] ;  /* 0x0003260000067ab9 */ /* 0x000fc60000000a00 */
[----:B------:R-:W-:Y:S02]  /*a630*/  IMAD.IADD R5, R5, 0x1, R11 ;  /* 0x0000000105057824 */ /* 0x000fe400078e020b */
[----:B------:R-:W-:Y:S02]  /*a640*/  IMAD.MOV R31, RZ, RZ, -R19 ;  /* 0x000000ffff1f7224 */ /* 0x000fe400078e0a13 */
[----:B------:R-:W-:Y:S01]  /*a650*/  IMAD.WIDE.U32 R4, R83, UR6, R4 ;  /* 0x0000000653047c25 */ /* 0x000fe2000f8e0004 */
[----:B0-----:R-:W-:-:S03]  /*a660*/  ISETP.NE.AND P0, PT, R14, 0x1, PT ;  /* 0x000000010e00780c */ /* 0x001fc60003f05270 */
[----:B------:R-:W-:Y:S02]  /*a670*/  IMAD R20, R20, 0x40, R17 ;  /* 0x0000004014147824 */ /* 0x000fe400078e0211 */
[----:B------:R-:W-:-:S08]  /*a680*/  IMAD R27, R3, R14, RZ ;  /* 0x0000000e031b7224 */ /* 0x000fd000078e02ff */
[----:B------:R-:W0:Y:S08]  /*a690*/  @P0 LDC R9, c[0x0][0xcec] ;  /* 0x00033b00ff090b82 */ /* 0x000e300000000800 */
        /* <DEDUP_REMOVED lines=12> */
[----:B------:R-:W-:Y:S01]  /*a760*/  IADD3.X R5, R15, R5, R10, P0, !PT ;  /* 0x000000050f057210 */ /* 0x000fe200007fe40a */
[----:B------:R-:W-:Y:S02]  /*a770*/  VIADD R10, R20, 0x8 ;  /* 0x00000008140a7836 */ /* 0x000fe40000000000 */
[----:B------:R-:W-:-:S02]  /*a780*/  IMAD R8, R8, UR6, RZ ;  /* 0x0000000608087c24 */ /* 0x000fc4000f8e02ff */
[----:B------:R-:W-:-:S04]  /*a790*/  IMAD.WIDE.U32 R4, R11, UR6, R4 ;  /* 0x000000060b047c25 */ /* 0x000fc8000f8e0004 */
[----:B------:R-:W-:Y:S01]  /*a7a0*/  IMAD R11, R11, UR7, R8 ;  /* 0x000000070b0b7c24 */ /* 0x000fe2000f8e0208 */
[----:B------:R-:W-:-:S03]  /*a7b0*/  ULDC.64 UR6, c[0x0][0xc50] ;  /* 0x0003140000067ab9 */ /* 0x000fc60000000a00 */
        /* <DEDUP_REMOVED lines=9> */
[----:B------:R-:W1:Y:S06]  /*a850*/  SHFL.IDX PT, R9, R15, 0x1, 0x1c1f ;  /* 0x003c1f000f097f89 */ /* 0x000e6c00000e0000 */
[----:B0-----:R0:W-:Y:S04]  /*a860*/  @!P1 ST.E desc[UR44][R4.64], R165 ;  /* 0x000000a504009985 */ /* 0x0011e8000c10192c */
[----:B-1----:R0:W-:Y:S02]  /*a870*/  @!P0 ST.E desc[UR44][R8.64], R166 ;  /* 0x000000a608008985 */ /* 0x0021e4000c10192c */
.L_x_1020:
[----:B------:R-:W1:Y:S01]  /*a880*/  LDC R84, c[0x0][0xce8] ;  /* 0x00033a00ff547b82 */ /* 0x000e620000000800 */
[----:B------:R-:W-:Y:S01]  /*a890*/  ULDC UR8, c[0x0][0xbc8] ;  /* 0x0002f20000087ab9 */ /* 0x000fe20000000800 */
[----:B------:R-:W-:Y:S01]  /*a8a0*/  ULDC.64 UR6, c[0x0][0xba0] ;  /* 0x0002e80000067ab9 */ /* 0x000fe20000000a00 */
[----:B------:R-:W-:Y:S01]  /*a8b0*/  ISETP.GE.AND P0, PT, R192, UR8, PT ;  /* 0x00000008c0007c0c */ /* 0x000fe2000bf06270 */
[----:B0-----:R-:W-:Y:S01]  /*a8c0*/  IMAD R5, R21, UR6, RZ ;  /* 0x0000000615057c24 */ /* 0x001fe2000f8e02ff */
[----:B------:R0:W5:Y:S02]  /*a8d0*/  LD.E.128 R8, desc[UR44][R176.64] ;  /* 0x0000002cb0087980 */ /* 0x000164000c101d00 */
[----:B------:R-:W-:Y:S02]  /*a8e0*/  SEL R20, RZ, 0xffffffff, P0 ;  /* 0xffffffffff147807 */ /* 0x000fe40000000000 */
[----:B------:R-:W-:Y:S01]  /*a8f0*/  ISETP.GE.AND P0, PT, R191, UR8, PT ;  /* 0x00000008bf007c0c */ /* 0x000fe2000bf06270 */
[----:B------:R-:W5:Y:S04]  /*a900*/  LD.E.128 R12, desc[UR44][R12.64] ;  /* 0x0000002c0c0c7980 */ /* 0x000f68000c101d00 */
[----:B------:R-:W5:Y:S04]  /*a910*/  LD.E.128 R24, desc[UR44][R24.64] ;  /* 0x0000002c18187980 */ /* 0x000f68000c101d00 */
[----:B------:R-:W5:Y:S04]  /*a920*/  LD.E.128 R28, desc[UR44][R28.64] ;  /* 0x0000002c1c1c7980 */ /* 0x000f68000c101d00 */
[----:B------:R-:W5:Y:S01]  /*a930*/  LD.E.128 R32, desc[UR44][R32.64] ;  /* 0x0000002c20207980 */ /* 0x000f62000c101d00 */
[----:B-1----:R-:W-:-:S02]  /*a940*/  ISETP.NE.AND P2, PT, R84, 0x1, PT ;  /* 0x000000015400780c */ /* 0x002fc40003f45270 */
[----:B------:R-:W-:Y:S01]  /*a950*/  ISETP.GE.AND P1, PT, R16, UR8, PT ;  /* 0x0000000810007c0c */ /* 0x000fe2000bf26270 */
[----:B------:R-:W-:Y:S01]  /*a960*/  IMAD R21, R0, UR7, R5 ;  /* 0x0000000700157c24 */ /* 0x000fe2000f8e0205 */
[----:B------:R-:W-:Y:S01]  /*a970*/  SHF.L.U32 R81, R20, 0x1, RZ ;  /* 0x0000000114517819 */ /* 0x000fe200000006ff */
[----:B------:R-:W-:Y:S01]  /*a980*/  IMAD.WIDE.U32 R4, R0, UR6, RZ ;  /* 0x0000000600047c25 */ /* 0x000fe2000f8e00ff */
[----:B------:R-:W-:Y:S01]  /*a990*/  SEL R20, RZ, 0xffffffff, P0 ;  /* 0xffffffffff147807 */ /* 0x000fe20000000000 */
[----:B------:R-:W-:Y:S01]  /*a9a0*/  ULDC.64 UR6, c[0x0][0xbe8] ;  /* 0x0002fa0000067ab9 */ /* 0x000fe20000000a00 */
[----:B------:R-:W5:Y:S04]  /*a9b0*/  LD.E.128 R36, desc[UR44][R36.64] ;  /* 0x0000002c24247980 */ /* 0x000f68000c101d00 */
[----:B------:R-:W5:Y:S01]  /*a9c0*/  LD.E.128 R40, desc[UR44][R40.64] ;  /* 0x0000002c28287980 */ /* 0x000f62000c101d00 */
[----:B------:R-:W1:Y:S01]  /*a9d0*/  @P2 LDC R85, c[0x0][0xcec] ;  /* 0x00033b00ff552b82 */ /* 0x000e620000000800 */
[----:B------:R-:W-:Y:S01]  /*a9e0*/  SEL R0, RZ, 0x1, P1 ;  /* 0x00000001ff007807 */ /* 0x000fe20000800000 */
[----:B------:R-:W-:Y:S01]  /*a9f0*/  IMAD.SHL.U32 R89, R20, 0x4, RZ ;  /* 0x0000000414597824 */ /* 0x000fe200078e00ff */
[----:B------:R-:W5:Y:S04]  /*aa00*/  LD.E.128 R44, desc[UR44][R44.64] ;  /* 0x0000002c2c2c7980 */ /* 0x000f68000c101d00 */
[----:B------:R-:W5:Y:S01]  /*aa10*/  LD.E.128 R48, desc[UR44][R48.64] ;  /* 0x0000002c30307980 */ /* 0x000f62000c101d00 */
[----:B------:R-:W2:Y:S01]  /*aa20*/  @P2 LDC R87, c[0x0][0xcf0] ;  /* 0x00033c00ff572b82 */ /* 0x000ea20000000800 */
[----:B------:R-:W-:-:S02]  /*aa30*/  LOP3.LUT R0, R81, 0x2, R0, 0xe2, !PT ;  /* 0x0000000251007812 */ /* 0x000fc400078ee200 */
[----:B------:R-:W-:Y:S01]  /*aa40*/  ISETP.GE.AND P0, PT, R190, UR8, PT ;  /* 0x00000008be007c0c */ /* 0x000fe2000bf06270 */
[----:B------:R-:W-:Y:S01]  /*aa50*/  IMAD.IADD R5, R5, 0x1, R21 ;  /* 0x0000000105057824 */ /* 0x000fe200078e0215 */
[----:B------:R-:W-:Y:S01]  /*aa60*/  LOP3.LUT R20, R89, 0x4, R0, 0xe2, !PT ;  /* 0x0000000459147812 */ /* 0x000fe200078ee200 */
[----:B------:R-:W-:Y:S01]  /*aa70*/  IMAD R80, R80, UR6, RZ ;  /* 0x0000000650507c24 */ /* 0x000fe2000f8e02ff */
[----:B------:R-:W-:Y:S01]  /*aa80*/  SEL R21, RZ, 0xffffffff, P0 ;  /* 0xffffffffff157807 */ /* 0x000fe20000000000 */
[----:B------:R-:W-:Y:S01]  /*aa90*/  IMAD R0, R193, 0x20, R195 ;  /* 0x00000020c1007824 */ /* 0x000fe200078e02c3 */
[----:B------:R-:W5:Y:S01]  /*aaa0*/  LD.E.128 R52, desc[UR44][R52.64] ;  /* 0x0000002c34347980 */ /* 0x000f62000c101d00 */
[----:B------:R-:W-:Y:S02]  /*aab0*/  IMAD.U32 R89, RZ, RZ, UR42 ;  /* 0x0000002aff597e24 */ /* 0x000fe4000f8e00ff */
[C---:B------:R-:W-:Y:S01]  /*aac0*/  IMAD R81, R187.reuse, UR7, R80 ;  /* 0x00000007bb517c24 */ /* 0x040fe2000f8e0250 */
[----:B------:R-:W5:Y:S01]  /*aad0*/  LD.E.128 R56, desc[UR44][R56.64] ;  /* 0x0000002c38387980 */ /* 0x000f62000c101d00 */
[----:B------:R-:W-:Y:S01]  /*aae0*/  IMAD.WIDE.U32 R4, R187, UR6, R4 ;  /* 0x00000006bb047c25 */ /* 0x000fe2000f8e0004 */
[----:B------:R-:W-:Y:S01]  /*aaf0*/  ISETP.GE.AND P0, PT, R189, UR8, PT ;  /* 0x00000008bd007c0c */ /* 0x000fe2000bf06270 */
[----:B------:R-:W-:Y:S01]  /*ab00*/  ULDC.64 UR6, c[0x0][0xbf0] ;  /* 0x0002fc0000067ab9 */ /* 0x000fe20000000a00 */
[----:B------:R-:W5:Y:S01]  /*ab10*/  LD.E.128 R60, desc[UR44][R60.64] ;  /* 0x0000002c3c3c7980 */ /* 0x000f62000c101d00 */
[----:B------:R-:W-:-:S02]  /*ab20*/  IMAD R82, R89, 0x40, R0 ;  /* 0x0000004059527824 */ /* 0x000fc400078e0200 */
[----:B------:R-:W-:Y:S01]  /*ab30*/  IMAD.SHL.U32 R21, R21, 0x8, RZ ;  /* 0x0000000815157824 */ /* 0x000fe200078e00ff */
[----:B------:R-:W5:Y:S01]  /*ab40*/  LD.E.128 R64, desc[UR44][R64.64] ;  /* 0x0000002c40407980 */ /* 0x000f62000c101d00 */
[----:B------:R-:W-:Y:S02]  /*ab50*/  IMAD.IADD R5, R5, 0x1, R81 ;  /* 0x0000000105057824 */ /* 0x000fe400078e0251 */
[----:B-1----:R-:W-:Y:S01]  /*ab60*/  @P2 IMAD.HI.U32 R0, R82, R85, RZ ;  /* 0x0000005552002227 */ /* 0x002fe200078e00ff */
[----:B------:R-:W-:Y:S01]  /*ab70*/  LOP3.LUT R20, R21, 0x8, R20, 0xe2, !PT ;  /* 0x0000000815147812 */ /* 0x000fe200078ee214 */
[----:B------:R-:W5:Y:S02]  /*ab80*/  LD.E.128 R68, desc[UR44][R68.64] ;  /* 0x0000002c44447980 */ /* 0x000f64000c101d00 */
[----:B------:R-:W-:Y:S01]  /*ab90*/  IMAD R81, R194, UR6, RZ ;  /* 0x00000006c2517c24 */ /* 0x000fe2000f8e02ff */
[----:B------:R-:W-:Y:S01]  /*aba0*/  SEL R80, RZ, 0xffffffff, P0 ;  /* 0xffffffffff507807 */ /* 0x000fe20000000000 */
[----:B------:R-:W-:Y:S01]  /*abb0*/  IMAD.MOV.U32 R21, RZ, RZ, R82 ;  /* 0x000000ffff157224 */ /* 0x000fe200078e0052 */
[----:B--2---:R-:W-:Y:S01]  /*abc0*/  @P2 SHF.R.U32.HI R21, RZ, R87, R0 ;  /* 0x00000057ff152219 */ /* 0x004fe20000011600 */
[C---:B------:R-:W-:Y:S01]  /*abd0*/  IMAD R81, R83.reuse, UR7, R81 ;  /* 0x0000000753517c24 */ /* 0x040fe2000f8e0251 */
[----:B------:R-:W5:Y:S01]  /*abe0*/  LD.E.128 R72, desc[UR44][R72.64] ;  /* 0x0000002c48487980 */ /* 0x000f62000c101d00 */
[----:B------:R-:W-:Y:S01]  /*abf0*/  IMAD.WIDE.U32 R4, R83, UR6, R4 ;  /* 0x0000000653047c25 */ /* 0x000fe2000f8e0004 */
[----:B------:R-:W-:Y:S01]  /*ac00*/  ISETP.GE.AND P0, PT, R188, UR8, PT ;  /* 0x00000008bc007c0c */ /* 0x000fe2000bf06270 */
[----:B------:R-:W-:Y:S01]  /*ac10*/  ULDC.64 UR6, c[0x0][0xbe0] ;  /* 0x0002f80000067ab9 */ /* 0x000fe20000000a00 */
[----:B------:R-:W5:Y:S01]  /*ac20*/  LD.E.128 R76, desc[UR44][R76.64] ;  /* 0x0000002c4c4c7980 */ /* 0x000f62000c101d00 */
[----:B------:R-:W-:Y:S01]  /*ac30*/  IMAD.SHL.U32 R85, R80, 0x10, RZ ;  /* 0x0000001050557824 */ /* 0x000fe200078e00ff */
[----:B------:R-:W-:Y:S01]  /*ac40*/  SHF.R.S32.HI R80, RZ, 0x1f, R21 ;  /* 0x0000001fff507819 */ /* 0x000fe20000011415 */
[----:B------:R-:W-:Y:S01]  /*ac50*/  IMAD.IADD R5, R5, 0x1, R81 ;  /* 0x0000000105057824 */ /* 0x000fe200078e0251 */
[----:B------:R-:W-:Y:S01]  /*ac60*/  SEL R0, RZ, 0xffffffff, P0 ;  /* 0xffffffffff007807 */ /* 0x000fe20000000000 */
[----:B------:R-:W-:Y:S01]  /*ac70*/  IMAD.MOV R81, RZ, RZ, -R21 ;  /* 0x000000ffff517224 */ /* 0x000fe200078e0a15 */
[----:B------:R-:W-:Y:S01]  /*ac80*/  LOP3.LUT R20, R85, 0x10, R20, 0xe2, !PT ;  /* 0x0000001055147812 */ /* 0x000fe200078ee214 */
[----:B------:R-:W-:Y:S01]  /*ac90*/  IMAD R80, R80, UR6, RZ ;  /* 0x0000000650507c24 */ /* 0x000fe2000f8e02ff */
[----:B------:R-:W-:Y:S01]  /*aca0*/  @!PT LDS RZ, [RZ] ;  /* 0x00000000fffff984 */ /* 0x000fe20000000800 */
[----:B------:R-:W-:Y:S01]  /*acb0*/  @!PT LDS RZ, [RZ] ;  /* 0x00000000fffff984 */ /* 0x000fe20000000800 */
[----:B------:R-:W-:Y:S01]  /*acc0*/  @!PT LDS RZ, [RZ] ;  /* 0x00000000fffff984 */ /* 0x000fe20000000800 */
[----:B------:R-:W-:Y:S01]  /*acd0*/  @!PT LDS RZ, [RZ] ;  /* 0x00000000fffff984 */ /* 0x000fe20000000800 */
[----:B------:R1:W-:Y:S06]  /*ace0*/  MEMBAR.ALL.CTA ;  /* 0x0000000000007992 */ /* 0x0003ec0000008000 */
[----:B-1----:R-:W1:Y:S01]  /*acf0*/  FENCE.VIEW.ASYNC.S ;  /* 0x00000000000073c6 */ /* 0x002e620000000000 */
[----:B------:R-:W-:Y:S01]  /*ad00*/  IMAD R81, R84, R81, R82 ;  /* 0x0000005154517224 */ /* 0x000fe200078e0252 */
[----:B------:R-:W-:Y:S01]  /*ad10*/  ISETP.GE.AND P0, PT, R199, UR8, PT ;  /* 0x00000008c7007c0c */ /* 0x000fe2000bf06270 */
[----:B------:R-:W-:Y:S01]  /*ad20*/  IMAD.SHL.U32 R85, R0, 0x20, RZ ;  /* 0x0000002000557824 */ /* 0x000fe200078e00ff */
[----:B------:R-:W-:Y:S01]  /*ad30*/  UIADD3 UR5, UR40, 0x38820, URZ ;  /* 0x0003882028057890 */ /* 0x000fe2000fffe03f */
[C---:B------:R-:W-:Y:S01]  /*ad40*/  IMAD R83, R21.reuse, UR7, R80 ;  /* 0x0000000715537c24 */ /* 0x040fe2000f8e0250 */
[----:B------:R-:W-:Y:S01]  /*ad50*/  SHF.R.S32.HI R80, RZ, 0x1f, R81 ;  /* 0x0000001fff507819 */ /* 0x000fe20000011451 */
[----:B------:R-:W-:Y:S01]  /*ad60*/  IMAD.WIDE.U32 R4, R21, UR6, R4 ;  /* 0x0000000615047c25 */ /* 0x000fe2000f8e0004 */
[----:B------:R-:W-:Y:S01]  /*ad70*/  ULDC.64 UR6, c[0x0][0xbd8] ;  /* 0x0002f60000067ab9 */ /* 0x000fe20000000a00 */
[----:B------:R-:W-:Y:S01]  /*ad80*/  LOP3.LUT R20, R85, 0x20, R20, 0xe2, !PT ;  /* 0x0000002055147812 */ /* 0x000fe200078ee214 */
[----:B------:R-:W-:Y:S01]  /*ad90*/  UPRMT UR5, URZ, 0x654, UR5 ;  /* 0x000006543f057896 */ /* 0x000fe20008000005 */
[----:B------:R-:W-:Y:S01]  /*ada0*/  IMAD.U32 R88, RZ, RZ, UR42 ;  /* 0x0000002aff587e24 */ /* 0x000fe2000f8e00ff */
[----:B------:R-:W-:Y:S01]  /*adb0*/  SEL R21, RZ, 0x40, P0 ;  /* 0x00000040ff157807 */ /* 0x000fe20000000000 */
[----:B------:R-:W-:Y:S01]  /*adc0*/  IMAD.IADD R5, R5, 0x1, R83 ;  /* 0x0000000105057824 */ /* 0x000fe200078e0253 */
[----:B------:R-:W-:Y:S01]  /*add0*/  ISETP.GE.AND P0, PT, R198, UR8, PT ;  /* 0x00000008c6007c0c */ /* 0x000fe2000bf06270 */
[----:B------:R-:W-:Y:S01]  /*ade0*/  IMAD R80, R80, UR6, RZ ;  /* 0x0000000650507c24 */ /* 0x000fe2000f8e02ff */
[----:B------:R-:W-:Y:S01]  /*adf0*/  LOP3.LUT R0, R20, R21, RZ, 0xfc, !PT ;  /* 0x0000001514007212 */ /* 0x000fe200078efcff */
[----:B------:R-:W-:Y:S01]  /*ae00*/  IMAD R89, R3, R84, RZ ;  /* 0x0000005403597224 */ /* 0x000fe200078e02ff */
[----:B------:R-:W-:Y:S01]  /*ae10*/  SEL R3, RZ, 0x80, P0 ;  /* 0x00000080ff037807 */ /* 0x000fe20000000000 */
[----:B------:R-:W-:Y:S01]  /*ae20*/  IMAD R88, R88, 0x40, R195 ;  /* 0x0000004058587824 */ /* 0x000fe200078e02c3 */
[----:B------:R-:W-:Y:S01]  /*ae30*/  BSSY B1, `(.L_x_1021) ;  /* 0x000002c000017945 */ /* 0x000fe20003800000 */
[C---:B------:R-:W-:Y:S01]  /*ae40*/  IMAD R21, R81.reuse, UR7, R80 ;  /* 0x0000000751157c24 */ /* 0x040fe2000f8e0250 */
[----:B------:R-:W-:Y:S01]  /*ae50*/  LOP3.LUT R3, R0, R3, RZ, 0xfc, !PT ;  /* 0x0000000300037212 */ /* 0x000fe200078efcff */
[----:B------:R-:W-:Y:S01]  /*ae60*/  IMAD.WIDE.U32 R4, R81, UR6, R4 ;  /* 0x0000000651047c25 */ /* 0x000fe2000f8e0004 */
[----:B------:R-:W-:Y:S01]  /*ae70*/  ISETP.GE.AND P0, PT, R88, R89, PT ;  /* 0x000000595800720c */ /* 0x000fe20003f06270 */
[----:B------:R-:W-:Y:S01]  /*ae80*/  ULDC.64 UR6, c[0x0][0xb80] ;  /* 0x0002e00000067ab9 */ /* 0x000fe20000000a00 */
[----:B-1----:R-:W-:Y:S01]  /*ae90*/  SYNCS.ARRIVE.TRANS64.RED.A1T0 RZ, [UR5], RZ ;  /* 0x000000ffffff79a7 */ /* 0x002fe20008100405 */
[----:B------:R-:W-:Y:S01]  /*aea0*/  IMAD.IADD R5, R5, 0x1, R21 ;  /* 0x0000000105057824 */ /* 0x000fe200078e0215 */
[----:B------:R-:W-:-:S04]  /*aeb0*/  LEA R86, P1, R4, UR6, 0x1 ;  /* 0x0000000604567c11 */ /* 0x000fc8000f8208ff */
        /* <DEDUP_REMOVED lines=35> */
.L_x_1022:
[----:B------:R-:W-:Y:S05]  /*b0f0*/  BSYNC B1 ;  /* 0x0000000000017941 */ /* 0x000fea0003800000 */
.L_x_1021:
[----:B---3--:R-:W-:Y:S01]  /*b100*/  VIADD R4, R88, 0x20 ;  /* 0x0000002058047836 */ /* 0x008fe20000000000 */
[----:B-----5:R4:W3:Y:S04]  /*b110*/  SHFL.IDX PT, R9, R87, 0x1, 0x181f ;  /* 0x00381f0057097f89 */ /* 0x0208e800000e0000 */
        /* <DEDUP_REMOVED lines=10> */
[----:B-1----:R-:W-:Y:S01]  /*b1c0*/  @!P3 LEA R20, P6, R191, R8, 0x1 ;  /* 0x00000008bf14b211 */ /* 0x002fe200078c08ff */
[----:B------:R0:W-:Y:S01]  /*b1d0*/  @!P0 ST.E.128 desc[UR44][R4.64], R12 ;  /* 0x0000000c04008985 */ /* 0x0001e2000c101d2c */
[----:B------:R-:W-:Y:S02]  /*b1e0*/  ISETP.GE.AND P0, PT, R188, UR8, PT ;  /* 0x00000008bc007c0c */ /* 0x000fe4000bf06270 */
[----:B------:R-:W-:Y:S02]  /*b1f0*/  @!P5 LEA.HI.X R11, R192, R9, R209, 0x1, P4 ;  /* 0x00000009c00bd211 */ /* 0x000fe400020f0cd1 */
[----:B------:R-:W-:-:S02]  /*b200*/  LOP3.LUT P4, RZ, R0, 0x40, RZ, 0xc0, !PT ;  /* 0x0000004000ff7812 */ /* 0x000fc4000788c0ff */
[----:B--2---:R-:W-:Y:S01]  /*b210*/  @!P3 LEA.HI.X R21, R191, R9, R208, 0x1, P6 ;  /* 0x00000009bf15b211 */ /* 0x004fe200030f0cd0 */
        /* <DEDUP_REMOVED lines=20> */
.L_x_1018:
[----:B------:R-:W0:Y:S01]  /*b360*/  LDC.64 R8, c[0x0][0xd00] ;  /* 0x00034000ff087b82 */ /* 0x000e220000000a00 */
[----:B------:R-:W-:Y:S01]  /*b370*/  ULDC.64 UR6, c[0x0][0xd08] ;  /* 0x0003420000067ab9 */ /* 0x000fe20000000a00 */
[----:B------:R-:W-:-:S06]  /*b380*/  MOV R3, RZ ;  /* 0x000000ff00037202 */ /* 0x000fcc0000000f00 */
[----:B------:R-:W1:Y:S01]  /*b390*/  LDC.64 R4, c[0x0][0xd00] ;  /* 0x00034000ff047b82 */ /* 0x000e620000000a00 */
[----:B------:R-:W-:-:S04]  /*b3a0*/  ISETP.NE.U32.AND P1, PT, RZ, UR6, PT ;  /* 0x00000006ff007c0c */ /* 0x000fc8000bf25070 */
[----:B------:R-:W-:Y:S01]  /*b3b0*/  ISETP.NE.AND.EX P1, PT, RZ, UR7, PT, P1 ;  /* 0x00000007ff007c0c */ /* 0x000fe2000bf25310 */
[----:B------:R-:W-:Y:S02]  /*b3c0*/  ULDC UR5, c[0x0][0xb88] ;  /* 0x0002e20000057ab9 */ /* 0x000fe40000000800 */
[----:B------:R-:W2:Y:S01]  /*b3d0*/  LDC R27, c[0x0][0xce8] ;  /* 0x00033a00ff1b7b82 */ /* 0x000ea20000000800 */
[----:B0-----:R-:W-:-:S04]  /*b3e0*/  ISETP.NE.U32.AND P0, PT, R8, RZ, PT ;  /* 0x000000ff0800720c */ /* 0x001fc80003f05070 */
[----:B------:R-:W-:Y:S01]  /*b3f0*/  ISETP.NE.AND.EX P0, PT, R9, RZ, PT, P0 ;  /* 0x000000ff0900720c */ /* 0x000fe20003f05300 */
[----:B-1----:R-:W-:-:S04]  /*b400*/  IMAD.WIDE R8, R186, 0x4, R4 ;  /* 0x00000004ba087825 */ /* 0x002fc800078e0204 */
[----:B------:R-:W0:Y:S01]  /*b410*/  @P1 LDC.64 R4, c[0x0][0xd08] ;  /* 0x00034200ff041b82 */ /* 0x000e220000000a00 */
[----:B------:R-:W-:-:S07]  /*b420*/  IMAD.U32 R0, RZ, RZ, UR5 ;  /* 0x00000005ff007e24 */ /* 0x000fce000f8e00ff */
[----:B------:R1:W5:Y:S01]  /*b430*/  @P0 LDG.E R3, desc[UR44][R8.64] ;  /* 0x0000002c08030981 */ /* 0x000362000c1e1900 */
[----:B0-----:R-:W-:-:S05]  /*b440*/  @P1 IMAD.WIDE R4, R186, 0x4, R4 ;  /* 0x00000004ba041825 */ /* 0x001fca00078e0204 */
[----:B------:R1:W5:Y:S01]  /*b450*/  @P1 LDG.E R0, desc[UR44][R4.64] ;  /* 0x0000002c04001981 */ /* 0x000362000c1e1900 */
[----:B------:R-:W-:Y:S01]  /*b460*/  ISETP.GE.AND P2, PT, R202, 0x40, PT ;  /* 0x00000040ca00780c */ /* 0x000fe20003f46270 */
[----:B--2---:R-:W-:-:S12]  /*b470*/  @P1 BRA `(.L_x_1024) ;  /* 0x0000000000101947 */ /* 0x004fd80003800000 */
[----:B------:R-:W-:Y:S05]  /*b480*/  @!P0 BRA `(.L_x_1024) ;  /* 0x00000000000c8947 */ /* 0x000fea0003800000 */
[----:B-1----:R-:W2:Y:S04]  /*b490*/  LDG.E R5, desc[UR44][R8.64] ;  /* 0x0000002c08057981 */ /* 0x002ea8000c1e1900 */
[----:B-----5:R-:W2:Y:S02]  /*b4a0*/  LDG.E R0, desc[UR44][R8.64+0x4] ;  /* 0x0000042c08007981 */ /* 0x020ea4000c1e1900 */
[----:B--2---:R-:W-:-:S07]  /*b4b0*/  IMAD.IADD R0, R0, 0x1, -R5 ;  /* 0x0000000100007824 */ /* 0x004fce00078e0a05 */
.L_x_1024:
[----:B------:R-:W-:Y:S01]  /*b4c0*/  BSSY B1, `(.L_x_1025) ;  /* 0x000002f000017945 */ /* 0x000fe20003800000 */
[----:B------:R-:W-:Y:S02]  /*b4d0*/  SHF.R.S32.HI R15, RZ, 0x1f, R187 ;  /* 0x0000001fff0f7819 */ /* 0x000fe400000114bb */
[----:B------:R-:W-:Y:S02]  /*b4e0*/  SEL R21, R186, RZ, !P0 ;  /* 0x000000ffba157207 */ /* 0x000fe40004000000 */
[----:B------:R-:W-:Y:S02]  /*b4f0*/  SEL R194, R194, RZ, !P0 ;  /* 0x000000ffc2c27207 */ /* 0x000fe40004000000 */
[----:B-----5:R-:W-:Y:S01]  /*b500*/  SHF.R.S32.HI R12, RZ, 0x1f, R3 ;  /* 0x0000001fff0c7819 */ /* 0x020fe20000011403 */
[----:B------:R-:W-:Y:S06]  /*b510*/  @P2 BRA `(.L_x_1026) ;  /* 0x0000000000a42947 */ /* 0x000fec0003800000 */
[----:B-1----:R-:W0:Y:S01]  /*b520*/  S2R R5, SR_TID.X ;  /* 0x0000000000057919 */ /* 0x002e220000002100 */
[----:B------:R-:W1:Y:S01]  /*b530*/  LDC R13, c[0x0][0xce8] ;  /* 0x00033a00ff0d7b82 */ /* 0x000e620000000800 */
[----:B------:R-:W-:-:S04]  /*b540*/  IMAD.U32 R4, RZ, RZ, UR42 ;  /* 0x0000002aff047e24 */ /* 0x000fc8000f8e00ff */
[----:B0-----:R-:W-:Y:S02]  /*b550*/  IMAD R4, R4, 0x40, R5 ;  /* 0x0000004004047824 */ /* 0x001fe400078e0205 */
[----:B-1----:R-:W-:Y:S02]  /*b560*/  IMAD R5, R0, R13, RZ ;  /* 0x0000000d00057224 */ /* 0x002fe400078e02ff */
[----:B------:R-:W-:-:S05]  /*b570*/  VIADD R14, R4, 0xffffff80 ;  /* 0xffffff80040e7836 */ /* 0x000fca0000000000 */
[----:B------:R-:W-:-:S13]  /*b580*/  ISETP.GE.AND P0, PT, R14, R5, PT ;  /* 0x000000050e00720c */ /* 0x000fda0003f06270 */
[----:B------:R-:W-:Y:S05]  /*b590*/  @P0 BRA `(.L_x_1026) ;  /* 0x0000000000840947 */ /* 0x000fea0003800000 */
[----:B------:R-:W-:Y:S01]  /*b5a0*/  ISETP.NE.AND P0, PT, R13, 0x1, PT ;  /* 0x000000010d00780c */ /* 0x000fe20003f05270 */
[----:B------:R-:W-:Y:S01]  /*b5b0*/  ULDC.64 UR6, c[0x0][0xc90] ;  /* 0x0003240000067ab9 */ /* 0x000fe20000000a00 */
[----:B------:R-:W-:Y:S02]  /*b5c0*/  IMAD.MOV.U32 R4, RZ, RZ, R3 ;  /* 0x000000ffff047224 */ /* 0x000fe400078e0003 */
[----:B------:R-:W-:Y:S02]  /*b5d0*/  IMAD R10, R15, UR6, RZ ;  /* 0x000000060f0a7c24 */ /* 0x000fe4000f8e02ff */
[----:B------:R-:W-:Y:S02]  /*b5e0*/  IMAD.MOV.U32 R5, RZ, RZ, R12 ;  /* 0x000000ffff057224 */ /* 0x000fe400078e000c */
[----:B------:R-:W-:Y:S02]  /*b5f0*/  IMAD.MOV.U32 R9, RZ, RZ, R14 ;  /* 0x000000ffff097224 */ /* 0x000fe400078e000e */
[----:B------:R-:W-:-:S03]  /*b600*/  IMAD.WIDE.U32 R4, R187, UR6, R4 ;  /* 0x00000006bb047c25 */ /* 0x000fc6000f8e0004 */
[----:B------:R-:W0:Y:S08]  /*b610*/  @P0 LDC R11, c[0x0][0xcec] ;  /* 0x00033b00ff0b0b82 */ /* 0x000e300000000800 */
[----:B------:R-:W1:Y:S01]  /*b620*/  @P0 LDC R25, c[0x0][0xcf0] ;  /* 0x00033c00ff190b82 */ /* 0x000e620000000800 */
[----:B0-----:R-:W-:-:S04]  /*b630*/  @P0 IMAD.HI.U32 R8, R14, R11, RZ ;  /* 0x0000000b0e080227 */ /* 0x001fc800078e00ff */
[----:B------:R-:W-:Y:S01]  /*b640*/  IMAD R11, R187, UR7, R10 ;  /* 0x00000007bb0b7c24 */ /* 0x000fe2000f8e020a */
[----:B------:R-:W-:Y:S01]  /*b650*/  ULDC.64 UR6, c[0x0][0xc98] ;  /* 0x0003260000067ab9 */ /* 0x000fe20000000a00 */
[----:B-1----:R-:W-:Y:S02]  /*b660*/  @P0 SHF.R.U32.HI R9, RZ, R25, R8 ;  /* 0x00000019ff090219 */ /* 0x002fe40000011608 */
        /* <DEDUP_REMOVED lines=20> */
.L_x_1026:
[----:B------:R-:W-:Y:S05]  /*b7b0*/  BSYNC B1 ;  /* 0x0000000000017941 */ /* 0x000fea0003800000 */
.L_x_1025:
[----:B------:R-:W-:Y:S01]  /*b7c0*/  ISETP.NE.AND P0, PT, R27, 0x1, PT ;  /* 0x000000011b00780c */ /* 0x000fe20003f05270 */
[----:B------:R-:W-:Y:S01]  /*b7d0*/  ULDC.64 UR6, c[0x0][0xba0] ;  /* 0x0002e80000067ab9 */ /* 0x000fe20000000a00 */
[----:B------:R-:W-:Y:S01]  /*b7e0*/  ULDC UR5, c[0x0][0xbc8] ;  /* 0x0002f20000057ab9 */ /* 0x000fe20000000800 */
[----:B01----:R-:W-:Y:S01]  /*b7f0*/  IMAD R8, R12, UR6, RZ ;  /* 0x000000060c087c24 */ /* 0x003fe2000f8e02ff */
[----:B------:R-:W-:Y:S01]  /*b800*/  ISETP.GE.AND P1, PT, R192, UR5, PT ;  /* 0x00000005c0007c0c */ /* 0x000fe2000bf26270 */
[C---:B------:R-:W-:Y:S01]  /*b810*/  IMAD.WIDE.U32 R4, R3.reuse, UR6, RZ ;  /* 0x0000000603047c25 */ /* 0x040fe2000f8e00ff */
[----:B------:R-:W-:Y:S01]  /*b820*/  ISETP.GE.AND P2, PT, R16, UR5, PT ;  /* 0x0000000510007c0c */ /* 0x000fe2000bf46270 */
[----:B------:R-:W-:Y:S01]  /*b830*/  BSSY B1, `(.L_x_1027) ;  /* 0x0000066000017945 */ /* 0x000fe20003800000 */
[----:B------:R-:W-:Y:S01]  /*b840*/  SEL R10, RZ, 0xffffffff, P1 ;  /* 0xffffffffff0a7807 */ /* 0x000fe20000800000 */
[----:B------:R-:W-:Y:S01]  /*b850*/  IMAD R3, R3, UR7, R8 ;  /* 0x0000000703037c24 */ /* 0x000fe2000f8e0208 */
[----:B------:R-:W-:Y:S01]  /*b860*/  ULDC.64 UR6, c[0x0][0xbe8] ;  /* 0x0002fa0000067ab9 */ /* 0x000fe20000000a00 */
[----:B------:R-:W-:Y:S01]  /*b870*/  IMAD R9, R193, 0x20, R195 ;  /* 0x00000020c1097824 */ /* 0x000fe200078e02c3 */
[----:B------:R-:W-:Y:S01]  /*b880*/  ISETP.GE.AND P1, PT, R191, UR5, PT ;  /* 0x00000005bf007c0c */ /* 0x000fe2000bf26270 */
[----:B------:R-:W0:Y:S01]  /*b890*/  @P0 LDC R11, c[0x0][0xcec] ;  /* 0x00033b00ff0b0b82 */ /* 0x000e220000000800 */
[----:B------:R-:W-:-:S02]  /*b8a0*/  IMAD.U32 R12, RZ, RZ, UR42 ;  /* 0x0000002aff0c7e24 */ /* 0x000fc4000f8e00ff */
[----:B------:R-:W-:Y:S02]  /*b8b0*/  IMAD R8, R15, UR6, RZ ;  /* 0x000000060f087c24 */ /* 0x000fe4000f8e02ff */
[----:B------:R-:W-:Y:S02]  /*b8c0*/  IMAD.IADD R5, R5, 0x1, R3 ;  /* 0x0000000105057824 */ /* 0x000fe400078e0203 */
[----:B------:R-:W-:Y:S01]  /*b8d0*/  IMAD.SHL.U32 R15, R10, 0x2, RZ ;  /* 0x000000020a0f7824 */ /* 0x000fe200078e00ff */
[----:B------:R-:W1:Y:S01]  /*b8e0*/  @P0 LDC R13, c[0x0][0xcf0] ;  /* 0x00033c00ff0d0b82 */ /* 0x000e620000000800 */
[C---:B------:R-:W-:Y:S01]  /*b8f0*/  IMAD R3, R187.reuse, UR7, R8 ;  /* 0x00000007bb037c24 */ /* 0x040fe2000f8e0208 */
[----:B------:R-:W-:Y:S01]  /*b900*/  SEL R8, RZ, 0x1, P2 ;  /* 0x00000001ff087807 */ /* 0x000fe20001000000 */
[----:B------:R-:W-:Y:S01]  /*b910*/  IMAD R10, R12, 0x40, R9 ;  /* 0x000000400c0a7824 */ /* 0x000fe200078e0209 */
[----:B------:R-:W-:Y:S01]  /*b920*/  SEL R9, RZ, 0xffffffff, P1 ;  /* 0xffffffffff097807 */ /* 0x000fe20000800000 */
[----:B------:R-:W-:Y:S01]  /*b930*/  IMAD.WIDE.U32 R4, R187, UR6, R4 ;  /* 0x00000006bb047c25 */ /* 0x000fe2000f8e0004 */
[----:B------:R-:W-:Y:S01]  /*b940*/  LOP3.LUT R8, R15, 0x2, R8, 0xe2, !PT ;  /* 0x000000020f087812 */ /* 0x000fe200078ee208 */
[----:B------:R-:W-:Y:S01]  /*b950*/  ULDC.64 UR6, c[0x0][0xbf0] ;  /* 0x0002fc0000067ab9 */ /* 0x000fe20000000a00 */
[----:B------:R-:W-:Y:S01]  /*b960*/  ISETP.GE.AND P1, PT, R190, UR5, PT ;  /* 0x00000005be007c0c */ /* 0x000fe2000bf26270 */
[----:B------:R-:W-:Y:S01]  /*b970*/  IMAD.SHL.U32 R15, R9, 0x4, RZ ;  /* 0x00000004090f7824 */ /* 0x000fe200078e00ff */
[----:B------:R-:W-:Y:S01]  /*b980*/  IADD3 R5, R5, R3, RZ ;  /* 0x0000000305057210 */ /* 0x000fe20007ffe0ff */
[----:B------:R-:W-:Y:S01]  /*b990*/  IMAD R3, R194, UR6, RZ ;  /* 0x00000006c2037c24 */ /* 0x000fe2000f8e02ff */
[----:B------:R-:W-:Y:S01]  /*b9a0*/  SEL R14, RZ, 0xffffffff, P1 ;  /* 0xffffffffff0e7807 */ /* 0x000fe20000800000 */
[----:B------:R-:W-:Y:S01]  /*b9b0*/  IMAD.U32 R28, RZ, RZ, UR42 ;  /* 0x0000002aff1c7e24 */ /* 0x000fe2000f8e00ff */
[----:B------:R-:W-:Y:S01]  /*b9c0*/  LOP3.LUT R12, R15, 0x4, R8, 0xe2, !PT ;  /* 0x000000040f0c7812 */ /* 0x000fe200078ee208 */
[----:B------:R-:W-:Y:S01]  /*b9d0*/  IMAD R9, R21, UR7, R3 ;  /* 0x0000000715097c24 */ /* 0x000fe2000f8e0203 */
[----:B------:R-:W-:Y:S01]  /*b9e0*/  ISETP.GE.AND P2, PT, R198, UR5, PT ;  /* 0x00000005c6007c0c */ /* 0x000fe2000bf46270 */
[----:B0-----:R-:W-:-:S04]  /*b9f0*/  @P0 IMAD.HI.U32 R8, R10, R11, RZ ;  /* 0x0000000b0a080227 */ /* 0x001fc800078e00ff */
[----:B------:R-:W-:Y:S02]  /*ba00*/  IMAD.MOV.U32 R3, RZ, RZ, R10 ;  /* 0x000000ffff037224 */ /* 0x000fe400078e000a */
[----:B------:R-:W-:Y:S01]  /*ba10*/  IMAD.WIDE.U32 R4, R21, UR6, R4 ;  /* 0x0000000615047c25 */ /* 0x000fe2000f8e0004 */
[----:B-1----:R-:W-:Y:S01]  /*ba20*/  @P0 SHF.R.U32.HI R3, RZ, R13, R8 ;  /* 0x0000000dff030219 */ /* 0x002fe20000011608 */
[----:B------:R-:W-:Y:S01]  /*ba30*/  ULDC.64 UR6, c[0x0][0xbe0] ;  /* 0x0002f80000067ab9 */ /* 0x000fe20000000a00 */
[----:B------:R-:W-:Y:S01]  /*ba40*/  ISETP.GE.AND P0, PT, R189, UR5, PT ;  /* 0x00000005bd007c0c */ /* 0x000fe2000bf06270 */
[----:B------:R-:W-:Y:S01]  /*ba50*/  IMAD.SHL.U32 R11, R14, 0x8, RZ ;  /* 0x000000080e0b7824 */ /* 0x000fe200078e00ff */
[----:B------:R-:W-:Y:S01]  /*ba60*/  SHF.R.S32.HI R8, RZ, 0x1f, R3 ;  /* 0x0000001fff087819 */ /* 0x000fe20000011403 */
[----:B------:R-:W-:Y:S02]  /*ba70*/  IMAD.IADD R5, R5, 0x1, R9 ;  /* 0x0000000105057824 */ /* 0x000fe400078e0209 */
[----:B------:R-:W-:Y:S01]  /*ba80*/  IMAD.MOV R9, RZ, RZ, -R3 ;  /* 0x000000ffff097224 */ /* 0x000fe200078e0a03 */
[----:B------:R-:W-:Y:S01]  /*ba90*/  LOP3.LUT R12, R11, 0x8, R12, 0xe2, !PT ;  /* 0x000000080b0c7812 */ /* 0x000fe200078ee20c */
[----:B------:R-:W-:Y:S01]  /*baa0*/  IMAD R8, R8, UR6, RZ ;  /* 0x0000000608087c24 */ /* 0x000fe2000f8e02ff */
[----:B------:R-:W-:Y:S01]  /*bab0*/  SEL R11, RZ, 0xffffffff, P0 ;  /* 0xffffffffff0b7807 */ /* 0x000fe20000000000 */
[----:B------:R-:W-:Y:S01]  /*bac0*/  IMAD R9, R27, R9, R10 ;  /* 0x000000091b097224 */ /* 0x000fe200078e020a */
[----:B------:R-:W-:Y:S01]  /*bad0*/  ISETP.GE.AND P0, PT, R188, UR5, PT ;  /* 0x00000005bc007c0c */ /* 0x000fe2000bf06270 */
[----:B------:R-:W-:-:S03]  /*bae0*/  IMAD.WIDE.U32 R4, R3, UR6, R4 ;  /* 0x0000000603047c25 */ /* 0x000fc6000f8e0004 */
[----:B------:R-:W-:Y:S01]  /*baf0*/  SEL R10, RZ, 0xffffffff, P0 ;  /* 0xffffffffff0a7807 */ /* 0x000fe20000000000 */
[----:B------:R-:W-:Y:S01]  /*bb00*/  IMAD.SHL.U32 R13, R11, 0x10, RZ ;  /* 0x000000100b0d7824 */ /* 0x000fe200078e00ff */
[----:B------:R-:W-:Y:S01]  /*bb10*/  ISETP.GE.AND P0, PT, R199, UR5, PT ;  /* 0x00000005c7007c0c */ /* 0x000fe2000bf06270 */
[----:B------:R-:W-:Y:S01]  /*bb20*/  IMAD R11, R3, UR7, R8 ;  /* 0x00000007030b7c24 */ /* 0x000fe2000f8e0208 */
[----:B------:R-:W-:Y:S01]  /*bb30*/  SHF.R.S32.HI R3, RZ, 0x1f, R9 ;  /* 0x0000001fff037819 */ /* 0x000fe20000011409 */
[----:B------:R-:W-:Y:S01]  /*bb40*/  ULDC.64 UR6, c[0x0][0xbd8] ;  /* 0x0002f60000067ab9 */ /* 0x000fe20000000a00 */
[----:B------:R-:W-:Y:S01]  /*bb50*/  IMAD R27, R0, R27, RZ ;  /* 0x0000001b001b7224 */ /* 0x000fe200078e02ff */
[----:B------:R-:W-:Y:S01]  /*bb60*/  LOP3.LUT R12, R13, 0x10, R12, 0xe2, !PT ;  /* 0x000000100d0c7812 */ /* 0x000fe200078ee20c */
[----:B------:R-:W-:Y:S02]  /*bb70*/  IMAD.IADD R5, R5, 0x1, R11 ;  /* 0x0000000105057824 */ /* 0x000fe400078e020b */
[----:B------:R-:W-:-:S02]  /*bb80*/  IMAD R0, R3, UR6, RZ ;  /* 0x0000000603007c24 */ /* 0x000fc4000f8e02ff */
[----:B------:R-:W-:Y:S02]  /*bb90*/  IMAD R28, R28, 0x40, R195 ;  /* 0x000000401c1c7824 */ /* 0x000fe400078e02c3 */
[C---:B------:R-:W-:Y:S01]  /*bba0*/  IMAD R3, R9.reuse, UR7, R0 ;  /* 0x0000000709037c24 */ /* 0x040fe2000f8e0200 */
[----:B------:R-:W-:Y:S01]  /*bbb0*/  SEL R0, RZ, 0x80, P2 ;  /* 0x00000080ff007807 */ /* 0x000fe20001000000 */
[----:B------:R-:W-:Y:S01]  /*bbc0*/  IMAD.WIDE.U32 R4, R9, UR6, R4 ;  /* 0x0000000609047c25 */ /* 0x000fe2000f8e0004 */
[----:B------:R-:W-:Y:S01]  /*bbd0*/  SEL R9, RZ, 0x40, P0 ;  /* 0x00000040ff097807 */ /* 0x000fe20000000000 */
[----:B------:R-:W-:Y:S01]  /*bbe0*/  ULDC.64 UR6, c[0x0][0xb80] ;  /* 0x0002e00000067ab9 */ /* 0x000fe20000000a00 */
[----:B------:R-:W-:Y:S01]  /*bbf0*/  ISETP.GE.AND P0, PT, R28, R27, PT ;  /* 0x0000001b1c00720c */ /* 0x000fe20003f06270 */
[----:B------:R-:W-:Y:S01]  /*bc00*/  IMAD.SHL.U32 R13, R10, 0x20, RZ ;  /* 0x000000200a0d7824 */ /* 0x000fe200078e00ff */
[----:B------:R-:W-:Y:S01]  /*bc10*/  LEA R24, P1, R4, UR6, 0x1 ;  /* 0x0000000604187c11 */ /* 0x000fe2000f8208ff */
[----:B------:R-:W-:-:S03]  /*bc20*/  IMAD.IADD R3, R5, 0x1, R3 ;  /* 0x0000000105037824 */ /* 0x000fc600078e0203 */
[----:B------:R-:W-:Y:S01]  /*bc30*/  LOP3.LUT R12, R13, 0x20, R12, 0xe2, !PT ;  /* 0x000000200d0c7812 */ /* 0x000fe200078ee20c */
[----:B------:R0:W1:Y:S01]  /*bc40*/  SHFL.IDX PT, R8, R24, RZ, 0x181f ;  /* 0x00181fff18087589 */ /* 0x00006200000e0000 */
[----:B------:R-:W-:Y:S02]  /*bc50*/  LEA.HI.X R3, R4, UR7, R3, 0x1, P1 ;  /* 0x0000000704037c11 */ /* 0x000fe400088f0c03 */
[----:B------:R-:W-:-:S03]  /*bc60*/  LOP3.LUT R25, R12, R9, RZ, 0xfc, !PT ;  /* 0x000000090c197212 */ /* 0x000fc600078efcff */
        /* <DEDUP_REMOVED lines=34> */
.L_x_1028:
[----:B------:R-:W-:Y:S05]  /*be90*/  BSYNC B1 ;  /* 0x0000000000017941 */ /* 0x000fea0003800000 */
.L_x_1027:
        /* <DEDUP_REMOVED lines=10> */
[-C--:B-1----:R-:W-:Y:S02]  /*bf40*/  @!P2 LEA R10, P0, R192, R8.reuse, 0x1 ;  /* 0x00000008c00aa211 */ /* 0x082fe400078008ff */
        /* <DEDUP_REMOVED lines=25> */
.L_x_1023:
[----:B------:R-:W-:Y:S05]  /*c0e0*/  BSYNC B0 ;  /* 0x0000000000007941 */ /* 0x000fea0003800000 */
.L_x_1017:
[----:B------:R-:W-:Y:S02]  /*c0f0*/  ULDC UR5, c[0x0][0xd3c] ;  /* 0x00034f0000057ab9 */ /* 0x000fe40000000800 */
[----:B------:R-:W-:-:S13]  /*c100*/  ISETP.GE.AND P0, PT, R7, UR5, PT ;  /* 0x0000000507007c0c */ /* 0x000fda000bf06270 */
[----:B------:R-:W-:Y:S05]  /*c110*/  @!P0 BRA `(.L_x_1029) ;  /* 0xffffff4c00a08947 */ /* 0x000fea000383ffff */
[----:B------:R-:W-:Y:S05]  /*c120*/  EXIT ;  /* 0x000000000000794d */ /* 0x000fea0003800000 */
.L_x_983:
[----:B------:R-:W-:-:S08]  /*c130*/  NOP ;  /* 0x0000000000007918 */ /* 0x000fd00000000000 */
[----:B------:R-:W0:-:S00]  /*c140*/  USETMAXREG.DEALLOC.CTAPOOL 0x28 ;  /* 0x00000028000079c8 */ /* 0x000e0000080e0500 */
[----:B0-----:R-:W-:Y:S02]  /*c150*/  LOP3.LUT R0, R0, 0x3, RZ, 0xc0, !PT ;  /* 0x0000000300007812 */ /* 0x001fe400078ec0ff */
[----:B------:R-:W-:-:S04]  /*c160*/  LOP3.LUT R22, R22, 0xffdfffff, RZ, 0xc0, !PT ;  /* 0xffdfffff16167812 */ /* 0x000fc800078ec0ff */
[----:B------:R-:W0:Y:S02]  /*c170*/  SHFL.IDX PT, R0, R0, RZ, 0x1f ;  /* 0x00001fff00007589 */ /* 0x000e2400000e0000 */
[----:B0-----:R-:W-:Y:S01]  /*c180*/  ISETP.NE.AND P0, PT, R0, RZ, PT ;  /* 0x000000ff0000720c */ /* 0x001fe20003f05270 */
[----:B------:R-:W-:-:S12]  /*c190*/  IMAD.MOV.U32 R0, RZ, RZ, RZ ;  /* 0x000000ffff007224 */ /* 0x000fd800078e00ff */
        /* <DEDUP_REMOVED lines=9> */
.L_x_1030:
        /* <DEDUP_REMOVED lines=32> */
[----:B------:R-:W0:Y:S02]  /*c430*/  SHFL.IDX PT, R4, R7, 0x1f, 0x1f ;  /* 0x03e01f0007047f89 */ /* 0x000e2400000e0000 */
[----:B0-----:R-:W-:-:S04]  /*c440*/  IMAD R4, R4, UR5, RZ ;  /* 0x0000000504047c24 */ /* 0x001fc8000f8e02ff */
[----:B------:R-:W-:Y:S01]  /*c450*/  IMAD.MOV.U32 R3, RZ, RZ, R4 ;  /* 0x000000ffff037224 */ /* 0x000fe200078e0004 */
[----:B-1----:R-:W-:-:S13]  /*c460*/  ISETP.GT.AND P6, PT, R4, UR6, PT ;  /* 0x0000000604007c0c */ /* 0x002fda000bfc4270 */
[----:B------:R-:W-:Y:S05]  /*c470*/  @P6 BRA `(.L_x_1032) ;  /* 0x0000000000946947 */ /* 0x000fea0003800000 */
[----:B------:R-:W-:Y:S01]  /*c480*/  IMAD.MOV.U32 R4, RZ, RZ, R3 ;  /* 0x000000ffff047224 */ /* 0x000fe200078e0003 */
[----:B------:R-:W-:Y:S01]  /*c490*/  UMOV UR4, URZ ;  /* 0x0000003f00047c82 */ /* 0x000fe20008000000 */
[----:B------:R-:W-:-:S05]  /*c4a0*/  ULDC UR5, c[0x0][0xd38] ;  /* 0x00034e0000057ab9 */ /* 0x000fca0000000800 */
.L_x_1036:
        /* <DEDUP_REMOVED lines=12> */
.L_x_1035:
[----:B------:R-:W-:Y:S05]  /*c570*/  BSYNC B0 ;  /* 0x0000000000007941 */ /* 0x000fea0003800000 */
.L_x_1034:
        /* <DEDUP_REMOVED lines=21> */
.L_x_1032:
        /* <DEDUP_REMOVED lines=15> */
.L_x_1037:
[----:B---3--:R-:W-:Y:S01]  /*c7c0*/  IMAD R16, R16, UR5, R8 ;  /* 0x0000000510107c24 */ /* 0x008fe2000f8e0208 */
[----:B0-----:R-:W-:Y:S01]  /*c7d0*/  IABS R2, R10 ;  /* 0x0000000a00027213 */ /* 0x001fe20000000000 */
[----:B-1----:R-:W-:Y:S02]  /*c7e0*/  IMAD.MOV R0, RZ, RZ, -R3 ;  /* 0x000000ffff007224 */ /* 0x002fe400078e0a03 */
[----:B------:R-:W-:Y:S01]  /*c7f0*/  VIADD R19, R19, UR4 ;  /* 0x0000000413137c36 */ /* 0x000fe20008000000 */
[----:B------:R-:W-:Y:S01]  /*c800*/  IADD3 R11, -R16, UR6, RZ ;  /* 0x00000006100b7c10 */ /* 0x000fe2000fffe1ff */
[----:B------:R-:W-:Y:S01]  /*c810*/  IMAD.MOV R4, RZ, RZ, -R2 ;  /* 0x000000ffff047224 */ /* 0x000fe200078e0a02 */
[----:B------:R-:W-:Y:S01]  /*c820*/  MOV R2, RZ ;  /* 0x000000ff00027202 */ /* 0x000fe20000000f00 */
[----:B--2---:R-:W-:Y:S01]  /*c830*/  IMAD R7, R0, R9, RZ ;  /* 0x0000000900077224 */ /* 0x004fe200078e02ff */
[----:B------:R-:W-:-:S03]  /*c840*/  IABS R0, R11 ;  /* 0x0000000b00007213 */ /* 0x000fc60000000000 */
        /* <DEDUP_REMOVED lines=19> */
.L_x_1033:
[----:B------:R-:W-:Y:S01]  /*c980*/  ULDC UR4, c[0x0][0xd3c] ;  /* 0x00034f0000047ab9 */ /* 0x000fe20000000800 */
[----:B------:R-:W-:Y:S02]  /*c990*/  IMAD.MOV.U32 R17, RZ, RZ, RZ ;  /* 0x000000ffff117224 */ /* 0x000fe400078e00ff */
[----:B------:R-:W-:Y:S02]  /*c9a0*/  IMAD.U32 R16, RZ, RZ, UR6 ;  /* 0x00000006ff107e24 */ /* 0x000fe4000f8e00ff */
[----:B------:R-:W-:Y:S02]  /*c9b0*/  IMAD.MOV.U32 R18, RZ, RZ, RZ ;  /* 0x000000ffff127224 */ /* 0x000fe400078e00ff */
[----:B------:R-:W-:-:S07]  /*c9c0*/  IMAD.U32 R19, RZ, RZ, UR4 ;  /* 0x00000004ff137e24 */ /* 0x000fce000f8e00ff */
.L_x_1038:
[----:B------:R-:W-:-:S13]  /*c9d0*/  ISETP.NE.AND P0, PT, R5, RZ, PT ;  /* 0x000000ff0500720c */ /* 0x000fda0003f05270 */
[----:B------:R-:W0:Y:S01]  /*c9e0*/  @!P0 S2R R3, SR_CgaCtaId ;  /* 0x0000000000038919 */ /* 0x000e220000008800 */
[----:B------:R-:W-:-:S04]  /*c9f0*/  @!P0 MOV R0, 0x400 ;  /* 0x0000040000008802 */ /* 0x000fc80000000f00 */
[----:B0-----:R-:W-:-:S05]  /*ca00*/  @!P0 LEA R0, R3, R0, 0x18 ;  /* 0x0000000003008211 */ /* 0x001fca00078ec0ff */
[----:B------:R1:W-:Y:S01]  /*ca10*/  @!P0 STS.128 [R0+0x388d0], R16 ;  /* 0x0388d01000008388 */ /* 0x0003e20000000c00 */
[----:B------:R-:W-:Y:S06]  /*ca20*/  BAR.ARV 0x5, 0x180 ;  /* 0x0146000000007b1d */ /* 0x000fec0000002000 */
.L_x_1031:
        /* <DEDUP_REMOVED lines=12> */
[----:B------:R-:W-:Y:S01]  /*caf0*/  ULOP3.LUT UR36, UR38, 0x2, URZ, 0xfc, !UPT ;  /* 0x0000000226247892 */ /* 0x000fe2000f8efc3f */
[----:B------:R-:W-:Y:S01]  /*cb00*/  IMAD.MOV.U32 R24, RZ, RZ, RZ ;  /* 0x000000ffff187224 */ /* 0x000fe200078e00ff */
[----:B------:R-:W-:Y:S01]  /*cb10*/  ULDC UR37, c[0x0][0xc] ;  /* 0x0000030000257ab9 */ /* 0x000fe20000000800 */
[----:B--2---:R-:W-:-:S06]  /*cb20*/  ULEA UR4, UR5, UR4, 0x18 ;  /* 0x0000000405047291 */ /* 0x004fcc000f8ec03f */
[----:B------:R-:W-:Y:S01]  /*cb30*/  IMAD.U32 R23, RZ, RZ, UR4 ;  /* 0x00000004ff177e24 */ /* 0x000fe2000f8e00ff */
[C---:B0-----:R-:W-:Y:S01]  /*cb40*/  LOP3.LUT R4, R5.reuse, 0x7f, RZ, 0xc0, !PT ;  /* 0x0000007f05047812 */ /* 0x041fe200078ec0ff */
[----:B-1----:R-:W-:-:S05]  /*cb50*/  IMAD.SHL.U32 R0, R5, 0x8, RZ ;  /* 0x0000000805007824 */ /* 0x002fca00078e00ff */
[----:B------:R-:W-:-:S04]  /*cb60*/  LOP3.LUT R2, R0, 0x1f8, RZ, 0xc0, !PT ;  /* 0x000001f800027812 */ /* 0x000fc800078ec0ff */
[----:B------:R-:W-:Y:S02]  /*cb70*/  LOP3.LUT R3, R2, 0x38, R5, 0x78, !PT ;  /* 0x0000003802037812 */ /* 0x000fe400078e7805 */
[----:B------:R-:W-:Y:S02]  /*cb80*/  SHF.L.U32 R2, R5, 0x4, RZ ;  /* 0x0000000405027819 */ /* 0x000fe400000006ff */
[----:B------:R-:W-:Y:S02]  /*cb90*/  SHF.R.U32.HI R5, RZ, 0x3, R4 ;  /* 0x00000003ff057819 */ /* 0x000fe40000011604 */
[----:B------:R-:W-:Y:S02]  /*cba0*/  LOP3.LUT R4, R0, 0x38, RZ, 0xc0, !PT ;  /* 0x0000003800047812 */ /* 0x000fe400078ec0ff */
[----:B------:R-:W-:Y:S02]  /*cbb0*/  LOP3.LUT R34, R3, 0x200, R0, 0xf8, !PT ;  /* 0x0000020003227812 */ /* 0x000fe400078ef800 */
[----:B------:R-:W-:-:S02]  /*cbc0*/  LOP3.LUT R2, R5, 0x70, R2, 0xf8, !PT ;  /* 0x0000007005027812 */ /* 0x000fc400078ef802 */
[----:B------:R-:W-:Y:S01]  /*cbd0*/  LOP3.LUT R0, R4, 0x40, RZ, 0xfc, !PT ;  /* 0x0000004004007812 */ /* 0x000fe200078efcff */
[----:B------:R-:W-:Y:S01]  /*cbe0*/  IMAD R25, R34, 0x2, R23 ;  /* 0x0000000222197824 */ /* 0x000fe200078e0217 */
[C---:B------:R-:W-:Y:S02]  /*cbf0*/  LOP3.LUT R3, R4.reuse, 0x80, RZ, 0xfc, !PT ;  /* 0x0000008004037812 */ /* 0x040fe400078efcff */
[C---:B------:R-:W-:Y:S02]  /*cc00*/  LOP3.LUT R2, R4.reuse, 0xc0, RZ, 0xfc, !PT ;  /* 0x000000c004027812 */ /* 0x040fe400078efcff */
[C---:B------:R-:W-:Y:S02]  /*cc10*/  LOP3.LUT R0, R4.reuse, 0x100, RZ, 0xfc, !PT ;  /* 0x0000010004007812 */ /* 0x040fe400078efcff */
[C---:B------:R-:W-:Y:S02]  /*cc20*/  LOP3.LUT R3, R4.reuse, 0x140, RZ, 0xfc, !PT ;  /* 0x0000014004037812 */ /* 0x040fe400078efcff */
[----:B------:R-:W-:-:S02]  /*cc30*/  LOP3.LUT R2, R4, 0x180, RZ, 0xfc, !PT ;  /* 0x0000018004027812 */ /* 0x000fc400078efcff */
[----:B---3--:R-:W-:-:S07]  /*cc40*/  LOP3.LUT R0, R4, 0x1c0, RZ, 0xfc, !PT ;  /* 0x000001c004007812 */ /* 0x008fce00078efcff */
.L_x_1106:
[----:B------:R-:W0:Y:S02]  /*cc50*/  LDC.64 R2, c[0x0][0xd88] ;  /* 0x00036200ff027b82 */ /* 0x000e240000000a00 */
[----:B0-----:R-:W-:-:S05]  /*cc60*/  IMAD.WIDE R2, R19, 0x4, R2 ;  /* 0x0000000413027825 */ /* 0x001fca00078e0202 */
[----:B--2---:R-:W2:Y:S01]  /*cc70*/  LDG.E R35, desc[UR44][R2.64] ;  /* 0x0000002c02237981 */ /* 0x004ea2000c1e1900 */
[----:B------:R-:W-:Y:S05]  /*cc80*/  YIELD ;  /* 0x0000000000007946 */ /* 0x000fea0003800000 */
[----:B------:R-:W-:Y:S01]  /*cc90*/  ULDC.64 UR4, c[0x0][0xb20] ;  /* 0x0002c80000047ab9 */ /* 0x000fe20000000a00 */
[----:B------:R-:W-:Y:S01]  /*cca0*/  IMAD.MOV.U32 R32, RZ, RZ, RZ ;  /* 0x000000ffff207224 */ /* 0x000fe200078e00ff */
[----:B------:R-:W-:Y:S01]  /*ccb0*/  ISETP.NE.U32.AND P0, PT, RZ, UR4, PT ;  /* 0x00000004ff007c0c */ /* 0x000fe2000bf05070 */
[----:B------:R-:W-:-:S03]  /*ccc0*/  ULDC.64 UR6, c[0x0][0xb10] ;  /* 0x0002c40000067ab9 */ /* 0x000fc60000000a00 */
[----:B------:R-:W-:Y:S01]  /*ccd0*/  ISETP.NE.AND.EX P0, PT, RZ, UR5, PT, P0 ;  /* 0x00000005ff007c0c */ /* 0x000fe2000bf05300 */
[----:B------:R-:W-:Y:S01]  /*cce0*/  IMAD.MOV.U32 R36, RZ, RZ, RZ ;  /* 0x000000ffff247224 */ /* 0x000fe200078e00ff */
[----:B--2---:R-:W-:-:S11]  /*ccf0*/  SHF.R.S32.HI R0, RZ, 0x1f, R35 ;  /* 0x0000001fff007819 */ /* 0x004fd60000011423 */
        /* <DEDUP_REMOVED lines=8> */
[----:B------:R-:W-:Y:S02]  /*cd80*/  LOP3.LUT R22, R22, 0xffffffbf, RZ, 0xc0, !PT ;  /* 0xffffffbf16167812 */ /* 0x000fe400078ec0ff */
[----:B------:R-:W-:Y:S02]  /*cd90*/  ISETP.NE.AND.EX P2, PT, RZ, UR5, PT, P0 ;  /* 0x00000005ff007c0c */ /* 0x000fe4000bf45300 */
[----:B------:R-:W-:Y:S02]  /*cda0*/  ISETP.NE.U32.AND P0, PT, RZ, UR6, PT ;  /* 0x00000006ff007c0c */ /* 0x000fe4000bf05070 */
[----:B-1----:R-:W-:Y:S02]  /*cdb0*/  IADD3 R2, P1, R27, UR4, RZ ;  /* 0x000000041b027c10 */ /* 0x002fe4000ff3e0ff */
[----:B------:R-:W-:-:S02]  /*cdc0*/  ISETP.NE.AND.EX P0, PT, RZ, UR7, PT, P0 ;  /* 0x00000007ff007c0c */ /* 0x000fc4000bf05300 */
[----:B------:R-:W-:Y:S01]  /*cdd0*/  IADD3.X R3, R28, UR5, RZ, P1, !PT ;  /* 0x000000051c037c10 */ /* 0x000fe20008ffe4ff */
[----:B------:R-:W-:-:S04]  /*cde0*/  ULDC.64 UR4, c[0x0][0x418] ;  /* 0x0001060000047ab9 */ /* 0x000fc80000000a00 */
[----:B------:R-:W-:Y:S01]  /*cdf0*/  @P2 LOP3.LUT R22, R22, 0x40, RZ, 0xfc, !PT ;  /* 0x0000004016162812 */ /* 0x000fe200078efcff */
[----:B------:R1:W5:Y:S05]  /*ce00*/  @P2 LDG.E R36, desc[UR44][R2.64] ;  /* 0x0000002c02242981 */ /* 0x00036a000c1e1900 */
[----:B------:R-:W-:-:S04]  /*ce10*/  @P0 IADD3 R4, P1, R27, UR6, RZ ;  /* 0x000000061b040c10 */ /* 0x000fc8000ff3e0ff */
[----:B------:R-:W-:-:S05]  /*ce20*/  @P0 IADD3.X R5, R28, UR7, RZ, P1, !PT ;  /* 0x000000071c050c10 */ /* 0x000fca0008ffe4ff */
        /* <DEDUP_REMOVED lines=9> */
[----:B---34-:R-:W-:Y:S05]  /*cec0*/  @P0 BRA `(.L_x_1040) ;  /* 0x0000000000200947 */ /* 0x018fea0003800000 */
[----:B------:R-:W-:Y:S02]  /*ced0*/  ULDC UR4, c[0x0][0x288] ;  /* 0x0000a20000047ab9 */ /* 0x000fe40000000800 */
[----:B-1----:R-:W-:-:S05]  /*cee0*/  IMAD.U32 R0, RZ, RZ, UR4 ;  /* 0x00000004ff007e24 */ /* 0x002fca000f8e00ff */
[----:B------:R0:W-:Y:S01]  /*cef0*/  STL [R1+0x10], R0 ;  /* 0x0000100001007387 */ /* 0x0001e20000100800 */
[----:B------:R-:W-:Y:S05]  /*cf00*/  @!P2 BRA `(.L_x_1040) ;  /* 0x000000000010a947 */ /* 0x000fea0003800000 */
[----:B------:R-:W2:Y:S04]  /*cf10*/  LDG.E R5, desc[UR44][R2.64] ;  /* 0x0000002c02057981 */ /* 0x000ea8000c1e1900 */
[----:B0-----:R-:W2:Y:S02]  /*cf20*/  LDG.E R0, desc[UR44][R2.64+0x4] ;  /* 0x0000042c02007981 */ /* 0x001ea4000c1e1900 */
[----:B--2---:R-:W-:-:S05]  /*cf30*/  IMAD.IADD R0, R0, 0x1, -R5 ;  /* 0x0000000100007824 */ /* 0x004fca00078e0a05 */
[----:B------:R2:W-:Y:S02]  /*cf40*/  STL [R1+0x10], R0 ;  /* 0x0000100001007387 */ /* 0x0005e40000100800 */
.L_x_1040:
        /* <DEDUP_REMOVED lines=9> */
.L_x_1041:
[----:B------:R-:W-:Y:S02]  /*cfe0*/  ULDC.64 UR4, c[0x0][0xb00] ;  /* 0x0002c00000047ab9 */ /* 0x000fe40000000a00 */
[----:B------:R-:W-:-:S04]  /*cff0*/  ISETP.NE.U32.AND P0, PT, RZ, UR4, PT ;  /* 0x00000004ff007c0c */ /* 0x000fc8000bf05070 */
[----:B------:R-:W-:-:S13]  /*d000*/  ISETP.NE.AND.EX P0, PT, RZ, UR5, PT, P0 ;  /* 0x00000005ff007c0c */ /* 0x000fda000bf05300 */
[----:B------:R-:W-:Y:S05]  /*d010*/  @!P0 BRA `(.L_x_1042) ;  /* 0x0000000000148947 */ /* 0x000fea0003800000 */
[----:B-1----:R-:W1:Y:S02]  /*d020*/  LDC.64 R2, c[0x0][0xb00] ;  /* 0x0002c000ff027b82 */ /* 0x002e640000000a00 */
[----:B-1----:R-:W-:-:S05]  /*d030*/  IMAD.WIDE R2, R29, 0x4, R2 ;  /* 0x000000041d027825 */ /* 0x002fca00078e0202 */
[----:B------:R-:W3:Y:S04]  /*d040*/  LDG.E R7, desc[UR44][R2.64] ;  /* 0x0000002c02077981 */ /* 0x000ee8000c1e1900 */
[----:B0-2---:R-:W3:Y:S02]  /*d050*/  LDG.E R0, desc[UR44][R2.64+0x4] ;  /* 0x0000042c02007981 */ /* 0x005ee4000c1e1900 */
[----:B---3--:R-:W-:-:S07]  /*d060*/  IMAD.IADD R7, R0, 0x1, -R7 ;  /* 0x0000000100077824 */ /* 0x008fce00078e0a07 */
.L_x_1042:
[----:B-----5:R-:W-:Y:S01]  /*d070*/  IMAD.IADD R33, R7, 0x1, -R32 ;  /* 0x0000000107217824 */ /* 0x020fe200078e0a20 */
[----:B------:R-:W-:Y:S03]  /*d080*/  BSSY B7, `(.L_x_1043) ;  /* 0x000045a000077945 */ /* 0x000fe60003800000 */
[C---:B012---:R-:W-:Y:S01]  /*d090*/  VIADD R0, R33.reuse, 0x3f ;  /* 0x0000003f21007836 */ /* 0x047fe20000000000 */
[----:B------:R0:W-:Y:S01]  /*d0a0*/  STL [R1+0x4], R33 ;  /* 0x0000042101007387 */ /* 0x0001e20000100800 */
[----:B------:R-:W-:-:S03]  /*d0b0*/  ISETP.GT.AND P0, PT, R33, RZ, PT ;  /* 0x000000ff2100720c */ /* 0x000fc60003f04270 */
[----:B------:R-:W-:-:S04]  /*d0c0*/  SHF.R.S32.HI R3, RZ, 0x1f, R0 ;  /* 0x0000001fff037819 */ /* 0x000fc80000011400 */
        /* <DEDUP_REMOVED lines=11> */
[----:B0-----:R-:W1:Y:S02]  /*d180*/  FLO.U32 R0, UR4 ;  /* 0x0000000400007d00 */ /* 0x001e6400080e0000 */
[----:B-1----:R-:W-:-:S06]  /*d190*/  ISETP.EQ.U32.AND P0, PT, R0, R5, PT ;  /* 0x000000050000720c */ /* 0x002fcc0003f02070 */
[----:B------:R-:W2:Y:S07]  /*d1a0*/  POPC R5, UR4 ;  /* 0x0000000400057d09 */ /* 0x000eae0008000000 */
[----:B--2---:R-:W2:Y:S01]  /*d1b0*/  @P0 ATOMG.E.ADD.STRONG.GPU PT, R3, desc[UR44][R2.64], R5 ;  /* 0x00000005020309a8 */ /* 0x004ea200081ee1ec */
[----:B------:R-:W0:Y:S02]  /*d1c0*/  S2R R4, SR_LTMASK ;  /* 0x0000000000047919 */ /* 0x000e240000003900 */
[----:B0-----:R-:W-:-:S04]  /*d1d0*/  LOP3.LUT R4, R4, UR4, RZ, 0xc0, !PT ;  /* 0x0000000404047c12 */ /* 0x001fc8000f8ec0ff */
[----:B------:R-:W0:Y:S01]  /*d1e0*/  POPC R7, R4 ;  /* 0x0000000400077309 */ /* 0x000e220000000000 */
[----:B--2---:R-:W0:Y:S02]  /*d1f0*/  SHFL.IDX PT, R0, R3, R0, 0x1f ;  /* 0x00001f0003007589 */ /* 0x004e2400000e0000 */
[----:B0-----:R-:W-:Y:S01]  /*d200*/  IADD3 R16, R0, UR37, R7 ;  /* 0x0000002500107c10 */ /* 0x001fe2000fffe007 */
[----:B------:R-:W-:Y:S06]  /*d210*/  BRA `(.L_x_1045) ;  /* 0x0000004400007947 */ /* 0x000fec0003800000 */
.L_x_1044:
[----:B0-----:R-:W-:Y:S01]  /*d220*/  VIADD R0, R23, 0x22400 ;  /* 0x0002240017007836 */ /* 0x001fe20000000000 */
[----:B------:R-:W-:Y:S04]  /*d230*/  BSSY B6, `(.L_x_1046) ;  /* 0x0000013000067945 */ /* 0x000fe80003800000 */
[----:B------:R-:W-:-:S13]  /*d240*/  LOP3.LUT P0, RZ, R0, 0x3ff, RZ, 0xc0, !PT ;  /* 0x000003ff00ff7812 */ /* 0x000fda000780c0ff */
[----:B------:R-:W-:Y:S05]  /*d250*/  @!P0 BRA `(.L_x_1047) ;  /* 0x0000000000408947 */ /* 0x000fea0003800000 */
        /* <DEDUP_REMOVED lines=15> */
[----:B0-----:R-:W-:Y:S05]  /*d350*/  CALL.ABS.NOINC R2 ;  /* 0x0000000002007343 */ /* 0x001fea0003c00000 */
.L_x_1047:
[----:B------:R-:W-:Y:S05]  /*d360*/  BSYNC B6 ;  /* 0x0000000000067941 */ /* 0x000fea0003800000 */
.L_x_1046:
        /* <DEDUP_REMOVED lines=8> */
[----:B------:R0:W1:Y:S01]  /*d3f0*/  LDC.64 R2, c[0x4][R30] ;  /* 0x010000001e027b82 */ /* 0x0000620000000a00 */
[----:B------:R-:W-:Y:S01]  /*d400*/  IMAD.U32 R4, RZ, RZ, UR6 ;  /* 0x00000006ff047e24 */ /* 0x000fe2000f8e00ff */
[----:B------:R-:W-:Y:S01]  /*d410*/  MOV R13, RZ ;  /* 0x000000ff000d7202 */ /* 0x000fe20000000f00 */
[----:B------:R-:W-:Y:S02]  /*d420*/  IMAD.U32 R5, RZ, RZ, UR7 ;  /* 0x00000007ff057e24 */ /* 0x000fe4000f8e00ff */
[----:B------:R-:W-:Y:S02]  /*d430*/  IMAD.U32 R6, RZ, RZ, UR8 ;  /* 0x00000008ff067e24 */ /* 0x000fe4000f8e00ff */
[----:B------:R-:W-:-:S02]  /*d440*/  IMAD.U32 R7, RZ, RZ, UR9 ;  /* 0x00000009ff077e24 */ /* 0x000fc4000f8e00ff */
[----:B------:R-:W-:Y:S02]  /*d450*/  IMAD.U32 R10, RZ, RZ, UR4 ;  /* 0x00000004ff0a7e24 */ /* 0x000fe4000f8e00ff */
[----:B------:R-:W-:Y:S02]  /*d460*/  IMAD.U32 R11, RZ, RZ, UR5 ;  /* 0x00000005ff0b7e24 */ /* 0x000fe4000f8e00ff */
[----:B------:R-:W-:Y:S02]  /*d470*/  IMAD.MOV.U32 R8, RZ, RZ, 0x70 ;  /* 0x00000070ff087424 */ /* 0x000fe400078e00ff */
[----:B0-----:R-:W-:-:S07]  /*d480*/  IMAD.MOV.U32 R12, RZ, RZ, 0x1 ;  /* 0x00000001ff0c7424 */ /* 0x001fce00078e00ff */
[----:B------:R-:W-:-:S07]  /*d490*/  LEPC R20, `(.L_x_1050) ;  /* 0x000000001014794e */ /* 0x000fce0000000000 */
[----:B-1----:R-:W-:Y:S05]  /*d4a0*/  CALL.ABS.NOINC R2 ;  /* 0x0000000002007343 */ /* 0x002fea0003c00000 */
.L_x_1050:
[----:B------:R0:W1:Y:S01]  /*d4b0*/  LDC.64 R2, c[0x4][R30] ;  /* 0x010000001e027b82 */ /* 0x0000620000000a00 */
[----:B------:R-:W-:Y:S01]  /*d4c0*/  ULDC.64 UR6, c[0x4][0x90] ;  /* 0x0100240000067ab9 */ /* 0x000fe20000000a00 */
[----:B------:R-:W-:Y:S01]  /*d4d0*/  ULDC.64 UR8, c[0x4][0x98] ;  /* 0x0100260000087ab9 */ /* 0x000fe20000000a00 */
[----:B------:R-:W-:Y:S01]  /*d4e0*/  ULDC.64 UR4, c[0x4][0x18] ;  /* 0x0100060000047ab9 */ /* 0x000fe20000000a00 */
[----:B------:R-:W-:Y:S02]  /*d4f0*/  IMAD.U32 R4, RZ, RZ, UR6 ;  /* 0x00000006ff047e24 */ /* 0x000fe4000f8e00ff */
[----:B------:R-:W-:Y:S02]  /*d500*/  IMAD.U32 R5, RZ, RZ, UR7 ;  /* 0x00000007ff057e24 */ /* 0x000fe4000f8e00ff */
[----:B------:R-:W-:Y:S02]  /*d510*/  IMAD.U32 R6, RZ, RZ, UR8 ;  /* 0x00000008ff067e24 */ /* 0x000fe4000f8e00ff */
[----:B------:R-:W-:-:S02]  /*d520*/  IMAD.U32 R7, RZ, RZ, UR9 ;  /* 0x00000009ff077e24 */ /* 0x000fc4000f8e00ff */
[----:B------:R-:W-:Y:S02]  /*d530*/  IMAD.U32 R10, RZ, RZ, UR4 ;  /* 0x00000004ff0a7e24 */ /* 0x000fe4000f8e00ff */
[----:B------:R-:W-:Y:S02]  /*d540*/  IMAD.U32 R11, RZ, RZ, UR5 ;  /* 0x00000005ff0b7e24 */ /* 0x000fe4000f8e00ff */
[----:B------:R-:W-:Y:S02]  /*d550*/  IMAD.MOV.U32 R8, RZ, RZ, 0x70 ;  /* 0x00000070ff087424 */ /* 0x000fe400078e00ff */
[----:B------:R-:W-:Y:S02]  /*d560*/  IMAD.MOV.U32 R12, RZ, RZ, 0x1 ;  /* 0x00000001ff0c7424 */ /* 0x000fe400078e00ff */
[----:B0-----:R-:W-:-:S07]  /*d570*/  IMAD.MOV.U32 R13, RZ, RZ, RZ ;  /* 0x000000ffff0d7224 */ /* 0x001fce00078e00ff */
[----:B------:R-:W-:-:S07]  /*d580*/  LEPC R20, `(.L_x_1049) ;  /* 0x000000001014794e */ /* 0x000fce0000000000 */
[----:B-1----:R-:W-:Y:S05]  /*d590*/  CALL.ABS.NOINC R2 ;  /* 0x0000000002007343 */ /* 0x002fea0003c00000 */
.L_x_1049:
[----:B------:R-:W-:Y:S05]  /*d5a0*/  BSYNC B6 ;  /* 0x0000000000067941 */ /* 0x000fea0003800000 */
.L_x_1048:
[----:B------:R-:W2:Y:S01]  /*d5b0*/  LDL R5, [R1+0x28] ;  /* 0x0000280001057983 */ /* 0x000ea20000100800 */
[----:B------:R-:W-:Y:S01]  /*d5c0*/  ULDC.64 UR4, c[0x0][0xaf0] ;  /* 0x0002bc0000047ab9 */ /* 0x000fe20000000a00 */
[----:B------:R-:W0:Y:S01]  /*d5d0*/  LDC R20, c[0x0][0x430] ;  /* 0x00010c00ff147b82 */ /* 0x000e220000000800 */
[----:B------:R-:W-:Y:S01]  /*d5e0*/  ISETP.NE.U32.AND P0, PT, RZ, UR4, PT ;  /* 0x00000004ff007c0c */ /* 0x000fe2000bf05070 */
[----:B------:R-:W1:Y:S03]  /*d5f0*/  S2R R21, SR_TID.X ;  /* 0x0000000000157919 */ /* 0x000e660000002100 */
[----:B------:R-:W-:Y:S01]  /*d600*/  ISETP.NE.AND.EX P0, PT, RZ, UR5, PT, P0 ;  /* 0x00000005ff007c0c */ /* 0x000fe2000bf05300 */
[----:B------:R-:W3:-:S12]  /*d610*/  S2R R4, SR_TID.X ;  /* 0x0000000000047919 */ /* 0x000ed80000002100 */
[----:B------:R-:W-:Y:S01]  /*d620*/  @P0 IADD3 R2, P1, R27, UR4, RZ ;  /* 0x000000041b020c10 */ /* 0x000fe2000ff3e0ff */
[----:B------:R-:W-:-:S03]  /*d630*/  ULDC UR4, c[0x0][0x320] ;  /* 0x0000c80000047ab9 */ /* 0x000fc60000000800 */
[----:B------:R-:W-:-:S05]  /*d640*/  @P0 IADD3.X R3, R28, UR5, RZ, P1, !PT ;  /* 0x000000051c030c10 */ /* 0x000fca0008ffe4ff */
[----:B------:R4:W5:Y:S01]  /*d650*/  @P0 LDG.E R29, desc[UR44][R2.64] ;  /* 0x0000002c021d0981 */ /* 0x000962000c1e1900 */
[----:B------:R-:W-:Y:S01]  /*d660*/  LOP3.LUT R22, R22, 0xfffffdff, RZ, 0xc0, !PT ;  /* 0xfffffdff16167812 */ /* 0x000fe200078ec0ff */
[----:B------:R-:W-:Y:S01]  /*d670*/  UMOV UR5, 0xffffffff ;  /* 0xffffffff00057882 */ /* 0x000fe20000000000 */
[----:B-1----:R-:W-:Y:S02]  /*d680*/  IMAD.SHL.U32 R21, R21, 0x8, RZ ;  /* 0x0000000815157824 */ /* 0x002fe400078e00ff */
[----:B---3--:R-:W-:-:S03]  /*d690*/  IMAD.SHL.U32 R30, R4, 0x8, RZ ;  /* 0x00000008041e7824 */ /* 0x008fc600078e00ff */
[----:B------:R-:W-:-:S04]  /*d6a0*/  LOP3.LUT R21, R21, 0x38, RZ, 0xc0, !PT ;  /* 0x0000003815157812 */ /* 0x000fc800078ec0ff */
[C---:B------:R-:W-:Y:S02]  /*d6b0*/  LOP3.LUT R0, R21.reuse, 0x40, RZ, 0xfc, !PT ;  /* 0x0000004015007812 */ /* 0x040fe400078efcff */
[----:B------:R-:W-:Y:S02]  /*d6c0*/  LOP3.LUT R31, R21, 0x180, RZ, 0xfc, !PT ;  /* 0x00000180151f7812 */ /* 0x000fe400078efcff */
[----:B------:R-:W1:Y:S01]  /*d6d0*/  S2R R21, SR_TID.X ;  /* 0x0000000000157919 */ /* 0x000e620000002100 */
[----:B------:R-:W-:Y:S02]  /*d6e0*/  ISETP.GE.AND P0, PT, R0, UR4, PT ;  /* 0x0000000400007c0c */ /* 0x000fe4000bf06270 */
[----:B------:R-:W-:Y:S02]  /*d6f0*/  ISETP.GE.AND P1, PT, R31, UR4, PT ;  /* 0x000000041f007c0c */ /* 0x000fe4000bf26270 */
[----:B------:R-:W-:-:S04]  /*d700*/  LOP3.LUT R30, R30, 0x38, RZ, 0xc0, !PT ;  /* 0x000000381e1e7812 */ /* 0x000fc800078ec0ff */
[C---:B------:R-:W-:Y:S02]  /*d710*/  ISETP.GE.AND P2, PT, R30.reuse, UR4, PT ;  /* 0x000000041e007c0c */ /* 0x040fe4000bf46270 */
[----:B------:R-:W-:-:S03]  /*d720*/  LOP3.LUT R30, R30, 0x140, RZ, 0xfc, !PT ;  /* 0x000001401e1e7812 */ /* 0x000fc600078efcff */
        /* <DEDUP_REMOVED lines=9> */
[----:B------:R-:W-:Y:S02]  /*d7c0*/  LOP3.LUT R0, R31, 0x80, RZ, 0xfc, !PT ;  /* 0x000000801f007812 */ /* 0x000fe400078efcff */
[----:B------:R-:W-:Y:S02]  /*d7d0*/  LOP3.LUT R21, R21, 0xc0, RZ, 0xfc, !PT ;  /* 0x000000c015157812 */ /* 0x000fe400078efcff */
[----:B------:R-:W-:Y:S02]  /*d7e0*/  ISETP.GE.AND P5, PT, R0, UR4, PT ;  /* 0x0000000400007c0c */ /* 0x000fe4000bfa6270 */
[----:B------:R-:W-:-:S02]  /*d7f0*/  ISETP.GE.AND P4, PT, R21, UR4, PT ;  /* 0x0000000415007c0c */ /* 0x000fc4000bf86270 */
[----:B------:R-:W1:Y:S01]  /*d800*/  S2R R21, SR_TID.X ;  /* 0x0000000000157919 */ /* 0x000e620000002100 */
[----:B------:R-:W-:Y:S02]  /*d810*/  LOP3.LUT R31, R31, 0x1c0, RZ, 0xfc, !PT ;  /* 0x000001c01f1f7812 */ /* 0x000fe400078efcff */
[----:B------:R-:W-:Y:S02]  /*d820*/  SEL R0, RZ, 0x40, P1 ;  /* 0x00000040ff007807 */ /* 0x000fe40000800000 */
[----:B------:R-:W-:Y:S01]  /*d830*/  ISETP.GE.AND P0, PT, R31, UR4, PT ;  /* 0x000000041f007c0c */ /* 0x000fe2000bf06270 */
[C---:B------:R-:W-:Y:S01]  /*d840*/  IMAD.SHL.U32 R31, R4.reuse, 0x8, RZ ;  /* 0x00000008041f7824 */ /* 0x040fe200078e00ff */
[----:B------:R-:W-:Y:S02]  /*d850*/  LOP3.LUT R4, R4, 0x7f, RZ, 0xc0, !PT ;  /* 0x0000007f04047812 */ /* 0x000fe400078ec0ff */
[----:B------:R-:W-:Y:S02]  /*d860*/  @P5 LOP3.LUT R22, R22, 0x20, RZ, 0xfc, !PT ;  /* 0x0000002016165812 */ /* 0x000fe400078efcff */
[----:B------:R-:W-:-:S02]  /*d870*/  LOP3.LUT R31, R31, 0x38, RZ, 0xc0, !PT ;  /* 0x000000381f1f7812 */ /* 0x000fc400078ec0ff */
[----:B------:R-:W-:-:S04]  /*d880*/  LOP3.LUT R22, R22, 0xffffffef, RZ, 0xc0, !PT ;  /* 0xffffffef16167812 */ /* 0x000fc800078ec0ff */
[----:B------:R-:W-:-:S04]  /*d890*/  @P4 LOP3.LUT R22, R22, 0x10, RZ, 0xfc, !PT ;  /* 0x0000001016164812 */ /* 0x000fc800078efcff */
[----:B------:R-:W-:-:S04]  /*d8a0*/  LOP3.LUT R22, R22, 0xfffffffb, RZ, 0xc0, !PT ;  /* 0xfffffffb16167812 */ /* 0x000fc800078ec0ff */
[----:B------:R-:W-:Y:S01]  /*d8b0*/  LOP3.LUT R22, R22, 0xfffffff7, RZ, 0xc0, !PT ;  /* 0xfffffff716167812 */ /* 0x000fe200078ec0ff */
[----:B-1----:R-:W-:Y:S01]  /*d8c0*/  IMAD.SHL.U32 R9, R21, 0x10, RZ ;  /* 0x0000001015097824 */ /* 0x002fe200078e00ff */
[----:B--2---:R-:W-:Y:S02]  /*d8d0*/  LEA R27, R5, 0xffffffc0, 0x6 ;  /* 0xffffffc0051b7811 */ /* 0x004fe400078e30ff */
[----:B------:R-:W-:Y:S02]  /*d8e0*/  SHF.R.U32.HI R5, RZ, 0x3, R4 ;  /* 0x00000003ff057819 */ /* 0x000fe40000011604 */
[----:B------:R-:W-:Y:S02]  /*d8f0*/  LOP3.LUT R4, R31, 0x100, RZ, 0xfc, !PT ;  /* 0x000001001f047812 */ /* 0x000fe400078efcff */
[----:B------:R-:W-:Y:S02]  /*d900*/  LOP3.LUT R9, R5, 0x70, R9, 0xf8, !PT ;  /* 0x0000007005097812 */ /* 0x000fe400078ef809 */
[----:B------:R-:W-:-:S02]  /*d910*/  ISETP.GE.AND P3, PT, R4, UR4, PT ;  /* 0x0000000404007c0c */ /* 0x000fc4000bf66270 */
[----:B------:R-:W-:Y:S01]  /*d920*/  SEL R31, RZ, 0x80, P0 ;  /* 0x00000080ff1f7807 */ /* 0x000fe20000000000 */
[----:B------:R-:W-:-:S10]  /*d930*/  IMAD.IADD R6, R9, 0x1, R27 ;  /* 0x0000000109067824 */ /* 0x000fd400078e021b */
[----:B------:R-:W-:-:S04]  /*d940*/  @P3 LOP3.LUT R22, R22, 0x8, RZ, 0xfc, !PT ;  /* 0x0000000816163812 */ /* 0x000fc800078efcff */
[----:B------:R-:W-:Y:S01]  /*d950*/  @P2 LOP3.LUT R22, R22, 0x4, RZ, 0xfc, !PT ;  /* 0x0000000416162812 */ /* 0x000fe200078efcff */
[----:B0---4-:R-:W-:Y:S06]  /*d960*/  BRA.DIV UR5, `(.L_x_1051) ;  /* 0x0000004e051c7947 */ /* 0x011fec000b800000 */
.L_x_1124:
[----:B------:R-:W-:Y:S01]  /*d970*/  ISETP.NE.AND P1, PT, R20, 0x1, PT ;  /* 0x000000011400780c */ /* 0x000fe20003f25270 */
[----:B------:R-:W-:Y:S01]  /*d980*/  IMAD.MOV.U32 R37, RZ, RZ, RZ ;  /* 0x000000ffff257224 */ /* 0x000fe200078e00ff */
        /* <DEDUP_REMOVED lines=38> */
[----:B------:R-:W-:Y:S02]  /*dbf0*/  IMAD.MOV R0, RZ, RZ, -R7 ;  /* 0x000000ffff007224 */ /* 0x000fe400078e0a07 */
[----:B------:R-:W-:Y:S01]  /*dc00*/  IMAD.U32 R2, RZ, RZ, UR36 ;  /* 0x00000024ff027e24 */ /* 0x000fe2000f8e00ff */
[----:B------:R-:W-:Y:S01]  /*dc10*/  LOP3.LUT R31, R10, R31, RZ, 0xfc, !PT ;  /* 0x0000001f0a1f7212 */ /* 0x000fe200078efcff */
[----:B------:R-:W-:Y:S01]  /*dc20*/  IMAD R0, R20, R0, R6 ;  /* 0x0000000014007224 */ /* 0x000fe200078e0206 */
[----:B------:R0:W-:Y:S02]  /*dc30*/  STL [R1+0x24], R10 ;  /* 0x0000240a01007387 */ /* 0x0001e40000100800 */
[----:B------:R-:W-:Y:S02]  /*dc40*/  ISETP.NE.AND P0, PT, R2, 0x3, PT ;  /* 0x000000030200780c */ /* 0x000fe40003f05270 */
[----:B------:R0:W-:Y:S11]  /*dc50*/  STL [R1], R0 ;  /* 0x0000000001007387 */ /* 0x0001f60000100800 */
[----:B------:R-:W-:-:S04]  /*dc60*/  @P0 LOP3.LUT R22, R22, 0x1000, RZ, 0xfc, !PT ;  /* 0x0000100016160812 */ /* 0x000fc800078efcff */
[----:B------:R-:W-:-:S04]  /*dc70*/  LOP3.LUT R22, R22, 0xfffffffe, RZ, 0xc0, !PT ;  /* 0xfffffffe16167812 */ /* 0x000fc800078ec0ff */
[----:B------:R-:W-:Y:S01]  /*dc80*/  @P1 LOP3.LUT R22, R22, 0x1, RZ, 0xfc, !PT ;  /* 0x0000000116161812 */ /* 0x000fe200078efcff */
[----:B0-----:R-:W-:Y:S06]  /*dc90*/  @!P0 BRA `(.L_x_1052) ;  /* 0x0000000000048947 */ /* 0x001fec0003800000 */
[----:B------:R-:W-:Y:S01]  /*dca0*/  BPT.TRAP 0x1 ;  /* 0x000000040000795c */ /* 0x000fe20000300000 */
.L_x_1052:
[----:B------:R-:W-:Y:S01]  /*dcb0*/  IMAD R30, R24, 0x8, R23 ;  /* 0x00000008181e7824 */ /* 0x000fe200078e0217 */
[----:B------:R-:W-:Y:S01]  /*dcc0*/  SHF.L.U32 R0, R26, 0x1f, RZ ;  /* 0x0000001f1a007819 */ /* 0x000fe200000006ff */
[----:B------:R-:W-:Y:S03]  /*dcd0*/  BSSY B0, `(.L_x_1053) ;  /* 0x0000003000007945 */ /* 0x000fe60003800000 */
[----:B------:R-:W0:Y:S02]  /*dce0*/  SYNCS.PHASECHK.TRANS64.TRYWAIT P0, [R30+URZ+0x38840], R0 ;  /* 0x038840001e0075a7 */ /* 0x000e24000800017f */
[----:B0-----:R-:W-:Y:S05]  /*dcf0*/  @!P0 BRA `(.L_x_1054) ;  /* 0x0000004800688947 */ /* 0x001fea0003800000 */
.L_x_1125:
[----:B------:R-:W-:Y:S05]  /*dd00*/  BSYNC B0 ;  /* 0x0000000000007941 */ /* 0x000fea0003800000 */
.L_x_1053:
[----:B------:R-:W0:Y:S01]  /*dd10*/  LDL R2, [R1] ;  /* 0x0000000001027983 */ /* 0x000e220000100800 */
[----:B------:R-:W-:-:S03]  /*dd20*/  ULDC.64 UR4, c[0x0][0x300] ;  /* 0x0000c00000047ab9 */ /* 0x000fc60000000a00 */
[----:B------:R-:W2:Y:S01]  /*dd30*/  LDL R7, [R1+0x4] ;  /* 0x0000040001077983 */ /* 0x000ea20000100800 */
[----:B-----5:R-:W-:Y:S02]  /*dd40*/  SHF.R.S32.HI R4, RZ, 0x1f, R37 ;  /* 0x0000001fff047819 */ /* 0x020fe40000011425 */
        /* <DEDUP_REMOVED lines=19> */
[----:B0-----:R-:W-:Y:S02]  /*de80*/  LOP3.LUT R5, R4, 0x7f, RZ, 0xc0, !PT ;  /* 0x0000007f04057812 */ /* 0x001fe400078ec0ff */
[----:B------:R-:W-:Y:S01]  /*de90*/  IMAD.IADD R4, R3, 0x1, R0 ;  /* 0x0000000103047824 */ /* 0x000fe200078e0200 */
[C---:B------:R-:W-:Y:S01]  /*dea0*/  LEA R0, P0, R2.reuse, UR4, 0x1 ;  /* 0x0000000402007c11 */ /* 0x040fe2000f8008ff */
[----:B------:R-:W-:Y:S01]  /*deb0*/  ULDC UR4, c[0x0][0x2f4] ;  /* 0x0000bd0000047ab9 */ /* 0x000fe20000000800 */
[----:B------:R-:W-:Y:S02]  /*dec0*/  SHF.R.U32.HI R6, RZ, 0x3, R5 ;  /* 0x00000003ff067819 */ /* 0x000fe40000011605 */
[----:B------:R-:W0:Y:S01]  /*ded0*/  S2R R5, SR_TID.X ;  /* 0x0000000000057919 */ /* 0x000e220000002100 */
[----:B------:R-:W-:Y:S01]  /*dee0*/  LEA.HI.X R4, R2, UR5, R4, 0x1, P0 ;  /* 0x0000000502047c11 */ /* 0x000fe200080f0c04 */
[----:B------:R-:W-:Y:S01]  /*def0*/  UMOV UR5, 0xffffffff ;  /* 0xffffffff00057882 */ /* 0x000fe20000000000 */
[----:B--2---:R-:W-:-:S04]  /*df00*/  IADD3 R27, -R6, R7, -R27 ;  /* 0x00000007061b7210 */ /* 0x004fc80007ffe91b */
        /* <DEDUP_REMOVED lines=19> */
[----:B------:R-:W-:Y:S01]  /*e040*/  @P0 LEA R6, R5, R23, 0x1 ;  /* 0x0000001705060211 */ /* 0x000fe200078e08ff */
        /* <DEDUP_REMOVED lines=19> */
.L_x_1135:
[----:B------:R-:W-:-:S13]  /*e180*/  ISETP.GE.AND P0, PT, R27, 0x31, PT ;  /* 0x000000311b00780c */ /* 0x000fda0003f06270 */
[----:B01----:R-:W-:Y:S01]  /*e190*/  @P0 LEA R2, P1, R7, R0, 0x1 ;  /* 0x0000000007020211 */ /* 0x003fe200078208ff */
        /* <DEDUP_REMOVED lines=8> */
.L_x_1056:
        /* <DEDUP_REMOVED lines=11> */
.L_x_1057:
[----:B------:R1:W5:Y:S01]  /*e2d0*/  LDL.LU R0, [R1+0xc] ;  /* 0x00000c0001007983 */ /* 0x0003620000300800 */
[----:B------:R-:W-:Y:S01]  /*e2e0*/  LOP3.LUT P0, RZ, R22, 0x40, RZ, 0xc0, !PT ;  /* 0x0000004016ff7812 */ /* 0x000fe2000780c0ff */
[----:B------:R1:W-:-:S12]  /*e2f0*/  SYNCS.ARRIVE.TRANS64.A1T0 RZ, [R30+URZ+0x38830], RZ ;  /* 0x038830ff1eff79a7 */ /* 0x0003d8000810003f */
[----:B------:R-:W-:Y:S05]  /*e300*/  WARPSYNC.ALL ;  /* 0x0000000000007948 */ /* 0x000fea0003800000 */
[----:B0-----:R-:W-:Y:S01]  /*e310*/  SEL R2, R35, RZ, !P0 ;  /* 0x000000ff23027207 */ /* 0x001fe20004000000 */
[----:B------:R-:W-:Y:S04]  /*e320*/  BSSY B6, `(.L_x_1058) ;  /* 0x000001a000067945 */ /* 0x000fe80003800000 */
[----:B------:R0:W-:Y:S01]  /*e330*/  STL [R1+0x8], R2 ;  /* 0x0000080201007387 */ /* 0x0001e20000100800 */
[----:B------:R-:W-:Y:S01]  /*e340*/  BAR.SYNC.DEFER_BLOCKING 0x8, 0x100 ;  /* 0x0204000000007b1d */ /* 0x000fe20000010000 */
[----:B-----5:R-:W-:Y:S01]  /*e350*/  SEL R35, R0, RZ, !P0 ;  /* 0x000000ff00237207 */ /* 0x020fe20004000000 */
[----:B------:R-:W-:-:S04]  /*e360*/  VIADD R0, R23, 0x20400 ;  /* 0x0002040017007836 */ /* 0x000fc80000000000 */
[----:B------:R0:W-:Y:S01]  /*e370*/  STL [R1+0x14], R35 ;  /* 0x0000142301007387 */ /* 0x0001e20000100800 */
[----:B------:R-:W-:Y:S02]  /*e380*/  LOP3.LUT P0, RZ, R0, 0x3ff, RZ, 0xc0, !PT ;  /* 0x000003ff00ff7812 */ /* 0x000fe4000780c0ff */
[----:B------:R-:W-:-:S05]  /*e390*/  SHF.R.S32.HI R0, RZ, 0x1f, R36 ;  /* 0x0000001fff007819 */ /* 0x000fca0000011424 */
[----:B------:R0:W-:Y:S06]  /*e3a0*/  STL [R1+0xc], R0 ;  /* 0x00000c0001007387 */ /* 0x0001ec0000100800 */
[----:B------:R-:W-:Y:S05]  /*e3b0*/  @!P0 BRA `(.L_x_1059) ;  /* 0x0000000000408947 */ /* 0x000fea0003800000 */
[----:B0-----:R-:W-:Y:S01]  /*e3c0*/  MOV R2, 0x0 ;  /* 0x0000000000027802 */ /* 0x001fe20000000f00 */
        /* <DEDUP_REMOVED lines=15> */
.L_x_1059:
[----:B------:R-:W-:Y:S05]  /*e4c0*/  BSYNC B6 ;  /* 0x0000000000067941 */ /* 0x000fea0003800000 */
.L_x_1058:
[----:B------:R-:W2:Y:S01]  /*e4d0*/  LDL R4, [R1+0xc] ;  /* 0x00000c0001047983 */ /* 0x000ea20000100800 */
[----:B------:R-:W3:Y:S01]  /*e4e0*/  LDC R10, c[0x0][0x448] ;  /* 0x00011200ff0a7b82 */ /* 0x000ee20000000800 */
[----:B0-----:R-:W0:Y:S01]  /*e4f0*/  S2R R2, SR_TID.X ;  /* 0x0000000000027919 */ /* 0x001e220000002100 */
[----:B------:R-:W-:Y:S01]  /*e500*/  IMAD.MOV.U32 R21, RZ, RZ, R35 ;  /* 0x000000ffff157224 */ /* 0x000fe200078e0023 */
[----:B------:R-:W-:Y:S01]  /*e510*/  ULDC.64 UR4, c[0x0][0x298] ;  /* 0x0000a60000047ab9 */ /* 0x000fe20000000a00 */
[----:B------:R-:W4:Y:S04]  /*e520*/  LDL R20, [R1+0x8] ;  /* 0x0000080001147983 */ /* 0x000f280000100800 */
[----:B------:R0:W5:Y:S01]  /*e530*/  LDL R9, [R1+0x10] ;  /* 0x0000100001097983 */ /* 0x0001620000100800 */
[----:B------:R-:W1:Y:S01]  /*e540*/  S2R R35, SR_TID.X ;  /* 0x0000000000237919 */ /* 0x000e620000002100 */
[----:B---3--:R-:W-:-:S02]  /*e550*/  ISETP.NE.AND P0, PT, R10, 0x1, PT ;  /* 0x000000010a00780c */ /* 0x008fc40003f05270 */
[----:B0-----:R-:W-:-:S11]  /*e560*/  LOP3.LUT R2, R2, 0x7f, RZ, 0xc0, !PT ;  /* 0x0000007f02027812 */ /* 0x001fd600078ec0ff */
[----:B------:R-:W0:Y:S01]  /*e570*/  @P0 LDC R3, c[0x0][0x44c] ;  /* 0x00011300ff030b82 */ /* 0x000e220000000800 */
[----:B------:R-:W-:Y:S02]  /*e580*/  SHF.R.U32.HI R2, RZ, 0x3, R2 ;  /* 0x00000003ff027819 */ /* 0x000fe40000011602 */
[----:B-1----:R-:W-:-:S04]  /*e590*/  SHF.L.U32 R35, R35, 0x4, RZ ;  /* 0x0000000423237819 */ /* 0x002fc800000006ff */
[----:B------:R-:W-:Y:S02]  /*e5a0*/  LOP3.LUT R35, R2, 0x70, R35, 0xf8, !PT ;  /* 0x0000007002237812 */ /* 0x000fe400078ef823 */
[----:B------:R-:W1:Y:S03]  /*e5b0*/  @P0 LDC R2, c[0x0][0x450] ;  /* 0x00011400ff020b82 */ /* 0x000e660000000800 */
[----:B------:R-:W-:-:S04]  /*e5c0*/  IMAD R35, R17, 0x40, R35 ;  /* 0x0000004011237824 */ /* 0x000fc800078e0223 */
[----:B0-----:R-:W-:-:S04]  /*e5d0*/  @P0 IMAD.HI.U32 R3, R35, R3, RZ ;  /* 0x0000000323030227 */ /* 0x001fc800078e00ff */
[----:B------:R-:W-:Y:S01]  /*e5e0*/  IMAD.MOV.U32 R0, RZ, RZ, R35 ;  /* 0x000000ffff007224 */ /* 0x000fe200078e0023 */
[----:B-1----:R-:W-:Y:S01]  /*e5f0*/  @P0 SHF.R.U32.HI R0, RZ, R2, R3 ;  /* 0x00000002ff000219 */ /* 0x002fe20000011603 */
[----:B------:R-:W-:Y:S01]  /*e600*/  IMAD.WIDE.U32 R2, R36, UR4, RZ ;  /* 0x0000000424027c25 */ /* 0x000fe2000f8e00ff */
[----:B------:R-:W0:Y:S01]  /*e610*/  S2R R5, SR_TID.X ;  /* 0x0000000000057919 */ /* 0x000e220000002100 */
[----:B------:R-:W-:-:S04]  /*e620*/  LOP3.LUT R22, R22, 0xfffff7ff, RZ, 0xc0, !PT ;  /* 0xfffff7ff16167812 */ /* 0x000fc800078ec0ff */
[----:B------:R-:W-:Y:S01]  /*e630*/  @P0 LOP3.LUT R22, R22, 0x800, RZ, 0xfc, !PT ;  /* 0x0000080016160812 */ /* 0x000fe200078efcff */
[----:B0-----:R-:W-:-:S05]  /*e640*/  IMAD.SHL.U32 R7, R5, 0x8, RZ ;  /* 0x0000000805077824 */ /* 0x001fca00078e00ff */
[----:B------:R-:W-:Y:S01]  /*e650*/  LOP3.LUT R7, R7, 0x38, RZ, 0xc0, !PT ;  /* 0x0000003807077812 */ /* 0x000fe200078ec0ff */
[----:B--2---:R-:W-:-:S04]  /*e660*/  IMAD R4, R4, UR4, RZ ;  /* 0x0000000404047c24 */ /* 0x004fc8000f8e02ff */
        /* <DEDUP_REMOVED lines=9> */
[----:B----4-:R-:W-:-:S04]  /*e700*/  IMAD.WIDE.U32 R2, R20, UR4, R2 ;  /* 0x0000000414027c25 */ /* 0x010fc8000f8e0002 */
[----:B------:R-:W-:Y:S01]  /*e710*/  IMAD R4, R20, UR5, R4 ;  /* 0x0000000514047c24 */ /* 0x000fe2000f8e0204 */
[----:B------:R-:W-:-:S03]  /*e720*/  ULDC.64 UR4, c[0x0][0x2d0] ;  /* 0x0000b40000047ab9 */ /* 0x000fc60000000a00 */
[----:B------:R-:W-:Y:S01]  /*e730*/  IMAD.IADD R3, R3, 0x1, R4 ;  /* 0x0000000103037824 */ /* 0x000fe200078e0204 */
[----:B------:R-:W-:-:S05]  /*e740*/  SHF.R.S32.HI R4, RZ, 0x1f, R0 ;  /* 0x0000001fff047819 */ /* 0x000fca0000011400 */
[----:B------:R-:W-:Y:S02]  /*e750*/  IMAD R4, R4, UR4, RZ ;  /* 0x0000000404047c24 */ /* 0x000fe4000f8e02ff */
[----:B------:R-:W-:-:S04]  /*e760*/  IMAD.WIDE.U32 R2, R0, UR4, R2 ;  /* 0x0000000400027c25 */ /* 0x000fc8000f8e0002 */
[----:B------:R-:W-:Y:S01]  /*e770*/  IMAD R4, R0, UR5, R4 ;  /* 0x0000000500047c24 */ /* 0x000fe2000f8e0204 */
[----:B------:R-:W-:Y:S01]  /*e780*/  ULDC.64 UR4, c[0x0][0x2c8] ;  /* 0x0000b20000047ab9 */ /* 0x000fe20000000a00 */
[----:B------:R-:W-:-:S04]  /*e790*/  IMAD.MOV R0, RZ, RZ, -R0 ;  /* 0x000000ffff007224 */ /* 0x000fc800078e0a00 */
[----:B------:R-:W-:Y:S02]  /*e7a0*/  IMAD R0, R10, R0, R35 ;  /* 0x000000000a007224 */ /* 0x000fe400078e0223 */
[----:B------:R-:W-:-:S03]  /*e7b0*/  IMAD.IADD R3, R3, 0x1, R4 ;  /* 0x0000000103037824 */ /* 0x000fc600078e0204 */
[----:B------:R-:W-:Y:S01]  /*e7c0*/  SHF.R.S32.HI R4, RZ, 0x1f, R0 ;  /* 0x0000001fff047819 */ /* 0x000fe20000011400 */
[----:B------:R-:W-:-:S04]  /*e7d0*/  IMAD.WIDE.U32 R2, R0, UR4, R2 ;  /* 0x0000000400027c25 */ /* 0x000fc8000f8e0002 */
[----:B------:R-:W-:-:S04]  /*e7e0*/  IMAD R4, R4, UR4, RZ ;  /* 0x0000000404047c24 */ /* 0x000fc8000f8e02ff */
[----:B------:R-:W-:Y:S01]  /*e7f0*/  IMAD R4, R0, UR5, R4 ;  /* 0x0000000500047c24 */ /* 0x000fe2000f8e0204 */
[----:B------:R-:W-:Y:S02]  /*e800*/  ULDC.64 UR4, c[0x0][0x280] ;  /* 0x0000a00000047ab9 */ /* 0x000fe40000000a00 */
[----:B------:R-:W-:Y:S01]  /*e810*/  LEA R0, P0, R2, UR4, 0x1 ;  /* 0x0000000402007c11 */ /* 0x000fe2000f8008ff */
[----:B------:R-:W-:Y:S01]  /*e820*/  IMAD.IADD R3, R3, 0x1, R4 ;  /* 0x0000000103037824 */ /* 0x000fe200078e0204 */
[----:B------:R-:W-:Y:S01]  /*e830*/  ULDC UR4, c[0x0][0x2b8] ;  /* 0x0000ae0000047ab9 */ /* 0x000fe20000000800 */
[----:B------:R-:W-:-:S03]  /*e840*/  LOP3.LUT R20, R5, 0x7f, RZ, 0xc0, !PT ;  /* 0x0000007f05147812 */ /* 0x000fc600078ec0ff */
[----:B------:R-:W-:Y:S01]  /*e850*/  LEA.HI.X R2, R2, UR5, R3, 0x1, P0 ;  /* 0x0000000502027c11 */ /* 0x000fe200080f0c03 */
[----:B------:R-:W-:Y:S01]  /*e860*/  UMOV UR5, 0xffffffff ;  /* 0xffffffff00057882 */ /* 0x000fe20000000000 */
[----:B------:R-:W-:Y:S02]  /*e870*/  ISETP.GE.AND P0, PT, R7, UR4, PT ;  /* 0x0000000407007c0c */ /* 0x000fe4000bf06270 */
[----:B------:R-:W-:Y:S01]  /*e880*/  SHF.R.U32.HI R8, RZ, 0x3, R20 ;  /* 0x00000003ff087819 */ /* 0x000fe20000011614 */
[----:B------:R-:W-:Y:S10]  /*e890*/  BRA.DIV UR5, `(.L_x_1060) ;  /* 0x0000004205e47947 */ /* 0x000ff4000b800000 */
[----:B------:R-:W0:Y:S01]  /*e8a0*/  SHFL.IDX PT, R5, R0, RZ, 0x181f ;  /* 0x00181fff00057589 */ /* 0x000e2200000e0000 */
[----:B-----5:R-:W-:Y:S01]  /*e8b0*/  IMAD R3, R9, R10, RZ ;  /* 0x0000000a09037224 */ /* 0x020fe200078e02ff */
[----:B------:R-:W-:Y:S01]  /*e8c0*/  LOP3.LUT R22, R22, 0xfffffeff, RZ, 0xc0, !PT ;  /* 0xfffffeff16167812 */ /* 0x000fe200078ec0ff */
[----:B------:R-:W-:Y:S01]  /*e8d0*/  IMAD R17, R17, 0x40, R8 ;  /* 0x0000004011117824 */ /* 0x000fe200078e0208 */
[----:B------:R-:W1:Y:S04]  /*e8e0*/  SHFL.IDX PT, R4, R2, RZ, 0x181f ;  /* 0x00181fff02047589 */ /* 0x000e6800000e0000 */
[----:B------:R-:W-:-:S13]  /*e8f0*/  ISETP.GE.AND P2, PT, R17, R3, PT ;  /* 0x000000031100720c */ /* 0x000fda0003f46270 */
[----:B------:R-:W-:Y:S02]  /*e900*/  @P2 LOP3.LUT R22, R22, 0x100, RZ, 0xfc, !PT ;  /* 0x0000010016162812 */ /* 0x000fe400078efcff */
[----:B0-----:R-:W-:Y:S02]  /*e910*/  @!P2 LEA R5, P1, R7, R5, 0x1 ;  /* 0x000000050705a211 */ /* 0x001fe400078208ff */
[----:B------:R-:W-:-:S03]  /*e920*/  LOP3.LUT R22, R22, 0xffffff7f, RZ, 0xc0, !PT ;  /* 0xffffff7f16167812 */ /* 0x000fc600078ec0ff */
        /* <DEDUP_REMOVED lines=10> */
[----:B------:R-:W-:-:S04]  /*e9d0*/  @P2 LOP3.LUT R22, R22, 0x80, RZ, 0xfc, !PT ;  /* 0x0000008016162812 */ /* 0x000fc800078efcff */
[----:B------:R-:W-:Y:S02]  /*e9e0*/  LOP3.LUT R22, R22, 0xffffffbf, RZ, 0xc0, !PT ;  /* 0xffffffbf16167812 */ /* 0x000fe400078ec0ff */
        /* <DEDUP_REMOVED lines=11> */
[----:B------:R-:W-:-:S02]  /*eaa0*/  @P2 LOP3.LUT R22, R22, 0x40, RZ, 0xfc, !PT ;  /* 0x0000004016162812 */ /* 0x000fc400078efcff */
[----:B0-----:R-:W-:-:S05]  /*eab0*/  @!P2 LEA R5, P1, R7, R5, 0x1 ;  /* 0x000000050705a211 */ /* 0x001fca00078208ff */
[----:B-1----:R-:W-:-:S05]  /*eac0*/  @!P2 IMAD.X R4, RZ, RZ, R4, P1 ;  /* 0x000000ffff04a224 */ /* 0x002fca00008e0604 */
[----:B------:R-:W-:-:S04]  /*ead0*/  @!P2 LOP3.LUT R5, R5, R4, RZ, 0x3c, !PT ;  /* 0x000000040505a212 */ /* 0x000fc800078e3cff */
[----:B------:R-:W-:-:S04]  /*eae0*/  @!P2 LOP3.LUT R4, R5, R4, RZ, 0x3c, !PT ;  /* 0x000000040504a212 */ /* 0x000fc800078e3cff */
[----:B------:R-:W-:-:S05]  /*eaf0*/  @!P2 LOP3.LUT R5, R5, R4, RZ, 0x3c, !PT ;  /* 0x000000040505a212 */ /* 0x000fca00078e3cff */
[----:B------:R0:W-:Y:S04]  /*eb00*/  @!P2 LDGSTS.E.BYPASS.LTC128B.128 [R25+0x21400], desc[UR44][R4.64], !P0 ;  /* 0x214000000419afae */ /* 0x0001e8000c101d6c */
[----:B0-----:R0:W1:Y:S02]  /*eb10*/  SHFL.IDX PT, R4, R2, 0x3, 0x181f ;  /* 0x00781f0002047f89 */ /* 0x00106400000e0000 */
.L_x_1144:
[----:B------:R-:W-:Y:S01]  /*eb20*/  VIADD R17, R17, 0x30 ;  /* 0x0000003011117836 */ /* 0x000fe20000000000 */
[----:B------:R-:W-:-:S04]  /*eb30*/  LOP3.LUT R22, R22, 0xfffeffff, RZ, 0xc0, !PT ;  /* 0xfffeffff16167812 */ /* 0x000fc800078ec0ff */
[----:B------:R-:W-:-:S13]  /*eb40*/  ISETP.GE.AND P2, PT, R17, R3, PT ;  /* 0x000000031100720c */ /* 0x000fda0003f46270 */
[----:B0-----:R-:W-:Y:S02]  /*eb50*/  @!P2 LEA R2, P1, R7, R0, 0x1 ;  /* 0x000000000702a211 */ /* 0x001fe400078208ff */
[----:B------:R-:W-:Y:S02]  /*eb60*/  @P2 LOP3.LUT R22, R22, 0x10000, RZ, 0xfc, !PT ;  /* 0x0001000016162812 */ /* 0x000fe400078efcff */
[----:B-1----:R-:W-:-:S05]  /*eb70*/  @!P2 IADD3.X R3, RZ, R4, RZ, P1, !PT ;  /* 0x00000004ff03a210 */ /* 0x002fca0000ffe4ff */
[----:B------:R-:W-:Y:S01]  /*eb80*/  @!PT LDS RZ, [RZ] ;  /* 0x00000000fffff984 */ /* 0x000fe20000000800 */
[----:B------:R-:W-:Y:S01]  /*eb90*/  @!PT LDS RZ, [RZ] ;  /* 0x00000000fffff984 */ /* 0x000fe20000000800 */
[----:B------:R-:W-:Y:S01]  /*eba0*/  @!PT LDS RZ, [RZ] ;  /* 0x00000000fffff984 */ /* 0x000fe20000000800 */
[----:B------:R0:W-:Y:S01]  /*ebb0*/  @!P2 LDGSTS.E.BYPASS.LTC128B.128 [R25+0x21c00], desc[UR44][R2.64], !P0 ;  /* 0x21c000000219afae */ /* 0x0001e2000c101d6c */
[----:B------:R-:W-:Y:S01]  /*ebc0*/  PLOP3.LUT P0, PT, PT, PT, PT, 0x80, 0x0 ;  /* 0x000000000000781c */ /* 0x000fe20003f0f070 */
[----:B------:R-:W-:-:S12]  /*ebd0*/  NOP ;  /* 0x0000000000007918 */ /* 0x000fd80000000000 */
.L_x_1061:
[----:B------:R-:W-:Y:S02]  /*ebe0*/  PLOP3.LUT P1, PT, P1, P0, PT, 0xa2, 0x0 ;  /* 0x000000000000781c */ /* 0x000fe40000f21472 */
[----:B------:R-:W-:-:S08]  /*ebf0*/  @P0 R2UR P1, UR4, R23 ;  /* 0x00000000170402ca */ /* 0x000fd00000020000 */
[----:B------:R-:W-:-:S05]  /*ec00*/  @P0 PLOP3.LUT P0, PT, P1, PT, PT, 0x80, 0x0 ;  /* 0x000000000000081c */ /* 0x000fca0000f0f070 */
[----:B------:R-:W-:Y:S01]  /*ec10*/  @!P1 SYNCS.ARRIVE.TRANS64.RED.A0T1 RZ, [UR4+0x38800], RZ ;  /* 0x038800ffffff99a7 */ /* 0x000fe20008200404 */
[----:B------:R-:W-:Y:S07]  /*ec20*/  @!P1 ARRIVES.LDGSTSBAR.64.TRANSCNT [UR4+0x38800] ;  /* 0x03880000ff0099b0 */ /* 0x000fee0008000a84 */
[----:B------:R-:W-:Y:S05]  /*ec30*/  @P0 BRA.U.ANY `(.L_x_1061) ;  /* 0xfffffffd00e80947 */ /* 0x000fea000393ffff */
[----:B------:R-:W-:Y:S01]  /*ec40*/  NOP ;  /* 0x0000000000007918 */ /* 0x000fe20000000000 */
[----:B------:R-:W-:Y:S01]  /*ec50*/  VIADD R0, R23, 0x26400 ;  /* 0x0002640017007836 */ /* 0x000fe20000000000 */
[----:B------:R1:W-:Y:S01]  /*ec60*/  SYNCS.ARRIVE.TRANS64.A1T0 RZ, [R23+URZ+0x38800], RZ ;  /* 0x038800ff17ff79a7 */ /* 0x0003e2000810003f */
[----:B------:R-:W-:Y:S03]  /*ec70*/  BSSY B6, `(.L_x_1062) ;  /* 0x0000013000067945 */ /* 0x000fe60003800000 */
[----:B------:R-:W-:-:S13]  /*ec80*/  LOP3.LUT P0, RZ, R0, 0x3ff, RZ, 0xc0, !PT ;  /* 0x000003ff00ff7812 */ /* 0x000fda000780c0ff */
[----:B-1----:R-:W-:Y:S05]  /*ec90*/  @!P0 BRA `(.L_x_1063) ;  /* 0x0000000000408947 */ /* 0x002fea0003800000 */
        /* <DEDUP_REMOVED lines=15> */
[----:B0-----:R-:W-:Y:S05]  /*ed90*/  CALL.ABS.NOINC R2 ;  /* 0x0000000002007343 */ /* 0x001fea0003c00000 */
.L_x_1063:
[----:B------:R-:W-:Y:S05]  /*eda0*/  BSYNC B6 ;  /* 0x0000000000067941 */ /* 0x000fea0003800000 */
.L_x_1062:
[----:B------:R-:W2:Y:S01]  /*edb0*/  LDL.LU R21, [R1+0xc] ;  /* 0x00000c0001157983 */ /* 0x000ea20000300800 */
[----:B0-----:R-:W0:Y:S01]  /*edc0*/  LDC R2, c[0x0][0x448] ;  /* 0x00011200ff027b82 */ /* 0x001e220000000800 */
[----:B------:R-:W-:Y:S02]  /*edd0*/  ULDC.64 UR4, c[0x0][0x398] ;  /* 0x0000e60000047ab9 */ /* 0x000fe40000000a00 */
[----:B------:R-:W3:Y:S04]  /*ede0*/  LDL.LU R20, [R1+0x14] ;  /* 0x0000140001147983 */ /* 0x000ee80000300800 */
[----:B------:R-:W4:Y:S01]  /*edf0*/  LDL.LU R17, [R1+0x8] ;  /* 0x0000080001117983 */ /* 0x000f220000300800 */
[----:B0-----:R-:W-:-:S13]  /*ee00*/  ISETP.NE.AND P6, PT, R2, 0x1, PT ;  /* 0x000000010200780c */ /* 0x001fda0003fc5270 */
[----:B------:R-:W0:Y:S08]  /*ee10*/  @P6 LDC R3, c[0x0][0x44c] ;  /* 0x00011300ff036b82 */ /* 0x000e300000000800 */
[----:B------:R-:W1:Y:S01]  /*ee20*/  @P6 LDC R2, c[0x0][0x450] ;  /* 0x00011400ff026b82 */ /* 0x000e620000000800 */
[----:B------:R-:W-:Y:S01]  /*ee30*/  IMAD.MOV.U32 R0, RZ, RZ, R35 ;  /* 0x000000ffff007224 */ /* 0x000fe200078e0023 */
[----:B------:R-:W5:Y:S01]  /*ee40*/  S2R R7, SR_TID.X ;  /* 0x0000000000077919 */ /* 0x000f620000002100 */
[----:B0-----:R-:W-:-:S05]  /*ee50*/  @P6 IMAD.HI.U32 R3, R35, R3, RZ ;  /* 0x0000000323036227 */ /* 0x001fca00078e00ff */
[----:B-1----:R-:W-:Y:S01]  /*ee60*/  @P6 SHF.R.U32.HI R0, RZ, R2, R3 ;  /* 0x00000002ff006219 */ /* 0x002fe20000011603 */
[----:B------:R-:W-:Y:S01]  /*ee70*/  IMAD.WIDE.U32 R2, R36, UR4, RZ ;  /* 0x0000000424027c25 */ /* 0x000fe2000f8e00ff */
[----:B------:R-:W0:Y:S02]  /*ee80*/  S2R R10, SR_TID.X ;  /* 0x00000000000a7919 */ /* 0x000e240000002100 */
[----:B------:R-:W-:Y:S01]  /*ee90*/  SHF.R.S32.HI R5, RZ, 0x1f, R0 ;  /* 0x0000001fff057819 */ /* 0x000fe20000011400 */
[----:B------:R-:W1:Y:S01]  /*eea0*/  S2R R9, SR_TID.X ;  /* 0x0000000000097919 */ /* 0x000e620000002100 */
[----:B------:R-:W-:Y:S01]  /*eeb0*/  LOP3.LUT R22, R22, 0xfffff7ff, RZ, 0xc0, !PT ;  /* 0xfffff7ff16167812 */ /* 0x000fe200078ec0ff */
[----:B-1----:R-:W-:-:S05]  /*eec0*/  IMAD.SHL.U32 R8, R9, 0x8, RZ ;  /* 0x0000000809087824 */ /* 0x002fca00078e00ff */
        /* <DEDUP_REMOVED lines=10> */
[----:B---3--:R-:W-:Y:S02]  /*ef70*/  IMAD R4, R20, UR4, RZ ;  /* 0x0000000414047c24 */ /* 0x008fe4000f8e02ff */
[----:B----4-:R-:W-:Y:S01]  /*ef80*/  IMAD.WIDE.U32 R2, R17, UR4, R2 ;  /* 0x0000000411027c25 */ /* 0x010fe2000f8e0002 */
        /* <DEDUP_REMOVED lines=10> */
[----:B------:R-:W-:Y:S01]  /*f030*/  ULDC.64 UR4, c[0x0][0x3c8] ;  /* 0x0000f20000047ab9 */ /* 0x000fe20000000a00 */
[----:B-----5:R-:W-:Y:S02]  /*f040*/  IMAD.SHL.U32 R20, R7, 0x8, RZ ;  /* 0x0000000807147824 */ /* 0x020fe400078e00ff */
[----:B------:R-:W-:Y:S02]  /*f050*/  IMAD.IADD R3, R3, 0x1, R5 ;  /* 0x0000000103037824 */ /* 0x000fe400078e0205 */
[----:B------:R-:W-:Y:S01]  /*f060*/  IMAD R0, R0, UR4, RZ ;  /* 0x0000000400007c24 */ /* 0x000fe2000f8e02ff */
[----:B------:R-:W-:Y:S01]  /*f070*/  LOP3.LUT R20, R20, 0x38, RZ, 0xc0, !PT ;  /* 0x0000003814147812 */ /* 0x000fe200078ec0ff */
[----:B------:R-:W-:-:S04]  /*f080*/  IMAD.WIDE.U32 R2, R4, UR4, R2 ;  /* 0x0000000404027c25 */ /* 0x000fc8000f8e0002 */
[----:B------:R-:W-:Y:S01]  /*f090*/  IMAD R0, R4, UR5, R0 ;  /* 0x0000000504007c24 */ /* 0x000fe2000f8e0200 */
[----:B------:R-:W-:Y:S01]  /*f0a0*/  ULDC.64 UR4, c[0x0][0x390] ;  /* 0x0000e40000047ab9 */ /* 0x000fe20000000a00 */
[----:B------:R-:W-:Y:S01]  /*f0b0*/  IMAD.SHL.U32 R17, R7, 0x8, RZ ;  /* 0x0000000807117824 */ /* 0x000fe200078e00ff */
[----:B------:R-:W-:Y:S02]  /*f0c0*/  LOP3.LUT R7, R20, 0x80, RZ, 0xfc, !PT ;  /* 0x0000008014077812 */ /* 0x000fe400078efcff */
[----:B------:R-:W-:Y:S02]  /*f0d0*/  IADD3 R6, R3, R0, RZ ;  /* 0x0000000003067210 */ /* 0x000fe40007ffe0ff */
[----:B------:R-:W-:Y:S01]  /*f0e0*/  LEA R0, P0, R2, UR4, 0x1 ;  /* 0x0000000402007c11 */ /* 0x000fe2000f8008ff */
[----:B------:R-:W-:Y:S01]  /*f0f0*/  ULDC UR4, c[0x0][0x3b8] ;  /* 0x0000ee0000047ab9 */ /* 0x000fe20000000800 */
[----:B------:R-:W-:Y:S02]  /*f100*/  LOP3.LUT R17, R17, 0x38, RZ, 0xc0, !PT ;  /* 0x0000003811117812 */ /* 0x000fe400078ec0ff */
[----:B------:R-:W-:-:S02]  /*f110*/  ISETP.GE.AND P4, PT, R7, UR4, PT ;  /* 0x0000000407007c0c */ /* 0x000fc4000bf86270 */
[----:B------:R-:W-:Y:S01]  /*f120*/  LOP3.LUT R7, R17, 0x40, RZ, 0xfc, !PT ;  /* 0x0000004011077812 */ /* 0x000fe200078efcff */
[----:B0-----:R-:W-:-:S05]  /*f130*/  IMAD.SHL.U32 R17, R10, 0x8, RZ ;  /* 0x000000080a117824 */ /* 0x001fca00078e00ff */
[----:B------:R-:W-:Y:S02]  /*f140*/  LOP3.LUT R17, R17, 0x38, RZ, 0xc0, !PT ;  /* 0x0000003811117812 */ /* 0x000fe400078ec0ff */
[----:B------:R-:W-:Y:S02]  /*f150*/  ISETP.GE.AND P5, PT, R7, UR4, PT ;  /* 0x0000000407007c0c */ /* 0x000fe4000bfa6270 */
[----:B------:R-:W-:Y:S01]  /*f160*/  LOP3.LUT R7, R17, 0x100, RZ, 0xfc, !PT ;  /* 0x0000010011077812 */ /* 0x000fe200078efcff */
[----:B------:R-:W-:Y:S01]  /*f170*/  IMAD.SHL.U32 R17, R10, 0x8, RZ ;  /* 0x000000080a117824 */ /* 0x000fe200078e00ff */
[----:B------:R-:W-:-:S04]  /*f180*/  ISETP.GE.AND P1, PT, R8, UR4, PT ;  /* 0x0000000408007c0c */ /* 0x000fc8000bf26270 */
[----:B------:R-:W-:Y:S01]  /*f190*/  LOP3.LUT R17, R17, 0x38, RZ, 0xc0, !PT ;  /* 0x0000003811117812 */ /* 0x000fe200078ec0ff */
[----:B------:R-:W-:Y:S01]  /*f1a0*/  IMAD.SHL.U32 R20, R9, 0x8, RZ ;  /* 0x0000000809147824 */ /* 0x000fe200078e00ff */
[----:B------:R-:W-:Y:S02]  /*f1b0*/  ISETP.GE.AND P2, PT, R7, UR4, PT ;  /* 0x0000000407007c0c */ /* 0x000fe4000bf46270 */
[----:B------:R-:W-:Y:S01]  /*f1c0*/  LOP3.LUT R7, R17, 0xc0, RZ, 0xfc, !PT ;  /* 0x000000c011077812 */ /* 0x000fe200078efcff */
[----:B------:R-:W-:Y:S01]  /*f1d0*/  IMAD.SHL.U32 R17, R9, 0x8, RZ ;  /* 0x0000000809117824 */ /* 0x000fe200078e00ff */
[----:B------:R-:W-:Y:S02]  /*f1e0*/  LOP3.LUT R20, R20, 0x38, RZ, 0xc0, !PT ;  /* 0x0000003814147812 */ /* 0x000fe400078ec0ff */
[----:B------:R-:W-:Y:S02]  /*f1f0*/  LEA.HI.X R6, R2, UR5, R6, 0x1, P0 ;  /* 0x0000000502067c11 */ /* 0x000fe400080f0c06 */
[----:B------:R-:W-:-:S02]  /*f200*/  LOP3.LUT R17, R17, 0x38, RZ, 0xc0, !PT ;  /* 0x0000003811117812 */ /* 0x000fc400078ec0ff */
[----:B------:R-:W-:Y:S02]  /*f210*/  SEL R2, RZ, 0x1, P1 ;  /* 0x00000001ff027807 */ /* 0x000fe40000800000 */
[----:B------:R-:W-:Y:S02]  /*f220*/  SEL R3, RZ, 0x4, P4 ;  /* 0x00000004ff037807 */ /* 0x000fe40002000000 */
[----:B------:R-:W-:Y:S02]  /*f230*/  SEL R4, RZ, 0x2, P5 ;  /* 0x00000002ff047807 */ /* 0x000fe40002800000 */
[----:B------:R-:W-:Y:S02]  /*f240*/  ISETP.GE.AND P3, PT, R7, UR4, PT ;  /* 0x0000000407007c0c */ /* 0x000fe4000bf66270 */
[----:B------:R-:W-:Y:S02]  /*f250*/  LOP3.LUT R7, R20, 0x180, RZ, 0xfc, !PT ;  /* 0x0000018014077812 */ /* 0x000fe400078efcff */
[----:B------:R-:W-:-:S02]  /*f260*/  LOP3.LUT R9, R17, 0x140, RZ, 0xfc, !PT ;  /* 0x0000014011097812 */ /* 0x000fc400078efcff */
[----:B------:R-:W-:Y:S02]  /*f270*/  IADD3 R2, R3, R4, R2 ;  /* 0x0000000403027210 */ /* 0x000fe40007ffe002 */
[----:B------:R-:W-:Y:S02]  /*f280*/  SEL R3, RZ, 0x10, P2 ;  /* 0x00000010ff037807 */ /* 0x000fe40001000000 */
[----:B------:R-:W-:Y:S02]  /*f290*/  SEL R4, RZ, 0x8, P3 ;  /* 0x00000008ff047807 */ /* 0x000fe40001800000 */
[----:B------:R-:W-:Y:S02]  /*f2a0*/  @P1 LOP3.LUT R22, R22, 0x800, RZ, 0xfc, !PT ;  /* 0x0000080016161812 */ /* 0x000fe400078efcff */
[----:B------:R-:W-:Y:S02]  /*f2b0*/  ISETP.GE.AND P0, PT, R7, UR4, PT ;  /* 0x0000000407007c0c */ /* 0x000fe4000bf06270 */
[----:B------:R-:W-:-:S02]  /*f2c0*/  LOP3.LUT R7, R17, 0x1c0, RZ, 0xfc, !PT ;  /* 0x000001c011077812 */ /* 0x000fc400078efcff */
[----:B------:R-:W-:Y:S02]  /*f2d0*/  ISETP.GE.AND P1, PT, R9, UR4, PT ;  /* 0x0000000409007c0c */ /* 0x000fe4000bf26270 */
[----:B------:R-:W-:Y:S02]  /*f2e0*/  IADD3 R4, R3, R2, R4 ;  /* 0x0000000203047210 */ /* 0x000fe40007ffe004 */
[----:B------:R-:W-:Y:S02]  /*f2f0*/  SEL R2, RZ, 0x40, P0 ;  /* 0x00000040ff027807 */ /* 0x000fe40000000000 */
[----:B------:R-:W-:Y:S02]  /*f300*/  SEL R3, RZ, 0x20, P1 ;  /* 0x00000020ff037807 */ /* 0x000fe40000800000 */
[----:B------:R-:W-:Y:S01]  /*f310*/  ISETP.GE.AND P0, PT, R7, UR4, PT ;  /* 0x0000000407007c0c */ /* 0x000fe2000bf06270 */
[----:B------:R-:W-:Y:S01]  /*f320*/  UMOV UR4, 0xffffffff ;  /* 0xffffffff00047882 */ /* 0x000fe20000000000 */
[----:B------:R-:W-:-:S02]  /*f330*/  IADD3 R4, R2, R4, R3 ;  /* 0x0000000402047210 */ /* 0x000fc40007ffe003 */
[----:B------:R-:W-:-:S05]  /*f340*/  SEL R5, RZ, 0x80, P0 ;  /* 0x00000080ff057807 */ /* 0x000fca0000000000 */
[----:B------:R-:W-:Y:S01]  /*f350*/  IMAD.IADD R5, R4, 0x1, R5 ;  /* 0x0000000104057824 */ /* 0x000fe200078e0205 */
[----:B------:R-:W-:Y:S06]  /*f360*/  BRA.DIV UR4, `(.L_x_1064) ;  /* 0x0000003e048c7947 */ /* 0x000fec000b800000 */
[C---:B------:R-:W-:Y:S01]  /*f370*/  LOP3.LUT P6, RZ, R22.reuse, 0x40, RZ, 0xc0, !PT ;  /* 0x0000004016ff7812 */ /* 0x040fe200078cc0ff */
[----:B------:R-:W0:Y:S01]  /*f380*/  SHFL.IDX PT, R3, R0, RZ, 0x181f ;  /* 0x00181fff00037589 */ /* 0x000e2200000e0000 */
[----:B------:R-:W-:-:S03]  /*f390*/  LOP3.LUT R22, R22, 0xffbfffff, RZ, 0xc0, !PT ;  /* 0xffbfffff16167812 */ /* 0x000fc600078ec0ff */
[----:B------:R-:W1:Y:S08]  /*f3a0*/  SHFL.IDX PT, R2, R6, RZ, 0x181f ;  /* 0x00181fff06027589 */ /* 0x000e7000000e0000 */
[----:B------:R-:W-:-:S04]  /*f3b0*/  @P6 LOP3.LUT R22, R22, 0x400000, RZ, 0xfc, !PT ;  /* 0x0040000016166812 */ /* 0x000fc800078efcff */
[C---:B------:R-:W-:Y:S02]  /*f3c0*/  LOP3.LUT P6, RZ, R22.reuse, 0x80, RZ, 0xc0, !PT ;  /* 0x0000008016ff7812 */ /* 0x040fe400078cc0ff */
[----:B------:R-:W-:-:S11]  /*f3d0*/  LOP3.LUT R22, R22, 0xff7fffff, RZ, 0xc0, !PT ;  /* 0xff7fffff16167812 */ /* 0x000fd600078ec0ff */
[----:B------:R-:W-:-:S04]  /*f3e0*/  @P6 LOP3.LUT R22, R22, 0x800000, RZ, 0xfc, !PT ;  /* 0x0080000016166812 */ /* 0x000fc800078efcff */
[----:B------:R-:W-:-:S13]  /*f3f0*/  LOP3.LUT P6, RZ, R22, 0x100, RZ, 0xc0, !PT ;  /* 0x0000010016ff7812 */ /* 0x000fda00078cc0ff */
[----:B0-----:R-:W-:Y:S02]  /*f400*/  @!P6 LEA R3, P0, R8, R3, 0x1 ;  /* 0x000000030803e211 */ /* 0x001fe400078008ff */
[----:B------:R-:W-:-:S03]  /*f410*/  @!P6 LOP3.LUT R7, R4, 0x40, RZ, 0xc0, !PT ;  /* 0x000000400407e812 */ /* 0x000fc600078ec0ff */
[----:B-1----:R-:W-:Y:S01]  /*f420*/  @!P6 IMAD.X R2, RZ, RZ, R2, P0 ;  /* 0x000000ffff02e224 */ /* 0x002fe200000e0602 */
[----:B------:R-:W-:Y:S02]  /*f430*/  LOP3.LUT P0, RZ, R22, 0x800, RZ, 0xc0, !PT ;  /* 0x0000080016ff7812 */ /* 0x000fe4000780c0ff */
[----:B------:R-:W-:Y:S02]  /*f440*/  @!P6 SHF.R.U32.HI R7, RZ, 0x2, R7 ;  /* 0x00000002ff07e819 */ /* 0x000fe40000011607 */
[----:B------:R-:W-:-:S04]  /*f450*/  @!P6 LOP3.LUT R3, R3, R2, RZ, 0x3c, !PT ;  /* 0x000000020303e212 */ /* 0x000fc800078e3cff */
[----:B------:R-:W-:-:S04]  /*f460*/  @!P6 LOP3.LUT R2, R3, R2, RZ, 0x3c, !PT ;  /* 0x000000020302e212 */ /* 0x000fc800078e3cff */
[----:B------:R-:W-:-:S05]  /*f470*/  @!P6 LOP3.LUT R3, R3, R2, RZ, 0x3c, !PT ;  /* 0x000000020303e212 */ /* 0x000fca00078e3cff */
[----:B------:R-:W-:Y:S01]  /*f480*/  @!PT LDS RZ, [RZ] ;  /* 0x00000000fffff984 */ /* 0x000fe20000000800 */
[----:B------:R-:W-:Y:S01]  /*f490*/  @!P6 LDGSTS.E.BYPASS.LTC128B.128 [R25+0x26400], desc[UR44][R2.64], !P0 ;  /* 0x264000000219efae */ /* 0x000fe2000c101d6c */
[----:B------:R-:W-:Y:S02]  /*f4a0*/  @!P6 ISETP.NE.U32.AND P0, PT, R7, RZ, PT ;  /* 0x000000ff0700e20c */ /* 0x000fe40003f05070 */
[----:B------:R-:W-:Y:S01]  /*f4b0*/  @!P6 LOP3.LUT R7, R5, 0x80, RZ, 0xc0, !PT ;  /* 0x000000800507e812 */ /* 0x000fe200078ec0ff */
[----:B------:R-:W-:Y:S03]  /*f4c0*/  @!P6 LDGSTS.E.BYPASS.LTC128B.128 [R25+0x28400], desc[UR44][R2.64+0x80], !P5 ;  /* 0x284000800219efae */ /* 0x000fe6000e901d6c */
[----:B------:R-:W-:Y:S01]  /*f4d0*/  @!P6 SHF.R.U32.HI R7, RZ, 0x3, R7 ;  /* 0x00000003ff07e819 */ /* 0x000fe20000011607 */
[----:B------:R-:W-:Y:S04]  /*f4e0*/  @!P6 LDGSTS.E.BYPASS.LTC128B.128 [R25+0x2a400], desc[UR44][R2.64+0x100], !P4 ;  /* 0x2a4001000219efae */ /* 0x000fe8000e101d6c */
[----:B------:R-:W-:Y:S04]  /*f4f0*/  @!P6 LDGSTS.E.BYPASS.LTC128B.128 [R25+0x2c400], desc[UR44][R2.64+0x180], !P3 ;  /* 0x2c4001800219efae */ /* 0x000fe8000d901d6c */
[----:B------:R-:W-:Y:S04]  /*f500*/  @!P6 LDGSTS.E.BYPASS.LTC128B.128 [R25+0x2e400], desc[UR44][R2.64+0x200], !P2 ;  /* 0x2e4002000219efae */ /* 0x000fe8000d101d6c */
[----:B------:R-:W-:Y:S04]  /*f510*/  @!P6 LDGSTS.E.BYPASS.LTC128B.128 [R25+0x30400], desc[UR44][R2.64+0x280], !P1 ;  /* 0x304002800219efae */ /* 0x000fe8000c901d6c */
[----:B------:R-:W-:Y:S01]  /*f520*/  @!P6 LDGSTS.E.BYPASS.LTC128B.128 [R25+0x32400], desc[UR44][R2.64+0x300], P0 ;  /* 0x324003000219efae */ /* 0x000fe20008101d6c */
[----:B------:R-:W-:-:S03]  /*f530*/  @!P6 ISETP.NE.U32.AND P0, PT, R7, RZ, PT ;  /* 0x000000ff0700e20c */ /* 0x000fc60003f05070 */
[----:B------:R-:W-:Y:S10]  /*f540*/  SHFL.IDX PT, R7, R6, 0x1, 0x181f ;  /* 0x00381f0006077f89 */ /* 0x000ff400000e0000 */
[----:B------:R0:W-:Y:S01]  /*f550*/  @!P6 LDGSTS.E.BYPASS.LTC128B.128 [R25+0x34400], desc[UR44][R2.64+0x380], P0 ;  /* 0x344003800219efae */ /* 0x0001e20008101d6c */
[----:B------:R-:W-:-:S03]  /*f560*/  LOP3.LUT P6, RZ, R22, 0x800000, RZ, 0xc0, !PT ;  /* 0x0080000016ff7812 */ /* 0x000fc600078cc0ff */
[----:B0-----:R-:W0:Y:S10]  /*f570*/  SHFL.IDX PT, R2, R0, 0x1, 0x181f ;  /* 0x00381f0000027f89 */ /* 0x001e3400000e0000 */
[----:B0-----:R-:W-:-:S05]  /*f580*/  @!P6 LEA R2, P0, R8, R2, 0x1 ;  /* 0x000000020802e211 */ /* 0x001fca00078008ff */
[----:B------:R-:W-:Y:S01]  /*f590*/  @!P6 IMAD.X R3, RZ, RZ, R7, P0 ;  /* 0x000000ffff03e224 */ /* 0x000fe200000e0607 */
[----:B------:R-:W-:Y:S02]  /*f5a0*/  LOP3.LUT P0, RZ, R22, 0x800, RZ, 0xc0, !PT ;  /* 0x0000080016ff7812 */ /* 0x000fe4000780c0ff */
[----:B------:R-:W-:-:S04]  /*f5b0*/  @!P6 LOP3.LUT R7, R4, 0x40, RZ, 0xc0, !PT ;  /* 0x000000400407e812 */ /* 0x000fc800078ec0ff */
[----:B------:R-:W-:-:S07]  /*f5c0*/  @!P6 SHF.R.U32.HI R7, RZ, 0x2, R7 ;  /* 0x00000002ff07e819 */ /* 0x000fce0000011607 */
        /* <DEDUP_REMOVED lines=11> */
[----:B------:R-:W-:Y:S04]  /*f680*/  SHFL.IDX PT, R7, R6, 0x2, 0x181f ;  /* 0x00581f0006077f89 */ /* 0x000fe800000e0000 */
[----:B------:R-:W-:Y:S06]  /*f690*/  SHFL.IDX PT, R6, R6, 0x3, 0x181f ;  /* 0x00781f0006067f89 */ /* 0x000fec00000e0000 */
[----:B------:R0:W-:Y:S01]  /*f6a0*/  @!P6 LDGSTS.E.BYPASS.LTC128B.128 [R25+0x34c00], desc[UR44][R2.64+0x380], P0 ;  /* 0x34c003800219efae */ /* 0x0001e20008101d6c */
[----:B------:R-:W-:-:S03]  /*f6b0*/  LOP3.LUT P6, RZ, R22, 0x400000, RZ, 0xc0, !PT ;  /* 0x0040000016ff7812 */ /* 0x000fc600078cc0ff */
[----:B0-----:R-:W0:Y:S04]  /*f6c0*/  SHFL.IDX PT, R2, R0, 0x2, 0x181f ;  /* 0x00581f0000027f89 */ /* 0x001e2800000e0000 */
[----:B------:R-:W1:Y:S06]  /*f6d0*/  SHFL.IDX PT, R0, R0, 0x3, 0x181f ;  /* 0x00781f0000007f89 */ /* 0x000e6c00000e0000 */
[----:B0-----:R-:W-:-:S05]  /*f6e0*/  @!P6 LEA R2, P0, R8, R2, 0x1 ;  /* 0x000000020802e211 */ /* 0x001fca00078008ff */
[----:B------:R-:W-:Y:S01]  /*f6f0*/  @!P6 IMAD.X R3, RZ, RZ, R7, P0 ;  /* 0x000000ffff03e224 */ /* 0x000fe200000e0607 */
[----:B------:R-:W-:Y:S02]  /*f700*/  LOP3.LUT P0, RZ, R22, 0x800, RZ, 0xc0, !PT ;  /* 0x0000080016ff7812 */ /* 0x000fe4000780c0ff */
[----:B------:R-:W-:-:S04]  /*f710*/  @!P6 LOP3.LUT R7, R4, 0x40, RZ, 0xc0, !PT ;  /* 0x000000400407e812 */ /* 0x000fc800078ec0ff */
[----:B------:R-:W-:-:S07]  /*f720*/  @!P6 SHF.R.U32.HI R7, RZ, 0x2, R7 ;  /* 0x00000002ff07e819 */ /* 0x000fce0000011607 */
[----:B------:R0:W-:Y:S01]  /*f730*/  @!P6 LDGSTS.E.BYPASS.LTC128B.128 [R25+0x27400], desc[UR44][R2.64], !P0 ;  /* 0x274000000219efae */ /* 0x0001e2000c101d6c */
[----:B------:R-:W-:Y:S02]  /*f740*/  @!P6 ISETP.NE.U32.AND P0, PT, R7, RZ, PT ;  /* 0x000000ff0700e20c */ /* 0x000fe40003f05070 */
[----:B------:R-:W-:Y:S01]  /*f750*/  @!P6 LOP3.LUT R7, R5, 0x80, RZ, 0xc0, !PT ;  /* 0x000000800507e812 */ /* 0x000fe200078ec0ff */
[----:B------:R0:W-:Y:S03]  /*f760*/  @!P6 LDGSTS.E.BYPASS.LTC128B.128 [R25+0x29400], desc[UR44][R2.64+0x80], !P5 ;  /* 0x294000800219efae */ /* 0x0001e6000e901d6c */
[----:B------:R-:W-:Y:S01]  /*f770*/  @!P6 SHF.R.U32.HI R7, RZ, 0x3, R7 ;  /* 0x00000003ff07e819 */ /* 0x000fe20000011607 */
[----:B------:R0:W-:Y:S04]  /*f780*/  @!P6 LDGSTS.E.BYPASS.LTC128B.128 [R25+0x2b400], desc[UR44][R2.64+0x100], !P4 ;  /* 0x2b4001000219efae */ /* 0x0001e8000e101d6c */
[----:B------:R0:W-:Y:S04]  /*f790*/  @!P6 LDGSTS.E.BYPASS.LTC128B.128 [R25+0x2d400], desc[UR44][R2.64+0x180], !P3 ;  /* 0x2d4001800219efae */ /* 0x0001e8000d901d6c */
[----:B------:R0:W-:Y:S04]  /*f7a0*/  @!P6 LDGSTS.E.BYPASS.LTC128B.128 [R25+0x2f400], desc[UR44][R2.64+0x200], !P2 ;  /* 0x2f4002000219efae */ /* 0x0001e8000d101d6c */
[----:B------:R0:W-:Y:S04]  /*f7b0*/  @!P6 LDGSTS.E.BYPASS.LTC128B.128 [R25+0x31400], desc[UR44][R2.64+0x280], !P1 ;  /* 0x314002800219efae */ /* 0x0001e8000c901d6c */
[----:B------:R0:W-:Y:S01]  /*f7c0*/  @!P6 LDGSTS.E.BYPASS.LTC128B.128 [R25+0x33400], desc[UR44][R2.64+0x300], P0 ;  /* 0x334003000219efae */ /* 0x0001e20008101d6c */
[----:B------:R-:W-:-:S13]  /*f7d0*/  @!P6 ISETP.NE.U32.AND P0, PT, R7, RZ, PT ;  /* 0x000000ff0700e20c */ /* 0x000fda0003f05070 */
[----:B-1----:R0:W-:Y:S02]  /*f7e0*/  @!P6 LDGSTS.E.BYPASS.LTC128B.128 [R25+0x35400], desc[UR44][R2.64+0x380], P0 ;  /* 0x354003800219efae */ /* 0x0021e40008101d6c */
.L_x_1154:
[----:B------:R-:W-:Y:S01]  /*f7f0*/  LOP3.LUT P0, RZ, R22, 0x10000, RZ, 0xc0, !PT ;  /* 0x0001000016ff7812 */ /* 0x000fe2000780c0ff */
[----:B------:R-:W-:-:S12]  /*f800*/  BSSY B0, `(.L_x_1065) ;  /* 0x0000016000007945 */ /* 0x000fd80003800000 */
[----:B------:R-:W-:Y:S05]  /*f810*/  @P0 BRA `(.L_x_1066) ;  /* 0x0000000000500947 */ /* 0x000fea0003800000 */
[----:B------:R-:W-:Y:S02]  /*f820*/  LOP3.LUT R4, R4, 0x40, RZ, 0xc0, !PT ;  /* 0x0000004004047812 */ /* 0x000fe400078ec0ff */
[----:B------:R-:W-:Y:S02]  /*f830*/  LOP3.LUT P6, RZ, R22, 0x800, RZ, 0xc0, !PT ;  /* 0x0000080016ff7812 */ /* 0x000fe400078cc0ff */
[----:B0-----:R-:W-:Y:S02]  /*f840*/  LEA R2, P0, R8, R0, 0x1 ;  /* 0x0000000008027211 */ /* 0x001fe400078008ff */
[----:B------:R-:W-:Y:S02]  /*f850*/  SHF.R.U32.HI R4, RZ, 0x2, R4 ;  /* 0x00000002ff047819 */ /* 0x000fe40000011604 */
[----:B------:R-:W-:Y:S01]  /*f860*/  LOP3.LUT R5, R5, 0x80, RZ, 0xc0, !PT ;  /* 0x0000008005057812 */ /* 0x000fe200078ec0ff */
[----:B------:R-:W-:Y:S01]  /*f870*/  IMAD.X R3, RZ, RZ, R6, P0 ;  /* 0x000000ffff037224 */ /* 0x000fe200000e0606 */
[----:B------:R-:W-:-:S02]  /*f880*/  ISETP.NE.U32.AND P0, PT, R4, RZ, PT ;  /* 0x000000ff0400720c */ /* 0x000fc40003f05070 */
[----:B------:R-:W-:-:S03]  /*f890*/  SHF.R.U32.HI R5, RZ, 0x3, R5 ;  /* 0x00000003ff057819 */ /* 0x000fc60000011605 */
[----:B------:R-:W-:Y:S01]  /*f8a0*/  @!PT LDS RZ, [RZ] ;  /* 0x00000000fffff984 */ /* 0x000fe20000000800 */
[----:B------:R-:W-:Y:S01]  /*f8b0*/  @!PT LDS RZ, [RZ] ;  /* 0x00000000fffff984 */ /* 0x000fe20000000800 */
[----:B------:R-:W-:Y:S01]  /*f8c0*/  @!PT LDS RZ, [RZ] ;  /* 0x00000000fffff984 */ /* 0x000fe20000000800 */
[----:B------:R1:W-:Y:S04]  /*f8d0*/  LDGSTS.E.BYPASS.LTC128B.128 [R25+0x27c00], desc[UR44][R2.64], !P6 ;  /* 0x27c0000002197fae */ /* 0x0003e8000f101d6c */
[----:B------:R1:W-:Y:S04]  /*f8e0*/  LDGSTS.E.BYPASS.LTC128B.128 [R25+0x29c00], desc[UR44][R2.64+0x80], !P5 ;  /* 0x29c0008002197fae */ /* 0x0003e8000e901d6c */
[----:B------:R1:W-:Y:S04]  /*f8f0*/  LDGSTS.E.BYPASS.LTC128B.128 [R25+0x2bc00], desc[UR44][R2.64+0x100], !P4 ;  /* 0x2bc0010002197fae */ /* 0x0003e8000e101d6c */
[----:B------:R1:W-:Y:S04]  /*f900*/  LDGSTS.E.BYPASS.LTC128B.128 [R25+0x2dc00], desc[UR44][R2.64+0x180], !P3 ;  /* 0x2dc0018002197fae */ /* 0x0003e8000d901d6c */
[----:B------:R1:W-:Y:S04]  /*f910*/  LDGSTS.E.BYPASS.LTC128B.128 [R25+0x2fc00], desc[UR44][R2.64+0x200], !P2 ;  /* 0x2fc0020002197fae */ /* 0x0003e8000d101d6c */
[----:B------:R1:W-:Y:S04]  /*f920*/  LDGSTS.E.BYPASS.LTC128B.128 [R25+0x31c00], desc[UR44][R2.64+0x280], !P1 ;  /* 0x31c0028002197fae */ /* 0x0003e8000c901d6c */
[----:B------:R1:W-:Y:S01]  /*f930*/  LDGSTS.E.BYPASS.LTC128B.128 [R25+0x33c00], desc[UR44][R2.64+0x300], P0 ;  /* 0x33c0030002197fae */ /* 0x0003e20008101d6c */
[----:B------:R-:W-:-:S13]  /*f940*/  ISETP.NE.U32.AND P0, PT, R5, RZ, PT ;  /* 0x000000ff0500720c */ /* 0x000fda0003f05070 */
[----:B------:R1:W-:Y:S02]  /*f950*/  LDGSTS.E.BYPASS.LTC128B.128 [R25+0x35c00], desc[UR44][R2.64+0x380], P0 ;  /* 0x35c0038002197fae */ /* 0x0003e40008101d6c */
.L_x_1066:
[----:B------:R-:W-:Y:S05]  /*f960*/  BSYNC B0 ;  /* 0x0000000000007941 */ /* 0x000fea0003800000 */
.L_x_1065:
[----:B------:R-:W-:Y:S01]  /*f970*/  NOP ;  /* 0x0000000000007918 */ /* 0x000fe20000000000 */
[----:B------:R-:W-:-:S13]  /*f980*/  PLOP3.LUT P0, PT, PT, PT, PT, 0x80, 0x0 ;  /* 0x000000000000781c */ /* 0x000fda0003f0f070 */
.L_x_1067:
[----:B------:R-:W-:Y:S02]  /*f990*/  PLOP3.LUT P1, PT, P1, P0, PT, 0xa2, 0x0 ;  /* 0x000000000000781c */ /* 0x000fe40000f21472 */
[----:B------:R-:W-:-:S08]  /*f9a0*/  @P0 R2UR P1, UR4, R23 ;  /* 0x00000000170402ca */ /* 0x000fd00000020000 */
[----:B------:R-:W-:-:S05]  /*f9b0*/  @P0 PLOP3.LUT P0, PT, P1, PT, PT, 0x80, 0x0 ;  /* 0x000000000000081c */ /* 0x000fca0000f0f070 */
[----:B------:R-:W-:Y:S01]  /*f9c0*/  @!P1 SYNCS.ARRIVE.TRANS64.RED.A0T1 RZ, [UR4+0x38810], RZ ;  /* 0x038810ffffff99a7 */ /* 0x000fe20008200404 */
[----:B------:R-:W-:Y:S07]  /*f9d0*/  @!P1 ARRIVES.LDGSTSBAR.64.TRANSCNT [UR4+0x38810] ;  /* 0x03881000ff0099b0 */ /* 0x000fee0008000a84 */
[----:B------:R-:W-:Y:S05]  /*f9e0*/  @P0 BRA.U.ANY `(.L_x_1067) ;  /* 0xfffffffd00e80947 */ /* 0x000fea000393ffff */
[----:B01----:R-:W2:Y:S02]  /*f9f0*/  LDL.LU R2, [R1+0x20] ;  /* 0x0000200001027983 */ /* 0x003ea40000300800 */
        /* <DEDUP_REMOVED lines=11> */
.L_x_1155:
[----:B------:R-:W-:Y:S05]  /*fab0*/  BSYNC B0 ;  /* 0x0000000000007941 */ /* 0x000fea0003800000 */
.L_x_1068:
[----:B------:R-:W-:-:S05]  /*fac0*/  IMAD.U32 R2, RZ, RZ, UR36 ;  /* 0x00000024ff027e24 */ /* 0x000fca000f8e00ff */
[----:B------:R-:W-:-:S13]  /*fad0*/  ISETP.NE.AND P0, PT, R2, 0x3, PT ;  /* 0x000000030200780c */ /* 0x000fda0003f05270 */
[----:B------:R-:W-:Y:S05]  /*fae0*/  @!P0 BRA `(.L_x_1070) ;  /* 0x0000000000048947 */ /* 0x000fea0003800000 */
[----:B------:R-:W-:Y:S01]  /*faf0*/  BPT.TRAP 0x1 ;  /* 0x000000040000795c */ /* 0x000fe20000300000 */
.L_x_1070:
[----:B0-----:R-:W-:Y:S01]  /*fb00*/  SHF.L.U32 R0, R26, 0x1f, RZ ;  /* 0x0000001f1a007819 */ /* 0x001fe200000006ff */
[----:B------:R-:W-:Y:S03]  /*fb10*/  BSSY B0, `(.L_x_1071) ;  /* 0x0000003000007945 */ /* 0x000fe60003800000 */
[----:B------:R-:W0:Y:S02]  /*fb20*/  SYNCS.PHASECHK.TRANS64.TRYWAIT P0, [R30+URZ+0x38860], R0 ;  /* 0x038860001e0075a7 */ /* 0x000e24000800017f */
[----:B0-----:R-:W-:Y:S05]  /*fb30*/  @!P0 BRA `(.L_x_1072) ;  /* 0x0000004000688947 */ /* 0x001fea0003800000 */
.L_x_1156:
[----:B------:R-:W-:Y:S05]  /*fb40*/  BSYNC B0 ;  /* 0x0000000000007941 */ /* 0x000fea0003800000 */
.L_x_1071:
        /* <DEDUP_REMOVED lines=24> */
[----:B------:R-:W0:Y:S01]  /*fcd0*/  S2R R3, SR_TID.X ;  /* 0x0000000000037919 */ /* 0x000e220000002100 */
[----:B------:R-:W-:Y:S01]  /*fce0*/  IMAD R5, R5, 0x2, R23 ;  /* 0x0000000205057824 */ /* 0x000fe200078e0217 */
[C---:B------:R-:W-:Y:S01]  /*fcf0*/  LOP3.LUT P5, RZ, R31.reuse, 0x2, RZ, 0xc0, !PT ;  /* 0x000000021fff7812 */ /* 0x040fe200078ac0ff */
[----:B------:R-:W1:Y:S01]  /*fd00*/  SHFL.IDX PT, R2, R4, RZ, 0x181f ;  /* 0x00181fff04027589 */ /* 0x000e6200000e0000 */
[C---:B------:R-:W-:Y:S02]  /*fd10*/  LOP3.LUT P4, RZ, R31.reuse, 0x4, RZ, 0xc0, !PT ;  /* 0x000000041fff7812 */ /* 0x040fe4000788c0ff */
[C---:B------:R-:W-:Y:S02]  /*fd20*/  LOP3.LUT P3, RZ, R31.reuse, 0x8, RZ, 0xc0, !PT ;  /* 0x000000081fff7812 */ /* 0x040fe4000786c0ff */
[----:B------:R-:W-:Y:S02]  /*fd30*/  LOP3.LUT P2, RZ, R31, 0x10, RZ, 0xc0, !PT ;  /* 0x000000101fff7812 */ /* 0x000fe4000784c0ff */
[----:B------:R-:W-:Y:S01]  /*fd40*/  LOP3.LUT R22, R22, 0xffffffbf, RZ, 0xc0, !PT ;  /* 0xffffffbf16167812 */ /* 0x000fe200078ec0ff */
[----:B0-----:R-:W-:-:S02]  /*fd50*/  IMAD.SHL.U32 R7, R3, 0x8, RZ ;  /* 0x0000000803077824 */ /* 0x001fc400078e00ff */
[----:B------:R-:W0:Y:S03]  /*fd60*/  SHFL.IDX PT, R3, R6, RZ, 0x181f ;  /* 0x00181fff06037589 */ /* 0x000e2600000e0000 */
[----:B------:R-:W-:-:S05]  /*fd70*/  LOP3.LUT R7, R7, 0x38, RZ, 0xc0, !PT ;  /* 0x0000003807077812 */ /* 0x000fca00078ec0ff */
[----:B------:R-:W-:Y:S01]  /*fd80*/  IMAD.SHL.U32 R0, R7, 0x2, RZ ;  /* 0x0000000207007824 */ /* 0x000fe200078e00ff */
[----:B------:R-:W-:-:S04]  /*fd90*/  LOP3.LUT R7, R31, 0x1, RZ, 0xc0, !PT ;  /* 0x000000011f077812 */ /* 0x000fc800078ec0ff */
[----:B-1----:R-:W-:Y:S02]  /*fda0*/  IADD3 R2, P0, R2, R0, RZ ;  /* 0x0000000002027210 */ /* 0x002fe40007f1e0ff */
[----:B------:R-:W-:Y:S02]  /*fdb0*/  ISETP.NE.U32.AND P1, PT, R7, 0x1, PT ;  /* 0x000000010700780c */ /* 0x000fe40003f25070 */
[----:B------:R-:W-:Y:S01]  /*fdc0*/  PRMT R7, R31, 0x8880, RZ ;  /* 0x000088801f077816 */ /* 0x000fe200000000ff */
[----:B0-----:R-:W-:Y:S01]  /*fdd0*/  IMAD.X R3, RZ, RZ, R3, P0 ;  /* 0x000000ffff037224 */ /* 0x001fe200000e0603 */
[----:B------:R-:W-:-:S09]  /*fde0*/  ISETP.LT.OR P0, PT, R27, 0x1, P1 ;  /* 0x000000011b00780c */ /* 0x000fd20000f01670 */
[----:B------:R-:W-:Y:S02]  /*fdf0*/  @P1 LOP3.LUT R22, R22, 0x40, RZ, 0xfc, !PT ;  /* 0x0000004016161812 */ /* 0x000fe400078efcff */
[----:B------:R-:W-:Y:S02]  /*fe00*/  LOP3.LUT P1, RZ, R31, 0x20, RZ, 0xc0, !PT ;  /* 0x000000201fff7812 */ /* 0x000fe4000782c0ff */
[----:B------:R-:W-:Y:S01]  /*fe10*/  LOP3.LUT R22, R22, 0xffffff7f, RZ, 0xc0, !PT ;  /* 0xffffff7f16167812 */ /* 0x000fe200078ec0ff */
        /* <DEDUP_REMOVED lines=65> */
.L_x_1166:
        /* <DEDUP_REMOVED lines=34> */
.L_x_1074:
        /* <DEDUP_REMOVED lines=11> */
.L_x_1075:
[----:B------:R-:W2:Y:S01]  /*10500*/  LDL.LU R2, [R1+0x4] ;  /* 0x0000040001027983 */ /* 0x000ea20000300800 */
[----:B------:R1:W-:Y:S01]  /*10510*/  SYNCS.ARRIVE.TRANS64.A1T0 RZ, [R30+URZ+0x38850], RZ ;  /* 0x038850ff1eff79a7 */ /* 0x0003e2000810003f */
[----:B------:R-:W-:Y:S01]  /*10520*/  BSSY B0, `(.L_x_1076) ;  /* 0x00000f8000007945 */ /* 0x000fe20003800000 */
[----:B--2---:R-:W-:-:S13]  /*10530*/  ISETP.GE.AND P0, PT, R2, 0x41, PT ;  /* 0x000000410200780c */ /* 0x004fda0003f06270 */
[----:B-1----:R-:W-:Y:S05]  /*10540*/  @!P0 BRA `(.L_x_1077) ;  /* 0x0000000c00d48947 */ /* 0x002fea0003800000 */
[----:B------:R-:W2:Y:S04]  /*10550*/  LDL.LU R2, [R1+0x24] ;  /* 0x0000240001027983 */ /* 0x000ea80000300800 */
[----:B------:R-:W3:Y:S01]  /*10560*/  LDL.LU R3, [R1+0x28] ;  /* 0x0000280001037983 */ /* 0x000ee20000300800 */
[----:B------:R-:W-:-:S04]  /*10570*/  LOP3.LUT R30, R31, 0x80, RZ, 0xc0, !PT ;  /* 0x000000801f1e7812 */ /* 0x000fc800078ec0ff */
[----:B------:R-:W-:Y:S02]  /*10580*/  SHF.R.U32.HI R30, RZ, 0x3, R30 ;  /* 0x00000003ff1e7819 */ /* 0x000fe4000001161e */
[----:B--2---:R-:W-:Y:S01]  /*10590*/  LOP3.LUT R2, R2, 0x40, RZ, 0xc0, !PT ;  /* 0x0000004002027812 */ /* 0x004fe200078ec0ff */
[----:B---3--:R-:W-:-:S03]  /*105a0*/  VIADD R7, R3, 0xfffffffe ;  /* 0xfffffffe03077836 */ /* 0x008fc60000000000 */
[----:B------:R-:W-:-:S07]  /*105b0*/  SHF.R.U32.HI R31, RZ, 0x2, R2 ;  /* 0x00000002ff1f7819 */ /* 0x000fce0000011602 */
.L_x_1090:
[----:B-1----:R-:W1:Y:S01]  /*105c0*/  S2R R2, SR_TID.X ;  /* 0x0000000000027919 */ /* 0x002e620000002100 */
[----:B0-----:R-:W0:Y:S01]  /*105d0*/  LDC R4, c[0x0][0x430] ;  /* 0x00010c00ff047b82 */ /* 0x001e220000000800 */
[----:B--23--:R-:W-:Y:S01]  /*105e0*/  IMAD R6, R7, 0x40, R32 ;  /* 0x0000004007067824 */ /* 0x00cfe200078e0220 */
[----:B------:R-:W-:Y:S05]  /*105f0*/  YIELD ;  /* 0x0000000000007946 */ /* 0x000fea0003800000 */
[----:B------:R-:W2:Y:S01]  /*10600*/  S2R R3, SR_TID.X ;  /* 0x0000000000037919 */ /* 0x000ea20000002100 */
[----:B------:R-:W-:Y:S01]  /*10610*/  IMAD.U32 R11, RZ, RZ, UR36 ;  /* 0x00000024ff0b7e24 */ /* 0x000fe2000f8e00ff */
[----:B------:R-:W-:Y:S01]  /*10620*/  ULDC UR4, c[0x0][0x430] ;  /* 0x00010c0000047ab9 */ /* 0x000fe20000000800 */
[----:B------:R-:W-:Y:S01]  /*10630*/  VIADD R24, R24, 0x1 ;  /* 0x0000000118187836 */ /* 0x000fe20000000000 */
[----:B0-----:R-:W-:-:S02]  /*10640*/  ISETP.NE.AND P0, PT, R4, 0x1, PT ;  /* 0x000000010400780c */ /* 0x001fc40003f05270 */
[----:B-1----:R-:W-:-:S04]  /*10650*/  LOP3.LUT R2, R2, 0x7f, RZ, 0xc0, !PT ;  /* 0x0000007f02027812 */ /* 0x002fc800078ec0ff */
[----:B------:R-:W-:Y:S01]  /*10660*/  SHF.R.U32.HI R2, RZ, 0x3, R2 ;  /* 0x00000003ff027819 */ /* 0x000fe20000011602 */
[----:B--2---:R-:W-:-:S06]  /*10670*/  IMAD.SHL.U32 R4, R3, 0x10, RZ ;  /* 0x0000001003047824 */ /* 0x004fcc00078e00ff */
[----:B------:R-:W0:Y:S01]  /*10680*/  @P0 LDC R3, c[0x0][0x434] ;  /* 0x00010d00ff030b82 */ /* 0x000e220000000800 */
[----:B------:R-:W-:-:S04]  /*10690*/  LOP3.LUT R4, R2, 0x70, R4, 0xf8, !PT ;  /* 0x0000007002047812 */ /* 0x000fc800078ef804 */
[----:B------:R-:W-:-:S03]  /*106a0*/  ISETP.GT.U32.AND P1, PT, R4, 0x3f, PT ;  /* 0x0000003f0400780c */ /* 0x000fc60003f24070 */
[----:B------:R-:W1:Y:S01]  /*106b0*/  @P0 LDC R2, c[0x0][0x438] ;  /* 0x00010e00ff020b82 */ /* 0x000e620000000800 */
[----:B------:R-:W-:-:S04]  /*106c0*/  IMAD.IADD R6, R4, 0x1, R6 ;  /* 0x0000000104067824 */ /* 0x000fc800078e0206 */
[----:B------:R-:W-:-:S05]  /*106d0*/  IMAD.MOV.U32 R10, RZ, RZ, R6 ;  /* 0x000000ffff0a7224 */ /* 0x000fca00078e0006 */
        /* <DEDUP_REMOVED lines=10> */
[----:B------:R-:W-:-:S03]  /*10780*/  IMAD.MOV.U32 R4, RZ, RZ, RZ ;  /* 0x000000ffff047224 */ /* 0x000fc600078e00ff */
[----:B------:R-:W-:Y:S01]  /*10790*/  @!P1 IADD3 R3, R5, R3, RZ ;  /* 0x0000000305039210 */ /* 0x000fe20007ffe0ff */
        /* <DEDUP_REMOVED lines=14> */
.L_x_1078:
[----:B------:R-:W-:Y:S01]  /*10880*/  IMAD R6, R24, 0x8, R23 ;  /* 0x0000000818067824 */ /* 0x000fe200078e0217 */
[----:B------:R-:W-:Y:S01]  /*10890*/  SHF.L.U32 R17, R26, 0x1f, RZ ;  /* 0x0000001f1a117819 */ /* 0x000fe200000006ff */
[----:B------:R-:W-:Y:S01]  /*108a0*/  BSSY B1, `(.L_x_1079) ;  /* 0x0000004000017945 */ /* 0x000fe20003800000 */
[----:B------:R-:W-:Y:S02]  /*108b0*/  SHF.R.S32.HI R9, RZ, 0x1f, R5 ;  /* 0x0000001fff097819 */ /* 0x000fe40000011405 */
[----:B------:R-:W0:Y:S02]  /*108c0*/  SYNCS.PHASECHK.TRANS64.TRYWAIT P0, [R6+URZ+0x38840], R17 ;  /* 0x03884011060075a7 */ /* 0x000e24000800017f */
[----:B0-----:R-:W-:Y:S05]  /*108d0*/  @!P0 BRA `(.L_x_1080) ;  /* 0x0000003c003c8947 */ /* 0x001fea0003800000 */
.L_x_1167:
[----:B------:R-:W-:Y:S05]  /*108e0*/  BSYNC B1 ;  /* 0x0000000000017941 */ /* 0x000fea0003800000 */
.L_x_1079:
        /* <DEDUP_REMOVED lines=42> */
.L_x_1177:
        /* <DEDUP_REMOVED lines=8> */
.L_x_1082:
[----:B------:R-:W-:Y:S02]  /*10c10*/  PLOP3.LUT P1, PT, P1, P0, PT, 0xa2, 0x0 ;  /* 0x000000000000781c */ /* 0x000fe40000f21472 */
[----:B------:R-:W-:-:S08]  /*10c20*/  @P0 R2UR P1, UR4, R6 ;  /* 0x00000000060402ca */ /* 0x000fd00000020000 */
[----:B------:R-:W-:-:S05]  /*10c30*/  @P0 PLOP3.LUT P0, PT, P1, PT, PT, 0x80, 0x0 ;  /* 0x000000000000081c */ /* 0x000fca0000f0f070 */
[----:B------:R-:W-:Y:S01]  /*10c40*/  @!P1 SYNCS.ARRIVE.TRANS64.RED.A0T1 RZ, [UR4+0x38830], RZ ;  /* 0x038830ffffff99a7 */ /* 0x000fe20008200404 */
[----:B------:R-:W-:Y:S07]  /*10c50*/  @!P1 ARRIVES.LDGSTSBAR.64.TRANSCNT [UR4+0x38830] ;  /* 0x03883000ff0099b0 */ /* 0x000fee0008000a84 */
[----:B------:R-:W-:Y:S05]  /*10c60*/  @P0 BRA.U.ANY `(.L_x_1082) ;  /* 0xfffffffd00e80947 */ /* 0x000fea000393ffff */
[----:B------:R-:W-:Y:S01]  /*10c70*/  NOP ;  /* 0x0000000000007918 */ /* 0x000fe20000000000 */
[----:B--2---:R-:W-:-:S04]  /*10c80*/  MOV R2, UR36 ;  /* 0x0000002400027c02 */ /* 0x004fc80008000f00 */
[----:B------:R-:W-:-:S13]  /*10c90*/  ISETP.NE.AND P2, PT, R2, 0x3, PT ;  /* 0x000000030200780c */ /* 0x000fda0003f45270 */
[----:B------:R-:W-:Y:S05]  /*10ca0*/  @!P2 BRA `(.L_x_1083) ;  /* 0x000000000004a947 */ /* 0x000fea0003800000 */
[----:B------:R-:W-:Y:S01]  /*10cb0*/  BPT.TRAP 0x1 ;  /* 0x000000040000795c */ /* 0x000fe20000300000 */
.L_x_1083:
[----:B------:R2:W-:Y:S01]  /*10cc0*/  SYNCS.ARRIVE.TRANS64.A1T0 RZ, [R6+URZ+0x38830], RZ ;  /* 0x038830ff06ff79a7 */ /* 0x0005e2000810003f */
[----:B------:R-:W-:Y:S05]  /*10cd0*/  @!P2 BRA `(.L_x_1084) ;  /* 0x000000000004a947 */ /* 0x000fea0003800000 */
[----:B------:R-:W-:Y:S01]  /*10ce0*/  BPT.TRAP 0x1 ;  /* 0x000000040000795c */ /* 0x000fe20000300000 */
.L_x_1084:
[----:B------:R-:W3:Y:S01]  /*10cf0*/  SYNCS.PHASECHK.TRANS64.TRYWAIT P0, [R6+URZ+0x38860], R17 ;  /* 0x03886011060075a7 */ /* 0x000ee2000800017f */
[----:B------:R-:W-:Y:S04]  /*10d00*/  BSSY B1, `(.L_x_1085) ;  /* 0x0000002000017945 */ /* 0x000fe80003800000 */
[----:B---3--:R-:W-:Y:S05]  /*10d10*/  @!P0 BRA `(.L_x_1086) ;  /* 0x0000003c005c8947 */ /* 0x008fea0003800000 */
.L_x_1178:
[----:B------:R-:W-:Y:S05]  /*10d20*/  BSYNC B1 ;  /* 0x0000000000017941 */ /* 0x000fea0003800000 */
.L_x_1085:
        /* <DEDUP_REMOVED lines=81> */
.L_x_1188:
        /* <DEDUP_REMOVED lines=25> */
.L_x_1088:
        /* <DEDUP_REMOVED lines=11> */
.L_x_1089:
[----:B------:R3:W-:Y:S01]  /*11480*/  SYNCS.ARRIVE.TRANS64.A1T0 RZ, [R6+URZ+0x38850], RZ ;  /* 0x038850ff06ff79a7 */ /* 0x0007e2000810003f */
[----:B------:R-:W-:Y:S05]  /*11490*/  @P3 BRA `(.L_x_1090) ;  /* 0xfffffff000483947 */ /* 0x000fea000383ffff */
.L_x_1077:
[----:B------:R-:W-:Y:S05]  /*114a0*/  BSYNC B0 ;  /* 0x0000000000007941 */ /* 0x000fea0003800000 */
.L_x_1076:
        /* <DEDUP_REMOVED lines=21> */
.L_x_1092:
[----:B------:R-:W-:Y:S05]  /*11600*/  BSYNC B0 ;  /* 0x0000000000007941 */ /* 0x000fea0003800000 */
.L_x_1091:
[----:B------:R-:W-:-:S07]  /*11610*/  SEL R24, R24, RZ, P0 ;  /* 0x000000ff18187207 */ /* 0x000fce0000000000 */
.L_x_1045:
[----:B------:R-:W-:Y:S05]  /*11620*/  BSYNC B7 ;  /* 0x0000000000077941 */ /* 0x000fea0003800000 */
.L_x_1043:
        /* <DEDUP_REMOVED lines=11> */
.L_x_1093:
        /* <DEDUP_REMOVED lines=8> */
[----:B------:R-:W0:Y:S02]  /*11760*/  @!P1 LDC.64 R2, c[0x0][0xd80] ;  /* 0x00036000ff029b82 */ /* 0x000e240000000a00 */
[----:B0-----:R-:W-:-:S06]  /*11770*/  @!P1 IMAD.WIDE R2, R5, 0x4, R2 ;  /* 0x0000000405029825 */ /* 0x001fcc00078e0202 */
[----:B------:R-:W4:Y:S01]  /*11780*/  @!P1 LDG.E R2, desc[UR44][R2.64] ;  /* 0x0000002c02029981 */ /* 0x000f22000c1e1900 */
[----:B------:R-:W-:Y:S01]  /*11790*/  IMAD.MOV.U32 R5, RZ, RZ, RZ ;  /* 0x000000ffff057224 */ /* 0x000fe200078e00ff */
[C---:B------:R-:W-:Y:S02]  /*117a0*/  ISETP.GE.U32.AND P2, PT, R8.reuse, 0x2, PT ;  /* 0x000000020800780c */ /* 0x040fe40003f46070 */
[C---:B------:R-:W-:Y:S01]  /*117b0*/  ISETP.GE.U32.AND P3, PT, R8.reuse, 0x4, PT ;  /* 0x000000040800780c */ /* 0x040fe20003f66070 */
[----:B------:R-:W-:Y:S01]  /*117c0*/  SHFL.IDX PT, R0, R16, RZ, 0x1f ;  /* 0x00001fff10007589 */ /* 0x000fe200000e0000 */
[C---:B------:R-:W-:Y:S02]  /*117d0*/  ISETP.GE.U32.AND P4, PT, R8.reuse, 0x8, PT ;  /* 0x000000080800780c */ /* 0x040fe40003f86070 */
[C---:B------:R-:W-:Y:S01]  /*117e0*/  ISETP.GE.U32.AND P5, PT, R8.reuse, 0x10, PT ;  /* 0x000000100800780c */ /* 0x040fe20003fa6070 */
[----:B------:R-:W-:Y:S01]  /*117f0*/  SHFL.IDX PT, R4, R16, 0x1, 0x1f ;  /* 0x00201f0010047f89 */ /* 0x000fe200000e0000 */
[----:B----4-:R-:W-:Y:S01]  /*11800*/  @!P1 IMAD.MOV.U32 R5, RZ, RZ, R2 ;  /* 0x000000ffff059224 */ /* 0x010fe200078e0002 */
[----:B------:R-:W-:-:S04]  /*11810*/  ISETP.NE.AND P1, PT, R8, RZ, PT ;  /* 0x000000ff0800720c */ /* 0x000fc80003f25270 */
[----:B------:R-:W2:Y:S02]  /*11820*/  SHFL.UP PT, R14, R5, 0x1, RZ ;  /* 0x04200000050e7989 */ /* 0x000ea400000e00ff */
[----:B--23--:R-:W-:-:S05]  /*11830*/  SEL R6, R14, RZ, P1 ;  /* 0x000000ff0e067207 */ /* 0x00cfca0000800000 */
        /* <DEDUP_REMOVED lines=14> */
.L_x_1198:
[----:B------:R-:W-:Y:S02]  /*11920*/  ULDC UR4, c[0x0][0xd38] ;  /* 0x00034e0000047ab9 */ /* 0x000fe40000000800 */
[----:B------:R-:W-:-:S04]  /*11930*/  IMAD.U32 R7, RZ, RZ, UR4 ;  /* 0x00000004ff077e24 */ /* 0x000fc8000f8e00ff */
[----:B--2---:R-:W-:-:S04]  /*11940*/  IMAD R14, R14, R7, RZ ;  /* 0x000000070e0e7224 */ /* 0x004fc800078e02ff */
[----:B------:R-:W-:-:S05]  /*11950*/  IMAD.IADD R9, R4, 0x1, R14 ;  /* 0x0000000104097824 */ /* 0x000fca00078e020e */
[----:B------:R-:W-:-:S13]  /*11960*/  ISETP.GT.AND P6, PT, R9, R0, PT ;  /* 0x000000000900720c */ /* 0x000fda0003fc4270 */
[----:B------:R-:W-:Y:S05]  /*11970*/  @P6 BRA `(.L_x_1096) ;  /* 0x00000000009c6947 */ /* 0x000fea0003800000 */
.L_x_1101:
        /* <DEDUP_REMOVED lines=14> */
.L_x_1099:
[----:B------:R-:W-:Y:S05]  /*11a60*/  BSYNC B0 ;  /* 0x0000000000007941 */ /* 0x000fea0003800000 */
.L_x_1098:
        /* <DEDUP_REMOVED lines=18> */
.L_x_1206:
[----:B------:R-:W-:Y:S02]  /*11b90*/  ULDC UR4, c[0x0][0xd38] ;  /* 0x00034e0000047ab9 */ /* 0x000fe40000000800 */
[----:B------:R-:W-:-:S04]  /*11ba0*/  IMAD.U32 R7, RZ, RZ, UR4 ;  /* 0x00000004ff077e24 */ /* 0x000fc8000f8e00ff */
[----:B--2---:R-:W-:-:S04]  /*11bb0*/  IMAD R14, R14, R7, RZ ;  /* 0x000000070e0e7224 */ /* 0x004fc800078e02ff */
[----:B------:R-:W-:-:S05]  /*11bc0*/  IMAD.IADD R9, R14, 0x1, R9 ;  /* 0x000000010e097824 */ /* 0x000fca00078e0209 */
[----:B------:R-:W-:-:S13]  /*11bd0*/  ISETP.GT.AND P6, PT, R9, R0, PT ;  /* 0x000000000900720c */ /* 0x000fda0003fc4270 */
[----:B------:R-:W-:Y:S05]  /*11be0*/  @!P6 BRA `(.L_x_1101) ;  /* 0xfffffffc0064e947 */ /* 0x000fea000383ffff */
.L_x_1096:
        /* <DEDUP_REMOVED lines=8> */
.L_x_1210:
[----:B------:R-:W-:Y:S01]  /*11c70*/  ISETP.NE.AND P0, PT, R3, RZ, PT ;  /* 0x000000ff0300720c */ /* 0x000fe20003f05270 */
[----:B------:R-:W-:-:S12]  /*11c80*/  IMAD.MOV.U32 R14, RZ, RZ, RZ ;  /* 0x000000ffff0e7224 */ /* 0x000fd800078e00ff */
[----:B------:R-:W-:Y:S05]  /*11c90*/  @!P0 BRA `(.L_x_1103) ;  /* 0x0000000000108947 */ /* 0x000fea0003800000 */
[----:B------:R-:W-:Y:S01]  /*11ca0*/  UMOV UR4, 0xffffffff ;  /* 0xffffffff00047882 */ /* 0x000fe20000000000 */
[----:B------:R-:W-:Y:S02]  /*11cb0*/  IADD3 R12, R4, -0x1, RZ ;  /* 0xffffffff040c7810 */ /* 0x000fe40007ffe0ff */
[----:B------:R-:W-:Y:S05]  /*11cc0*/  BRA.DIV UR4, `(.L_x_1104) ;  /* 0x0000003e04887947 */ /* 0x000fea000b800000 */
[----:B------:R4:W0:Y:S02]  /*11cd0*/  SHFL.IDX PT, R14, R2, R12, 0x1f ;  /* 0x00001f0c020e7589 */ /* 0x00082400000e0000 */
.L_x_1103:
[----:B---3--:R-:W-:Y:S01]  /*11ce0*/  IABS R6, R5 ;  /* 0x0000000500067213 */ /* 0x008fe20000000000 */
[----:B0-----:R-:W-:Y:S02]  /*11cf0*/  IMAD R16, R14, R7, R16 ;  /* 0x000000070e107224 */ /* 0x001fe400078e0210 */
[----:B------:R-:W-:Y:S01]  /*11d00*/  IMAD.IADD R19, R4, 0x1, R19 ;  /* 0x0000000104137824 */ /* 0x000fe200078e0213 */
        /* <DEDUP_REMOVED lines=10> */
[----:B------:R-:W-:-:S05]  /*11db0*/  IABS R7, R5 ;  /* 0x0000000500077213 */ /* 0x000fca0000000000 */
        /* <DEDUP_REMOVED lines=17> */
.L_x_1097:
[----:B------:R-:W-:Y:S01]  /*11ed0*/  UMOV UR4, URZ ;  /* 0x0000003f00047c82 */ /* 0x000fe20008000000 */
[----:B------:R-:W-:Y:S01]  /*11ee0*/  UMOV UR5, URZ ;  /* 0x0000003f00057c82 */ /* 0x000fe20008000000 */
[----:B------:R-:W-:Y:S01]  /*11ef0*/  ULDC UR6, c[0x0][0xd3c] ;  /* 0x00034f0000067ab9 */ /* 0x000fe20000000800 */
[----:B------:R-:W-:Y:S02]  /*11f00*/  IMAD.MOV.U32 R16, RZ, RZ, R0 ;  /* 0x000000ffff107224 */ /* 0x000fe400078e0000 */
[----:B------:R-:W-:Y:S02]  /*11f10*/  IMAD.U32 R17, RZ, RZ, UR4 ;  /* 0x00000004ff117e24 */ /* 0x000fe4000f8e00ff */
[----:B------:R-:W-:Y:S02]  /*11f20*/  IMAD.U32 R18, RZ, RZ, UR5 ;  /* 0x00000005ff127e24 */ /* 0x000fe4000f8e00ff */
[----:B------:R-:W-:-:S07]  /*11f30*/  IMAD.U32 R19, RZ, RZ, UR6 ;  /* 0x00000006ff137e24 */ /* 0x000fce000f8e00ff */
.L_x_1105:
        /* <DEDUP_REMOVED lines=10> */
.L_x_1094:
[----:B------:R-:W-:Y:S02]  /*11fe0*/  ULDC UR4, c[0x0][0xd3c] ;  /* 0x00034f0000047ab9 */ /* 0x000fe40000000800 */
[----:B0-----:R-:W-:-:S13]  /*11ff0*/  ISETP.GE.AND P0, PT, R19, UR4, PT ;  /* 0x0000000413007c0c */ /* 0x001fda000bf06270 */
[----:B------:R-:W-:Y:S05]  /*12000*/  @!P0 BRA `(.L_x_1106) ;  /* 0xffffffac00108947 */ /* 0x000fea000383ffff */
[----:B------:R-:W-:Y:S05]  /*12010*/  BSYNC B8 ;  /* 0x0000000000087941 */ /* 0x000fea0003800000 */
.L_x_1039:
        /* <DEDUP_REMOVED lines=12> */
.L_x_1213:
[----:B------:R-:W-:Y:S05]  /*120e0*/  BSYNC B0 ;  /* 0x0000000000007941 */ /* 0x000fea0003800000 */
.L_x_1107:
[----:B------:R-:W-:-:S03]  /*120f0*/  UMOV UR4, 0xffffffff ;  /* 0xffffffff00047882 */ /* 0x000fc60000000000 */
[----:B------:R-:W-:Y:S05]  /*12100*/  BRA.DIV UR4, `(.L_x_1109) ;  /* 0x0000003a04b07947 */ /* 0x000fea000b800000 */
[----:B0-----:R-:W0:Y:S02]  /*12110*/  S2R R0, SR_TID.X ;  /* 0x0000000000007919 */ /* 0x001e240000002100 */
[----:B0-----:R-:W-:-:S04]  /*12120*/  SHF.R.U32.HI R0, RZ, 0x5, R0 ;  /* 0x00000005ff007819 */ /* 0x001fc80000011600 */
[----:B------:R-:W-:-:S05]  /*12130*/  LOP3.LUT R0, R0, 0x3, RZ, 0xc0, !PT ;  /* 0x0000000300007812 */ /* 0x000fca00078ec0ff */
[----:B------:R0:W1:Y:S02]  /*12140*/  SHFL.IDX PT, R14, R0, RZ, 0x1f ;  /* 0x00001fff000e7589 */ /* 0x00006400000e0000 */
.L_x_1216:
[----:B-1----:R-:W-:Y:S01]  /*12150*/  ISETP.NE.AND P0, PT, R14, RZ, PT ;  /* 0x000000ff0e00720c */ /* 0x002fe20003f05270 */
[----:B------:R-:W-:-:S12]  /*12160*/  BSSY B0, `(.L_x_1110) ;  /* 0x0000024000007945 */ /* 0x000fd80003800000 */
[----:B------:R-:W-:Y:S05]  /*12170*/  @P0 BRA `(.L_x_1111) ;  /* 0x0000000000880947 */ /* 0x000fea0003800000 */
[----:B------:R-:W-:-:S03]  /*12180*/  UMOV UR4, 0xffffffff ;  /* 0xffffffff00047882 */ /* 0x000fc60000000000 */
[----:B------:R-:W-:Y:S05]  /*12190*/  BRA.DIV UR4, `(.L_x_1112) ;  /* 0x0000003a04c07947 */ /* 0x000fea000b800000 */
[----:B------:R-:W-:-:S13]  /*121a0*/  ELECT P6, URZ, PT ;  /* 0x00000000003f782f */ /* 0x000fda00038c0000 */
.L_x_1219:
[----:B------:R-:W-:Y:S05]  /*121b0*/  @!P6 BRA `(.L_x_1111) ;  /* 0x000000000078e947 */ /* 0x000fea0003800000 */
[----:B------:R-:W-:-:S06]  /*121c0*/  ULOP3.LUT UR4, UR38, 0x2, URZ, 0xfc, !UPT ;  /* 0x0000000226047892 */ /* 0x000fcc000f8efc3f */
[----:B0-----:R-:W-:-:S05]  /*121d0*/  IMAD.U32 R0, RZ, RZ, UR4 ;  /* 0x00000004ff007e24 */ /* 0x001fca000f8e00ff */
[----:B------:R-:W-:-:S13]  /*121e0*/  ISETP.NE.AND P0, PT, R0, 0x3, PT ;  /* 0x000000030000780c */ /* 0x000fda0003f05270 */
[----:B------:R-:W-:Y:S05]  /*121f0*/  @!P0 BRA `(.L_x_1113) ;  /* 0x0000000000048947 */ /* 0x000fea0003800000 */
[----:B------:R-:W-:Y:S01]  /*12200*/  BPT.TRAP 0x1 ;  /* 0x000000040000795c */ /* 0x000fe20000300000 */
.L_x_1113:
[----:B------:R-:W-:Y:S01]  /*12210*/  IMAD R5, R24, 0x8, R7 ;  /* 0x0000000818057824 */ /* 0x000fe200078e0207 */
[----:B------:R-:W-:Y:S01]  /*12220*/  SHF.L.U32 R0, R26, 0x1f, RZ ;  /* 0x0000001f1a007819 */ /* 0x000fe200000006ff */
[----:B------:R-:W-:-:S03]  /*12230*/  VIADD R24, R24, 0x1 ;  /* 0x0000000118187836 */ /* 0x000fc60000000000 */
[----:B------:R-:W0:Y:S02]  /*12240*/  SYNCS.PHASECHK.TRANS64.TRYWAIT P1, [R5+URZ+0x38840], R0 ;  /* 0x03884000050075a7 */ /* 0x000e24000802017f */
[----:B------:R-:W-:-:S04]  /*12250*/  ISETP.NE.AND P2, PT, R24, 0x2, PT ;  /* 0x000000021800780c */ /* 0x000fc80003f45270 */
[----:B------:R-:W-:Y:S01]  /*12260*/  SEL R3, RZ, 0x1, P2 ;  /* 0x00000001ff037807 */ /* 0x000fe20001000000 */
[----:B0-----:R-:W-:Y:S08]  /*12270*/  @!P1 BRA `(.L_x_1114) ;  /* 0x0000003800a89947 */ /* 0x001ff00003800000 */
.L_x_1220:
[----:B------:R-:W-:Y:S02]  /*12280*/  SEL R24, R24, RZ, P2 ;  /* 0x000000ff18187207 */ /* 0x000fe40001000000 */
[----:B------:R-:W-:Y:S01]  /*12290*/  LOP3.LUT R2, R26, R3, RZ, 0x3c, !PT ;  /* 0x000000031a027212 */ /* 0x000fe200078e3cff */
[----:B------:R-:W-:Y:S06]  /*122a0*/  @!P0 BRA `(.L_x_1115) ;  /* 0x0000000000048947 */ /* 0x000fec0003800000 */
[----:B------:R-:W-:Y:S01]  /*122b0*/  BPT.TRAP 0x1 ;  /* 0x000000040000795c */ /* 0x000fe20000300000 */
.L_x_1115:
[----:B------:R-:W-:Y:S01]  /*122c0*/  IMAD R3, R24, 0x8, R7 ;  /* 0x0000000818037824 */ /* 0x000fe200078e0207 */
[----:B------:R-:W-:-:S04]  /*122d0*/  SHF.L.U32 R2, R2, 0x1f, RZ ;  /* 0x0000001f02027819 */ /* 0x000fc800000006ff */
[----:B------:R-:W1:Y:S02]  /*122e0*/  SYNCS.PHASECHK.TRANS64.TRYWAIT P1, [R3+URZ+0x38840], R2 ;  /* 0x03884002030075a7 */ /* 0x000e64000802017f */
[----:B-1----:R-:W-:Y:S05]  /*122f0*/  @!P1 BRA `(.L_x_1116) ;  /* 0x00000038009c9947 */ /* 0x002fea0003800000 */
.L_x_1221:
[----:B------:R-:W-:Y:S05]  /*12300*/  @!P0 BRA `(.L_x_1117) ;  /* 0x0000000000048947 */ /* 0x000fea0003800000 */
[----:B------:R-:W-:Y:S01]  /*12310*/  BPT.TRAP 0x1 ;  /* 0x000000040000795c */ /* 0x000fe20000300000 */
.L_x_1117:
[----:B------:R-:W5:Y:S02]  /*12320*/  SYNCS.PHASECHK.TRANS64.TRYWAIT P1, [R5+URZ+0x38860], R0 ;  /* 0x03886000050075a7 */ /* 0x000f64000802017f */
[----:B-----5:R-:W-:Y:S05]  /*12330*/  @!P1 BRA `(.L_x_1118) ;  /* 0x0000003800a09947 */ /* 0x020fea0003800000 */
.L_x_1222:
[----:B------:R-:W-:Y:S05]  /*12340*/  @!P0 BRA `(.L_x_1119) ;  /* 0x0000000000048947 */ /* 0x000fea0003800000 */
[----:B------:R-:W-:Y:S01]  /*12350*/  BPT.TRAP 0x1 ;  /* 0x000000040000795c */ /* 0x000fe20000300000 */
.L_x_1119:
[----:B------:R0:W0:Y:S02]  /*12360*/  SYNCS.PHASECHK.TRANS64.TRYWAIT P0, [R3+URZ+0x38860], R2 ;  /* 0x03886002030075a7 */ /* 0x000024000800017f */
[----:B0-----:R-:W-:Y:S05]  /*12370*/  @!P0 NANOSLEEP.SYNCS 0x989680 ;  /* 0x009896800000895d */ /* 0x001fea0003900000 */
[----:B------:R-:W0:Y:S02]  /*12380*/  @!P0 SYNCS.PHASECHK.TRANS64 P0, [R3+URZ+0x38860], R2 ;  /* 0x03886002030085a7 */ /* 0x000e24000800007f */
[----:B0-----:R-:W-:Y:S05]  /*12390*/  @!P0 BRA `(.L_x_1119) ;  /* 0xfffffffc00f08947 */ /* 0x001fea000383ffff */
.L_x_1111:
[----:B------:R-:W-:Y:S05]  /*123a0*/  BSYNC B0 ;  /* 0x0000000000007941 */ /* 0x000fea0003800000 */
.L_x_1110:
[----:B------:R-:W-:Y:S05]  /*123b0*/  EXIT ;  /* 0x000000000000794d */ /* 0x000fea0003800000 */
.L_x_993:
[----:B-1----:R-:W-:-:S04]  /*123c0*/  IMAD.U32 R0, RZ, RZ, UR40 ;  /* 0x00000028ff007e24 */ /* 0x002fc8000f8e00ff */
[----:B------:R1:W2:Y:S03]  /*123d0*/  SYNCS.PHASECHK.TRANS64.TRYWAIT P1, [R0+URZ+0x38800], R3 ;  /* 0x03880003000075a7 */ /* 0x0002a6000802017f */
[----:B--2---:R-:W-:Y:S05]  /*123e0*/  @!P1 NANOSLEEP.SYNCS 0x989680 ;  /* 0x009896800000995d */ /* 0x004fea0003900000 */
[----:B------:R-:W2:Y:S02]  /*123f0*/  @!P1 SYNCS.PHASECHK.TRANS64 P1, [R0+URZ+0x38800], R3 ;  /* 0x03880003000095a7 */ /* 0x000ea4000802007f */
[----:B--2---:R-:W-:Y:S05]  /*12400*/  @!P1 BRA `(.L_x_993) ;  /* 0xfffffffc00ec9947 */ /* 0x004fea000383ffff */
[----:B------:R-:W-:Y:S05]  /*12410*/  BRA `(.L_x_1120) ;  /* 0xffffff0c001c7947 */ /* 0x000fea000383ffff */
.L_x_997:
[----:B--2---:R2:W3:Y:S02]  /*12420*/  SYNCS.PHASECHK.TRANS64.TRYWAIT P1, [R5+URZ+0x38830], R4 ;  /* 0x03883004050075a7 */ /* 0x0044e4000802017f */
[----:B---3--:R-:W-:Y:S05]  /*12430*/  @!P1 NANOSLEEP.SYNCS 0x989680 ;  /* 0x009896800000995d */ /* 0x008fea0003900000 */
[----:B------:R-:W3:Y:S02]  /*12440*/  @!P1 SYNCS.PHASECHK.TRANS64 P1, [R5+URZ+0x38830], R4 ;  /* 0x03883004050095a7 */ /* 0x000ee4000802007f */
[----:B---3--:R-:W-:Y:S05]  /*12450*/  @!P1 BRA `(.L_x_997) ;  /* 0xfffffffc00f09947 */ /* 0x008fea000383ffff */
[----:B------:R-:W-:Y:S05]  /*12460*/  BRA `(.L_x_996) ;  /* 0xffffff0c00347947 */ /* 0x000fea000383ffff */
.L_x_998:
[----:B-1----:R-:W-:-:S04]  /*12470*/  IMAD.U32 R6, RZ, RZ, UR40 ;  /* 0x00000028ff067e24 */ /* 0x002fc8000f8e00ff */
[----:B------:R1:W3:Y:S03]  /*12480*/  SYNCS.PHASECHK.TRANS64.TRYWAIT P1, [R6+URZ+0x38810], R3 ;  /* 0x03881003060075a7 */ /* 0x0002e6000802017f */
[----:B---3--:R-:W-:Y:S05]  /*12490*/  @!P1 NANOSLEEP.SYNCS 0x989680 ;  /* 0x009896800000995d */ /* 0x008fea0003900000 */
[----:B------:R-:W3:Y:S02]  /*124a0*/  @!P1 SYNCS.PHASECHK.TRANS64 P1, [R6+URZ+0x38810], R3 ;  /* 0x03881003060095a7 */ /* 0x000ee4000802007f */
[----:B---3--:R-:W-:Y:S05]  /*124b0*/  @!P1 BRA `(.L_x_998) ;  /* 0xfffffffc00ec9947 */ /* 0x008fea000383ffff */
[----:B------:R-:W-:Y:S05]  /*124c0*/  BRA `(.L_x_1121) ;  /* 0xffffff0c00bc7947 */ /* 0x000fea000383ffff */
.L_x_1002:
[----:B----4-:R4:W0:Y:S02]  /*124d0*/  SYNCS.PHASECHK.TRANS64.TRYWAIT P1, [R5+URZ+0x38850], R4 ;  /* 0x03885004050075a7 */ /* 0x010824000802017f */
[----:B0-----:R-:W-:Y:S05]  /*124e0*/  @!P1 NANOSLEEP.SYNCS 0x989680 ;  /* 0x009896800000995d */ /* 0x001fea0003900000 */
[----:B------:R-:W0:Y:S02]  /*124f0*/  @!P1 SYNCS.PHASECHK.TRANS64 P1, [R5+URZ+0x38850], R4 ;  /* 0x03885004050095a7 */ /* 0x000e24000802007f */
[----:B0-----:R-:W-:Y:S05]  /*12500*/  @!P1 BRA `(.L_x_1002) ;  /* 0xfffffffc00f09947 */ /* 0x001fea000383ffff */
[----:B------:R-:W-:Y:S05]  /*12510*/  BRA `(.L_x_1001) ;  /* 0xffffff0c00c87947 */ /* 0x000fea000383ffff */
.L_x_1009:
[----:B-1----:R-:W-:-:S04]  /*12520*/  IMAD.U32 R4, RZ, RZ, UR6 ;  /* 0x00000006ff047e24 */ /* 0x002fc8000f8e00ff */
[----:B------:R1:W2:Y:S03]  /*12530*/  SYNCS.PHASECHK.TRANS64.TRYWAIT P2, [R4+URZ+0x38830], R3 ;  /* 0x03883003040075a7 */ /* 0x0002a6000804017f */
[----:B--2---:R-:W-:Y:S05]  /*12540*/  @!P2 NANOSLEEP.SYNCS 0x989680 ;  /* 0x009896800000a95d */ /* 0x004fea0003900000 */
[----:B------:R-:W2:Y:S02]  /*12550*/  @!P2 SYNCS.PHASECHK.TRANS64 P2, [R4+URZ+0x38830], R3 ;  /* 0x038830030400a5a7 */ /* 0x000ea4000804007f */
[----:B--2---:R-:W-:Y:S05]  /*12560*/  @!P2 BRA `(.L_x_1009) ;  /* 0xfffffffc00eca947 */ /* 0x004fea000383ffff */
[----:B------:R-:W-:Y:S05]  /*12570*/  BRA `(.L_x_1008) ;  /* 0xffffff3400507947 */ /* 0x000fea000383ffff */
.L_x_1013:
[----:B-1----:R-:W-:-:S04]  /*12580*/  IMAD.U32 R4, RZ, RZ, UR6 ;  /* 0x00000006ff047e24 */ /* 0x002fc8000f8e00ff */
[----:B------:R1:W3:Y:S03]  /*12590*/  SYNCS.PHASECHK.TRANS64.TRYWAIT P2, [R4+URZ+0x38850], R3 ;  /* 0x03885003040075a7 */ /* 0x0002e6000804017f */
[----:B---3--:R-:W-:Y:S05]  /*125a0*/  @!P2 NANOSLEEP.SYNCS 0x989680 ;  /* 0x009896800000a95d */ /* 0x008fea0003900000 */
[----:B------:R-:W3:Y:S02]  /*125b0*/  @!P2 SYNCS.PHASECHK.TRANS64 P2, [R4+URZ+0x38850], R3 ;  /* 0x038850030400a5a7 */ /* 0x000ee4000804007f */
[----:B---3--:R-:W-:Y:S05]  /*125c0*/  @!P2 BRA `(.L_x_1013) ;  /* 0xfffffffc00eca947 */ /* 0x008fea000383ffff */
[----:B------:R-:W-:Y:S05]  /*125d0*/  BRA `(.L_x_1012) ;  /* 0xffffff3400c07947 */ /* 0x000fea000383ffff */
.L_x_1051:
[----:B------:R-:W-:Y:S01]  /*125e0*/  SHF.R.U32.HI R21, RZ, 0x5, R21 ;  /* 0x00000005ff157819 */ /* 0x000fe20000011615 */
[----:B------:R-:W-:Y:S01]  /*125f0*/  BSSY B0, `(.L_x_1122) ;  /* 0x0000009000007945 */ /* 0x000fe20003800000 */
[----:B------:R-:W-:Y:S02]  /*12600*/  IMAD.MOV.U32 R12, RZ, RZ, RZ ;  /* 0x000000ffff0c7224 */ /* 0x000fe400078e00ff */
[----:B------:R-:W-:Y:S01]  /*12610*/  LOP3.LUT R21, R21, 0x3, RZ, 0xc0, !PT ;  /* 0x0000000315157812 */ /* 0x000fe200078ec0ff */
[----:B------:R-:W-:Y:S02]  /*12620*/  IMAD.MOV.U32 R11, RZ, RZ, 0x1f ;  /* 0x0000001fff0b7424 */ /* 0x000fe400078e00ff */
[----:B------:R-:W-:Y:S02]  /*12630*/  IMAD.MOV.U32 R15, RZ, RZ, -0x1 ;  /* 0xffffffffff0f7424 */ /* 0x000fe400078e00ff */
[----:B------:R-:W-:-:S07]  /*12640*/  IMAD.MOV.U32 R13, RZ, RZ, R21 ;  /* 0x000000ffff0d7224 */ /* 0x000fce00078e0015 */
[----:B-----5:R-:W-:Y:S05]  /*12650*/  WARPSYNC.COLLECTIVE R15, `(.L_x_1123) ;  /* 0x000000000f087348 */ /* 0x020fea0003c00000 */
[----:B------:R0:W1:Y:S02]  /*12660*/  SHFL.IDX P6, R14, R13, R12, R11 ;  /* 0x0000000c0d0e7389 */ /* 0x00006400000c000b */
[----:B01---5:R-:W-:Y:S01]  /*12670*/  ENDCOLLECTIVE ;  /* 0x000000000000791b */ /* 0x023fe20003800000 */
.L_x_1123:
[----:B------:R-:W-:Y:S05]  /*12680*/  BSYNC B0 ;  /* 0x0000000000007941 */ /* 0x000fea0003800000 */
.L_x_1122:
[----:B------:R-:W-:Y:S05]  /*12690*/  BRA `(.L_x_1124) ;  /* 0xffffffb000b47947 */ /* 0x000fea000383ffff */
.L_x_1054:
[----:B0-----:R0:W1:Y:S02]  /*126a0*/  SYNCS.PHASECHK.TRANS64.TRYWAIT P0, [R30+URZ+0x38840], R0 ;  /* 0x038840001e0075a7 */ /* 0x001064000800017f */
[----:B-1----:R-:W-:Y:S05]  /*126b0*/  @!P0 NANOSLEEP.SYNCS 0x989680 ;  /* 0x009896800000895d */ /* 0x002fea0003900000 */
[----:B------:R-:W1:Y:S02]  /*126c0*/  @!P0 SYNCS.PHASECHK.TRANS64 P0, [R30+URZ+0x38840], R0 ;  /* 0x038840001e0085a7 */ /* 0x000e64000800007f */
[----:B-1----:R-:W-:Y:S05]  /*126d0*/  @!P0 BRA `(.L_x_1054) ;  /* 0xfffffffc00f08947 */ /* 0x002fea000383ffff */
[----:B------:R-:W-:Y:S05]  /*126e0*/  BRA `(.L_x_1125) ;  /* 0xffffffb400847947 */ /* 0x000fea000383ffff */
.L_x_1055:
        /* <DEDUP_REMOVED lines=8> */
.L_x_1127:
[----:B------:R-:W-:Y:S05]  /*12770*/  BSYNC B0 ;  /* 0x0000000000007941 */ /* 0x000fea0003800000 */
.L_x_1126:
        /* <DEDUP_REMOVED lines=9> */
.L_x_1128:
[----:B------:R-:W-:Y:S02]  /*12810*/  IMAD.MOV.U32 R13, RZ, RZ, R4 ;  /* 0x000000ffff0d7224 */ /* 0x000fe400078e0004 */
[----:B------:R-:W-:Y:S02]  /*12820*/  IMAD.MOV.U32 R12, RZ, RZ, 0x1 ;  /* 0x00000001ff0c7424 */ /* 0x000fe400078e00ff */
[----:B------:R-:W-:-:S07]  /*12830*/  IMAD.MOV.U32 R3, RZ, RZ, R14 ;  /* 0x000000ffff037224 */ /* 0x000fce00078e000e */
[----:B------:R-:W-:Y:S05]  /*12840*/  WARPSYNC.COLLECTIVE R15, `(.L_x_1129) ;  /* 0x000000000f087348 */ /* 0x000fea0003c00000 */
[----:B------:R0:W1:Y:S02]  /*12850*/  SHFL.IDX P6, R14, R13, R12, R11 ;  /* 0x0000000c0d0e7389 */ /* 0x00006400000c000b */
[----:B01----:R-:W-:Y:S01]  /*12860*/  ENDCOLLECTIVE ;  /* 0x000000000000791b */ /* 0x003fe20003800000 */
.L_x_1129:
        /* <DEDUP_REMOVED lines=15> */
.L_x_1130:
[----:B------:R-:W-:Y:S02]  /*12960*/  @P0 IMAD R6, R5, 0x2, R23 ;  /* 0x0000000205060824 */ /* 0x000fe400078e0217 */
[----:B------:R-:W-:Y:S01]  /*12970*/  IMAD.MOV.U32 R13, RZ, RZ, R4 ;  /* 0x000000ffff0d7224 */ /* 0x000fe200078e0004 */
[----:B------:R-:W-:Y:S01]  /*12980*/  MOV R12, 0x2 ;  /* 0x00000002000c7802 */ /* 0x000fe20000000f00 */
[----:B------:R-:W-:-:S07]  /*12990*/  IMAD.MOV.U32 R3, RZ, RZ, R14 ;  /* 0x000000ffff037224 */ /* 0x000fce00078e000e */
[----:B------:R-:W-:Y:S05]  /*129a0*/  WARPSYNC.COLLECTIVE R15, `(.L_x_1131) ;  /* 0x000000000f087348 */ /* 0x000fea0003c00000 */
[----:B------:R0:W1:Y:S02]  /*129b0*/  SHFL.IDX P6, R14, R13, R12, R11 ;  /* 0x0000000c0d0e7389 */ /* 0x00006400000c000b */
[----:B01----:R-:W-:Y:S01]  /*129c0*/  ENDCOLLECTIVE ;  /* 0x000000000000791b */ /* 0x003fe20003800000 */
.L_x_1131:
        /* <DEDUP_REMOVED lines=15> */
.L_x_1132:
[----:B------:R-:W-:Y:S02]  /*12ac0*/  @P0 IMAD R6, R5, 0x2, R23 ;  /* 0x0000000205060824 */ /* 0x000fe400078e0217 */
[----:B------:R-:W-:Y:S02]  /*12ad0*/  IMAD.MOV.U32 R13, RZ, RZ, R4 ;  /* 0x000000ffff0d7224 */ /* 0x000fe400078e0004 */
[----:B------:R-:W-:Y:S02]  /*12ae0*/  IMAD.MOV.U32 R12, RZ, RZ, 0x3 ;  /* 0x00000003ff0c7424 */ /* 0x000fe400078e00ff */
[----:B------:R-:W-:-:S07]  /*12af0*/  IMAD.MOV.U32 R3, RZ, RZ, R14 ;  /* 0x000000ffff037224 */ /* 0x000fce00078e000e */
[----:B------:R-:W-:Y:S05]  /*12b00*/  WARPSYNC.COLLECTIVE R15, `(.L_x_1133) ;  /* 0x000000000f087348 */ /* 0x000fea0003c00000 */
[----:B------:R0:W1:Y:S02]  /*12b10*/  SHFL.IDX P6, R14, R13, R12, R11 ;  /* 0x0000000c0d0e7389 */ /* 0x00006400000c000b */
[----:B01----:R-:W-:Y:S01]  /*12b20*/  ENDCOLLECTIVE ;  /* 0x000000000000791b */ /* 0x003fe20003800000 */
.L_x_1133:
        /* <DEDUP_REMOVED lines=10> */
.L_x_1134:
[----:B------:R-:W-:Y:S01]  /*12bd0*/  @!PT LDS RZ, [RZ] ;  /* 0x00000000fffff984 */ /* 0x000fe20000000800 */
[----:B------:R-:W-:Y:S01]  /*12be0*/  @!PT LDS RZ, [RZ] ;  /* 0x00000000fffff984 */ /* 0x000fe20000000800 */
[----:B------:R-:W-:Y:S01]  /*12bf0*/  @!PT LDS RZ, [RZ] ;  /* 0x00000000fffff984 */ /* 0x000fe20000000800 */
[----:B------:R0:W-:Y:S01]  /*12c00*/  @P0 LDGSTS.E.BYPASS.LTC128B.128 [R6+0x23400], desc[UR44][R2.64], !P2 ;  /* 0x2340000002060fae */ /* 0x0001e2000d101d6c */
[----:B------:R-:W-:Y:S01]  /*12c10*/  IMAD.MOV.U32 R0, RZ, RZ, R14 ;  /* 0x000000ffff007224 */ /* 0x000fe200078e000e */
[----:B------:R-:W-:Y:S06]  /*12c20*/  BRA `(.L_x_1135) ;  /* 0xffffffb400547947 */ /* 0x000fec000383ffff */
.L_x_1060:
[----:B------:R-:W-:Y:S01]  /*12c30*/  IMAD.MOV.U32 R13, RZ, RZ, R2 ;  /* 0x000000ffff0d7224 */ /* 0x000fe200078e0002 */
[----:B------:R-:W-:Y:S01]  /*12c40*/  LOP3.LUT R22, R22, 0xfffffeff, RZ, 0xc0, !PT ;  /* 0xfffffeff16167812 */ /* 0x000fe200078ec0ff */
[----:B------:R-:W-:Y:S02]  /*12c50*/  IMAD.MOV.U32 R12, RZ, RZ, RZ ;  /* 0x000000ffff0c7224 */ /* 0x000fe400078e00ff */
[----:B------:R-:W-:Y:S02]  /*12c60*/  IMAD.MOV.U32 R11, RZ, RZ, 0x181f ;  /* 0x0000181fff0b7424 */ /* 0x000fe400078e00ff */
[----:B------:R-:W-:Y:S02]  /*12c70*/  IMAD.MOV.U32 R15, RZ, RZ, -0x1 ;  /* 0xffffffffff0f7424 */ /* 0x000fe400078e00ff */
[----:B-----5:R-:W-:Y:S02]  /*12c80*/  IMAD R3, R9, R10, RZ ;  /* 0x0000000a09037224 */ /* 0x020fe400078e02ff */
[----:B------:R-:W-:-:S07]  /*12c90*/  IMAD R17, R17, 0x40, R8 ;  /* 0x0000004011117824 */ /* 0x000fce00078e0208 */
[----:B------:R-:W-:Y:S05]  /*12ca0*/  WARPSYNC.COLLECTIVE R15, `(.L_x_1136) ;  /* 0x000000000f087348 */ /* 0x000fea0003c00000 */
[----:B------:R0:W1:Y:S02]  /*12cb0*/  SHFL.IDX P6, R14, R13, R12, R11 ;  /* 0x0000000c0d0e7389 */ /* 0x00006400000c000b */
[----:B01----:R-:W-:Y:S01]  /*12cc0*/  ENDCOLLECTIVE ;  /* 0x000000000000791b */ /* 0x003fe20003800000 */
.L_x_1136:
[C---:B------:R-:W-:Y:S01]  /*12cd0*/  VIADD R6, R17.reuse, 0x10 ;  /* 0x0000001011067836 */ /* 0x040fe20000000000 */
[----:B------:R-:W-:Y:S01]  /*12ce0*/  ISETP.GE.AND P2, PT, R17, R3, PT ;  /* 0x000000031100720c */ /* 0x000fe20003f46270 */
[----:B------:R-:W-:-:S12]  /*12cf0*/  IMAD.MOV.U32 R13, RZ, RZ, R0 ;  /* 0x000000ffff0d7224 */ /* 0x000fd800078e0000 */
[----:B------:R-:W-:-:S04]  /*12d00*/  @P2 LOP3.LUT R22, R22, 0x100, RZ, 0xfc, !PT ;  /* 0x0000010016162812 */ /* 0x000fc800078efcff */
[----:B------:R-:W-:Y:S01]  /*12d10*/  LOP3.LUT R22, R22, 0xffffff7f, RZ, 0xc0, !PT ;  /* 0xffffff7f16167812 */ /* 0x000fe200078ec0ff */
[----:B------:R-:W-:-:S07]  /*12d20*/  IMAD.MOV.U32 R4, RZ, RZ, R14 ;  /* 0x000000ffff047224 */ /* 0x000fce00078e000e */
[----:B------:R-:W-:Y:S05]  /*12d30*/  WARPSYNC.COLLECTIVE R15, `(.L_x_1137) ;  /* 0x000000000f087348 */ /* 0x000fea0003c00000 */
[----:B------:R0:W1:Y:S02]  /*12d40*/  SHFL.IDX P6, R14, R13, R12, R11 ;  /* 0x0000000c0d0e7389 */ /* 0x00006400000c000b */
[----:B01----:R-:W-:Y:S01]  /*12d50*/  ENDCOLLECTIVE ;  /* 0x000000000000791b */ /* 0x003fe20003800000 */
.L_x_1137:
[----:B------:R-:W-:Y:S02]  /*12d60*/  IMAD.MOV.U32 R13, RZ, RZ, R2 ;  /* 0x000000ffff0d7224 */ /* 0x000fe400078e0002 */
[----:B------:R-:W-:Y:S01]  /*12d70*/  IMAD.MOV.U32 R12, RZ, RZ, 0x1 ;  /* 0x00000001ff0c7424 */ /* 0x000fe200078e00ff */
[----:B------:R-:W-:-:S07]  /*12d80*/  MOV R5, R14 ;  /* 0x0000000e00057202 */ /* 0x000fce0000000f00 */
[----:B------:R-:W-:Y:S05]  /*12d90*/  WARPSYNC.COLLECTIVE R15, `(.L_x_1138) ;  /* 0x000000000f087348 */ /* 0x000fea0003c00000 */
[----:B------:R0:W1:Y:S02]  /*12da0*/  SHFL.IDX P6, R14, R13, R12, R11 ;  /* 0x0000000c0d0e7389 */ /* 0x00006400000c000b */
[----:B01----:R-:W-:Y:S01]  /*12db0*/  ENDCOLLECTIVE ;  /* 0x000000000000791b */ /* 0x003fe20003800000 */
.L_x_1138:
        /* <DEDUP_REMOVED lines=15> */
.L_x_1139:
[----:B------:R-:W-:-:S04]  /*12eb0*/  @P2 LOP3.LUT R22, R22, 0x80, RZ, 0xfc, !PT ;  /* 0x0000008016162812 */ /* 0x000fc800078efcff */
[----:B------:R-:W-:Y:S01]  /*12ec0*/  LOP3.LUT R22, R22, 0xffffffbf, RZ, 0xc0, !PT ;  /* 0xffffffbf16167812 */ /* 0x000fe200078ec0ff */
[----:B------:R-:W-:Y:S02]  /*12ed0*/  IMAD.MOV.U32 R13, RZ, RZ, R2 ;  /* 0x000000ffff0d7224 */ /* 0x000fe400078e0002 */
[----:B------:R-:W-:Y:S02]  /*12ee0*/  IMAD.MOV.U32 R12, RZ, RZ, 0x2 ;  /* 0x00000002ff0c7424 */ /* 0x000fe400078e00ff */
[----:B------:R-:W-:-:S07]  /*12ef0*/  IMAD.MOV.U32 R5, RZ, RZ, R14 ;  /* 0x000000ffff057224 */ /* 0x000fce00078e000e */
[----:B------:R-:W-:Y:S05]  /*12f00*/  WARPSYNC.COLLECTIVE R15, `(.L_x_1140) ;  /* 0x000000000f087348 */ /* 0x000fea0003c00000 */
[----:B------:R0:W1:Y:S02]  /*12f10*/  SHFL.IDX P6, R14, R13, R12, R11 ;  /* 0x0000000c0d0e7389 */ /* 0x00006400000c000b */
[----:B01----:R-:W-:Y:S01]  /*12f20*/  ENDCOLLECTIVE ;  /* 0x000000000000791b */ /* 0x003fe20003800000 */
.L_x_1140:
        /* <DEDUP_REMOVED lines=16> */
.L_x_1141:
[----:B------:R-:W-:Y:S02]  /*13030*/  @P2 LOP3.LUT R22, R22, 0x40, RZ, 0xfc, !PT ;  /* 0x0000004016162812 */ /* 0x000fe400078efcff */
[----:B------:R-:W-:Y:S01]  /*13040*/  MOV R13, R2 ;  /* 0x00000002000d7202 */ /* 0x000fe20000000f00 */
[----:B------:R-:W-:Y:S02]  /*13050*/  IMAD.MOV.U32 R12, RZ, RZ, 0x3 ;  /* 0x00000003ff0c7424 */ /* 0x000fe400078e00ff */
[----:B------:R-:W-:-:S07]  /*13060*/  IMAD.MOV.U32 R5, RZ, RZ, R14 ;  /* 0x000000ffff057224 */ /* 0x000fce00078e000e */
[----:B------:R-:W-:Y:S05]  /*13070*/  WARPSYNC.COLLECTIVE R15, `(.L_x_1142) ;  /* 0x000000000f087348 */ /* 0x000fea0003c00000 */
[----:B------:R0:W1:Y:S02]  /*13080*/  SHFL.IDX P6, R14, R13, R12, R11 ;  /* 0x0000000c0d0e7389 */ /* 0x00006400000c000b */
[----:B01----:R-:W-:Y:S01]  /*13090*/  ENDCOLLECTIVE ;  /* 0x000000000000791b */ /* 0x003fe20003800000 */
.L_x_1142:
        /* <DEDUP_REMOVED lines=14> */
.L_x_1143:
[----:B------:R-:W-:Y:S01]  /*13180*/  IMAD.MOV.U32 R0, RZ, RZ, R14 ;  /* 0x000000ffff007224 */ /* 0x000fe200078e000e */
[----:B------:R-:W-:Y:S06]  /*13190*/  BRA `(.L_x_1144) ;  /* 0xffffffb800607947 */ /* 0x000fec000383ffff */
.L_x_1064:
[----:B------:R-:W-:Y:S01]  /*131a0*/  LOP3.LUT R22, R22, 0xff7fffff, RZ, 0xc0, !PT ;  /* 0xff7fffff16167812 */ /* 0x000fe200078ec0ff */
[----:B------:R-:W-:Y:S01]  /*131b0*/  BSSY B0, `(.L_x_1145) ;  /* 0x000002e000007945 */ /* 0x000fe20003800000 */
[----:B------:R-:W-:Y:S02]  /*131c0*/  IMAD.MOV.U32 R13, RZ, RZ, R6 ;  /* 0x000000ffff0d7224 */ /* 0x000fe400078e0006 */
[----:B------:R-:W-:Y:S01]  /*131d0*/  @P2 LOP3.LUT R22, R22, 0x800000, RZ, 0xfc, !PT ;  /* 0x0080000016162812 */ /* 0x000fe200078efcff */
[----:B------:R-:W-:Y:S02]  /*131e0*/  IMAD.MOV.U32 R12, RZ, RZ, RZ ;  /* 0x000000ffff0c7224 */ /* 0x000fe400078e00ff */
[----:B------:R-:W-:Y:S01]  /*131f0*/  IMAD.MOV.U32 R11, RZ, RZ, 0x181f ;  /* 0x0000181fff0b7424 */ /* 0x000fe200078e00ff */
[----:B------:R-:W-:Y:S01]  /*13200*/  LOP3.LUT R22, R22, 0xffbfffff, RZ, 0xc0, !PT ;  /* 0xffbfffff16167812 */ /* 0x000fe200078ec0ff */
[----:B------:R-:W-:-:S03]  /*13210*/  IMAD.MOV.U32 R15, RZ, RZ, -0x1 ;  /* 0xffffffffff0f7424 */ /* 0x000fc600078e00ff */
[----:B------:R-:W-:-:S04]  /*13220*/  @P1 LOP3.LUT R22, R22, 0x400000, RZ, 0xfc, !PT ;  /* 0x0040000016161812 */ /* 0x000fc800078efcff */
[C---:B------:R-:W-:Y:S02]  /*13230*/  LOP3.LUT P1, RZ, R22.reuse, 0x100, RZ, 0xc0, !PT ;  /* 0x0000010016ff7812 */ /* 0x040fe4000782c0ff */
[C---:B------:R-:W-:Y:S02]  /*13240*/  LOP3.LUT P0, RZ, R22.reuse, 0x80, RZ, 0xc0, !PT ;  /* 0x0000008016ff7812 */ /* 0x040fe4000780c0ff */
[C---:B------:R-:W-:Y:S02]  /*13250*/  LOP3.LUT P6, RZ, R22.reuse, 0x40, RZ, 0xc0, !PT ;  /* 0x0000004016ff7812 */ /* 0x040fe400078cc0ff */
[----:B------:R-:W-:-:S07]  /*13260*/  LOP3.LUT R22, R22, 0xffff7fff, RZ, 0xc0, !PT ;  /* 0xffff7fff16167812 */ /* 0x000fce00078ec0ff */
[----:B------:R-:W-:-:S04]  /*13270*/  @!P1 LOP3.LUT R7, R4, 0x40, RZ, 0xc0, !PT ;  /* 0x0000004004079812 */ /* 0x000fc800078ec0ff */
[----:B------:R-:W-:-:S04]  /*13280*/  @!P1 SHF.R.U32.HI R7, RZ, 0x2, R7 ;  /* 0x00000002ff079819 */ /* 0x000fc80000011607 */
[----:B------:R-:W-:Y:S02]  /*13290*/  @!P1 ISETP.NE.U32.AND P2, PT, R7, RZ, PT ;  /* 0x000000ff0700920c */ /* 0x000fe40003f45070 */
[----:B------:R-:W-:-:S04]  /*132a0*/  @!P1 LOP3.LUT R7, R5, 0x80, RZ, 0xc0, !PT ;  /* 0x0000008005079812 */ /* 0x000fc800078ec0ff */
[----:B------:R-:W-:-:S04]  /*132b0*/  @!P1 SHF.R.U32.HI R7, RZ, 0x3, R7 ;  /* 0x00000003ff079819 */ /* 0x000fc80000011607 */
[----:B------:R-:W-:Y:S02]  /*132c0*/  @!P1 ISETP.NE.U32.AND P1, PT, R7, RZ, PT ;  /* 0x000000ff0700920c */ /* 0x000fe40003f25070 */
[----:B------:R-:W-:Y:S02]  /*132d0*/  @!P0 LOP3.LUT R7, R4, 0x40, RZ, 0xc0, !PT ;  /* 0x0000004004078812 */ /* 0x000fe400078ec0ff */
[----:B------:R-:W-:Y:S02]  /*132e0*/  @P2 LOP3.LUT R22, R22, 0x8000, RZ, 0xfc, !PT ;  /* 0x0000800016162812 */ /* 0x000fe400078efcff */
[----:B------:R-:W-:Y:S02]  /*132f0*/  @!P0 SHF.R.U32.HI R7, RZ, 0x2, R7 ;  /* 0x00000002ff078819 */ /* 0x000fe40000011607 */
[C---:B------:R-:W-:Y:S02]  /*13300*/  LOP3.LUT P2, RZ, R22.reuse, 0x800000, RZ, 0xc0, !PT ;  /* 0x0080000016ff7812 */ /* 0x040fe4000784c0ff */
[----:B------:R-:W-:-:S04]  /*13310*/  LOP3.LUT R22, R22, 0xffffbfff, RZ, 0xc0, !PT ;  /* 0xffffbfff16167812 */ /* 0x000fc800078ec0ff */
[----:B------:R-:W-:Y:S02]  /*13320*/  @P1 LOP3.LUT R22, R22, 0x4000, RZ, 0xfc, !PT ;  /* 0x0000400016161812 */ /* 0x000fe400078efcff */
[----:B------:R-:W-:Y:S02]  /*13330*/  @!P0 ISETP.NE.U32.AND P1, PT, R7, RZ, PT ;  /* 0x000000ff0700820c */ /* 0x000fe40003f25070 */
[----:B------:R-:W-:Y:S02]  /*13340*/  @!P0 LOP3.LUT R7, R5, 0x80, RZ, 0xc0, !PT ;  /* 0x0000008005078812 */ /* 0x000fe400078ec0ff */
[----:B------:R-:W-:Y:S02]  /*13350*/  LOP3.LUT R22, R22, 0xfffbffff, RZ, 0xc0, !PT ;  /* 0xfffbffff16167812 */ /* 0x000fe400078ec0ff */
        /* <DEDUP_REMOVED lines=11> */
[----:B------:R-:W-:-:S07]  /*13410*/  @!P6 SHF.R.U32.HI R7, RZ, 0x3, R7 ;  /* 0x00000003ff07e819 */ /* 0x000fce0000011607 */
[----:B------:R-:W-:Y:S02]  /*13420*/  @P0 LOP3.LUT R22, R22, 0x100000, RZ, 0xfc, !PT ;  /* 0x0010000016160812 */ /* 0x000fe400078efcff */
[----:B------:R-:W-:Y:S02]  /*13430*/  @!P6 ISETP.NE.U32.AND P0, PT, R7, RZ, PT ;  /* 0x000000ff0700e20c */ /* 0x000fe40003f05070 */
[----:B------:R-:W-:-:S11]  /*13440*/  LOP3.LUT R22, R22, 0xfff7ffff, RZ, 0xc0, !PT ;  /* 0xfff7ffff16167812 */ /* 0x000fd600078ec0ff */
[----:B------:R-:W-:-:S07]  /*13450*/  @P0 LOP3.LUT R22, R22, 0x80000, RZ, 0xfc, !PT ;  /* 0x0008000016160812 */ /* 0x000fce00078efcff */
[----:B------:R-:W-:Y:S05]  /*13460*/  WARPSYNC.COLLECTIVE R15, `(.L_x_1146) ;  /* 0x000000000f087348 */ /* 0x000fea0003c00000 */
[----:B------:R0:W1:Y:S02]  /*13470*/  SHFL.IDX P6, R14, R13, R12, R11 ;  /* 0x0000000c0d0e7389 */ /* 0x00006400000c000b */
[----:B01----:R-:W-:Y:S01]  /*13480*/  ENDCOLLECTIVE ;  /* 0x000000000000791b */ /* 0x003fe20003800000 */
.L_x_1146:
[----:B------:R-:W-:Y:S05]  /*13490*/  BSYNC B0 ;  /* 0x0000000000007941 */ /* 0x000fea0003800000 */
.L_x_1145:
[----:B------:R-:W-:Y:S01]  /*134a0*/  IMAD.MOV.U32 R13, RZ, RZ, R0 ;  /* 0x000000ffff0d7224 */ /* 0x000fe200078e0000 */
[----:B------:R-:W-:Y:S01]  /*134b0*/  LOP3.LUT R22, R22, 0xbfffffff, RZ, 0xc0, !PT ;  /* 0xbfffffff16167812 */ /* 0x000fe200078ec0ff */
[----:B------:R-:W-:Y:S02]  /*134c0*/  IMAD.MOV.U32 R12, RZ, RZ, RZ ;  /* 0x000000ffff0c7224 */ /* 0x000fe400078e00ff */
[----:B------:R-:W-:Y:S01]  /*134d0*/  IMAD.MOV.U32 R11, RZ, RZ, 0x181f ;  /* 0x0000181fff0b7424 */ /* 0x000fe200078e00ff */
[----:B------:R-:W-:Y:S01]  /*134e0*/  @P2 LOP3.LUT R22, R22, 0x40000000, RZ, 0xfc, !PT ;  /* 0x4000000016162812 */ /* 0x000fe200078efcff */
[----:B------:R-:W-:Y:S02]  /*134f0*/  IMAD.MOV.U32 R15, RZ, RZ, -0x1 ;  /* 0xffffffffff0f7424 */ /* 0x000fe400078e00ff */
[----:B------:R-:W-:Y:S01]  /*13500*/  IMAD.MOV.U32 R2, RZ, RZ, R14 ;  /* 0x000000ffff027224 */ /* 0x000fe200078e000e */
[----:B------:R-:W-:-:S13]  /*13510*/  LOP3.LUT P2, RZ, R22, 0x100, RZ, 0xc0, !PT ;  /* 0x0000010016ff7812 */ /* 0x000fda000784c0ff */
[----:B------:R-:W-:Y:S05]  /*13520*/  WARPSYNC.COLLECTIVE R15, `(.L_x_1147) ;  /* 0x000000000f087348 */ /* 0x000fea0003c00000 */
[----:B------:R0:W1:Y:S02]  /*13530*/  SHFL.IDX P6, R14, R13, R12, R11 ;  /* 0x0000000c0d0e7389 */ /* 0x00006400000c000b */
[----:B01----:R-:W-:Y:S01]  /*13540*/  ENDCOLLECTIVE ;  /* 0x000000000000791b */ /* 0x003fe20003800000 */
.L_x_1147:
[----:B------:R-:W-:-:S04]  /*13550*/  LOP3.LUT R22, R22, 0xdfffffff, RZ, 0xc0, !PT ;  /* 0xdfffffff16167812 */ /* 0x000fc800078ec0ff */
[----:B------:R-:W-:-:S04]  /*13560*/  @P1 LOP3.LUT R22, R22, 0x20000000, RZ, 0xfc, !PT ;  /* 0x2000000016161812 */ /* 0x000fc800078efcff */
[C---:B------:R-:W-:Y:S01]  /*13570*/  LOP3.LUT P1, RZ, R22.reuse, 0x800, RZ, 0xc0, !PT ;  /* 0x0000080016ff7812 */ /* 0x040fe2000782c0ff */
[----:B------:R-:W-:Y:S01]  /*13580*/  IMAD.MOV.U32 R13, RZ, RZ, R6 ;  /* 0x000000ffff0d7224 */ /* 0x000fe200078e0006 */
[----:B------:R-:W-:Y:S02]  /*13590*/  MOV R12, 0x1 ;  /* 0x00000001000c7802 */ /* 0x000fe40000000f00 */
[C---:B------:R-:W-:Y:S01]  /*135a0*/  LOP3.LUT P6, RZ, R22.reuse, 0x4000, RZ, 0xc0, !PT ;  /* 0x0000400016ff7812 */ /* 0x040fe200078cc0ff */
[----:B------:R-:W-:Y:S01]  /*135b0*/  IMAD.MOV.U32 R3, RZ, RZ, R14 ;  /* 0x000000ffff037224 */ /* 0x000fe200078e000e */
[----:B------:R-:W-:-:S04]  /*135c0*/  LOP3.LUT R22, R22, 0xefffffff, RZ, 0xc0, !PT ;  /* 0xefffffff16167812 */ /* 0x000fc800078ec0ff */
[----:B------:R-:W-:-:S05]  /*135d0*/  @!P2 LEA R3, P0, R8, R3, 0x1 ;  /* 0x000000030803a211 */ /* 0x000fca00078008ff */
[----:B------:R-:W-:Y:S02]  /*135e0*/  @!P2 IMAD.X R2, RZ, RZ, R2, P0 ;  /* 0x000000ffff02a224 */ /* 0x000fe400000e0602 */
[----:B------:R-:W-:-:S04]  /*135f0*/  @P6 LOP3.LUT R22, R22, 0x10000000, RZ, 0xfc, !PT ;  /* 0x1000000016166812 */ /* 0x000fc800078efcff */
[C---:B------:R-:W-:Y:S02]  /*13600*/  LOP3.LUT P0, RZ, R22.reuse, 0x100, RZ, 0xc0, !PT ;  /* 0x0000010016ff7812 */ /* 0x040fe4000780c0ff */
[C---:B------:R-:W-:Y:S02]  /*13610*/  LOP3.LUT P6, RZ, R22.reuse, 0x8000, RZ, 0xc0, !PT ;  /* 0x0000800016ff7812 */ /* 0x040fe400078cc0ff */
[----:B------:R-:W-:-:S09]  /*13620*/  LOP3.LUT P2, RZ, R22, 0x40000000, RZ, 0xc0, !PT ;  /* 0x4000000016ff7812 */ /* 0x000fd2000784c0ff */
[----:B------:R-:W-:-:S04]  /*13630*/  @!P0 LOP3.LUT R3, R3, R2, RZ, 0x3c, !PT ;  /* 0x0000000203038212 */ /* 0x000fc800078e3cff */
[----:B------:R-:W-:-:S04]  /*13640*/  @!P0 LOP3.LUT R2, R3, R2, RZ, 0x3c, !PT ;  /* 0x0000000203028212 */ /* 0x000fc800078e3cff */
[----:B------:R-:W-:-:S05]  /*13650*/  @!P0 LOP3.LUT R3, R3, R2, RZ, 0x3c, !PT ;  /* 0x0000000203038212 */ /* 0x000fca00078e3cff */
[----:B------:R-:W-:Y:S01]  /*13660*/  @!PT LDS RZ, [RZ] ;  /* 0x00000000fffff984 */ /* 0x000fe20000000800 */
[----:B------:R-:W-:Y:S01]  /*13670*/  @!PT LDS RZ, [RZ] ;  /* 0x00000000fffff984 */ /* 0x000fe20000000800 */
[----:B------:R-:W-:Y:S01]  /*13680*/  @!PT LDS RZ, [RZ] ;  /* 0x00000000fffff984 */ /* 0x000fe20000000800 */
[----:B------:R0:W-:Y:S01]  /*13690*/  @!P0 LDGSTS.E.BYPASS.LTC128B.128 [R25+0x26400], desc[UR44][R2.64], !P1 ;  /* 0x2640000002198fae */ /* 0x0001e2000c901d6c */
[C---:B------:R-:W-:Y:S02]  /*136a0*/  LOP3.LUT P1, RZ, R22.reuse, 0x20000000, RZ, 0xc0, !PT ;  /* 0x2000000016ff7812 */ /* 0x040fe4000782c0ff */
[----:B------:R-:W-:Y:S01]  /*136b0*/  LOP3.LUT R22, R22, 0xfbffffff, RZ, 0xc0, !PT ;  /* 0xfbffffff16167812 */ /* 0x000fe200078ec0ff */
[----:B------:R0:W-:Y:S03]  /*136c0*/  @!P0 LDGSTS.E.BYPASS.LTC128B.128 [R25+0x28400], desc[UR44][R2.64+0x80], !P5 ;  /* 0x2840008002198fae */ /* 0x0001e6000e901d6c */
[----:B------:R-:W-:Y:S01]  /*136d0*/  @P5 LOP3.LUT R22, R22, 0x4000000, RZ, 0xfc, !PT ;  /* 0x0400000016165812 */ /* 0x000fe200078efcff */
[----:B------:R0:W-:Y:S03]  /*136e0*/  @!P0 LDGSTS.E.BYPASS.LTC128B.128 [R25+0x2a400], desc[UR44][R2.64+0x100], !P4 ;  /* 0x2a40010002198fae */ /* 0x0001e6000e101d6c */
[C---:B------:R-:W-:Y:S01]  /*136f0*/  LOP3.LUT P5, RZ, R22.reuse, 0x800, RZ, 0xc0, !PT ;  /* 0x0000080016ff7812 */ /* 0x040fe200078ac0ff */
[----:B------:R0:W-:Y:S01]  /*13700*/  @!P0 LDGSTS.E.BYPASS.LTC128B.128 [R25+0x2c400], desc[UR44][R2.64+0x180], !P3 ;  /* 0x2c40018002198fae */ /* 0x0001e2000d901d6c */
[----:B------:R-:W-:-:S03]  /*13710*/  LOP3.LUT R22, R22, 0xf7ffffff, RZ, 0xc0, !PT ;  /* 0xf7ffffff16167812 */ /* 0x000fc600078ec0ff */
[----:B------:R0:W-:Y:S04]  /*13720*/  @!P0 LDGSTS.E.BYPASS.LTC128B.128 [R25+0x2e400], desc[UR44][R2.64+0x200], !P2 ;  /* 0x2e40020002198fae */ /* 0x0001e8000d101d6c */
[----:B------:R0:W-:Y:S04]  /*13730*/  @!P0 LDGSTS.E.BYPASS.LTC128B.128 [R25+0x30400], desc[UR44][R2.64+0x280], !P1 ;  /* 0x3040028002198fae */ /* 0x0001e8000c901d6c */
[----:B------:R-:W-:Y:S01]  /*13740*/  @P5 LOP3.LUT R22, R22, 0x8000000, RZ, 0xfc, !PT ;  /* 0x0800000016165812 */ /* 0x000fe200078efcff */
[----:B------:R0:W-:Y:S03]  /*13750*/  @!P0 LDGSTS.E.BYPASS.LTC128B.128 [R25+0x32400], desc[UR44][R2.64+0x300], P6 ;  /* 0x3240030002198fae */ /* 0x0001e6000b101d6c */
[----:B------:R-:W-:-:S02]  /*13760*/  LOP3.LUT P6, RZ, R22, 0x10000000, RZ, 0xc0, !PT ;  /* 0x1000000016ff7812 */ /* 0x000fc400078cc0ff */
[----:B------:R-:W-:-:S11]  /*13770*/  LOP3.LUT P5, RZ, R22, 0x80, RZ, 0xc0, !PT ;  /* 0x0000008016ff7812 */ /* 0x000fd600078ac0ff */
[----:B------:R0:W-:Y:S02]  /*13780*/  @!P0 LDGSTS.E.BYPASS.LTC128B.128 [R25+0x34400], desc[UR44][R2.64+0x380], P6 ;  /* 0x3440038002198fae */ /* 0x0001e4000b101d6c */
[----:B0-----:R-:W-:Y:S05]  /*13790*/  WARPSYNC.COLLECTIVE R15, `(.L_x_1148) ;  /* 0x000000000f087348 */ /* 0x001fea0003c00000 */
[----:B------:R1:W2:Y:S02]  /*137a0*/  SHFL.IDX P6, R14, R13, R12, R11 ;  /* 0x0000000c0d0e7389 */ /* 0x0002a400000c000b */
[----:B012---:R-:W-:Y:S01]  /*137b0*/  ENDCOLLECTIVE ;  /* 0x000000000000791b */ /* 0x007fe20003800000 */
.L_x_1148:
[----:B------:R-:W-:Y:S02]  /*137c0*/  IMAD.MOV.U32 R13, RZ, RZ, R0 ;  /* 0x000000ffff0d7224 */ /* 0x000fe400078e0000 */
[----:B------:R-:W-:-:S07]  /*137d0*/  IMAD.MOV.U32 R7, RZ, RZ, R14 ;  /* 0x000000ffff077224 */ /* 0x000fce00078e000e */
[----:B------:R-:W-:Y:S05]  /*137e0*/  WARPSYNC.COLLECTIVE R15, `(.L_x_1149) ;  /* 0x000000000f087348 */ /* 0x000fea0003c00000 */
[----:B------:R0:W1:Y:S02]  /*137f0*/  SHFL.IDX P6, R14, R13, R12, R11 ;  /* 0x0000000c0d0e7389 */ /* 0x00006400000c000b */
[----:B01----:R-:W-:Y:S01]  /*13800*/  ENDCOLLECTIVE ;  /* 0x000000000000791b */ /* 0x003fe20003800000 */
.L_x_1149:
[----:B------:R-:W-:Y:S02]  /*13810*/  IMAD.MOV.U32 R13, RZ, RZ, R6 ;  /* 0x000000ffff0d7224 */ /* 0x000fe400078e0006 */
[----:B------:R-:W-:Y:S01]  /*13820*/  IMAD.MOV.U32 R12, RZ, RZ, 0x2 ;  /* 0x00000002ff0c7424 */ /* 0x000fe200078e00ff */
        /* <DEDUP_REMOVED lines=8> */
[----:B------:R-:W-:-:S11]  /*138b0*/  LOP3.LUT P6, RZ, R22, 0x40000, RZ, 0xc0, !PT ;  /* 0x0004000016ff7812 */ /* 0x000fd600078cc0ff */
[----:B------:R-:W-:Y:S01]  /*138c0*/  @!PT LDS RZ, [RZ] ;  /* 0x00000000fffff984 */ /* 0x000fe20000000800 */
[----:B------:R-:W-:Y:S01]  /*138d0*/  @!PT LDS RZ, [RZ] ;  /* 0x00000000fffff984 */ /* 0x000fe20000000800 */
[----:B------:R-:W-:Y:S01]  /*138e0*/  @!PT LDS RZ, [RZ] ;  /* 0x00000000fffff984 */ /* 0x000fe20000000800 */
[----:B------:R0:W-:Y:S01]  /*138f0*/  @!P0 LDGSTS.E.BYPASS.LTC128B.128 [R25+0x26c00], desc[UR44][R2.64], !P5 ;  /* 0x26c0000002198fae */ /* 0x0001e2000e901d6c */
[C---:B------:R-:W-:Y:S02]  /*13900*/  LOP3.LUT P5, RZ, R22.reuse, 0x4000000, RZ, 0xc0, !PT ;  /* 0x0400000016ff7812 */ /* 0x040fe400078ac0ff */
[----:B------:R-:W-:-:S11]  /*13910*/  LOP3.LUT R22, R22, 0xff7fffff, RZ, 0xc0, !PT ;  /* 0xff7fffff16167812 */ /* 0x000fd600078ec0ff */
        /* <DEDUP_REMOVED lines=8> */
[----:B------:R0:W-:Y:S03]  /*139a0*/  @!P0 LDGSTS.E.BYPASS.LTC128B.128 [R25+0x30c00], desc[UR44][R2.64+0x280], !P1 ;  /* 0x30c0028002198fae */ /* 0x0001e6000c901d6c */
[C---:B------:R-:W-:Y:S01]  /*139b0*/  LOP3.LUT P5, RZ, R22.reuse, 0x40, RZ, 0xc0, !PT ;  /* 0x0000004016ff7812 */ /* 0x040fe200078ac0ff */
[----:B------:R0:W-:Y:S01]  /*139c0*/  @!P0 LDGSTS.E.BYPASS.LTC128B.128 [R25+0x32c00], desc[UR44][R2.64+0x300], P6 ;  /* 0x32c0030002198fae */ /* 0x0001e2000b101d6c */
[----:B------:R-:W-:-:S13]  /*139d0*/  LOP3.LUT P6, RZ, R22, 0x2000000, RZ, 0xc0, !PT ;  /* 0x0200000016ff7812 */ /* 0x000fda00078cc0ff */
[----:B------:R0:W-:Y:S02]  /*139e0*/  @!P0 LDGSTS.E.BYPASS.LTC128B.128 [R25+0x34c00], desc[UR44][R2.64+0x380], P6 ;  /* 0x34c0038002198fae */ /* 0x0001e4000b101d6c */
[----:B0-----:R-:W-:Y:S05]  /*139f0*/  WARPSYNC.COLLECTIVE R15, `(.L_x_1150) ;  /* 0x000000000f087348 */ /* 0x001fea0003c00000 */
[----:B------:R1:W2:Y:S02]  /*13a00*/  SHFL.IDX P6, R14, R13, R12, R11 ;  /* 0x0000000c0d0e7389 */ /* 0x0002a400000c000b */
[----:B012---:R-:W-:Y:S01]  /*13a10*/  ENDCOLLECTIVE ;  /* 0x000000000000791b */ /* 0x007fe20003800000 */
.L_x_1150:
[----:B------:R-:W-:Y:S02]  /*13a20*/  IMAD.MOV.U32 R13, RZ, RZ, R0 ;  /* 0x000000ffff0d7224 */ /* 0x000fe400078e0000 */
[----:B------:R-:W-:-:S07]  /*13a30*/  IMAD.MOV.U32 R7, RZ, RZ, R14 ;  /* 0x000000ffff077224 */ /* 0x000fce00078e000e */
[----:B------:R-:W-:Y:S05]  /*13a40*/  WARPSYNC.COLLECTIVE R15, `(.L_x_1151) ;  /* 0x000000000f087348 */ /* 0x000fea0003c00000 */
[----:B------:R0:W1:Y:S02]  /*13a50*/  SHFL.IDX P6, R14, R13, R12, R11 ;  /* 0x0000000c0d0e7389 */ /* 0x00006400000c000b */
[----:B01----:R-:W-:Y:S01]  /*13a60*/  ENDCOLLECTIVE ;  /* 0x000000000000791b */ /* 0x003fe20003800000 */
.L_x_1151:
        /* <DEDUP_REMOVED lines=15> */
[----:B------:R-:W-:-:S13]  /*13b60*/  LOP3.LUT P5, RZ, R22, 0x800000, RZ, 0xc0, !PT ;  /* 0x0080000016ff7812 */ /* 0x000fda00078ac0ff */
[----:B------:R0:W-:Y:S04]  /*13b70*/  @!P0 LDGSTS.E.BYPASS.LTC128B.128 [R25+0x29400], desc[UR44][R2.64+0x80], !P5 ;  /* 0x2940008002198fae */ /* 0x0001e8000e901d6c */
[----:B------:R0:W-:Y:S04]  /*13b80*/  @!P0 LDGSTS.E.BYPASS.LTC128B.128 [R25+0x2b400], desc[UR44][R2.64+0x100], !P4 ;  /* 0x2b40010002198fae */ /* 0x0001e8000e101d6c */
[----:B------:R0:W-:Y:S04]  /*13b90*/  @!P0 LDGSTS.E.BYPASS.LTC128B.128 [R25+0x2d400], desc[UR44][R2.64+0x180], !P3 ;  /* 0x2d40018002198fae */ /* 0x0001e8000d901d6c */
[----:B------:R0:W-:Y:S04]  /*13ba0*/  @!P0 LDGSTS.E.BYPASS.LTC128B.128 [R25+0x2f400], desc[UR44][R2.64+0x200], !P2 ;  /* 0x2f40020002198fae */ /* 0x0001e8000d101d6c */
[----:B------:R0:W-:Y:S04]  /*13bb0*/  @!P0 LDGSTS.E.BYPASS.LTC128B.128 [R25+0x31400], desc[UR44][R2.64+0x280], !P1 ;  /* 0x3140028002198fae */ /* 0x0001e8000c901d6c */
[----:B------:R0:W-:Y:S01]  /*13bc0*/  @!P0 LDGSTS.E.BYPASS.LTC128B.128 [R25+0x33400], desc[UR44][R2.64+0x300], P6 ;  /* 0x3340030002198fae */ /* 0x0001e2000b101d6c */
[----:B------:R-:W-:-:S13]  /*13bd0*/  LOP3.LUT P6, RZ, R22, 0x400000, RZ, 0xc0, !PT ;  /* 0x0040000016ff7812 */ /* 0x000fda00078cc0ff */
[----:B------:R0:W-:Y:S02]  /*13be0*/  @!P0 LDGSTS.E.BYPASS.LTC128B.128 [R25+0x35400], desc[UR44][R2.64+0x380], P6 ;  /* 0x3540038002198fae */ /* 0x0001e4000b101d6c */
[----:B0-----:R-:W-:Y:S05]  /*13bf0*/  WARPSYNC.COLLECTIVE R15, `(.L_x_1152) ;  /* 0x000000000f087348 */ /* 0x001fea0003c00000 */
[----:B------:R1:W2:Y:S02]  /*13c00*/  SHFL.IDX P6, R14, R13, R12, R11 ;  /* 0x0000000c0d0e7389 */ /* 0x0002a400000c000b */
[----:B012---:R-:W-:Y:S01]  /*13c10*/  ENDCOLLECTIVE ;  /* 0x000000000000791b */ /* 0x007fe20003800000 */
.L_x_1152:
[----:B------:R-:W-:Y:S02]  /*13c20*/  IMAD.MOV.U32 R13, RZ, RZ, R0 ;  /* 0x000000ffff0d7224 */ /* 0x000fe400078e0000 */
[----:B------:R-:W-:-:S07]  /*13c30*/  IMAD.MOV.U32 R6, RZ, RZ, R14 ;  /* 0x000000ffff067224 */ /* 0x000fce00078e000e */
[----:B------:R-:W-:Y:S05]  /*13c40*/  WARPSYNC.COLLECTIVE R15, `(.L_x_1153) ;  /* 0x000000000f087348 */ /* 0x000fea0003c00000 */
[----:B------:R0:W1:Y:S02]  /*13c50*/  SHFL.IDX P6, R14, R13, R12, R11 ;  /* 0x0000000c0d0e7389 */ /* 0x00006400000c000b */
[----:B01----:R-:W-:Y:S01]  /*13c60*/  ENDCOLLECTIVE ;  /* 0x000000000000791b */ /* 0x003fe20003800000 */
.L_x_1153:
[----:B------:R-:W-:Y:S01]  /*13c70*/  IMAD.MOV.U32 R0, RZ, RZ, R14 ;  /* 0x000000ffff007224 */ /* 0x000fe200078e000e */
[----:B------:R-:W-:Y:S06]  /*13c80*/  BRA `(.L_x_1154) ;  /* 0xffffffb800d87947 */ /* 0x000fec000383ffff */
.L_x_1069:
[----:B0-----:R0:W1:Y:S02]  /*13c90*/  SYNCS.PHASECHK.TRANS64.TRYWAIT P0, [R23+URZ+0x38820], R0 ;  /* 0x03882000170075a7 */ /* 0x001064000800017f */
[----:B-1----:R-:W-:Y:S05]  /*13ca0*/  @!P0 NANOSLEEP.SYNCS 0x989680 ;  /* 0x009896800000895d */ /* 0x002fea0003900000 */
[----:B------:R-:W1:Y:S02]  /*13cb0*/  @!P0 SYNCS.PHASECHK.TRANS64 P0, [R23+URZ+0x38820], R0 ;  /* 0x03882000170085a7 */ /* 0x000e64000800007f */
[----:B-1----:R-:W-:Y:S05]  /*13cc0*/  @!P0 BRA `(.L_x_1069) ;  /* 0xfffffffc00f08947 */ /* 0x002fea000383ffff */
[----:B------:R-:W-:Y:S05]  /*13cd0*/  BRA `(.L_x_1155) ;  /* 0xffffffbc00747947 */ /* 0x000fea000383ffff */
.L_x_1072:
[----:B0-----:R0:W1:Y:S02]  /*13ce0*/  SYNCS.PHASECHK.TRANS64.TRYWAIT P0, [R30+URZ+0x38860], R0 ;  /* 0x038860001e0075a7 */ /* 0x001064000800017f */
[----:B-1----:R-:W-:Y:S05]  /*13cf0*/  @!P0 NANOSLEEP.SYNCS 0x989680 ;  /* 0x009896800000895d */ /* 0x002fea0003900000 */
[----:B------:R-:W1:Y:S02]  /*13d00*/  @!P0 SYNCS.PHASECHK.TRANS64 P0, [R30+URZ+0x38860], R0 ;  /* 0x038860001e0085a7 */ /* 0x000e64000800007f */
[----:B-1----:R-:W-:Y:S05]  /*13d10*/  @!P0 BRA `(.L_x_1072) ;  /* 0xfffffffc00f08947 */ /* 0x002fea000383ffff */
[----:B------:R-:W-:Y:S05]  /*13d20*/  BRA `(.L_x_1156) ;  /* 0xffffffbc00847947 */ /* 0x000fea000383ffff */
.L_x_1073:
[----:B------:R-:W-:Y:S01]  /*13d30*/  BSSY B0, `(.L_x_1157) ;  /* 0x0000008000007945 */ /* 0x000fe20003800000 */
[----:B------:R-:W-:Y:S01]  /*13d40*/  IMAD.MOV.U32 R13, RZ, RZ, R6 ;  /* 0x000000ffff0d7224 */ /* 0x000fe200078e0006 */
[----:B------:R-:W-:Y:S01]  /*13d50*/  MOV R12, RZ ;  /* 0x000000ff000c7202 */ /* 0x000fe20000000f00 */
[----:B------:R-:W-:Y:S02]  /*13d60*/  IMAD.MOV.U32 R11, RZ, RZ, 0x181f ;  /* 0x0000181fff0b7424 */ /* 0x000fe400078e00ff */
[----:B------:R-:W-:-:S07]  /*13d70*/  IMAD.MOV.U32 R15, RZ, RZ, -0x1 ;  /* 0xffffffffff0f7424 */ /* 0x000fce00078e00ff */
[----:B------:R-:W-:Y:S05]  /*13d80*/  WARPSYNC.COLLECTIVE R15, `(.L_x_1158) ;  /* 0x000000000f087348 */ /* 0x000fea0003c00000 */
[----:B------:R0:W1:Y:S02]  /*13d90*/  SHFL.IDX P6, R14, R13, R12, R11 ;  /* 0x0000000c0d0e7389 */ /* 0x00006400000c000b */
[----:B01----:R-:W-:Y:S01]  /*13da0*/  ENDCOLLECTIVE ;  /* 0x000000000000791b */ /* 0x003fe20003800000 */
.L_x_1158:
[----:B------:R-:W-:Y:S05]  /*13db0*/  BSYNC B0 ;  /* 0x0000000000007941 */ /* 0x000fea0003800000 */
.L_x_1157:
[----:B------:R-:W0:Y:S01]  /*13dc0*/  S2R R7, SR_TID.X ;  /* 0x0000000000077919 */ /* 0x000e220000002100 */
[----:B------:R-:W-:Y:S01]  /*13dd0*/  IMAD.MOV.U32 R13, RZ, RZ, R4 ;  /* 0x000000ffff0d7224 */ /* 0x000fe200078e0004 */
[C---:B------:R-:W-:Y:S01]  /*13de0*/  LOP3.LUT P5, RZ, R31.reuse, 0x2, RZ, 0xc0, !PT ;  /* 0x000000021fff7812 */ /* 0x040fe200078ac0ff */
[----:B------:R-:W-:Y:S01]  /*13df0*/  IMAD.MOV.U32 R12, RZ, RZ, RZ ;  /* 0x000000ffff0c7224 */ /* 0x000fe200078e00ff */
[C---:B------:R-:W-:Y:S01]  /*13e00*/  LOP3.LUT P4, RZ, R31.reuse, 0x4, RZ, 0xc0, !PT ;  /* 0x000000041fff7812 */ /* 0x040fe2000788c0ff */
[----:B------:R-:W-:Y:S01]  /*13e10*/  IMAD.MOV.U32 R11, RZ, RZ, 0x181f ;  /* 0x0000181fff0b7424 */ /* 0x000fe200078e00ff */
[C---:B------:R-:W-:Y:S01]  /*13e20*/  LOP3.LUT P3, RZ, R31.reuse, 0x8, RZ, 0xc0, !PT ;  /* 0x000000081fff7812 */ /* 0x040fe2000786c0ff */
[----:B------:R-:W-:Y:S01]  /*13e30*/  IMAD.MOV.U32 R15, RZ, RZ, -0x1 ;  /* 0xffffffffff0f7424 */ /* 0x000fe200078e00ff */
[----:B------:R-:W-:Y:S01]  /*13e40*/  LOP3.LUT P2, RZ, R31, 0x10, RZ, 0xc0, !PT ;  /* 0x000000101fff7812 */ /* 0x000fe2000784c0ff */
[----:B------:R-:W-:Y:S01]  /*13e50*/  IMAD.MOV.U32 R3, RZ, RZ, R14 ;  /* 0x000000ffff037224 */ /* 0x000fe200078e000e */
[----:B------:R-:W-:Y:S01]  /*13e60*/  LOP3.LUT R22, R22, 0xffffffbf, RZ, 0xc0, !PT ;  /* 0xffffffbf16167812 */ /* 0x000fe200078ec0ff */
[----:B------:R-:W-:-:S10]  /*13e70*/  IMAD R5, R5, 0x2, R23 ;  /* 0x0000000205057824 */ /* 0x000fd400078e0217 */
[----:B0-----:R-:W-:Y:S05]  /*13e80*/  WARPSYNC.COLLECTIVE R15, `(.L_x_1159) ;  /* 0x000000000f087348 */ /* 0x001fea0003c00000 */
[----:B------:R1:W2:Y:S02]  /*13e90*/  SHFL.IDX P6, R14, R13, R12, R11 ;  /* 0x0000000c0d0e7389 */ /* 0x0002a400000c000b */
[----:B012---:R-:W-:Y:S01]  /*13ea0*/  ENDCOLLECTIVE ;  /* 0x000000000000791b */ /* 0x007fe20003800000 */
.L_x_1159:
[----:B------:R-:W-:Y:S02]  /*13eb0*/  IMAD.MOV.U32 R13, RZ, RZ, R6 ;  /* 0x000000ffff0d7224 */ /* 0x000fe400078e0006 */
[----:B------:R-:W-:Y:S02]  /*13ec0*/  IMAD.MOV.U32 R12, RZ, RZ, 0x1 ;  /* 0x00000001ff0c7424 */ /* 0x000fe400078e00ff */
[----:B------:R-:W-:Y:S02]  /*13ed0*/  IMAD.SHL.U32 R7, R7, 0x8, RZ ;  /* 0x0000000807077824 */ /* 0x000fe400078e00ff */
[----:B------:R-:W-:-:S03]  /*13ee0*/  IMAD.MOV.U32 R2, RZ, RZ, R14 ;  /* 0x000000ffff027224 */ /* 0x000fc600078e000e */
[----:B------:R-:W-:-:S05]  /*13ef0*/  LOP3.LUT R7, R7, 0x38, RZ, 0xc0, !PT ;  /* 0x0000003807077812 */ /* 0x000fca00078ec0ff */
[----:B------:R-:W-:Y:S01]  /*13f00*/  IMAD.SHL.U32 R0, R7, 0x2, RZ ;  /* 0x0000000207007824 */ /* 0x000fe200078e00ff */
[----:B------:R-:W-:-:S04]  /*13f10*/  LOP3.LUT R7, R31, 0x1, RZ, 0xc0, !PT ;  /* 0x000000011f077812 */ /* 0x000fc800078ec0ff */
[----:B------:R-:W-:Y:S02]  /*13f20*/  IADD3 R2, P0, R2, R0, RZ ;  /* 0x0000000002027210 */ /* 0x000fe40007f1e0ff */
[----:B------:R-:W-:Y:S02]  /*13f30*/  ISETP.NE.U32.AND P1, PT, R7, 0x1, PT ;  /* 0x000000010700780c */ /* 0x000fe40003f25070 */
[----:B------:R-:W-:Y:S01]  /*13f40*/  PRMT R7, R31, 0x8880, RZ ;  /* 0x000088801f077816 */ /* 0x000fe200000000ff */
        /* <DEDUP_REMOVED lines=8> */
[----:B------:R-:W-:Y:S02]  /*13fd0*/  ISETP.LT.OR P0, PT, R27, 0x1, !P5 ;  /* 0x000000011b00780c */ /* 0x000fe40006f01670 */
[----:B------:R-:W-:-:S11]  /*13fe0*/  LOP3.LUT R22, R22, 0xffffff7f, RZ, 0xc0, !PT ;  /* 0xffffff7f16167812 */ /* 0x000fd600078ec0ff */
        /* <DEDUP_REMOVED lines=10> */
[----:B------:R-:W-:-:S13]  /*14090*/  ISETP.LT.OR P6, PT, R27, 0x1, !P0 ;  /* 0x000000011b00780c */ /* 0x000fda00047c1670 */
[----:B------:R0:W-:Y:S01]  /*140a0*/  LDGSTS.E.BYPASS.LTC128B.128 [R5+0xc400], desc[UR44][R2.64+0x300], !P6 ;  /* 0x0c40030002057fae */ /* 0x0001e2000f101d6c */
[----:B------:R-:W-:-:S13]  /*140b0*/  ISETP.GT.AND P6, PT, R7, -0x1, PT ;  /* 0xffffffff0700780c */ /* 0x000fda0003fc4270 */
[----:B------:R-:W-:Y:S02]  /*140c0*/  @P6 LOP3.LUT R22, R22, 0x80, RZ, 0xfc, !PT ;  /* 0x0000008016166812 */ /* 0x000fe400078efcff */
[----:B------:R-:W-:-:S13]  /*140d0*/  ISETP.LT.OR P6, PT, R27, 0x1, P6 ;  /* 0x000000011b00780c */ /* 0x000fda00037c1670 */
[----:B------:R0:W-:Y:S02]  /*140e0*/  LDGSTS.E.BYPASS.LTC128B.128 [R5+0xe400], desc[UR44][R2.64+0x380], !P6 ;  /* 0x0e40038002057fae */ /* 0x0001e4000f101d6c */
[----:B0-----:R-:W-:Y:S05]  /*140f0*/  WARPSYNC.COLLECTIVE R15, `(.L_x_1160) ;  /* 0x000000000f087348 */ /* 0x001fea0003c00000 */
[----:B------:R1:W2:Y:S02]  /*14100*/  SHFL.IDX P6, R14, R13, R12, R11 ;  /* 0x0000000c0d0e7389 */ /* 0x0002a400000c000b */
[----:B012---:R-:W-:Y:S01]  /*14110*/  ENDCOLLECTIVE ;  /* 0x000000000000791b */ /* 0x007fe20003800000 */
.L_x_1160:
[----:B------:R-:W-:Y:S02]  /*14120*/  IMAD.MOV.U32 R13, RZ, RZ, R4 ;  /* 0x000000ffff0d7224 */ /* 0x000fe400078e0004 */
[----:B------:R-:W-:-:S07]  /*14130*/  IMAD.MOV.U32 R3, RZ, RZ, R14 ;  /* 0x000000ffff037224 */ /* 0x000fce00078e000e */
[----:B------:R-:W-:Y:S05]  /*14140*/  WARPSYNC.COLLECTIVE R15, `(.L_x_1161) ;  /* 0x000000000f087348 */ /* 0x000fea0003c00000 */
[----:B------:R0:W1:Y:S02]  /*14150*/  SHFL.IDX P6, R14, R13, R12, R11 ;  /* 0x0000000c0d0e7389 */ /* 0x00006400000c000b */
[----:B01----:R-:W-:Y:S01]  /*14160*/  ENDCOLLECTIVE ;  /* 0x000000000000791b */ /* 0x003fe20003800000 */
.L_x_1161:
[----:B------:R-:W-:Y:S02]  /*14170*/  IMAD.MOV.U32 R13, RZ, RZ, R6 ;  /* 0x000000ffff0d7224 */ /* 0x000fe400078e0006 */
[----:B------:R-:W-:Y:S01]  /*14180*/  IMAD.MOV.U32 R12, RZ, RZ, 0x2 ;  /* 0x00000002ff0c7424 */ /* 0x000fe200078e00ff */
[----:B------:R-:W-:-:S04]  /*14190*/  MOV R2, R14 ;  /* 0x0000000e00027202 */ /* 0x000fc80000000f00 */
        /* <DEDUP_REMOVED lines=26> */
.L_x_1162:
[----:B------:R-:W-:Y:S02]  /*14340*/  IMAD.MOV.U32 R13, RZ, RZ, R4 ;  /* 0x000000ffff0d7224 */ /* 0x000fe400078e0004 */
[----:B------:R-:W-:-:S07]  /*14350*/  IMAD.MOV.U32 R7, RZ, RZ, R14 ;  /* 0x000000ffff077224 */ /* 0x000fce00078e000e */
[----:B------:R-:W-:Y:S05]  /*14360*/  WARPSYNC.COLLECTIVE R15, `(.L_x_1163) ;  /* 0x000000000f087348 */ /* 0x000fea0003c00000 */
[----:B------:R0:W1:Y:S02]  /*14370*/  SHFL.IDX P6, R14, R13, R12, R11 ;  /* 0x0000000c0d0e7389 */ /* 0x00006400000c000b */
[----:B01----:R-:W-:Y:S01]  /*14380*/  ENDCOLLECTIVE ;  /* 0x000000000000791b */ /* 0x003fe20003800000 */
.L_x_1163:
        /* <DEDUP_REMOVED lines=29> */
.L_x_1164:
[----:B------:R-:W-:Y:S02]  /*14560*/  IMAD.MOV.U32 R13, RZ, RZ, R4 ;  /* 0x000000ffff0d7224 */ /* 0x000fe400078e0004 */
[----:B------:R-:W-:-:S07]  /*14570*/  IMAD.MOV.U32 R6, RZ, RZ, R14 ;  /* 0x000000ffff067224 */ /* 0x000fce00078e000e */
[----:B------:R-:W-:Y:S05]  /*14580*/  WARPSYNC.COLLECTIVE R15, `(.L_x_1165) ;  /* 0x000000000f087348 */ /* 0x000fea0003c00000 */
[----:B------:R0:W1:Y:S02]  /*14590*/  SHFL.IDX P6, R14, R13, R12, R11 ;  /* 0x0000000c0d0e7389 */ /* 0x00006400000c000b */
[----:B01----:R-:W-:Y:S01]  /*145a0*/  ENDCOLLECTIVE ;  /* 0x000000000000791b */ /* 0x003fe20003800000 */
.L_x_1165:
[----:B------:R-:W-:Y:S01]  /*145b0*/  IMAD.MOV.U32 R2, RZ, RZ, R14 ;  /* 0x000000ffff027224 */ /* 0x000fe200078e000e */
[----:B------:R-:W-:Y:S06]  /*145c0*/  BRA `(.L_x_1166) ;  /* 0xffffffbc00187947 */ /* 0x000fec000383ffff */
.L_x_1080:
[----:B0-----:R0:W1:Y:S02]  /*145d0*/  SYNCS.PHASECHK.TRANS64.TRYWAIT P0, [R6+URZ+0x38840], R17 ;  /* 0x03884011060075a7 */ /* 0x001064000800017f */
[----:B-1----:R-:W-:Y:S05]  /*145e0*/  @!P0 NANOSLEEP.SYNCS 0x989680 ;  /* 0x009896800000895d */ /* 0x002fea0003900000 */
[----:B------:R-:W1:Y:S02]  /*145f0*/  @!P0 SYNCS.PHASECHK.TRANS64 P0, [R6+URZ+0x38840], R17 ;  /* 0x03884011060085a7 */ /* 0x000e64000800007f */
[----:B-1----:R-:W-:Y:S05]  /*14600*/  @!P0 BRA `(.L_x_1080) ;  /* 0xfffffffc00f08947 */ /* 0x002fea000383ffff */
[----:B------:R-:W-:Y:S05]  /*14610*/  BRA `(.L_x_1167) ;  /* 0xffffffc000b07947 */ /* 0x000fea000383ffff */
.L_x_1081:
        /* <DEDUP_REMOVED lines=8> */
.L_x_1169:
[----:B------:R-:W-:Y:S05]  /*146a0*/  BSYNC B1 ;  /* 0x0000000000017941 */ /* 0x000fea0003800000 */
.L_x_1168:
[----:B------:R-:W-:Y:S01]  /*146b0*/  IMAD.MOV.U32 R13, RZ, RZ, R20 ;  /* 0x000000ffff0d7224 */ /* 0x000fe200078e0014 */
[----:B------:R-:W-:Y:S01]  /*146c0*/  MOV R3, R14 ;  /* 0x0000000e00037202 */ /* 0x000fe20000000f00 */
[----:B------:R-:W-:Y:S02]  /*146d0*/  IMAD.MOV.U32 R12, RZ, RZ, RZ ;  /* 0x000000ffff0c7224 */ /* 0x000fe400078e00ff */
[----:B------:R-:W-:Y:S02]  /*146e0*/  IMAD.MOV.U32 R11, RZ, RZ, 0x181f ;  /* 0x0000181fff0b7424 */ /* 0x000fe400078e00ff */
[----:B------:R-:W-:Y:S02]  /*146f0*/  IMAD.MOV.U32 R15, RZ, RZ, -0x1 ;  /* 0xffffffffff0f7424 */ /* 0x000fe400078e00ff */
[----:B------:R-:W-:-:S07]  /*14700*/  IMAD R21, R8, 0x2, R23 ;  /* 0x0000000208157824 */ /* 0x000fce00078e0217 */
[----:B------:R-:W-:Y:S05]  /*14710*/  WARPSYNC.COLLECTIVE R15, `(.L_x_1170) ;  /* 0x000000000f087348 */ /* 0x000fea0003c00000 */
[----:B------:R0:W1:Y:S02]  /*14720*/  SHFL.IDX P6, R14, R13, R12, R11 ;  /* 0x0000000c0d0e7389 */ /* 0x00006400000c000b */
[----:B01----:R-:W-:Y:S01]  /*14730*/  ENDCOLLECTIVE ;  /* 0x000000000000791b */ /* 0x003fe20003800000 */
.L_x_1170:
[----:B------:R-:W-:Y:S02]  /*14740*/  IMAD.MOV.U32 R13, RZ, RZ, R27 ;  /* 0x000000ffff0d7224 */ /* 0x000fe400078e001b */
[----:B------:R-:W-:Y:S02]  /*14750*/  IMAD.MOV.U32 R12, RZ, RZ, 0x1 ;  /* 0x00000001ff0c7424 */ /* 0x000fe400078e00ff */
[----:B------:R-:W-:-:S07]  /*14760*/  IMAD.MOV.U32 R2, RZ, RZ, R14 ;  /* 0x000000ffff027224 */ /* 0x000fce00078e000e */
[----:B------:R-:W-:Y:S05]  /*14770*/  WARPSYNC.COLLECTIVE R15, `(.L_x_1171) ;  /* 0x000000000f087348 */ /* 0x000fea0003c00000 */
[----:B------:R0:W1:Y:S02]  /*14780*/  SHFL.IDX P6, R14, R13, R12, R11 ;  /* 0x0000000c0d0e7389 */ /* 0x00006400000c000b */
[----:B01----:R-:W-:Y:S01]  /*14790*/  ENDCOLLECTIVE ;  /* 0x000000000000791b */ /* 0x003fe20003800000 */
.L_x_1171:
        /* <DEDUP_REMOVED lines=11> */
.L_x_1172:
[----:B------:R-:W-:Y:S02]  /*14850*/  IMAD.MOV.U32 R13, RZ, RZ, R27 ;  /* 0x000000ffff0d7224 */ /* 0x000fe400078e001b */
[----:B------:R-:W-:Y:S02]  /*14860*/  IMAD.MOV.U32 R12, RZ, RZ, 0x2 ;  /* 0x00000002ff0c7424 */ /* 0x000fe400078e00ff */
[----:B------:R-:W-:-:S07]  /*14870*/  IMAD.MOV.U32 R2, RZ, RZ, R14 ;  /* 0x000000ffff027224 */ /* 0x000fce00078e000e */
[----:B------:R-:W-:Y:S05]  /*14880*/  WARPSYNC.COLLECTIVE R15, `(.L_x_1173) ;  /* 0x000000000f087348 */ /* 0x000fea0003c00000 */
[----:B------:R0:W1:Y:S02]  /*14890*/  SHFL.IDX P6, R14, R13, R12, R11 ;  /* 0x0000000c0d0e7389 */ /* 0x00006400000c000b */
[----:B01----:R-:W-:Y:S01]  /*148a0*/  ENDCOLLECTIVE ;  /* 0x000000000000791b */ /* 0x003fe20003800000 */
.L_x_1173:
        /* <DEDUP_REMOVED lines=11> */
.L_x_1174:
[----:B------:R-:W-:Y:S02]  /*14960*/  IMAD.MOV.U32 R13, RZ, RZ, R27 ;  /* 0x000000ffff0d7224 */ /* 0x000fe400078e001b */
[----:B------:R-:W-:Y:S02]  /*14970*/  IMAD.MOV.U32 R12, RZ, RZ, 0x3 ;  /* 0x00000003ff0c7424 */ /* 0x000fe400078e00ff */
[----:B------:R-:W-:-:S07]  /*14980*/  IMAD.MOV.U32 R2, RZ, RZ, R14 ;  /* 0x000000ffff027224 */ /* 0x000fce00078e000e */
[----:B------:R-:W-:Y:S05]  /*14990*/  WARPSYNC.COLLECTIVE R15, `(.L_x_1175) ;  /* 0x000000000f087348 */ /* 0x000fea0003c00000 */
[----:B------:R0:W1:Y:S02]  /*149a0*/  SHFL.IDX P6, R14, R13, R12, R11 ;  /* 0x0000000c0d0e7389 */ /* 0x00006400000c000b */
[----:B01----:R-:W-:Y:S01]  /*149b0*/  ENDCOLLECTIVE ;  /* 0x000000000000791b */ /* 0x003fe20003800000 */
.L_x_1175:
        /* <DEDUP_REMOVED lines=11> */
.L_x_1176:
[----:B------:R-:W-:Y:S01]  /*14a70*/  IMAD.MOV.U32 R2, RZ, RZ, R14 ;  /* 0x000000ffff027224 */ /* 0x000fe200078e000e */
[----:B------:R-:W-:Y:S06]  /*14a80*/  BRA `(.L_x_1177) ;  /* 0xffffffc000407947 */ /* 0x000fec000383ffff */
.L_x_1086:
[----:B---3--:R3:W4:Y:S02]  /*14a90*/  SYNCS.PHASECHK.TRANS64.TRYWAIT P0, [R6+URZ+0x38860], R17 ;  /* 0x03886011060075a7 */ /* 0x008724000800017f */
[----:B----4-:R-:W-:Y:S05]  /*14aa0*/  @!P0 NANOSLEEP.SYNCS 0x989680 ;  /* 0x009896800000895d */ /* 0x010fea0003900000 */
[----:B------:R-:W4:Y:S02]  /*14ab0*/  @!P0 SYNCS.PHASECHK.TRANS64 P0, [R6+URZ+0x38860], R17 ;  /* 0x03886011060085a7 */ /* 0x000f24000800007f */
[----:B----4-:R-:W-:Y:S05]  /*14ac0*/  @!P0 BRA `(.L_x_1086) ;  /* 0xfffffffc00f08947 */ /* 0x010fea000383ffff */
[----:B------:R-:W-:Y:S05]  /*14ad0*/  BRA `(.L_x_1178) ;  /* 0xffffffc000907947 */ /* 0x000fea000383ffff */
.L_x_1087:
        /* <DEDUP_REMOVED lines=8> */
.L_x_1180:
[----:B------:R-:W-:Y:S05]  /*14b60*/  BSYNC B1 ;  /* 0x0000000000017941 */ /* 0x000fea0003800000 */
.L_x_1179:
        /* <DEDUP_REMOVED lines=13> */
.L_x_1181:
[C---:B------:R-:W-:Y:S01]  /*14c40*/  LOP3.LUT P3, RZ, R22.reuse, 0x10, RZ, 0xc0, !PT ;  /* 0x0000001016ff7812 */ /* 0x040fe2000786c0ff */
[----:B------:R-:W-:Y:S02]  /*14c50*/  IMAD.MOV.U32 R13, RZ, RZ, R10 ;  /* 0x000000ffff0d7224 */ /* 0x000fe400078e000a */
[----:B------:R-:W-:Y:S01]  /*14c60*/  IMAD.MOV.U32 R12, RZ, RZ, 0x1 ;  /* 0x00000001ff0c7424 */ /* 0x000fe200078e00ff */
[----:B------:R-:W-:Y:S02]  /*14c70*/  MOV R2, R14 ;  /* 0x0000000e00027202 */ /* 0x000fe40000000f00 */
[----:B------:R-:W-:Y:S02]  /*14c80*/  LOP3.LUT P6, RZ, R22, 0x400, RZ, 0xc0, !PT ;  /* 0x0000040016ff7812 */ /* 0x000fe400078cc0ff */
[----:B------:R-:W-:Y:S02]  /*14c90*/  IADD3 R2, P0, R2, R0, RZ ;  /* 0x0000000002027210 */ /* 0x000fe40007f1e0ff */
[----:B------:R-:W-:-:S03]  /*14ca0*/  LOP3.LUT R22, R22, 0xfeffffff, RZ, 0xc0, !PT ;  /* 0xfeffffff16167812 */ /* 0x000fc600078ec0ff */
[----:B------:R-:W-:Y:S01]  /*14cb0*/  IMAD.X R3, RZ, RZ, R3, P0 ;  /* 0x000000ffff037224 */ /* 0x000fe200000e0603 */
[----:B------:R-:W-:Y:S02]  /*14cc0*/  ISETP.NE.U32.AND P0, PT, R31, RZ, PT ;  /* 0x000000ff1f00720c */ /* 0x000fe40003f05070 */
[----:B------:R-:W-:-:S03]  /*14cd0*/  @P3 LOP3.LUT R22, R22, 0x1000000, RZ, 0xfc, !PT ;  /* 0x0100000016163812 */ /* 0x000fc600078efcff */
[----:B------:R-:W-:Y:S01]  /*14ce0*/  @!PT LDS RZ, [RZ] ;  /* 0x00000000fffff984 */ /* 0x000fe20000000800 */
[----:B------:R-:W-:Y:S01]  /*14cf0*/  @!PT LDS RZ, [RZ] ;  /* 0x00000000fffff984 */ /* 0x000fe20000000800 */
[----:B------:R-:W-:Y:S01]  /*14d00*/  @!PT LDS RZ, [RZ] ;  /* 0x00000000fffff984 */ /* 0x000fe20000000800 */
[----:B------:R0:W-:Y:S08]  /*14d10*/  LDGSTS.E.BYPASS.LTC128B.128 [R17+0x400], desc[UR44][R2.64], !P6 ;  /* 0x0040000002117fae */ /* 0x0001f0000f101d6c */
[----:B0-----:R-:W-:Y:S05]  /*14d20*/  WARPSYNC.COLLECTIVE R15, `(.L_x_1182) ;  /* 0x000000000f087348 */ /* 0x001fea0003c00000 */
[----:B------:R1:W2:Y:S02]  /*14d30*/  SHFL.IDX P6, R14, R13, R12, R11 ;  /* 0x0000000c0d0e7389 */ /* 0x0002a400000c000b */
[----:B012---:R-:W-:Y:S01]  /*14d40*/  ENDCOLLECTIVE ;  /* 0x000000000000791b */ /* 0x007fe20003800000 */
.L_x_1182:
        /* <DEDUP_REMOVED lines=16> */
.L_x_1183:
[----:B------:R-:W-:Y:S01]  /*14e50*/  @!PT LDS RZ, [RZ] ;  /* 0x00000000fffff984 */ /* 0x000fe20000000800 */
[----:B------:R-:W-:Y:S01]  /*14e60*/  @!PT LDS RZ, [RZ] ;  /* 0x00000000fffff984 */ /* 0x000fe20000000800 */
[----:B------:R-:W-:Y:S01]  /*14e70*/  @!PT LDS RZ, [RZ] ;  /* 0x00000000fffff984 */ /* 0x000fe20000000800 */
[----:B------:R0:W-:Y:S01]  /*14e80*/  LDGSTS.E.BYPASS.LTC128B.128 [R17+0xe400], desc[UR44][R2.64+0x380], P1 ;  /* 0x0e40038002117fae */ /* 0x0001e20008901d6c */
[----:B------:R-:W-:Y:S02]  /*14e90*/  IMAD.MOV.U32 R13, RZ, RZ, R10 ;  /* 0x000000ffff0d7224 */ /* 0x000fe400078e000a */
        /* <DEDUP_REMOVED lines=14> */
.L_x_1184:
        /* <DEDUP_REMOVED lines=14> */
.L_x_1185:
        /* <DEDUP_REMOVED lines=16> */
.L_x_1186:
        /* <DEDUP_REMOVED lines=14> */
.L_x_1187:
[----:B------:R-:W-:Y:S05]  /*15240*/  BRA `(.L_x_1188) ;  /* 0xffffffbc00fc7947 */ /* 0x000fea000383ffff */
.L_x_1095:
[----:B------:R-:W-:Y:S01]  /*15250*/  BSSY B0, `(.L_x_1189) ;  /* 0x0000008000007945 */ /* 0x000fe20003800000 */
[----:B------:R-:W-:Y:S01]  /*15260*/  MOV R13, R16 ;  /* 0x00000010000d7202 */ /* 0x000fe20000000f00 */
[----:B------:R-:W-:Y:S02]  /*15270*/  IMAD.MOV.U32 R12, RZ, RZ, RZ ;  /* 0x000000ffff0c7224 */ /* 0x000fe400078e00ff */
[----:B------:R-:W-:Y:S02]  /*15280*/  IMAD.MOV.U32 R11, RZ, RZ, 0x1f ;  /* 0x0000001fff0b7424 */ /* 0x000fe400078e00ff */
[----:B------:R-:W-:-:S07]  /*15290*/  IMAD.MOV.U32 R15, RZ, RZ, -0x1 ;  /* 0xffffffffff0f7424 */ /* 0x000fce00078e00ff */
[----:B-123--:R-:W-:Y:S05]  /*152a0*/  WARPSYNC.COLLECTIVE R15, `(.L_x_1190) ;  /* 0x000000000f087348 */ /* 0x00efea0003c00000 */
[----:B------:R0:W4:Y:S02]  /*152b0*/  SHFL.IDX P6, R14, R13, R12, R11 ;  /* 0x0000000c0d0e7389 */ /* 0x00012400000c000b */
[----:B01234-:R-:W-:Y:S01]  /*152c0*/  ENDCOLLECTIVE ;  /* 0x000000000000791b */ /* 0x01ffe20003800000 */
.L_x_1190:
[----:B------:R-:W-:Y:S05]  /*152d0*/  BSYNC B0 ;  /* 0x0000000000007941 */ /* 0x000fea0003800000 */
.L_x_1189:
[----:B------:R-:W-:Y:S02]  /*152e0*/  IMAD.MOV.U32 R13, RZ, RZ, R16 ;  /* 0x000000ffff0d7224 */ /* 0x000fe400078e0010 */
        /* <DEDUP_REMOVED lines=8> */
.L_x_1191:
[----:B------:R-:W-:Y:S02]  /*15370*/  ULDC UR4, c[0x0][0xd3c] ;  /* 0x00034f0000047ab9 */ /* 0x000fe40000000800 */
[----:B------:R-:W-:-:S13]  /*15380*/  ISETP.GE.OR P1, PT, R5, UR4, !P0 ;  /* 0x0000000405007c0c */ /* 0x000fda000c726670 */
[----:B------:R-:W0:Y:S01]  /*15390*/  @!P1 LDC.64 R2, c[0x0][0xd80] ;  /* 0x00036000ff029b82 */ /* 0x000e220000000a00 */
[----:B------:R-:W-:Y:S02]  /*153a0*/  IMAD.MOV.U32 R11, RZ, RZ, RZ ;  /* 0x000000ffff0b7224 */ /* 0x000fe400078e00ff */
        /* <DEDUP_REMOVED lines=14> */
.L_x_1192:
[----:B------:R-:W-:Y:S02]  /*15490*/  MOV R12, 0x2 ;  /* 0x00000002000c7802 */ /* 0x000fe40000000f00 */
[----:B------:R-:W-:-:S05]  /*154a0*/  SEL R6, R14, RZ, P1 ;  /* 0x000000ff0e067207 */ /* 0x000fca0000800000 */
[----:B------:R-:W-:-:S04]  /*154b0*/  IMAD.IADD R6, R5, 0x1, R6 ;  /* 0x0000000105067824 */ /* 0x000fc800078e0206 */
[----:B------:R-:W-:-:S07]  /*154c0*/  IMAD.MOV.U32 R13, RZ, RZ, R6 ;  /* 0x000000ffff0d7224 */ /* 0x000fce00078e0006 */
[----:B------:R-:W-:Y:S05]  /*154d0*/  WARPSYNC.COLLECTIVE R15, `(.L_x_1193) ;  /* 0x000000000f087348 */ /* 0x000fea0003c00000 */
[----:B------:R0:W1:Y:S02]  /*154e0*/  SHFL.UP P6, R14, R13, R12, R11 ;  /* 0x0400000c0d0e7389 */ /* 0x00006400000c000b */
[----:B01----:R-:W-:Y:S01]  /*154f0*/  ENDCOLLECTIVE ;  /* 0x000000000000791b */ /* 0x003fe20003800000 */
.L_x_1193:
[----:B------:R-:W-:Y:S01]  /*15500*/  IMAD.MOV.U32 R12, RZ, RZ, 0x4 ;  /* 0x00000004ff0c7424 */ /* 0x000fe200078e00ff */
[----:B------:R-:W-:-:S05]  /*15510*/  SEL R7, R14, RZ, P2 ;  /* 0x000000ff0e077207 */ /* 0x000fca0001000000 */
[----:B------:R-:W-:-:S04]  /*15520*/  IMAD.IADD R7, R6, 0x1, R7 ;  /* 0x0000000106077824 */ /* 0x000fc800078e0207 */
[----:B------:R-:W-:-:S07]  /*15530*/  IMAD.MOV.U32 R13, RZ, RZ, R7 ;  /* 0x000000ffff0d7224 */ /* 0x000fce00078e0007 */
[----:B------:R-:W-:Y:S05]  /*15540*/  WARPSYNC.COLLECTIVE R15, `(.L_x_1194) ;  /* 0x000000000f087348 */ /* 0x000fea0003c00000 */
[----:B------:R0:W1:Y:S02]  /*15550*/  SHFL.UP P6, R14, R13, R12, R11 ;  /* 0x0400000c0d0e7389 */ /* 0x00006400000c000b */
[----:B01----:R-:W-:Y:S01]  /*15560*/  ENDCOLLECTIVE ;  /* 0x000000000000791b */ /* 0x003fe20003800000 */
.L_x_1194:
[----:B------:R-:W-:Y:S01]  /*15570*/  IMAD.MOV.U32 R12, RZ, RZ, 0x8 ;  /* 0x00000008ff0c7424 */ /* 0x000fe200078e00ff */
[----:B------:R-:W-:-:S05]  /*15580*/  SEL R2, R14, RZ, P3 ;  /* 0x000000ff0e027207 */ /* 0x000fca0001800000 */
[----:B------:R-:W-:-:S04]  /*15590*/  IMAD.IADD R2, R7, 0x1, R2 ;  /* 0x0000000107027824 */ /* 0x000fc800078e0202 */
[----:B------:R-:W-:-:S07]  /*155a0*/  IMAD.MOV.U32 R13, RZ, RZ, R2 ;  /* 0x000000ffff0d7224 */ /* 0x000fce00078e0002 */
[----:B------:R-:W-:Y:S05]  /*155b0*/  WARPSYNC.COLLECTIVE R15, `(.L_x_1195) ;  /* 0x000000000f087348 */ /* 0x000fea0003c00000 */
[----:B------:R0:W1:Y:S02]  /*155c0*/  SHFL.UP P6, R14, R13, R12, R11 ;  /* 0x0400000c0d0e7389 */ /* 0x00006400000c000b */
[----:B01----:R-:W-:Y:S01]  /*155d0*/  ENDCOLLECTIVE ;  /* 0x000000000000791b */ /* 0x003fe20003800000 */
.L_x_1195:
[----:B------:R-:W-:Y:S01]  /*155e0*/  IMAD.MOV.U32 R12, RZ, RZ, 0x10 ;  /* 0x00000010ff0c7424 */ /* 0x000fe200078e00ff */
[----:B------:R-:W-:-:S05]  /*155f0*/  SEL R3, R14, RZ, P4 ;  /* 0x000000ff0e037207 */ /* 0x000fca0002000000 */
[----:B------:R-:W-:-:S04]  /*15600*/  IMAD.IADD R3, R2, 0x1, R3 ;  /* 0x0000000102037824 */ /* 0x000fc800078e0203 */
[----:B------:R-:W-:-:S07]  /*15610*/  IMAD.MOV.U32 R13, RZ, RZ, R3 ;  /* 0x000000ffff0d7224 */ /* 0x000fce00078e0003 */
[----:B------:R-:W-:Y:S05]  /*15620*/  WARPSYNC.COLLECTIVE R15, `(.L_x_1196) ;  /* 0x000000000f087348 */ /* 0x000fea0003c00000 */
[----:B------:R0:W1:Y:S02]  /*15630*/  SHFL.UP P6, R14, R13, R12, R11 ;  /* 0x0400000c0d0e7389 */ /* 0x00006400000c000b */
[----:B01----:R-:W-:Y:S01]  /*15640*/  ENDCOLLECTIVE ;  /* 0x000000000000791b */ /* 0x003fe20003800000 */
.L_x_1196:
        /* <DEDUP_REMOVED lines=8> */
.L_x_1197:
[----:B------:R-:W-:Y:S05]  /*156d0*/  BRA `(.L_x_1198) ;  /* 0xffffffc000907947 */ /* 0x000fea000383ffff */
.L_x_1100:
[----:B------:R-:W-:Y:S01]  /*156e0*/  BSSY B0, `(.L_x_1199) ;  /* 0x0000008000007945 */ /* 0x000fe20003800000 */
[----:B-----5:R-:W-:Y:S01]  /*156f0*/  IMAD.MOV.U32 R13, RZ, RZ, R5 ;  /* 0x000000ffff0d7224 */ /* 0x020fe200078e0005 */
[----:B------:R-:W-:Y:S01]  /*15700*/  MOV R15, 0xffffffff ;  /* 0xffffffff000f7802 */ /* 0x000fe20000000f00 */
[----:B------:R-:W-:Y:S02]  /*15710*/  IMAD.MOV.U32 R12, RZ, RZ, 0x1 ;  /* 0x00000001ff0c7424 */ /* 0x000fe400078e00ff */
[----:B------:R-:W-:-:S07]  /*15720*/  IMAD.MOV.U32 R11, RZ, RZ, RZ ;  /* 0x000000ffff0b7224 */ /* 0x000fce00078e00ff */
[----:B01----:R-:W-:Y:S05]  /*15730*/  WARPSYNC.COLLECTIVE R15, `(.L_x_1200) ;  /* 0x000000000f087348 */ /* 0x003fea0003c00000 */
[----:B------:R2:W3:Y:S02]  /*15740*/  SHFL.UP P6, R14, R13, R12, R11 ;  /* 0x0400000c0d0e7389 */ /* 0x0004e400000c000b */
[----:B0123--:R-:W-:Y:S01]  /*15750*/  ENDCOLLECTIVE ;  /* 0x000000000000791b */ /* 0x00ffe20003800000 */
.L_x_1200:
[----:B------:R-:W-:Y:S05]  /*15760*/  BSYNC B0 ;  /* 0x0000000000007941 */ /* 0x000fea0003800000 */
.L_x_1199:
        /* <DEDUP_REMOVED lines=8> */
.L_x_1201:
[----:B------:R-:W-:Y:S01]  /*157f0*/  IMAD.MOV.U32 R12, RZ, RZ, 0x4 ;  /* 0x00000004ff0c7424 */ /* 0x000fe200078e00ff */
[----:B------:R-:W-:-:S05]  /*15800*/  SEL R2, R14, RZ, P2 ;  /* 0x000000ff0e027207 */ /* 0x000fca0001000000 */
[----:B------:R-:W-:-:S04]  /*15810*/  IMAD.IADD R2, R13, 0x1, R2 ;  /* 0x000000010d027824 */ /* 0x000fc800078e0202 */
[----:B------:R-:W-:-:S07]  /*15820*/  IMAD.MOV.U32 R13, RZ, RZ, R2 ;  /* 0x000000ffff0d7224 */ /* 0x000fce00078e0002 */
[----:B------:R-:W-:Y:S05]  /*15830*/  WARPSYNC.COLLECTIVE R15, `(.L_x_1202) ;  /* 0x000000000f087348 */ /* 0x000fea0003c00000 */
[----:B------:R0:W1:Y:S02]  /*15840*/  SHFL.UP P6, R14, R13, R12, R11 ;  /* 0x0400000c0d0e7389 */ /* 0x00006400000c000b */
[----:B01----:R-:W-:Y:S01]  /*15850*/  ENDCOLLECTIVE ;  /* 0x000000000000791b */ /* 0x003fe20003800000 */
.L_x_1202:
[----:B------:R-:W-:Y:S01]  /*15860*/  IMAD.MOV.U32 R12, RZ, RZ, 0x8 ;  /* 0x00000008ff0c7424 */ /* 0x000fe200078e00ff */
[----:B------:R-:W-:-:S05]  /*15870*/  SEL R3, R14, RZ, P3 ;  /* 0x000000ff0e037207 */ /* 0x000fca0001800000 */
[----:B------:R-:W-:-:S04]  /*15880*/  IMAD.IADD R3, R2, 0x1, R3 ;  /* 0x0000000102037824 */ /* 0x000fc800078e0203 */
[----:B------:R-:W-:-:S07]  /*15890*/  IMAD.MOV.U32 R13, RZ, RZ, R3 ;  /* 0x000000ffff0d7224 */ /* 0x000fce00078e0003 */
[----:B------:R-:W-:Y:S05]  /*158a0*/  WARPSYNC.COLLECTIVE R15, `(.L_x_1203) ;  /* 0x000000000f087348 */ /* 0x000fea0003c00000 */
[----:B------:R0:W1:Y:S02]  /*158b0*/  SHFL.UP P6, R14, R13, R12, R11 ;  /* 0x0400000c0d0e7389 */ /* 0x00006400000c000b */
[----:B01----:R-:W-:Y:S01]  /*158c0*/  ENDCOLLECTIVE ;  /* 0x000000000000791b */ /* 0x003fe20003800000 */
.L_x_1203:
[----:B------:R-:W-:Y:S01]  /*158d0*/  IMAD.MOV.U32 R12, RZ, RZ, 0x10 ;  /* 0x00000010ff0c7424 */ /* 0x000fe200078e00ff */
[----:B------:R-:W-:-:S05]  /*158e0*/  SEL R4, R14, RZ, P4 ;  /* 0x000000ff0e047207 */ /* 0x000fca0002000000 */
[----:B------:R-:W-:-:S04]  /*158f0*/  IMAD.IADD R4, R3, 0x1, R4 ;  /* 0x0000000103047824 */ /* 0x000fc800078e0204 */
[----:B------:R-:W-:-:S07]  /*15900*/  IMAD.MOV.U32 R13, RZ, RZ, R4 ;  /* 0x000000ffff0d7224 */ /* 0x000fce00078e0004 */
[----:B------:R-:W-:Y:S05]  /*15910*/  WARPSYNC.COLLECTIVE R15, `(.L_x_1204) ;  /* 0x000000000f087348 */ /* 0x000fea0003c00000 */
[----:B------:R0:W1:Y:S02]  /*15920*/  SHFL.UP P6, R14, R13, R12, R11 ;  /* 0x0400000c0d0e7389 */ /* 0x00006400000c000b */
[----:B01----:R-:W-:Y:S01]  /*15930*/  ENDCOLLECTIVE ;  /* 0x000000000000791b */ /* 0x003fe20003800000 */
.L_x_1204:
[----:B------:R-:W-:Y:S01]  /*15940*/  IMAD.MOV.U32 R12, RZ, RZ, 0x1f ;  /* 0x0000001fff0c7424 */ /* 0x000fe200078e00ff */
[----:B------:R-:W-:Y:S02]  /*15950*/  MOV R11, 0x1f ;  /* 0x0000001f000b7802 */ /* 0x000fe40000000f00 */
[----:B------:R-:W-:-:S05]  /*15960*/  SEL R3, R14, RZ, P5 ;  /* 0x000000ff0e037207 */ /* 0x000fca0002800000 */
[----:B------:R-:W-:-:S04]  /*15970*/  IMAD.IADD R2, R4, 0x1, R3 ;  /* 0x0000000104027824 */ /* 0x000fc800078e0203 */
[----:B------:R-:W-:-:S07]  /*15980*/  IMAD.MOV.U32 R13, RZ, RZ, R2 ;  /* 0x000000ffff0d7224 */ /* 0x000fce00078e0002 */
[----:B------:R-:W-:Y:S05]  /*15990*/  WARPSYNC.COLLECTIVE R15, `(.L_x_1205) ;  /* 0x000000000f087348 */ /* 0x000fea0003c00000 */
[----:B------:R0:W1:Y:S02]  /*159a0*/  SHFL.IDX P6, R14, R13, R12, R11 ;  /* 0x0000000c0d0e7389 */ /* 0x00006400000c000b */
[----:B01----:R-:W-:Y:S01]  /*159b0*/  ENDCOLLECTIVE ;  /* 0x000000000000791b */ /* 0x003fe20003800000 */
.L_x_1205:
[----:B------:R-:W-:Y:S05]  /*159c0*/  BRA `(.L_x_1206) ;  /* 0xffffffc000707947 */ /* 0x000fea000383ffff */
.L_x_1102:
[----:B------:R-:W-:Y:S01]  /*159d0*/  BSSY B0, `(.L_x_1207) ;  /* 0x0000006000007945 */ /* 0x000fe20003800000 */
[----:B------:R-:W-:Y:S01]  /*159e0*/  PLOP3.LUT P6, PT, P6, PT, PT, 0x8, 0x0 ;  /* 0x000000000000781c */ /* 0x000fe200037ce170 */
[----:B------:R-:W-:-:S12]  /*159f0*/  IMAD.MOV.U32 R15, RZ, RZ, -0x1 ;  /* 0xffffffffff0f7424 */ /* 0x000fd800078e00ff */
[----:B01----:R-:W-:Y:S05]  /*15a00*/  WARPSYNC.COLLECTIVE R15, `(.L_x_1208) ;  /* 0x000000000f087348 */ /* 0x003fea0003c00000 */
[----:B------:R-:W-:Y:S01]  /*15a10*/  VOTE.ANY R14, PT, P6 ;  /* 0x00000000000e7806 */ /* 0x000fe200030e0100 */
[----:B01----:R-:W-:Y:S06]  /*15a20*/  ENDCOLLECTIVE ;  /* 0x000000000000791b */ /* 0x003fec0003800000 */
.L_x_1208:
[----:B------:R-:W-:Y:S05]  /*15a30*/  BSYNC B0 ;  /* 0x0000000000007941 */ /* 0x000fea0003800000 */
.L_x_1207:
[----:B------:R-:W-:Y:S02]  /*15a40*/  IMAD.MOV.U32 R3, RZ, RZ, R14 ;  /* 0x000000ffff037224 */ /* 0x000fe400078e000e */
[----:B------:R-:W-:Y:S02]  /*15a50*/  IMAD.MOV.U32 R13, RZ, RZ, R5 ;  /* 0x000000ffff0d7224 */ /* 0x000fe400078e0005 */
[----:B------:R-:W0:Y:S01]  /*15a60*/  POPC R4, R3 ;  /* 0x0000000300047309 */ /* 0x000e220000000000 */
[----:B------:R-:W-:Y:S02]  /*15a70*/  IMAD.MOV.U32 R11, RZ, RZ, 0x1f ;  /* 0x0000001fff0b7424 */ /* 0x000fe400078e00ff */
[----:B------:R-:W-:Y:S02]  /*15a80*/  IMAD.MOV.U32 R15, RZ, RZ, -0x1 ;  /* 0xffffffffff0f7424 */ /* 0x000fe400078e00ff */
[----:B0-----:R-:W-:-:S07]  /*15a90*/  IMAD.MOV.U32 R12, RZ, RZ, R4 ;  /* 0x000000ffff0c7224 */ /* 0x001fce00078e0004 */
[----:B------:R-:W-:Y:S05]  /*15aa0*/  WARPSYNC.COLLECTIVE R15, `(.L_x_1209) ;  /* 0x000000000f087348 */ /* 0x000fea0003c00000 */
[----:B------:R0:W1:Y:S02]  /*15ab0*/  SHFL.IDX P6, R14, R13, R12, R11 ;  /* 0x0000000c0d0e7389 */ /* 0x00006400000c000b */
[----:B01----:R-:W-:Y:S01]  /*15ac0*/  ENDCOLLECTIVE ;  /* 0x000000000000791b */ /* 0x003fe20003800000 */
.L_x_1209:
[----:B------:R-:W-:Y:S01]  /*15ad0*/  IMAD.MOV.U32 R5, RZ, RZ, R14 ;  /* 0x000000ffff057224 */ /* 0x000fe200078e000e */
[----:B------:R-:W-:Y:S06]  /*15ae0*/  BRA `(.L_x_1210) ;  /* 0xffffffc000607947 */ /* 0x000fec000383ffff */
.L_x_1104:
[----:B------:R-:W-:Y:S01]  /*15af0*/  BSSY B0, `(.L_x_1211) ;  /* 0x0000007000007945 */ /* 0x000fe20003800000 */
[----:B------:R-:W-:Y:S02]  /*15b00*/  IMAD.MOV.U32 R13, RZ, RZ, R2 ;  /* 0x000000ffff0d7224 */ /* 0x000fe400078e0002 */
[----:B------:R-:W-:Y:S02]  /*15b10*/  IMAD.MOV.U32 R11, RZ, RZ, 0x1f ;  /* 0x0000001fff0b7424 */ /* 0x000fe400078e00ff */
[----:B------:R-:W-:-:S07]  /*15b20*/  IMAD.MOV.U32 R15, RZ, RZ, -0x1 ;  /* 0xffffffffff0f7424 */ /* 0x000fce00078e00ff */
[----:B0123--:R-:W-:Y:S05]  /*15b30*/  WARPSYNC.COLLECTIVE R15, `(.L_x_1212) ;  /* 0x000000000f087348 */ /* 0x00ffea0003c00000 */
[----:B------:R4:W0:Y:S02]  /*15b40*/  SHFL.IDX P6, R14, R13, R12, R11 ;  /* 0x0000000c0d0e7389 */ /* 0x00082400000c000b */
[----:B01234-:R-:W-:Y:S01]  /*15b50*/  ENDCOLLECTIVE ;  /* 0x000000000000791b */ /* 0x01ffe20003800000 */
.L_x_1212:
[----:B------:R-:W-:Y:S05]  /*15b60*/  BSYNC B0 ;  /* 0x0000000000007941 */ /* 0x000fea0003800000 */
.L_x_1211:
[----:B------:R-:W-:Y:S05]  /*15b70*/  BRA `(.L_x_1103) ;  /* 0xffffffc000587947 */ /* 0x000fea000383ffff */
.L_x_1108:
[----:B0-----:R0:W1:Y:S02]  /*15b80*/  SYNCS.PHASECHK.TRANS64.TRYWAIT P0, [R7+URZ+0x38820], R0 ;  /* 0x03882000070075a7 */ /* 0x001064000800017f */
[----:B-1----:R-:W-:Y:S05]  /*15b90*/  @!P0 NANOSLEEP.SYNCS 0x989680 ;  /* 0x009896800000895d */ /* 0x002fea0003900000 */
[----:B------:R-:W1:Y:S02]  /*15ba0*/  @!P0 SYNCS.PHASECHK.TRANS64 P0, [R7+URZ+0x38820], R0 ;  /* 0x03882000070085a7 */ /* 0x000e64000800007f */
[----:B-1----:R-:W-:Y:S05]  /*15bb0*/  @!P0 BRA `(.L_x_1108) ;  /* 0xfffffffc00f08947 */ /* 0x002fea000383ffff */
[----:B------:R-:W-:Y:S05]  /*15bc0*/  BRA `(.L_x_1213) ;  /* 0xffffffc400447947 */ /* 0x000fea000383ffff */
.L_x_1109:
        /* <DEDUP_REMOVED lines=8> */
[----:B0-234-:R-:W-:Y:S05]  /*15c50*/  WARPSYNC.COLLECTIVE R15, `(.L_x_1215) ;  /* 0x000000000f087348 */ /* 0x01dfea0003c00000 */
[----:B------:R1:W0:Y:S02]  /*15c60*/  SHFL.IDX P6, R14, R13, R12, R11 ;  /* 0x0000000c0d0e7389 */ /* 0x00022400000c000b */
[----:B01234-:R-:W-:Y:S01]  /*15c70*/  ENDCOLLECTIVE ;  /* 0x000000000000791b */ /* 0x01ffe20003800000 */
.L_x_1215:
[----:B------:R-:W-:Y:S05]  /*15c80*/  BSYNC B0 ;  /* 0x0000000000007941 */ /* 0x000fea0003800000 */
.L_x_1214:
[----:B------:R-:W-:Y:S05]  /*15c90*/  BRA `(.L_x_1216) ;  /* 0xffffffc4002c7947 */ /* 0x000fea000383ffff */
.L_x_1112:
[----:B------:R-:W-:Y:S01]  /*15ca0*/  BSSY B1, `(.L_x_1217) ;  /* 0x0000006000017945 */ /* 0x000fe20003800000 */
[----:B------:R-:W-:-:S07]  /*15cb0*/  IMAD.MOV.U32 R15, RZ, RZ, -0x1 ;  /* 0xffffffffff0f7424 */ /* 0x000fce00078e00ff */
[----:B0-234-:R-:W-:Y:S05]  /*15cc0*/  WARPSYNC.COLLECTIVE R15, `(.L_x_1218) ;  /* 0x000000000f0c7348 */ /* 0x01dfea0003c00000 */
[----:B------:R-:W-:Y:S02]  /*15cd0*/  ELECT P6, UR62, PT ;  /* 0x00000000003e782f */ /* 0x000fe400038c0000 */
[----:B------:R-:W-:Y:S01]  /*15ce0*/  MOV R14, UR62 ;  /* 0x0000003e000e7c02 */ /* 0x000fe20008000f00 */
[----:B0-234-:R-:W-:Y:S10]  /*15cf0*/  ENDCOLLECTIVE ;  /* 0x000000000000791b */ /* 0x01dff40003800000 */
.L_x_1218:
[----:B------:R-:W-:Y:S05]  /*15d00*/  BSYNC B1 ;  /* 0x0000000000017941 */ /* 0x000fea0003800000 */
.L_x_1217:
[----:B------:R-:W-:Y:S05]  /*15d10*/  BRA `(.L_x_1219) ;  /* 0xffffffc400247947 */ /* 0x000fea000383ffff */
.L_x_1114:
[----:B0-----:R0:W1:Y:S02]  /*15d20*/  SYNCS.PHASECHK.TRANS64.TRYWAIT P1, [R5+URZ+0x38840], R0 ;  /* 0x03884000050075a7 */ /* 0x001064000802017f */
[----:B-1----:R-:W-:Y:S05]  /*15d30*/  @!P1 NANOSLEEP.SYNCS 0x989680 ;  /* 0x009896800000995d */ /* 0x002fea0003900000 */
[----:B------:R-:W1:Y:S02]  /*15d40*/  @!P1 SYNCS.PHASECHK.TRANS64 P1, [R5+URZ+0x38840], R0 ;  /* 0x03884000050095a7 */ /* 0x000e64000802007f */
[----:B-1----:R-:W-:Y:S05]  /*15d50*/  @!P1 BRA `(.L_x_1114) ;  /* 0xfffffffc00f09947 */ /* 0x002fea000383ffff */
[----:B------:R-:W-:Y:S05]  /*15d60*/  BRA `(.L_x_1220) ;  /* 0xffffffc400447947 */ /* 0x000fea000383ffff */
.L_x_1116:
[----:B-1----:R1:W0:Y:S02]  /*15d70*/  SYNCS.PHASECHK.TRANS64.TRYWAIT P1, [R3+URZ+0x38840], R2 ;  /* 0x03884002030075a7 */ /* 0x002224000802017f */
[----:B0-----:R-:W-:Y:S05]  /*15d80*/  @!P1 NANOSLEEP.SYNCS 0x989680 ;  /* 0x009896800000995d */ /* 0x001fea0003900000 */
[----:B------:R-:W0:Y:S02]  /*15d90*/  @!P1 SYNCS.PHASECHK.TRANS64 P1, [R3+URZ+0x38840], R2 ;  /* 0x03884002030095a7 */ /* 0x000e24000802007f */
[----:B0-----:R-:W-:Y:S05]  /*15da0*/  @!P1 BRA `(.L_x_1116) ;  /* 0xfffffffc00f09947 */ /* 0x001fea000383ffff */
[----:B------:R-:W-:Y:S05]  /*15db0*/  BRA `(.L_x_1221) ;  /* 0xffffffc400507947 */ /* 0x000fea000383ffff */
.L_x_1118:
[----:B------:R0:W0:Y:S02]  /*15dc0*/  SYNCS.PHASECHK.TRANS64.TRYWAIT P1, [R5+URZ+0x38860], R0 ;  /* 0x03886000050075a7 */ /* 0x000024000802017f */
[----:B0-----:R-:W-:Y:S05]  /*15dd0*/  @!P1 NANOSLEEP.SYNCS 0x989680 ;  /* 0x009896800000995d */ /* 0x001fea0003900000 */
[----:B------:R-:W0:Y:S02]  /*15de0*/  @!P1 SYNCS.PHASECHK.TRANS64 P1, [R5+URZ+0x38860], R0 ;  /* 0x03886000050095a7 */ /* 0x000e24000802007f */
[----:B0-----:R-:W-:Y:S05]  /*15df0*/  @!P1 BRA `(.L_x_1118) ;  /* 0xfffffffc00f09947 */ /* 0x001fea000383ffff */
[----:B------:R-:W-:Y:S05]  /*15e00*/  BRA `(.L_x_1222) ;  /* 0xffffffc4004c7947 */ /* 0x000fea000383ffff */
.L_x_1223:
        /* <DEDUP_REMOVED lines=15> */
.L_x_5806:


//--------------------- .text._ZN7cutlass13device_kernelIN5flash11enable_sm90INS1_16FlashAttnFwdSm90INS1_25CollectiveMainloopFwdSm90ILi2EN4cute5tupleIJNS5_1CILi1EEES8_S8_EEENS6_IJNS7_ILi64EEESA_SA_EEELi512ENS_6half_tEfNS_4arch4Sm90ELb0ELb0ELb1ELb1ELb1ELb1ELb1ELb0ELb0ELb1ELb0ELb0EEENS1_21CollectiveEpilogueFwdINS6_IJSA_NS7_ILi512EEESA_EEES9_SC_SE_Li256ELb1ELb1ELb0ELb0EEENS1_36VarlenDynamicPersistentTileSchedulerILi64ELi64ELi256ELi128ELb0ELb1ELb1ELb0ELb1ELb1EEEEEEEEEvNT_6ParamsE --------------------------
	.section	.text._ZN7cutlass13device_kernelIN5flash11enable_sm90INS1_16FlashAttnFwdSm90INS1_25CollectiveMainloopFwdSm90ILi2EN4cute5tupleIJNS5_1CILi1EEES8_S8_EEENS6_IJNS7_ILi64EEESA_SA_EEELi512ENS_6half_tEfNS_4arch4Sm90ELb0ELb0ELb1ELb1ELb1ELb1ELb1ELb0ELb0ELb1ELb0ELb0EEENS1_21CollectiveEpilogueFwdINS6_IJSA_NS7_ILi512EEESA_EEES9_SC_SE_Li256ELb1ELb1ELb0ELb0EEENS1_36VarlenDynamicPersistentTileSchedulerILi64ELi64ELi256ELi128ELb0ELb1ELb1ELb0ELb1ELb1EEEEEEEEEvNT_6ParamsE,"ax",@progbits
	.align	128
.text._ZN7cutlass13device_kernelIN5flash11enable_sm90INS1_16FlashAttnFwdSm90INS1_25CollectiveMainloopFwdSm90ILi2EN4cute5tupleIJNS5_1CILi1EEES8_S8_EEENS6_IJNS7_ILi64EEESA_SA_EEELi512ENS_6half_tEfNS_4arch4Sm90ELb0ELb0ELb1ELb1ELb1ELb1ELb1ELb0ELb0ELb1ELb0ELb0EEENS1_21CollectiveEpilogueFwdINS6_IJSA_NS7_ILi512EEESA_EEES9_SC_SE_Li256ELb1ELb1ELb0ELb0EEENS1_36VarlenDynamicPersistentTileSchedulerILi64ELi64ELi256ELi128ELb0ELb1ELb1ELb0ELb1ELb1EEEEEEEEEvNT_6ParamsE:
        .type           _ZN7cutlass13device_kernelIN5flash11enable_sm90INS1_16FlashAttnFwdSm90INS1_25CollectiveMainloopFwdSm90ILi2EN4cute5tupleIJNS5_1CILi1EEES8_S8_EEENS6_IJNS7_ILi64EEESA_SA_EEELi512ENS_6half_tEfNS_4arch4Sm90ELb0ELb0ELb1ELb1ELb1ELb1ELb1ELb0ELb0ELb1ELb0ELb0EEENS1_21CollectiveEpilogueFwdINS6_IJSA_NS7_ILi512EEESA_EEES9_SC_SE_Li256ELb1ELb1ELb0ELb0EEENS1_36VarlenDynamicPersistentTileSchedulerILi64ELi64ELi256ELi128ELb0ELb1ELb1ELb0ELb1ELb1EEEEEEEEEvNT_6ParamsE,@function
        .size           _ZN7cutlass13device_kernelIN5flash11enable_sm90INS1_16FlashAttnFwdSm90INS1_25CollectiveMainloopFwdSm90ILi2EN4cute5tupleIJNS5_1CILi1EEES8_S8_EEENS6_IJNS7_ILi64EEESA_SA_EEELi512ENS_6half_tEfNS_4arch4Sm90ELb0ELb0ELb1ELb1ELb1ELb1ELb1ELb0ELb0ELb1ELb0ELb0EEENS1_21CollectiveEpilogueFwdINS6_IJSA_NS7_ILi512EEESA_EEES9_SC_SE_Li256ELb1ELb1ELb0ELb0EEENS1_36VarlenDynamicPersistentTileSchedulerILi64ELi64ELi256ELi128ELb0ELb1ELb1ELb0ELb1ELb1EEEEEEEEEvNT_6ParamsE,(.L_x_5807 - _ZN7cutlass13device_kernelIN5flash11enable_sm90INS1_16FlashAttnFwdSm90INS1_25CollectiveMainloopFwdSm90ILi2EN4cute5tupleIJNS5_1CILi1EEES8_S8_EEENS6_IJNS7_ILi64EEESA_SA_EEELi512ENS_6half_tEfNS_4arch4Sm90ELb0ELb0ELb1ELb1ELb1ELb1ELb1ELb0ELb0ELb1ELb0ELb0EEENS1_21CollectiveEpilogueFwdINS6_IJSA_NS7_ILi512EEESA_EEES9_SC_SE_Li256ELb1ELb1ELb0ELb0EEENS1_36VarlenDynamicPersistentTileSchedulerILi64ELi64ELi256ELi128ELb0ELb1ELb1ELb0ELb1ELb1EEEEEEEEEvNT_6ParamsE)
        .other          _ZN7cutlass13device_kernelIN5flash11enable_sm90INS1_16FlashAttnFwdSm90INS1_25CollectiveMainloopFwdSm90ILi2EN4cute5tupleIJNS5_1CILi1EEES8_S8_EEENS6_IJNS7_ILi64EEESA_SA_EEELi512ENS_6half_tEfNS_4arch4Sm90ELb0ELb0ELb1ELb1ELb1ELb1ELb1ELb0ELb0ELb1ELb0ELb0EEENS1_21CollectiveEpilogueFwdINS6_IJSA_NS7_ILi512EEESA_EEES9_SC_SE_Li256ELb1ELb1ELb0ELb0EEENS1_36VarlenDynamicPersistentTileSchedulerILi64ELi64ELi256ELi128ELb0ELb1ELb1ELb0ELb1ELb1EEEEEEEEEvNT_6ParamsE,@"STO_CUDA_ENTRY STV_DEFAULT"
_ZN7cutlass13device_kernelIN5flash11enable_sm90INS1_16FlashAttnFwdSm90INS1_25CollectiveMainloopFwdSm90ILi2EN4cute5tupleIJNS5_1CILi1EEES8_S8_EEENS6_IJNS7_ILi64EEESA_SA_EEELi512ENS_6half_tEfNS_4arch4Sm90ELb0ELb0ELb1ELb1ELb1ELb1ELb1ELb0ELb0ELb1ELb0ELb0EEENS1_21CollectiveEpilogueFwdINS6_IJSA_NS7_ILi512EEESA_EEES9_SC_SE_Li256ELb1ELb1ELb0ELb0EEENS1_36VarlenDynamicPersistentTileSchedulerILi64ELi64ELi256ELi128ELb0ELb1ELb1ELb0ELb1ELb1EEEEEEEEEvNT_6ParamsE:
        /* <DEDUP_REMOVED lines=17> */
.L_x_1225:
[----:B------:R-:W-:Y:S05]  /*0110*/  BSYNC B0 ;  /* 0x0000000000007941 */ /* 0x000fea0003800000 */
.L_x_1224:
        /* <DEDUP_REMOVED lines=12> */
[----:B------:R-:W-:Y:S01]  /*01e0*/  VOTEU.ANY UP2, P0 ;  /* 0x00000000003f7886 */ /* 0x000fe20000040100 */
        /* <DEDUP_REMOVED lines=8> */
[----:B-1----:R0:W1:Y:S01]  /*0270*/  @UP0 SYNCS.EXCH.64 URZ, [UR8+0x38800], UR4 ;  /* 0x03880004083f05b2 */ /* 0x0020620008000100 */
[----:B------:R0:W2:Y:S05]  /*0280*/  @UP1 SYNCS.EXCH.64 URZ, [UR8+0x38810], UR4 ;  /* 0x03881004083f15b2 */ /* 0x0000aa0008000100 */
[----:B------:R0:W3:Y:S02]  /*0290*/  @UP2 SYNCS.EXCH.64 URZ, [UR8+0x38820], UR6 ;  /* 0x03882006083f25b2 */ /* 0x0000e40008000100 */
        /* <DEDUP_REMOVED lines=15> */
.L_x_1226:
        /* <DEDUP_REMOVED lines=22> */
.L_x_1227:
        /* <DEDUP_REMOVED lines=18> */
.L_x_1228:
        /* <DEDUP_REMOVED lines=22> */
.L_x_1229:
        /* <DEDUP_REMOVED lines=22> */
.L_x_1230:
[----:B------:R-:W-:Y:S01]  /*08d0*/  IMAD.MOV.U32 R3, RZ, RZ, 0x1 ;  /* 0x00000001ff037424 */ /* 0x000fe200078e00ff */
[----:B------:R-:W-:Y:S01]  /*08e0*/  ISETP.NE.AND P0, PT, R4, RZ, PT ;  /* 0x000000ff0400720c */ /* 0x000fe20003f05270 */
[----:B------:R-:W-:Y:S01]  /*08f0*/  NOP ;  /* 0x0000000000007918 */ /* 0x000fe20000000000 */
[----:B------:R-:W-:Y:S01]  /*0900*/  ULDC.64 UR40, c[0x0][0x208] ;  /* 0x0000820000287ab9 */ /* 0x000fe20000000a00 */
[----:B------:R-:W-:Y:S01]  /*0910*/  BSSY B9, `(.L_x_1231) ;  /* 0x0001ac8000097945 */ /* 0x000fe20003800000 */
[----:B------:R-:W-:-:S05]  /*0920*/  SEL R3, R3, 0x2, !P0 ;  /* 0x0000000203037807 */ /* 0x000fca0004000000 */
[----:B------:R0:W-:Y:S02]  /*0930*/  STL [R1+0x8], R3 ;  /* 0x0000080301007387 */ /* 0x0001e40000100800 */
[----:B01234-:R-:W-:Y:S06]  /*0940*/  BAR.SYNC.DEFER_BLOCKING 0x0 ;  /* 0x0000000000007b1d */ /* 0x01ffec0000010000 */
[----:B------:R-:W-:Y:S05]  /*0950*/  @!P0 BRA `(.L_x_1232) ;  /* 0x0000012c00348947 */ /* 0x000fea0003800000 */
.L_x_1233:
        /* <DEDUP_REMOVED lines=19> */
[----:B------:R-:W2:Y:S01]  /*0a90*/  LDL.LU R18, [R1+0x8] ;  /* 0x0000080001127983 */ /* 0x000ea20000300800 */
[----:B------:R-:W-:Y:S01]  /*0aa0*/  VIADD R19, R0, 0xffffff80 ;  /* 0xffffff8000137836 */ /* 0x000fe20000000000 */
[----:B------:R-:W-:Y:S01]  /*0ab0*/  CS2R R184, SRZ ;  /* 0x0000000000b87805 */ /* 0x000fe2000001ff00 */
[----:B------:R-:W-:Y:S02]  /*0ac0*/  IMAD.MOV.U32 R225, RZ, RZ, 0x40 ;  /* 0x00000040ffe17424 */ /* 0x000fe400078e00ff */
[----:B------:R-:W-:Y:S01]  /*0ad0*/  IMAD.MOV.U32 R22, RZ, RZ, RZ ;  /* 0x000000ffff167224 */ /* 0x000fe200078e00ff */
[----:B------:R-:W-:-:S04]  /*0ae0*/  SHF.R.S32.HI R0, RZ, 0x1f, R19 ;  /* 0x0000001fff007819 */ /* 0x000fc80000011413 */
        /* <DEDUP_REMOVED lines=15> */
[----:B------:R-:W-:Y:S02]  /*0be0*/  LOP3.LUT R14, R7, 0x1ffffffe, RZ, 0xc0, !PT ;  /* 0x1ffffffe070e7812 */ /* 0x000fe400078ec0ff */
[----:B------:R-:W-:Y:S02]  /*0bf0*/  LEA.HI R13, R13, R220, RZ, 0x2 ;  /* 0x000000dc0d0d7211 */ /* 0x000fe400078f10ff */
[----:B------:R-:W-:Y:S01]  /*0c00*/  SHF.R.S32.HI R7, RZ, 0x2, R6 ;  /* 0x00000002ff077819 */ /* 0x000fe20000011406 */
[----:B------:R-:W-:Y:S01]  /*0c10*/  IMAD.IADD R14, R11, 0x1, -R14 ;  /* 0x000000010b0e7824 */ /* 0x000fe200078e0a0e */
[----:B------:R-:W-:Y:S02]  /*0c20*/  SHF.R.S32.HI R8, RZ, 0x1f, R6 ;  /* 0x0000001fff087819 */ /* 0x000fe40000011406 */
[----:B------:R-:W-:Y:S01]  /*0c30*/  SHF.R.S32.HI R15, RZ, 0x7, R3 ;  /* 0x00000007ff0f7819 */ /* 0x000fe20000011403 */
[----:B------:R-:W-:Y:S01]  /*0c40*/  IMAD.SHL.U32 R14, R14, 0x8, RZ ;  /* 0x000000080e0e7824 */ /* 0x000fe200078e00ff */
[----:B------:R-:W-:-:S02]  /*0c50*/  LOP3.LUT R13, R13, 0x3ffffc, RZ, 0xc0, !PT ;  /* 0x003ffffc0d0d7812 */ /* 0x000fc400078ec0ff */
[----:B------:R-:W-:Y:S01]  /*0c60*/  LEA.HI R8, R8, R7, RZ, 0x3 ;  /* 0x0000000708087211 */ /* 0x000fe200078f18ff */
[----:B------:R-:W-:Y:S01]  /*0c70*/  IMAD R16, R15, 0x100, R9 ;  /* 0x000001000f107824 */ /* 0x000fe200078e0209 */
[----:B------:R-:W-:Y:S01]  /*0c80*/  LOP3.LUT R12, R10, 0xfffffff8, RZ, 0xc0, !PT ;  /* 0xfffffff80a0c7812 */ /* 0x000fe200078ec0ff */
[----:B------:R-:W-:Y:S01]  /*0c90*/  IMAD.IADD R13, R220, 0x1, -R13 ;  /* 0x00000001dc0d7824 */ /* 0x000fe200078e0a0d */
[----:B------:R-:W-:Y:S01]  /*0ca0*/  LOP3.LUT R8, R8, 0xfffffff8, RZ, 0xc0, !PT ;  /* 0xfffffff808087812 */ /* 0x000fe200078ec0ff */
[----:B------:R-:W-:Y:S01]  /*0cb0*/  IMAD.SHL.U32 R10, R10, 0x40, RZ ;  /* 0x000000400a0a7824 */ /* 0x000fe200078e00ff */
[----:B------:R-:W-:Y:S01]  /*0cc0*/  LEA.HI R5, R5, R4, RZ, 0x5 ;  /* 0x0000000405057211 */ /* 0x000fe200078f28ff */
[----:B------:R-:W-:Y:S01]  /*0cd0*/  IMAD.IADD R12, R9, 0x1, -R12 ;  /* 0x00000001090c7824 */ /* 0x000fe200078e0a0c */
[----:B------:R-:W-:Y:S01]  /*0ce0*/  LOP3.LUT R11, R6, 0x7ffffffc, RZ, 0xc0, !PT ;  /* 0x7ffffffc060b7812 */ /* 0x000fe200078ec0ff */
[----:B------:R-:W-:Y:S01]  /*0cf0*/  IMAD R13, R13, 0x10, R16 ;  /* 0x000000100d0d7824 */ /* 0x000fe200078e0210 */
[----:B------:R-:W-:Y:S01]  /*0d00*/  SHF.R.S32.HI R5, RZ, 0x5, R5 ;  /* 0x00000005ff057819 */ /* 0x000fe20000011405 */
[----:B------:R-:W-:Y:S01]  /*0d10*/  IMAD.IADD R8, R7, 0x1, -R8 ;  /* 0x0000000107087824 */ /* 0x000fe200078e0a08 */
[----:B------:R-:W-:Y:S01]  /*0d20*/  LEA.HI R3, R3, R15, RZ, 0x1 ;  /* 0x0000000f03037211 */ /* 0x000fe200078f08ff */
[----:B------:R-:W-:Y:S01]  /*0d30*/  IMAD.IADD R11, R4, 0x1, -R11 ;  /* 0x00000001040b7824 */ /* 0x000fe200078e0a0b */
[-C--:B------:R-:W-:Y:S01]  /*0d40*/  LEA.HI R4, R0, R19.reuse, RZ, 0x3 ;  /* 0x0000001300047211 */ /* 0x080fe200078f18ff */
[----:B------:R-:W-:Y:S01]  /*0d50*/  IMAD.SHL.U32 R9, R12, 0x40, RZ ;  /* 0x000000400c097824 */ /* 0x000fe200078e00ff */
[----:B------:R-:W-:Y:S01]  /*0d60*/  LEA.HI R0, R0, R19, RZ, 0x2 ;  /* 0x0000001300007211 */ /* 0x000fe200078f10ff */
[----:B------:R-:W-:Y:S01]  /*0d70*/  IMAD.U32 R7, R13, 0x40, R14 ;  /* 0x000000400d077824 */ /* 0x000fe200078e000e */
[----:B------:R-:W-:Y:S01]  /*0d80*/  LOP3.LUT R3, R3, 0xfffffe, RZ, 0xc0, !PT ;  /* 0x00fffffe03037812 */ /* 0x000fe200078ec0ff */
[----:B------:R-:W-:Y:S01]  /*0d90*/  IMAD R194, R5, 0x10, R8 ;  /* 0x0000001005c27824 */ /* 0x000fe200078e0208 */
[----:B------:R-:W-:Y:S01]  /*0da0*/  SHF.R.S32.HI R5, RZ, 0x3, R4 ;  /* 0x00000003ff057819 */ /* 0x000fe20000011404 */
[----:B------:R-:W-:Y:S01]  /*0db0*/  IMAD.SHL.U32 R221, R11, 0x2, RZ ;  /* 0x000000020bdd7824 */ /* 0x000fe200078e00ff */
[----:B------:R-:W-:Y:S01]  /*0dc0*/  LOP3.LUT R9, R9, 0x1c0, RZ, 0xc0, !PT ;  /* 0x000001c009097812 */ /* 0x000fe200078ec0ff */
[----:B------:R0:W-:Y:S01]  /*0dd0*/  STL [R1+0x6c], R7 ;  /* 0x00006c0701007387 */ /* 0x0001e20000100800 */
[----:B------:R-:W-:Y:S01]  /*0de0*/  LOP3.LUT R4, R4, 0xfffffff8, RZ, 0xc0, !PT ;  /* 0xfffffff804047812 */ /* 0x000fe200078ec0ff */
[----:B------:R-:W-:Y:S01]  /*0df0*/  IMAD.IADD R3, R15, 0x1, -R3 ;  /* 0x000000010f037824 */ /* 0x000fe200078e0a03 */
[----:B------:R-:W-:Y:S01]  /*0e00*/  LOP3.LUT R14, R9, 0x8, R14, 0xf8, !PT ;  /* 0x00000008090e7812 */ /* 0x000fe200078ef80e */
[----:B------:R-:W-:Y:S01]  /*0e10*/  STL [R1+0x48], RZ ;  /* 0x000048ff01007387 */ /* 0x000fe20000100800 */
[--C-:B------:R-:W-:Y:S01]  /*0e20*/  SHF.R.S32.HI R23, RZ, 0x2, R0.reuse ;  /* 0x00000002ff177819 */ /* 0x100fe20000011400 */
[----:B------:R-:W-:Y:S01]  /*0e30*/  IMAD.SHL.U32 R222, R3, 0x100, RZ ;  /* 0x0000010003de7824 */ /* 0x000fe200078e00ff */
[----:B------:R-:W-:-:S02]  /*0e40*/  SHF.R.S32.HI R6, RZ, 0x1f, R0 ;  /* 0x0000001fff067819 */ /* 0x000fc40000011400 */
[----:B------:R-:W-:Y:S02]  /*0e50*/  SHF.R.U32.HI R9, RZ, 0x3, R9 ;  /* 0x00000003ff097819 */ /* 0x000fe40000011609 */
[----:B0-----:R-:W-:Y:S01]  /*0e60*/  LOP3.LUT R7, R10, 0x7ffffe00, RZ, 0xc0, !PT ;  /* 0x7ffffe000a077812 */ /* 0x001fe200078ec0ff */
[C---:B------:R-:W-:Y:S01]  /*0e70*/  IMAD.IADD R10, R19.reuse, 0x1, -R4 ;  /* 0x00000001130a7824 */ /* 0x040fe200078e0a04 */
[----:B------:R-:W-:Y:S02]  /*0e80*/  LOP3.LUT R0, R0, 0xfffffffc, RZ, 0xc0, !PT ;  /* 0xfffffffc00007812 */ /* 0x000fe400078ec0ff */
[----:B------:R-:W-:Y:S01]  /*0e90*/  LOP3.LUT R14, R14, R9, RZ, 0x3c, !PT ;  /* 0x000000090e0e7212 */ /* 0x000fe200078e3cff */
[----:B------:R-:W-:Y:S01]  /*0ea0*/  IMAD.SHL.U32 R192, R10, 0x8, RZ ;  /* 0x000000080ac07824 */ /* 0x000fe200078e00ff */
[----:B------:R-:W-:Y:S01]  /*0eb0*/  LEA.HI R6, R6, R23, RZ, 0x3 ;  /* 0x0000001706067211 */ /* 0x000fe200078f18ff */
[----:B------:R-:W-:Y:S01]  /*0ec0*/  IMAD.IADD R8, R19, 0x1, -R0 ;  /* 0x0000000113087824 */ /* 0x000fe200078e0a00 */
[----:B------:R-:W-:Y:S01]  /*0ed0*/  LEA R7, R220, R7, 0xa ;  /* 0x00000007dc077211 */ /* 0x000fe200078e50ff */
[----:B------:R-:W-:Y:S01]  /*0ee0*/  VIADD R9, R23, 0x20 ;  /* 0x0000002017097836 */ /* 0x000fe20000000000 */
[C---:B------:R-:W-:Y:S01]  /*0ef0*/  IADD3 R33, R192.reuse, 0xc0, RZ ;  /* 0x000000c0c0217810 */ /* 0x040fe20007ffe0ff */
[----:B------:R-:W-:Y:S01]  /*0f00*/  VIADD R35, R192, 0x40 ;  /* 0x00000040c0237836 */ /* 0x000fe20000000000 */
[----:B------:R-:W-:Y:S01]  /*0f10*/  LEA.HI R0, R8, R8, RZ, 0x1 ;  /* 0x0000000808007211 */ /* 0x000fe200078f08ff */
[C---:B------:R-:W-:Y:S01]  /*0f20*/  VIADD R34, R192.reuse, 0x80 ;  /* 0x00000080c0227836 */ /* 0x040fe20000000000 */
[----:B------:R-:W-:Y:S01]  /*0f30*/  SHF.R.S32.HI R5, RZ, 0x1f, R9 ;  /* 0x0000001fff057819 */ /* 0x000fe20000011409 */
[----:B------:R-:W-:Y:S01]  /*0f40*/  IMAD.SHL.U32 R4, R9, 0x40, RZ ;  /* 0x0000004009047824 */ /* 0x000fe200078e00ff */
[----:B------:R-:W-:Y:S01]  /*0f50*/  SHF.R.S32.HI R36, RZ, 0x1f, R35 ;  /* 0x0000001fff247819 */ /* 0x000fe20000011423 */
[----:B------:R-:W-:Y:S01]  /*0f60*/  VIADD R32, R192, 0x100 ;  /* 0x00000100c0207836 */ /* 0x000fe20000000000 */
[----:B------:R-:W-:Y:S01]  /*0f70*/  LOP3.LUT R0, R0, 0x1ffffffe, RZ, 0xc0, !PT ;  /* 0x1ffffffe00007812 */ /* 0x000fe200078ec0ff */
[C---:B------:R-:W-:Y:S01]  /*0f80*/  IMAD.SHL.U32 R16, R8.reuse, 0x8, RZ ;  /* 0x0000000808107824 */ /* 0x040fe200078e00ff */
[----:B------:R-:W-:Y:S01]  /*0f90*/  LEA.HI R5, R5, R9, RZ, 0x3 ;  /* 0x0000000905057211 */ /* 0x000fe200078f18ff */
[----:B------:R-:W-:Y:S01]  /*0fa0*/  IMAD.SHL.U32 R186, R8, 0x4, RZ ;  /* 0x0000000408ba7824 */ /* 0x000fe200078e00ff */
[----:B------:R-:W-:Y:S01]  /*0fb0*/  SHF.R.S32.HI R35, RZ, 0x1f, R34 ;  /* 0x0000001fff237819 */ /* 0x000fe20000011422 */
[C---:B------:R-:W-:Y:S01]  /*0fc0*/  VIADD R31, R192.reuse, 0x140 ;  /* 0x00000140c01f7836 */ /* 0x040fe20000000000 */
[----:B------:R-:W-:Y:S01]  /*0fd0*/  SHF.R.S32.HI R34, RZ, 0x1f, R33 ;  /* 0x0000001fff227819 */ /* 0x000fe20000011421 */
[----:B------:R-:W-:Y:S01]  /*0fe0*/  VIADD R30, R192, 0x180 ;  /* 0x00000180c01e7836 */ /* 0x000fe20000000000 */
[----:B------:R-:W-:Y:S01]  /*0ff0*/  LOP3.LUT R4, R4, 0x1c0, RZ, 0xc0, !PT ;  /* 0x000001c004047812 */ /* 0x000fe200078ec0ff */
[----:B------:R-:W-:Y:S01]  /*1000*/  VIADD R28, R192, 0x1c0 ;  /* 0x000001c0c01c7836 */ /* 0x000fe20000000000 */
[----:B------:R-:W-:Y:S01]  /*1010*/  SHF.R.S32.HI R33, RZ, 0x1f, R32 ;  /* 0x0000001fff217819 */ /* 0x000fe20000011420 */
[----:B------:R-:W-:Y:S01]  /*1020*/  VIADD R211, R16, 0xa0 ;  /* 0x000000a010d37836 */ /* 0x000fe20000000000 */
[----:B------:R-:W-:Y:S01]  /*1030*/  LOP3.LUT R6, R6, 0xfffffff8, RZ, 0xc0, !PT ;  /* 0xfffffff806067812 */ /* 0x000fe200078ec0ff */
[----:B------:R-:W-:Y:S01]  /*1040*/  VIADD R193, R186, 0x10 ;  /* 0x00000010bac17836 */ /* 0x000fe20000000000 */
[----:B------:R-:W-:Y:S01]  /*1050*/  SHF.R.S32.HI R32, RZ, 0x1f, R31 ;  /* 0x0000001fff207819 */ /* 0x000fe2000001141f */
[C---:B------:R-:W-:Y:S01]  /*1060*/  VIADD R210, R16.reuse, 0xc0 ;  /* 0x000000c010d27836 */ /* 0x040fe20000000000 */
[----:B------:R-:W-:Y:S01]  /*1070*/  SHF.R.S32.HI R31, RZ, 0x1f, R30 ;  /* 0x0000001fff1f7819 */ /* 0x000fe2000001141e */
[----:B------:R-:W-:Y:S01]  /*1080*/  VIADD R209, R16, 0xe0 ;  /* 0x000000e010d17836 */ /* 0x000fe20000000000 */
[----:B------:R-:W-:Y:S01]  /*1090*/  SHF.R.S32.HI R30, RZ, 0x1f, R28 ;  /* 0x0000001fff1e7819 */ /* 0x000fe2000001141c */
[----:B------:R-:W-:Y:S01]  /*10a0*/  IMAD.IADD R3, R8, 0x1, -R0 ;  /* 0x0000000108037824 */ /* 0x000fe200078e0a00 */
[----:B------:R-:W-:Y:S01]  /*10b0*/  LOP3.LUT R0, R4, 0x38, R16, 0xf8, !PT ;  /* 0x0000003804007812 */ /* 0x000fe200078ef810 */
[----:B------:R-:W-:Y:S01]  /*10c0*/  IMAD.SHL.U32 R5, R5, 0x40, RZ ;  /* 0x0000004005057824 */ /* 0x000fe200078e00ff */
[----:B------:R-:W-:Y:S01]  /*10d0*/  SHF.R.U32.HI R24, RZ, 0x3, R4 ;  /* 0x00000003ff187819 */ /* 0x000fe20000011604 */
[----:B------:R-:W-:Y:S01]  /*10e0*/  IMAD.SHL.U32 R28, R193, 0x2, RZ ;  /* 0x00000002c11c7824 */ /* 0x000fe200078e00ff */
[----:B------:R-:W-:Y:S01]  /*10f0*/  SHF.R.S32.HI R4, RZ, 0x1f, R211 ;  /* 0x0000001fff047819 */ /* 0x000fe200000114d3 */
[----:B------:R-:W-:Y:S01]  /*1100*/  IMAD.IADD R190, R23, 0x1, -R6 ;  /* 0x0000000117be7824 */ /* 0x000fe200078e0a06 */
[----:B------:R-:W-:Y:S01]  /*1110*/  SHF.R.S32.HI R9, RZ, 0x1f, R210 ;  /* 0x0000001fff097819 */ /* 0x000fe200000114d2 */
[C---:B------:R-:W-:Y:S01]  /*1120*/  VIADD R208, R16.reuse, 0x100 ;  /* 0x0000010010d07836 */ /* 0x040fe20000000000 */
[----:B------:R-:W-:Y:S01]  /*1130*/  SHF.R.S32.HI R6, RZ, 0x1f, R209 ;  /* 0x0000001fff067819 */ /* 0x000fe200000114d1 */
[C---:B------:R-:W-:Y:S01]  /*1140*/  VIADD R207, R16.reuse, 0x120 ;  /* 0x0000012010cf7836 */ /* 0x040fe20000000000 */
[----:B------:R-:W-:Y:S01]  /*1150*/  LOP3.LUT R5, R5, 0xfffffe00, RZ, 0xc0, !PT ;  /* 0xfffffe0005057812 */ /* 0x000fe200078ec0ff */
[C---:B------:R-:W-:Y:S01]  /*1160*/  VIADD R206, R16.reuse, 0x140 ;  /* 0x0000014010ce7836 */ /* 0x040fe20000000000 */
[----:B------:R0:W-:Y:S01]  /*1170*/  STL [R1+0x58], R28 ;  /* 0x0000581c01007387 */ /* 0x0001e20000100800 */
[----:B------:R-:W-:Y:S01]  /*1180*/  SHF.L.U64.HI R30, R211, 0x1, R4 ;  /* 0x00000001d31e7819 */ /* 0x000fe20000010204 */
[C---:B------:R-:W-:Y:S01]  /*1190*/  VIADD R205, R16.reuse, 0x160 ;  /* 0x0000016010cd7836 */ /* 0x040fe20000000000 */
[----:B------:R-:W-:Y:S01]  /*11a0*/  SHF.R.S32.HI R13, RZ, 0x1f, R208 ;  /* 0x0000001fff0d7819 */ /* 0x000fe200000114d0 */
[C---:B------:R-:W-:Y:S01]  /*11b0*/  VIADD R204, R16.reuse, 0x180 ;  /* 0x0000018010cc7836 */ /* 0x040fe20000000000 */
[----:B------:R-:W-:Y:S01]  /*11c0*/  SHF.L.U64.HI R4, R209, 0x1, R6 ;  /* 0x00000001d1047819 */ /* 0x000fe20000010206 */
[----:B------:R-:W-:Y:S01]  /*11d0*/  STL [R1+0x64], R5 ;  /* 0x0000640501007387 */ /* 0x000fe20000100800 */
[----:B------:R-:W-:Y:S01]  /*11e0*/  SHF.R.S32.HI R8, RZ, 0x1f, R207 ;  /* 0x0000001fff087819 */ /* 0x000fe200000114cf */
[----:B------:R-:W-:Y:S01]  /*11f0*/  VIADD R195, R16, 0x1a0 ;  /* 0x000001a010c37836 */ /* 0x000fe20000000000 */
[----:B------:R-:W-:Y:S01]  /*1200*/  SHF.R.S32.HI R15, RZ, 0x1f, R206 ;  /* 0x0000001fff0f7819 */ /* 0x000fe200000114ce */
[----:B------:R-:W-:Y:S01]  /*1210*/  STL [R1], R30 ;  /* 0x0000001e01007387 */ /* 0x000fe20000100800 */
[----:B0-----:R-:W-:Y:S01]  /*1220*/  SHF.L.U64.HI R28, R210, 0x1, R9 ;  /* 0x00000001d21c7819 */ /* 0x001fe20000010209 */
[----:B------:R-:W-:Y:S01]  /*1230*/  VIADD R216, R16, 0x1c0 ;  /* 0x000001c010d87836 */ /* 0x000fe20000000000 */
[----:B------:R-:W-:Y:S01]  /*1240*/  SHF.L.U64.HI R9, R208, 0x1, R13 ;  /* 0x00000001d0097819 */ /* 0x000fe2000001020d */
[----:B------:R-:W-:Y:S01]  /*1250*/  VIADD R215, R16, 0x1e0 ;  /* 0x000001e010d77836 */ /* 0x000fe20000000000 */
[----:B------:R-:W-:Y:S01]  /*1260*/  SHF.L.U64.HI R6, R207, 0x1, R8 ;  /* 0x00000001cf067819 */ /* 0x000fe20000010208 */
[----:B------:R-:W-:Y:S01]  /*1270*/  STL [R1+0x4], R28 ;  /* 0x0000041c01007387 */ /* 0x000fe20000100800 */
[----:B------:R-:W-:Y:S01]  /*1280*/  SHF.R.S32.HI R10, RZ, 0x1f, R205 ;  /* 0x0000001fff0a7819 */ /* 0x000fe200000114cd */
[----:B------:R-:W-:Y:S01]  /*1290*/  IMAD.IADD R7, R7, 0x1, R14 ;  /* 0x0000000107077824 */ /* 0x000fe200078e020e */
[----:B------:R-:W-:Y:S01]  /*12a0*/  R2P PR, R12, 0x6 ;  /* 0x000000060c007804 */ /* 0x000fe20000000000 */
[----:B------:R0:W-:Y:S01]  /*12b0*/  STL [R1+0x8], R4 ;  /* 0x0000080401007387 */ /* 0x0001e20000100800 */
[----:B------:R-:W-:Y:S01]  /*12c0*/  SHF.R.S32.HI R21, RZ, 0x1f, R204 ;  /* 0x0000001fff157819 */ /* 0x000fe200000114cc */
[----:B------:R-:W-:Y:S01]  /*12d0*/  IMAD R223, R7, 0x2, R2 ;  /* 0x0000000207df7824 */ /* 0x000fe200078e0202 */
[----:B------:R-:W-:Y:S01]  /*12e0*/  SHF.R.S32.HI R12, RZ, 0x1f, R195 ;  /* 0x0000001fff0c7819 */ /* 0x000fe200000114c3 */
[----:B------:R-:W-:Y:S01]  /*12f0*/  STL [R1+0xc], R9 ;  /* 0x00000c0901007387 */ /* 0x000fe20000100800 */
[----:B------:R-:W-:Y:S01]  /*1300*/  SHF.L.U64.HI R8, R205, 0x1, R10 ;  /* 0x00000001cd087819 */ /* 0x000fe2000001020a */
[C---:B------:R-:W-:Y:S01]  /*1310*/  VIADD R214, R16.reuse, 0x40 ;  /* 0x0000004010d67836 */ /* 0x040fe20000000000 */
[----:B------:R-:W-:Y:S01]  /*1320*/  SHF.R.S32.HI R29, RZ, 0x1f, R216 ;  /* 0x0000001fff1d7819 */ /* 0x000fe200000114d8 */
[----:B------:R1:W-:Y:S01]  /*1330*/  STL [R1+0x10], R6 ;  /* 0x0000100601007387 */ /* 0x0003e20000100800 */
[----:B------:R-:W-:Y:S01]  /*1340*/  SHF.R.S32.HI R14, RZ, 0x1f, R215 ;  /* 0x0000001fff0e7819 */ /* 0x000fe200000114d7 */
[----:B------:R-:W-:Y:S01]  /*1350*/  VIADD R212, R16, 0x80 ;  /* 0x0000008010d47836 */ /* 0x000fe20000000000 */
[----:B0-----:R-:W-:Y:S01]  /*1360*/  SHF.L.U64.HI R4, R206, 0x1, R15 ;  /* 0x00000001ce047819 */ /* 0x001fe2000001020f */
[C---:B------:R-:W-:Y:S01]  /*1370*/  VIADD R226, R223.reuse, 0x36400 ;  /* 0x00036400dfe27836 */ /* 0x040fe20000000000 */
[----:B------:R-:W-:Y:S01]  /*1380*/  SHF.R.S32.HI R20, RZ, 0x1f, R193 ;  /* 0x0000001fff147819 */ /* 0x000fe200000114c1 */
[----:B------:R-:W-:Y:S01]  /*1390*/  VIADD R224, R223, 0x36420 ;  /* 0x00036420dfe07836 */ /* 0x000fe20000000000 */
[----:B------:R-:W-:Y:S01]  /*13a0*/  SHF.L.U64.HI R7, R216, 0x1, R29 ;  /* 0x00000001d8077819 */ /* 0x000fe2000001021d */
[----:B------:R0:W-:Y:S01]  /*13b0*/  STL [R1+0x14], R4 ;  /* 0x0000140401007387 */ /* 0x0001e20000100800 */
[----:B------:R-:W-:Y:S01]  /*13c0*/  LOP3.LUT R5, R5, R0, R24, 0xf6, !PT ;  /* 0x0000000005057212 */ /* 0x000fe200078ef618 */
[----:B------:R-:W-:Y:S01]  /*13d0*/  IMAD R0, R3, 0x8, R194 ;  /* 0x0000000803007824 */ /* 0x000fe200078e02c2 */
[----:B-1----:R-:W-:Y:S01]  /*13e0*/  SHF.L.U64.HI R6, R204, 0x1, R21 ;  /* 0x00000001cc067819 */ /* 0x002fe20000010215 */
[----:B------:R-:W-:Y:S01]  /*13f0*/  STL [R1+0x18], R8 ;  /* 0x0000180801007387 */ /* 0x000fe20000100800 */
[C---:B------:R-:W-:Y:S01]  /*1400*/  IADD3 R213, R16.reuse, 0x60, RZ ;  /* 0x0000006010d57810 */ /* 0x040fe20007ffe0ff */
[----:B------:R-:W-:Y:S01]  /*1410*/  VIADD R19, R16, 0x20 ;  /* 0x0000002010137836 */ /* 0x000fe20000000000 */
[----:B------:R-:W-:Y:S01]  /*1420*/  SEL R225, R225, 0xffffffc0, !P2 ;  /* 0xffffffc0e1e17807 */ /* 0x000fe20005000000 */
[----:B------:R1:W-:Y:S01]  /*1430*/  STL [R1+0x1c], R6 ;  /* 0x00001c0601007387 */ /* 0x0003e20000100800 */
[----:B------:R-:W-:Y:S01]  /*1440*/  @P1 VIADD R224, R226, 0xffffffe0 ;  /* 0xffffffe0e2e01836 */ /* 0x000fe20000000000 */
[----:B0-----:R-:W-:-:S02]  /*1450*/  SHF.L.U64.HI R4, R195, 0x1, R12 ;  /* 0x00000001c3047819 */ /* 0x001fc4000001020c */
[----:B------:R-:W-:Y:S01]  /*1460*/  SHF.R.S32.HI R227, RZ, 0x1f, R214 ;  /* 0x0000001fffe37819 */ /* 0x000fe200000114d6 */
[----:B------:R-:W-:Y:S01]  /*1470*/  IMAD.IADD R226, R226, 0x1, R225 ;  /* 0x00000001e2e27824 */ /* 0x000fe200078e02e1 */
[----:B------:R-:W-:Y:S01]  /*1480*/  SHF.R.S32.HI R228, RZ, 0x1f, R213 ;  /* 0x0000001fffe47819 */ /* 0x000fe200000114d5 */
[----:B------:R0:W-:Y:S01]  /*1490*/  STL [R1+0x20], R4 ;  /* 0x0000200401007387 */ /* 0x0001e20000100800 */
[----:B------:R-:W-:Y:S02]  /*14a0*/  SHF.R.S32.HI R229, RZ, 0x1f, R212 ;  /* 0x0000001fffe57819 */ /* 0x000fe400000114d4 */
[----:B-1----:R-:W-:Y:S01]  /*14b0*/  SHF.L.U64.HI R6, R215, 0x1, R14 ;  /* 0x00000001d7067819 */ /* 0x002fe2000001020e */
[----:B------:R-:W-:Y:S01]  /*14c0*/  STL [R1+0x24], R7 ;  /* 0x0000240701007387 */ /* 0x000fe20000100800 */
[----:B------:R-:W-:Y:S02]  /*14d0*/  SHF.R.S32.HI R17, RZ, 0x1f, R16 ;  /* 0x0000001fff117819 */ /* 0x000fe40000011410 */
[----:B------:R-:W-:Y:S01]  /*14e0*/  SHF.R.S32.HI R191, RZ, 0x1f, R19 ;  /* 0x0000001fffbf7819 */ /* 0x000fe20000011413 */
[----:B------:R-:W-:Y:S01]  /*14f0*/  STL [R1+0x28], R6 ;  /* 0x0000280601007387 */ /* 0x000fe20000100800 */
[----:B------:R-:W-:-:S02]  /*1500*/  SHF.L.U64.HI R227, R214, 0x1, R227 ;  /* 0x00000001d6e37819 */ /* 0x000fc400000102e3 */
[----:B0-----:R-:W-:Y:S02]  /*1510*/  SHF.L.U64.HI R4, R193, 0x1, R20 ;  /* 0x00000001c1047819 */ /* 0x001fe40000010214 */
[----:B------:R-:W-:Y:S02]  /*1520*/  SHF.L.U64.HI R228, R213, 0x1, R228 ;  /* 0x00000001d5e47819 */ /* 0x000fe400000102e4 */
[----:B------:R-:W-:Y:S01]  /*1530*/  SHF.L.U64.HI R229, R212, 0x1, R229 ;  /* 0x00000001d4e57819 */ /* 0x000fe200000102e5 */
[----:B------:R0:W-:Y:S01]  /*1540*/  STL [R1+0x54], R4 ;  /* 0x0000540401007387 */ /* 0x0001e20000100800 */
[----:B------:R-:W-:Y:S01]  /*1550*/  IADD3 R225, R225, R224, RZ ;  /* 0x000000e0e1e17210 */ /* 0x000fe20007ffe0ff */
[----:B0-----:R-:W-:-:S05]  /*1560*/  IMAD R4, R5, 0x2, R2 ;  /* 0x0000000205047824 */ /* 0x001fca00078e0202 */
[----:B------:R0:W-:Y:S04]  /*1570*/  STL [R1+0x5c], R4 ;  /* 0x00005c0401007387 */ /* 0x0001e80000100800 */
[----:B------:R0:W-:Y:S01]  /*1580*/  STL [R1+0x68], R0 ;  /* 0x0000680001007387 */ /* 0x0001e20000100800 */
[----:B--2---:R-:W-:Y:S01]  /*1590*/  LOP3.LUT R188, R18, 0x1, RZ, 0xfc, !PT ;  /* 0x0000000112bc7812 */ /* 0x004fe200078efcff */
[----:B0-----:R-:W-:-:S07]  /*15a0*/  IMAD.MOV.U32 R18, RZ, RZ, RZ ;  /* 0x000000ffff127224 */ /* 0x001fce00078e00ff */
.L_x_1355:
[----:B0-2-4-:R-:W0:Y:S01]  /*15b0*/  LDC.64 R4, c[0x0][0xd88] ;  /* 0x00036200ff047b82 */ /* 0x015e220000000a00 */
[----:B------:R-:W-:Y:S01]  /*15c0*/  ULDC.64 UR4, c[0x0][0xb20] ;  /* 0x0002c80000047ab9 */ /* 0x000fe20000000a00 */
[----:B------:R-:W-:Y:S01]  /*15d0*/  ULDC.64 UR8, c[0x0][0xb10] ;  /* 0x0002c40000087ab9 */ /* 0x000fe20000000a00 */
[----:B------:R-:W-:Y:S01]  /*15e0*/  ULDC.64 UR6, c[0x0][0xb00] ;  /* 0x0002c00000067ab9 */ /* 0x000fe20000000a00 */
[----:B0-----:R-:W-:-:S05]  /*15f0*/  IMAD.WIDE R4, R27, 0x4, R4 ;  /* 0x000000041b047825 */ /* 0x001fca00078e0204 */
[----:B------:R-:W2:Y:S01]  /*1600*/  LDG.E R0, desc[UR40][R4.64] ;  /* 0x0000002804007981 */ /* 0x000ea2000c1e1900 */
[----:B------:R-:W-:Y:S01]  /*1610*/  ISETP.NE.U32.AND P2, PT, RZ, UR4, PT ;  /* 0x00000004ff007c0c */ /* 0x000fe2000bf45070 */
[----:B------:R-:W-:Y:S01]  /*1620*/  IMAD.MOV.U32 R29, RZ, RZ, RZ ;  /* 0x000000ffff1d7224 */ /* 0x000fe200078e00ff */
[----:B------:R-:W-:Y:S02]  /*1630*/  ISETP.NE.U32.AND P1, PT, RZ, UR8, PT ;  /* 0x00000008ff007c0c */ /* 0x000fe4000bf25070 */
[----:B------:R-:W-:Y:S02]  /*1640*/  ISETP.NE.AND.EX P2, PT, RZ, UR5, PT, P2 ;  /* 0x00000005ff007c0c */ /* 0x000fe4000bf45320 */
[----:B------:R-:W-:Y:S02]  /*1650*/  ISETP.NE.AND.EX P1, PT, RZ, UR9, PT, P1 ;  /* 0x00000009ff007c0c */ /* 0x000fe4000bf25310 */
[----:B------:R-:W-:-:S04]  /*1660*/  ISETP.NE.U32.AND P0, PT, RZ, UR6, PT ;  /* 0x00000006ff007c0c */ /* 0x000fc8000bf05070 */
        /* <DEDUP_REMOVED lines=44> */
.L_x_1235:
[----:B------:R-:W-:Y:S02]  /*1930*/  IMAD.U32 R40, RZ, RZ, UR5 ;  /* 0x00000005ff287e24 */ /* 0x000fe4000f8e00ff */
[----:B------:R-:W-:Y:S01]  /*1940*/  IMAD.U32 R28, RZ, RZ, UR4 ;  /* 0x00000004ff1c7e24 */ /* 0x000fe2000f8e00ff */
[----:B------:R-:W-:Y:S06]  /*1950*/  @!P2 BRA `(.L_x_1236) ;  /* 0x000000000010a947 */ /* 0x000fec0003800000 */
[----:B-1----:R-:W-:-:S04]  /*1960*/  IADD3 R4, P0, R31, UR8, RZ ;  /* 0x000000081f047c10 */ /* 0x002fc8000ff1e0ff */
[----:B------:R-:W-:-:S05]  /*1970*/  IADD3.X R5, R30, UR9, RZ, P0, !PT ;  /* 0x000000091e057c10 */ /* 0x000fca00087fe4ff */
[----:B------:R0:W5:Y:S01]  /*1980*/  LDG.E R28, desc[UR40][R4.64] ;  /* 0x00000028041c7981 */ /* 0x000162000c1e1900 */
[----:B------:R-:W-:Y:S05]  /*1990*/  BRA `(.L_x_1237) ;  /* 0x0000000000107947 */ /* 0x000fea0003800000 */
.L_x_1236:
[----:B------:R-:W-:Y:S05]  /*19a0*/  @!P0 BRA `(.L_x_1237) ;  /* 0x00000000000c8947 */ /* 0x000fea0003800000 */
[----:B-1----:R-:W2:Y:S04]  /*19b0*/  LDG.E R5, desc[UR40][R8.64] ;  /* 0x0000002808057981 */ /* 0x002ea8000c1e1900 */
[----:B------:R-:W2:Y:S02]  /*19c0*/  LDG.E R28, desc[UR40][R8.64+0x4] ;  /* 0x00000428081c7981 */ /* 0x000ea4000c1e1900 */
[----:B--2---:R-:W-:-:S07]  /*19d0*/  IMAD.IADD R28, R28, 0x1, -R5 ;  /* 0x000000011c1c7824 */ /* 0x004fce00078e0a05 */
.L_x_1237:
        /* <DEDUP_REMOVED lines=10> */
[----:B------:R-:W-:Y:S01]  /*1a80*/  ISETP.NE.U32.AND P1, PT, RZ, UR4, PT ;  /* 0x00000004ff007c0c */ /* 0x000fe2000bf25070 */
[----:B------:R-:W-:-:S03]  /*1a90*/  IMAD.MOV.U32 R27, RZ, RZ, R28 ;  /* 0x000000ffff1b7224 */ /* 0x000fc600078e001c */
[----:B------:R-:W-:Y:S02]  /*1aa0*/  VIMNMX R39, RZ, R39, !PT ;  /* 0x00000027ff277248 */ /* 0x000fe40007fe0100 */
        /* <DEDUP_REMOVED lines=42> */
.L_x_1240:
[----:B------:R-:W-:Y:S05]  /*1d50*/  BSYNC B6 ;  /* 0x0000000000067941 */ /* 0x000fea0003800000 */
.L_x_1239:
        /* <DEDUP_REMOVED lines=20> */
.L_x_1242:
[----:B------:R-:W-:Y:S05]  /*1ea0*/  BSYNC B6 ;  /* 0x0000000000067941 */ /* 0x000fea0003800000 */
.L_x_1241:
[----:B------:R-:W-:Y:S01]  /*1eb0*/  ULDC.64 UR4, c[0x0][0xaf0] ;  /* 0x0002bc0000047ab9 */ /* 0x000fe20000000a00 */
[----:B------:R-:W0:Y:S01]  /*1ec0*/  LDC R51, c[0x0][0x3f4] ;  /* 0x0000fd00ff337b82 */ /* 0x000e220000000800 */
[----:B------:R-:W-:-:S04]  /*1ed0*/  ISETP.NE.U32.AND P0, PT, RZ, UR4, PT ;  /* 0x00000004ff007c0c */ /* 0x000fc8000bf05070 */
[----:B------:R-:W-:-:S03]  /*1ee0*/  ISETP.NE.AND.EX P0, PT, RZ, UR5, PT, P0 ;  /* 0x00000005ff007c0c */ /* 0x000fc6000bf05300 */
[----:B------:R-:W1:Y:S08]  /*1ef0*/  LDC.64 R4, c[0x0][0x3f8] ;  /* 0x0000fe00ff047b82 */ /* 0x000e700000000a00 */
[----:B------:R-:W2:Y:S02]  /*1f00*/  LDC.64 R46, c[0x0][0x408] ;  /* 0x00010200ff2e7b82 */ /* 0x000ea40000000a00 */
[----:B------:R-:W-:-:S02]  /*1f10*/  @P0 IADD3 R6, P1, R31, UR4, RZ ;  /* 0x000000041f060c10 */ /* 0x000fc4000ff3e0ff */
[----:B------:R-:W-:Y:S01]  /*1f20*/  SHF.R.S32.HI R3, RZ, 0x1f, R23 ;  /* 0x0000001fff037819 */ /* 0x000fe20000011417 */
[----:B------:R-:W3:Y:S01]  /*1f30*/  S2R R12, SR_TID.X ;  /* 0x00000000000c7919 */ /* 0x000ee20000002100 */
[----:B------:R-:W-:Y:S02]  /*1f40*/  @P0 IADD3.X R7, R30, UR5, RZ, P1, !PT ;  /* 0x000000051e070c10 */ /* 0x000fe40008ffe4ff */
[----:B------:R-:W-:Y:S01]  /*1f50*/  SHF.R.S32.HI R187, RZ, 0x1f, R186 ;  /* 0x0000001fffbb7819 */ /* 0x000fe200000114ba */
[----:B------:R-:W-:Y:S01]  /*1f60*/  IMAD.SHL.U32 R44, R190, 0x40, RZ ;  /* 0x00000040be2c7824 */ /* 0x000fe200078e00ff */
[----:B0-----:R-:W-:Y:S01]  /*1f70*/  ISETP.GE.AND P3, PT, R16, R51, PT ;  /* 0x000000331000720c */ /* 0x001fe20003f66270 */
[----:B------:R0:W4:Y:S01]  /*1f80*/  @P0 LDG.E R41, desc[UR40][R6.64] ;  /* 0x0000002806290981 */ /* 0x000122000c1e1900 */
[----:B------:R-:W-:Y:S01]  /*1f90*/  ULDC UR4, c[0x0][0x2f4] ;  /* 0x0000bd0000047ab9 */ /* 0x000fe20000000800 */
[----:B------:R-:W-:Y:S01]  /*1fa0*/  SHF.R.S32.HI R48, RZ, 0x1f, R26 ;  /* 0x0000001fff307819 */ /* 0x000fe2000001141a */
[----:B------:R-:W3:Y:S01]  /*1fb0*/  S2R R30, SR_TID.X ;  /* 0x00000000001e7919 */ /* 0x000ee20000002100 */
[-C--:B-1----:R-:W-:Y:S01]  /*1fc0*/  IMAD R0, R3, R4.reuse, RZ ;  /* 0x0000000403007224 */ /* 0x082fe200078e02ff */
[----:B------:R-:W-:Y:S01]  /*1fd0*/  LOP3.LUT R44, R44, 0x1c0, RZ, 0xc0, !PT ;  /* 0x000001c02c2c7812 */ /* 0x000fe200078ec0ff */
[----:B------:R-:W-:Y:S01]  /*1fe0*/  IMAD.WIDE.U32 R20, R23, R4, R186 ;  /* 0x0000000417147225 */ /* 0x000fe200078e00ba */
[----:B------:R-:W-:-:S02]  /*1ff0*/  SHF.L.U64.HI R42, R4, 0x6, R5 ;  /* 0x00000006042a7819 */ /* 0x000fc40000010205 */
[----:B0----5:R-:W-:Y:S01]  /*2000*/  SHF.R.S32.HI R7, RZ, 0x1f, R27 ;  /* 0x0000001fff077819 */ /* 0x021fe2000001141b */
[----:B------:R-:W-:Y:S01]  /*2010*/  IMAD R9, R23, R5, R0 ;  /* 0x0000000517097224 */ /* 0x000fe200078e0200 */
[----:B------:R-:W-:Y:S01]  /*2020*/  ISETP.GE.AND P2, PT, R16, UR4, PT ;  /* 0x0000000410007c0c */ /* 0x000fe2000bf46270 */
[----:B--2---:R-:W-:Y:S01]  /*2030*/  IMAD R8, R3, R46, RZ ;  /* 0x0000002e03087224 */ /* 0x004fe200078e02ff */
[----:B------:R-:W-:Y:S01]  /*2040*/  SEL R3, R51, RZ, P3 ;  /* 0x000000ff33037207 */ /* 0x000fe20001800000 */
[----:B------:R-:W-:Y:S01]  /*2050*/  IMAD.WIDE.U32 R32, R23, R4, R16 ;  /* 0x0000000417207225 */ /* 0x000fe200078e0010 */
[----:B------:R-:W-:Y:S02]  /*2060*/  SHF.L.U64.HI R45, R46, 0x6, R47 ;  /* 0x000000062e2d7819 */ /* 0x000fe4000001022f */
[----:B------:R-:W-:Y:S01]  /*2070*/  ISETP.GE.AND P1, PT, R19, UR4, PT ;  /* 0x0000000413007c0c */ /* 0x000fe2000bf26270 */
[----:B------:R-:W-:Y:S01]  /*2080*/  IMAD.IADD R3, R16, 0x1, R3 ;  /* 0x0000000110037824 */ /* 0x000fe200078e0203 */
[----:B------:R-:W-:Y:S01]  /*2090*/  SHF.L.U32 R51, R51, 0x1, RZ ;  /* 0x0000000133337819 */ /* 0x000fe200000006ff */
[----:B------:R-:W-:-:S02]  /*20a0*/  IMAD.IADD R21, R21, 0x1, R9 ;  /* 0x0000000115157824 */ /* 0x000fc400078e0209 */
[----:B------:R-:W-:Y:S01]  /*20b0*/  IMAD.IADD R33, R9, 0x1, R33 ;  /* 0x0000000109217824 */ /* 0x000fe200078e0221 */
[----:B------:R-:W-:Y:S01]  /*20c0*/  SHF.R.S32.HI R6, RZ, 0x1f, R3 ;  /* 0x0000001fff067819 */ /* 0x000fe20000011403 */
[----:B------:R-:W-:Y:S01]  /*20d0*/  IMAD R11, R23, R47, R8 ;  /* 0x0000002f170b7224 */ /* 0x000fe200078e0208 */
[----:B---3--:R-:W-:Y:S01]  /*20e0*/  SHF.R.U32.HI R12, RZ, 0x7, R12 ;  /* 0x00000007ff0c7819 */ /* 0x008fe2000001160c */
[C---:B------:R-:W-:Y:S01]  /*20f0*/  IMAD R8, R7.reuse, R4, RZ ;  /* 0x0000000407087224 */ /* 0x040fe200078e02ff */
[----:B------:R-:W-:Y:S01]  /*2100*/  LEA.HI R3, R6, R3, RZ, 0x3 ;  /* 0x0000000306037211 */ /* 0x000fe200078f18ff */
[----:B------:R-:W-:Y:S02]  /*2110*/  IMAD R6, R7, R46, RZ ;  /* 0x0000002e07067224 */ /* 0x000fe400078e02ff */
[----:B------:R-:W-:Y:S01]  /*2120*/  IMAD.WIDE.U32 R20, R27, R4, R20 ;  /* 0x000000041b147225 */ /* 0x000fe200078e0014 */
[----:B------:R-:W-:-:S03]  /*2130*/  LOP3.LUT R58, R3, 0xfffffff8, RZ, 0xc0, !PT ;  /* 0xfffffff8033a7812 */ /* 0x000fc600078ec0ff */
[----:B------:R-:W-:Y:S01]  /*2140*/  IMAD.WIDE.U32 R32, R27, R4, R32 ;  /* 0x000000041b207225 */ /* 0x000fe200078e0020 */
[----:B------:R-:W-:-:S03]  /*2150*/  SHF.R.S32.HI R61, RZ, 0x1f, R58 ;  /* 0x0000001fff3d7819 */ /* 0x000fc6000001143a */
[----:B------:R-:W-:Y:S02]  /*2160*/  VIADD R30, R30, 0xffffff80 ;  /* 0xffffff801e1e7836 */ /* 0x000fe40000000000 */
[----:B------:R-:W-:Y:S01]  /*2170*/  IMAD.SHL.U32 R43, R4, 0x40, RZ ;  /* 0x00000040042b7824 */ /* 0x000fe200078e00ff */
[----:B------:R-:W-:Y:S01]  /*2180*/  LOP3.LUT R4, R44, 0x18, R16, 0xf8, !PT ;  /* 0x000000182c047812 */ /* 0x000fe200078ef810 */
[----:B------:R-:W-:Y:S01]  /*2190*/  IMAD R59, R27, R47, R6 ;  /* 0x0000002f1b3b7224 */ /* 0x000fe200078e0206 */
[----:B------:R-:W-:Y:S01]  /*21a0*/  SHF.R.S32.HI R10, RZ, 0x1f, R30 ;  /* 0x0000001fff0a7819 */ /* 0x000fe2000001141e */
[C---:B------:R-:W-:Y:S01]  /*21b0*/  IMAD.WIDE.U32 R34, R23.reuse, R46, R186 ;  /* 0x0000002e17227225 */ /* 0x040fe200078e00ba */
[----:B------:R-:W-:Y:S02]  /*21c0*/  SHF.R.U32.HI R47, RZ, 0x3, R44 ;  /* 0x00000003ff2f7819 */ /* 0x000fe4000001162c */
[----:B------:R-:W-:Y:S01]  /*21d0*/  LEA.HI R10, R10, R30, RZ, 0x2 ;  /* 0x0000001e0a0a7211 */ /* 0x000fe200078f10ff */
[----:B------:R-:W-:-:S03]  /*21e0*/  IMAD.WIDE.U32 R36, R23, R46, R16 ;  /* 0x0000002e17247225 */ /* 0x000fc600078e0010 */
[----:B------:R-:W-:Y:S01]  /*21f0*/  LOP3.LUT R10, R10, 0xfffffffc, RZ, 0xc0, !PT ;  /* 0xfffffffc0a0a7812 */ /* 0x000fe200078ec0ff */
[----:B------:R-:W-:Y:S01]  /*2200*/  IMAD R9, R27, R5, R8 ;  /* 0x000000051b097224 */ /* 0x000fe200078e0208 */
[-C--:B------:R-:W-:Y:S01]  /*2210*/  LOP3.LUT R5, R4, R47.reuse, RZ, 0x3c, !PT ;  /* 0x0000002f04057212 */ /* 0x080fe200078e3cff */
[----:B------:R-:W-:Y:S01]  /*2220*/  IMAD.IADD R35, R35, 0x1, R11 ;  /* 0x0000000123237824 */ /* 0x000fe200078e020b */
[----:B------:R-:W-:Y:S01]  /*2230*/  LOP3.LUT R4, R44, 0x38, R3, 0xf8, !PT ;  /* 0x000000382c047812 */ /* 0x000fe200078ef803 */
[----:B------:R-:W-:Y:S02]  /*2240*/  IMAD.IADD R37, R11, 0x1, R37 ;  /* 0x000000010b257824 */ /* 0x000fe400078e0225 */
[----:B------:R-:W-:Y:S01]  /*2250*/  IMAD R52, R220, 0x200, R5 ;  /* 0x00000200dc347824 */ /* 0x000fe200078e0205 */
[----:B------:R-:W-:Y:S01]  /*2260*/  LOP3.LUT R5, R4, R47, RZ, 0x3c, !PT ;  /* 0x0000002f04057212 */ /* 0x000fe200078e3cff */
[----:B------:R-:W-:-:S04]  /*2270*/  IMAD.WIDE.U32 R34, R27, R46, R34 ;  /* 0x0000002e1b227225 */ /* 0x000fc800078e0022 */
[----:B------:R-:W-:-:S04]  /*2280*/  IMAD.WIDE.U32 R36, R27, R46, R36 ;  /* 0x0000002e1b247225 */ /* 0x000fc800078e0024 */
[----:B------:R-:W-:Y:S02]  /*2290*/  IMAD.IADD R10, R30, 0x1, -R10 ;  /* 0x000000011e0a7824 */ /* 0x000fe400078e0a0a */
[----:B------:R-:W-:Y:S02]  /*22a0*/  IMAD.IADD R55, R35, 0x1, R59 ;  /* 0x0000000123377824 */ /* 0x000fe400078e023b */
[----:B------:R-:W-:Y:S02]  /*22b0*/  IMAD.IADD R0, R29, 0x1, R28 ;  /* 0x000000011d007824 */ /* 0x000fe400078e021c */
[----:B------:R-:W-:Y:S02]  /*22c0*/  IMAD.SHL.U32 R46, R46, 0x40, RZ ;  /* 0x000000402e2e7824 */ /* 0x000fe400078e00ff */
[----:B------:R-:W-:Y:S02]  /*22d0*/  VIADD R49, R12, 0x8 ;  /* 0x000000080c317836 */ /* 0x000fe40000000000 */
[----:B------:R-:W-:-:S02]  /*22e0*/  IMAD R50, R10, 0x40, R23 ;  /* 0x000000400a327824 */ /* 0x000fc400078e0217 */
[----:B------:R-:W-:Y:S02]  /*22f0*/  IMAD.IADD R53, R21, 0x1, R9 ;  /* 0x0000000115357824 */ /* 0x000fe400078e0209 */
[----:B------:R-:W-:Y:S02]  /*2300*/  IMAD.IADD R54, R9, 0x1, R33 ;  /* 0x0000000109367824 */ /* 0x000fe400078e0221 */
[----:B------:R-:W-:Y:S02]  /*2310*/  IMAD.IADD R59, R59, 0x1, R37 ;  /* 0x000000013b3b7824 */ /* 0x000fe400078e0225 */
[----:B------:R-:W-:Y:S01]  /*2320*/  IMAD R62, R220, 0x200, R5 ;  /* 0x00000200dc3e7824 */ /* 0x000fe200078e0205 */
[----:B----4-:R-:W-:-:S07]  /*2330*/  SHF.R.S32.HI R60, RZ, 0x1f, R41 ;  /* 0x0000001fff3c7819 */ /* 0x010fce0000011429 */
.L_x_1275:
[----:B0-----:R-:W0:Y:S01]  /*2340*/  LDC R65, c[0x0][0x430] ;  /* 0x00010c00ff417b82 */ /* 0x001e220000000800 */
[----:B------:R-:W-:Y:S02]  /*2350*/  VIADD R38, R38, 0xffffffff ;  /* 0xffffffff26267836 */ /* 0x000fe40000000000 */
[----:B------:R-:W-:Y:S02]  /*2360*/  IMAD.MOV.U32 R64, RZ, RZ, RZ ;  /* 0x000000ffff407224 */ /* 0x000fe400078e00ff */
[----:B------:R-:W-:-:S03]  /*2370*/  IMAD R5, R38, 0x40, R50 ;  /* 0x0000004026057824 */ /* 0x000fc600078e0232 */
[----:B-1----:R-:W1:Y:S01]  /*2380*/  LDC R73, c[0x0][0x3f4] ;  /* 0x0000fd00ff497b82 */ /* 0x002e620000000800 */
[----:B------:R-:W-:Y:S01]  /*2390*/  IMAD.IADD R12, R0, 0x1, R5 ;  /* 0x00000001000c7824 */ /* 0x000fe200078e0205 */
[----:B------:R-:W-:-:S03]  /*23a0*/  ISETP.GE.AND P0, PT, R5, R40, PT ;  /* 0x000000280500720c */ /* 0x000fc60003f06270 */
[----:B------:R-:W-:Y:S01]  /*23b0*/  IMAD.MOV.U32 R8, RZ, RZ, R12 ;  /* 0x000000ffff087224 */ /* 0x000fe200078e000c */
[----:B------:R-:W-:Y:S02]  /*23c0*/  ISETP.GT.OR P0, PT, R50, 0x3f, P0 ;  /* 0x0000003f3200780c */ /* 0x000fe40000704670 */
        /* <DEDUP_REMOVED lines=18> */
[----:B------:R-:W-:Y:S01]  /*24f0*/  IMAD.MOV R6, RZ, RZ, -R8 ;  /* 0x000000ffff067224 */ /* 0x000fe200078e0a08 */
[----:B------:R-:W-:Y:S01]  /*2500*/  BSSY B0, `(.L_x_1243) ;  /* 0x00001a3000007945 */ /* 0x000fe20003800000 */
[----:B------:R-:W-:Y:S01]  /*2510*/  IMAD.IADD R75, R52, 0x1, R71 ;  /* 0x00000001344b7824 */ /* 0x000fe200078e0247 */
[----:B------:R-:W-:Y:S01]  /*2520*/  ISETP.GT.AND P4, PT, R38, R39, PT ;  /* 0x000000272600720c */ /* 0x000fe20003f84270 */
[----:B------:R-:W-:-:S02]  /*2530*/  IMAD R65, R65, R6, R12 ;  /* 0x0000000641417224 */ /* 0x000fc400078e020c */
[----:B------:R-:W-:Y:S01]  /*2540*/  IMAD R75, R75, 0x2, R2 ;  /* 0x000000024b4b7824 */ /* 0x000fe200078e0202 */
[----:B0-----:R-:W-:Y:S09]  /*2550*/  @!P0 BRA `(.L_x_1244) ;  /* 0x00000014009c8947 */ /* 0x001ff20003800000 */
        /* <DEDUP_REMOVED lines=37> */
[----:B------:R-:W-:Y:S01]  /*27b0*/  IMAD.MOV.U32 R6, RZ, RZ, R34 ;  /* 0x000000ffff067224 */ /* 0x000fe200078e0022 */
[----:B------:R-:W-:Y:S01]  /*27c0*/  ULDC.64 UR4, c[0x0][0x3e8] ;  /* 0x0000fa0000047ab9 */ /* 0x000fe20000000a00 */
[----:B------:R-:W-:Y:S01]  /*27d0*/  IMAD.MOV.U32 R7, RZ, RZ, R55 ;  /* 0x000000ffff077224 */ /* 0x000fe200078e0037 */
[----:B------:R-:W-:Y:S01]  /*27e0*/  ULDC.64 UR6, c[0x0][0x400] ;  /* 0x0001000000067ab9 */ /* 0x000fe20000000a00 */
[----:B------:R-:W-:Y:S01]  /*27f0*/  IMAD R5, R45, R38, RZ ;  /* 0x000000262d057224 */ /* 0x000fe200078e02ff */
[----:B------:R-:W-:Y:S01]  /*2800*/  CS2R R28, SRZ ;  /* 0x00000000001c7805 */ /* 0x000fe2000001ff00 */
[----:B------:R-:W-:Y:S01]  /*2810*/  IMAD.WIDE.U32 R8, R38, R46, R6 ;  /* 0x0000002e26087225 */ /* 0x000fe200078e0006 */
[----:B------:R-:W-:-:S03]  /*2820*/  IADD3 R7, P5, R20, R4, RZ ;  /* 0x0000000414077210 */ /* 0x000fc60007fbe0ff */
        /* <DEDUP_REMOVED lines=14> */
.L_x_1247:
[----:B------:R-:W-:Y:S05]  /*2910*/  BSYNC B1 ;  /* 0x0000000000017941 */ /* 0x000fea0003800000 */
.L_x_1246:
[----:B------:R-:W-:Y:S01]  /*2920*/  ISETP.NE.AND P5, PT, R188, 0x3, PT ;  /* 0x00000003bc00780c */ /* 0x000fe20003fa5270 */
[----:B0----5:R-:W-:Y:S02]  /*2930*/  IMAD.MOV.U32 R4, RZ, RZ, R8 ;  /* 0x000000ffff047224 */ /* 0x021fe400078e0008 */
[----:B------:R-:W-:Y:S02]  /*2940*/  IMAD.MOV.U32 R5, RZ, RZ, R9 ;  /* 0x000000ffff057224 */ /* 0x000fe400078e0009 */
[----:B------:R-:W-:Y:S02]  /*2950*/  IMAD.MOV.U32 R6, RZ, RZ, R30 ;  /* 0x000000ffff067224 */ /* 0x000fe400078e001e */
[----:B------:R-:W-:Y:S01]  /*2960*/  IMAD.MOV.U32 R7, RZ, RZ, R31 ;  /* 0x000000ffff077224 */ /* 0x000fe200078e001f */
[----:B------:R-:W-:Y:S01]  /*2970*/  PRMT R77, R4, 0x5410, R5 ;  /* 0x00005410044d7816 */ /* 0x000fe20000000005 */
[----:B------:R-:W-:Y:S02]  /*2980*/  IMAD.MOV.U32 R4, RZ, RZ, R28 ;  /* 0x000000ffff047224 */ /* 0x000fe400078e001c */
[----:B------:R-:W-:Y:S01]  /*2990*/  IMAD.MOV.U32 R5, RZ, RZ, R29 ;  /* 0x000000ffff057224 */ /* 0x000fe200078e001d */
[----:B------:R-:W-:Y:S01]  /*29a0*/  PRMT R78, R6, 0x5410, R7 ;  /* 0x00005410064e7816 */ /* 0x000fe20000000007 */
[----:B------:R-:W-:-:S02]  /*29b0*/  IMAD.MOV.U32 R6, RZ, RZ, R56 ;  /* 0x000000ffff067224 */ /* 0x000fc400078e0038 */
[----:B------:R-:W-:Y:S01]  /*29c0*/  IMAD.MOV.U32 R7, RZ, RZ, R57 ;  /* 0x000000ffff077224 */ /* 0x000fe200078e0039 */
[----:B------:R-:W-:-:S04]  /*29d0*/  PRMT R79, R4, 0x5410, R5 ;  /* 0x00005410044f7816 */ /* 0x000fc80000000005 */
[----:B------:R-:W-:Y:S01]  /*29e0*/  PRMT R80, R6, 0x5410, R7 ;  /* 0x0000541006507816 */ /* 0x000fe20000000007 */
[----:B------:R-:W-:Y:S06]  /*29f0*/  @!P5 BRA `(.L_x_1248) ;  /* 0x000000000004d947 */ /* 0x000fec0003800000 */
[----:B------:R-:W-:Y:S01]  /*2a00*/  BPT.TRAP 0x1 ;  /* 0x000000040000795c */ /* 0x000fe20000300000 */
.L_x_1248:
[----:B------:R-:W-:Y:S01]  /*2a10*/  IMAD R63, R22, 0x8, R2 ;  /* 0x00000008163f7824 */ /* 0x000fe200078e0202 */
[----:B------:R-:W-:Y:S01]  /*2a20*/  SHF.L.U32 R74, R185, 0x1f, RZ ;  /* 0x0000001fb94a7819 */ /* 0x000fe200000006ff */
[----:B------:R-:W-:Y:S03]  /*2a30*/  BSSY B1, `(.L_x_1249) ;  /* 0x0000003000017945 */ /* 0x000fe60003800000 */
[----:B------:R-:W0:Y:S02]  /*2a40*/  SYNCS.PHASECHK.TRANS64.TRYWAIT P6, [R63+URZ+0x38890], R74 ;  /* 0x0388904a3f0075a7 */ /* 0x000e2400080c017f */
[----:B0-----:R-:W-:Y:S05]  /*2a50*/  @!P6 BRA `(.L_x_1250) ;  /* 0x0000018800d4e947 */ /* 0x001fea0003800000 */
.L_x_1490:
[----:B------:R-:W-:Y:S05]  /*2a60*/  BSYNC B1 ;  /* 0x0000000000017941 */ /* 0x000fea0003800000 */
.L_x_1249:
[----:B------:R-:W-:-:S03]  /*2a70*/  UMOV UR4, 0xffffffff ;  /* 0xffffffff00047882 */ /* 0x000fc60000000000 */
[----:B------:R-:W-:Y:S05]  /*2a80*/  BRA.DIV UR4, `(.L_x_1251) ;  /* 0x0000018a04dc7947 */ /* 0x000fea000b800000 */
[----:B------:R1:W2:Y:S04]  /*2a90*/  SHFL.IDX PT, R72, R69, RZ, 0x1c1f ;  /* 0x001c1fff45487589 */ /* 0x0002a800000e0000 */
[----:B------:R1:W3:Y:S02]  /*2aa0*/  SHFL.IDX PT, R14, R70, RZ, 0x1c1f ;  /* 0x001c1fff460e7589 */ /* 0x0002e400000e0000 */
.L_x_1494:
        /* <DEDUP_REMOVED lines=10> */
[--C-:B0-----:R-:W-:Y:S01]  /*2b50*/  HADD2.F32 R13, -RZ, R7.reuse.H1_H1 ;  /* 0x30000007ff0d7230 */ /* 0x101fe20000004100 */
[----:B------:R-:W-:Y:S01]  /*2b60*/  SHF.R.U32.HI R30, RZ, 0x10, R31 ;  /* 0x00000010ff1e7819 */ /* 0x000fe2000001161f */
[----:B------:R-:W-:Y:S01]  /*2b70*/  HADD2.F32 R7, -RZ, R7.H0_H0 ;  /* 0x20000007ff077230 */ /* 0x000fe20000004100 */
[--C-:B------:R-:W-:Y:S01]  /*2b80*/  SHF.R.U64 R31, R56, 0x10, R57.reuse ;  /* 0x00000010381f7819 */ /* 0x100fe20000001239 */
[----:B------:R-:W-:Y:S01]  /*2b90*/  HADD2.F32 R15, -RZ, R15.H0_H0 ;  /* 0x2000000fff0f7230 */ /* 0x000fe20000004100 */
[----:B------:R-:W-:Y:S01]  /*2ba0*/  MOV R12, R6 ;  /* 0x00000006000c7202 */ /* 0x000fe20000000f00 */
[----:B------:R-:W-:Y:S01]  /*2bb0*/  HADD2.F32 R6, -RZ, R5.H1_H1 ;  /* 0x30000005ff067230 */ /* 0x000fe20000004100 */
[----:B------:R-:W-:Y:S01]  /*2bc0*/  SHF.R.U32.HI R56, RZ, 0x10, R57 ;  /* 0x00000010ff387819 */ /* 0x000fe20000011639 */
[----:B------:R-:W-:Y:S02]  /*2bd0*/  HADD2.F32 R31, -RZ, R31.H0_H0 ;  /* 0x2000001fff1f7230 */ /* 0x000fe40000004100 */
[----:B------:R-:W-:-:S02]  /*2be0*/  HADD2.F32 R5, -RZ, R5.H0_H0 ;  /* 0x20000005ff057230 */ /* 0x000fc40000004100 */
[----:B------:R-:W-:Y:S02]  /*2bf0*/  HADD2.F32 R56, -RZ, R56.H0_H0 ;  /* 0x20000038ff387230 */ /* 0x000fe40000004100 */
[CC--:B-1----:R-:W-:Y:S01]  /*2c00*/  FMUL.FTZ R70, R6.reuse, R31.reuse ;  /* 0x0000001f06467220 */ /* 0x0c2fe20000410000 */
[----:B------:R-:W-:Y:S02]  /*2c10*/  HADD2.F32 R30, -RZ, R30.H0_H0 ;  /* 0x2000001eff1e7230 */ /* 0x000fe40000004100 */
[C---:B------:R-:W-:Y:S01]  /*2c20*/  FMUL.FTZ R31, R5.reuse, R31 ;  /* 0x0000001f051f7220 */ /* 0x040fe20000410000 */
[-C--:B------:R-:W-:Y:S01]  /*2c30*/  FFMA.FTZ R70, R5, R15.reuse, -R70 ;  /* 0x0000000f05467223 */ /* 0x080fe20000010846 */
[----:B------:R-:W-:Y:S02]  /*2c40*/  FMUL.FTZ R76, R13, R56 ;  /* 0x000000380d4c7220 */ /* 0x000fe40000410000 */
        /* <DEDUP_REMOVED lines=24> */
.L_x_1256:
[----:B------:R-:W-:Y:S05]  /*2dd0*/  BSYNC B2 ;  /* 0x0000000000027941 */ /* 0x000fea0003800000 */
.L_x_1255:
[----:B0-----:R4:W-:Y:S02]  /*2de0*/  ST.E.128 desc[UR40][R10.64], R4 ;  /* 0x000000040a007985 */ /* 0x0019e4000c101d28 */
.L_x_1254:
[----:B------:R-:W-:Y:S05]  /*2df0*/  BSYNC B1 ;  /* 0x0000000000017941 */ /* 0x000fea0003800000 */
.L_x_1253:
        /* <DEDUP_REMOVED lines=8> */
[----:B--2---:R-:W-:-:S03]  /*2e80*/  LEA.HI.X R11, R19, R72, R191, 0x1, P0 ;  /* 0x00000048130b7211 */ /* 0x004fc600000f0cbf */
[----:B------:R-:W-:-:S06]  /*2e90*/  IMAD R4, R71, 0x2, R2 ;  /* 0x0000000247047824 */ /* 0x000fcc00078e0202 */
        /* <DEDUP_REMOVED lines=43> */
.L_x_1258:
[----:B------:R-:W-:Y:S05]  /*3150*/  BSYNC B1 ;  /* 0x0000000000017941 */ /* 0x000fea0003800000 */
.L_x_1257:
[----:B--2---:R2:W-:Y:S01]  /*3160*/  ST.E.128 desc[UR40][R10.64], R4 ;  /* 0x000000040a007985 */ /* 0x0045e2000c101d28 */
[----:B------:R-:W-:Y:S05]  /*3170*/  BRA `(.L_x_1252) ;  /* 0x0000000c006c7947 */ /* 0x000fea0003800000 */
.L_x_1245:
        /* <DEDUP_REMOVED lines=25> */
[----:B--2---:R-:W-:Y:S02]  /*3310*/  IMAD.MOV.U32 R10, RZ, RZ, R6 ;  /* 0x000000ffff0a7224 */ /* 0x004fe400078e0006 */
[----:B------:R-:W-:Y:S02]  /*3320*/  IMAD.MOV.U32 R11, RZ, RZ, R7 ;  /* 0x000000ffff0b7224 */ /* 0x000fe400078e0007 */
        /* <DEDUP_REMOVED lines=14> */
.L_x_1259:
[----:B------:R-:W-:Y:S01]  /*3410*/  IMAD R63, R22, 0x8, R2 ;  /* 0x00000008163f7824 */ /* 0x000fe200078e0202 */
[----:B------:R-:W-:Y:S01]  /*3420*/  SHF.L.U32 R74, R185, 0x1f, RZ ;  /* 0x0000001fb94a7819 */ /* 0x000fe200000006ff */
[----:B------:R-:W-:Y:S03]  /*3430*/  BSSY B1, `(.L_x_1260) ;  /* 0x0000003000017945 */ /* 0x000fe60003800000 */
[----:B------:R-:W0:Y:S02]  /*3440*/  SYNCS.PHASECHK.TRANS64.TRYWAIT P6, [R63+URZ+0x38890], R74 ;  /* 0x0388904a3f0075a7 */ /* 0x000e2400080c017f */
[----:B0-----:R-:W-:Y:S05]  /*3450*/  @!P6 BRA `(.L_x_1261) ;  /* 0x0000018000b0e947 */ /* 0x001fea0003800000 */
.L_x_1495:
[----:B------:R-:W-:Y:S05]  /*3460*/  BSYNC B1 ;  /* 0x0000000000017941 */ /* 0x000fea0003800000 */
.L_x_1260:
[----:B------:R-:W-:-:S03]  /*3470*/  UMOV UR4, 0xffffffff ;  /* 0xffffffff00047882 */ /* 0x000fc60000000000 */
[----:B------:R-:W-:Y:S05]  /*3480*/  BRA.DIV UR4, `(.L_x_1262) ;  /* 0x0000018204b87947 */ /* 0x000fea000b800000 */
[----:B------:R-:W1:Y:S04]  /*3490*/  SHFL.IDX PT, R69, R69, RZ, 0x1c1f ;  /* 0x001c1fff45457589 */ /* 0x000e6800000e0000 */
[----:B------:R-:W2:Y:S02]  /*34a0*/  SHFL.IDX PT, R70, R70, RZ, 0x1c1f ;  /* 0x001c1fff46467589 */ /* 0x000ea400000e0000 */
.L_x_1499:
[----:B------:R-:W-:-:S13]  /*34b0*/  ISETP.GE.OR P6, PT, R23, R68, P2 ;  /* 0x000000441700720c */ /* 0x000fda00017c6670 */
[----:B------:R-:W-:Y:S05]  /*34c0*/  @P6 BRA `(.L_x_1252) ;  /* 0x0000000800986947 */ /* 0x000fea0003800000 */
[----:B------:R-:W3:Y:S01]  /*34d0*/  LDC R72, c[0x0][0x2f4] ;  /* 0x0000bd00ff487b82 */ /* 0x000ee20000000800 */
[C---:B--2---:R-:W-:Y:S01]  /*34e0*/  LEA R56, P6, R58.reuse, R70, 0x1 ;  /* 0x000000463a387211 */ /* 0x044fe200078c08ff */
[----:B------:R-:W-:Y:S03]  /*34f0*/  BSSY B1, `(.L_x_1263) ;  /* 0x0000065000017945 */ /* 0x000fe60003800000 */
[----:B-1----:R-:W-:Y:S02]  /*3500*/  LEA.HI.X R57, R58, R69, R61, 0x1, P6 ;  /* 0x000000453a397211 */ /* 0x002fe400030f0c3d */
[----:B---3--:R-:W-:-:S04]  /*3510*/  IADD3 R8, -R51, R72, RZ ;  /* 0x0000004833087210 */ /* 0x008fc80007ffe1ff */
[----:B------:R-:W-:-:S04]  /*3520*/  SEL R8, R51, R8, !P3 ;  /* 0x0000000833087207 */ /* 0x000fc80005800000 */
[----:B------:R-:W-:-:S04]  /*3530*/  SHF.R.S32.HI R9, RZ, 0x1f, R8 ;  /* 0x0000001fff097819 */ /* 0x000fc80000011408 */
[----:B------:R-:W-:-:S04]  /*3540*/  LEA.HI R9, R9, R8, RZ, 0x4 ;  /* 0x0000000809097211 */ /* 0x000fc800078f20ff */
[----:B------:R-:W-:-:S04]  /*3550*/  SHF.R.S32.HI R8, RZ, 0x4, R9 ;  /* 0x00000004ff087819 */ /* 0x000fc80000011409 */
[----:B------:R-:W-:-:S05]  /*3560*/  LEA.HI.SX32 R8, R3, R8, 0x1d ;  /* 0x0000000803087211 */ /* 0x000fca00078feaff */
[----:B------:R-:W-:-:S05]  /*3570*/  IMAD.SHL.U32 R73, R8, 0x8, RZ ;  /* 0x0000000808497824 */ /* 0x000fca00078e00ff */
[----:B------:R-:W-:-:S04]  /*3580*/  LOP3.LUT R8, R44, 0x38, R73, 0xf8, !PT ;  /* 0x000000382c087812 */ /* 0x000fc800078ef849 */
[----:B------:R-:W-:-:S05]  /*3590*/  LOP3.LUT R9, R8, R47, RZ, 0x3c, !PT ;  /* 0x0000002f08097212 */ /* 0x000fca00078e3cff */
[----:B------:R-:W-:Y:S02]  /*35a0*/  IMAD R8, R220, 0x200, R9 ;  /* 0x00000200dc087824 */ /* 0x000fe400078e0209 */
[----:B------:R-:W-:Y:S02]  /*35b0*/  IMAD.IADD R9, R62, 0x1, R71 ;  /* 0x000000013e097824 */ /* 0x000fe400078e0247 */
[----:B------:R-:W-:Y:S02]  /*35c0*/  IMAD.IADD R71, R71, 0x1, R8 ;  /* 0x0000000147477824 */ /* 0x000fe400078e0208 */
[--C-:B------:R-:W-:Y:S02]  /*35d0*/  IMAD R9, R9, 0x2, R2.reuse ;  /* 0x0000000209097824 */ /* 0x100fe400078e0202 */
[----:B------:R-:W-:-:S04]  /*35e0*/  IMAD R71, R71, 0x2, R2 ;  /* 0x0000000247477824 */ /* 0x000fc800078e0202 */
[----:B------:R-:W1:Y:S04]  /*35f0*/  LDS.128 R8, [R9+0x22400] ;  /* 0x0224000009087984 */ /* 0x000e680000000c00 */
        /* <DEDUP_REMOVED lines=84> */
.L_x_1264:
[----:B------:R-:W-:Y:S05]  /*3b40*/  BSYNC B1 ;  /* 0x0000000000017941 */ /* 0x000fea0003800000 */
.L_x_1263:
        /* <DEDUP_REMOVED lines=8> */
.L_x_1244:
[----:B------:R-:W-:-:S13]  /*3bd0*/  ISETP.NE.AND P5, PT, R188, 0x3, PT ;  /* 0x00000003bc00780c */ /* 0x000fda0003fa5270 */
[----:B------:R-:W-:Y:S05]  /*3be0*/  @!P5 BRA `(.L_x_1265) ;  /* 0x000000000004d947 */ /* 0x000fea0003800000 */
[----:B------:R-:W-:Y:S01]  /*3bf0*/  BPT.TRAP 0x1 ;  /* 0x000000040000795c */ /* 0x000fe20000300000 */
.L_x_1265:
[----:B------:R-:W-:Y:S01]  /*3c00*/  IMAD R63, R22, 0x8, R2 ;  /* 0x00000008163f7824 */ /* 0x000fe200078e0202 */
[----:B------:R-:W-:Y:S01]  /*3c10*/  SHF.L.U32 R74, R185, 0x1f, RZ ;  /* 0x0000001fb94a7819 */ /* 0x000fe200000006ff */
[----:B------:R-:W-:Y:S01]  /*3c20*/  BSSY B1, `(.L_x_1266) ;  /* 0x0000004000017945 */ /* 0x000fe20003800000 */
[----:B------:R-:W-:Y:S02]  /*3c30*/  SHF.R.S32.HI R67, RZ, 0x1f, R65 ;  /* 0x0000001fff437819 */ /* 0x000fe40000011441 */
[----:B------:R-:W0:Y:S02]  /*3c40*/  SYNCS.PHASECHK.TRANS64.TRYWAIT P0, [R63+URZ+0x38890], R74 ;  /* 0x0388904a3f0075a7 */ /* 0x000e24000800017f */
[----:B0-----:R-:W-:Y:S05]  /*3c50*/  @!P0 BRA `(.L_x_1267) ;  /* 0x0000017c00108947 */ /* 0x001fea0003800000 */
.L_x_1500:
[----:B------:R-:W-:Y:S05]  /*3c60*/  BSYNC B1 ;  /* 0x0000000000017941 */ /* 0x000fea0003800000 */
.L_x_1266:
        /* <DEDUP_REMOVED lines=24> */
[----:B------:R1:W2:Y:S04]  /*3df0*/  SHFL.IDX PT, R10, R13, RZ, 0x1c1f ;  /* 0x001c1fff0d0a7589 */ /* 0x0002a800000e0000 */
[----:B------:R1:W3:Y:S02]  /*3e00*/  SHFL.IDX PT, R14, R6, RZ, 0x1c1f ;  /* 0x001c1fff060e7589 */ /* 0x0002e400000e0000 */
.L_x_1504:
        /* <DEDUP_REMOVED lines=12> */
[----:B------:R-:W-:-:S04]  /*3ed0*/  LEA R8, P0, R19, R14, 0x1 ;  /* 0x0000000e13087211 */ /* 0x000fc800078008ff */
[----:B------:R-:W-:Y:S02]  /*3ee0*/  IADD3 R71, R71, R4, RZ ;  /* 0x0000000447477210 */ /* 0x000fe40007ffe0ff */
[----:B------:R-:W-:-:S03]  /*3ef0*/  LEA.HI.X R9, R19, R10, R191, 0x1, P0 ;  /* 0x0000000a13097211 */ /* 0x000fc600000f0cbf */
[----:B------:R-:W-:-:S06]  /*3f00*/  IMAD R4, R71, 0x2, R2 ;  /* 0x0000000247047824 */ /* 0x000fcc00078e0202 */
[----:B------:R-:W1:Y:S04]  /*3f10*/  LDS.128 R4, [R4+0x22400] ;  /* 0x0224000004047984 */ /* 0x000e680000000c00 */
[----:B-1----:R1:W-:Y:S02]  /*3f20*/  ST.E.128 desc[UR40][R8.64], R4 ;  /* 0x0000000408007985 */ /* 0x0023e4000c101d28 */
.L_x_1252:
[----:B------:R-:W-:Y:S05]  /*3f30*/  BSYNC B0 ;  /* 0x0000000000007941 */ /* 0x000fea0003800000 */
.L_x_1243:
        /* <DEDUP_REMOVED lines=17> */
.L_x_1270:
[----:B------:R-:W-:Y:S05]  /*4050*/  BSYNC B0 ;  /* 0x0000000000007941 */ /* 0x000fea0003800000 */
.L_x_1269:
[----:B------:R-:W2:Y:S01]  /*4060*/  SYNCS.PHASECHK.TRANS64.TRYWAIT P5, [R63+URZ+0x388b0], R74 ;  /* 0x0388b04a3f0075a7 */ /* 0x000ea200080a017f */
[----:B------:R-:W-:Y:S04]  /*4070*/  BSSY B0, `(.L_x_1271) ;  /* 0x0000002000007945 */ /* 0x000fe80003800000 */
[----:B--2---:R-:W-:Y:S05]  /*4080*/  @!P5 BRA `(.L_x_1272) ;  /* 0x00000178005cd947 */ /* 0x004fea0003800000 */
.L_x_1505:
[----:B------:R-:W-:Y:S05]  /*4090*/  BSYNC B0 ;  /* 0x0000000000007941 */ /* 0x000fea0003800000 */
.L_x_1271:
[----:B------:R-:W-:Y:S01]  /*40a0*/  ULDC.64 UR4, c[0x0][0x328] ;  /* 0x0000ca0000047ab9 */ /* 0x000fe20000000a00 */
[----:B------:R-:W-:Y:S01]  /*40b0*/  BSSY B0, `(.L_x_1273) ;  /* 0x0000078000007945 */ /* 0x000fe20003800000 */
[----:B------:R-:W-:Y:S02]  /*40c0*/  IMAD R6, R67, UR4, RZ ;  /* 0x0000000443067c24 */ /* 0x000fe4000f8e02ff */
[----:B-1----:R-:W-:-:S04]  /*40d0*/  IMAD.WIDE.U32 R4, R65, UR4, RZ ;  /* 0x0000000441047c25 */ /* 0x002fc8000f8e00ff */
[----:B------:R-:W-:Y:S01]  /*40e0*/  IMAD R65, R65, UR5, R6 ;  /* 0x0000000541417c24 */ /* 0x000fe2000f8e0206 */
[----:B------:R-:W-:Y:S02]  /*40f0*/  ULDC.64 UR4, c[0x0][0x338] ;  /* 0x0000ce0000047ab9 */ /* 0x000fe40000000a00 */
        /* <DEDUP_REMOVED lines=17> */
[----:B------:R-:W4:Y:S01]  /*4210*/  LDL R29, [R1] ;  /* 0x00000000011d7983 */ /* 0x000f220000100800 */
[----:B------:R-:W-:-:S03]  /*4220*/  ULDC UR4, c[0x0][0x320] ;  /* 0x0000c80000047ab9 */ /* 0x000fc60000000800 */
[----:B------:R-:W5:Y:S01]  /*4230*/  LDL R28, [R1+0x4] ;  /* 0x00000400011c7983 */ /* 0x000f620000100800 */
[----:B------:R-:W-:Y:S01]  /*4240*/  ISETP.GE.AND P6, PT, R16, UR4, PT ;  /* 0x0000000410007c0c */ /* 0x000fe2000bfc6270 */
[----:B------:R-:W-:Y:S02]  /*4250*/  IMAD R9, R22, 0x8000, R52 ;  /* 0x0000800016097824 */ /* 0x000fe400078e0234 */
[----:B------:R-:W2:Y:S02]  /*4260*/  LDL R15, [R1+0x8] ;  /* 0x00000800010f7983 */ /* 0x000ea40000100800 */
[C---:B------:R-:W-:Y:S01]  /*4270*/  IMAD R12, R9.reuse, 0x2, R2 ;  /* 0x00000002090c7824 */ /* 0x040fe200078e0202 */
[----:B------:R-:W-:Y:S01]  /*4280*/  LOP3.LUT P5, RZ, R190, 0x4, RZ, 0xc0, !PT ;  /* 0x00000004beff7812 */ /* 0x000fe200078ac0ff */
[----:B------:R-:W2:Y:S04]  /*4290*/  LDL R14, [R1+0xc] ;  /* 0x00000c00010e7983 */ /* 0x000ea80000100800 */
[----:B------:R-:W2:Y:S04]  /*42a0*/  LDL R56, [R1+0x10] ;  /* 0x0000100001387983 */ /* 0x000ea80000100800 */
[----:B------:R-:W0:Y:S01]  /*42b0*/  @!P6 LDS.128 R4, [R12+0x400] ;  /* 0x000400000c04e984 */ /* 0x000e220000000c00 */
[----:B------:R-:W-:-:S03]  /*42c0*/  VIADD R13, R9, 0x20 ;  /* 0x00000020090d7836 */ /* 0x000fc60000000000 */
[----:B------:R-:W-:Y:S01]  /*42d0*/  @P5 VIADD R13, R9, 0xffffffe0 ;  /* 0xffffffe0090d5836 */ /* 0x000fe20000000000 */
[C---:B-1----:R-:W-:Y:S01]  /*42e0*/  @!P6 LEA R8, P5, R16.reuse, R11, 0x1 ;  /* 0x0000000b1008e211 */ /* 0x042fe200078a08ff */
[----:B------:R-:W2:Y:S02]  /*42f0*/  LDL R31, [R1+0x14] ;  /* 0x00001400011f7983 */ /* 0x000ea40000100800 */
[----:B------:R-:W-:Y:S01]  /*4300*/  IMAD R13, R13, 0x2, R2 ;  /* 0x000000020d0d7824 */ /* 0x000fe200078e0202 */
[----:B---3--:R-:W-:Y:S01]  /*4310*/  @!P6 LEA.HI.X R9, R16, R10, R17, 0x1, P5 ;  /* 0x0000000a1009e211 */ /* 0x008fe200028f0c11 */
[----:B------:R-:W3:Y:S01]  /*4320*/  LDL R30, [R1+0x18] ;  /* 0x00001800011e7983 */ /* 0x000ee20000100800 */
[----:B------:R-:W-:-:S03]  /*4330*/  ISETP.GE.AND P5, PT, R19, UR4, PT ;  /* 0x0000000413007c0c */ /* 0x000fc6000bfa6270 */
        /* <DEDUP_REMOVED lines=23> */
[----:B----4-:R-:W-:Y:S02]  /*44b0*/  @!P5 IMAD.X R9, R10, 0x1, R29, P6 ;  /* 0x000000010a09d824 */ /* 0x010fe400030e061d */
[----:B------:R-:W4:Y:S01]  /*44c0*/  LDL R29, [R1+0x1c] ;  /* 0x00001c00011d7983 */ /* 0x000f220000100800 */
[----:B------:R-:W-:-:S03]  /*44d0*/  ISETP.GE.AND P6, PT, R210, UR4, PT ;  /* 0x00000004d2007c0c */ /* 0x000fc6000bfc6270 */
[----:B-1----:R0:W-:Y:S10]  /*44e0*/  @!P5 ST.E.128 desc[UR40][R8.64], R4 ;  /* 0x000000040800d985 */ /* 0x0021f4000c101d28 */
[----:B------:R-:W1:Y:S01]  /*44f0*/  @!P6 LDS.128 R4, [R12+0x6400] ;  /* 0x006400000c04e984 */ /* 0x000e620000000c00 */
[----:B0-----:R-:W-:-:S05]  /*4500*/  @!P6 LEA R8, P5, R210, R11, 0x1 ;  /* 0x0000000bd208e211 */ /* 0x001fca00078a08ff */
[----:B-----5:R-:W-:Y:S02]  /*4510*/  @!P6 IMAD.X R9, R10, 0x1, R28, P5 ;  /* 0x000000010a09e824 */ /* 0x020fe400028e061c */
[----:B------:R-:W5:Y:S01]  /*4520*/  LDL R28, [R1+0x20] ;  /* 0x00002000011c7983 */ /* 0x000f620000100800 */
[----:B------:R-:W-:-:S03]  /*4530*/  ISETP.GE.AND P5, PT, R209, UR4, PT ;  /* 0x00000004d1007c0c */ /* 0x000fc6000bfa6270 */
[----:B-1----:R0:W-:Y:S10]  /*4540*/  @!P6 ST.E.128 desc[UR40][R8.64], R4 ;  /* 0x000000040800e985 */ /* 0x0021f4000c101d28 */
[----:B------:R-:W1:Y:S01]  /*4550*/  @!P5 LDS.128 R4, [R13+0x6400] ;  /* 0x006400000d04d984 */ /* 0x000e620000000c00 */
[----:B0-----:R-:W-:-:S05]  /*4560*/  @!P5 LEA R8, P6, R209, R11, 0x1 ;  /* 0x0000000bd108d211 */ /* 0x001fca00078c08ff */
[----:B--2---:R-:W-:Y:S02]  /*4570*/  @!P5 IMAD.X R9, R10, 0x1, R15, P6 ;  /* 0x000000010a09d824 */ /* 0x004fe400030e060f */
[----:B------:R-:W2:Y:S01]  /*4580*/  LDL R15, [R1+0x24] ;  /* 0x00002400010f7983 */ /* 0x000ea20000100800 */
[----:B------:R-:W-:-:S03]  /*4590*/  ISETP.GE.AND P6, PT, R208, UR4, PT ;  /* 0x00000004d0007c0c */ /* 0x000fc6000bfc6270 */
[----:B-1----:R0:W-:Y:S10]  /*45a0*/  @!P5 ST.E.128 desc[UR40][R8.64], R4 ;  /* 0x000000040800d985 */ /* 0x0021f4000c101d28 */
[----:B------:R-:W1:Y:S01]  /*45b0*/  @!P6 LDS.128 R4, [R12+0x8400] ;  /* 0x008400000c04e984 */ /* 0x000e620000000c00 */
[----:B0-----:R-:W-:-:S04]  /*45c0*/  @!P6 LEA R8, P5, R208, R11, 0x1 ;  /* 0x0000000bd008e211 */ /* 0x001fc800078a08ff */
[----:B------:R-:W-:Y:S02]  /*45d0*/  @!P6 IADD3.X R9, R10, R14, RZ, P5, !PT ;  /* 0x0000000e0a09e210 */ /* 0x000fe40002ffe4ff */
[----:B------:R-:W2:Y:S01]  /*45e0*/  LDL R14, [R1+0x28] ;  /* 0x00002800010e7983 */ /* 0x000ea20000100800 */
        /* <DEDUP_REMOVED lines=14> */
[----:B---3--:R-:W-:Y:S01]  /*46d0*/  @!P5 IMAD.X R9, R10, 0x1, R30, P6 ;  /* 0x000000010a09d824 */ /* 0x008fe200030e061e */
        /* <DEDUP_REMOVED lines=19> */
[----:B------:R-:W-:-:S05]  /*4810*/  @!P5 IMAD.X R9, R10, 0x1, R14, P6 ;  /* 0x000000010a09d824 */ /* 0x000fca00030e060e */
[----:B-1----:R4:W-:Y:S03]  /*4820*/  @!P5 ST.E.128 desc[UR40][R8.64], R4 ;  /* 0x000000040800d985 */ /* 0x0029e6000c101d28 */
.L_x_1274:
[----:B------:R-:W-:Y:S05]  /*4830*/  BSYNC B0 ;  /* 0x0000000000007941 */ /* 0x000fea0003800000 */
.L_x_1273:
        /* <DEDUP_REMOVED lines=17> */
.L_x_1238:
[----:B------:R-:W2:Y:S01]  /*4950*/  LDL R4, [R1+0x60] ;  /* 0x0000600001047983 */ /* 0x000ea20000100800 */
[----:B------:R-:W-:Y:S01]  /*4960*/  BSSY B0, `(.L_x_1276) ;  /* 0x0000046000007945 */ /* 0x000fe20003800000 */
        /* <DEDUP_REMOVED lines=29> */
[----:B------:R-:W-:Y:S01]  /*4b40*/  CS2R R40, SRZ ;  /* 0x0000000000287805 */ /* 0x000fe2000001ff00 */
[----:B------:R-:W-:Y:S01]  /*4b50*/  IMAD.MOV.U32 R96, RZ, RZ, RZ ;  /* 0x000000ffff607224 */ /* 0x000fe200078e00ff */
[----:B------:R-:W-:-:S02]  /*4b60*/  CS2R R94, SRZ ;  /* 0x00000000005e7805 */ /* 0x000fc4000001ff00 */
[----:B------:R-:W-:Y:S01]  /*4b70*/  CS2R R92, SRZ ;  /* 0x00000000005c7805 */ /* 0x000fe2000001ff00 */
[----:B------:R-:W-:Y:S01]  /*4b80*/  IMAD.MOV.U32 R91, RZ, RZ, RZ ;  /* 0x000000ffff5b7224 */ /* 0x000fe200078e00ff */
[----:B------:R-:W-:Y:S01]  /*4b90*/  CS2R R88, SRZ ;  /* 0x0000000000587805 */ /* 0x000fe2000001ff00 */
[----:B------:R-:W-:Y:S01]  /*4ba0*/  IMAD.MOV.U32 R37, RZ, RZ, RZ ;  /* 0x000000ffff257224 */ /* 0x000fe200078e00ff */
[----:B------:R-:W-:Y:S02]  /*4bb0*/  CS2R R86, SRZ ;  /* 0x0000000000567805 */ /* 0x000fe4000001ff00 */
[----:B------:R-:W-:Y:S01]  /*4bc0*/  CS2R R84, SRZ ;  /* 0x0000000000547805 */ /* 0x000fe2000001ff00 */
[----:B------:R-:W-:Y:S01]  /*4bd0*/  IMAD.MOV.U32 R83, RZ, RZ, RZ ;  /* 0x000000ffff537224 */ /* 0x000fe200078e00ff */
[----:B------:R-:W-:Y:S01]  /*4be0*/  CS2R R80, SRZ ;  /* 0x0000000000507805 */ /* 0x000fe2000001ff00 */
[----:B------:R-:W-:Y:S01]  /*4bf0*/  IMAD.MOV.U32 R33, RZ, RZ, RZ ;  /* 0x000000ffff217224 */ /* 0x000fe200078e00ff */
[----:B------:R-:W-:-:S02]  /*4c00*/  CS2R R78, SRZ ;  /* 0x00000000004e7805 */ /* 0x000fc4000001ff00 */
[----:B------:R-:W-:Y:S02]  /*4c10*/  CS2R R76, SRZ ;  /* 0x00000000004c7805 */ /* 0x000fe4000001ff00 */
[----:B------:R-:W-:Y:S02]  /*4c20*/  MOV R75, RZ ;  /* 0x000000ff004b7202 */ /* 0x000fe40000000f00 */
[----:B------:R-:W-:Y:S02]  /*4c30*/  CS2R R28, SRZ ;  /* 0x00000000001c7805 */ /* 0x000fe4000001ff00 */
[----:B------:R-:W-:Y:S01]  /*4c40*/  CS2R R72, SRZ ;  /* 0x0000000000487805 */ /* 0x000fe2000001ff00 */
[----:B------:R-:W-:Y:S01]  /*4c50*/  IMAD.MOV.U32 R71, RZ, RZ, RZ ;  /* 0x000000ffff477224 */ /* 0x000fe200078e00ff */
[----:B------:R-:W-:Y:S02]  /*4c60*/  CS2R R14, SRZ ;  /* 0x00000000000e7805 */ /* 0x000fe4000001ff00 */
[----:B------:R-:W-:Y:S01]  /*4c70*/  CS2R R68, SRZ ;  /* 0x0000000000447805 */ /* 0x000fe2000001ff00 */
[----:B------:R-:W-:Y:S01]  /*4c80*/  IMAD.MOV.U32 R67, RZ, RZ, RZ ;  /* 0x000000ffff437224 */ /* 0x000fe200078e00ff */
[----:B------:R-:W-:-:S02]  /*4c90*/  CS2R R12, SRZ ;  /* 0x00000000000c7805 */ /* 0x000fc4000001ff00 */
[----:B------:R-:W-:Y:S02]  /*4ca0*/  CS2R R64, SRZ ;  /* 0x0000000000407805 */ /* 0x000fe4000001ff00 */
[----:B0-----:R-:W-:Y:S02]  /*4cb0*/  CS2R R62, SRZ ;  /* 0x00000000003e7805 */ /* 0x001fe4000001ff00 */
[----:B------:R-:W-:Y:S02]  /*4cc0*/  CS2R R60, SRZ ;  /* 0x00000000003c7805 */ /* 0x000fe4000001ff00 */
[----:B------:R-:W-:Y:S01]  /*4cd0*/  CS2R R58, SRZ ;  /* 0x00000000003a7805 */ /* 0x000fe2000001ff00 */
[----:B------:R-:W-:Y:S01]  /*4ce0*/  IMAD.MOV.U32 R155, RZ, RZ, RZ ;  /* 0x000000ffff9b7224 */ /* 0x000fe200078e00ff */
[----:B------:R-:W-:Y:S02]  /*4cf0*/  CS2R R156, SRZ ;  /* 0x00000000009c7805 */ /* 0x000fe4000001ff00 */
[----:B------:R-:W-:-:S02]  /*4d00*/  CS2R R54, SRZ ;  /* 0x0000000000367805 */ /* 0x000fc4000001ff00 */
[----:B------:R-:W-:Y:S02]  /*4d10*/  CS2R R158, SRZ ;  /* 0x00000000009e7805 */ /* 0x000fe4000001ff00 */
[----:B------:R-:W-:Y:S02]  /*4d20*/  CS2R R50, SRZ ;  /* 0x0000000000327805 */ /* 0x000fe4000001ff00 */
        /* <DEDUP_REMOVED lines=9> */
.L_x_1277:
[----:B------:R-:W-:Y:S05]  /*4dc0*/  BSYNC B0 ;  /* 0x0000000000007941 */ /* 0x000fea0003800000 */
.L_x_1276:
[----:B------:R-:W-:Y:S01]  /*4dd0*/  BSSY B7, `(.L_x_1278) ;  /* 0x0000b56000077945 */ /* 0x000fe20003800000 */
[----:B---3--:R-:W-:Y:S01]  /*4de0*/  IMAD.MOV.U32 R10, RZ, RZ, RZ ;  /* 0x000000ffff0a7224 */ /* 0x008fe200078e00ff */
[----:B------:R-:W-:Y:S01]  /*4df0*/  CS2R R8, SRZ ;  /* 0x0000000000087805 */ /* 0x000fe2000001ff00 */
[----:B------:R-:W-:Y:S01]  /*4e00*/  IMAD.MOV.U32 R36, RZ, RZ, RZ ;  /* 0x000000ffff247224 */ /* 0x000fe200078e00ff */
[----:B------:R-:W-:Y:S01]  /*4e10*/  CS2R R6, SRZ ;  /* 0x0000000000067805 */ /* 0x000fe2000001ff00 */
[----:B------:R-:W-:Y:S01]  /*4e20*/  IMAD.MOV.U32 R35, RZ, RZ, RZ ;  /* 0x000000ffff237224 */ /* 0x000fe200078e00ff */
[----:B------:R-:W-:Y:S01]  /*4e30*/  CS2R R4, SRZ ;  /* 0x0000000000047805 */ /* 0x000fe2000001ff00 */
[----:B------:R-:W-:Y:S02]  /*4e40*/  IMAD.MOV.U32 R32, RZ, RZ, RZ ;  /* 0x000000ffff207224 */ /* 0x000fe400078e00ff */
[----:B------:R-:W-:Y:S02]  /*4e50*/  IMAD.MOV.U32 R31, RZ, RZ, RZ ;  /* 0x000000ffff1f7224 */ /* 0x000fe400078e00ff */
[----:B------:R-:W-:-:S02]  /*4e60*/  IMAD.MOV.U32 R152, RZ, RZ, RZ ;  /* 0x000000ffff987224 */ /* 0x000fc400078e00ff */
[----:B------:R-:W-:Y:S02]  /*4e70*/  IMAD.MOV.U32 R154, RZ, RZ, RZ ;  /* 0x000000ffff9a7224 */ /* 0x000fe400078e00ff */
[----:B------:R-:W-:Y:S01]  /*4e80*/  IMAD.MOV.U32 R0, RZ, RZ, RZ ;  /* 0x000000ffff007224 */ /* 0x000fe200078e00ff */
[----:B------:R-:W-:Y:S06]  /*4e90*/  @!P1 BRA `(.L_x_1279) ;  /* 0x0000001800689947 */ /* 0x000fec0003800000 */
[----:B------:R-:W-:Y:S02]  /*4ea0*/  ISETP.GE.AND P1, PT, R170, 0x1, PT ;  /* 0x00000001aa00780c */ /* 0x000fe40003f26270 */
[----:B------:R-:W-:-:S11]  /*4eb0*/  PLOP3.LUT P0, PT, PT, PT, PT, 0x80, 0x0 ;  /* 0x000000000000781c */ /* 0x000fd60003f0f070 */
[----:B------:R-:W-:Y:S05]  /*4ec0*/  @!P1 BRA `(.L_x_1280) ;  /* 0x000000b400189947 */ /* 0x000fea0003800000 */
[----:B------:R-:W0:Y:S01]  /*4ed0*/  S2R R20, SR_TID.X ;  /* 0x0000000000147919 */ /* 0x000e220000002100 */
[----:B------:R-:W-:Y:S01]  /*4ee0*/  IMAD.MOV.U32 R5, RZ, RZ, 0x40000040 ;  /* 0x40000040ff057424 */ /* 0x000fe200078e00ff */
[----:B------:R-:W-:Y:S01]  /*4ef0*/  BAR.SYNC.DEFER_BLOCKING 0xe, 0x100 ;  /* 0x0384000000007b1d */ /* 0x000fe20000010000 */
[----:B------:R-:W-:-:S03]  /*4f00*/  IMAD.MOV.U32 R7, RZ, RZ, 0x40000040 ;  /* 0x40000040ff077424 */ /* 0x000fc600078e00ff */
[----:B------:R-:W-:Y:S01]  /*4f10*/  R2UR UR5, R5 ;  /* 0x00000000050572ca */ /* 0x000fe200000e0000 */
[----:B------:R-:W-:Y:S01]  /*4f20*/  IMAD.MOV.U32 R11, RZ, RZ, 0x40000040 ;  /* 0x40000040ff0b7424 */ /* 0x000fe200078e00ff */
[----:B------:R-:W-:Y:S01]  /*4f30*/  ISETP.NE.AND P2, PT, R188, 0x3, PT ;  /* 0x00000003bc00780c */ /* 0x000fe20003f45270 */
[----:B------:R-:W-:Y:S01]  /*4f40*/  IMAD.MOV.U32 R9, RZ, RZ, 0x40000040 ;  /* 0x40000040ff097424 */ /* 0x000fe200078e00ff */
[----:B------:R-:W-:Y:S01]  /*4f50*/  R2UR UR7, R7 ;  /* 0x00000000070772ca */ /* 0x000fe200000e0000 */
[----:B------:R-:W-:Y:S01]  /*4f60*/  IMAD.MOV.U32 R7, RZ, RZ, 0x40000040 ;  /* 0x40000040ff077424 */ /* 0x000fe200078e00ff */
[----:B------:R-:W-:Y:S01]  /*4f70*/  R2UR UR15, R11 ;  /* 0x000000000b0f72ca */ /* 0x000fe200000e0000 */
[----:B------:R-:W-:Y:S01]  /*4f80*/  IMAD.MOV.U32 R11, RZ, RZ, 0x40000040 ;  /* 0x40000040ff0b7424 */ /* 0x000fe200078e00ff */
[----:B------:R-:W-:Y:S01]  /*4f90*/  R2UR UR11, R9 ;  /* 0x00000000090b72ca */ /* 0x000fe200000e0000 */
[----:B------:R-:W-:-:S03]  /*4fa0*/  IMAD.MOV.U32 R9, RZ, RZ, 0x40000040 ;  /* 0x40000040ff097424 */ /* 0x000fc600078e00ff */
[----:B------:R-:W-:Y:S02]  /*4fb0*/  R2UR UR9, R11 ;  /* 0x000000000b0972ca */ /* 0x000fe400000e0000 */
[----:B------:R-:W-:Y:S01]  /*4fc0*/  R2UR UR13, R9 ;  /* 0x00000000090d72ca */ /* 0x000fe200000e0000 */
[----:B-----5:R-:W-:Y:S01]  /*4fd0*/  WARPGROUP.ARRIVE ;  /* 0x00000000000079c5 */ /* 0x020fe20000000000 */
        /* <DEDUP_REMOVED lines=10> */
[----:B------:R-:W-:-:S03]  /*5080*/  SHF.R.U32.HI R4, RZ, 0x4, R0 ;  /* 0x00000004ff047819 */ /* 0x000fc60000011600 */
[----:B------:R-:W-:Y:S01]  /*5090*/  VIADD R3, R3, 0x400 ;  /* 0x0000040003037836 */ /* 0x000fe20000000000 */
[----:B------:R-:W-:-:S04]  /*50a0*/  LOP3.LUT R4, R4, 0x3fff, RZ, 0xc0, !PT ;  /* 0x00003fff04047812 */ /* 0x000fc800078ec0ff */
[----:B------:R-:W-:Y:S02]  /*50b0*/  SHF.R.U32.HI R3, RZ, 0x4, R3 ;  /* 0x00000004ff037819 */ /* 0x000fe40000011603 */
[----:B------:R-:W-:Y:S02]  /*50c0*/  LOP3.LUT R4, R4, 0x10000, RZ, 0xfc, !PT ;  /* 0x0001000004047812 */ /* 0x000fe400078efcff */
[----:B------:R-:W-:Y:S02]  /*50d0*/  LOP3.LUT R0, R3, 0x3fff, RZ, 0xc0, !PT ;  /* 0x00003fff03007812 */ /* 0x000fe400078ec0ff */
[----:B------:R-:W-:Y:S02]  /*50e0*/  R2UR UR4, R4 ;  /* 0x00000000040472ca */ /* 0x000fe400000e0000 */
[----:B------:R-:W-:-:S05]  /*50f0*/  LOP3.LUT R0, R0, 0x2000000, RZ, 0xfc, !PT ;  /* 0x0200000000007812 */ /* 0x000fca00078efcff */
[----:B------:R-:W-:-:S04]  /*5100*/  IMAD R6, R18, 0x1000, R0 ;  /* 0x0000100012067824 */ /* 0x000fc800078e0200 */
[C---:B------:R-:W-:Y:S01]  /*5110*/  VIADD R10, R6.reuse, 0x100 ;  /* 0x00000100060a7836 */ /* 0x040fe20000000000 */
[C---:B------:R-:W-:Y:S01]  /*5120*/  R2UR UR6, R6.reuse ;  /* 0x00000000060672ca */ /* 0x040fe200000e0000 */
[C---:B------:R-:W-:Y:S02]  /*5130*/  VIADD R8, R6.reuse, 0x80 ;  /* 0x0000008006087836 */ /* 0x040fe40000000000 */
[----:B------:R-:W-:Y:S01]  /*5140*/  VIADD R6, R6, 0x180 ;  /* 0x0000018006067836 */ /* 0x000fe20000000000 */
[----:B------:R-:W-:Y:S01]  /*5150*/  R2UR UR14, R10 ;  /* 0x000000000a0e72ca */ /* 0x000fe200000e0000 */
[----:B------:R-:W-:Y:S01]  /*5160*/  VIADD R10, R4, 0x2 ;  /* 0x00000002040a7836 */ /* 0x000fe20000000000 */
[----:B------:R-:W-:Y:S01]  /*5170*/  R2UR UR10, R8 ;  /* 0x00000000080a72ca */ /* 0x000fe200000e0000 */
[----:B------:R-:W-:-:S03]  /*5180*/  VIADD R8, R4, 0x4 ;  /* 0x0000000404087836 */ /* 0x000fc60000000000 */
[----:B------:R-:W-:Y:S02]  /*5190*/  R2UR UR8, R10 ;  /* 0x000000000a0872ca */ /* 0x000fe400000e0000 */
[----:B------:R-:W-:Y:S01]  /*51a0*/  R2UR UR12, R8 ;  /* 0x00000000080c72ca */ /* 0x000fe200000e0000 */
[----:B------:R-:W-:Y:S01]  /*51b0*/  HGMMA.64x256x16.F32 R24, gdesc[UR4].tnspB, RZ, !UPT, gsb0 ;  /* 0x43e00000041879f0 */ /* 0x000fe2000c0008ff */
[----:B------:R-:W-:Y:S01]  /*51c0*/  R2UR UR6, R6 ;  /* 0x00000000060672ca */ /* 0x000fe200000e0000 */
[----:B------:R-:W-:Y:S01]  /*51d0*/  VIADD R6, R4, 0x6 ;  /* 0x0000000604067836 */ /* 0x000fe20000000000 */
[----:B------:R-:W-:Y:S02]  /*51e0*/  R2UR UR7, R7 ;  /* 0x00000000070772ca */ /* 0x000fe400000e0000 */
[----:B------:R-:W-:Y:S02]  /*51f0*/  MOV R7, 0x40000040 ;  /* 0x4000004000077802 */ /* 0x000fe40000000f00 */
[----:B------:R-:W-:-:S02]  /*5200*/  R2UR UR4, R6 ;  /* 0x00000000060472ca */ /* 0x000fc400000e0000 */
[----:B------:R-:W-:Y:S01]  /*5210*/  R2UR UR5, R7 ;  /* 0x00000000070572ca */ /* 0x000fe200000e0000 */
        /* <DEDUP_REMOVED lines=16> */
.L_x_1281:
[----:B------:R-:W-:Y:S01]  /*5320*/  IMAD R3, R18, 0x8, R2 ;  /* 0x0000000812037824 */ /* 0x000fe200078e0202 */
[----:B------:R-:W-:Y:S01]  /*5330*/  ISETP.GE.AND P0, PT, R170, 0x41, PT ;  /* 0x00000041aa00780c */ /* 0x000fe20003f06270 */
[----:B------:R-:W-:Y:S02]  /*5340*/  BSSY B0, `(.L_x_1282) ;  /* 0x00000c2000007945 */ /* 0x000fe40003800000 */
[----:B------:R-:W-:-:S05]  /*5350*/  VIADD R3, R3, 0x38860 ;  /* 0x0003886003037836 */ /* 0x000fca0000000000 */
[----:B------:R-:W-:-:S04]  /*5360*/  PRMT R3, R189, 0x654, R3 ;  /* 0x00000654bd037816 */ /* 0x000fc80000000003 */
[----:B------:R0:W-:Y:S01]  /*5370*/  SYNCS.ARRIVE.TRANS64.RED.A1T0 RZ, [R3+URZ], RZ ;  /* 0x000000ff03ff79a7 */ /* 0x0001e2000810043f */
[----:B------:R-:W-:Y:S05]  /*5380*/  @!P0 BRA `(.L_x_1283) ;  /* 0x0000000800f48947 */ /* 0x000fea0003800000 */
[----:B------:R-:W-:-:S07]  /*5390*/  VIADD R171, R171, 0xfffffffe ;  /* 0xfffffffeabab7836 */ /* 0x000fce0000000000 */
.L_x_1285:
[----:B------:R-:W-:Y:S01]  /*53a0*/  BAR.SYNC.DEFER_BLOCKING 0xe, 0x100 ;  /* 0x0384000000007b1d */ /* 0x000fe20000010000 */
[----:B01----:R-:W-:Y:S01]  /*53b0*/  IMAD R3, R18, 0x40, R194 ;  /* 0x0000004012037824 */ /* 0x003fe200078e02c2 */
[----:B------:R-:W-:Y:S01]  /*53c0*/  R2UR UR4, R4 ;  /* 0x00000000040472ca */ /* 0x000fe200000e0000 */
[----:B------:R-:W-:Y:S01]  /*53d0*/  VIADD R18, R18, 0x1 ;  /* 0x0000000112127836 */ /* 0x000fe20000000000 */
[----:B------:R-:W-:Y:S01]  /*53e0*/  R2UR UR5, R5 ;  /* 0x00000000050572ca */ /* 0x000fe200000e0000 */
[----:B------:R-:W-:Y:S02]  /*53f0*/  IMAD R3, R3, 0x4, R2 ;  /* 0x0000000403037824 */ /* 0x000fe400078e0202 */
[----:B------:R-:W-:Y:S01]  /*5400*/  IMAD.MOV.U32 R13, RZ, RZ, 0x40000040 ;  /* 0x40000040ff0d7424 */ /* 0x000fe200078e00ff */
[----:B------:R-:W-:Y:S01]  /*5410*/  ISETP.NE.AND P0, PT, R18, 0x2, PT ;  /* 0x000000021200780c */ /* 0x000fe20003f05270 */
[----:B------:R-:W-:-:S03]  /*5420*/  IMAD.MOV.U32 R15, RZ, RZ, 0x40000040 ;  /* 0x40000040ff0f7424 */ /* 0x000fc600078e00ff */
[----:B------:R-:W-:Y:S02]  /*5430*/  SEL R18, R18, RZ, P0 ;  /* 0x000000ff12127207 */ /* 0x000fe40000000000 */
[----:B------:R-:W-:Y:S01]  /*5440*/  R2UR UR7, R13 ;  /* 0x000000000d0772ca */ /* 0x000fe200000e0000 */
[----:B------:R-:W-:Y:S01]  /*5450*/  IMAD.MOV.U32 R13, RZ, RZ, 0x40000040 ;  /* 0x40000040ff0d7424 */ /* 0x000fe200078e00ff */
        /* <DEDUP_REMOVED lines=66> */
[----:B------:R-:W-:-:S02]  /*5880*/  IMAD R12, R18, 0x1000, R0 ;  /* 0x00001000120c7824 */ /* 0x000fc400078e0200 */
[-C--:B-1----:R-:W-:Y:S01]  /*5890*/  FMUL.FTZ R26, R26, R3.reuse ;  /* 0x000000031a1a7220 */ /* 0x082fe20000410000 */
[-C--:B------:R-:W-:Y:S01]  /*58a0*/  FMUL.FTZ R27, R27, R3.reuse ;  /* 0x000000031b1b7220 */ /* 0x080fe20000410000 */
[-C--:B------:R-:W-:Y:S01]  /*58b0*/  FMUL.FTZ R30, R30, R3.reuse ;  /* 0x000000031e1e7220 */ /* 0x080fe20000410000 */
[-C--:B------:R-:W-:Y:S01]  /*58c0*/  FMUL.FTZ R31, R31, R3.reuse ;  /* 0x000000031f1f7220 */ /* 0x080fe20000410000 */
[----:B------:R-:W-:Y:S01]  /*58d0*/  R2UR UR6, R12 ;  /* 0x000000000c0672ca */ /* 0x000fe200000e0000 */
        /* <DEDUP_REMOVED lines=60> */
[----:B------:R-:W-:-:S02]  /*5ca0*/  VIADD R14, R12, 0x80 ;  /* 0x000000800c0e7836 */ /* 0x000fc40000000000 */
[----:B------:R-:W-:Y:S02]  /*5cb0*/  IMAD.MOV.U32 R3, RZ, RZ, R171 ;  /* 0x000000ffff037224 */ /* 0x000fe400078e00ab */
[----:B------:R-:W-:Y:S01]  /*5cc0*/  VIADD R171, R171, 0xffffffff ;  /* 0xffffffffabab7836 */ /* 0x000fe20000000000 */
[----:B------:R-:W-:Y:S02]  /*5cd0*/  WARPGROUP.ARRIVE ;  /* 0x00000000000079c5 */ /* 0x000fe40000000000 */
[----:B------:R-:W-:Y:S02]  /*5ce0*/  ISETP.GT.AND P1, PT, R3, RZ, PT ;  /* 0x000000ff0300720c */ /* 0x000fe40003f24270 */
[----:B------:R-:W-:Y:S02]  /*5cf0*/  SEL R3, RZ, 0x1, P0 ;  /* 0x00000001ff037807 */ /* 0x000fe40000000000 */
[----:B------:R-:W-:Y:S01]  /*5d00*/  HGMMA.64x256x16.F32 R24, gdesc[UR4].tnspB, R24, gsb0 ;  /* 0x43e00000041879f0 */ /* 0x000fe20008000818 */
[----:B------:R-:W-:Y:S01]  /*5d10*/  R2UR UR6, R14 ;  /* 0x000000000e0672ca */ /* 0x000fe200000e0000 */
[----:B------:R-:W-:Y:S01]  /*5d20*/  VIADD R14, R12, 0x100 ;  /* 0x000001000c0e7836 */ /* 0x000fe20000000000 */
[----:B------:R-:W-:Y:S01]  /*5d30*/  R2UR UR7, R15 ;  /* 0x000000000f0772ca */ /* 0x000fe200000e0000 */
[----:B------:R-:W-:Y:S01]  /*5d40*/  IMAD.MOV.U32 R15, RZ, RZ, 0x40000040 ;  /* 0x40000040ff0f7424 */ /* 0x000fe200078e00ff */
[----:B------:R-:W-:Y:S01]  /*5d50*/  R2UR UR4, R10 ;  /* 0x000000000a0472ca */ /* 0x000fe200000e0000 */
[----:B------:R-:W-:Y:S01]  /*5d60*/  VIADD R12, R12, 0x180 ;  /* 0x000001800c0c7836 */ /* 0x000fe20000000000 */
[----:B------:R-:W-:-:S02]  /*5d70*/  R2UR UR5, R11 ;  /* 0x000000000b0572ca */ /* 0x000fc400000e0000 */
[----:B------:R-:W-:Y:S01]  /*5d80*/  LOP3.LUT R184, R184, R3, RZ, 0x3c, !PT ;  /* 0x00000003b8b87212 */ /* 0x000fe200078e3cff */
[----:B------:R-:W-:Y:S02]  /*5d90*/  WARPGROUP.DEPBAR.LE gsb0, 0x0 ;  /* 0x00008000000079c5 */ /* 0x000fe40000010000 */
[----:B------:R-:W-:-:S15]  /*5da0*/  WARPGROUP.ARRIVE ;  /* 0x00000000000079c5 */ /* 0x000fde0000000000 */
[----:B------:R-:W-:-:S01]  /*5db0*/  NOP ;  /* 0x0000000000007918 */ /* 0x000fc20000000000 */
[----:B------:R-:W-:Y:S01]  /*5dc0*/  HGMMA.64x256x16.F32 R24, gdesc[UR4].tnspB, R24, gsb0 ;  /* 0x43e00000041879f0 */ /* 0x000fe20008000818 */
[----:B------:R-:W-:Y:S02]  /*5dd0*/  R2UR UR6, R14 ;  /* 0x000000000e0672ca */ /* 0x000fe400000e0000 */
[----:B------:R-:W-:Y:S02]  /*5de0*/  R2UR UR7, R15 ;  /* 0x000000000f0772ca */ /* 0x000fe400000e0000 */
[----:B------:R-:W-:Y:S02]  /*5df0*/  R2UR UR4, R8 ;  /* 0x00000000080472ca */ /* 0x000fe400000e0000 */
[----:B------:R-:W-:Y:S01]  /*5e00*/  R2UR UR5, R9 ;  /* 0x00000000090572ca */ /* 0x000fe200000e0000 */
[----:B------:R-:W-:Y:S02]  /*5e10*/  WARPGROUP.DEPBAR.LE gsb0, 0x0 ;  /* 0x00008000000079c5 */ /* 0x000fe40000010000 */
[----:B------:R-:W-:-:S15]  /*5e20*/  WARPGROUP.ARRIVE ;  /* 0x00000000000079c5 */ /* 0x000fde0000000000 */
[----:B------:R-:W-:-:S03]  /*5e30*/  NOP ;  /* 0x0000000000007918 */ /* 0x000fc60000000000 */
        /* <DEDUP_REMOVED lines=8> */
[----:B------:R-:W-:Y:S03]  /*5ec0*/  HGMMA.64x256x16.F32 R24, gdesc[UR4].tnspB, R24, gsb0 ;  /* 0x43e00000041879f0 */ /* 0x000fe60008000818 */
[----:B------:R-:W-:Y:S02]  /*5ed0*/  WARPGROUP.DEPBAR.LE gsb0, 0x0 ;  /* 0x00008000000079c5 */ /* 0x000fe40000010000 */
[----:B------:R-:W-:Y:S06]  /*5ee0*/  BAR.ARV 0xf, 0x100 ;  /* 0x03c4000000007b1d */ /* 0x000fec0000002000 */
[----:B------:R-:W-:Y:S05]  /*5ef0*/  @!P2 BRA `(.L_x_1284) ;  /* 0x000000000004a947 */ /* 0x000fea0003800000 */
[----:B------:R-:W-:Y:S01]  /*5f00*/  BPT.TRAP 0x1 ;  /* 0x000000040000795c */ /* 0x000fe20000300000 */
.L_x_1284:
[----:B------:R-:W-:-:S05]  /*5f10*/  LEA R3, R18, R2, 0x3 ;  /* 0x0000000212037211 */ /* 0x000fca00078e18ff */
[----:B------:R-:W-:-:S05]  /*5f20*/  VIADD R3, R3, 0x38860 ;  /* 0x0003886003037836 */ /* 0x000fca0000000000 */
[----:B------:R-:W-:-:S04]  /*5f30*/  PRMT R3, R189, 0x654, R3 ;  /* 0x00000654bd037816 */ /* 0x000fc80000000003 */
[----:B------:R1:W-:Y:S01]  /*5f40*/  SYNCS.ARRIVE.TRANS64.RED.A1T0 RZ, [R3+URZ], RZ ;  /* 0x000000ff03ff79a7 */ /* 0x0003e2000810043f */
[----:B------:R-:W-:Y:S05]  /*5f50*/  @P1 BRA `(.L_x_1285) ;  /* 0xfffffff400101947 */ /* 0x000fea000383ffff */
.L_x_1283:
[----:B------:R-:W-:Y:S05]  /*5f60*/  BSYNC B0 ;  /* 0x0000000000007941 */ /* 0x000fea0003800000 */
.L_x_1282:
[----:B------:R-:W-:Y:S01]  /*5f70*/  BAR.SYNC.DEFER_BLOCKING 0xe, 0x100 ;  /* 0x0384000000007b1d */ /* 0x000fe20000010000 */
[C---:B01----:R-:W-:Y:S01]  /*5f80*/  IMAD R3, R18.reuse, 0x40, R194 ;  /* 0x0000004012037824 */ /* 0x043fe200078e02c2 */
[----:B------:R-:W-:Y:S01]  /*5f90*/  PLOP3.LUT P0, PT, PT, PT, PT, 0x8, 0x0 ;  /* 0x000000000000781c */ /* 0x000fe20003f0e170 */
[----:B------:R-:W-:Y:S02]  /*5fa0*/  VIADD R18, R18, 0x1 ;  /* 0x0000000112127836 */ /* 0x000fe40000000000 */
[----:B------:R-:W-:-:S03]  /*5fb0*/  IMAD R3, R3, 0x4, R2 ;  /* 0x0000000403037824 */ /* 0x000fc600078e0202 */
[----:B------:R-:W-:-:S04]  /*5fc0*/  ISETP.NE.AND P1, PT, R18, 0x2, PT ;  /* 0x000000021200780c */ /* 0x000fc80003f25270 */
[----:B------:R-:W-:Y:S01]  /*5fd0*/  SEL R18, R18, RZ, P1 ;  /* 0x000000ff12127207 */ /* 0x000fe20000800000 */
[----:B------:R-:W0:Y:S04]  /*5fe0*/  LDS R0, [R3+0x38400] ;  /* 0x0384000003007984 */ /* 0x000e280000000800 */
[----:B------:R1:W2:Y:S02]  /*5ff0*/  LDS R2, [R3+0x38420] ;  /* 0x0384200003027984 */ /* 0x0002a40000000800 */
[----:B-1----:R-:W-:-:S04]  /*6000*/  SEL R3, RZ, 0x1, P1 ;  /* 0x00000001ff037807 */ /* 0x002fc80000800000 */
[----:B------:R-:W-:Y:S01]  /*6010*/  LOP3.LUT R184, R184, R3, RZ, 0x3c, !PT ;  /* 0x00000003b8b87212 */ /* 0x000fe200078e3cff */
        /* <DEDUP_REMOVED lines=128> */
[----:B------:R-:W-:Y:S06]  /*6820*/  BAR.ARV 0xf, 0x100 ;  /* 0x03c4000000007b1d */ /* 0x000fec0000002000 */
[----:B------:R-:W-:Y:S05]  /*6830*/  BRA `(.L_x_1280) ;  /* 0x0000009800bc7947 */ /* 0x000fea0003800000 */
.L_x_1279:
        /* <DEDUP_REMOVED lines=13> */
[----:B------:R-:W-:Y:S02]  /*6910*/  VIADD R0, R2, 0x36400 ;  /* 0x0003640002007836 */ /* 0x000fe40000000000 */
[----:B------:R-:W-:-:S03]  /*6920*/  IMAD R3, R3, 0x8000, R2 ;  /* 0x0000800003037824 */ /* 0x000fc600078e0202 */
[----:B------:R-:W-:Y:S01]  /*6930*/  LOP3.LUT P0, RZ, R0, 0x3ff, RZ, 0xc0, !PT ;  /* 0x000003ff00ff7812 */ /* 0x000fe2000780c0ff */
[----:B------:R-:W-:-:S05]  /*6940*/  VIADD R3, R3, 0x400 ;  /* 0x0000040003037836 */ /* 0x000fca0000000000 */
[----:B------:R-:W-:-:S04]  /*6950*/  SHF.R.U32.HI R3, RZ, 0x4, R3 ;  /* 0x00000004ff037819 */ /* 0x000fc80000011603 */
[----:B------:R-:W-:-:S03]  /*6960*/  LOP3.LUT R217, R3, 0x3fff, RZ, 0xc0, !PT ;  /* 0x00003fff03d97812 */ /* 0x000fc600078ec0ff */
        /* <DEDUP_REMOVED lines=17> */
.L_x_1287:
[----:B------:R-:W-:Y:S05]  /*6a80*/  BSYNC B6 ;  /* 0x0000000000067941 */ /* 0x000fea0003800000 */
.L_x_1286:
        /* <DEDUP_REMOVED lines=13> */
.L_x_1291:
[----:B-1----:R1:W2:Y:S02]  /*6b60*/  SYNCS.PHASECHK.TRANS64.TRYWAIT P0, [R2+URZ+0x38800], R3 ;  /* 0x03880003020075a7 */ /* 0x0022a4000800017f */
[----:B--2---:R-:W-:Y:S05]  /*6b70*/  @!P0 NANOSLEEP.SYNCS 0x989680 ;  /* 0x009896800000895d */ /* 0x004fea0003900000 */
[----:B------:R-:W2:Y:S02]  /*6b80*/  @!P0 SYNCS.PHASECHK.TRANS64 P0, [R2+URZ+0x38800], R3 ;  /* 0x03880003020085a7 */ /* 0x000ea4000800007f */
[----:B--2---:R-:W-:Y:S05]  /*6b90*/  @!P0 BRA `(.L_x_1291) ;  /* 0xfffffffc00f08947 */ /* 0x004fea000383ffff */
.L_x_1290:
[----:B------:R-:W-:Y:S05]  /*6ba0*/  BSYNC B0 ;  /* 0x0000000000007941 */ /* 0x000fea0003800000 */
.L_x_1289:
[----:B------:R-:W-:Y:S05]  /*6bb0*/  BRA `(.L_x_1292) ;  /* 0x0000002000b87947 */ /* 0x000fea0003800000 */
.L_x_1288:
        /* <DEDUP_REMOVED lines=15> */
[----:B------:R-:W-:Y:S01]  /*6cb0*/  IMAD.IADD R27, R3, 0x1, R5 ;  /* 0x00000001031b7824 */ /* 0x000fe200078e0205 */
[----:B------:R-:W-:Y:S01]  /*6cc0*/  LEA R28, P2, R6, UR6, 0x1 ;  /* 0x00000006061c7c11 */ /* 0x000fe2000f8408ff */
[----:B------:R-:W-:-:S03]  /*6cd0*/  IMAD.IADD R29, R29, 0x1, R7 ;  /* 0x000000011d1d7824 */ /* 0x000fc600078e0207 */
[----:B------:R-:W-:Y:S02]  /*6ce0*/  LEA.HI.X R27, R4, UR5, R27, 0x1, P1 ;  /* 0x00000005041b7c11 */ /* 0x000fe400088f0c1b */
[----:B------:R-:W-:Y:S01]  /*6cf0*/  LEA.HI.X R29, R6, UR7, R29, 0x1, P2 ;  /* 0x00000007061d7c11 */ /* 0x000fe200090f0c1d */
        /* <DEDUP_REMOVED lines=17> */
.L_x_1294:
[----:B------:R-:W-:Y:S05]  /*6e10*/  BSYNC B6 ;  /* 0x0000000000067941 */ /* 0x000fea0003800000 */
.L_x_1293:
        /* <DEDUP_REMOVED lines=11> */
.L_x_1511:
[----:B------:R-:W5:Y:S01]  /*6ed0*/  LDL R10, [R1+0x48] ;  /* 0x00004800010a7983 */ /* 0x000f620000100800 */
[----:B------:R-:W-:Y:S01]  /*6ee0*/  ULDC UR4, c[0x0][0x448] ;  /* 0x0001120000047ab9 */ /* 0x000fe20000000800 */
[----:B------:R-:W-:Y:S01]  /*6ef0*/  IMAD.SHL.U32 R6, R190, 0x40, RZ ;  /* 0x00000040be067824 */ /* 0x000fe200078e00ff */
[----:B------:R-:W-:Y:S01]  /*6f00*/  BSSY B1, `(.L_x_1298) ;  /* 0x0000026000017945 */ /* 0x000fe20003800000 */
[----:B------:R-:W-:Y:S01]  /*6f10*/  IMAD R20, R24, UR4, RZ ;  /* 0x0000000418147c24 */ /* 0x000fe2000f8e02ff */
[----:B------:R-:W-:Y:S02]  /*6f20*/  CS2R R12, SRZ ;  /* 0x00000000000c7805 */ /* 0x000fe4000001ff00 */
[----:B------:R-:W-:Y:S02]  /*6f30*/  LOP3.LUT R7, R6, 0x1c0, RZ, 0xc0, !PT ;  /* 0x000001c006077812 */ /* 0x000fe400078ec0ff */
[----:B------:R-:W-:Y:S01]  /*6f40*/  ISETP.GE.AND P0, PT, R4, R20, PT ;  /* 0x000000140400720c */ /* 0x000fe20003f06270 */
[----:B------:R-:W-:Y:S01]  /*6f50*/  IMAD R20, R25, -0x40, R20 ;  /* 0xffffffc019147824 */ /* 0x000fe200078e0214 */
[----:B------:R-:W-:-:S02]  /*6f60*/  LOP3.LUT R8, R7, 0x18, R16, 0xf8, !PT ;  /* 0x0000001807087812 */ /* 0x000fc400078ef810 */
[----:B------:R-:W-:-:S04]  /*6f70*/  SHF.R.U32.HI R7, RZ, 0x3, R7 ;  /* 0x00000003ff077819 */ /* 0x000fc80000011607 */
[----:B0-----:R-:W-:Y:S02]  /*6f80*/  LOP3.LUT R29, R8, R7, RZ, 0x3c, !PT ;  /* 0x00000007081d7212 */ /* 0x001fe400078e3cff */
[----:B------:R-:W-:Y:S02]  /*6f90*/  CS2R R8, SRZ ;  /* 0x0000000000087805 */ /* 0x000fe4000001ff00 */
[----:B-----5:R-:W-:-:S04]  /*6fa0*/  LEA.HI R6, R10, R10, RZ, 0x1 ;  /* 0x0000000a0a067211 */ /* 0x020fc800078f08ff */
[----:B------:R-:W-:Y:S02]  /*6fb0*/  LOP3.LUT R21, R6, 0xfffffffe, RZ, 0xc0, !PT ;  /* 0xfffffffe06157812 */ /* 0x000fe400078ec0ff */
[----:B------:R-:W-:Y:S02]  /*6fc0*/  CS2R R6, SRZ ;  /* 0x0000000000067805 */ /* 0x000fe4000001ff00 */
[----:B------:R-:W-:Y:S02]  /*6fd0*/  IADD3 R21, R10, -R21, RZ ;  /* 0x800000150a157210 */ /* 0x000fe40007ffe0ff */
[----:B------:R-:W-:Y:S01]  /*6fe0*/  CS2R R10, SRZ ;  /* 0x00000000000a7805 */ /* 0x000fe2000001ff00 */
[----:B------:R-:W-:Y:S06]  /*6ff0*/  @P0 BRA `(.L_x_1299) ;  /* 0x0000000000580947 */ /* 0x000fec0003800000 */
[----:B------:R-:W4:Y:S01]  /*7000*/  LDL R30, [R1+0x58] ;  /* 0x00005800011e7983 */ /* 0x000f220000100800 */
[----:B------:R-:W-:-:S03]  /*7010*/  ULDC UR4, c[0x0][0x3f4] ;  /* 0x0000fd0000047ab9 */ /* 0x000fc60000000800 */
[----:B------:R-:W4:Y:S01]  /*7020*/  LDL R28, [R1+0x54] ;  /* 0x00005400011c7983 */ /* 0x000f220000100800 */
[----:B------:R-:W-:Y:S01]  /*7030*/  ISETP.GE.AND P3, PT, R193, UR4, PT ;  /* 0x00000004c1007c0c */ /* 0x000fe2000bf66270 */
[----:B--2---:R-:W-:Y:S01]  /*7040*/  IMAD.MOV.U32 R6, RZ, RZ, R0 ;  /* 0x000000ffff067224 */ /* 0x004fe200078e0000 */
[----:B------:R-:W-:Y:S01]  /*7050*/  ISETP.GE.AND P2, PT, R186, UR4, PT ;  /* 0x00000004ba007c0c */ /* 0x000fe2000bf46270 */
[----:B-1----:R-:W-:Y:S01]  /*7060*/  IMAD.MOV.U32 R7, RZ, RZ, R3 ;  /* 0x000000ffff077224 */ /* 0x002fe200078e0003 */
[----:B------:R-:W-:Y:S01]  /*7070*/  CS2R R12, SRZ ;  /* 0x00000000000c7805 */ /* 0x000fe2000001ff00 */
[----:B---3--:R-:W-:Y:S01]  /*7080*/  IMAD.MOV.U32 R15, RZ, RZ, R5 ;  /* 0x000000ffff0f7224 */ /* 0x008fe200078e0005 */
[----:B------:R-:W-:Y:S02]  /*7090*/  CS2R R8, SRZ ;  /* 0x0000000000087805 */ /* 0x000fe4000001ff00 */
[----:B------:R-:W-:-:S07]  /*70a0*/  CS2R R10, SRZ ;  /* 0x00000000000a7805 */ /* 0x000fce000001ff00 */
        /* <DEDUP_REMOVED lines=11> */
.L_x_1299:
[----:B------:R-:W-:Y:S05]  /*7160*/  BSYNC B1 ;  /* 0x0000000000017941 */ /* 0x000fea0003800000 */
.L_x_1298:
[----:B0--3--:R-:W-:Y:S01]  /*7170*/  SHF.L.U32 R5, R21, 0x1f, RZ ;  /* 0x0000001f15057819 */ /* 0x009fe200000006ff */
[----:B-1----:R-:W-:Y:S01]  /*7180*/  IMAD R3, R220, 0x200, R29 ;  /* 0x00000200dc037824 */ /* 0x002fe200078e021d */
[----:B------:R-:W-:Y:S01]  /*7190*/  LOP3.LUT P1, RZ, R190, 0x4, RZ, 0xc0, !PT ;  /* 0x00000004beff7812 */ /* 0x000fe2000782c0ff */
[----:B-----5:R-:W-:Y:S01]  /*71a0*/  IMAD.MOV.U32 R31, RZ, RZ, R12 ;  /* 0x000000ffff1f7224 */ /* 0x020fe200078e000c */
[----:B------:R-:W0:Y:S01]  /*71b0*/  SYNCS.PHASECHK.TRANS64.TRYWAIT P0, [R2+URZ+0x38800], R5 ;  /* 0x03880005020075a7 */ /* 0x000e22000800017f */
[----:B------:R-:W-:Y:S01]  /*71c0*/  IMAD R3, R3, 0x2, R2 ;  /* 0x0000000203037824 */ /* 0x000fe200078e0202 */
[----:B------:R-:W-:Y:S01]  /*71d0*/  SHF.R.U64 R33, R12, 0x10, R13 ;  /* 0x000000100c217819 */ /* 0x000fe2000000120d */
[----:B------:R-:W-:Y:S01]  /*71e0*/  IMAD.MOV.U32 R32, RZ, RZ, R10 ;  /* 0x000000ffff207224 */ /* 0x000fe200078e000a */
[----:B------:R-:W-:Y:S01]  /*71f0*/  SHF.R.U64 R34, R10, 0x10, R11 ;  /* 0x000000100a227819 */ /* 0x000fe2000000120b */
[----:B----4-:R-:W-:Y:S01]  /*7200*/  IMAD.MOV.U32 R14, RZ, RZ, R13 ;  /* 0x000000ffff0e7224 */ /* 0x010fe200078e000d */
[----:B------:R-:W-:Y:S01]  /*7210*/  SHF.R.U64 R35, R8, 0x10, R9 ;  /* 0x0000001008237819 */ /* 0x000fe20000001209 */
[----:B------:R-:W-:Y:S01]  /*7220*/  IMAD.MOV.U32 R12, RZ, RZ, R11 ;  /* 0x000000ffff0c7224 */ /* 0x000fe200078e000b */
[----:B------:R-:W-:Y:S01]  /*7230*/  SHF.R.U32.HI R13, RZ, 0x10, R13 ;  /* 0x00000010ff0d7819 */ /* 0x000fe2000001160d */
[----:B------:R-:W-:Y:S01]  /*7240*/  IMAD.MOV.U32 R29, RZ, RZ, R8 ;  /* 0x000000ffff1d7224 */ /* 0x000fe200078e0008 */
[----:B------:R-:W-:Y:S01]  /*7250*/  SHF.R.U32.HI R11, RZ, 0x10, R11 ;  /* 0x00000010ff0b7819 */ /* 0x000fe2000001160b */
[--C-:B------:R-:W-:Y:S01]  /*7260*/  IMAD.MOV.U32 R10, RZ, RZ, R9.reuse ;  /* 0x000000ffff0a7224 */ /* 0x100fe200078e0009 */
[----:B------:R-:W-:Y:S01]  /*7270*/  SHF.R.U32.HI R9, RZ, 0x10, R9 ;  /* 0x00000010ff097819 */ /* 0x000fe20000011609 */
[----:B------:R-:W-:Y:S01]  /*7280*/  IMAD.MOV.U32 R30, RZ, RZ, R6 ;  /* 0x000000ffff1e7224 */ /* 0x000fe200078e0006 */
[----:B------:R-:W-:Y:S01]  /*7290*/  MOV R8, R7 ;  /* 0x0000000700087202 */ /* 0x000fe20000000f00 */
[C---:B------:R-:W-:Y:S01]  /*72a0*/  VIADD R4, R3.reuse, 0x20400 ;  /* 0x0002040003047836 */ /* 0x040fe20000000000 */
[----:B------:R-:W-:Y:S01]  /*72b0*/  VIMNMX R28, R20, 0x40, PT ;  /* 0x00000040141c7848 */ /* 0x000fe20003fe0100 */
[----:B------:R-:W-:Y:S01]  /*72c0*/  BSSY B1, `(.L_x_1300) ;  /* 0x000000e000017945 */ /* 0x000fe20003800000 */
        /* <DEDUP_REMOVED lines=13> */
.L_x_1512:
[----:B------:R-:W-:Y:S05]  /*73a0*/  BSYNC B1 ;  /* 0x0000000000017941 */ /* 0x000fea0003800000 */
.L_x_1300:
        /* <DEDUP_REMOVED lines=46> */
.L_x_1305:
[----:B------:R-:W-:Y:S05]  /*7690*/  BSYNC B2 ;  /* 0x0000000000027941 */ /* 0x000fea0003800000 */
.L_x_1304:
        /* <DEDUP_REMOVED lines=39> */
.L_x_1303:
[----:B------:R-:W-:Y:S05]  /*7910*/  BSYNC B1 ;  /* 0x0000000000017941 */ /* 0x000fea0003800000 */
.L_x_1302:
        /* <DEDUP_REMOVED lines=46> */
.L_x_1308:
[----:B------:R-:W-:Y:S05]  /*7c00*/  BSYNC B1 ;  /* 0x0000000000017941 */ /* 0x000fea0003800000 */
.L_x_1307:
        /* <DEDUP_REMOVED lines=40> */
.L_x_1296:
[----:B------:R-:W-:-:S03]  /*7e90*/  UMOV UR4, 0xffffffff ;  /* 0xffffffff00047882 */ /* 0x000fc60000000000 */
[----:B------:R-:W-:Y:S05]  /*7ea0*/  BRA.DIV UR4, `(.L_x_1309) ;  /* 0x0000013e046c7947 */ /* 0x000fea000b800000 */
[----:B------:R0:W1:Y:S04]  /*7eb0*/  SHFL.IDX PT, R0, R27, RZ, 0x1c1f ;  /* 0x001c1fff1b007589 */ /* 0x00006800000e0000 */
[----:B------:R0:W2:Y:S04]  /*7ec0*/  SHFL.IDX PT, R3, R26, RZ, 0x1c1f ;  /* 0x001c1fff1a037589 */ /* 0x0000a800000e0000 */
[----:B------:R0:W3:Y:S04]  /*7ed0*/  SHFL.IDX PT, R20, R29, RZ, 0x1c1f ;  /* 0x001c1fff1d147589 */ /* 0x0000e800000e0000 */
[----:B------:R0:W4:Y:S02]  /*7ee0*/  SHFL.IDX PT, R14, R28, RZ, 0x1c1f ;  /* 0x001c1fff1c0e7589 */ /* 0x00012400000e0000 */
.L_x_1518:
        /* <DEDUP_REMOVED lines=19> */
[-C--:B--2---:R-:W-:Y:S02]  /*8020*/  IADD3 R12, P0, R3, R15.reuse, RZ ;  /* 0x0000000f030c7210 */ /* 0x084fe40007f1e0ff */
[----:B----4-:R-:W-:-:S03]  /*8030*/  IADD3 R14, P1, R14, R15, RZ ;  /* 0x0000000f0e0e7210 */ /* 0x010fc60007f3e0ff */
[--C-:B-1----:R-:W-:Y:S02]  /*8040*/  IMAD.X R13, R0, 0x1, R7.reuse, P0 ;  /* 0x00000001000d7824 */ /* 0x102fe400000e0607 */
[----:B---3--:R-:W-:Y:S01]  /*8050*/  IMAD.X R15, R20, 0x1, R7, P1 ;  /* 0x00000001140f7824 */ /* 0x008fe200008e0607 */
[----:B------:R-:W-:Y:S01]  /*8060*/  CS2R R6, SRZ ;  /* 0x0000000000067805 */ /* 0x000fe2000001ff00 */
[----:B------:R-:W-:Y:S06]  /*8070*/  @P2 BRA `(.L_x_1311) ;  /* 0x0000000000082947 */ /* 0x000fec0003800000 */
[----:B------:R1:W5:Y:S04]  /*8080*/  LD.E.128 R8, desc[UR40][R12.64] ;  /* 0x000000280c087980 */ /* 0x000368000c101d00 */
[----:B------:R1:W5:Y:S02]  /*8090*/  LD.E.128 R4, desc[UR40][R14.64] ;  /* 0x000000280e047980 */ /* 0x000364000c101d00 */
.L_x_1311:
[----:B------:R-:W-:Y:S05]  /*80a0*/  BSYNC B1 ;  /* 0x0000000000017941 */ /* 0x000fea0003800000 */
.L_x_1310:
        /* <DEDUP_REMOVED lines=10> */
[----:B------:R-:W-:Y:S01]  /*8150*/  SHF.R.U64 R44, R6, 0x10, R7 ;  /* 0x00000010062c7819 */ /* 0x000fe20000001207 */
[----:B------:R-:W-:Y:S01]  /*8160*/  IMAD.MOV.U32 R8, RZ, RZ, R5 ;  /* 0x000000ffff087224 */ /* 0x000fe200078e0005 */
[----:B------:R-:W-:Y:S01]  /*8170*/  VIMNMX R24, R24, 0x40, PT ;  /* 0x0000004018187848 */ /* 0x000fe20003fe0100 */
[----:B------:R-:W-:Y:S01]  /*8180*/  IMAD.MOV.U32 R38, RZ, RZ, R6 ;  /* 0x000000ffff267224 */ /* 0x000fe200078e0006 */
[----:B------:R-:W-:Y:S01]  /*8190*/  SHF.R.U32.HI R10, RZ, 0x10, R11 ;  /* 0x00000010ff0a7819 */ /* 0x000fe2000001160b */
[----:B------:R-:W-:Y:S01]  /*81a0*/  IMAD.MOV.U32 R4, RZ, RZ, R7 ;  /* 0x000000ffff047224 */ /* 0x000fe200078e0007 */
[----:B--2---:R-:W1:Y:S01]  /*81b0*/  LDC R3, c[0x0][0x3f4] ;  /* 0x0000fd00ff037b82 */ /* 0x004e620000000800 */
[----:B----4-:R-:W-:Y:S01]  /*81c0*/  VIADD R14, R23, 0x20 ;  /* 0x00000020170e7836 */ /* 0x010fe20000000000 */
[----:B------:R-:W-:Y:S01]  /*81d0*/  SHF.R.U32.HI R5, RZ, 0x10, R5 ;  /* 0x00000010ff057819 */ /* 0x000fe20000011605 */
[----:B------:R-:W-:Y:S01]  /*81e0*/  BSSY B1, `(.L_x_1312) ;  /* 0x000000f000017945 */ /* 0x000fe20003800000 */
[----:B------:R-:W-:-:S02]  /*81f0*/  SHF.R.U32.HI R6, RZ, 0x10, R7 ;  /* 0x00000010ff067819 */ /* 0x000fc40000011607 */
[----:B------:R-:W-:Y:S02]  /*8200*/  PRMT R40, R40, 0x5410, R12 ;  /* 0x0000541028287816 */ /* 0x000fe4000000000c */
[----:B------:R-:W-:Y:S02]  /*8210*/  PRMT R41, R41, 0x5410, R13 ;  /* 0x0000541029297816 */ /* 0x000fe4000000000d */
[----:B------:R-:W-:Y:S02]  /*8220*/  PRMT R0, R10, 0x5410, R0 ;  /* 0x000054100a007816 */ /* 0x000fe40000000000 */
[----:B------:R-:W-:Y:S02]  /*8230*/  PRMT R42, R42, 0x5410, R9 ;  /* 0x000054102a2a7816 */ /* 0x000fe40000000009 */
[----:B------:R-:W-:Y:S02]  /*8240*/  PRMT R39, R39, 0x5410, R8 ;  /* 0x0000541027277816 */ /* 0x000fe40000000008 */
[----:B------:R-:W-:-:S02]  /*8250*/  PRMT R43, R43, 0x5410, R5 ;  /* 0x000054102b2b7816 */ /* 0x000fc40000000005 */
[----:B------:R-:W-:Y:S02]  /*8260*/  PRMT R38, R38, 0x5410, R4 ;  /* 0x0000541026267816 */ /* 0x000fe40000000004 */
[----:B------:R-:W-:Y:S02]  /*8270*/  PRMT R44, R44, 0x5410, R6 ;  /* 0x000054102c2c7816 */ /* 0x000fe40000000006 */
[C---:B-1----:R-:W-:Y:S01]  /*8280*/  ISETP.GE.AND P0, PT, R16.reuse, R3, PT ;  /* 0x000000031000720c */ /* 0x042fe20003f06270 */
[----:B------:R-:W-:-:S03]  /*8290*/  IMAD.IADD R3, R16, 0x1, R3 ;  /* 0x0000000110037824 */ /* 0x000fc600078e0203 */
[-C--:B------:R-:W-:Y:S02]  /*82a0*/  ISETP.GE.OR P2, PT, R23, R24.reuse, P0 ;  /* 0x000000181700720c */ /* 0x080fe40000746670 */
[----:B------:R-:W-:Y:S01]  /*82b0*/  ISETP.GE.OR P0, PT, R14, R24, P0 ;  /* 0x000000180e00720c */ /* 0x000fe20000706670 */
[----:B0-----:R-:W-:-:S12]  /*82c0*/  @!P1 BRA `(.L_x_1313) ;  /* 0x0000013800d49947 */ /* 0x001fd80003800000 */
.L_x_1519:
[----:B------:R-:W-:Y:S05]  /*82d0*/  BSYNC B1 ;  /* 0x0000000000017941 */ /* 0x000fea0003800000 */
.L_x_1312:
[----:B------:R-:W-:Y:S01]  /*82e0*/  BSSY B1, `(.L_x_1314) ;  /* 0x0000059000017945 */ /* 0x000fe20003800000 */
[----:B------:R-:W-:-:S03]  /*82f0*/  LOP3.LUT R3, R3, 0x38, RZ, 0xc0, !PT ;  /* 0x0000003803037812 */ /* 0x000fc600078ec0ff */
[----:B------:R-:W-:Y:S05]  /*8300*/  @P2 BRA `(.L_x_1315) ;  /* 0x0000000400582947 */ /* 0x000fea0003800000 */
[----:B------:R-:W-:Y:S01]  /*8310*/  SHF.L.U32 R4, R190, 0x6, RZ ;  /* 0x00000006be047819 */ /* 0x000fe200000006ff */
[----:B------:R-:W-:Y:S02]  /*8320*/  HADD2.F32 R29, -RZ, R39.H0_H0 ;  /* 0x20000027ff1d7230 */ /* 0x000fe40000004100 */
[----:B------:R-:W-:Y:S01]  /*8330*/  HADD2.F32 R27, -RZ, R40.H1_H1 ;  /* 0x30000028ff1b7230 */ /* 0x000fe20000004100 */
[----:B------:R-:W-:Y:S01]  /*8340*/  LOP3.LUT R9, R4, 0x1c0, RZ, 0xc0, !PT ;  /* 0x000001c004097812 */ /* 0x000fe200078ec0ff */
[--C-:B------:R-:W-:Y:S02]  /*8350*/  HADD2.F32 R31, -RZ, R43.reuse.H0_H0 ;  /* 0x2000002bff1f7230 */ /* 0x100fe40000004100 */
[----:B------:R-:W-:Y:S01]  /*8360*/  HADD2.F32 R28, -RZ, R43.H1_H1 ;  /* 0x3000002bff1c7230 */ /* 0x000fe20000004100 */
[----:B------:R-:W-:Y:S02]  /*8370*/  SHF.R.U32.HI R6, RZ, 0x3, R9 ;  /* 0x00000003ff067819 */ /* 0x000fe40000011609 */
[----:B------:R-:W-:-:S02]  /*8380*/  LOP3.LUT R4, R9, 0x38, R16, 0xf8, !PT ;  /* 0x0000003809047812 */ /* 0x000fc400078ef810 */
[----:B------:R-:W-:Y:S02]  /*8390*/  LOP3.LUT R9, R6, R3, R9, 0x1e, !PT ;  /* 0x0000000306097212 */ /* 0x000fe400078e1e09 */
[----:B------:R-:W-:-:S03]  /*83a0*/  LOP3.LUT R5, R4, R6, RZ, 0x3c, !PT ;  /* 0x0000000604057212 */ /* 0x000fc600078e3cff */
[C---:B------:R-:W-:Y:S02]  /*83b0*/  IMAD R9, R220.reuse, 0x200, R9 ;  /* 0x00000200dc097824 */ /* 0x040fe400078e0209 */
[----:B------:R-:W-:Y:S02]  /*83c0*/  IMAD R5, R220, 0x200, R5 ;  /* 0x00000200dc057824 */ /* 0x000fe400078e0205 */
[--C-:B------:R-:W-:Y:S02]  /*83d0*/  IMAD R36, R9, 0x2, R2.reuse ;  /* 0x0000000209247824 */ /* 0x100fe400078e0202 */
[----:B------:R-:W-:-:S03]  /*83e0*/  IMAD R34, R5, 0x2, R2 ;  /* 0x0000000205227824 */ /* 0x000fc600078e0202 */
[----:B------:R-:W3:Y:S04]  /*83f0*/  LDS.128 R8, [R36+0x20400] ;  /* 0x0204000024087984 */ /* 0x000ee80000000c00 */
[----:B------:R-:W1:Y:S01]  /*8400*/  LDS.128 R4, [R34+0x20400] ;  /* 0x0204000022047984 */ /* 0x000e620000000c00 */
[--C-:B---3--:R-:W-:Y:S02]  /*8410*/  HADD2.F32 R20, -RZ, R8.reuse.H0_H0 ;  /* 0x20000008ff147230 */ /* 0x108fe40000004100 */
[----:B------:R-:W-:Y:S02]  /*8420*/  HADD2.F32 R8, -RZ, R8.H1_H1 ;  /* 0x30000008ff087230 */ /* 0x000fe40000004100 */
[--C-:B-1----:R-:W-:Y:S02]  /*8430*/  HADD2.F32 R12, -RZ, R4.reuse.H0_H0 ;  /* 0x20000004ff0c7230 */ /* 0x102fe40000004100 */
[C---:B------:R-:W-:Y:S01]  /*8440*/  FMUL.FTZ R33, R20.reuse, R29 ;  /* 0x0000001d14217220 */ /* 0x040fe20000410000 */
[----:B------:R-:W-:Y:S01]  /*8450*/  FMUL.FTZ R35, R20, R27 ;  /* 0x0000001b14237220 */ /* 0x000fe20000410000 */
[----:B------:R-:W-:-:S02]  /*8460*/  HADD2.F32 R4, -RZ, R4.H1_H1 ;  /* 0x30000004ff047230 */ /* 0x000fc40000004100 */
[----:B------:R-:W-:Y:S01]  /*8470*/  FMUL.FTZ R37, R8, R31 ;  /* 0x0000001f08257220 */ /* 0x000fe20000410000 */
[C---:B------:R-:W-:Y:S01]  /*8480*/  FFMA.FTZ R33, R12.reuse, R27, -R33 ;  /* 0x0000001b0c217223 */ /* 0x040fe20000010821 */
[----:B------:R-:W-:Y:S02]  /*8490*/  HADD2.F32 R27, -RZ, R41.H1_H1 ;  /* 0x30000029ff1b7230 */ /* 0x000fe40000004100 */
[----:B------:R-:W-:Y:S01]  /*84a0*/  FFMA.FTZ R35, R12, R29, R35 ;  /* 0x0000001d0c237223 */ /* 0x000fe20000010023 */
[----:B------:R-:W-:Y:S02]  /*84b0*/  HADD2.F32 R24, -RZ, R9.H0_H0 ;  /* 0x20000009ff187230 */ /* 0x000fe40000004100 */
[----:B------:R-:W-:Y:S02]  /*84c0*/  HADD2.F32 R20, -RZ, R39.H1_H1 ;  /* 0x30000027ff147230 */ /* 0x000fe40000004100 */
[----:B------:R-:W-:Y:S01]  /*84d0*/  FMUL.FTZ R29, R8, R27 ;  /* 0x0000001b081d7220 */ /* 0x000fe20000410000 */
[----:B------:R-:W-:-:S02]  /*84e0*/  HADD2.F32 R12, -RZ, R41.H0_H0 ;  /* 0x20000029ff0c7230 */ /* 0x000fc40000004100 */
[----:B------:R-:W-:Y:S01]  /*84f0*/  FFMA.FTZ R30, R4, R27, -R37 ;  /* 0x0000001b041e7223 */ /* 0x000fe20000010825 */
[----:B------:R-:W-:Y:S02]  /*8500*/  HADD2.F32 R13, -RZ, R5.H0_H0 ;  /* 0x20000005ff0d7230 */ /* 0x000fe40000004100 */
[C---:B------:R-:W-:Y:S01]  /*8510*/  FMUL.FTZ R8, R24.reuse, R20 ;  /* 0x0000001418087220 */ /* 0x040fe20000410000 */
[----:B------:R-:W-:Y:S02]  /*8520*/  HADD2.F32 R9, -RZ, R9.H1_H1 ;  /* 0x30000009ff097230 */ /* 0x000fe40000004100 */
[-C--:B------:R-:W-:Y:S01]  /*8530*/  FMUL.FTZ R37, R24, R12.reuse ;  /* 0x0000000c18257220 */ /* 0x080fe20000410000 */
[----:B------:R-:W-:Y:S01]  /*8540*/  FFMA.FTZ R24, R4, R31, R29 ;  /* 0x0000001f04187223 */ /* 0x000fe2000001001d */
[----:B------:R-:W-:Y:S02]  /*8550*/  HADD2.F32 R4, -RZ, R42.H0_H0 ;  /* 0x2000002aff047230 */ /* 0x000fe40000004100 */
[----:B------:R-:W-:Y:S01]  /*8560*/  FFMA.FTZ R27, R13, R12, -R8 ;  /* 0x0000000c0d1b7223 */ /* 0x000fe20000010808 */
[----:B0-----:R-:W-:-:S02]  /*8570*/  HADD2.F32 R25, -RZ, R10.H0_H0 ;  /* 0x2000000aff197230 */ /* 0x001fc40000004100 */
[----:B------:R-:W-:Y:S01]  /*8580*/  FFMA.FTZ R37, R13, R20, R37 ;  /* 0x000000140d257223 */ /* 0x000fe20000010025 */
[----:B------:R-:W-:Y:S02]  /*8590*/  HADD2.F32 R12, -RZ, R38.H0_H0 ;  /* 0x20000026ff0c7230 */ /* 0x000fe40000004100 */
[C---:B------:R-:W-:Y:S01]  /*85a0*/  FMUL.FTZ R20, R9.reuse, R28 ;  /* 0x0000001c09147220 */ /* 0x040fe20000410000 */
[----:B------:R-:W-:Y:S02]  /*85b0*/  HADD2.F32 R5, -RZ, R5.H1_H1 ;  /* 0x30000005ff057230 */ /* 0x000fe40000004100 */
[----:B------:R-:W-:Y:S01]  /*85c0*/  FMUL.FTZ R32, R9, R4 ;  /* 0x0000000409207220 */ /* 0x000fe20000410000 */
[----:B------:R-:W-:Y:S02]  /*85d0*/  HADD2.F32 R8, -RZ, R40.H0_H0 ;  /* 0x20000028ff087230 */ /* 0x000fe40000004100 */
[----:B------:R-:W-:Y:S01]  /*85e0*/  FMUL.FTZ R29, R25, R12 ;  /* 0x0000000c191d7220 */ /* 0x000fe20000410000 */
[----:B------:R-:W-:-:S02]  /*85f0*/  HADD2.F32 R10, -RZ, R10.H1_H1 ;  /* 0x3000000aff0a7230 */ /* 0x000fc40000004100 */
[----:B------:R-:W-:Y:S01]  /*8600*/  FFMA.FTZ R20, R5, R4, -R20 ;  /* 0x0000000405147223 */ /* 0x000fe20000010814 */
[----:B------:R-:W-:Y:S02]  /*8610*/  HADD2.F32 R13, -RZ, R44.H0_H0 ;  /* 0x2000002cff0d7230 */ /* 0x000fe40000004100 */
[----:B------:R-:W-:Y:S01]  /*8620*/  FMUL.FTZ R25, R25, R8 ;  /* 0x0000000819197220 */ /* 0x000fe20000410000 */
[--C-:B------:R-:W-:Y:S02]  /*8630*/  HADD2.F32 R14, -RZ, R6.reuse.H0_H0 ;  /* 0x20000006ff0e7230 */ /* 0x100fe40000004100 */
[----:B------:R-:W-:Y:S01]  /*8640*/  FFMA.FTZ R32, R5, R28, R32 ;  /* 0x0000001c05207223 */ /* 0x000fe20000010020 */
[----:B------:R-:W-:Y:S02]  /*8650*/  HADD2.F32 R6, -RZ, R6.H1_H1 ;  /* 0x30000006ff067230 */ /* 0x000fe40000004100 */
[----:B------:R-:W-:Y:S01]  /*8660*/  FMUL.FTZ R5, R10, R13 ;  /* 0x0000000d0a057220 */ /* 0x000fe20000410000 */
[----:B------:R-:W-:-:S02]  /*8670*/  HADD2.F32 R9, -RZ, R42.H1_H1 ;  /* 0x3000002aff097230 */ /* 0x000fc40000004100 */
[C---:B------:R-:W-:Y:S01]  /*8680*/  FFMA.FTZ R25, R14.reuse, R12, R25 ;  /* 0x0000000c0e197223 */ /* 0x040fe20000010019 */
[--C-:B------:R-:W-:Y:S02]  /*8690*/  HADD2.F32 R26, -RZ, R11.reuse.H0_H0 ;  /* 0x2000000bff1a7230 */ /* 0x100fe40000004100 */
[----:B------:R-:W-:Y:S01]  /*86a0*/  FFMA.FTZ R29, R14, R8, -R29 ;  /* 0x000000080e1d7223 */ /* 0x000fe2000001081d */
[----:B------:R-:W-:Y:S02]  /*86b0*/  HADD2.F32 R11, -RZ, R11.H1_H1 ;  /* 0x3000000bff0b7230 */ /* 0x000fe40000004100 */
[-C--:B------:R-:W-:Y:S01]  /*86c0*/  FMUL.FTZ R31, R10, R9.reuse ;  /* 0x000000090a1f7220 */ /* 0x080fe20000410000 */
[----:B------:R-:W-:Y:S01]  /*86d0*/  FFMA.FTZ R12, R6, R9, -R5 ;  /* 0x00000009060c7223 */ /* 0x000fe20000010805 */
[----:B------:R-:W-:Y:S02]  /*86e0*/  HADD2.F32 R5, -RZ, R38.H1_H1 ;  /* 0x30000026ff057230 */ /* 0x000fe40000004100 */
[----:B------:R-:W-:-:S02]  /*86f0*/  HADD2.F32 R10, -RZ, R44.H1_H1 ;  /* 0x3000002cff0a7230 */ /* 0x000fc40000004100 */
[----:B------:R-:W-:Y:S01]  /*8700*/  FFMA.FTZ R14, R6, R13, R31 ;  /* 0x0000000d060e7223 */ /* 0x000fe2000001001f */
[--C-:B------:R-:W-:Y:S02]  /*8710*/  HADD2.F32 R4, -RZ, R0.reuse.H1_H1 ;  /* 0x30000000ff047230 */ /* 0x100fe40000004100 */
[C---:B------:R-:W-:Y:S01]  /*8720*/  FMUL.FTZ R6, R26.reuse, R5 ;  /* 0x000000051a067220 */ /* 0x040fe20000410000 */
[----:B------:R-:W-:Y:S02]  /*8730*/  HADD2.F32 R8, -RZ, R0.H0_H0 ;  /* 0x20000000ff087230 */ /* 0x000fe40000004100 */
[----:B------:R-:W-:Y:S01]  /*8740*/  FMUL.FTZ R28, R11, R10 ;  /* 0x0000000a0b1c7220 */ /* 0x000fe20000410000 */
[--C-:B------:R-:W-:Y:S02]  /*8750*/  HADD2.F32 R15, -RZ, R7.reuse.H0_H0 ;  /* 0x20000007ff0f7230 */ /* 0x100fe40000004100 */
[----:B------:R-:W-:Y:S01]  /*8760*/  FMUL.FTZ R26, R26, R4 ;  /* 0x000000041a1a7220 */ /* 0x000fe20000410000 */
[----:B------:R-:W-:-:S02]  /*8770*/  HADD2.F32 R7, -RZ, R7.H1_H1 ;  /* 0x30000007ff077230 */ /* 0x000fc40000004100 */
[----:B------:R-:W-:Y:S01]  /*8780*/  FMUL.FTZ R9, R11, R8 ;  /* 0x000000080b097220 */ /* 0x000fe20000410000 */
[C---:B------:R-:W-:Y:S01]  /*8790*/  FFMA.FTZ R11, R15.reuse, R4, -R6 ;  /* 0x000000040f0b7223 */ /* 0x040fe20000010806 */
[----:B------:R-:W-:Y:S01]  /*87a0*/  FFMA.FTZ R26, R15, R5, R26 ;  /* 0x000000050f1a7223 */ /* 0x000fe2000001001a */
[C---:B------:R-:W-:Y:S01]  /*87b0*/  FFMA.FTZ R28, R7.reuse, R8, -R28 ;  /* 0x00000008071c7223 */ /* 0x040fe2000001081c */
[----:B------:R-:W-:Y:S01]  /*87c0*/  FFMA.FTZ R13, R7, R10, R9 ;  /* 0x0000000a070d7223 */ /* 0x000fe20000010009 */
[----:B------:R-:W-:Y:S02]  /*87d0*/  F2FP.F16.F32.PACK_AB R4, R30, R33 ;  /* 0x000000211e04723e */ /* 0x000fe400000000ff */
[----:B------:R-:W-:Y:S02]  /*87e0*/  F2FP.F16.F32.PACK_AB R5, R20, R27 ;  /* 0x0000001b1405723e */ /* 0x000fe400000000ff */
[----:B------:R-:W-:Y:S02]  /*87f0*/  F2FP.F16.F32.PACK_AB R6, R12, R29 ;  /* 0x0000001d0c06723e */ /* 0x000fe400000000ff */
[----:B------:R-:W-:-:S02]  /*8800*/  F2FP.F16.F32.PACK_AB R7, R28, R11 ;  /* 0x0000000b1c07723e */ /* 0x000fc400000000ff */
[----:B------:R-:W-:Y:S02]  /*8810*/  F2FP.F16.F32.PACK_AB R8, R24, R35 ;  /* 0x000000231808723e */ /* 0x000fe400000000ff */
[----:B------:R-:W-:Y:S01]  /*8820*/  F2FP.F16.F32.PACK_AB R9, R32, R37 ;  /* 0x000000252009723e */ /* 0x000fe200000000ff */
[----:B------:R1:W-:Y:S01]  /*8830*/  STS.128 [R34+0x20400], R4 ;  /* 0x0204000422007388 */ /* 0x0003e20000000c00 */
[----:B------:R-:W-:Y:S02]  /*8840*/  F2FP.F16.F32.PACK_AB R10, R14, R25 ;  /* 0x000000190e0a723e */ /* 0x000fe400000000ff */
[----:B------:R-:W-:-:S05]  /*8850*/  F2FP.F16.F32.PACK_AB R11, R13, R26 ;  /* 0x0000001a0d0b723e */ /* 0x000fca00000000ff */
[----:B------:R1:W-:Y:S02]  /*8860*/  STS.128 [R36+0x20400], R8 ;  /* 0x0204000824007388 */ /* 0x0003e40000000c00 */
.L_x_1315:
[----:B------:R-:W-:Y:S05]  /*8870*/  BSYNC B1 ;  /* 0x0000000000017941 */ /* 0x000fea0003800000 */
.L_x_1314:
        /* <DEDUP_REMOVED lines=15> */
[----:B------:R-:W-:Y:S02]  /*8970*/  HADD2.F32 R39, -RZ, R43.H1_H1 ;  /* 0x3000002bff277230 */ /* 0x000fe40000004100 */
[----:B------:R-:W-:-:S02]  /*8980*/  HADD2.F32 R35, -RZ, R41.H0_H0 ;  /* 0x20000029ff237230 */ /* 0x000fc40000004100 */
[----:B------:R-:W-:Y:S02]  /*8990*/  HADD2.F32 R34, -RZ, R44.H0_H0 ;  /* 0x2000002cff227230 */ /* 0x000fe40000004100 */
[----:B--2---:R-:W-:-:S04]  /*89a0*/  IMAD.IADD R3, R8, 0x1, R3 ;  /* 0x0000000108037824 */ /* 0x004fc800078e0203 */
[----:B------:R-:W-:Y:S01]  /*89b0*/  IMAD R3, R3, 0x2, R2 ;  /* 0x0000000203037824 */ /* 0x000fe200078e0202 */
[----:B----4-:R-:W-:Y:S04]  /*89c0*/  LDS.128 R4, [R36+0x20400] ;  /* 0x0204000024047984 */ /* 0x010fe80000000c00 */
[----:B------:R-:W3:Y:S02]  /*89d0*/  LDS.128 R8, [R3+0x20400] ;  /* 0x0204000003087984 */ /* 0x000ee40000000c00 */
[--C-:B---3--:R-:W-:Y:S02]  /*89e0*/  HADD2.F32 R20, -RZ, R8.reuse.H0_H0 ;  /* 0x20000008ff147230 */ /* 0x108fe40000004100 */
[----:B------:R-:W-:Y:S02]  /*89f0*/  HADD2.F32 R8, -RZ, R8.H1_H1 ;  /* 0x30000008ff087230 */ /* 0x000fe40000004100 */
[----:B------:R-:W-:-:S02]  /*8a00*/  HADD2.F32 R12, -RZ, R4.H0_H0 ;  /* 0x20000004ff0c7230 */ /* 0x000fc40000004100 */
        /* <DEDUP_REMOVED lines=9> */
[----:B------:R-:W-:Y:S02]  /*8aa0*/  HADD2.F32 R31, -RZ, R42.H0_H0 ;  /* 0x2000002aff1f7230 */ /* 0x000fe40000004100 */
[-C--:B------:R-:W-:Y:S01]  /*8ab0*/  FFMA.FTZ R27, R28, R12.reuse, -R27 ;  /* 0x0000000c1c1b7223 */ /* 0x080fe2000001081b */
[--C-:B------:R-:W-:Y:S02]  /*8ac0*/  HADD2.F32 R13, -RZ, R5.reuse.H0_H0 ;  /* 0x20000005ff0d7230 */ /* 0x100fe40000004100 */
[----:B------:R-:W-:Y:S01]  /*8ad0*/  FFMA.FTZ R29, R30, R12, R29 ;  /* 0x0000000c1e1d7223 */ /* 0x000fe2000001001d */
[----:B------:R-:W-:Y:S02]  /*8ae0*/  HADD2.F32 R5, -RZ, R5.H1_H1 ;  /* 0x30000005ff057230 */ /* 0x000fe40000004100 */
[----:B------:R-:W-:Y:S01]  /*8af0*/  FFMA.FTZ R12, R32, R4, R33 ;  /* 0x00000004200c7223 */ /* 0x000fe20000010021 */
[----:B------:R-:W-:Y:S01]  /*8b00*/  FMUL.FTZ R20, R37, R24 ;  /* 0x0000001825147220 */ /* 0x000fe20000410000 */
[----:B------:R-:W-:Y:S01]  /*8b10*/  FMUL.FTZ R4, R39, R9 ;  /* 0x0000000927047220 */ /* 0x000fe20000410000 */
[----:B0-----:R-:W-:-:S02]  /*8b20*/  HADD2.F32 R25, -RZ, R10.H0_H0 ;  /* 0x2000000aff197230 */ /* 0x001fc40000004100 */
[----:B------:R-:W-:Y:S01]  /*8b30*/  FMUL.FTZ R24, R35, R24 ;  /* 0x0000001823187220 */ /* 0x000fe20000410000 */
[----:B------:R-:W-:Y:S02]  /*8b40*/  HADD2.F32 R10, -RZ, R10.H1_H1 ;  /* 0x3000000aff0a7230 */ /* 0x000fe40000004100 */
[C---:B------:R-:W-:Y:S01]  /*8b50*/  FMUL.FTZ R28, R31.reuse, R9 ;  /* 0x000000091f1c7220 */ /* 0x040fe20000410000 */
[----:B------:R-:W-:Y:S01]  /*8b60*/  FFMA.FTZ R9, R31, R5, -R4 ;  /* 0x000000051f097223 */ /* 0x000fe20000010804 */
[----:B------:R-:W-:Y:S02]  /*8b70*/  HADD2.F32 R14, -RZ, R6.H0_H0 ;  /* 0x20000006ff0e7230 */ /* 0x000fe40000004100 */
[-C--:B------:R-:W-:Y:S01]  /*8b80*/  FFMA.FTZ R20, R35, R13.reuse, -R20 ;  /* 0x0000000d23147223 */ /* 0x080fe20000010814 */
[----:B------:R-:W-:Y:S01]  /*8b90*/  FFMA.FTZ R24, R37, R13, R24 ;  /* 0x0000000d25187223 */ /* 0x000fe20000010018 */
[----:B------:R-:W-:Y:S02]  /*8ba0*/  HADD2.F32 R4, -RZ, R42.H1_H1 ;  /* 0x3000002aff047230 */ /* 0x000fe40000004100 */
[----:B------:R-:W-:Y:S01]  /*8bb0*/  FFMA.FTZ R13, R39, R5, R28 ;  /* 0x00000005270d7223 */ /* 0x000fe2000001001c */
[----:B------:R-:W-:-:S02]  /*8bc0*/  HADD2.F32 R6, -RZ, R6.H1_H1 ;  /* 0x30000006ff067230 */ /* 0x000fc40000004100 */
[-C--:B------:R-:W-:Y:S01]  /*8bd0*/  FMUL.FTZ R5, R34, R10.reuse ;  /* 0x0000000a22057220 */ /* 0x080fe20000410000 */
[----:B------:R-:W-:Y:S02]  /*8be0*/  HADD2.F32 R32, -RZ, R38.H0_H0 ;  /* 0x20000026ff207230 */ /* 0x000fe40000004100 */
[C---:B------:R-:W-:Y:S01]  /*8bf0*/  FMUL.FTZ R33, R4.reuse, R10 ;  /* 0x0000000a04217220 */ /* 0x040fe20000410000 */
[--C-:B------:R-:W-:Y:S02]  /*8c00*/  HADD2.F32 R26, -RZ, R11.reuse.H0_H0 ;  /* 0x2000000bff1a7230 */ /* 0x100fe40000004100 */
[----:B------:R-:W-:Y:S01]  /*8c10*/  FFMA.FTZ R10, R4, R6, -R5 ;  /* 0x00000006040a7223 */ /* 0x000fe20000010805 */
[----:B------:R-:W-:Y:S02]  /*8c20*/  HADD2.F32 R30, -RZ, R40.H0_H0 ;  /* 0x20000028ff1e7230 */ /* 0x000fe40000004100 */
[----:B------:R-:W-:Y:S02]  /*8c30*/  HADD2.F32 R37, -RZ, R38.H1_H1 ;  /* 0x30000026ff257230 */ /* 0x000fe40000004100 */
[----:B------:R-:W-:-:S02]  /*8c40*/  HADD2.F32 R11, -RZ, R11.H1_H1 ;  /* 0x3000000bff0b7230 */ /* 0x000fc40000004100 */
[----:B------:R-:W-:Y:S02]  /*8c50*/  HADD2.F32 R5, -RZ, R0.H1_H1 ;  /* 0x30000000ff057230 */ /* 0x000fe40000004100 */
[----:B------:R-:W-:Y:S02]  /*8c60*/  HADD2.F32 R39, -RZ, R44.H1_H1 ;  /* 0x3000002cff277230 */ /* 0x000fe40000004100 */
[----:B------:R-:W-:Y:S02]  /*8c70*/  HADD2.F32 R35, -RZ, R0.H0_H0 ;  /* 0x20000000ff237230 */ /* 0x000fe40000004100 */
[-C--:B------:R-:W-:Y:S01]  /*8c80*/  FMUL.FTZ R31, R32, R25.reuse ;  /* 0x00000019201f7220 */ /* 0x080fe20000410000 */
[--C-:B------:R-:W-:Y:S02]  /*8c90*/  HADD2.F32 R15, -RZ, R7.reuse.H0_H0 ;  /* 0x20000007ff0f7230 */ /* 0x100fe40000004100 */
[----:B------:R-:W-:Y:S01]  /*8ca0*/  FMUL.FTZ R25, R30, R25 ;  /* 0x000000191e197220 */ /* 0x000fe20000410000 */
[----:B------:R-:W-:-:S02]  /*8cb0*/  HADD2.F32 R7, -RZ, R7.H1_H1 ;  /* 0x30000007ff077230 */ /* 0x000fc40000004100 */
[----:B------:R-:W-:Y:S01]  /*8cc0*/  FFMA.FTZ R0, R34, R6, R33 ;  /* 0x0000000622007223 */ /* 0x000fe20000010021 */
[-C--:B------:R-:W-:Y:S01]  /*8cd0*/  FMUL.FTZ R4, R37, R26.reuse ;  /* 0x0000001a25047220 */ /* 0x080fe20000410000 */
[----:B------:R-:W-:Y:S01]  /*8ce0*/  FMUL.FTZ R26, R5, R26 ;  /* 0x0000001a051a7220 */ /* 0x000fe20000410000 */
[-C--:B------:R-:W-:Y:S01]  /*8cf0*/  FMUL.FTZ R6, R39, R11.reuse ;  /* 0x0000000b27067220 */ /* 0x080fe20000410000 */
[----:B------:R-:W-:Y:S01]  /*8d00*/  FMUL.FTZ R28, R35, R11 ;  /* 0x0000000b231c7220 */ /* 0x000fe20000410000 */
[-C--:B------:R-:W-:Y:S01]  /*8d10*/  FFMA.FTZ R31, R30, R14.reuse, -R31 ;  /* 0x0000000e1e1f7223 */ /* 0x080fe2000001081f */
[----:B------:R-:W-:Y:S01]  /*8d20*/  FFMA.FTZ R25, R32, R14, R25 ;  /* 0x0000000e20197223 */ /* 0x000fe20000010019 */
[-C--:B------:R-:W-:Y:S01]  /*8d30*/  FFMA.FTZ R11, R5, R15.reuse, -R4 ;  /* 0x0000000f050b7223 */ /* 0x080fe20000010804 */
[----:B------:R-:W-:Y:S01]  /*8d40*/  FFMA.FTZ R26, R37, R15, R26 ;  /* 0x0000000f251a7223 */ /* 0x000fe2000001001a */
[-C--:B------:R-:W-:Y:S01]  /*8d50*/  FFMA.FTZ R14, R35, R7.reuse, -R6 ;  /* 0x00000007230e7223 */ /* 0x080fe20000010806 */
        /* <DEDUP_REMOVED lines=11> */
.L_x_1306:
[----:B------:R-:W-:Y:S05]  /*8e10*/  BSYNC B0 ;  /* 0x0000000000007941 */ /* 0x000fea0003800000 */
.L_x_1295:
        /* <DEDUP_REMOVED lines=8> */
.L_x_1292:
[----:B------:R-:W-:-:S13]  /*8ea0*/  ISETP.NE.AND P0, PT, R188, 0x3, PT ;  /* 0x00000003bc00780c */ /* 0x000fda0003f05270 */
[----:B------:R-:W-:Y:S05]  /*8eb0*/  @!P0 BRA `(.L_x_1316) ;  /* 0x0000000000048947 */ /* 0x000fea0003800000 */
[----:B------:R-:W-:Y:S01]  /*8ec0*/  BPT.TRAP 0x1 ;  /* 0x000000040000795c */ /* 0x000fe20000300000 */
.L_x_1316:
[----:B-1--4-:R-:W-:Y:S01]  /*8ed0*/  IMAD R11, R18, 0x8, R2 ;  /* 0x00000008120b7824 */ /* 0x012fe200078e0202 */
[----:B------:R-:W-:-:S04]  /*8ee0*/  SHF.L.U32 R10, R184, 0x1f, RZ ;  /* 0x0000001fb80a7819 */ /* 0x000fc800000006ff */
[----:B------:R1:W4:Y:S01]  /*8ef0*/  SYNCS.PHASECHK.TRANS64.TRYWAIT P1, [R11+URZ+0x38830], R10 ;  /* 0x0388300a0b0075a7 */ /* 0x000322000802017f */
[----:B------:R-:W-:Y:S05]  /*8f00*/  @!P0 BRA `(.L_x_1317) ;  /* 0x0000000000048947 */ /* 0x000fea0003800000 */
[----:B------:R-:W-:Y:S01]  /*8f10*/  BPT.TRAP 0x1 ;  /* 0x000000040000795c */ /* 0x000fe20000300000 */
.L_x_1317:
[C---:B--2---:R-:W-:Y:S02]  /*8f20*/  VIADD R0, R2.reuse, 0x22400 ;  /* 0x0002240002007836 */ /* 0x044fe40000000000 */
[----:B0-----:R-:W-:-:S03]  /*8f30*/  VIADD R3, R2, 0x20400 ;  /* 0x0002040002037836 */ /* 0x001fc60000000000 */
[----:B------:R-:W-:Y:S02]  /*8f40*/  SHF.R.U32.HI R0, RZ, 0x4, R0 ;  /* 0x00000004ff007819 */ /* 0x000fe40000011600 */
[----:B------:R-:W-:Y:S02]  /*8f50*/  SHF.R.U32.HI R3, RZ, 0x4, R3 ;  /* 0x00000004ff037819 */ /* 0x000fe40000011603 */
[----:B------:R-:W-:Y:S02]  /*8f60*/  LOP3.LUT R0, R0, 0x3fff, RZ, 0xc0, !PT ;  /* 0x00003fff00007812 */ /* 0x000fe400078ec0ff */
[----:B------:R-:W-:Y:S02]  /*8f70*/  LOP3.LUT R3, R3, 0x3fff, RZ, 0xc0, !PT ;  /* 0x00003fff03037812 */ /* 0x000fe400078ec0ff */
[----:B------:R-:W-:Y:S01]  /*8f80*/  LOP3.LUT R218, R0, 0x10000, RZ, 0xfc, !PT ;  /* 0x0001000000da7812 */ /* 0x000fe200078efcff */
[----:B----4-:R-:W-:Y:S06]  /*8f90*/  @P1 BRA `(.L_x_1318) ;  /* 0x0000000000081947 */ /* 0x010fec0003800000 */
[----:B------:R-:W0:Y:S02]  /*8fa0*/  SYNCS.PHASECHK.TRANS64.TRYWAIT P1, [R11+URZ+0x38830], R10 ;  /* 0x0388300a0b0075a7 */ /* 0x000e24000802017f */
[----:B0-----:R-:W-:Y:S05]  /*8fb0*/  @!P1 BRA `(.L_x_1319) ;  /* 0x0000012c00ac9947 */ /* 0x001fea0003800000 */
.L_x_1318:
[----:B------:R-:W-:Y:S01]  /*8fc0*/  IMAD R12, R18, 0x200, R218 ;  /* 0x00000200120c7824 */ /* 0x000fe200078e02da */
[----:B------:R-:W-:Y:S01]  /*8fd0*/  LOP3.LUT R8, R3, 0x10000, RZ, 0xfc, !PT ;  /* 0x0001000003087812 */ /* 0x000fe200078efcff */
[----:B------:R-:W-:Y:S01]  /*8fe0*/  IMAD.MOV.U32 R9, RZ, RZ, 0x40000040 ;  /* 0x40000040ff097424 */ /* 0x000fe200078e00ff */
[----:B------:R-:W-:Y:S05]  /*8ff0*/  WARPSYNC.ALL ;  /* 0x0000000000007948 */ /* 0x000fea0003800000 */
[----:B------:R-:W-:Y:S01]  /*9000*/  IMAD.MOV.U32 R13, RZ, RZ, 0x40000040 ;  /* 0x40000040ff0d7424 */ /* 0x000fe200078e00ff */
[----:B------:R-:W-:Y:S01]  /*9010*/  R2UR UR4, R8 ;  /* 0x00000000080472ca */ /* 0x000fe200000e0000 */
[----:B-----5:R-:W-:Y:S01]  /*9020*/  WARPGROUP.ARRIVE ;  /* 0x00000000000079c5 */ /* 0x020fe20000000000 */
[----:B------:R-:W-:Y:S01]  /*9030*/  R2UR UR5, R9 ;  /* 0x00000000090572ca */ /* 0x000fe200000e0000 */
[C---:B------:R-:W-:Y:S01]  /*9040*/  VIADD R6, R12.reuse, 0x2 ;  /* 0x000000020c067836 */ /* 0x040fe20000000000 */
[----:B------:R-:W-:Y:S01]  /*9050*/  R2UR UR6, R12 ;  /* 0x000000000c0672ca */ /* 0x000fe200000e0000 */
[----:B------:R-:W-:Y:S01]  /*9060*/  IMAD.MOV.U32 R5, RZ, RZ, 0x40000040 ;  /* 0x40000040ff057424 */ /* 0x000fe200078e00ff */
[----:B------:R-:W-:Y:S01]  /*9070*/  R2UR UR7, R13 ;  /* 0x000000000d0772ca */ /* 0x000fe200000e0000 */
[----:B------:R-:W-:Y:S01]  /*9080*/  IMAD.MOV.U32 R7, RZ, RZ, 0x40000040 ;  /* 0x40000040ff077424 */ /* 0x000fe200078e00ff */
[----:B------:R-:W-:Y:S01]  /*9090*/  IADD3 R4, R8, 0x2, RZ ;  /* 0x0000000208047810 */ /* 0x000fe20007ffe0ff */
[C---:B------:R-:W-:Y:S01]  /*90a0*/  VIADD R14, R12.reuse, 0x4 ;  /* 0x000000040c0e7836 */ /* 0x040fe20000000000 */
[----:B------:R-:W-:Y:S01]  /*90b0*/  SHF.L.U32 R21, R21, 0x1f, RZ ;  /* 0x0000001f15157819 */ /* 0x000fe200000006ff */
[----:B------:R-:W-:Y:S01]  /*90c0*/  IMAD.MOV.U32 R15, RZ, RZ, 0x40000040 ;  /* 0x40000040ff0f7424 */ /* 0x000fe200078e00ff */
[----:B------:R-:W-:Y:S01]  /*90d0*/  BSSY B0, `(.L_x_1320) ;  /* 0x0000020000007945 */ /* 0x000fe20003800000 */
[----:B------:R-:W-:-:S02]  /*90e0*/  VIADD R12, R12, 0x6 ;  /* 0x000000060c0c7836 */ /* 0x000fc40000000000 */
[----:B------:R-:W-:Y:S02]  /*90f0*/  IMAD.MOV.U32 R9, RZ, RZ, 0x40000040 ;  /* 0x40000040ff097424 */ /* 0x000fe400078e00ff */
[----:B------:R-:W-:Y:S02]  /*9100*/  IMAD.MOV.U32 R13, RZ, RZ, 0x40000040 ;  /* 0x40000040ff0d7424 */ /* 0x000fe400078e00ff */
[----:B------:R-:W-:Y:S01]  /*9110*/  HGMMA.64x64x16.F32 R24, gdesc[UR4], RZ, !UPT, gsb0 ;  /* 0x00e00000041879f0 */ /* 0x000fe2000c0008ff */
[----:B------:R-:W-:Y:S02]  /*9120*/  R2UR UR4, R4 ;  /* 0x00000000040472ca */ /* 0x000fe400000e0000 */
[----:B------:R-:W-:Y:S02]  /*9130*/  R2UR UR5, R5 ;  /* 0x00000000050572ca */ /* 0x000fe400000e0000 */
[----:B------:R-:W-:Y:S01]  /*9140*/  R2UR UR6, R6 ;  /* 0x00000000060672ca */ /* 0x000fe200000e0000 */
[----:B------:R-:W-:Y:S01]  /*9150*/  VIADD R6, R8, 0x4 ;  /* 0x0000000408067836 */ /* 0x000fe20000000000 */
[----:B------:R-:W-:Y:S01]  /*9160*/  R2UR UR7, R7 ;  /* 0x00000000070772ca */ /* 0x000fe200000e0000 */
[----:B------:R-:W-:-:S02]  /*9170*/  IMAD.MOV.U32 R7, RZ, RZ, 0x40000040 ;  /* 0x40000040ff077424 */ /* 0x000fc400078e00ff */
[----:B------:R-:W-:Y:S01]  /*9180*/  VIADD R8, R8, 0x6 ;  /* 0x0000000608087836 */ /* 0x000fe20000000000 */
[----:B------:R-:W-:Y:S02]  /*9190*/  WARPGROUP.DEPBAR.LE gsb0, 0x0 ;  /* 0x00008000000079c5 */ /* 0x000fe40000010000 */
[----:B------:R-:W-:-:S07]  /*91a0*/  WARPGROUP.ARRIVE ;  /* 0x00000000000079c5 */ /* 0x000fce0000000000 */
        /* <DEDUP_REMOVED lines=16> */
[----:B------:R-:W2:Y:S02]  /*92b0*/  SYNCS.PHASECHK.TRANS64.TRYWAIT P1, [R2+URZ+0x38810], R21 ;  /* 0x03881015020075a7 */ /* 0x000ea4000802017f */
[----:B--2---:R-:W-:Y:S05]  /*92c0*/  @!P1 BRA `(.L_x_1321) ;  /* 0x0000012800fc9947 */ /* 0x004fea0003800000 */
.L_x_1520:
[----:B------:R-:W-:Y:S05]  /*92d0*/  BSYNC B0 ;  /* 0x0000000000007941 */ /* 0x000fea0003800000 */
.L_x_1320:
[----:B------:R-:W-:Y:S05]  /*92e0*/  @!P0 BRA `(.L_x_1322) ;  /* 0x0000000000048947 */ /* 0x000fea0003800000 */
[----:B------:R-:W-:Y:S01]  /*92f0*/  BPT.TRAP 0x1 ;  /* 0x000000040000795c */ /* 0x000fe20000300000 */
.L_x_1322:
[----:B------:R4:W0:Y:S01]  /*9300*/  SYNCS.PHASECHK.TRANS64.TRYWAIT P1, [R11+URZ+0x38850], R10 ;  /* 0x0388500a0b0075a7 */ /* 0x000822000802017f */
[----:B------:R-:W-:Y:S05]  /*9310*/  @!P0 BRA `(.L_x_1323) ;  /* 0x0000000000048947 */ /* 0x000fea0003800000 */
[----:B------:R-:W-:Y:S01]  /*9320*/  BPT.TRAP 0x1 ;  /* 0x000000040000795c */ /* 0x000fe20000300000 */
.L_x_1323:
[C---:B------:R-:W-:Y:S02]  /*9330*/  VIADD R0, R2.reuse, 0x400 ;  /* 0x0000040002007836 */ /* 0x040fe40000000000 */
[----:B------:R-:W-:-:S03]  /*9340*/  VIADD R3, R2, 0x26400 ;  /* 0x0002640002037836 */ /* 0x000fc60000000000 */
[----:B------:R-:W-:Y:S02]  /*9350*/  SHF.R.U32.HI R0, RZ, 0x4, R0 ;  /* 0x00000004ff007819 */ /* 0x000fe40000011600 */
[----:B------:R-:W-:Y:S02]  /*9360*/  SHF.R.U32.HI R3, RZ, 0x4, R3 ;  /* 0x00000004ff037819 */ /* 0x000fe40000011603 */
[----:B------:R-:W-:Y:S02]  /*9370*/  LOP3.LUT R0, R0, 0x3fff, RZ, 0xc0, !PT ;  /* 0x00003fff00007812 */ /* 0x000fe400078ec0ff */
[----:B------:R-:W-:Y:S02]  /*9380*/  LOP3.LUT R3, R3, 0x3fff, RZ, 0xc0, !PT ;  /* 0x00003fff03037812 */ /* 0x000fe400078ec0ff */
[----:B------:R-:W-:Y:S01]  /*9390*/  LOP3.LUT R219, R0, 0x10000, RZ, 0xfc, !PT ;  /* 0x0001000000db7812 */ /* 0x000fe200078efcff */
[----:B0-----:R-:W-:Y:S06]  /*93a0*/  @P1 BRA `(.L_x_1324) ;  /* 0x0000000000081947 */ /* 0x001fec0003800000 */
[----:B------:R-:W0:Y:S02]  /*93b0*/  SYNCS.PHASECHK.TRANS64.TRYWAIT P1, [R11+URZ+0x38850], R10 ;  /* 0x0388500a0b0075a7 */ /* 0x000e24000802017f */
[----:B0-----:R-:W-:Y:S05]  /*93c0*/  @!P1 BRA `(.L_x_1325) ;  /* 0x0000012800d09947 */ /* 0x001fea0003800000 */
.L_x_1324:
[----:B------:R-:W-:Y:S01]  /*93d0*/  LOP3.LUT R0, R3, 0x10000, RZ, 0xfc, !PT ;  /* 0x0001000003007812 */ /* 0x000fe200078efcff */
[----:B------:R-:W-:Y:S01]  /*93e0*/  IMAD R12, R18, 0x1000, R219 ;  /* 0x00001000120c7824 */ /* 0x000fe200078e02db */
[----:B------:R-:W-:Y:S01]  /*93f0*/  MOV R13, 0x40000040 ;  /* 0x40000040000d7802 */ /* 0x000fe20000000f00 */
[----:B------:R-:W-:Y:S01]  /*9400*/  IMAD.MOV.U32 R15, RZ, RZ, 0x40000040 ;  /* 0x40000040ff0f7424 */ /* 0x000fe200078e00ff */
[----:B------:R-:W-:Y:S05]  /*9410*/  WARPSYNC.ALL ;  /* 0x0000000000007948 */ /* 0x000fea0003800000 */
[----:B------:R-:W-:Y:S01]  /*9420*/  IMAD.MOV.U32 R14, RZ, RZ, R0 ;  /* 0x000000ffff0e7224 */ /* 0x000fe200078e0000 */
[----:B------:R-:W-:Y:S01]  /*9430*/  R2UR UR5, R15 ;  /* 0x000000000f0572ca */ /* 0x000fe200000e0000 */
[----:B------:R-:W-:Y:S01]  /*9440*/  WARPGROUP.ARRIVE ;  /* 0x00000000000079c5 */ /* 0x000fe20000000000 */
[C---:B------:R-:W-:Y:S01]  /*9450*/  R2UR UR6, R12.reuse ;  /* 0x000000000c0672ca */ /* 0x040fe200000e0000 */
[----:B---3--:R-:W-:Y:S01]  /*9460*/  VIADD R20, R12, 0x2 ;  /* 0x000000020c147836 */ /* 0x008fe20000000000 */
[----:B------:R-:W-:Y:S01]  /*9470*/  R2UR UR4, R14 ;  /* 0x000000000e0472ca */ /* 0x000fe200000e0000 */
[----:B------:R-:W-:Y:S01]  /*9480*/  VIADD R14, R0, 0x2 ;  /* 0x00000002000e7836 */ /* 0x000fe20000000000 */
[----:B------:R-:W-:Y:S01]  /*9490*/  R2UR UR7, R13 ;  /* 0x000000000d0772ca */ /* 0x000fe200000e0000 */
[----:B------:R-:W-:Y:S01]  /*94a0*/  IMAD.MOV.U32 R15, RZ, RZ, 0x40000040 ;  /* 0x40000040ff0f7424 */ /* 0x000fe200078e00ff */
[----:B------:R-:W0:Y:S01]  /*94b0*/  S2R R56, SR_TID.X ;  /* 0x0000000000387919 */ /* 0x000e220000002100 */
[----:B--2---:R-:W-:-:S02]  /*94c0*/  IMAD.MOV.U32 R21, RZ, RZ, 0x40000040 ;  /* 0x40000040ff157424 */ /* 0x004fc400078e00ff */
[----:B-1--4-:R-:W-:Y:S02]  /*94d0*/  VIADD R10, R0, 0x800 ;  /* 0x00000800000a7836 */ /* 0x012fe40000000000 */
[----:B------:R-:W-:-:S06]  /*94e0*/  IMAD.MOV.U32 R57, RZ, RZ, 0x4 ;  /* 0x00000004ff397424 */ /* 0x000fcc00078e00ff */
[----:B------:R-:W-:Y:S01]  /*94f0*/  HGMMA.64x64x16.F32 R24, gdesc[UR4], R24, gsb0 ;  /* 0x00e00000041879f0 */ /* 0x000fe20008000818 */
[----:B------:R-:W-:Y:S01]  /*9500*/  R2UR UR4, R14 ;  /* 0x000000000e0472ca */ /* 0x000fe200000e0000 */
[----:B------:R-:W-:Y:S01]  /*9510*/  VIADD R14, R0, 0x4 ;  /* 0x00000004000e7836 */ /* 0x000fe20000000000 */
[----:B------:R-:W-:Y:S01]  /*9520*/  R2UR UR5, R15 ;  /* 0x000000000f0572ca */ /* 0x000fe200000e0000 */
[----:B------:R-:W-:Y:S01]  /*9530*/  IMAD.MOV.U32 R15, RZ, RZ, 0x40000040 ;  /* 0x40000040ff0f7424 */ /* 0x000fe200078e00ff */
[----:B------:R-:W-:Y:S01]  /*9540*/  R2UR UR6, R20 ;  /* 0x00000000140672ca */ /* 0x000fe200000e0000 */
[----:B------:R-:W-:Y:S01]  /*9550*/  VIADD R20, R12, 0x4 ;  /* 0x000000040c147836 */ /* 0x000fe20000000000 */
[----:B------:R-:W-:Y:S01]  /*9560*/  R2UR UR7, R21 ;  /* 0x00000000150772ca */ /* 0x000fe200000e0000 */
[----:B------:R-:W-:Y:S01]  /*9570*/  IMAD.MOV.U32 R21, RZ, RZ, 0x40000040 ;  /* 0x40000040ff157424 */ /* 0x000fe200078e00ff */
[----:B0-----:R-:W-:-:S05]  /*9580*/  SHF.R.U32.HI R56, RZ, 0x7, R56 ;  /* 0x00000007ff387819 */ /* 0x001fca0000011638 */
[----:B------:R0:W1:Y:S02]  /*9590*/  SHFL.IDX PT, R3, R56, RZ, 0x1f ;  /* 0x00001fff38037589 */ /* 0x00006400000e0000 */
[----:B0-----:R-:W-:Y:S01]  /*95a0*/  VIADD R56, R12, 0x800 ;  /* 0x000008000c387836 */ /* 0x001fe20000000000 */
[----:B-1----:R-:W-:-:S04]  /*95b0*/  ISETP.GT.AND P1, PT, R3, 0x7f, PT ;  /* 0x0000007f0300780c */ /* 0x002fc80003f24270 */
[----:B------:R-:W-:Y:S02]  /*95c0*/  SEL R3, RZ, 0x2, !P1 ;  /* 0x00000002ff037807 */ /* 0x000fe40004800000 */
[C---:B------:R-:W-:Y:S02]  /*95d0*/  SEL R13, R57.reuse, 0x2, P1 ;  /* 0x00000002390d7807 */ /* 0x040fe40000800000 */
[----:B------:R-:W-:Y:S01]  /*95e0*/  SEL R57, R57, 0x6, !P1 ;  /* 0x0000000639397807 */ /* 0x000fe20004800000 */
[----:B------:R-:W-:Y:S02]  /*95f0*/  WARPGROUP.DEPBAR.LE gsb0, 0x0 ;  /* 0x00008000000079c5 */ /* 0x000fe40000010000 */
[----:B------:R-:W-:-:S06]  /*9600*/  WARPGROUP.ARRIVE ;  /* 0x00000000000079c5 */ /* 0x000fcc0000000000 */
        /* <DEDUP_REMOVED lines=9> */
[----:B------:R-:W-:Y:S02]  /*96a0*/  WARPGROUP.DEPBAR.LE gsb0, 0x0 ;  /* 0x00008000000079c5 */ /* 0x000fe40000010000 */
[----:B------:R-:W-:-:S09]  /*96b0*/  WARPGROUP.ARRIVE ;  /* 0x00000000000079c5 */ /* 0x000fd20000000000 */
        /* <DEDUP_REMOVED lines=12> */
[----:B------:R-:W-:Y:S02]  /*9780*/  R2UR UR4, R14 ;  /* 0x000000000e0472ca */ /* 0x000fe400000e0000 */
[----:B------:R-:W-:Y:S01]  /*9790*/  R2UR UR5, R15 ;  /* 0x000000000f0572ca */ /* 0x000fe200000e0000 */
[----:B------:R-:W-:Y:S01]  /*97a0*/  IMAD.MOV.U32 R15, RZ, RZ, 0x40000040 ;  /* 0x40000040ff0f7424 */ /* 0x000fe200078e00ff */
[----:B------:R-:W-:Y:S01]  /*97b0*/  R2UR UR6, R20 ;  /* 0x00000000140672ca */ /* 0x000fe200000e0000 */
[----:B------:R-:W-:Y:S01]  /*97c0*/  VIADD R20, R12, 0x202 ;  /* 0x000002020c147836 */ /* 0x000fe20000000000 */
[----:B------:R-:W-:Y:S01]  /*97d0*/  R2UR UR7, R21 ;  /* 0x00000000150772ca */ /* 0x000fe200000e0000 */
[----:B------:R-:W-:Y:S01]  /*97e0*/  IMAD.MOV.U32 R21, RZ, RZ, 0x40000040 ;  /* 0x40000040ff157424 */ /* 0x000fe200078e00ff */
[----:B------:R-:W-:Y:S01]  /*97f0*/  IADD3 R14, R0, 0x202, RZ ;  /* 0x00000202000e7810 */ /* 0x000fe20007ffe0ff */
[----:B------:R-:W-:-:S02]  /*9800*/  WARPGROUP.DEPBAR.LE gsb0, 0x0 ;  /* 0x00008000000079c5 */ /* 0x000fc40000010000 */
[----:B------:R-:W-:-:S08]  /*9810*/  WARPGROUP.ARRIVE ;  /* 0x00000000000079c5 */ /* 0x000fd00000000000 */
        /* <DEDUP_REMOVED lines=38> */
[----:B------:R-:W-:Y:S02]  /*9a80*/  R2UR UR6, R20 ;  /* 0x00000000140672ca */ /* 0x000fe400000e0000 */
        /* <DEDUP_REMOVED lines=41> */
[----:B------:R-:W-:Y:S02]  /*9d20*/  R2UR UR5, R15 ;  /* 0x000000000f0572ca */ /* 0x000fe400000e0000 */
[----:B------:R-:W-:Y:S01]  /*9d30*/  R2UR UR6, R20 ;  /* 0x00000000140672ca */ /* 0x000fe200000e0000 */
[----:B------:R-:W-:Y:S01]  /*9d40*/  VIADD R20, R12, 0x602 ;  /* 0x000006020c147836 */ /* 0x000fe20000000000 */
[----:B------:R-:W-:Y:S01]  /*9d50*/  R2UR UR7, R21 ;  /* 0x00000000150772ca */ /* 0x000fe200000e0000 */
[----:B------:R-:W-:Y:S01]  /*9d60*/  IMAD.MOV.U32 R21, RZ, RZ, 0x40000040 ;  /* 0x40000040ff157424 */ /* 0x000fe200078e00ff */
[----:B------:R-:W-:Y:S01]  /*9d70*/  MOV R15, 0x40000040 ;  /* 0x40000040000f7802 */ /* 0x000fe20000000f00 */
        /* <DEDUP_REMOVED lines=26> */
[----:B------:R-:W-:Y:S01]  /*9f20*/  IMAD.IADD R14, R3, 0x1, R56 ;  /* 0x00000001030e7824 */ /* 0x000fe200078e0238 */
[----:B------:R-:W-:Y:S01]  /*9f30*/  R2UR UR5, R15 ;  /* 0x000000000f0572ca */ /* 0x000fe200000e0000 */
[----:B------:R-:W-:Y:S01]  /*9f40*/  IMAD.MOV.U32 R15, RZ, RZ, 0x40000040 ;  /* 0x40000040ff0f7424 */ /* 0x000fe200078e00ff */
[----:B------:R-:W-:Y:S01]  /*9f50*/  R2UR UR6, R20 ;  /* 0x00000000140672ca */ /* 0x000fe200000e0000 */
[----:B------:R-:W-:Y:S01]  /*9f60*/  IMAD.IADD R20, R3, 0x1, R10 ;  /* 0x0000000103147824 */ /* 0x000fe200078e020a */
        /* <DEDUP_REMOVED lines=9> */
[----:B------:R-:W-:Y:S01]  /*a000*/  IMAD.IADD R20, R10, 0x1, R13 ;  /* 0x000000010a147824 */ /* 0x000fe200078e020d */
[----:B------:R-:W-:Y:S01]  /*a010*/  R2UR UR5, R21 ;  /* 0x00000000150572ca */ /* 0x000fe200000e0000 */
[----:B------:R-:W-:Y:S01]  /*a020*/  IMAD.MOV.U32 R21, RZ, RZ, 0x40000040 ;  /* 0x40000040ff157424 */ /* 0x000fe200078e00ff */
[----:B------:R-:W-:Y:S01]  /*a030*/  IADD3 R14, R56, R13, RZ ;  /* 0x0000000d380e7210 */ /* 0x000fe20007ffe0ff */
[----:B------:R-:W-:-:S02]  /*a040*/  WARPGROUP.DEPBAR.LE gsb0, 0x0 ;  /* 0x00008000000079c5 */ /* 0x000fc40000010000 */
[----:B------:R-:W-:-:S08]  /*a050*/  WARPGROUP.ARRIVE ;  /* 0x00000000000079c5 */ /* 0x000fd00000000000 */
[----:B------:R-:W-:Y:S01]  /*a060*/  HGMMA.64x64x16.F32 R24, gdesc[UR4], R24, gsb0 ;  /* 0x00e00000041879f0 */ /* 0x000fe20008000818 */
[----:B------:R-:W-:Y:S01]  /*a070*/  R2UR UR6, R14 ;  /* 0x000000000e0672ca */ /* 0x000fe200000e0000 */
[--C-:B------:R-:W-:Y:S01]  /*a080*/  IMAD.IADD R14, R10, 0x1, R57.reuse ;  /* 0x000000010a0e7824 */ /* 0x100fe200078e0239 */
[----:B------:R-:W-:Y:S01]  /*a090*/  R2UR UR7, R15 ;  /* 0x000000000f0772ca */ /* 0x000fe200000e0000 */
[----:B------:R-:W-:Y:S01]  /*a0a0*/  IMAD.MOV.U32 R15, RZ, RZ, 0x40000040 ;  /* 0x40000040ff0f7424 */ /* 0x000fe200078e00ff */
[----:B------:R-:W-:Y:S01]  /*a0b0*/  R2UR UR4, R20 ;  /* 0x00000000140472ca */ /* 0x000fe200000e0000 */
[----:B------:R-:W-:Y:S01]  /*a0c0*/  IMAD.IADD R20, R56, 0x1, R57 ;  /* 0x0000000138147824 */ /* 0x000fe200078e0239 */
[----:B------:R-:W-:Y:S01]  /*a0d0*/  R2UR UR5, R21 ;  /* 0x00000000150572ca */ /* 0x000fe200000e0000 */
[----:B------:R-:W-:Y:S02]  /*a0e0*/  IMAD.MOV.U32 R21, RZ, RZ, 0x40000040 ;  /* 0x40000040ff157424 */ /* 0x000fe400078e00ff */
[----:B------:R-:W-:-:S02]  /*a0f0*/  IMAD.MOV.U32 R10, RZ, RZ, 0x28 ;  /* 0x00000028ff0a7424 */ /* 0x000fc400078e00ff */
[----:B------:R-:W-:-:S03]  /*a100*/  VIADD R56, R12, 0xa00 ;  /* 0x00000a000c387836 */ /* 0x000fc60000000000 */
[----:B------:R-:W-:Y:S01]  /*a110*/  SEL R10, R10, 0x26, P1 ;  /* 0x000000260a0a7807 */ /* 0x000fe20000800000 */
[----:B------:R-:W-:Y:S02]  /*a120*/  WARPGROUP.DEPBAR.LE gsb0, 0x0 ;  /* 0x00008000000079c5 */ /* 0x000fe40000010000 */
[----:B------:R-:W-:-:S06]  /*a130*/  WARPGROUP.ARRIVE ;  /* 0x00000000000079c5 */ /* 0x000fcc0000000000 */
[----:B------:R-:W-:Y:S01]  /*a140*/  HGMMA.64x64x16.F32 R24, gdesc[UR4], R24, gsb0 ;  /* 0x00e00000041879f0 */ /* 0x000fe20008000818 */
[----:B------:R-:W-:Y:S01]  /*a150*/  R2UR UR4, R14 ;  /* 0x000000000e0472ca */ /* 0x000fe200000e0000 */
[----:B------:R-:W-:Y:S01]  /*a160*/  IMAD.MOV.U32 R14, RZ, RZ, 0xa00 ;  /* 0x00000a00ff0e7424 */ /* 0x000fe200078e00ff */
[----:B------:R-:W-:Y:S01]  /*a170*/  R2UR UR5, R15 ;  /* 0x000000000f0572ca */ /* 0x000fe200000e0000 */
[----:B------:R-:W-:Y:S01]  /*a180*/  IMAD.MOV.U32 R15, RZ, RZ, 0x40000040 ;  /* 0x40000040ff0f7424 */ /* 0x000fe200078e00ff */
[----:B------:R-:W-:Y:S02]  /*a190*/  R2UR UR6, R20 ;  /* 0x00000000140672ca */ /* 0x000fe400000e0000 */
[----:B------:R-:W-:Y:S02]  /*a1a0*/  R2UR UR7, R21 ;  /* 0x00000000150772ca */ /* 0x000fe400000e0000 */
[----:B------:R-:W-:Y:S02]  /*a1b0*/  SEL R14, R14, 0x980, P1 ;  /* 0x000009800e0e7807 */ /* 0x000fe40000800000 */
[----:B------:R-:W-:Y:S01]  /*a1c0*/  LOP3.LUT R21, R10, 0x6, RZ, 0xc0, !PT ;  /* 0x000000060a157812 */ /* 0x000fe200078ec0ff */
[----:B------:R-:W-:Y:S01]  /*a1d0*/  VIADD R10, R0, 0xa00 ;  /* 0x00000a00000a7836 */ /* 0x000fe20000000000 */
[----:B------:R-:W-:-:S04]  /*a1e0*/  LOP3.LUT R20, R14, 0xa00, RZ, 0xc0, !PT ;  /* 0x00000a000e147812 */ /* 0x000fc800078ec0ff */
[CC--:B------:R-:W-:Y:S02]  /*a1f0*/  IADD3 R14, R21.reuse, R20.reuse, R0 ;  /* 0x00000014150e7210 */ /* 0x0c0fe40007ffe000 */
[----:B------:R-:W-:Y:S01]  /*a200*/  IADD3 R20, R21, R20, R12 ;  /* 0x0000001415147210 */ /* 0x000fe20007ffe00c */
[----:B------:R-:W-:Y:S01]  /*a210*/  IMAD.MOV.U32 R21, RZ, RZ, 0x40000040 ;  /* 0x40000040ff157424 */ /* 0x000fe200078e00ff */
[----:B------:R-:W-:Y:S02]  /*a220*/  WARPGROUP.DEPBAR.LE gsb0, 0x0 ;  /* 0x00008000000079c5 */ /* 0x000fe40000010000 */
[----:B------:R-:W-:-:S06]  /*a230*/  WARPGROUP.ARRIVE ;  /* 0x00000000000079c5 */ /* 0x000fcc0000000000 */
[----:B------:R-:W-:Y:S01]  /*a240*/  HGMMA.64x64x16.F32 R24, gdesc[UR4], R24, gsb0 ;  /* 0x00e00000041879f0 */ /* 0x000fe20008000818 */
[----:B------:R-:W-:Y:S01]  /*a250*/  R2UR UR4, R14 ;  /* 0x000000000e0472ca */ /* 0x000fe200000e0000 */
[----:B------:R-:W-:Y:S01]  /*a260*/  IMAD.IADD R14, R3, 0x1, R10 ;  /* 0x00000001030e7824 */ /* 0x000fe200078e020a */
[----:B------:R-:W-:Y:S01]  /*a270*/  R2UR UR5, R15 ;  /* 0x000000000f0572ca */ /* 0x000fe200000e0000 */
[----:B------:R-:W-:Y:S01]  /*a280*/  IMAD.MOV.U32 R15, RZ, RZ, 0x40000040 ;  /* 0x40000040ff0f7424 */ /* 0x000fe200078e00ff */
[----:B------:R-:W-:Y:S01]  /*a290*/  R2UR UR6, R20 ;  /* 0x00000000140672ca */ /* 0x000fe200000e0000 */
[----:B------:R-:W-:Y:S01]  /*a2a0*/  IMAD.IADD R20, R3, 0x1, R56 ;  /* 0x0000000103147824 */ /* 0x000fe200078e0238 */
[----:B------:R-:W-:Y:S02]  /*a2b0*/  R2UR UR7, R21 ;  /* 0x00000000150772ca */ /* 0x000fe400000e0000 */
[----:B------:R-:W-:Y:S01]  /*a2c0*/  MOV R21, 0x40000040 ;  /* 0x4000004000157802 */ /* 0x000fe20000000f00 */
[----:B------:R-:W-:-:S02]  /*a2d0*/  WARPGROUP.DEPBAR.LE gsb0, 0x0 ;  /* 0x00008000000079c5 */ /* 0x000fc40000010000 */
[----:B------:R-:W-:-:S08]  /*a2e0*/  WARPGROUP.ARRIVE ;  /* 0x00000000000079c5 */ /* 0x000fd00000000000 */
        /* <DEDUP_REMOVED lines=44> */
[----:B------:R-:W-:Y:S02]  /*a5b0*/  R2UR UR5, R15 ;  /* 0x000000000f0572ca */ /* 0x000fe400000e0000 */
[----:B------:R-:W-:Y:S01]  /*a5c0*/  R2UR UR6, R20 ;  /* 0x00000000140672ca */ /* 0x000fe200000e0000 */
[----:B------:R-:W-:Y:S01]  /*a5d0*/  IMAD.IADD R20, R3, 0x1, R56 ;  /* 0x0000000103147824 */ /* 0x000fe200078e0238 */
[----:B------:R-:W-:Y:S01]  /*a5e0*/  R2UR UR7, R21 ;  /* 0x00000000150772ca */ /* 0x000fe200000e0000 */
[----:B------:R-:W-:Y:S01]  /*a5f0*/  IMAD.MOV.U32 R21, RZ, RZ, 0x40000040 ;  /* 0x40000040ff157424 */ /* 0x000fe200078e00ff */
        /* <DEDUP_REMOVED lines=49> */
[----:B------:R-:W-:Y:S02]  /*a910*/  R2UR UR6, R20 ;  /* 0x00000000140672ca */ /* 0x000fe400000e0000 */
[----:B------:R-:W-:Y:S01]  /*a920*/  R2UR UR7, R21 ;  /* 0x00000000150772ca */ /* 0x000fe200000e0000 */
[----:B------:R-:W-:Y:S01]  /*a930*/  IMAD.MOV.U32 R21, RZ, RZ, 0x40000040 ;  /* 0x40000040ff157424 */ /* 0x000fe200078e00ff */
[----:B------:R-:W-:Y:S01]  /*a940*/  IADD3 R20, R3, R10, RZ ;  /* 0x0000000a03147210 */ /* 0x000fe20007ffe0ff */
[----:B------:R-:W-:-:S05]  /*a950*/  IMAD.MOV.U32 R3, RZ, RZ, 0x40 ;  /* 0x00000040ff037424 */ /* 0x000fca00078e00ff */
[----:B------:R-:W-:-:S04]  /*a960*/  SEL R3, R3, 0x3e, P1 ;  /* 0x0000003e03037807 */ /* 0x000fc80000800000 */
[----:B------:R-:W-:Y:S01]  /*a970*/  LOP3.LUT R3, R3, 0x6, RZ, 0xc0, !PT ;  /* 0x0000000603037812 */ /* 0x000fe200078ec0ff */
        /* <DEDUP_REMOVED lines=11> */
[----:B------:R-:W-:Y:S01]  /*aa30*/  IMAD.MOV.U32 R13, RZ, RZ, 0x40000040 ;  /* 0x40000040ff0d7424 */ /* 0x000fe200078e00ff */
[----:B------:R-:W-:-:S02]  /*aa40*/  WARPGROUP.DEPBAR.LE gsb0, 0x0 ;  /* 0x00008000000079c5 */ /* 0x000fc40000010000 */
[----:B------:R-:W-:-:S07]  /*aa50*/  WARPGROUP.ARRIVE ;  /* 0x00000000000079c5 */ /* 0x000fce0000000000 */
        /* <DEDUP_REMOVED lines=9> */
[----:B------:R-:W-:-:S05]  /*aaf0*/  IMAD.MOV.U32 R10, RZ, RZ, 0x1000 ;  /* 0x00001000ff0a7424 */ /* 0x000fca00078e00ff */
[----:B------:R-:W-:-:S04]  /*ab00*/  SEL R10, R10, 0xf80, P1 ;  /* 0x00000f800a0a7807 */ /* 0x000fc80000800000 */
[----:B------:R-:W-:-:S04]  /*ab10*/  LOP3.LUT R10, R10, 0x1e00, RZ, 0xc0, !PT ;  /* 0x00001e000a0a7812 */ /* 0x000fc800078ec0ff */
[----:B------:R-:W-:Y:S01]  /*ab20*/  IADD3 R12, R3, R10, R12 ;  /* 0x0000000a030c7210 */ /* 0x000fe20007ffe00c */
[----:B------:R-:W-:Y:S02]  /*ab30*/  WARPGROUP.DEPBAR.LE gsb0, 0x0 ;  /* 0x00008000000079c5 */ /* 0x000fe40000010000 */
[----:B------:R-:W-:-:S06]  /*ab40*/  WARPGROUP.ARRIVE ;  /* 0x00000000000079c5 */ /* 0x000fcc0000000000 */
[----:B------:R-:W-:Y:S01]  /*ab50*/  HGMMA.64x64x16.F32 R24, gdesc[UR4], R24, gsb0 ;  /* 0x00e00000041879f0 */ /* 0x000fe20008000818 */
[----:B------:R-:W-:Y:S02]  /*ab60*/  R2UR UR4, R14 ;  /* 0x000000000e0472ca */ /* 0x000fe400000e0000 */
[----:B------:R-:W-:Y:S01]  /*ab70*/  R2UR UR5, R15 ;  /* 0x000000000f0572ca */ /* 0x000fe200000e0000 */
[----:B------:R-:W-:Y:S01]  /*ab80*/  IMAD.MOV.U32 R15, RZ, RZ, 0x40000040 ;  /* 0x40000040ff0f7424 */ /* 0x000fe200078e00ff */
[----:B------:R-:W-:Y:S02]  /*ab90*/  R2UR UR6, R20 ;  /* 0x00000000140672ca */ /* 0x000fe400000e0000 */
[----:B------:R-:W-:Y:S02]  /*aba0*/  R2UR UR7, R21 ;  /* 0x00000000150772ca */ /* 0x000fe400000e0000 */
[----:B------:R-:W-:Y:S01]  /*abb0*/  IADD3 R14, R3, R10, R0 ;  /* 0x0000000a030e7210 */ /* 0x000fe20007ffe000 */
[----:B------:R-:W-:-:S02]  /*abc0*/  WARPGROUP.DEPBAR.LE gsb0, 0x0 ;  /* 0x00008000000079c5 */ /* 0x000fc40000010000 */
        /* <DEDUP_REMOVED lines=12> */
.L_x_1326:
        /* <DEDUP_REMOVED lines=12> */
[----:B------:R-:W-:Y:S01]  /*ad50*/  FMUL.FTZ R39, R39, UR4 ;  /* 0x0000000427277c20 */ /* 0x000fe20008410000 */
[----:B------:R-:W-:Y:S01]  /*ad60*/  ISETP.GT.AND P5, PT, R12, RZ, PT ;  /* 0x000000ff0c00720c */ /* 0x000fe20003fa4270 */
[----:B------:R-:W-:Y:S01]  /*ad70*/  FMUL.FTZ R36, R36, UR4 ;  /* 0x0000000424247c20 */ /* 0x000fe20008410000 */
[C---:B------:R-:W-:Y:S01]  /*ad80*/  ISETP.GT.AND P4, PT, R12.reuse, 0x1, PT ;  /* 0x000000010c00780c */ /* 0x040fe20003f84270 */
[----:B------:R-:W0:Y:S01]  /*ad90*/  MUFU.TANH R25, R25 ;  /* 0x0000001900197308 */ /* 0x000e220000002400 */
[----:B------:R-:W-:Y:S01]  /*ada0*/  FMUL.FTZ R27, R27, UR4 ;  /* 0x000000041b1b7c20 */ /* 0x000fe20008410000 */
[----:B------:R-:W-:Y:S01]  /*adb0*/  ISETP.GT.AND P3, PT, R12, 0x8, PT ;  /* 0x000000080c00780c */ /* 0x000fe20003f64270 */
[----:B------:R-:W-:Y:S01]  /*adc0*/  FMUL.FTZ R37, R37, UR4 ;  /* 0x0000000425257c20 */ /* 0x000fe20008410000 */
[----:B------:R-:W-:Y:S01]  /*add0*/  FMUL.FTZ R30, R30, UR4 ;  /* 0x000000041e1e7c20 */ /* 0x000fe20008410000 */
[----:B------:R-:W-:Y:S01]  /*ade0*/  ISETP.GT.AND P2, PT, R12, 0x9, PT ;  /* 0x000000090c00780c */ /* 0x000fe20003f44270 */
[----:B------:R-:W-:Y:S01]  /*adf0*/  FMUL.FTZ R40, R40, UR4 ;  /* 0x0000000428287c20 */ /* 0x000fe20008410000 */
[----:B------:R-:W-:Y:S01]  /*ae00*/  FMUL.FTZ R34, R34, UR4 ;  /* 0x0000000422227c20 */ /* 0x000fe20008410000 */
[----:B------:R-:W1:Y:S01]  /*ae10*/  MUFU.TANH R28, R28 ;  /* 0x0000001c001c7308 */ /* 0x000e620000002400 */
[C---:B------:R-:W-:Y:S01]  /*ae20*/  ISETP.GT.AND P1, PT, R12.reuse, 0x10, PT ;  /* 0x000000100c00780c */ /* 0x040fe20003f24270 */
[----:B------:R-:W-:Y:S01]  /*ae30*/  FMUL.FTZ R41, R41, UR4 ;  /* 0x0000000429297c20 */ /* 0x000fe20008410000 */
[----:B------:R-:W-:Y:S01]  /*ae40*/  ISETP.GT.AND P6, PT, R12, 0x11, PT ;  /* 0x000000110c00780c */ /* 0x000fe20003fc4270 */
[----:B------:R-:W-:Y:S01]  /*ae50*/  FMUL.FTZ R44, R44, UR4 ;  /* 0x000000042c2c7c20 */ /* 0x000fe20008410000 */
[----:B------:R-:W-:Y:S01]  /*ae60*/  FMUL.FTZ R35, R35, UR4 ;  /* 0x0000000423237c20 */ /* 0x000fe20008410000 */
[----:B------:R-:W-:Y:S01]  /*ae70*/  FMUL.FTZ R38, R38, UR4 ;  /* 0x0000000426267c20 */ /* 0x000fe20008410000 */
[----:B------:R-:W-:Y:S01]  /*ae80*/  FMUL.FTZ R45, R45, UR4 ;  /* 0x000000042d2d7c20 */ /* 0x000fe20008410000 */
[----:B------:R-:W2:Y:S01]  /*ae90*/  MUFU.TANH R29, R29 ;  /* 0x0000001d001d7308 */ /* 0x000ea20000002400 */
[----:B0-----:R-:W-:Y:S01]  /*aea0*/  FSEL R14, R25, -INF , P4 ;  /* 0xff800000190e7808 */ /* 0x001fe20002000000 */
[----:B------:R-:W-:Y:S01]  /*aeb0*/  FMUL.FTZ R48, R48, UR4 ;  /* 0x0000000430307c20 */ /* 0x000fe20008410000 */
[----:B------:R-:W-:Y:S01]  /*aec0*/  FMUL.FTZ R49, R49, UR4 ;  /* 0x0000000431317c20 */ /* 0x000fe20008410000 */
[----:B------:R-:W-:Y:S01]  /*aed0*/  FMUL.FTZ R42, R42, UR4 ;  /* 0x000000042a2a7c20 */ /* 0x000fe20008410000 */
[----:B------:R-:W-:Y:S01]  /*aee0*/  FMUL.FTZ R43, R43, UR4 ;  /* 0x000000042b2b7c20 */ /* 0x000fe20008410000 */
[----:B------:R-:W-:Y:S01]  /*aef0*/  FMUL.FTZ R52, R52, UR4 ;  /* 0x0000000434347c20 */ /* 0x000fe20008410000 */
[----:B------:R-:W-:Y:S01]  /*af00*/  FMUL.FTZ R53, R53, UR4 ;  /* 0x0000000435357c20 */ /* 0x000fe20008410000 */
[----:B------:R-:W0:Y:S01]  /*af10*/  MUFU.TANH R32, R32 ;  /* 0x0000002000207308 */ /* 0x000e220000002400 */
        /* <DEDUP_REMOVED lines=8> */
[----:B--2---:R-:W-:Y:S01]  /*afa0*/  FSEL R59, R29, -INF , P2 ;  /* 0xff8000001d3b7808 */ /* 0x004fe20001000000 */
[----:B------:R-:W-:Y:S01]  /*afb0*/  ULDC UR5, c[0x0][0xa80] ;  /* 0x0002a00000057ab9 */ /* 0x000fe20000000800 */
[----:B------:R-:W-:Y:S01]  /*afc0*/  LOP3.LUT R217, R217, 0x2000000, RZ, 0xfc, !PT ;  /* 0x02000000d9d97812 */ /* 0x000fe200078efcff */
[----:B------:R-:W-:-:S04]  /*afd0*/  IMAD.U32 R168, RZ, RZ, UR5 ;  /* 0x00000005ffa87e24 */ /* 0x000fc8000f8e00ff */
[----:B------:R-:W2:Y:S01]  /*afe0*/  MUFU.TANH R15, R31 ;  /* 0x0000001f000f7308 */ /* 0x000ea20000002400 */
[----:B0-----:R-:W-:-:S07]  /*aff0*/  FSEL R61, R32, -INF , P1 ;  /* 0xff800000203d7808 */ /* 0x001fce0000800000 */
[----:B------:R-:W0:Y:S01]  /*b000*/  MUFU.TANH R33, R33 ;  /* 0x0000002100217308 */ /* 0x000e220000002400 */
[----:B-1----:R-:W-:-:S07]  /*b010*/  FSEL R3, R3, -INF , P5 ;  /* 0xff80000003037808 */ /* 0x002fce0002800000 */
[----:B------:R1:W-:Y:S01]  /*b020*/  MUFU.TANH R31, R39 ;  /* 0x00000027001f7308 */ /* 0x0003e20000002400 */
[----:B--2---:R-:W-:Y:S02]  /*b030*/  FSEL R15, R15, -INF , P2 ;  /* 0xff8000000f0f7808 */ /* 0x004fe40001000000 */
[----:B------:R-:W-:-:S05]  /*b040*/  ISETP.GT.AND P2, PT, R12, 0x21, PT ;  /* 0x000000210c00780c */ /* 0x000fca0003f44270 */
[----:B------:R-:W2:Y:S01]  /*b050*/  MUFU.TANH R10, R27 ;  /* 0x0000001b000a7308 */ /* 0x000ea20000002400 */
[----:B-1----:R-:W-:Y:S02]  /*b060*/  FSEL R39, R24, -INF , P5 ;  /* 0xff80000018277808 */ /* 0x002fe40002800000 */
[----:B------:R-:W-:Y:S02]  /*b070*/  ISETP.GT.AND P5, PT, R12, 0x18, PT ;  /* 0x000000180c00780c */ /* 0x000fe40003fa4270 */
[----:B------:R-:W-:Y:S02]  /*b080*/  FMNMX.FTZ R20, R39, R14, !PT ;  /* 0x0000000e27147209 */ /* 0x000fe40007810000 */
[----:B0-----:R-:W-:Y:S01]  /*b090*/  FSEL R63, R33, -INF , P6 ;  /* 0xff800000213f7808 */ /* 0x001fe20003000000 */
[----:B------:R-:W0:Y:S01]  /*b0a0*/  MUFU.TANH R36, R36 ;  /* 0x0000002400247308 */ /* 0x000e220000002400 */
[----:B------:R-:W-:-:S04]  /*b0b0*/  FMNMX.FTZ R20, R57, R20, !PT ;  /* 0x0000001439147209 */ /* 0x000fc80007810000 */
[----:B------:R-:W-:-:S03]  /*b0c0*/  FMNMX.FTZ R20, R59, R20, !PT ;  /* 0x000000143b147209 */ /* 0x000fc60007810000 */
[----:B------:R-:W1:Y:S01]  /*b0d0*/  MUFU.TANH R13, R30 ;  /* 0x0000001e000d7308 */ /* 0x000e620000002400 */
[----:B------:R-:W-:Y:S02]  /*b0e0*/  FMNMX.FTZ R20, R61, R20, !PT ;  /* 0x000000143d147209 */ /* 0x000fe40007810000 */
[----:B--2---:R-:W-:Y:S02]  /*b0f0*/  FSEL R10, R10, -INF , P4 ;  /* 0xff8000000a0a7808 */ /* 0x004fe40002000000 */
[----:B------:R-:W-:Y:S02]  /*b100*/  ISETP.GT.AND P4, PT, R12, 0x19, PT ;  /* 0x000000190c00780c */ /* 0x000fe40003f84270 */
[----:B------:R-:W-:Y:S01]  /*b110*/  FMNMX.FTZ R20, R63, R20, !PT ;  /* 0x000000143f147209 */ /* 0x000fe20007810000 */
[----:B------:R-:W2:Y:S01]  /*b120*/  MUFU.TANH R37, R37 ;  /* 0x0000002500257308 */ /* 0x000ea20000002400 */
[----:B0-----:R-:W-:Y:S02]  /*b130*/  FSEL R65, R36, -INF , P5 ;  /* 0xff80000024417808 */ /* 0x001fe40002800000 */
[----:B------:R-:W-:-:S02]  /*b140*/  FSEL R31, R31, -INF , P4 ;  /* 0xff8000001f1f7808 */ /* 0x000fc40002000000 */
[----:B------:R-:W-:-:S03]  /*b150*/  FMNMX.FTZ R20, R65, R20, !PT ;  /* 0x0000001441147209 */ /* 0x000fc60007810000 */
[----:B------:R-:W0:Y:S01]  /*b160*/  MUFU.TANH R40, R40 ;  /* 0x0000002800287308 */ /* 0x000e220000002400 */
[----:B-1----:R-:W-:Y:S02]  /*b170*/  FSEL R13, R13, -INF , P3 ;  /* 0xff8000000d0d7808 */ /* 0x002fe40001800000 */
[----:B------:R-:W-:-:S05]  /*b180*/  ISETP.GT.AND P3, PT, R12, 0x20, PT ;  /* 0x000000200c00780c */ /* 0x000fca0003f64270 */
[----:B------:R-:W1:Y:S01]  /*b190*/  MUFU.TANH R34, R34 ;  /* 0x0000002200227308 */ /* 0x000e620000002400 */
[----:B--2---:R-:W-:Y:S02]  /*b1a0*/  FSEL R37, R37, -INF , P4 ;  /* 0xff80000025257808 */ /* 0x004fe40002000000 */
[----:B------:R-:W-:Y:S02]  /*b1b0*/  ISETP.GT.AND P4, PT, R12, 0x31, PT ;  /* 0x000000310c00780c */ /* 0x000fe40003f84270 */
[----:B------:R-:W-:-:S03]  /*b1c0*/  FMNMX.FTZ R20, R37, R20, !PT ;  /* 0x0000001425147209 */ /* 0x000fc60007810000 */
        /* <DEDUP_REMOVED lines=32> */
[----:B------:R-:W-:Y:S02]  /*b3d0*/  ISETP.GT.AND P2, PT, R12, 0x39, PT ;  /* 0x000000390c00780c */ /* 0x000fe40003f44270 */
[----:B------:R-:W-:-:S03]  /*b3e0*/  FMNMX.FTZ R12, R3, R10, !PT ;  /* 0x0000000a030c7209 */ /* 0x000fc60007810000 */
[----:B------:R-:W1:Y:S01]  /*b3f0*/  MUFU.TANH R46, R46 ;  /* 0x0000002e002e7308 */ /* 0x000e620000002400 */
[----:B--2---:R-:W-:Y:S02]  /*b400*/  FSEL R75, R52, -INF , P3 ;  /* 0xff800000344b7808 */ /* 0x004fe40001800000 */
[----:B------:R-:W-:Y:S02]  /*b410*/  FMNMX.FTZ R12, R13, R12, !PT ;  /* 0x0000000c0d0c7209 */ /* 0x000fe40007810000 */
[----:B------:R-:W-:Y:S02]  /*b420*/  FMNMX.FTZ R20, R75, R20, !PT ;  /* 0x000000144b147209 */ /* 0x000fe40007810000 */
[----:B------:R-:W-:Y:S01]  /*b430*/  FMNMX.FTZ R12, R15, R12, !PT ;  /* 0x0000000c0f0c7209 */ /* 0x000fe20007810000 */
[----:B------:R-:W2:Y:S01]  /*b440*/  MUFU.TANH R47, R47 ;  /* 0x0000002f002f7308 */ /* 0x000ea20000002400 */
[----:B0-----:R-:W-:Y:S02]  /*b450*/  FSEL R77, R53, -INF , P2 ;  /* 0xff800000354d7808 */ /* 0x001fe40001000000 */
[----:B------:R-:W-:-:S02]  /*b460*/  FMNMX.FTZ R12, R25, R12, !PT ;  /* 0x0000000c190c7209 */ /* 0x000fc40007810000 */
[----:B------:R-:W-:Y:S02]  /*b470*/  FMNMX.FTZ R20, R77, R20, !PT ;  /* 0x000000144d147209 */ /* 0x000fe40007810000 */
[----:B------:R-:W-:Y:S01]  /*b480*/  FMNMX.FTZ R12, R27, R12, !PT ;  /* 0x0000000c1b0c7209 */ /* 0x000fe20007810000 */
[----:B------:R-:W0:Y:S01]  /*b490*/  MUFU.TANH R50, R50 ;  /* 0x0000003200327308 */ /* 0x000e220000002400 */
[----:B-1----:R-:W-:Y:S01]  /*b4a0*/  FSEL R43, R46, -INF , P1 ;  /* 0xff8000002e2b7808 */ /* 0x002fe20000800000 */
[----:B------:R-:W1:Y:S01]  /*b4b0*/  SHFL.BFLY PT, R21, R20, 0x2, 0x1f ;  /* 0x0c401f0014157f89 */ /* 0x000e6200000e0000 */
[----:B------:R-:W-:-:S04]  /*b4c0*/  FMNMX.FTZ R12, R29, R12, !PT ;  /* 0x0000000c1d0c7209 */ /* 0x000fc80007810000 */
[----:B------:R-:W-:Y:S01]  /*b4d0*/  FMNMX.FTZ R12, R31, R12, !PT ;  /* 0x0000000c1f0c7209 */ /* 0x000fe20007810000 */
[----:B------:R-:W3:Y:S01]  /*b4e0*/  MUFU.TANH R51, R51 ;  /* 0x0000003300337308 */ /* 0x000ee20000002400 */
[----:B--2---:R-:W-:Y:S02]  /*b4f0*/  FSEL R47, R47, -INF , P6 ;  /* 0xff8000002f2f7808 */ /* 0x004fe40003000000 */
[----:B------:R-:W-:-:S04]  /*b500*/  FMNMX.FTZ R12, R35, R12, !PT ;  /* 0x0000000c230c7209 */ /* 0x000fc80007810000 */
[----:B------:R-:W-:Y:S01]  /*b510*/  FMNMX.FTZ R12, R33, R12, !PT ;  /* 0x0000000c210c7209 */ /* 0x000fe20007810000 */
[----:B------:R-:W2:Y:S01]  /*b520*/  MUFU.TANH R54, R54 ;  /* 0x0000003600367308 */ /* 0x000ea20000002400 */
[----:B0-----:R-:W-:Y:S02]  /*b530*/  FSEL R49, R50, -INF , P5 ;  /* 0xff80000032317808 */ /* 0x001fe40002800000 */
[----:B------:R-:W-:-:S04]  /*b540*/  FMNMX.FTZ R12, R43, R12, !PT ;  /* 0x0000000c2b0c7209 */ /* 0x000fc80007810000 */
[----:B------:R-:W-:Y:S01]  /*b550*/  FMNMX.FTZ R12, R47, R12, !PT ;  /* 0x0000000c2f0c7209 */ /* 0x000fe20007810000 */
[----:B------:R-:W0:Y:S01]  /*b560*/  MUFU.TANH R55, R55 ;  /* 0x0000003700377308 */ /* 0x000e220000002400 */
[----:B---3--:R-:W-:Y:S02]  /*b570*/  FSEL R51, R51, -INF , P4 ;  /* 0xff80000033337808 */ /* 0x008fe40002000000 */
[----:B-1----:R-:W-:Y:S02]  /*b580*/  FMNMX.FTZ R21, R20, R21, !PT ;  /* 0x0000001514157209 */ /* 0x002fe40007810000 */
[----:B------:R-:W-:-:S03]  /*b590*/  FMNMX.FTZ R12, R49, R12, !PT ;  /* 0x0000000c310c7209 */ /* 0x000fc60007810000 */
[----:B------:R-:W1:Y:S01]  /*b5a0*/  SHFL.BFLY PT, R24, R21, 0x1, 0x1f ;  /* 0x0c201f0015187f89 */ /* 0x000e6200000e0000 */
[----:B--2---:R-:W-:Y:S02]  /*b5b0*/  FSEL R53, R54, -INF , P3 ;  /* 0xff80000036357808 */ /* 0x004fe40001800000 */
[----:B------:R-:W-:-:S04]  /*b5c0*/  FMNMX.FTZ R12, R51, R12, !PT ;  /* 0x0000000c330c7209 */ /* 0x000fc80007810000 */
[----:B------:R-:W-:Y:S02]  /*b5d0*/  FMNMX.FTZ R12, R53, R12, !PT ;  /* 0x0000000c350c7209 */ /* 0x000fe40007810000 */
[----:B0-----:R-:W-:-:S04]  /*b5e0*/  FSEL R55, R55, -INF , P2 ;  /* 0xff80000037377808 */ /* 0x001fc80001000000 */
[----:B------:R-:W-:Y:S02]  /*b5f0*/  FMNMX.FTZ R12, R55, R12, !PT ;  /* 0x0000000c370c7209 */ /* 0x000fe40007810000 */
[----:B-1----:R-:W-:-:S04]  /*b600*/  FMNMX.FTZ R21, R21, R24, !PT ;  /* 0x0000001815157209 */ /* 0x002fc80007810000 */
[C---:B------:R-:W-:Y:S01]  /*b610*/  FSETP.NEU.FTZ.AND P1, PT, R21.reuse, -INF , PT ;  /* 0xff8000001500780b */ /* 0x040fe20003f3d000 */
[----:B------:R-:W-:-:S05]  /*b620*/  FMUL.FTZ R20, R21, R168 ;  /* 0x000000a815147220 */ /* 0x000fca0000410000 */
[----:B------:R-:W-:-:S05]  /*b630*/  FSEL R20, R20, RZ, P1 ;  /* 0x000000ff14147208 */ /* 0x000fca0000800000 */
[-CC-:B------:R-:W-:Y:S01]  /*b640*/  FFMA.FTZ R152, R39, R168.reuse, -R20.reuse ;  /* 0x000000a827987223 */ /* 0x180fe20000010814 */
[-CC-:B------:R-:W-:Y:S01]  /*b650*/  FFMA.FTZ R14, R14, R168.reuse, -R20.reuse ;  /* 0x000000a80e0e7223 */ /* 0x180fe20000010814 */
[----:B------:R-:W0:Y:S01]  /*b660*/  SHFL.BFLY PT, R39, R12, 0x2, 0x1f ;  /* 0x0c401f000c277f89 */ /* 0x000e2200000e0000 */
        /* <DEDUP_REMOVED lines=12> */
[----:B------:R-:W-:-:S06]  /*b730*/  FFMA.FTZ R166, R75, R168, -R20 ;  /* 0x000000a84ba67223 */ /* 0x000fcc0000010814 */
[----:B------:R-:W-:Y:S01]  /*b740*/  MUFU.EX2 R57, R57 ;  /* 0x0000003900397308 */ /* 0x000fe20000000800 */
[----:B0-----:R-:W-:Y:S01]  /*b750*/  FMNMX.FTZ R14, R12, R39, !PT ;  /* 0x000000270c0e7209 */ /* 0x001fe20007810000 */
[-CC-:B------:R-:W-:Y:S01]  /*b760*/  FFMA.FTZ R39, R41, R168.reuse, -R20.reuse ;  /* 0x000000a829277223 */ /* 0x180fe20000010814 */
[----:B------:R-:W-:-:S05]  /*b770*/  FFMA.FTZ R41, R45, R168, -R20 ;  /* 0x000000a82d297223 */ /* 0x000fca0000010814 */
[----:B------:R-:W-:Y:S01]  /*b780*/  MUFU.EX2 R154, R59 ;  /* 0x0000003b009a7308 */ /* 0x000fe20000000800 */
[----:B------:R-:W-:Y:S01]  /*b790*/  FFMA.FTZ R20, R77, R168, -R20 ;  /* 0x000000a84d147223 */ /* 0x000fe20000010814 */
[----:B------:R-:W0:Y:S01]  /*b7a0*/  SHFL.BFLY PT, R169, R14, 0x1, 0x1f ;  /* 0x0c201f000ea97f89 */ /* 0x000e2200000e0000 */
[----:B-1----:R-:W-:Y:S01]  /*b7b0*/  FADD.FTZ R30, R152, R79 ;  /* 0x0000004f981e7221 */ /* 0x002fe20000010000 */
[----:B------:R-:W-:-:S04]  /*b7c0*/  F2FP.F16.F32.PACK_AB R152, R79, R152 ;  /* 0x000000984f98723e */ /* 0x000fc800000000ff */
[----:B------:R-:W-:Y:S08]  /*b7d0*/  MUFU.EX2 R61, R61 ;  /* 0x0000003d003d7308 */ /* 0x000ff00000000800 */
[----:B------:R-:W-:Y:S08]  /*b7e0*/  MUFU.EX2 R156, R63 ;  /* 0x0000003f009c7308 */ /* 0x000ff00000000800 */
[----:B------:R-:W-:Y:S01]  /*b7f0*/  MUFU.EX2 R45, R20 ;  /* 0x00000014002d7308 */ /* 0x000fe20000000800 */
[----:B0-----:R-:W-:-:S04]  /*b800*/  FMNMX.FTZ R169, R14, R169, !PT ;  /* 0x000000a90ea97209 */ /* 0x001fc80007810000 */
[C---:B------:R-:W-:Y:S01]  /*b810*/  FSETP.NEU.FTZ.AND P1, PT, R169.reuse, -INF , PT ;  /* 0xff800000a900780b */ /* 0x040fe20003f3d000 */
[----:B------:R-:W-:Y:S02]  /*b820*/  FMUL.FTZ R12, R169, R168 ;  /* 0x000000a8a90c7220 */ /* 0x000fe40000410000 */
[----:B------:R-:W-:Y:S03]  /*b830*/  MUFU.EX2 R158, R158 ;  /* 0x0000009e009e7308 */ /* 0x000fe60000000800 */
[----:B------:R-:W-:Y:S02]  /*b840*/  FSEL R14, R12, RZ, P1 ;  /* 0x000000ff0c0e7208 */ /* 0x000fe40000800000 */
[----:B------:R-:W-:-:S03]  /*b850*/  LEA R12, R18, R217, 0xc ;  /* 0x000000d9120c7211 */ /* 0x000fc600078e60ff */
[----:B------:R-:W-:Y:S01]  /*b860*/  MUFU.EX2 R37, R37 ;  /* 0x0000002500257308 */ /* 0x000fe20000000800 */
[-CC-:B------:R-:W-:Y:S01]  /*b870*/  FFMA.FTZ R3, R3, R168.reuse, -R14.reuse ;  /* 0x000000a803037223 */ /* 0x180fe2000001080e */
[-CC-:B------:R-:W-:Y:S01]  /*b880*/  FFMA.FTZ R10, R10, R168.reuse, -R14.reuse ;  /* 0x000000a80a0a7223 */ /* 0x180fe2000001080e */
[-CC-:B------:R-:W-:Y:S01]  /*b890*/  FFMA.FTZ R13, R13, R168.reuse, -R14.reuse ;  /* 0x000000a80d0d7223 */ /* 0x180fe2000001080e */
[-CC-:B------:R-:W-:Y:S01]  /*b8a0*/  FFMA.FTZ R15, R15, R168.reuse, -R14.reuse ;  /* 0x000000a80f0f7223 */ /* 0x180fe2000001080e */
[-CC-:B------:R-:W-:Y:S01]  /*b8b0*/  FFMA.FTZ R25, R25, R168.reuse, -R14.reuse ;  /* 0x000000a819197223 */ /* 0x180fe2000001080e */
[-CC-:B------:R-:W-:Y:S01]  /*b8c0*/  FFMA.FTZ R27, R27, R168.reuse, -R14.reuse ;  /* 0x000000a81b1b7223 */ /* 0x180fe2000001080e */
[-CC-:B------:R-:W-:Y:S01]  /*b8d0*/  FFMA.FTZ R29, R29, R168.reuse, -R14.reuse ;  /* 0x000000a81d1d7223 */ /* 0x180fe2000001080e */
        /* <DEDUP_REMOVED lines=8> */
[----:B------:R0:W1:Y:S01]  /*b960*/  MUFU.EX2 R24, R10 ;  /* 0x0000000a00187308 */ /* 0x0000620000000800 */
[-CC-:B------:R-:W-:Y:S01]  /*b970*/  FFMA.FTZ R53, R53, R168.reuse, -R14.reuse ;  /* 0x000000a835357223 */ /* 0x180fe2000001080e */
[----:B------:R-:W-:Y:S01]  /*b980*/  FFMA.FTZ R55, R55, R168, -R14 ;  /* 0x000000a837377223 */ /* 0x000fe2000001080e */
[C---:B------:R-:W-:Y:S01]  /*b990*/  VIADD R14, R12.reuse, 0x80 ;  /* 0x000000800c0e7836 */ /* 0x040fe20000000000 */
[----:B------:R-:W-:-:S04]  /*b9a0*/  R2UR UR6, R12 ;  /* 0x000000000c0672ca */ /* 0x000fc800000e0000 */
[----:B------:R2:W3:Y:S01]  /*b9b0*/  MUFU.EX2 R155, R13 ;  /* 0x0000000d009b7308 */ /* 0x0004e20000000800 */
[----:B0-----:R-:W-:Y:S01]  /*b9c0*/  VIADD R10, R11, 0x38840 ;  /* 0x000388400b0a7836 */ /* 0x001fe20000000000 */
[----:B------:R-:W-:Y:S01]  /*b9d0*/  R2UR UR10, R14 ;  /* 0x000000000e0a72ca */ /* 0x000fe200000e0000 */
[C---:B------:R-:W-:Y:S02]  /*b9e0*/  VIADD R14, R12.reuse, 0x100 ;  /* 0x000001000c0e7836 */ /* 0x040fe40000000000 */
[----:B------:R-:W-:Y:S01]  /*b9f0*/  VIADD R12, R12, 0x180 ;  /* 0x000001800c0c7836 */ /* 0x000fe20000000000 */
[----:B------:R-:W-:Y:S02]  /*ba00*/  PRMT R10, R189, 0x654, R10 ;  /* 0x00000654bd0a7816 */ /* 0x000fe4000000000a */
[----:B------:R0:W4:Y:S01]  /*ba10*/  MUFU.EX2 R26, R15 ;  /* 0x0000000f001a7308 */ /* 0x0001220000000800 */
[----:B--2---:R-:W-:Y:S02]  /*ba20*/  IMAD.MOV.U32 R13, RZ, RZ, 0x40000040 ;  /* 0x40000040ff0d7424 */ /* 0x004fe400078e00ff */
[----:B-1----:R-:W-:Y:S01]  /*ba30*/  FADD.FTZ R32, R3, R24 ;  /* 0x0000001803207221 */ /* 0x002fe20000010000 */
[----:B------:R1:W-:Y:S01]  /*ba40*/  SYNCS.ARRIVE.TRANS64.RED.A1T0 RZ, [R10+URZ], RZ ;  /* 0x000000ff0aff79a7 */ /* 0x0003e2000810043f */
[----:B------:R-:W-:-:S02]  /*ba50*/  R2UR UR14, R14 ;  /* 0x000000000e0e72ca */ /* 0x000fc400000e0000 */
[----:B------:R-:W-:Y:S01]  /*ba60*/  R2UR UR7, R13 ;  /* 0x000000000d0772ca */ /* 0x000fe200000e0000 */
[----:B------:R-:W-:Y:S01]  /*ba70*/  FADD.FTZ R13, R57, R30 ;  /* 0x0000001e390d7221 */ /* 0x000fe20000010000 */
[----:B------:R-:W2:Y:S01]  /*ba80*/  MUFU.EX2 R25, R25 ;  /* 0x0000001900197308 */ /* 0x000ea20000000800 */
[----:B0-----:R-:W-:Y:S01]  /*ba90*/  IMAD.MOV.U32 R15, RZ, RZ, 0x40000040 ;  /* 0x40000040ff0f7424 */ /* 0x001fe200078e00ff */
[----:B------:R-:W-:Y:S02]  /*baa0*/  F2FP.F16.F32.PACK_AB R153, R24, R3 ;  /* 0x000000031899723e */ /* 0x000fe400000000ff */
[----:B------:R-:W-:Y:S02]  /*bab0*/  R2UR UR18, R12 ;  /* 0x000000000c1272ca */ /* 0x000fe400000e0000 */
[----:B------:R-:W-:Y:S01]  /*bac0*/  R2UR UR11, R15 ;  /* 0x000000000f0b72ca */ /* 0x000fe200000e0000 */
[----:B---3--:R-:W-:Y:S01]  /*bad0*/  FADD.FTZ R15, R155, R32 ;  /* 0x000000209b0f7221 */ /* 0x008fe20000010000 */
[----:B------:R2:W0:Y:S01]  /*bae0*/  MUFU.EX2 R20, R27 ;  /* 0x0000001b00147308 */ /* 0x0004220000000800 */
[C---:B------:R-:W-:Y:S01]  /*baf0*/  FADD.FTZ R32, R154.reuse, R13 ;  /* 0x0000000d9a207221 */ /* 0x040fe20000010000 */
[----:B------:R-:W-:Y:S01]  /*bb00*/  F2FP.F16.F32.PACK_AB R154, R154, R57 ;  /* 0x000000399a9a723e */ /* 0x000fe200000000ff */
[----:B----4-:R-:W-:Y:S01]  /*bb10*/  FADD.FTZ R34, R26, R15 ;  /* 0x0000000f1a227221 */ /* 0x010fe20000010000 */
[----:B------:R-:W-:-:S02]  /*bb20*/  IMAD.MOV.U32 R15, RZ, RZ, 0x40000040 ;  /* 0x40000040ff0f7424 */ /* 0x000fc400078e00ff */
[----:B------:R-:W-:Y:S01]  /*bb30*/  FADD.FTZ R13, R61, R32 ;  /* 0x000000203d0d7221 */ /* 0x000fe20000010000 */
[----:B------:R-:W-:Y:S01]  /*bb40*/  F2FP.F16.F32.PACK_AB R155, R26, R155 ;  /* 0x0000009b1a9b723e */ /* 0x000fe200000000ff */
[----:B------:R-:W-:Y:S01]  /*bb50*/  BAR.SYNC.DEFER_BLOCKING 0xf, 0x100 ;  /* 0x03c4000000007b1d */ /* 0x000fe20000010000 */
[----:B--2---:R-:W-:Y:S01]  /*bb60*/  FADD.FTZ R27, R25, R34 ;  /* 0x00000022191b7221 */ /* 0x004fe20000010000 */
[----:B------:R-:W-:Y:S01]  /*bb70*/  R2UR UR15, R15 ;  /* 0x000000000f0f72ca */ /* 0x000fe200000e0000 */
[C---:B------:R-:W-:Y:S01]  /*bb80*/  FADD.FTZ R15, R156.reuse, R13 ;  /* 0x0000000d9c0f7221 */ /* 0x040fe20000010000 */
[----:B------:R-:W-:Y:S02]  /*bb90*/  IMAD.MOV.U32 R13, RZ, RZ, 0x40000040 ;  /* 0x40000040ff0d7424 */ /* 0x000fe400078e00ff */
[----:B------:R-:W2:Y:S01]  /*bba0*/  MUFU.EX2 R29, R29 ;  /* 0x0000001d001d7308 */ /* 0x000ea20000000800 */
[----:B------:R-:W-:Y:S01]  /*bbb0*/  F2FP.F16.F32.PACK_AB R156, R156, R61 ;  /* 0x0000003d9c9c723e */ /* 0x000fe200000000ff */
[----:B------:R-:W-:Y:S01]  /*bbc0*/  FADD.FTZ R32, R158, R15 ;  /* 0x0000000f9e207221 */ /* 0x000fe20000010000 */
[----:B------:R-:W-:Y:S01]  /*bbd0*/  F2FP.F16.F32.PACK_AB R158, R37, R158 ;  /* 0x0000009e259e723e */ /* 0x000fe200000000ff */
[C---:B0-----:R-:W-:Y:S01]  /*bbe0*/  FADD.FTZ R14, R20.reuse, R27 ;  /* 0x0000001b140e7221 */ /* 0x041fe20000010000 */
[----:B------:R-:W-:Y:S01]  /*bbf0*/  R2UR UR19, R13 ;  /* 0x000000000d1372ca */ /* 0x000fe200000e0000 */
[----:B------:R-:W-:Y:S01]  /*bc00*/  FADD.FTZ R15, R37, R32 ;  /* 0x00000020250f7221 */ /* 0x000fe20000010000 */
[----:B------:R-:W-:Y:S01]  /*bc10*/  F2FP.F16.F32.PACK_AB R157, R20, R25 ;  /* 0x00000019149d723e */ /* 0x000fe200000000ff */
[----:B------:R-:W0:Y:S08]  /*bc20*/  MUFU.EX2 R28, R31 ;  /* 0x0000001f001c7308 */ /* 0x000e300000000800 */
[----:B------:R-:W3:Y:S01]  /*bc30*/  MUFU.EX2 R160, R160 ;  /* 0x000000a000a07308 */ /* 0x000ee20000000800 */
[----:B--2---:R-:W-:Y:S01]  /*bc40*/  FADD.FTZ R13, R29, R14 ;  /* 0x0000000e1d0d7221 */ /* 0x004fe20000010000 */
[----:B------:R2:W-:Y:S06]  /*bc50*/  STSM.16.M88.4 [R223+0x36400], R152 ;  /* 0x03640098df007844 */ /* 0x0005ec0000000200 */
[----:B------:R-:W4:Y:S01]  /*bc60*/  MUFU.EX2 R35, R35 ;  /* 0x0000002300237308 */ /* 0x000f220000000800 */
[C---:B0-----:R-:W-:Y:S01]  /*bc70*/  FADD.FTZ R14, R28.reuse, R13 ;  /* 0x0000000d1c0e7221 */ /* 0x041fe20000010000 */
[----:B------:R-:W-:-:S05]  /*bc80*/  F2FP.F16.F32.PACK_AB R159, R28, R29 ;  /* 0x0000001d1c9f723e */ /* 0x000fca00000000ff */
[----:B------:R2:W-:Y:S01]  /*bc90*/  STSM.16.M88.4 [R224], R156 ;  /* 0x0000009ce0007844 */ /* 0x0005e20000000200 */
[----:B------:R-:W0:Y:S01]  /*bca0*/  MUFU.EX2 R39, R39 ;  /* 0x0000002700277308 */ /* 0x000e220000000800 */
[----:B---3--:R-:W-:-:S07]  /*bcb0*/  FADD.FTZ R32, R160, R15 ;  /* 0x0000000fa0207221 */ /* 0x008fce0000010000 */
[----:B-1----:R-:W1:Y:S01]  /*bcc0*/  MUFU.EX2 R10, R33 ;  /* 0x00000021000a7308 */ /* 0x002e620000000800 */
[----:B----4-:R-:W-:-:S07]  /*bcd0*/  FADD.FTZ R13, R35, R14 ;  /* 0x0000000e230d7221 */ /* 0x010fce0000010000 */
[----:B------:R-:W3:Y:S01]  /*bce0*/  MUFU.EX2 R162, R162 ;  /* 0x000000a200a27308 */ /* 0x000ee20000000800 */
[C---:B0-----:R-:W-:Y:S01]  /*bcf0*/  FADD.FTZ R3, R39.reuse, R32 ;  /* 0x0000002027037221 */ /* 0x041fe20000010000 */
[----:B------:R-:W-:-:S06]  /*bd00*/  F2FP.F16.F32.PACK_AB R160, R39, R160 ;  /* 0x000000a027a0723e */ /* 0x000fcc00000000ff */
[----:B------:R-:W0:Y:S01]  /*bd10*/  MUFU.EX2 R43, R43 ;  /* 0x0000002b002b7308 */ /* 0x000e220000000800 */
[C---:B-1----:R-:W-:Y:S01]  /*bd20*/  FADD.FTZ R14, R10.reuse, R13 ;  /* 0x0000000d0a0e7221 */ /* 0x042fe20000010000 */
[----:B------:R-:W-:-:S06]  /*bd30*/  F2FP.F16.F32.PACK_AB R161, R10, R35 ;  /* 0x000000230aa1723e */ /* 0x000fcc00000000ff */
[----:B------:R-:W1:Y:S01]  /*bd40*/  MUFU.EX2 R41, R41 ;  /* 0x0000002900297308 */ /* 0x000e620000000800 */
[----:B---3--:R-:W-:-:S07]  /*bd50*/  FADD.FTZ R24, R162, R3 ;  /* 0x00000003a2187221 */ /* 0x008fce0000010000 */
[----:B------:R-:W3:Y:S01]  /*bd60*/  MUFU.EX2 R164, R164 ;  /* 0x000000a400a47308 */ /* 0x000ee20000000800 */
[----:B0-----:R-:W-:-:S07]  /*bd70*/  FADD.FTZ R3, R43, R14 ;  /* 0x0000000e2b037221 */ /* 0x001fce0000010000 */
[----:B------:R-:W0:Y:S01]  /*bd80*/  MUFU.EX2 R30, R47 ;  /* 0x0000002f001e7308 */ /* 0x000e220000000800 */
[C---:B-1----:R-:W-:Y:S01]  /*bd90*/  FADD.FTZ R13, R41.reuse, R24 ;  /* 0x00000018290d7221 */ /* 0x042fe20000010000 */
[----:B------:R-:W-:-:S06]  /*bda0*/  F2FP.F16.F32.PACK_AB R162, R41, R162 ;  /* 0x000000a229a2723e */ /* 0x000fcc00000000ff */
[----:B------:R-:W1:Y:S01]  /*bdb0*/  MUFU.EX2 R73, R73 ;  /* 0x0000004900497308 */ /* 0x000e620000000800 */
[----:B---3--:R-:W-:-:S07]  /*bdc0*/  FADD.FTZ R24, R164, R13 ;  /* 0x0000000da4187221 */ /* 0x008fce0000010000 */
[----:B------:R-:W3:Y:S01]  /*bdd0*/  MUFU.EX2 R49, R49 ;  /* 0x0000003100317308 */ /* 0x000ee20000000800 */
[C---:B0-----:R-:W-:Y:S01]  /*bde0*/  FADD.FTZ R20, R30.reuse, R3 ;  /* 0x000000031e147221 */ /* 0x041fe20000010000 */
[----:B------:R-:W-:-:S05]  /*bdf0*/  F2FP.F16.F32.PACK_AB R163, R30, R43 ;  /* 0x0000002b1ea3723e */ /* 0x000fca00000000ff */
[----:B------:R2:W-:Y:S01]  /*be00*/  STSM.16.M88.4 [R226], R160 ;  /* 0x000000a0e2007844 */ /* 0x0005e20000000200 */
[----:B------:R-:W0:Y:S01]  /*be10*/  MUFU.EX2 R166, R166 ;  /* 0x000000a600a67308 */ /* 0x000e220000000800 */
[C---:B-1----:R-:W-:Y:S01]  /*be20*/  FADD.FTZ R13, R73.reuse, R24 ;  /* 0x00000018490d7221 */ /* 0x042fe20000010000 */
[----:B------:R-:W-:-:S06]  /*be30*/  F2FP.F16.F32.PACK_AB R164, R73, R164 ;  /* 0x000000a449a4723e */ /* 0x000fcc00000000ff */
[----:B------:R-:W1:Y:S01]  /*be40*/  MUFU.EX2 R12, R51 ;  /* 0x00000033000c7308 */ /* 0x000e620000000800 */
[----:B---3--:R-:W-:-:S07]  /*be50*/  FADD.FTZ R3, R49, R20 ;  /* 0x0000001431037221 */ /* 0x008fce0000010000 */
[----:B------:R-:W3:Y:S01]  /*be60*/  MUFU.EX2 R53, R53 ;  /* 0x0000003500357308 */ /* 0x000ee20000000800 */
[----:B0-----:R-:W-:Y:S01]  /*be70*/  FADD.FTZ R20, R166, R13 ;  /* 0x0000000da6147221 */ /* 0x001fe20000010000 */
[----:B------:R-:W-:-:S06]  /*be80*/  F2FP.F16.F32.PACK_AB R166, R45, R166 ;  /* 0x000000a62da6723e */ /* 0x000fcc00000000ff */
[----:B------:R-:W0:Y:S01]  /*be90*/  MUFU.EX2 R14, R55 ;  /* 0x00000037000e7308 */ /* 0x000e220000000800 */
[C---:B-1----:R-:W-:Y:S01]  /*bea0*/  F2FP.F16.F32.PACK_AB R165, R12.reuse, R49 ;  /* 0x000000310ca5723e */ /* 0x042fe200000000ff */
[----:B------:R-:W-:Y:S01]  /*beb0*/  FADD.FTZ R10, R12, R3 ;  /* 0x000000030c0a7221 */ /* 0x000fe20000010000 */
[----:B------:R-:W-:-:S03]  /*bec0*/  FADD.FTZ R3, R45, R20 ;  /* 0x000000142d037221 */ /* 0x000fc60000010000 */
[----:B---3--:R-:W-:Y:S01]  /*bed0*/  FADD.FTZ R13, R53, R10 ;  /* 0x0000000a350d7221 */ /* 0x008fe20000010000 */
[----:B0-----:R-:W-:-:S03]  /*bee0*/  F2FP.F16.F32.PACK_AB R167, R14, R53 ;  /* 0x000000350ea7723e */ /* 0x001fc600000000ff */
[----:B------:R-:W-:Y:S02]  /*bef0*/  FADD.FTZ R10, R14, R13 ;  /* 0x0000000d0e0a7221 */ /* 0x000fe40000010000 */
[----:B------:R2:W-:Y:S01]  /*bf00*/  STSM.16.M88.4 [R225], R164 ;  /* 0x000000a4e1007844 */ /* 0x0005e20000000200 */
[----:B------:R-:W-:-:S06]  /*bf10*/  WARPGROUP.ARRIVE ;  /* 0x00000000000079c5 */ /* 0x000fcc0000000000 */
[----:B------:R-:W-:Y:S03]  /*bf20*/  HGMMA.64x256x16.F32 R24, R152, gdesc[UR4].tnspB, RZ, !UPT, gsb0 ;  /* 0x43e0000498187df0 */ /* 0x000fe6000c0008ff */
        /* <DEDUP_REMOVED lines=21> */
[----:B--2---:R-:W-:Y:S05]  /*c080*/  @!P0 BRA `(.L_x_1327) ;  /* 0x0000000000048947 */ /* 0x004fea0003800000 */
[----:B------:R-:W-:Y:S01]  /*c090*/  BPT.TRAP 0x1 ;  /* 0x000000040000795c */ /* 0x000fe20000300000 */
.L_x_1327:
[----:B------:R-:W-:Y:S01]  /*c0a0*/  ISETP.GE.AND P1, PT, R170, 0x41, PT ;  /* 0x00000041aa00780c */ /* 0x000fe20003f26270 */
[----:B------:R-:W-:Y:S01]  /*c0b0*/  VIADD R11, R11, 0x38860 ;  /* 0x000388600b0b7836 */ /* 0x000fe20000000000 */
[----:B------:R-:W-:Y:S01]  /*c0c0*/  ULDC UR37, c[0x0][0xad0] ;  /* 0x0002b40000257ab9 */ /* 0x000fe20000000800 */
[----:B------:R-:W-:Y:S01]  /*c0d0*/  ULDC UR36, c[0x0][0xa80] ;  /* 0x0002a00000247ab9 */ /* 0x000fe20000000800 */
[----:B------:R-:W-:Y:S02]  /*c0e0*/  BSSY B0, `(.L_x_1328) ;  /* 0x000037a000007945 */ /* 0x000fe40003800000 */
[----:B------:R-:W-:-:S04]  /*c0f0*/  PRMT R11, R189, 0x654, R11 ;  /* 0x00000654bd0b7816 */ /* 0x000fc8000000000b */
[----:B------:R0:W-:Y:S03]  /*c100*/  SYNCS.ARRIVE.TRANS64.RED.A1T0 RZ, [R11+URZ], RZ ;  /* 0x000000ff0bff79a7 */ /* 0x0001e6000810043f */
[----:B------:R-:W-:Y:S05]  /*c110*/  @!P1 BRA `(.L_x_1329) ;  /* 0x0000003400d89947 */ /* 0x000fea0003800000 */
[----:B0-----:R-:W-:Y:S02]  /*c120*/  VIADD R11, R171, 0xfffffffe ;  /* 0xfffffffeab0b7836 */ /* 0x001fe40000000000 */
[----:B------:R-:W-:Y:S02]  /*c130*/  IMAD.MOV.U32 R13, RZ, RZ, R169 ;  /* 0x000000ffff0d7224 */ /* 0x000fe400078e00a9 */
[----:B------:R-:W-:Y:S02]  /*c140*/  IMAD.MOV.U32 R20, RZ, RZ, R21 ;  /* 0x000000ffff147224 */ /* 0x000fe400078e0015 */
[----:B------:R-:W-:-:S07]  /*c150*/  IMAD.MOV.U32 R14, RZ, RZ, R18 ;  /* 0x000000ffff0e7224 */ /* 0x000fce00078e0012 */
.L_x_1342:
[----:B------:R-:W-:Y:S01]  /*c160*/  VIADD R15, R14, 0x1 ;  /* 0x000000010e0f7836 */ /* 0x000fe20000000000 */
[C---:B------:R-:W-:Y:S01]  /*c170*/  ISETP.GT.AND P1, PT, R11.reuse, RZ, PT ;  /* 0x000000ff0b00720c */ /* 0x040fe20003f24270 */
[----:B------:R-:W-:-:S03]  /*c180*/  VIADD R11, R11, 0xffffffff ;  /* 0xffffffff0b0b7836 */ /* 0x000fc60000000000 */
[----:B------:R-:W-:-:S04]  /*c190*/  ISETP.NE.AND P2, PT, R15, 0x2, PT ;  /* 0x000000020f00780c */ /* 0x000fc80003f45270 */
[----:B------:R-:W-:Y:S02]  /*c1a0*/  SEL R15, R15, RZ, P2 ;  /* 0x000000ff0f0f7207 */ /* 0x000fe40001000000 */
[----:B-1----:R-:W-:-:S03]  /*c1b0*/  SEL R12, RZ, 0x1, P2 ;  /* 0x00000001ff0c7807 */ /* 0x002fc60001000000 */
[----:B------:R-:W-:Y:S01]  /*c1c0*/  IMAD.MOV.U32 R18, RZ, RZ, R15 ;  /* 0x000000ffff127224 */ /* 0x000fe200078e000f */
[----:B------:R-:W-:Y:S01]  /*c1d0*/  LOP3.LUT R184, R184, R12, RZ, 0x3c, !PT ;  /* 0x0000000cb8b87212 */ /* 0x000fe200078e3cff */
[----:B------:R-:W-:Y:S06]  /*c1e0*/  @!P0 BRA `(.L_x_1330) ;  /* 0x0000000000048947 */ /* 0x000fec0003800000 */
[----:B------:R-:W-:Y:S01]  /*c1f0*/  BPT.TRAP 0x1 ;  /* 0x000000040000795c */ /* 0x000fe20000300000 */
.L_x_1330:
[----:B------:R-:W-:Y:S01]  /*c200*/  IMAD R12, R18, 0x8, R2 ;  /* 0x00000008120c7824 */ /* 0x000fe200078e0202 */
[----:B------:R-:W-:-:S04]  /*c210*/  SHF.L.U32 R21, R184, 0x1f, RZ ;  /* 0x0000001fb8157819 */ /* 0x000fc800000006ff */
[----:B------:R0:W1:Y:S01]  /*c220*/  SYNCS.PHASECHK.TRANS64.TRYWAIT P2, [R12+URZ+0x38830], R21 ;  /* 0x038830150c0075a7 */ /* 0x000062000804017f */
[----:B------:R-:W-:Y:S05]  /*c230*/  @!P0 BRA `(.L_x_1331) ;  /* 0x0000000000048947 */ /* 0x000fea0003800000 */
[----:B------:R-:W-:Y:S01]  /*c240*/  BPT.TRAP 0x1 ;  /* 0x000000040000795c */ /* 0x000fe20000300000 */
.L_x_1331:
[----:B------:R-:W-:Y:S01]  /*c250*/  IADD3 R152, R2, 0x20400, RZ ;  /* 0x0002040002987810 */ /* 0x000fe20007ffe0ff */
[----:B------:R-:W-:Y:S01]  /*c260*/  BSSY B1, `(.L_x_1332) ;  /* 0x0000009000017945 */ /* 0x000fe20003800000 */
[----:B------:R-:W-:Y:S02]  /*c270*/  IMAD R156, R18, 0x200, R218 ;  /* 0x00000200129c7824 */ /* 0x000fe400078e02da */
[----:B------:R-:W-:Y:S01]  /*c280*/  SHF.R.U32.HI R152, RZ, 0x4, R152 ;  /* 0x00000004ff987819 */ /* 0x000fe20000011698 */
[----:B------:R-:W-:-:S03]  /*c290*/  IMAD.MOV.U32 R157, RZ, RZ, 0x40000040 ;  /* 0x40000040ff9d7424 */ /* 0x000fc600078e00ff */
[----:B------:R-:W-:-:S04]  /*c2a0*/  LOP3.LUT R152, R152, 0x3fff, RZ, 0xc0, !PT ;  /* 0x00003fff98987812 */ /* 0x000fc800078ec0ff */
[----:B------:R-:W-:Y:S01]  /*c2b0*/  LOP3.LUT R152, R152, 0x10000, RZ, 0xfc, !PT ;  /* 0x0001000098987812 */ /* 0x000fe200078efcff */
[----:B-1----:R-:W-:Y:S06]  /*c2c0*/  @P2 BRA `(.L_x_1333) ;  /* 0x0000000000082947 */ /* 0x002fec0003800000 */
[----:B------:R-:W1:Y:S02]  /*c2d0*/  SYNCS.PHASECHK.TRANS64.TRYWAIT P2, [R12+URZ+0x38830], R21 ;  /* 0x038830150c0075a7 */ /* 0x000e64000804017f */
[----:B-1----:R-:W-:Y:S05]  /*c2e0*/  @!P2 BRA `(.L_x_1334) ;  /* 0x000000fc001ca947 */ /* 0x002fea0003800000 */
.L_x_1333:
[----:B------:R-:W-:Y:S05]  /*c2f0*/  BSYNC B1 ;  /* 0x0000000000017941 */ /* 0x000fea0003800000 */
.L_x_1332:
[----:B------:R-:W-:Y:S01]  /*c300*/  IMAD.MOV.U32 R153, RZ, RZ, 0x40000040 ;  /* 0x40000040ff997424 */ /* 0x000fe200078e00ff */
[----:B------:R-:W-:Y:S01]  /*c310*/  R2UR UR4, R152 ;  /* 0x00000000980472ca */ /* 0x000fe200000e0000 */
[C---:B------:R-:W-:Y:S01]  /*c320*/  VIADD R154, R156.reuse, 0x2 ;  /* 0x000000029c9a7836 */ /* 0x040fe20000000000 */
[C---:B------:R-:W-:Y:S01]  /*c330*/  R2UR UR6, R156.reuse ;  /* 0x000000009c0672ca */ /* 0x040fe200000e0000 */
[C---:B------:R-:W-:Y:S01]  /*c340*/  VIADD R152, R156.reuse, 0x4 ;  /* 0x000000049c987836 */ /* 0x040fe20000000000 */
[----:B------:R-:W-:Y:S01]  /*c350*/  R2UR UR7, R157 ;  /* 0x000000009d0772ca */ /* 0x000fe200000e0000 */
        /* <DEDUP_REMOVED lines=9> */
[----:B------:R-:W-:Y:S02]  /*c3f0*/  R2UR UR19, R157 ;  /* 0x000000009d1372ca */ /* 0x000fe400000e0000 */
[----:B------:R-:W-:Y:S01]  /*c400*/  WARPGROUP.ARRIVE ;  /* 0x00000000000079c5 */ /* 0x000fe20000000000 */
[----:B------:R-:W-:Y:S02]  /*c410*/  R2UR UR8, R4 ;  /* 0x00000000040872ca */ /* 0x000fe400000e0000 */
[----:B------:R-:W-:-:S02]  /*c420*/  R2UR UR9, R5 ;  /* 0x00000000050972ca */ /* 0x000fc400000e0000 */
[----:B------:R-:W-:Y:S01]  /*c430*/  R2UR UR12, R6 ;  /* 0x00000000060c72ca */ /* 0x000fe200000e0000 */
[----:B------:R-:W-:Y:S01]  /*c440*/  HGMMA.64x64x16.F32 R152, gdesc[UR4], RZ, !UPT, gsb0 ;  /* 0x00e00000049879f0 */ /* 0x000fe2000c0008ff */
        /* <DEDUP_REMOVED lines=15> */
.L_x_1335:
[----:B------:R2:W3:Y:S01]  /*c540*/  SYNCS.PHASECHK.TRANS64.TRYWAIT P2, [R12+URZ+0x38850], R21 ;  /* 0x038850150c0075a7 */ /* 0x0004e2000804017f */
[----:B------:R-:W-:Y:S05]  /*c550*/  @!P0 BRA `(.L_x_1336) ;  /* 0x0000000000048947 */ /* 0x000fea0003800000 */
[----:B------:R-:W-:Y:S01]  /*c560*/  BPT.TRAP 0x1 ;  /* 0x000000040000795c */ /* 0x000fe20000300000 */
.L_x_1336:
[----:B------:R-:W-:Y:S01]  /*c570*/  VIADD R196, R2, 0x26400 ;  /* 0x0002640002c47836 */ /* 0x000fe20000000000 */
[----:B------:R-:W-:Y:S04]  /*c580*/  BSSY B1, `(.L_x_1337) ;  /* 0x0000005000017945 */ /* 0x000fe80003800000 */
[----:B------:R-:W-:Y:S01]  /*c590*/  SHF.R.U32.HI R196, RZ, 0x4, R196 ;  /* 0x00000004ffc47819 */ /* 0x000fe200000116c4 */
[----:B---3--:R-:W-:Y:S06]  /*c5a0*/  @P2 BRA `(.L_x_1338) ;  /* 0x0000000000082947 */ /* 0x008fec0003800000 */
[----:B------:R-:W3:Y:S02]  /*c5b0*/  SYNCS.PHASECHK.TRANS64.TRYWAIT P2, [R12+URZ+0x38850], R21 ;  /* 0x038850150c0075a7 */ /* 0x000ee4000804017f */
[----:B---3--:R-:W-:Y:S05]  /*c5c0*/  @!P2 BRA `(.L_x_1339) ;  /* 0x000000f80078a947 */ /* 0x008fea0003800000 */
.L_x_1338:
[----:B------:R-:W-:Y:S05]  /*c5d0*/  BSYNC B1 ;  /* 0x0000000000017941 */ /* 0x000fea0003800000 */
.L_x_1337:
[----:B0123--:R-:W-:Y:S01]  /*c5e0*/  LOP3.LUT R21, R196, 0x3fff, RZ, 0xc0, !PT ;  /* 0x00003fffc4157812 */ /* 0x00ffe200078ec0ff */
[C---:B------:R-:W-:Y:S01]  /*c5f0*/  VIADD R196, R0.reuse, 0x2 ;  /* 0x0000000200c47836 */ /* 0x040fe20000000000 */
[----:B------:R-:W-:Y:S01]  /*c600*/  WARPGROUP.ARRIVE ;  /* 0x00000000000079c5 */ /* 0x000fe20000000000 */
[----:B------:R-:W-:Y:S01]  /*c610*/  VIADD R200, R0, 0x4 ;  /* 0x0000000400c87836 */ /* 0x000fe20000000000 */
[----:B------:R-:W-:Y:S01]  /*c620*/  LOP3.LUT R0, R21, 0x10000, RZ, 0xfc, !PT ;  /* 0x0001000015007812 */ /* 0x000fe200078efcff */
[----:B------:R-:W-:-:S03]  /*c630*/  IMAD R198, R15, 0x1000, R219 ;  /* 0x000010000fc67824 */ /* 0x000fc600078e02db */
[----:B------:R-:W0:Y:S01]  /*c640*/  S2R R21, SR_TID.X ;  /* 0x0000000000157919 */ /* 0x000e220000002100 */
[----:B------:R-:W-:Y:S02]  /*c650*/  IMAD.MOV.U32 R199, RZ, RZ, 0x40000040 ;  /* 0x40000040ffc77424 */ /* 0x000fe400078e00ff */
[----:B------:R-:W-:Y:S01]  /*c660*/  IMAD.MOV.U32 R202, RZ, RZ, R0 ;  /* 0x000000ffffca7224 */ /* 0x000fe200078e0000 */
[----:B------:R-:W-:Y:S01]  /*c670*/  R2UR UR6, R198 ;  /* 0x00000000c60672ca */ /* 0x000fe200000e0000 */
[----:B------:R-:W-:Y:S01]  /*c680*/  IMAD.MOV.U32 R203, RZ, RZ, 0x40000040 ;  /* 0x40000040ffcb7424 */ /* 0x000fe200078e00ff */
[----:B------:R-:W-:Y:S01]  /*c690*/  R2UR UR7, R199 ;  /* 0x00000000c70772ca */ /* 0x000fe200000e0000 */
[----:B------:R-:W-:Y:S01]  /*c6a0*/  IMAD.MOV.U32 R197, RZ, RZ, 0x40000040 ;  /* 0x40000040ffc57424 */ /* 0x000fe200078e00ff */
[----:B------:R-:W-:Y:S01]  /*c6b0*/  R2UR UR4, R202 ;  /* 0x00000000ca0472ca */ /* 0x000fe200000e0000 */
[----:B------:R-:W-:Y:S01]  /*c6c0*/  IMAD.MOV.U32 R201, RZ, RZ, 0x40000040 ;  /* 0x40000040ffc97424 */ /* 0x000fe200078e00ff */
[----:B------:R-:W-:Y:S01]  /*c6d0*/  R2UR UR5, R203 ;  /* 0x00000000cb0572ca */ /* 0x000fe200000e0000 */
[----:B------:R-:W-:-:S02]  /*c6e0*/  VIADD R199, R198, 0x800 ;  /* 0x00000800c6c77836 */ /* 0x000fc40000000000 */
[----:B------:R-:W-:Y:S02]  /*c6f0*/  VIADD R202, R0, 0x800 ;  /* 0x0000080000ca7836 */ /* 0x000fe40000000000 */
[----:B------:R-:W-:-:S08]  /*c700*/  IMAD.MOV.U32 R203, RZ, RZ, 0xa00 ;  /* 0x00000a00ffcb7424 */ /* 0x000fd000078e00ff */
[----:B------:R-:W-:Y:S01]  /*c710*/  HGMMA.64x64x16.F32 R152, gdesc[UR4], R152, gsb0 ;  /* 0x00e00000049879f0 */ /* 0x000fe20008000898 */
[----:B------:R-:W-:Y:S01]  /*c720*/  R2UR UR5, R197 ;  /* 0x00000000c50572ca */ /* 0x000fe200000e0000 */
[----:B------:R-:W-:Y:S01]  /*c730*/  IMAD.MOV.U32 R197, RZ, RZ, 0x40000040 ;  /* 0x40000040ffc57424 */ /* 0x000fe200078e00ff */
[----:B------:R-:W-:Y:S02]  /*c740*/  R2UR UR4, R196 ;  /* 0x00000000c40472ca */ /* 0x000fe400000e0000 */
[----:B------:R-:W-:Y:S02]  /*c750*/  IADD3 R196, R198, 0x2, RZ ;  /* 0x00000002c6c47810 */ /* 0x000fe40007ffe0ff */
[----:B------:R-:W-:Y:S01]  /*c760*/  R2UR UR7, R197 ;  /* 0x00000000c50772ca */ /* 0x000fe200000e0000 */
[----:B------:R-:W-:Y:S01]  /*c770*/  IMAD.MOV.U32 R197, RZ, RZ, 0x40000040 ;  /* 0x40000040ffc57424 */ /* 0x000fe200078e00ff */
[----:B------:R-:W-:Y:S01]  /*c780*/  R2UR UR6, R196 ;  /* 0x00000000c40672ca */ /* 0x000fe200000e0000 */
[----:B------:R-:W-:Y:S01]  /*c790*/  VIADD R196, R198, 0x4 ;  /* 0x00000004c6c47836 */ /* 0x000fe20000000000 */
[----:B0-----:R-:W-:-:S06]  /*c7a0*/  SHF.R.U32.HI R21, RZ, 0x7, R21 ;  /* 0x00000007ff157819 */ /* 0x001fcc0000011615 */
[----:B------:R-:W0:Y:S02]  /*c7b0*/  SHFL.IDX PT, R21, R21, RZ, 0x1f ;  /* 0x00001fff15157589 */ /* 0x000e2400000e0000 */
[----:B0-----:R-:W-:-:S04]  /*c7c0*/  ISETP.GT.AND P2, PT, R21, 0x7f, PT ;  /* 0x0000007f1500780c */ /* 0x001fc80003f44270 */
[----:B------:R-:W-:Y:S02]  /*c7d0*/  SEL R21, RZ, 0x2, !P2 ;  /* 0x00000002ff157807 */ /* 0x000fe40005000000 */
[----:B------:R-:W-:-:S04]  /*c7e0*/  SEL R203, R203, 0x980, P2 ;  /* 0x00000980cbcb7807 */ /* 0x000fc80001000000 */
[----:B------:R-:W-:Y:S01]  /*c7f0*/  LOP3.LUT R203, R203, 0xa00, RZ, 0xc0, !PT ;  /* 0x00000a00cbcb7812 */ /* 0x000fe200078ec0ff */
[----:B------:R-:W-:Y:S02]  /*c800*/  WARPGROUP.DEPBAR.LE gsb0, 0x0 ;  /* 0x00008000000079c5 */ /* 0x000fe40000010000 */
[----:B------:R-:W-:-:S06]  /*c810*/  WARPGROUP.ARRIVE ;  /* 0x00000000000079c5 */ /* 0x000fcc0000000000 */
        /* <DEDUP_REMOVED lines=14> */
[----:B------:R-:W-:-:S03]  /*c900*/  IMAD.MOV.U32 R197, RZ, RZ, 0x40000040 ;  /* 0x40000040ffc57424 */ /* 0x000fc600078e00ff */
        /* <DEDUP_REMOVED lines=22> */
[----:B------:R-:W-:Y:S02]  /*ca70*/  R2UR UR4, R196 ;  /* 0x00000000c40472ca */ /* 0x000fe400000e0000 */
[----:B------:R-:W-:Y:S01]  /*ca80*/  R2UR UR5, R197 ;  /* 0x00000000c50572ca */ /* 0x000fe200000e0000 */
[----:B------:R-:W-:Y:S01]  /*ca90*/  IMAD.MOV.U32 R197, RZ, RZ, 0x40000040 ;  /* 0x40000040ffc57424 */ /* 0x000fe200078e00ff */
[----:B------:R-:W-:Y:S01]  /*caa0*/  IADD3 R196, R198, 0x204, RZ ;  /* 0x00000204c6c47810 */ /* 0x000fe20007ffe0ff */
[----:B------:R-:W-:Y:S02]  /*cab0*/  WARPGROUP.DEPBAR.LE gsb0, 0x0 ;  /* 0x00008000000079c5 */ /* 0x000fe40000010000 */
[----:B------:R-:W-:-:S08]  /*cac0*/  WARPGROUP.ARRIVE ;  /* 0x00000000000079c5 */ /* 0x000fd00000000000 */
        /* <DEDUP_REMOVED lines=40> */
[----:B------:R-:W-:Y:S02]  /*cd50*/  R2UR UR5, R197 ;  /* 0x00000000c50572ca */ /* 0x000fe400000e0000 */
[----:B------:R-:W-:Y:S01]  /*cd60*/  MOV R197, 0x40000040 ;  /* 0x4000004000c57802 */ /* 0x000fe20000000f00 */
        /* <DEDUP_REMOVED lines=55> */
[----:B------:R-:W-:-:S02]  /*d0e0*/  WARPGROUP.DEPBAR.LE gsb0, 0x0 ;  /* 0x00008000000079c5 */ /* 0x000fc40000010000 */
[----:B------:R-:W-:-:S09]  /*d0f0*/  WARPGROUP.ARRIVE ;  /* 0x00000000000079c5 */ /* 0x000fd20000000000 */
[----:B------:R-:W-:Y:S01]  /*d100*/  HGMMA.64x64x16.F32 R152, gdesc[UR4], R152, gsb0 ;  /* 0x00e00000049879f0 */ /* 0x000fe20008000898 */
[----:B------:R-:W-:Y:S01]  /*d110*/  R2UR UR6, R196 ;  /* 0x00000000c40672ca */ /* 0x000fe200000e0000 */
[----:B------:R-:W-:Y:S01]  /*d120*/  VIADD R196, R0, 0x606 ;  /* 0x0000060600c47836 */ /* 0x000fe20000000000 */
[----:B------:R-:W-:Y:S01]  /*d130*/  R2UR UR7, R197 ;  /* 0x00000000c50772ca */ /* 0x000fe200000e0000 */
[----:B------:R-:W-:-:S03]  /*d140*/  IMAD.MOV.U32 R197, RZ, RZ, 0x40000040 ;  /* 0x40000040ffc57424 */ /* 0x000fc600078e00ff */
        /* <DEDUP_REMOVED lines=10> */
[----:B------:R-:W-:-:S03]  /*d1f0*/  IMAD.MOV.U32 R197, RZ, RZ, 0x40000040 ;  /* 0x40000040ffc57424 */ /* 0x000fc600078e00ff */
[----:B------:R-:W-:Y:S01]  /*d200*/  R2UR UR4, R196 ;  /* 0x00000000c40472ca */ /* 0x000fe200000e0000 */
[----:B------:R-:W-:Y:S01]  /*d210*/  IMAD.MOV.U32 R196, RZ, RZ, 0x4 ;  /* 0x00000004ffc47424 */ /* 0x000fe200078e00ff */
[----:B------:R-:W-:-:S04]  /*d220*/  R2UR UR5, R197 ;  /* 0x00000000c50572ca */ /* 0x000fc800000e0000 */
[C---:B------:R-:W-:Y:S02]  /*d230*/  SEL R197, R196.reuse, 0x2, P2 ;  /* 0x00000002c4c57807 */ /* 0x040fe40001000000 */
[----:B------:R-:W-:-:S03]  /*d240*/  SEL R196, R196, 0x6, !P2 ;  /* 0x00000006c4c47807 */ /* 0x000fc60005000000 */
[----:B------:R-:W-:Y:S01]  /*d250*/  IMAD.IADD R200, R199, 0x1, R197 ;  /* 0x00000001c7c87824 */ /* 0x000fe200078e02c5 */
[----:B------:R-:W-:Y:S02]  /*d260*/  WARPGROUP.DEPBAR.LE gsb0, 0x0 ;  /* 0x00008000000079c5 */ /* 0x000fe40000010000 */
[----:B------:R-:W-:-:S06]  /*d270*/  WARPGROUP.ARRIVE ;  /* 0x00000000000079c5 */ /* 0x000fcc0000000000 */
[----:B------:R-:W-:Y:S01]  /*d280*/  HGMMA.64x64x16.F32 R152, gdesc[UR4], R152, gsb0 ;  /* 0x00e00000049879f0 */ /* 0x000fe20008000898 */
[----:B------:R-:W-:Y:S01]  /*d290*/  R2UR UR6, R200 ;  /* 0x00000000c80672ca */ /* 0x000fe200000e0000 */
[----:B------:R-:W-:Y:S01]  /*d2a0*/  IMAD.IADD R200, R202, 0x1, R197 ;  /* 0x00000001cac87824 */ /* 0x000fe200078e02c5 */
[----:B------:R-:W-:Y:S01]  /*d2b0*/  R2UR UR7, R201 ;  /* 0x00000000c90772ca */ /* 0x000fe200000e0000 */
[----:B------:R-:W-:-:S03]  /*d2c0*/  IMAD.MOV.U32 R201, RZ, RZ, 0x40000040 ;  /* 0x40000040ffc97424 */ /* 0x000fc600078e00ff */
        /* <DEDUP_REMOVED lines=13> */
[----:B------:R-:W-:Y:S02]  /*d3a0*/  IMAD.MOV.U32 R201, RZ, RZ, 0x40000040 ;  /* 0x40000040ffc97424 */ /* 0x000fe400078e00ff */
[----:B------:R-:W-:Y:S01]  /*d3b0*/  VIADD R199, R0, 0xa00 ;  /* 0x00000a0000c77836 */ /* 0x000fe20000000000 */
[----:B------:R-:W-:Y:S02]  /*d3c0*/  R2UR UR6, R200 ;  /* 0x00000000c80672ca */ /* 0x000fe400000e0000 */
[----:B------:R-:W-:Y:S01]  /*d3d0*/  R2UR UR7, R201 ;  /* 0x00000000c90772ca */ /* 0x000fe200000e0000 */
[----:B------:R-:W-:Y:S01]  /*d3e0*/  IMAD.MOV.U32 R201, RZ, RZ, 0x40000040 ;  /* 0x40000040ffc97424 */ /* 0x000fe200078e00ff */
[----:B------:R-:W-:-:S02]  /*d3f0*/  IADD3 R200, R202, R203, R0 ;  /* 0x000000cbcac87210 */ /* 0x000fc40007ffe000 */
        /* <DEDUP_REMOVED lines=10> */
[----:B------:R-:W-:Y:S01]  /*d4a0*/  VIADD R202, R198, 0xa00 ;  /* 0x00000a00c6ca7836 */ /* 0x000fe20000000000 */
[----:B------:R-:W-:Y:S01]  /*d4b0*/  R2UR UR7, R203 ;  /* 0x00000000cb0772ca */ /* 0x000fe200000e0000 */
        /* <DEDUP_REMOVED lines=19> */
[----:B------:R-:W-:Y:S02]  /*d5f0*/  R2UR UR5, R201 ;  /* 0x00000000c90572ca */ /* 0x000fe400000e0000 */
[----:B------:R-:W-:Y:S02]  /*d600*/  MOV R201, 0x40000040 ;  /* 0x4000004000c97802 */ /* 0x000fe40000000f00 */
[----:B------:R-:W-:Y:S01]  /*d610*/  R2UR UR6, R200 ;  /* 0x00000000c80672ca */ /* 0x000fe200000e0000 */
[----:B------:R-:W-:Y:S01]  /*d620*/  IMAD.IADD R200, R199, 0x1, R196 ;  /* 0x00000001c7c87824 */ /* 0x000fe200078e02c4 */
[----:B------:R-:W-:Y:S01]  /*d630*/  R2UR UR7, R201 ;  /* 0x00000000c90772ca */ /* 0x000fe200000e0000 */
[----:B------:R-:W-:-:S02]  /*d640*/  IMAD.MOV.U32 R201, RZ, RZ, 0x40000040 ;  /* 0x40000040ffc97424 */ /* 0x000fc400078e00ff */
[----:B------:R-:W-:Y:S01]  /*d650*/  VIADD R199, R0, 0xc00 ;  /* 0x00000c0000c77836 */ /* 0x000fe20000000000 */
[----:B------:R-:W-:Y:S02]  /*d660*/  WARPGROUP.DEPBAR.LE gsb0, 0x0 ;  /* 0x00008000000079c5 */ /* 0x000fe40000010000 */
[----:B------:R-:W-:-:S07]  /*d670*/  WARPGROUP.ARRIVE ;  /* 0x00000000000079c5 */ /* 0x000fce0000000000 */
[----:B------:R-:W-:Y:S01]  /*d680*/  HGMMA.64x64x16.F32 R152, gdesc[UR4], R152, gsb0 ;  /* 0x00e00000049879f0 */ /* 0x000fe20008000898 */
[----:B------:R-:W-:Y:S01]  /*d690*/  R2UR UR4, R200 ;  /* 0x00000000c80472ca */ /* 0x000fe200000e0000 */
[----:B------:R-:W-:Y:S01]  /*d6a0*/  IMAD.IADD R200, R196, 0x1, R202 ;  /* 0x00000001c4c87824 */ /* 0x000fe200078e02ca */
[----:B------:R-:W-:Y:S01]  /*d6b0*/  R2UR UR5, R201 ;  /* 0x00000000c90572ca */ /* 0x000fe200000e0000 */
[----:B------:R-:W-:Y:S02]  /*d6c0*/  IMAD.MOV.U32 R201, RZ, RZ, 0x40000040 ;  /* 0x40000040ffc97424 */ /* 0x000fe400078e00ff */
[----:B------:R-:W-:Y:S01]  /*d6d0*/  IMAD.MOV.U32 R202, RZ, RZ, 0x30 ;  /* 0x00000030ffca7424 */ /* 0x000fe200078e00ff */
[----:B------:R-:W-:Y:S02]  /*d6e0*/  R2UR UR6, R200 ;  /* 0x00000000c80672ca */ /* 0x000fe400000e0000 */
[----:B------:R-:W-:Y:S01]  /*d6f0*/  R2UR UR7, R201 ;  /* 0x00000000c90772ca */ /* 0x000fe200000e0000 */
[----:B------:R-:W-:Y:S01]  /*d700*/  IMAD.MOV.U32 R201, RZ, RZ, 0x40000040 ;  /* 0x40000040ffc97424 */ /* 0x000fe200078e00ff */
[----:B------:R-:W-:-:S04]  /*d710*/  SEL R202, R202, 0x2e, P2 ;  /* 0x0000002ecaca7807 */ /* 0x000fc80001000000 */
        /* <DEDUP_REMOVED lines=34> */
[----:B------:R-:W-:Y:S02]  /*d940*/  IADD3 R200, R197, R202, RZ ;  /* 0x000000cac5c87210 */ /* 0x000fe40007ffe0ff */
[----:B------:R-:W-:Y:S01]  /*d950*/  R2UR UR7, R201 ;  /* 0x00000000c90772ca */ /* 0x000fe200000e0000 */
[----:B------:R-:W-:Y:S01]  /*d960*/  IMAD.MOV.U32 R201, RZ, RZ, 0x40000040 ;  /* 0x40000040ffc97424 */ /* 0x000fe200078e00ff */
[----:B------:R-:W-:Y:S01]  /*d970*/  R2UR UR6, R200 ;  /* 0x00000000c80672ca */ /* 0x000fe200000e0000 */
[----:B------:R-:W-:-:S02]  /*d980*/  IMAD.IADD R200, R199, 0x1, R196 ;  /* 0x00000001c7c87824 */ /* 0x000fc400078e02c4 */
        /* <DEDUP_REMOVED lines=27> */
[----:B------:R-:W-:Y:S02]  /*db40*/  WARPGROUP.DEPBAR.LE gsb0, 0x0 ;  /* 0x00008000000079c5 */ /* 0x000fe40000010000 */
[----:B------:R-:W-:-:S10]  /*db50*/  WARPGROUP.ARRIVE ;  /* 0x00000000000079c5 */ /* 0x000fd40000000000 */
[----:B------:R-:W-:Y:S01]  /*db60*/  HGMMA.64x64x16.F32 R152, gdesc[UR4], R152, gsb0 ;  /* 0x00e00000049879f0 */ /* 0x000fe20008000898 */
[----:B------:R-:W-:Y:S01]  /*db70*/  R2UR UR6, R200 ;  /* 0x00000000c80672ca */ /* 0x000fe200000e0000 */
[----:B------:R-:W-:Y:S01]  /*db80*/  IMAD.IADD R200, R202, 0x1, R21 ;  /* 0x00000001cac87824 */ /* 0x000fe200078e0215 */
[----:B------:R-:W-:Y:S01]  /*db90*/  R2UR UR7, R201 ;  /* 0x00000000c90772ca */ /* 0x000fe200000e0000 */
[----:B------:R-:W-:Y:S02]  /*dba0*/  IMAD.MOV.U32 R201, RZ, RZ, 0x40000040 ;  /* 0x40000040ffc97424 */ /* 0x000fe400078e00ff */
[----:B------:R-:W-:Y:S01]  /*dbb0*/  IMAD.MOV.U32 R21, RZ, RZ, 0x1000 ;  /* 0x00001000ff157424 */ /* 0x000fe200078e00ff */
[----:B------:R-:W-:Y:S01]  /*dbc0*/  R2UR UR4, R200 ;  /* 0x00000000c80472ca */ /* 0x000fe200000e0000 */
[----:B------:R-:W-:Y:S01]  /*dbd0*/  IMAD.IADD R200, R202, 0x1, R197 ;  /* 0x00000001cac87824 */ /* 0x000fe200078e02c5 */
[----:B------:R-:W-:Y:S02]  /*dbe0*/  R2UR UR5, R201 ;  /* 0x00000000c90572ca */ /* 0x000fe400000e0000 */
[----:B------:R-:W-:-:S02]  /*dbf0*/  MOV R201, 0x40000040 ;  /* 0x4000004000c97802 */ /* 0x000fc40000000f00 */
[----:B------:R-:W-:-:S04]  /*dc00*/  SEL R21, R21, 0xf80, P2 ;  /* 0x00000f8015157807 */ /* 0x000fc80001000000 */
[----:B------:R-:W-:Y:S01]  /*dc10*/  LOP3.LUT R21, R21, 0x1e00, RZ, 0xc0, !PT ;  /* 0x00001e0015157812 */ /* 0x000fe200078ec0ff */
[----:B------:R-:W-:Y:S02]  /*dc20*/  WARPGROUP.DEPBAR.LE gsb0, 0x0 ;  /* 0x00008000000079c5 */ /* 0x000fe40000010000 */
[----:B------:R-:W-:-:S06]  /*dc30*/  WARPGROUP.ARRIVE ;  /* 0x00000000000079c5 */ /* 0x000fcc0000000000 */
[----:B------:R-:W-:Y:S01]  /*dc40*/  HGMMA.64x64x16.F32 R152, gdesc[UR4], R152, gsb0 ;  /* 0x00e00000049879f0 */ /* 0x000fe20008000898 */
[----:B------:R-:W-:Y:S01]  /*dc50*/  R2UR UR4, R200 ;  /* 0x00000000c80472ca */ /* 0x000fe200000e0000 */
[--C-:B------:R-:W-:Y:S01]  /*dc60*/  IMAD.IADD R200, R197, 0x1, R199.reuse ;  /* 0x00000001c5c87824 */ /* 0x100fe200078e02c7 */
[----:B------:R-:W-:Y:S01]  /*dc70*/  R2UR UR5, R201 ;  /* 0x00000000c90572ca */ /* 0x000fe200000e0000 */
[----:B------:R-:W-:Y:S02]  /*dc80*/  IMAD.MOV.U32 R201, RZ, RZ, 0x40000040 ;  /* 0x40000040ffc97424 */ /* 0x000fe400078e00ff */
[----:B------:R-:W-:Y:S01]  /*dc90*/  IMAD.MOV.U32 R197, RZ, RZ, 0x40000040 ;  /* 0x40000040ffc57424 */ /* 0x000fe200078e00ff */
[----:B------:R-:W-:Y:S01]  /*dca0*/  R2UR UR6, R200 ;  /* 0x00000000c80672ca */ /* 0x000fe200000e0000 */
[----:B------:R-:W-:Y:S01]  /*dcb0*/  IMAD.IADD R200, R202, 0x1, R196 ;  /* 0x00000001cac87824 */ /* 0x000fe200078e02c4 */
[----:B------:R-:W-:Y:S01]  /*dcc0*/  R2UR UR7, R201 ;  /* 0x00000000c90772ca */ /* 0x000fe200000e0000 */
[----:B------:R-:W-:-:S02]  /*dcd0*/  IMAD.IADD R196, R196, 0x1, R199 ;  /* 0x00000001c4c47824 */ /* 0x000fc400078e02c7 */
        /* <DEDUP_REMOVED lines=9> */
[----:B------:R-:W-:Y:S02]  /*dd70*/  R2UR UR5, R201 ;  /* 0x00000000c90572ca */ /* 0x000fe400000e0000 */
[----:B------:R-:W-:Y:S02]  /*dd80*/  R2UR UR6, R196 ;  /* 0x00000000c40672ca */ /* 0x000fe400000e0000 */
[----:B------:R-:W-:Y:S01]  /*dd90*/  R2UR UR7, R197 ;  /* 0x00000000c50772ca */ /* 0x000fe200000e0000 */
[----:B------:R-:W-:Y:S01]  /*dda0*/  IMAD.MOV.U32 R197, RZ, RZ, 0x40000040 ;  /* 0x40000040ffc57424 */ /* 0x000fe200078e00ff */
[----:B------:R-:W-:Y:S01]  /*ddb0*/  IADD3 R196, R199, R21, R0 ;  /* 0x00000015c7c47210 */ /* 0x000fe20007ffe000 */
[----:B------:R-:W-:Y:S01]  /*ddc0*/  IMAD.MOV.U32 R199, RZ, RZ, 0x40000040 ;  /* 0x40000040ffc77424 */ /* 0x000fe200078e00ff */
[----:B------:R-:W-:-:S02]  /*ddd0*/  WARPGROUP.DEPBAR.LE gsb0, 0x0 ;  /* 0x00008000000079c5 */ /* 0x000fc40000010000 */
        /* <DEDUP_REMOVED lines=12> */
.L_x_1340:
        /* <DEDUP_REMOVED lines=24> */
[----:B------:R-:W-:-:S06]  /*e020*/  FMUL.FTZ R162, R162, UR37 ;  /* 0x00000025a2a27c20 */ /* 0x000fcc0008410000 */
        /* <DEDUP_REMOVED lines=26> */
[----:B------:R-:W-:Y:S01]  /*e1d0*/  MUFU.TANH R154, R154 ;  /* 0x0000009a009a7308 */ /* 0x000fe20000002400 */
[----:B--2---:R-:W-:-:S07]  /*e1e0*/  FMNMX.FTZ R21, R180, R21, !PT ;  /* 0x00000015b4157209 */ /* 0x004fce0007810000 */
[----:B------:R-:W-:Y:S01]  /*e1f0*/  MUFU.TANH R155, R155 ;  /* 0x0000009b009b7308 */ /* 0x000fe20000002400 */
[----:B0-----:R-:W-:-:S05]  /*e200*/  FMNMX.FTZ R21, R181, R21, !PT ;  /* 0x00000015b5157209 */ /* 0x001fca0007810000 */
[----:B------:R-:W0:Y:S02]  /*e210*/  SHFL.BFLY PT, R168, R21, 0x2, 0x1f ;  /* 0x0c401f0015a87f89 */ /* 0x000e2400000e0000 */
[----:B------:R-:W-:Y:S08]  /*e220*/  MUFU.TANH R158, R158 ;  /* 0x0000009e009e7308 */ /* 0x000ff00000002400 */
[----:B------:R-:W-:Y:S08]  /*e230*/  MUFU.TANH R159, R159 ;  /* 0x0000009f009f7308 */ /* 0x000ff00000002400 */
[----:B------:R-:W-:Y:S01]  /*e240*/  MUFU.TANH R162, R162 ;  /* 0x000000a200a27308 */ /* 0x000fe20000002400 */
[----:B0-----:R-:W-:-:S05]  /*e250*/  FMNMX.FTZ R21, R21, R168, !PT ;  /* 0x000000a815157209 */ /* 0x001fca0007810000 */
[----:B------:R-:W0:Y:S02]  /*e260*/  SHFL.BFLY PT, R168, R21, 0x1, 0x1f ;  /* 0x0c201f0015a87f89 */ /* 0x000e2400000e0000 */
[----:B0-----:R-:W-:Y:S01]  /*e270*/  FMNMX.FTZ R21, R21, R168, !PT ;  /* 0x000000a815157209 */ /* 0x001fe20007810000 */
[----:B------:R-:W-:-:S04]  /*e280*/  IMAD.U32 R168, RZ, RZ, UR36 ;  /* 0x00000024ffa87e24 */ /* 0x000fc8000f8e00ff */
[C---:B------:R-:W-:Y:S01]  /*e290*/  FADD.FTZ R20, -R21.reuse, R20 ;  /* 0x0000001415147221 */ /* 0x040fe20000010100 */
[----:B------:R-:W-:-:S03]  /*e2a0*/  FMUL.FTZ R197, R21, R168 ;  /* 0x000000a815c57220 */ /* 0x000fc60000410000 */
[-C--:B------:R-:W-:Y:S01]  /*e2b0*/  FMUL.FTZ R20, R20, R168.reuse ;  /* 0x000000a814147220 */ /* 0x080fe20000410000 */
        /* <DEDUP_REMOVED lines=16> */
[-CC-:B------:R-:W-:Y:S01]  /*e3c0*/  FFMA.FTZ R180, R180, R168.reuse, -R197.reuse ;  /* 0x000000a8b4b47223 */ /* 0x180fe200000108c5 */
[----:B------:R-:W-:-:S04]  /*e3d0*/  FFMA.FTZ R181, R181, R168, -R197 ;  /* 0x000000a8b5b57223 */ /* 0x000fc800000108c5 */
[----:B------:R2:W3:Y:S01]  /*e3e0*/  MUFU.EX2 R169, R153 ;  /* 0x0000009900a97308 */ /* 0x0004e20000000800 */
[-C--:B0-----:R-:W-:Y:S01]  /*e3f0*/  FMUL.FTZ R24, R24, R20.reuse ;  /* 0x0000001418187220 */ /* 0x081fe20000410000 */
[-C--:B------:R-:W-:Y:S01]  /*e400*/  FMUL.FTZ R25, R25, R20.reuse ;  /* 0x0000001419197220 */ /* 0x080fe20000410000 */
[-C--:B------:R-:W-:Y:S01]  /*e410*/  FMUL.FTZ R28, R28, R20.reuse ;  /* 0x000000141c1c7220 */ /* 0x080fe20000410000 */
[-C--:B------:R-:W-:Y:S01]  /*e420*/  FMUL.FTZ R29, R29, R20.reuse ;  /* 0x000000141d1d7220 */ /* 0x080fe20000410000 */
[-C--:B------:R-:W-:Y:S01]  /*e430*/  FMUL.FTZ R32, R32, R20.reuse ;  /* 0x0000001420207220 */ /* 0x080fe20000410000 */
[-C--:B------:R-:W-:Y:S01]  /*e440*/  FMUL.FTZ R33, R33, R20.reuse ;  /* 0x0000001421217220 */ /* 0x080fe20000410000 */
[----:B------:R-:W-:Y:S01]  /*e450*/  FMUL.FTZ R36, R36, R20 ;  /* 0x0000001424247220 */ /* 0x000fe20000410000 */
[----:B------:R-:W0:Y:S01]  /*e460*/  MUFU.EX2 R156, R156 ;  /* 0x0000009c009c7308 */ /* 0x000e220000000800 */
[----:B-1----:R-:W-:Y:S01]  /*e470*/  FFMA.FTZ R3, R20, R3, R152 ;  /* 0x0000000314037223 */ /* 0x002fe20000010098 */
[----:B--2---:R-:W-:Y:S01]  /*e480*/  FMUL.FTZ R153, R163, UR37 ;  /* 0x00000025a3997c20 */ /* 0x004fe20008410000 */
[----:B------:R-:W-:Y:S01]  /*e490*/  FMUL.FTZ R163, R166, UR37 ;  /* 0x00000025a6a37c20 */ /* 0x000fe20008410000 */
[----:B------:R-:W-:Y:S01]  /*e4a0*/  FMUL.FTZ R166, R167, UR37 ;  /* 0x00000025a7a67c20 */ /* 0x000fe20008410000 */
[----:B------:R-:W-:Y:S01]  /*e4b0*/  FMUL.FTZ R167, R170, UR37 ;  /* 0x00000025aaa77c20 */ /* 0x000fe20008410000 */
[----:B------:R-:W-:Y:S01]  /*e4c0*/  FMUL.FTZ R170, R171, UR37 ;  /* 0x00000025abaa7c20 */ /* 0x000fe20008410000 */
[----:B------:R-:W-:Y:S01]  /*e4d0*/  FMUL.FTZ R171, R174, UR37 ;  /* 0x00000025aeab7c20 */ /* 0x000fe20008410000 */
[----:B------:R-:W1:Y:S01]  /*e4e0*/  MUFU.TANH R153, R153 ;  /* 0x0000009900997308 */ /* 0x000e620000002400 */
[C---:B---3--:R-:W-:Y:S01]  /*e4f0*/  FADD.FTZ R3, R169.reuse, R3 ;  /* 0x00000003a9037221 */ /* 0x048fe20000010000 */
[----:B------:R-:W-:Y:S01]  /*e500*/  F2FP.F16.F32.PACK_AB R152, R169, R152 ;  /* 0x00000098a998723e */ /* 0x000fe200000000ff */
[----:B------:R-:W-:-:S02]  /*e510*/  IMAD.MOV R169, RZ, RZ, -R222 ;  /* 0x000000ffffa97224 */ /* 0x000fc400078e0ade */
[----:B------:R-:W-:Y:S01]  /*e520*/  FMUL.FTZ R174, R175, UR37 ;  /* 0x00000025afae7c20 */ /* 0x000fe20008410000 */
[----:B------:R-:W-:Y:S01]  /*e530*/  FMUL.FTZ R175, R178, UR37 ;  /* 0x00000025b2af7c20 */ /* 0x000fe20008410000 */
[----:B------:R-:W-:Y:S01]  /*e540*/  FMUL.FTZ R178, R179, UR37 ;  /* 0x00000025b3b27c20 */ /* 0x000fe20008410000 */
[----:B------:R-:W-:Y:S01]  /*e550*/  FMUL.FTZ R179, R182, UR37 ;  /* 0x00000025b6b37c20 */ /* 0x000fe20008410000 */
[----:B------:R-:W-:Y:S01]  /*e560*/  ISETP.NE.AND P2, PT, R221, R169, PT ;  /* 0x000000a9dd00720c */ /* 0x000fe20003f45270 */
[----:B------:R-:W-:Y:S01]  /*e570*/  VIADD R169, R12, 0x38840 ;  /* 0x000388400ca97836 */ /* 0x000fe20000000000 */
[----:B------:R-:W2:Y:S01]  /*e580*/  MUFU.TANH R163, R163 ;  /* 0x000000a300a37308 */ /* 0x000ea20000002400 */
[----:B------:R-:W-:Y:S01]  /*e590*/  FMUL.FTZ R182, R183, UR37 ;  /* 0x00000025b7b67c20 */ /* 0x000fe20008410000 */
[----:B0-----:R-:W-:Y:S01]  /*e5a0*/  FADD.FTZ R3, R156, R3 ;  /* 0x000000039c037221 */ /* 0x001fe20000010000 */
[-C--:B------:R-:W-:Y:S01]  /*e5b0*/  FMUL.FTZ R37, R37, R20.reuse ;  /* 0x0000001425257220 */ /* 0x080fe20000410000 */
[----:B------:R-:W-:Y:S01]  /*e5c0*/  PRMT R169, R189, 0x654, R169 ;  /* 0x00000654bda97816 */ /* 0x000fe200000000a9 */
[-C--:B------:R-:W-:Y:S01]  /*e5d0*/  FMUL.FTZ R40, R40, R20.reuse ;  /* 0x0000001428287220 */ /* 0x080fe20000410000 */
[-C--:B------:R-:W-:Y:S01]  /*e5e0*/  FMUL.FTZ R41, R41, R20.reuse ;  /* 0x0000001429297220 */ /* 0x080fe20000410000 */
[-C--:B------:R-:W-:Y:S01]  /*e5f0*/  FMUL.FTZ R44, R44, R20.reuse ;  /* 0x000000142c2c7220 */ /* 0x080fe20000410000 */
[----:B------:R0:W-:Y:S01]  /*e600*/  SYNCS.ARRIVE.TRANS64.RED.A1T0 RZ, [R169+URZ], RZ ;  /* 0x000000ffa9ff79a7 */ /* 0x0001e2000810043f */
[----:B------:R-:W3:Y:S01]  /*e610*/  MUFU.TANH R166, R166 ;  /* 0x000000a600a67308 */ /* 0x000ee20000002400 */
[----:B------:R-:W-:Y:S01]  /*e620*/  FMUL.FTZ R45, R45, R20 ;  /* 0x000000142d2d7220 */ /* 0x000fe20000410000 */
[----:B------:R-:W-:-:S02]  /*e630*/  @!P2 IMAD R14, R14, 0x40, R194 ;  /* 0x000000400e0ea824 */ /* 0x000fc400078e02c2 */
[-C--:B------:R-:W-:Y:S01]  /*e640*/  FMUL.FTZ R48, R48, R20.reuse ;  /* 0x0000001430307220 */ /* 0x080fe20000410000 */
[-C--:B------:R-:W-:Y:S01]  /*e650*/  FMUL.FTZ R49, R49, R20.reuse ;  /* 0x0000001431317220 */ /* 0x080fe20000410000 */
[-C--:B------:R-:W-:Y:S01]  /*e660*/  FMUL.FTZ R52, R52, R20.reuse ;  /* 0x0000001434347220 */ /* 0x080fe20000410000 */
[----:B------:R-:W-:Y:S01]  /*e670*/  @!P2 IMAD R14, R14, 0x4, R2 ;  /* 0x000000040e0ea824 */ /* 0x000fe200078e0202 */
[----:B0-----:R-:W-:Y:S01]  /*e680*/  FMNMX.FTZ R169, R154, R13, !PT ;  /* 0x0000000d9aa97209 */ /* 0x001fe20007810000 */
[----:B------:R-:W0:Y:S01]  /*e690*/  MUFU.TANH R167, R167 ;  /* 0x000000a700a77308 */ /* 0x000e220000002400 */
[-C--:B------:R-:W-:Y:S01]  /*e6a0*/  FMUL.FTZ R53, R53, R20.reuse ;  /* 0x0000001435357220 */ /* 0x080fe20000410000 */
[-C--:B------:R-:W-:Y:S01]  /*e6b0*/  FMUL.FTZ R56, R56, R20.reuse ;  /* 0x0000001438387220 */ /* 0x080fe20000410000 */
[----:B------:R-:W-:Y:S01]  /*e6c0*/  FMNMX.FTZ R169, R155, R169, !PT ;  /* 0x000000a99ba97209 */ /* 0x000fe20007810000 */
[----:B------:R-:W-:Y:S01]  /*e6d0*/  @!P2 STS [R14+0x38400], R20 ;  /* 0x038400140e00a388 */ /* 0x000fe20000000800 */
[-C--:B------:R-:W-:Y:S01]  /*e6e0*/  FMUL.FTZ R57, R57, R20.reuse ;  /* 0x0000001439397220 */ /* 0x080fe20000410000 */
[-C--:B------:R-:W-:Y:S01]  /*e6f0*/  FMUL.FTZ R60, R60, R20.reuse ;  /* 0x000000143c3c7220 */ /* 0x080fe20000410000 */
[----:B------:R-:W-:Y:S01]  /*e700*/  FMNMX.FTZ R169, R158, R169, !PT ;  /* 0x000000a99ea97209 */ /* 0x000fe20007810000 */
[----:B------:R-:W4:Y:S01]  /*e710*/  MUFU.TANH R170, R170 ;  /* 0x000000aa00aa7308 */ /* 0x000f220000002400 */
[-C--:B------:R-:W-:Y:S01]  /*e720*/  FMUL.FTZ R61, R61, R20.reuse ;  /* 0x000000143d3d7220 */ /* 0x080fe20000410000 */
[-C--:B------:R-:W-:Y:S01]  /*e730*/  FMUL.FTZ R64, R64, R20.reuse ;  /* 0x0000001440407220 */ /* 0x080fe20000410000 */
[----:B------:R-:W-:Y:S01]  /*e740*/  FMNMX.FTZ R169, R159, R169, !PT ;  /* 0x000000a99fa97209 */ /* 0x000fe20007810000 */
[-C--:B------:R-:W-:Y:S01]  /*e750*/  FMUL.FTZ R65, R65, R20.reuse ;  /* 0x0000001441417220 */ /* 0x080fe20000410000 */
[-C--:B------:R-:W-:Y:S01]  /*e760*/  FMUL.FTZ R68, R68, R20.reuse ;  /* 0x0000001444447220 */ /* 0x080fe20000410000 */
[-C--:B------:R-:W-:Y:S01]  /*e770*/  FMUL.FTZ R69, R69, R20.reuse ;  /* 0x0000001445457220 */ /* 0x080fe20000410000 */
[----:B------:R-:W-:Y:S01]  /*e780*/  FMNMX.FTZ R169, R162, R169, !PT ;  /* 0x000000a9a2a97209 */ /* 0x000fe20007810000 */
[----:B------:R-:W5:Y:S01]  /*e790*/  MUFU.TANH R171, R171 ;  /* 0x000000ab00ab7308 */ /* 0x000f620000002400 */
[-C--:B------:R-:W-:Y:S01]  /*e7a0*/  FMUL.FTZ R72, R72, R20.reuse ;  /* 0x0000001448487220 */ /* 0x080fe20000410000 */
[-C--:B------:R-:W-:Y:S01]  /*e7b0*/  FMUL.FTZ R73, R73, R20.reuse ;  /* 0x0000001449497220 */ /* 0x080fe20000410000 */
[----:B-1----:R-:W-:Y:S01]  /*e7c0*/  FMNMX.FTZ R169, R153, R169, !PT ;  /* 0x000000a999a97209 */ /* 0x002fe20007810000 */
[-C--:B------:R-:W-:Y:S01]  /*e7d0*/  FMUL.FTZ R76, R76, R20.reuse ;  /* 0x000000144c4c7220 */ /* 0x080fe20000410000 */
[-C--:B------:R-:W-:Y:S01]  /*e7e0*/  FMUL.FTZ R77, R77, R20.reuse ;  /* 0x000000144d4d7220 */ /* 0x080fe20000410000 */
[-C--:B------:R-:W-:Y:S01]  /*e7f0*/  FMUL.FTZ R80, R80, R20.reuse ;  /* 0x0000001450507220 */ /* 0x080fe20000410000 */
[----:B--2---:R-:W-:Y:S01]  /*e800*/  FMNMX.FTZ R169, R163, R169, !PT ;  /* 0x000000a9a3a97209 */ /* 0x004fe20007810000 */
[----:B------:R-:W1:Y:S01]  /*e810*/  MUFU.TANH R174, R174 ;  /* 0x000000ae00ae7308 */ /* 0x000e620000002400 */
[-C--:B------:R-:W-:Y:S01]  /*e820*/  FMUL.FTZ R81, R81, R20.reuse ;  /* 0x0000001451517220 */ /* 0x080fe20000410000 */
[-C--:B------:R-:W-:Y:S01]  /*e830*/  FMUL.FTZ R84, R84, R20.reuse ;  /* 0x0000001454547220 */ /* 0x080fe20000410000 */
[----:B---3--:R-:W-:Y:S01]  /*e840*/  FMNMX.FTZ R169, R166, R169, !PT ;  /* 0x000000a9a6a97209 */ /* 0x008fe20007810000 */
[-C--:B------:R-:W-:Y:S01]  /*e850*/  FMUL.FTZ R85, R85, R20.reuse ;  /* 0x0000001455557220 */ /* 0x080fe20000410000 */
[-C--:B------:R-:W-:Y:S01]  /*e860*/  FMUL.FTZ R88, R88, R20.reuse ;  /* 0x0000001458587220 */ /* 0x080fe20000410000 */
[-C--:B------:R-:W-:Y:S01]  /*e870*/  FMUL.FTZ R89, R89, R20.reuse ;  /* 0x0000001459597220 */ /* 0x080fe20000410000 */
[----:B0-----:R-:W-:Y:S01]  /*e880*/  FMNMX.FTZ R169, R167, R169, !PT ;  /* 0x000000a9a7a97209 */ /* 0x001fe20007810000 */
[----:B------:R-:W0:Y:S01]  /*e890*/  MUFU.TANH R175, R175 ;  /* 0x000000af00af7308 */ /* 0x000e220000002400 */
[-C--:B------:R-:W-:Y:S01]  /*e8a0*/  FMUL.FTZ R92, R92, R20.reuse ;  /* 0x000000145c5c7220 */ /* 0x080fe20000410000 */
[-C--:B------:R-:W-:Y:S01]  /*e8b0*/  FMUL.FTZ R93, R93, R20.reuse ;  /* 0x000000145d5d7220 */ /* 0x080fe20000410000 */
[----:B----4-:R-:W-:Y:S01]  /*e8c0*/  FMNMX.FTZ R169, R170, R169, !PT ;  /* 0x000000a9aaa97209 */ /* 0x010fe20007810000 */
[-C--:B------:R-:W-:Y:S01]  /*e8d0*/  FMUL.FTZ R96, R96, R20.reuse ;  /* 0x0000001460607220 */ /* 0x080fe20000410000 */
[-C--:B------:R-:W-:Y:S01]  /*e8e0*/  FMUL.FTZ R97, R97, R20.reuse ;  /* 0x0000001461617220 */ /* 0x080fe20000410000 */
[-C--:B------:R-:W-:Y:S01]  /*e8f0*/  FMUL.FTZ R100, R100, R20.reuse ;  /* 0x0000001464647220 */ /* 0x080fe20000410000 */
[----:B-----5:R-:W-:Y:S01]  /*e900*/  FMNMX.FTZ R169, R171, R169, !PT ;  /* 0x000000a9aba97209 */ /* 0x020fe20007810000 */
[----:B------:R-:W2:Y:S01]  /*e910*/  MUFU.TANH R178, R178 ;  /* 0x000000b200b27308 */ /* 0x000ea20000002400 */
[-C--:B------:R-:W-:Y:S01]  /*e920*/  FMUL.FTZ R101, R101, R20.reuse ;  /* 0x0000001465657220 */ /* 0x080fe20000410000 */
[-C--:B------:R-:W-:Y:S01]  /*e930*/  FMUL.FTZ R104, R104, R20.reuse ;  /* 0x0000001468687220 */ /* 0x080fe20000410000 */
[----:B-1----:R-:W-:Y:S01]  /*e940*/  FMNMX.FTZ R169, R174, R169, !PT ;  /* 0x000000a9aea97209 */ /* 0x002fe20007810000 */
[-C--:B------:R-:W-:Y:S01]  /*e950*/  FMUL.FTZ R105, R105, R20.reuse ;  /* 0x0000001469697220 */ /* 0x080fe20000410000 */
[-C--:B------:R-:W-:Y:S01]  /*e960*/  FMUL.FTZ R108, R108, R20.reuse ;  /* 0x000000146c6c7220 */ /* 0x080fe20000410000 */
[-C--:B------:R-:W-:Y:S01]  /*e970*/  FMUL.FTZ R109, R109, R20.reuse ;  /* 0x000000146d6d7220 */ /* 0x080fe20000410000 */
[-C--:B------:R-:W-:Y:S01]  /*e980*/  FMUL.FTZ R112, R112, R20.reuse ;  /* 0x0000001470707220 */ /* 0x080fe20000410000 */
[----:B------:R-:W1:Y:S01]  /*e990*/  MUFU.TANH R179, R179 ;  /* 0x000000b300b37308 */ /* 0x000e620000002400 */
[----:B0-----:R-:W-:Y:S01]  /*e9a0*/  FMNMX.FTZ R169, R175, R169, !PT ;  /* 0x000000a9afa97209 */ /* 0x001fe20007810000 */
[-C--:B------:R-:W-:Y:S01]  /*e9b0*/  FMUL.FTZ R113, R113, R20.reuse ;  /* 0x0000001471717220 */ /* 0x080fe20000410000 */
[-C--:B------:R-:W-:Y:S01]  /*e9c0*/  FMUL.FTZ R116, R116, R20.reuse ;  /* 0x0000001474747220 */ /* 0x080fe20000410000 */
[-C--:B------:R-:W-:Y:S01]  /*e9d0*/  FMUL.FTZ R117, R117, R20.reuse ;  /* 0x0000001475757220 */ /* 0x080fe20000410000 */
[-C--:B------:R-:W-:Y:S01]  /*e9e0*/  FMUL.FTZ R120, R120, R20.reuse ;  /* 0x0000001478787220 */ /* 0x080fe20000410000 */
[-C--:B------:R-:W-:Y:S01]  /*e9f0*/  FMUL.FTZ R121, R121, R20.reuse ;  /* 0x0000001479797220 */ /* 0x080fe20000410000 */
[-C--:B------:R-:W-:Y:S01]  /*ea00*/  FMUL.FTZ R124, R124, R20.reuse ;  /* 0x000000147c7c7220 */ /* 0x080fe20000410000 */
[----:B------:R-:W0:Y:S01]  /*ea10*/  MUFU.TANH R182, R182 ;  /* 0x000000b600b67308 */ /* 0x000e220000002400 */
[----:B--2---:R-:W-:Y:S01]  /*ea20*/  FMNMX.FTZ R169, R178, R169, !PT ;  /* 0x000000a9b2a97209 */ /* 0x004fe20007810000 */
[-C--:B------:R-:W-:Y:S01]  /*ea30*/  FMUL.FTZ R125, R125, R20.reuse ;  /* 0x000000147d7d7220 */ /* 0x080fe20000410000 */
[-C--:B------:R-:W-:Y:S01]  /*ea40*/  FMUL.FTZ R128, R128, R20.reuse ;  /* 0x0000001480807220 */ /* 0x080fe20000410000 */
[-C--:B------:R-:W-:Y:S01]  /*ea50*/  FMUL.FTZ R129, R129, R20.reuse ;  /* 0x0000001481817220 */ /* 0x080fe20000410000 */
[-C--:B------:R-:W-:Y:S01]  /*ea60*/  FMUL.FTZ R132, R132, R20.reuse ;  /* 0x0000001484847220 */ /* 0x080fe20000410000 */
[-C--:B------:R-:W-:Y:S01]  /*ea70*/  FMUL.FTZ R133, R133, R20.reuse ;  /* 0x0000001485857220 */ /* 0x080fe20000410000 */
[-C--:B------:R-:W-:Y:S01]  /*ea80*/  FMUL.FTZ R136, R136, R20.reuse ;  /* 0x0000001488887220 */ /* 0x080fe20000410000 */
[----:B------:R-:W2:Y:S01]  /*ea90*/  MUFU.EX2 R157, R157 ;  /* 0x0000009d009d7308 */ /* 0x000ea20000000800 */
[----:B-1----:R-:W-:Y:S01]  /*eaa0*/  FMNMX.FTZ R169, R179, R169, !PT ;  /* 0x000000a9b3a97209 */ /* 0x002fe20007810000 */
[-C--:B------:R-:W-:Y:S01]  /*eab0*/  FMUL.FTZ R137, R137, R20.reuse ;  /* 0x0000001489897220 */ /* 0x080fe20000410000 */
[-C--:B------:R-:W-:Y:S01]  /*eac0*/  FMUL.FTZ R140, R140, R20.reuse ;  /* 0x000000148c8c7220 */ /* 0x080fe20000410000 */
[-C--:B------:R-:W-:Y:S01]  /*ead0*/  FMUL.FTZ R141, R141, R20.reuse ;  /* 0x000000148d8d7220 */ /* 0x080fe20000410000 */
[-C--:B------:R-:W-:Y:S01]  /*eae0*/  FMUL.FTZ R144, R144, R20.reuse ;  /* 0x0000001490907220 */ /* 0x080fe20000410000 */
[-C--:B------:R-:W-:Y:S01]  /*eaf0*/  FMUL.FTZ R145, R145, R20.reuse ;  /* 0x0000001491917220 */ /* 0x080fe20000410000 */
[-C--:B------:R-:W-:Y:S01]  /*eb00*/  FMUL.FTZ R148, R148, R20.reuse ;  /* 0x0000001494947220 */ /* 0x080fe20000410000 */
[----:B------:R-:W1:Y:S01]  /*eb10*/  MUFU.EX2 R160, R160 ;  /* 0x000000a000a07308 */ /* 0x000e620000000800 */
[----:B0-----:R-:W-:Y:S01]  /*eb20*/  FMNMX.FTZ R169, R182, R169, !PT ;  /* 0x000000a9b6a97209 */ /* 0x001fe20007810000 */
[----:B------:R-:W-:-:S04]  /*eb30*/  FMUL.FTZ R149, R149, R20 ;  /* 0x0000001495957220 */ /* 0x000fc80000410000 */
[----:B------:R-:W0:Y:S02]  /*eb40*/  SHFL.BFLY PT, R183, R169, 0x2, 0x1f ;  /* 0x0c401f00a9b77f89 */ /* 0x000e2400000e0000 */
[----:B------:R-:W3:Y:S01]  /*eb50*/  MUFU.EX2 R161, R161 ;  /* 0x000000a100a17308 */ /* 0x000ee20000000800 */
[----:B--2---:R-:W-:-:S07]  /*eb60*/  FADD.FTZ R3, R157, R3 ;  /* 0x000000039d037221 */ /* 0x004fce0000010000 */
[----:B------:R-:W2:Y:S01]  /*eb70*/  MUFU.EX2 R164, R164 ;  /* 0x000000a400a47308 */ /* 0x000ea20000000800 */
[----:B-1----:R-:W-:-:S07]  /*eb80*/  FADD.FTZ R3, R160, R3 ;  /* 0x00000003a0037221 */ /* 0x002fce0000010000 */
[----:B------:R-:W1:Y:S01]  /*eb90*/  MUFU.EX2 R165, R165 ;  /* 0x000000a500a57308 */ /* 0x000e620000000800 */
[----:B---3--:R-:W-:Y:S01]  /*eba0*/  FADD.FTZ R3, R161, R3 ;  /* 0x00000003a1037221 */ /* 0x008fe20000010000 */
[----:B0-----:R-:W-:-:S06]  /*ebb0*/  FMNMX.FTZ R169, R169, R183, !PT ;  /* 0x000000b7a9a97209 */ /* 0x001fcc0007810000 */
[----:B------:R-:W0:Y:S01]  /*ebc0*/  MUFU.EX2 R196, R196 ;  /* 0x000000c400c47308 */ /* 0x000e220000000800 */
[----:B--2---:R-:W-:Y:S01]  /*ebd0*/  FADD.FTZ R3, R164, R3 ;  /* 0x00000003a4037221 */ /* 0x004fe20000010000 */
[----:B------:R-:W2:Y:S06]  /*ebe0*/  SHFL.BFLY PT, R183, R169, 0x1, 0x1f ;  /* 0x0c201f00a9b77f89 */ /* 0x000eac00000e0000 */
[----:B------:R-:W3:Y:S01]  /*ebf0*/  MUFU.EX2 R198, R198 ;  /* 0x000000c600c67308 */ /* 0x000ee20000000800 */
[----:B-1----:R-:W-:-:S07]  /*ec00*/  FADD.FTZ R3, R165, R3 ;  /* 0x00000003a5037221 */ /* 0x002fce0000010000 */
[----:B------:R-:W1:Y:S01]  /*ec10*/  MUFU.EX2 R172, R172 ;  /* 0x000000ac00ac7308 */ /* 0x000e620000000800 */
[----:B0-----:R-:W-:-:S07]  /*ec20*/  FADD.FTZ R3, R196, R3 ;  /* 0x00000003c4037221 */ /* 0x001fce0000010000 */
[----:B------:R-:W0:Y:S01]  /*ec30*/  MUFU.EX2 R173, R173 ;  /* 0x000000ad00ad7308 */ /* 0x000e220000000800 */
[----:B---3--:R-:W-:Y:S01]  /*ec40*/  FADD.FTZ R3, R198, R3 ;  /* 0x00000003c6037221 */ /* 0x008fe20000010000 */
[----:B--2---:R-:W-:-:S05]  /*ec50*/  FMNMX.FTZ R169, R169, R183, !PT ;  /* 0x000000b7a9a97209 */ /* 0x004fca0007810000 */
[----:B------:R-:W-:Y:S01]  /*ec60*/  FADD.FTZ R13, -R169, R13 ;  /* 0x0000000da90d7221 */ /* 0x000fe20000010100 */
[----:B------:R-:W2:Y:S01]  /*ec70*/  MUFU.EX2 R176, R176 ;  /* 0x000000b000b07308 */ /* 0x000ea20000000800 */
[----:B-1----:R-:W-:Y:S02]  /*ec80*/  FADD.FTZ R3, R172, R3 ;  /* 0x00000003ac037221 */ /* 0x002fe40000010000 */
[----:B------:R-:W-:-:S05]  /*ec90*/  FMUL.FTZ R13, R13, R168 ;  /* 0x000000a80d0d7220 */ /* 0x000fca0000410000 */
[----:B------:R-:W1:Y:S01]  /*eca0*/  MUFU.EX2 R177, R177 ;  /* 0x000000b100b17308 */ /* 0x000e620000000800 */
[----:B0-----:R-:W-:-:S07]  /*ecb0*/  FADD.FTZ R3, R173, R3 ;  /* 0x00000003ad037221 */ /* 0x001fce0000010000 */
[----:B------:R-:W0:Y:S01]  /*ecc0*/  MUFU.EX2 R13, R13 ;  /* 0x0000000d000d7308 */ /* 0x000e220000000800 */
[----:B--2---:R-:W-:-:S04]  /*ecd0*/  FADD.FTZ R3, R176, R3 ;  /* 0x00000003b0037221 */ /* 0x004fc80000010000 */
[----:B-1----:R-:W-:Y:S01]  /*ece0*/  FADD.FTZ R3, R177, R3 ;  /* 0x00000003b1037221 */ /* 0x002fe20000010000 */
        /* <DEDUP_REMOVED lines=55> */
[----:B-1----:R-:W-:Y:S01]  /*f060*/  F2FP.F16.F32.PACK_AB R154, R157, R156 ;  /* 0x0000009c9d9a723e */ /* 0x002fe200000000ff */
[----:B0-----:R-:W-:Y:S01]  /*f070*/  FFMA.FTZ R10, R13, R10, R14 ;  /* 0x0000000a0d0a7223 */ /* 0x001fe2000001000e */
[----:B------:R-:W-:Y:S01]  /*f080*/  F2FP.F16.F32.PACK_AB R156, R161, R160 ;  /* 0x000000a0a19c723e */ /* 0x000fe200000000ff */
[-C--:B------:R-:W-:Y:S01]  /*f090*/  FMUL.FTZ R91, R91, R13.reuse ;  /* 0x0000000d5b5b7220 */ /* 0x080fe20000410000 */
[----:B------:R-:W-:Y:S01]  /*f0a0*/  F2FP.F16.F32.PACK_AB R160, R198, R196 ;  /* 0x000000c4c6a0723e */ /* 0x000fe200000000ff */
        /* <DEDUP_REMOVED lines=34> */
[----:B------:R1:W2:Y:S01]  /*f2d0*/  MUFU.EX2 R175, R153 ;  /* 0x0000009900af7308 */ /* 0x0002a20000000800 */
[----:B0-----:R-:W-:Y:S01]  /*f2e0*/  FADD.FTZ R3, R166, R3 ;  /* 0x00000003a6037221 */ /* 0x001fe20000010000 */
[----:B------:R-:W-:Y:S01]  /*f2f0*/  F2FP.F16.F32.PACK_AB R166, R197, R166 ;  /* 0x000000a6c5a6723e */ /* 0x000fe200000000ff */
[----:B------:R-:W-:-:S02]  /*f300*/  FADD.FTZ R10, R200, R10 ;  /* 0x0000000ac80a7221 */ /* 0x000fc40000010000 */
[----:B------:R-:W-:Y:S02]  /*f310*/  FADD.FTZ R3, R197, R3 ;  /* 0x00000003c5037221 */ /* 0x000fe40000010000 */
[----:B------:R-:W-:Y:S01]  /*f320*/  FADD.FTZ R10, R170, R10 ;  /* 0x0000000aaa0a7221 */ /* 0x000fe20000010000 */
[----:B------:R-:W0:Y:S01]  /*f330*/  MUFU.EX2 R178, R199 ;  /* 0x000000c700b27308 */ /* 0x000e220000000800 */
[----:B-1----:R-:W-:Y:S01]  /*f340*/  F2FP.F16.F32.PACK_AB R153, R200, R14 ;  /* 0x0000000ec899723e */ /* 0x002fe200000000ff */
[----:B------:R-:W-:Y:S01]  /*f350*/  IMAD R14, R15, 0x1000, R217 ;  /* 0x000010000f0e7824 */ /* 0x000fe200078e02d9 */
[----:B------:R-:W-:Y:S01]  /*f360*/  MOV R15, 0x40000040 ;  /* 0x40000040000f7802 */ /* 0x000fe20000000f00 */
[----:B------:R-:W-:-:S03]  /*f370*/  FADD.FTZ R10, R171, R10 ;  /* 0x0000000aab0a7221 */ /* 0x000fc60000010000 */
[----:B------:R-:W-:Y:S01]  /*f380*/  R2UR UR6, R14 ;  /* 0x000000000e0672ca */ /* 0x000fe200000e0000 */
[----:B------:R-:W-:Y:S01]  /*f390*/  MUFU.EX2 R181, R183 ;  /* 0x000000b700b57308 */ /* 0x000fe20000000800 */
[----:B--2---:R-:W-:Y:S01]  /*f3a0*/  F2FP.F16.F32.PACK_AB R157, R175, R174 ;  /* 0x000000aeaf9d723e */ /* 0x004fe200000000ff */
[----:B------:R-:W-:Y:S01]  /*f3b0*/  FADD.FTZ R10, R174, R10 ;  /* 0x0000000aae0a7221 */ /* 0x000fe20000010000 */
[----:B------:R-:W-:Y:S01]  /*f3c0*/  R2UR UR7, R15 ;  /* 0x000000000f0772ca */ /* 0x000fe200000e0000 */
[----:B------:R-:W-:Y:S02]  /*f3d0*/  IMAD.MOV.U32 R15, RZ, RZ, 0x40000040 ;  /* 0x40000040ff0f7424 */ /* 0x000fe400078e00ff */
[----:B------:R-:W-:Y:S02]  /*f3e0*/  FADD.FTZ R10, R175, R10 ;  /* 0x0000000aaf0a7221 */ /* 0x000fe40000010000 */
[----:B------:R1:W-:Y:S02]  /*f3f0*/  MUFU.EX2 R196, R162 ;  /* 0x000000a200c47308 */ /* 0x0003e40000000800 */
[----:B0-----:R-:W-:-:S04]  /*f400*/  FADD.FTZ R10, R178, R10 ;  /* 0x0000000ab20a7221 */ /* 0x001fc80000010000 */
[----:B------:R-:W-:Y:S02]  /*f410*/  FADD.FTZ R10, R179, R10 ;  /* 0x0000000ab30a7221 */ /* 0x000fe40000010000 */
[----:B------:R-:W0:Y:S01]  /*f420*/  MUFU.EX2 R180, R167 ;  /* 0x000000a700b47308 */ /* 0x000e220000000800 */
[----:B-1----:R-:W-:-:S07]  /*f430*/  F2FP.F16.F32.PACK_AB R162, R173, R172 ;  /* 0x000000acada2723e */ /* 0x002fce00000000ff */
[----:B------:R1:W2:Y:S08]  /*f440*/  MUFU.EX2 R183, R158 ;  /* 0x0000009e00b77308 */ /* 0x0002b00000000800 */
[----:B------:R3:W4:Y:S01]  /*f450*/  MUFU.EX2 R199, R159 ;  /* 0x0000009f00c77308 */ /* 0x0007220000000800 */
[----:B-1----:R-:W-:Y:S01]  /*f460*/  F2FP.F16.F32.PACK_AB R158, R165, R164 ;  /* 0x000000a4a59e723e */ /* 0x002fe200000000ff */
[----:B0-----:R-:W-:Y:S01]  /*f470*/  FADD.FTZ R10, R180, R10 ;  /* 0x0000000ab40a7221 */ /* 0x001fe20000010000 */
[----:B------:R-:W-:-:S02]  /*f480*/  F2FP.F16.F32.PACK_AB R161, R181, R180 ;  /* 0x000000b4b5a1723e */ /* 0x000fc400000000ff */
[----:B------:R-:W-:Y:S01]  /*f490*/  F2FP.F16.F32.PACK_AB R164, R177, R176 ;  /* 0x000000b0b1a4723e */ /* 0x000fe200000000ff */
[----:B------:R-:W-:Y:S02]  /*f4a0*/  FADD.FTZ R10, R181, R10 ;  /* 0x0000000ab50a7221 */ /* 0x000fe40000010000 */
[----:B------:R4:W0:Y:S01]  /*f4b0*/  MUFU.EX2 R172, R163 ;  /* 0x000000a300ac7308 */ /* 0x0008220000000800 */
[----:B---3--:R-:W-:Y:S01]  /*f4c0*/  F2FP.F16.F32.PACK_AB R159, R179, R178 ;  /* 0x000000b2b39f723e */ /* 0x008fe200000000ff */
[----:B--2---:R-:W-:-:S06]  /*f4d0*/  FADD.FTZ R10, R183, R10 ;  /* 0x0000000ab70a7221 */ /* 0x004fcc0000010000 */
[----:B------:R1:W2:Y:S01]  /*f4e0*/  MUFU.EX2 R173, R155 ;  /* 0x0000009b00ad7308 */ /* 0x0002a20000000800 */
[C---:B----4-:R-:W-:Y:S01]  /*f4f0*/  F2FP.F16.F32.PACK_AB R163, R199.reuse, R183 ;  /* 0x000000b7c7a3723e */ /* 0x050fe200000000ff */
[----:B------:R-:W-:-:S04]  /*f500*/  FADD.FTZ R10, R199, R10 ;  /* 0x0000000ac70a7221 */ /* 0x000fc80000010000 */
[----:B------:R-:W-:Y:S02]  /*f510*/  FADD.FTZ R10, R196, R10 ;  /* 0x0000000ac40a7221 */ /* 0x000fe40000010000 */
[----:B------:R-:W3:Y:S01]  /*f520*/  MUFU.EX2 R182, R182 ;  /* 0x000000b600b67308 */ /* 0x000ee20000000800 */
[----:B-1----:R-:W-:Y:S01]  /*f530*/  F2FP.F16.F32.PACK_AB R155, R171, R170 ;  /* 0x000000aaab9b723e */ /* 0x002fe200000000ff */
[----:B------:R-:W-:Y:S01]  /*f540*/  BAR.SYNC.DEFER_BLOCKING 0xf, 0x100 ;  /* 0x03c4000000007b1d */ /* 0x000fe20000010000 */
[C---:B0-----:R-:W-:Y:S01]  /*f550*/  F2FP.F16.F32.PACK_AB R165, R172.reuse, R196 ;  /* 0x000000c4aca5723e */ /* 0x041fe200000000ff */
[----:B------:R-:W-:-:S04]  /*f560*/  FADD.FTZ R10, R172, R10 ;  /* 0x0000000aac0a7221 */ /* 0x000fc80000010000 */
[----:B--2---:R-:W-:Y:S01]  /*f570*/  FADD.FTZ R10, R173, R10 ;  /* 0x0000000aad0a7221 */ /* 0x004fe20000010000 */
[----:B---3--:R-:W-:-:S03]  /*f580*/  F2FP.F16.F32.PACK_AB R167, R182, R173 ;  /* 0x000000adb6a7723e */ /* 0x008fc600000000ff */
[----:B------:R-:W-:Y:S01]  /*f590*/  FADD.FTZ R10, R182, R10 ;  /* 0x0000000ab60a7221 */ /* 0x000fe20000010000 */
[----:B------:R0:W-:Y:S04]  /*f5a0*/  STSM.16.M88.4 [R223+0x36400], R152 ;  /* 0x03640098df007844 */ /* 0x0001e80000000200 */
[----:B------:R1:W-:Y:S04]  /*f5b0*/  STSM.16.M88.4 [R224], R156 ;  /* 0x0000009ce0007844 */ /* 0x0003e80000000200 */
[----:B------:R1:W-:Y:S04]  /*f5c0*/  STSM.16.M88.4 [R226], R160 ;  /* 0x000000a0e2007844 */ /* 0x0003e80000000200 */
[----:B------:R1:W-:Y:S01]  /*f5d0*/  STSM.16.M88.4 [R225], R164 ;  /* 0x000000a4e1007844 */ /* 0x0003e20000000200 */
[----:B------:R-:W-:-:S06]  /*f5e0*/  WARPGROUP.ARRIVE ;  /* 0x00000000000079c5 */ /* 0x000fcc0000000000 */
[----:B------:R-:W-:Y:S03]  /*f5f0*/  HGMMA.64x256x16.F32 R24, R152, gdesc[UR4].tnspB, R24, gsb0 ;  /* 0x43e0000498187df0 */ /* 0x000fe60008000818 */
[----:B------:R-:W-:Y:S02]  /*f600*/  WARPGROUP.DEPBAR.LE gsb0, 0x0 ;  /* 0x00008000000079c5 */ /* 0x000fe40000010000 */
[----:B0-----:R-:W-:Y:S01]  /*f610*/  VIADD R152, R14, 0x80 ;  /* 0x000000800e987836 */ /* 0x001fe20000000000 */
[----:B------:R-:W-:Y:S01]  /*f620*/  WARPGROUP.ARRIVE ;  /* 0x00000000000079c5 */ /* 0x000fe20000000000 */
[----:B------:R-:W-:-:S03]  /*f630*/  IMAD.MOV.U32 R153, RZ, RZ, 0x40000040 ;  /* 0x40000040ff997424 */ /* 0x000fc600078e00ff */
[----:B------:R-:W-:Y:S01]  /*f640*/  R2UR UR6, R152 ;  /* 0x00000000980672ca */ /* 0x000fe200000e0000 */
[C---:B------:R-:W-:Y:S01]  /*f650*/  VIADD R152, R14.reuse, 0x100 ;  /* 0x000001000e987836 */ /* 0x040fe20000000000 */
[----:B------:R-:W-:Y:S01]  /*f660*/  R2UR UR7, R153 ;  /* 0x00000000990772ca */ /* 0x000fe200000e0000 */
[----:B------:R-:W-:Y:S02]  /*f670*/  IMAD.MOV.U32 R153, RZ, RZ, 0x40000040 ;  /* 0x40000040ff997424 */ /* 0x000fe400078e00ff */
[----:B------:R-:W-:-:S13]  /*f680*/  VIADD R14, R14, 0x180 ;  /* 0x000001800e0e7836 */ /* 0x000fda0000000000 */
        /* <DEDUP_REMOVED lines=24> */
.L_x_1341:
[----:B------:R-:W-:Y:S02]  /*f810*/  VIADD R12, R12, 0x38860 ;  /* 0x000388600c0c7836 */ /* 0x000fe40000000000 */
[----:B------:R-:W-:Y:S02]  /*f820*/  IMAD.MOV.U32 R13, RZ, RZ, R169 ;  /* 0x000000ffff0d7224 */ /* 0x000fe400078e00a9 */
[----:B------:R-:W-:Y:S01]  /*f830*/  IMAD.MOV.U32 R20, RZ, RZ, R21 ;  /* 0x000000ffff147224 */ /* 0x000fe200078e0015 */
[----:B------:R-:W-:Y:S01]  /*f840*/  PRMT R12, R189, 0x654, R12 ;  /* 0x00000654bd0c7816 */ /* 0x000fe2000000000c */
[----:B------:R-:W-:-:S03]  /*f850*/  IMAD.MOV.U32 R14, RZ, RZ, R18 ;  /* 0x000000ffff0e7224 */ /* 0x000fc600078e0012 */
[----:B------:R1:W-:Y:S01]  /*f860*/  SYNCS.ARRIVE.TRANS64.RED.A1T0 RZ, [R12+URZ], RZ ;  /* 0x000000ff0cff79a7 */ /* 0x0003e2000810043f */
[----:B------:R-:W-:Y:S05]  /*f870*/  @P1 BRA `(.L_x_1342) ;  /* 0xffffffc800381947 */ /* 0x000fea000383ffff */
.L_x_1329:
[----:B------:R-:W-:Y:S05]  /*f880*/  BSYNC B0 ;  /* 0x0000000000007941 */ /* 0x000fea0003800000 */
.L_x_1328:
[----:B------:R-:W2:Y:S01]  /*f890*/  LDL.LU R163, [R1+0x48] ;  /* 0x0000480001a37983 */ /* 0x000ea20000300800 */
[----:B------:R-:W-:Y:S02]  /*f8a0*/  IMAD.MOV.U32 R162, RZ, RZ, -0x800000 ;  /* 0xff800000ffa27424 */ /* 0x000fe400078e00ff */
[----:B------:R-:W-:Y:S01]  /*f8b0*/  IMAD.MOV.U32 R161, RZ, RZ, -0x800000 ;  /* 0xff800000ffa17424 */ /* 0x000fe200078e00ff */
[----:B------:R-:W3:Y:S04]  /*f8c0*/  SHFL.BFLY PT, R0, R3, 0x2, 0x1f ;  /* 0x0c401f0003007f89 */ /* 0x000ee800000e0000 */
[----:B------:R-:W4:Y:S01]  /*f8d0*/  SHFL.BFLY PT, R5, R10, 0x2, 0x1f ;  /* 0x0c401f000a057f89 */ /* 0x000f2200000e0000 */
[----:B---3--:R-:W-:Y:S01]  /*f8e0*/  FADD.FTZ R0, R0, R3 ;  /* 0x0000000300007221 */ /* 0x008fe20000010000 */
[----:B----4-:R-:W-:-:S04]  /*f8f0*/  FADD.FTZ R4, R5, R10 ;  /* 0x0000000a05047221 */ /* 0x010fc80000010000 */
[----:B------:R-:W3:Y:S04]  /*f900*/  SHFL.BFLY PT, R5, R0, 0x1, 0x1f ;  /* 0x0c201f0000057f89 */ /* 0x000ee800000e0000 */
[----:B------:R-:W4:Y:S01]  /*f910*/  SHFL.BFLY PT, R7, R4, 0x1, 0x1f ;  /* 0x0c201f0004077f89 */ /* 0x000f2200000e0000 */
[----:B---3--:R-:W-:Y:S01]  /*f920*/  FADD.FTZ R5, R0, R5 ;  /* 0x0000000500057221 */ /* 0x008fe20000010000 */
[----:B------:R-:W-:Y:S02]  /*f930*/  IMAD.MOV R0, RZ, RZ, -R222 ;  /* 0x000000ffff007224 */ /* 0x000fe400078e0ade */
[----:B----4-:R-:W-:Y:S01]  /*f940*/  FADD.FTZ R7, R4, R7 ;  /* 0x0000000704077221 */ /* 0x010fe20000010000 */
[----:B------:R-:W-:Y:S08]  /*f950*/  BAR.ARV 0x8, 0x100 ;  /* 0x0204000000007b1d */ /* 0x000ff00000002000 */
[----:B------:R-:W-:Y:S01]  /*f960*/  BAR.SYNC.DEFER_BLOCKING 0xf, 0x100 ;  /* 0x03c4000000007b1d */ /* 0x000fe20000010000 */
[----:B------:R-:W-:-:S02]  /*f970*/  FSETP.NE.FTZ.AND P0, PT, R5, RZ, PT ;  /* 0x000000ff0500720b */ /* 0x000fc40003f15000 */
[----:B------:R-:W-:Y:S02]  /*f980*/  FSETP.NE.FTZ.AND P1, PT, R7, RZ, PT ;  /* 0x000000ff0700720b */ /* 0x000fe40003f35000 */
[----:B------:R-:W-:Y:S01]  /*f990*/  ISETP.NE.AND P2, PT, R221, R0, PT ;  /* 0x00000000dd00720c */ /* 0x000fe20003f45270 */
[----:B------:R-:W-:-:S08]  /*f9a0*/  IMAD.MOV.U32 R0, RZ, RZ, RZ ;  /* 0x000000ffff007224 */ /* 0x000fd000078e00ff */
[----:B------:R-:W3:Y:S04]  /*f9b0*/  @P0 MUFU.LG2 R6, R5 ;  /* 0x0000000500060308 */ /* 0x000ee80000000c00 */
[C---:B------:R-:W-:Y:S02]  /*f9c0*/  @!P2 IMAD R9, R18.reuse, 0x40, R194 ;  /* 0x000000401209a824 */ /* 0x040fe400078e02c2 */
[----:B------:R-:W-:Y:S02]  /*f9d0*/  VIADD R18, R18, 0x1 ;  /* 0x0000000112127836 */ /* 0x000fe40000000000 */
[----:B------:R-:W4:Y:S01]  /*f9e0*/  @P1 MUFU.LG2 R8, R7 ;  /* 0x0000000700081308 */ /* 0x000f220000000c00 */
[----:B------:R-:W-:-:S07]  /*f9f0*/  @!P2 LEA R9, R9, R2, 0x2 ;  /* 0x000000020909a211 */ /* 0x000fce00078e10ff */
[----:B------:R-:W5:Y:S01]  /*fa00*/  @P0 MUFU.RCP R0, R5 ;  /* 0x0000000500000308 */ /* 0x000f620000001000 */
[----:B---3--:R-:W-:Y:S01]  /*fa10*/  @P0 FMUL.FTZ R3, R6, 0.69314718246459960938 ;  /* 0x3f31721806030820 */ /* 0x008fe20000410000 */
[----:B------:R-:W-:-:S04]  /*fa20*/  @P0 FMUL.FTZ R6, R168, 0.69314718246459960938 ;  /* 0x3f317218a8060820 */ /* 0x000fc80000410000 */
[----:B------:R-:W-:Y:S01]  /*fa30*/  @P0 FFMA.FTZ R162, R6, R21, R3 ;  /* 0x0000001506a20223 */ /* 0x000fe20000010003 */
[----:B------:R-:W-:Y:S01]  /*fa40*/  @P1 FMUL.FTZ R3, R168, 0.69314718246459960938 ;  /* 0x3f317218a8031820 */ /* 0x000fe20000410000 */
[----:B------:R-:W-:Y:S01]  /*fa50*/  PLOP3.LUT P0, PT, PT, PT, PT, 0x8, 0x0 ;  /* 0x000000000000781c */ /* 0x000fe20003f0e170 */
[----:B----4-:R-:W-:-:S04]  /*fa60*/  @P1 FMUL.FTZ R8, R8, 0.69314718246459960938 ;  /* 0x3f31721808081820 */ /* 0x010fc80000410000 */
[----:B------:R-:W-:Y:S01]  /*fa70*/  @P1 FFMA.FTZ R161, R3, R169, R8 ;  /* 0x000000a903a11223 */ /* 0x000fe20000010008 */
[----:B------:R-:W-:Y:S01]  /*fa80*/  IMAD.MOV.U32 R3, RZ, RZ, RZ ;  /* 0x000000ffff037224 */ /* 0x000fe200078e00ff */
[----:B-----5:R3:W-:Y:S01]  /*fa90*/  @!P2 STS [R9+0x38400], R0 ;  /* 0x038400000900a388 */ /* 0x0207e20000000800 */
[-C--:B------:R-:W-:Y:S01]  /*faa0*/  FMUL.FTZ R154, R28, R0.reuse ;  /* 0x000000001c9a7220 */ /* 0x080fe20000410000 */
[----:B------:R-:W-:-:S03]  /*fab0*/  FMUL.FTZ R153, R40, R0 ;  /* 0x0000000028997220 */ /* 0x000fc60000410000 */
[----:B------:R-:W4:Y:S01]  /*fac0*/  @P1 MUFU.RCP R3, R7 ;  /* 0x0000000700031308 */ /* 0x000f220000001000 */
[----:B------:R-:W-:Y:S01]  /*fad0*/  ISETP.NE.AND P1, PT, R18, 0x2, PT ;  /* 0x000000021200780c */ /* 0x000fe20003f25270 */
        /* <DEDUP_REMOVED lines=15> */
[----:B----4-:R1:W-:Y:S01]  /*fbd0*/  @!P2 STS [R9+0x38420], R3 ;  /* 0x038420030900a388 */ /* 0x0103e20000000800 */
        /* <DEDUP_REMOVED lines=48> */
[-C--:B---3--:R-:W-:Y:S01]  /*fee0*/  FMUL.FTZ R0, R27, R3.reuse ;  /* 0x000000031b007220 */ /* 0x088fe20000410000 */
[-C--:B------:R-:W-:Y:S01]  /*fef0*/  FMUL.FTZ R7, R30, R3.reuse ;  /* 0x000000031e077220 */ /* 0x080fe20000410000 */
[-C--:B------:R-:W-:Y:S01]  /*ff00*/  FMUL.FTZ R31, R31, R3.reuse ;  /* 0x000000031f1f7220 */ /* 0x080fe20000410000 */
[-C--:B-1----:R-:W-:Y:S01]  /*ff10*/  FMUL.FTZ R9, R34, R3.reuse ;  /* 0x0000000322097220 */ /* 0x082fe20000410000 */
        /* <DEDUP_REMOVED lines=59> */
[----:B------:R-:W-:-:S02]  /*102d0*/  SEL R3, RZ, 0x1, P1 ;  /* 0x00000001ff037807 */ /* 0x000fc40000800000 */
[----:B------:R-:W-:Y:S02]  /*102e0*/  SEL R18, R18, RZ, P1 ;  /* 0x000000ff12127207 */ /* 0x000fe40000800000 */
[----:B------:R-:W-:Y:S01]  /*102f0*/  LOP3.LUT R184, R184, R3, RZ, 0x3c, !PT ;  /* 0x00000003b8b87212 */ /* 0x000fe200078e3cff */
[----:B--2---:R-:W-:-:S05]  /*10300*/  VIADD R163, R163, 0x1 ;  /* 0x00000001a3a37836 */ /* 0x004fca0000000000 */
[----:B------:R0:W-:Y:S01]  /*10310*/  STL [R1+0x48], R163 ;  /* 0x000048a301007387 */ /* 0x0001e20000100800 */
[----:B------:R-:W-:Y:S06]  /*10320*/  BAR.ARV 0xe, 0x100 ;  /* 0x0384000000007b1d */ /* 0x000fec0000002000 */
.L_x_1280:
[----:B------:R-:W-:Y:S05]  /*10330*/  BSYNC B7 ;  /* 0x0000000000077941 */ /* 0x000fea0003800000 */
.L_x_1278:
        /* <DEDUP_REMOVED lines=18> */
[----:B------:R-:W-:Y:S02]  /*10460*/  MOV R20, R2 ;  /* 0x0000000200147202 */ /* 0x000fe40000000f00 */
        /* <DEDUP_REMOVED lines=13> */
[----:B------:R-:W-:Y:S01]  /*10540*/  BAR.SYNC.DEFER_BLOCKING 0x1, 0x100 ;  /* 0x0044000000007b1d */ /* 0x000fe20000010000 */
[----:B---3--:R-:W-:-:S03]  /*10550*/  IMAD.WIDE R44, R30, 0x2, R20 ;  /* 0x000000021e2c7825 */ /* 0x008fc600078e0214 */
[----:B------:R-:W-:Y:S01]  /*10560*/  LOP3.LUT R3, R44, 0x380, RZ, 0xc0, !PT ;  /* 0x000003802c037812 */ /* 0x000fe200078ec0ff */
[----:B------:R-:W-:-:S03]  /*10570*/  IMAD.MOV.U32 R31, RZ, RZ, R45 ;  /* 0x000000ffff1f7224 */ /* 0x000fc600078e002d */
[----:B------:R-:W-:-:S04]  /*10580*/  SHF.R.U64 R3, R3, 0x3, RZ ;  /* 0x0000000303037819 */ /* 0x000fc800000012ff */
[----:B------:R-:W-:Y:S02]  /*10590*/  LOP3.LUT R30, R3, R44, RZ, 0x3c, !PT ;  /* 0x0000002c031e7212 */ /* 0x000fe400078e3cff */
[----:B------:R-:W-:Y:S02]  /*105a0*/  IADD3 R3, P0, R44, 0x20, RZ ;  /* 0x000000202c037810 */ /* 0x000fe40007f1e0ff */
[----:B------:R-:W-:-:S05]  /*105b0*/  MOV R30, R30 ;  /* 0x0000001e001e7202 */ /* 0x000fca0000000f00 */
[----:B------:R3:W-:Y:S01]  /*105c0*/  STSM.16.M88.4 [R30], R4 ;  /* 0x000000041e007844 */ /* 0x0007e20000000200 */
[----:B------:R-:W-:Y:S01]  /*105d0*/  LOP3.LUT R0, R3, 0x380, RZ, 0xc0, !PT ;  /* 0x0000038003007812 */ /* 0x000fe200078ec0ff */
[----:B---3--:R-:W-:Y:S01]  /*105e0*/  IMAD.X R5, RZ, RZ, R45, P0 ;  /* 0x000000ffff057224 */ /* 0x008fe200000e062d */
[----:B------:R-:W-:-:S04]  /*105f0*/  IADD3 R7, P0, R44, 0x40, RZ ;  /* 0x000000402c077810 */ /* 0x000fc80007f1e0ff */
[----:B------:R-:W-:-:S04]  /*10600*/  LOP3.LUT R6, R7, 0x380, RZ, 0xc0, !PT ;  /* 0x0000038007067812 */ /* 0x000fc800078ec0ff */
[----:B------:R-:W-:Y:S02]  /*10610*/  SHF.R.U64 R6, R6, 0x3, RZ ;  /* 0x0000000306067819 */ /* 0x000fe400000012ff */
[----:B------:R-:W-:Y:S02]  /*10620*/  SHF.R.U64 R0, R0, 0x3, RZ ;  /* 0x0000000300007819 */ /* 0x000fe400000012ff */
[----:B------:R-:W-:Y:S01]  /*10630*/  LOP3.LUT R6, R6, R7, RZ, 0x3c, !PT ;  /* 0x0000000706067212 */ /* 0x000fe200078e3cff */
[----:B------:R-:W-:Y:S01]  /*10640*/  IMAD.X R7, RZ, RZ, R45, P0 ;  /* 0x000000ffff077224 */ /* 0x000fe200000e062d */
[----:B------:R-:W-:-:S04]  /*10650*/  LOP3.LUT R4, R0, R3, RZ, 0x3c, !PT ;  /* 0x0000000300047212 */ /* 0x000fc800078e3cff */
[----:B------:R-:W-:Y:S02]  /*10660*/  MOV R0, R6 ;  /* 0x0000000600007202 */ /* 0x000fe40000000f00 */
[----:B------:R-:W-:Y:S02]  /*10670*/  F2FP.F16.F32.PACK_AB R7, R47, R46 ;  /* 0x0000002e2f07723e */ /* 0x000fe400000000ff */
[C---:B------:R-:W-:Y:S02]  /*10680*/  IADD3 R47, P5, R44.reuse, 0x2060, RZ ;  /* 0x000020602c2f7810 */ /* 0x040fe40007fbe0ff */
[C---:B------:R-:W-:Y:S02]  /*10690*/  IADD3 R53, P2, R44.reuse, 0x2020, RZ ;  /* 0x000020202c357810 */ /* 0x040fe40007f5e0ff */
[C---:B------:R-:W-:Y:S02]  /*106a0*/  IADD3 R49, P6, R44.reuse, 0x2040, RZ ;  /* 0x000020402c317810 */ /* 0x040fe40007fde0ff */
[----:B------:R-:W-:-:S02]  /*106b0*/  IADD3 R39, P3, R44, 0x2000, RZ ;  /* 0x000020002c277810 */ /* 0x000fc40007f7e0ff */
[----:B------:R-:W-:Y:S02]  /*106c0*/  IADD3 R57, P4, R44, 0x60, RZ ;  /* 0x000000602c397810 */ /* 0x000fe40007f9e0ff */
[----:B------:R-:W-:Y:S02]  /*106d0*/  LOP3.LUT R46, R47, 0x380, RZ, 0xc0, !PT ;  /* 0x000003802f2e7812 */ /* 0x000fe400078ec0ff */
[----:B------:R-:W-:Y:S02]  /*106e0*/  LOP3.LUT R52, R53, 0x380, RZ, 0xc0, !PT ;  /* 0x0000038035347812 */ /* 0x000fe400078ec0ff */
[----:B------:R-:W-:Y:S02]  /*106f0*/  LOP3.LUT R48, R49, 0x380, RZ, 0xc0, !PT ;  /* 0x0000038031307812 */ /* 0x000fe400078ec0ff */
[----:B------:R-:W-:Y:S02]  /*10700*/  MOV R3, R4 ;  /* 0x0000000400037202 */ /* 0x000fe40000000f00 */
[----:B------:R-:W-:-:S02]  /*10710*/  LOP3.LUT R38, R39, 0x380, RZ, 0xc0, !PT ;  /* 0x0000038027267812 */ /* 0x000fc400078ec0ff */
[----:B------:R-:W-:Y:S02]  /*10720*/  F2FP.F16.F32.PACK_AB R4, R14, R153 ;  /* 0x000000990e04723e */ /* 0x000fe400000000ff */
[----:B------:R-:W-:Y:S02]  /*10730*/  F2FP.F16.F32.PACK_AB R5, R43, R42 ;  /* 0x0000002a2b05723e */ /* 0x000fe400000000ff */
[----:B------:R-:W-:Y:S02]  /*10740*/  F2FP.F16.F32.PACK_AB R6, R12, R28 ;  /* 0x0000001c0c06723e */ /* 0x000fe400000000ff */
[----:B------:R-:W-:Y:S02]  /*10750*/  LOP3.LUT R56, R57, 0x380, RZ, 0xc0, !PT ;  /* 0x0000038039387812 */ /* 0x000fe400078ec0ff */
[----:B------:R-:W-:Y:S02]  /*10760*/  SHF.R.U64 R46, R46, 0x3, RZ ;  /* 0x000000032e2e7819 */ /* 0x000fe400000012ff */
[----:B------:R-:W-:-:S02]  /*10770*/  SHF.R.U64 R52, R52, 0x3, RZ ;  /* 0x0000000334347819 */ /* 0x000fc400000012ff */
[----:B------:R-:W-:Y:S01]  /*10780*/  SHF.R.U64 R48, R48, 0x3, RZ ;  /* 0x0000000330307819 */ /* 0x000fe200000012ff */
[----:B------:R3:W-:Y:S01]  /*10790*/  STSM.16.M88.4 [R3], R8 ;  /* 0x0000000803007844 */ /* 0x0007e20000000200 */
[----:B------:R-:W-:Y:S02]  /*107a0*/  SHF.R.U64 R38, R38, 0x3, RZ ;  /* 0x0000000326267819 */ /* 0x000fe400000012ff */
        /* <DEDUP_REMOVED lines=12> */
[----:B------:R-:W-:-:S02]  /*10870*/  IADD3 R43, P1, R44, 0x4000, RZ ;  /* 0x000040002c2b7810 */ /* 0x000fc40007f3e0ff */
[C---:B---3--:R-:W-:Y:S02]  /*10880*/  IADD3 R9, P0, R44.reuse, 0x4020, RZ ;  /* 0x000040202c097810 */ /* 0x048fe40007f1e0ff */
[C---:B------:R-:W-:Y:S02]  /*10890*/  IADD3 R11, P2, R44.reuse, 0x6000, RZ ;  /* 0x000060002c0b7810 */ /* 0x040fe40007f5e0ff */
[C---:B----4-:R-:W-:Y:S02]  /*108a0*/  IADD3 R4, P5, R44.reuse, 0x6040, RZ ;  /* 0x000060402c047810 */ /* 0x050fe40007fbe0ff */
[C---:B------:R-:W-:Y:S02]  /*108b0*/  IADD3 R6, P6, R44.reuse, 0x6020, RZ ;  /* 0x000060202c067810 */ /* 0x040fe40007fde0ff */
[C---:B------:R-:W-:Y:S02]  /*108c0*/  IADD3 R31, P3, R44.reuse, 0x4060, RZ ;  /* 0x000040602c1f7810 */ /* 0x040fe40007f7e0ff */
[----:B------:R-:W-:-:S02]  /*108d0*/  IADD3 R35, P4, R44, 0x4040, RZ ;  /* 0x000040402c237810 */ /* 0x000fc40007f9e0ff */
[----:B------:R-:W-:Y:S02]  /*108e0*/  LOP3.LUT R5, R4, 0x380, RZ, 0xc0, !PT ;  /* 0x0000038004057812 */ /* 0x000fe400078ec0ff */
[----:B------:R-:W-:Y:S02]  /*108f0*/  LOP3.LUT R8, R9, 0x380, RZ, 0xc0, !PT ;  /* 0x0000038009087812 */ /* 0x000fe400078ec0ff */
        /* <DEDUP_REMOVED lines=17> */
[----:B------:R-:W-:Y:S01]  /*10a10*/  IMAD.X R11, RZ, RZ, R45, P2 ;  /* 0x000000ffff0b7224 */ /* 0x000fe200010e062d */
[----:B------:R-:W-:-:S02]  /*10a20*/  LOP3.LUT R6, R7, R6, RZ, 0x3c, !PT ;  /* 0x0000000607067212 */ /* 0x000fc400078e3cff */
[----:B------:R-:W-:Y:S01]  /*10a30*/  LOP3.LUT R42, R42, R43, RZ, 0x3c, !PT ;  /* 0x0000002b2a2a7212 */ /* 0x000fe200078e3cff */
[--C-:B------:R-:W-:Y:S01]  /*10a40*/  IMAD.X R43, RZ, RZ, R45.reuse, P1 ;  /* 0x000000ffff2b7224 */ /* 0x100fe200008e062d */
[----:B------:R-:W-:Y:S02]  /*10a50*/  IADD3.X R7, RZ, R45, RZ, P6, !PT ;  /* 0x0000002dff077210 */ /* 0x000fe400037fe4ff */
[----:B------:R-:W-:Y:S01]  /*10a60*/  LOP3.LUT R30, R30, R31, RZ, 0x3c, !PT ;  /* 0x0000001f1e1e7212 */ /* 0x000fe200078e3cff */
[--C-:B------:R-:W-:Y:S01]  /*10a70*/  IMAD.X R31, RZ, RZ, R45.reuse, P3 ;  /* 0x000000ffff1f7224 */ /* 0x100fe200018e062d */
[----:B------:R-:W-:Y:S01]  /*10a80*/  LOP3.LUT R34, R34, R35, RZ, 0x3c, !PT ;  /* 0x0000002322227212 */ /* 0x000fe200078e3cff */
[----:B------:R-:W-:Y:S01]  /*10a90*/  IMAD.X R35, RZ, RZ, R45, P4 ;  /* 0x000000ffff237224 */ /* 0x000fe200020e062d */
[----:B------:R-:W-:Y:S02]  /*10aa0*/  IADD3 R44, P1, R44, 0x6060, RZ ;  /* 0x000060602c2c7810 */ /* 0x000fe40007f3e0ff */
[----:B------:R-:W-:-:S02]  /*10ab0*/  MOV R38, R38 ;  /* 0x0000002600267202 */ /* 0x000fc40000000f00 */
[----:B------:R-:W-:Y:S02]  /*10ac0*/  MOV R39, R46 ;  /* 0x0000002e00277202 */ /* 0x000fe40000000f00 */
[----:B------:R-:W-:Y:S02]  /*10ad0*/  MOV R36, R48 ;  /* 0x0000003000247202 */ /* 0x000fe40000000f00 */
[----:B------:R-:W-:Y:S02]  /*10ae0*/  MOV R3, R6 ;  /* 0x0000000600037202 */ /* 0x000fe40000000f00 */
[----:B------:R-:W-:Y:S02]  /*10af0*/  MOV R46, R4 ;  /* 0x00000004002e7202 */ /* 0x000fe40000000f00 */
[----:B------:R-:W-:Y:S02]  /*10b00*/  MOV R56, R56 ;  /* 0x0000003800387202 */ /* 0x000fe40000000f00 */
[----:B--2---:R-:W-:-:S02]  /*10b10*/  MOV R24, R8 ;  /* 0x0000000800187202 */ /* 0x004fc40000000f00 */
[----:B------:R-:W-:Y:S02]  /*10b20*/  MOV R49, R10 ;  /* 0x0000000a00317202 */ /* 0x000fe40000000f00 */
[----:B------:R-:W-:Y:S02]  /*10b30*/  F2FP.F16.F32.PACK_AB R4, R158, R160 ;  /* 0x000000a09e04723e */ /* 0x000fe400000000ff */
[----:B------:R-:W-:Y:S02]  /*10b40*/  F2FP.F16.F32.PACK_AB R5, R51, R50 ;  /* 0x000000323305723e */ /* 0x000fe400000000ff */
[----:B------:R-:W-:Y:S02]  /*10b50*/  F2FP.F16.F32.PACK_AB R6, R156, R159 ;  /* 0x0000009f9c06723e */ /* 0x000fe400000000ff */
[----:B------:R-:W-:Y:S02]  /*10b60*/  F2FP.F16.F32.PACK_AB R7, R55, R54 ;  /* 0x000000363707723e */ /* 0x000fe400000000ff */
[----:B------:R-:W-:-:S02]  /*10b70*/  LOP3.LUT R0, R44, 0x380, RZ, 0xc0, !PT ;  /* 0x000003802c007812 */ /* 0x000fc400078ec0ff */
[----:B------:R-:W-:Y:S02]  /*10b80*/  F2FP.F16.F32.PACK_AB R8, R155, R157 ;  /* 0x0000009d9b08723e */ /* 0x000fe400000000ff */
[----:B------:R-:W-:Y:S02]  /*10b90*/  F2FP.F16.F32.PACK_AB R9, R59, R58 ;  /* 0x0000003a3b09723e */ /* 0x000fe400000000ff */
[----:B------:R-:W-:Y:S02]  /*10ba0*/  F2FP.F16.F32.PACK_AB R10, R61, R60 ;  /* 0x0000003c3d0a723e */ /* 0x000fe400000000ff */
[----:B------:R-:W-:Y:S02]  /*10bb0*/  F2FP.F16.F32.PACK_AB R11, R63, R62 ;  /* 0x0000003e3f0b723e */ /* 0x000fe400000000ff */
[----:B------:R-:W-:Y:S02]  /*10bc0*/  MOV R52, R52 ;  /* 0x0000003400347202 */ /* 0x000fe40000000f00 */
[----:B------:R-:W-:-:S02]  /*10bd0*/  MOV R48, R30 ;  /* 0x0000001e00307202 */ /* 0x000fc40000000f00 */
[----:B------:R-:W-:Y:S02]  /*10be0*/  F2FP.F16.F32.PACK_AB R12, R65, R64 ;  /* 0x00000040410c723e */ /* 0x000fe400000000ff */
[----:B------:R-:W-:Y:S02]  /*10bf0*/  F2FP.F16.F32.PACK_AB R14, R69, R68 ;  /* 0x00000044450e723e */ /* 0x000fe400000000ff */
[----:B------:R-:W-:Y:S02]  /*10c00*/  MOV R47, R34 ;  /* 0x00000022002f7202 */ /* 0x000fe40000000f00 */
[----:B------:R-:W-:Y:S02]  /*10c10*/  F2FP.F16.F32.PACK_AB R28, R73, R72 ;  /* 0x00000048491c723e */ /* 0x000fe400000000ff */
[----:B------:R-:W-:Y:S02]  /*10c20*/  F2FP.F16.F32.PACK_AB R30, R77, R76 ;  /* 0x0000004c4d1e723e */ /* 0x000fe400000000ff */
[----:B------:R-:W-:Y:S01]  /*10c30*/  F2FP.F16.F32.PACK_AB R31, R79, R78 ;  /* 0x0000004e4f1f723e */ /* 0x000fe200000000ff */
[----:B------:R-:W-:Y:S01]  /*10c40*/  STSM.16.M88.4 [R56], R4 ;  /* 0x0000000438007844 */ /* 0x000fe20000000200 */
[----:B------:R-:W-:-:S02]  /*10c50*/  F2FP.F16.F32.PACK_AB R34, R85, R84 ;  /* 0x000000545522723e */ /* 0x000fc400000000ff */
[----:B------:R-:W-:Y:S01]  /*10c60*/  F2FP.F16.F32.PACK_AB R35, R87, R86 ;  /* 0x000000565723723e */ /* 0x000fe200000000ff */
[----:B------:R2:W-:Y:S01]  /*10c70*/  STSM.16.M88.4 [R38], R8 ;  /* 0x0000000826007844 */ /* 0x0005e20000000200 */
[----:B------:R-:W-:-:S03]  /*10c80*/  SHF.R.U64 R0, R0, 0x3, RZ ;  /* 0x0000000300007819 */ /* 0x000fc600000012ff */
[----:B------:R-:W-:Y:S01]  /*10c90*/  STSM.16.M88.4 [R52], R12 ;  /* 0x0000000c34007844 */ /* 0x000fe20000000200 */
[----:B------:R-:W-:-:S03]  /*10ca0*/  LOP3.LUT R44, R0, R44, RZ, 0x3c, !PT ;  /* 0x0000002c002c7212 */ /* 0x000fc600078e3cff */
[----:B------:R3:W-:Y:S01]  /*10cb0*/  STSM.16.M88.4 [R36], R28 ;  /* 0x0000001c24007844 */ /* 0x0007e20000000200 */
[----:B------:R-:W-:-:S03]  /*10cc0*/  MOV R0, R42 ;  /* 0x0000002a00007202 */ /* 0x000fc60000000f00 */
[----:B------:R4:W-:Y:S01]  /*10cd0*/  STSM.16.M88.4 [R39], R32 ;  /* 0x0000002027007844 */ /* 0x0009e20000000200 */
[----:B------:R-:W-:Y:S02]  /*10ce0*/  F2FP.F16.F32.PACK_AB R42, R101, R100 ;  /* 0x00000064652a723e */ /* 0x000fe400000000ff */
[----:B------:R-:W-:Y:S02]  /*10cf0*/  F2FP.F16.F32.PACK_AB R43, R103, R102 ;  /* 0x00000066672b723e */ /* 0x000fe400000000ff */
[----:B--2---:R-:W-:Y:S02]  /*10d00*/  F2FP.F16.F32.PACK_AB R38, R93, R92 ;  /* 0x0000005c5d26723e */ /* 0x004fe400000000ff */
[----:B------:R-:W-:Y:S02]  /*10d10*/  F2FP.F16.F32.PACK_AB R4, R105, R104 ;  /* 0x000000686904723e */ /* 0x000fe400000000ff */
[----:B------:R-:W-:Y:S02]  /*10d20*/  F2FP.F16.F32.PACK_AB R5, R107, R106 ;  /* 0x0000006a6b05723e */ /* 0x000fe400000000ff */
[----:B---3--:R-:W-:-:S02]  /*10d30*/  F2FP.F16.F32.PACK_AB R36, R89, R88 ;  /* 0x000000585924723e */ /* 0x008fc400000000ff */
[----:B------:R-:W-:Y:S02]  /*10d40*/  F2FP.F16.F32.PACK_AB R6, R109, R108 ;  /* 0x0000006c6d06723e */ /* 0x000fe400000000ff */
[----:B----4-:R-:W-:Y:S02]  /*10d50*/  F2FP.F16.F32.PACK_AB R39, R95, R94 ;  /* 0x0000005e5f27723e */ /* 0x010fe400000000ff */
[----:B------:R-:W-:Y:S02]  /*10d60*/  F2FP.F16.F32.PACK_AB R7, R111, R110 ;  /* 0x0000006e6f07723e */ /* 0x000fe400000000ff */
[----:B------:R-:W-:Y:S02]  /*10d70*/  F2FP.F16.F32.PACK_AB R8, R113, R112 ;  /* 0x000000707108723e */ /* 0x000fe400000000ff */
[----:B------:R-:W-:Y:S02]  /*10d80*/  F2FP.F16.F32.PACK_AB R9, R115, R114 ;  /* 0x000000727309723e */ /* 0x000fe400000000ff */
[----:B------:R-:W-:-:S02]  /*10d90*/  F2FP.F16.F32.PACK_AB R10, R117, R116 ;  /* 0x00000074750a723e */ /* 0x000fc400000000ff */
        /* <DEDUP_REMOVED lines=15> */
[----:B------:R-:W-:Y:S02]  /*10e90*/  F2FP.F16.F32.PACK_AB R28, R137, R136 ;  /* 0x00000088891c723e */ /* 0x000fe400000000ff */
        /* <DEDUP_REMOVED lines=20> */
[----:B--2---:R-:W-:Y:S01]  /*10fe0*/  @P6 IADD3 R4, P4, R70, UR4, RZ ;  /* 0x0000000446046c10 */ /* 0x004fe2000ff9e0ff */
[----:B------:R-:W-:-:S02]  /*10ff0*/  ULDC UR4, c[0x0][0xb88] ;  /* 0x0002e20000047ab9 */ /* 0x000fc40000000800 */
[----:B------:R-:W-:Y:S01]  /*11000*/  IMAD.U32 R0, RZ, RZ, UR4 ;  /* 0x00000004ff007e24 */ /* 0x000fe2000f8e00ff */
[----:B------:R-:W-:Y:S01]  /*11010*/  @P6 IADD3.X R5, R66, UR5, RZ, P4, !PT ;  /* 0x0000000542056c10 */ /* 0x000fe2000a7fe4ff */
[----:B------:R2:W5:Y:S04]  /*11020*/  @P0 LDG.E R24, desc[UR40][R8.64] ;  /* 0x0000002808180981 */ /* 0x000568000c1e1900 */
[----:B------:R2:W5:Y:S01]  /*11030*/  @P6 LDG.E R0, desc[UR40][R4.64] ;  /* 0x0000002804006981 */ /* 0x000562000c1e1900 */
[----:B------:R-:W3:Y:S02]  /*11040*/  S2R R90, SR_TID.X ;  /* 0x00000000005a7919 */ /* 0x000ee40000002100 */
[----:B---3--:R-:W-:-:S05]  /*11050*/  VIADD R90, R90, 0xffffff80 ;  /* 0xffffff805a5a7836 */ /* 0x008fca0000000000 */
[----:B------:R-:W-:-:S04]  /*11060*/  SHF.R.S32.HI R98, RZ, 0x1f, R90 ;  /* 0x0000001fff627819 */ /* 0x000fc8000001145a */
[----:B------:R-:W-:-:S04]  /*11070*/  LEA.HI R98, R98, R90, RZ, 0x3 ;  /* 0x0000005a62627211 */ /* 0x000fc800078f18ff */
[----:B------:R-:W-:-:S05]  /*11080*/  SHF.R.S32.HI R98, RZ, 0x3, R98 ;  /* 0x00000003ff627819 */ /* 0x000fca0000011462 */
[----:B------:R-:W-:-:S04]  /*11090*/  IMAD R11, R98, 0x40, R192 ;  /* 0x00000040620b7824 */ /* 0x000fc800078e02c0 */
        /* <DEDUP_REMOVED lines=46> */
[----:B--2---:R-:W-:Y:S06]  /*11380*/  @P6 BRA `(.L_x_1345) ;  /* 0x0000000000106947 */ /* 0x004fec0003800000 */
[----:B------:R-:W-:Y:S05]  /*11390*/  @!P0 BRA `(.L_x_1345) ;  /* 0x00000000000c8947 */ /* 0x000fea0003800000 */
[----:B------:R-:W2:Y:S04]  /*113a0*/  LDG.E R3, desc[UR40][R8.64] ;  /* 0x0000002808037981 */ /* 0x000ea8000c1e1900 */
[----:B-----5:R-:W2:Y:S02]  /*113b0*/  LDG.E R0, desc[UR40][R8.64+0x4] ;  /* 0x0000042808007981 */ /* 0x020ea4000c1e1900 */
[----:B--2---:R-:W-:-:S07]  /*113c0*/  IMAD.IADD R0, R0, 0x1, -R3 ;  /* 0x0000000100007824 */ /* 0x004fce00078e0a03 */
.L_x_1345:
[----:B------:R-:W2:Y:S01]  /*113d0*/  LDL.LU R8, [R1+0x38] ;  /* 0x0000380001087983 */ /* 0x000ea20000300800 */
[----:B------:R-:W-:-:S03]  /*113e0*/  ISETP.NE.AND P6, PT, R6, RZ, PT ;  /* 0x000000ff0600720c */ /* 0x000fc60003fc5270 */
[----:B------:R-:W3:Y:S01]  /*113f0*/  LDL.LU R7, [R1+0x50] ;  /* 0x0000500001077983 */ /* 0x000ee20000300800 */
[----:B------:R-:W4:Y:S01]  /*11400*/  S2R R4, SR_TID.X ;  /* 0x0000000000047919 */ /* 0x000f220000002100 */
[--C-:B------:R-:W-:Y:S01]  /*11410*/  IMAD.X R57, RZ, RZ, R21.reuse, P5 ;  /* 0x000000ffff397224 */ /* 0x100fe200028e0615 */
[----:B------:R-:W-:Y:S01]  /*11420*/  IADD3.X R53, RZ, R21, RZ, P4, !PT ;  /* 0x00000015ff357210 */ /* 0x000fe200027fe4ff */
[----:B------:R-:W-:Y:S01]  /*11430*/  IMAD.X R37, RZ, RZ, R21, P6 ;  /* 0x000000ffff257224 */ /* 0x000fe200030e0615 */
[----:B------:R-:W3:Y:S04]  /*11440*/  LDL R82, [R1+0x2c] ;  /* 0x00002c0001527983 */ /* 0x000ee80000100800 */
[----:B------:R0:W5:Y:S01]  /*11450*/  LDL R84, [R1+0x4c] ;  /* 0x00004c0001547983 */ /* 0x0001620000100800 */
[----:B----4-:R-:W-:-:S05]  /*11460*/  VIADD R4, R4, 0xffffff80 ;  /* 0xffffff8004047836 */ /* 0x010fca0000000000 */
[----:B------:R-:W-:-:S04]  /*11470*/  SHF.R.S32.HI R3, RZ, 0x1f, R4 ;  /* 0x0000001fff037819 */ /* 0x000fc80000011404 */
[----:B------:R-:W-:-:S04]  /*11480*/  LEA.HI R3, R3, R4, RZ, 0x7 ;  /* 0x0000000403037211 */ /* 0x000fc800078f38ff */
[----:B------:R-:W-:-:S06]  /*11490*/  SHF.R.S32.HI R3, RZ, 0x7, R3 ;  /* 0x00000007ff037819 */ /* 0x000fcc0000011403 */
[----:B------:R-:W4:Y:S01]  /*114a0*/  SHFL.IDX PT, R3, R3, RZ, 0x1f ;  /* 0x00001fff03037589 */ /* 0x000f2200000e0000 */
[--C-:B------:R-:W-:Y:S01]  /*114b0*/  IMAD.X R41, RZ, RZ, R21.reuse, P1 ;  /* 0x000000ffff297224 */ /* 0x100fe200008e0615 */
[C---:B------:R-:W-:Y:S01]  /*114c0*/  IADD3 R61, P6, R20.reuse, 0xb000, RZ ;  /* 0x0000b000143d7810 */ /* 0x040fe20007fde0ff */
[--C-:B------:R-:W-:Y:S01]  /*114d0*/  IMAD.X R45, RZ, RZ, R21.reuse, P2 ;  /* 0x000000ffff2d7224 */ /* 0x100fe200010e0615 */
[C---:B------:R-:W-:Y:S01]  /*114e0*/  IADD3 R65, P1, R20.reuse, 0xc000, RZ ;  /* 0x0000c00014417810 */ /* 0x040fe20007f3e0ff */
[----:B------:R-:W-:Y:S01]  /*114f0*/  IMAD.X R49, RZ, RZ, R21, P3 ;  /* 0x000000ffff317224 */ /* 0x000fe200018e0615 */
[C---:B------:R-:W-:Y:S02]  /*11500*/  IADD3 R69, P2, R20.reuse, 0xd000, RZ ;  /* 0x0000d00014457810 */ /* 0x040fe40007f5e0ff */
[C---:B------:R-:W-:Y:S02]  /*11510*/  IADD3 R73, P3, R20.reuse, 0xe000, RZ ;  /* 0x0000e00014497810 */ /* 0x040fe40007f7e0ff */
[----:B------:R-:W-:-:S02]  /*11520*/  IADD3 R6, P4, R20, 0xf000, RZ ;  /* 0x0000f00014067810 */ /* 0x000fc40007f9e0ff */
[----:B------:R-:W-:Y:S02]  /*11530*/  LOP3.LUT R60, R61, 0x380, RZ, 0xc0, !PT ;  /* 0x000003803d3c7812 */ /* 0x000fe400078ec0ff */
[----:B------:R-:W-:Y:S02]  /*11540*/  LOP3.LUT R64, R65, 0x380, RZ, 0xc0, !PT ;  /* 0x0000038041407812 */ /* 0x000fe400078ec0ff */
[----:B------:R-:W-:Y:S02]  /*11550*/  LOP3.LUT R68, R69, 0x380, RZ, 0xc0, !PT ;  /* 0x0000038045447812 */ /* 0x000fe400078ec0ff */
[----:B------:R-:W-:Y:S02]  /*11560*/  LOP3.LUT R72, R73, 0x380, RZ, 0xc0, !PT ;  /* 0x0000038049487812 */ /* 0x000fe400078ec0ff */
[----:B----4-:R-:W-:Y:S02]  /*11570*/  ISETP.NE.AND P5, PT, R3, RZ, PT ;  /* 0x000000ff0300720c */ /* 0x010fe40003fa5270 */
        /* <DEDUP_REMOVED lines=19> */
[----:B------:R-:W-:-:S02]  /*116b0*/  LOP3.LUT R76, R3, R6, RZ, 0x3c, !PT ;  /* 0x00000006034c7212 */ /* 0x000fc400078e3cff */
[----:B-----5:R-:W-:Y:S02]  /*116c0*/  SHF.R.S32.HI R21, RZ, 0x1f, R24 ;  /* 0x0000001fff157819 */ /* 0x020fe40000011418 */
[----:B--2---:R-:W-:Y:S02]  /*116d0*/  SEL R3, R8, RZ, !P0 ;  /* 0x000000ff08037207 */ /* 0x004fe40004000000 */
[----:B---3--:R-:W-:Y:S02]  /*116e0*/  SEL R80, R7, RZ, !P0 ;  /* 0x000000ff07507207 */ /* 0x008fe40004000000 */
[----:B------:R-:W-:Y:S01]  /*116f0*/  SHF.R.S32.HI R81, RZ, 0x1f, R82 ;  /* 0x0000001fff517819 */ /* 0x000fe20000011452 */
[----:B0-----:R-:W-:Y:S06]  /*11700*/  @P5 BRA `(.L_x_1346) ;  /* 0x0000000000bc5947 */ /* 0x001fec0003800000 */
[----:B------:R-:W2:Y:S01]  /*11710*/  LDL R7, [R1+0x68] ;  /* 0x0000680001077983 */ /* 0x000ea20000100800 */
[----:B------:R-:W0:Y:S01]  /*11720*/  LDC R35, c[0x0][0xce8] ;  /* 0x00033a00ff237b82 */ /* 0x000e220000000800 */
[----:B------:R-:W-:Y:S01]  /*11730*/  ULDC.64 UR4, c[0x0][0xc90] ;  /* 0x0003240000047ab9 */ /* 0x000fe20000000a00 */
[----:B------:R-:W-:Y:S02]  /*11740*/  IMAD.MOV.U32 R6, RZ, RZ, R24 ;  /* 0x000000ffff067224 */ /* 0x000fe400078e0018 */
[----:B------:R-:W-:Y:S02]  /*11750*/  IMAD R8, R81, UR4, RZ ;  /* 0x0000000451087c24 */ /* 0x000fe4000f8e02ff */
[----:B------:R-:W-:Y:S02]  /*11760*/  IMAD R30, R84, 0x40, R194 ;  /* 0x00000040541e7824 */ /* 0x000fe400078e02c2 */
[----:B------:R-:W-:Y:S01]  /*11770*/  IMAD R15, R82, UR5, R8 ;  /* 0x00000005520f7c24 */ /* 0x000fe2000f8e0208 */
[----:B0-----:R-:W-:-:S13]  /*11780*/  ISETP.NE.AND P0, PT, R35, 0x1, PT ;  /* 0x000000012300780c */ /* 0x001fda0003f05270 */
[----:B------:R-:W0:Y:S08]  /*11790*/  @P0 LDC R9, c[0x0][0xcec] ;  /* 0x00033b00ff090b82 */ /* 0x000e300000000800 */
[----:B------:R-:W3:Y:S01]  /*117a0*/  @P0 LDC R31, c[0x0][0xcf0] ;  /* 0x00033c00ff1f0b82 */ /* 0x000ee20000000800 */
[----:B--2---:R-:W-:Y:S02]  /*117b0*/  IMAD R20, R84, 0x40, R7 ;  /* 0x0000004054147824 */ /* 0x004fe400078e0207 */
[----:B------:R-:W-:-:S02]  /*117c0*/  IMAD.MOV.U32 R7, RZ, RZ, R21 ;  /* 0x000000ffff077224 */ /* 0x000fc400078e0015 */
[----:B0-----:R-:W-:-:S04]  /*117d0*/  @P0 IMAD.HI.U32 R8, R20, R9, RZ ;  /* 0x0000000914080227 */ /* 0x001fc800078e00ff */
[----:B------:R-:W-:Y:S01]  /*117e0*/  IMAD.MOV.U32 R9, RZ, RZ, R20 ;  /* 0x000000ffff097224 */ /* 0x000fe200078e0014 */
[----:B---3--:R-:W-:Y:S01]  /*117f0*/  @P0 SHF.R.U32.HI R9, RZ, R31, R8 ;  /* 0x0000001fff090219 */ /* 0x008fe20000011608 */
[----:B------:R-:W-:Y:S01]  /*11800*/  IMAD.WIDE.U32 R6, R82, UR4, R6 ;  /* 0x0000000452067c25 */ /* 0x000fe2000f8e0006 */
[----:B------:R-:W-:Y:S02]  /*11810*/  ULDC.64 UR4, c[0x0][0xc98] ;  /* 0x0003260000047ab9 */ /* 0x000fe40000000a00 */
[----:B------:R-:W-:Y:S01]  /*11820*/  SHF.R.S32.HI R31, RZ, 0x1f, R9 ;  /* 0x0000001fff1f7819 */ /* 0x000fe20000011409 */
[----:B------:R-:W-:Y:S02]  /*11830*/  IMAD.IADD R7, R7, 0x1, R15 ;  /* 0x0000000107077824 */ /* 0x000fe400078e020f */
[----:B------:R-:W-:Y:S02]  /*11840*/  IMAD.MOV R14, RZ, RZ, -R9 ;  /* 0x000000ffff0e7224 */ /* 0x000fe400078e0a09 */
[----:B------:R-:W-:-:S02]  /*11850*/  IMAD R8, R80, UR4, RZ ;  /* 0x0000000450087c24 */ /* 0x000fc4000f8e02ff */
        /* <DEDUP_REMOVED lines=17> */
[----:B------:R-:W-:Y:S02]  /*11970*/  ISETP.NE.AND P0, PT, R221, R14, PT ;  /* 0x0000000edd00720c */ /* 0x000fe40003f05270 */
[C---:B------:R-:W-:Y:S01]  /*11980*/  IADD3 R14, R30.reuse, 0x8, RZ ;  /* 0x000000081e0e7810 */ /* 0x040fe20007ffe0ff */
[----:B------:R-:W-:Y:S01]  /*11990*/  SHFL.IDX PT, R6, R15, RZ, 0x1c1f ;  /* 0x001c1fff0f067589 */ /* 0x000fe200000e0000 */
[-C--:B------:R-:W-:Y:S02]  /*119a0*/  ISETP.GE.OR P1, PT, R30, R35.reuse, P0 ;  /* 0x000000231e00720c */ /* 0x080fe40000726670 */
[----:B------:R-:W-:Y:S01]  /*119b0*/  ISETP.GE.OR P0, PT, R14, R35, P0 ;  /* 0x000000230e00720c */ /* 0x000fe20000706670 */
[----:B------:R-:W0:Y:S04]  /*119c0*/  SHFL.IDX PT, R7, R20, RZ, 0x1c1f ;  /* 0x001c1fff14077589 */ /* 0x000e2800000e0000 */
[----:B------:R-:W2:Y:S06]  /*119d0*/  SHFL.IDX PT, R9, R20, 0x1, 0x1c1f ;  /* 0x003c1f0014097f89 */ /* 0x000eac00000e0000 */
[----:B0-----:R0:W-:Y:S04]  /*119e0*/  @!P1 ST.E desc[UR40][R6.64], R162 ;  /* 0x000000a206009985 */ /* 0x0011e8000c101928 */
[----:B--2---:R0:W-:Y:S02]  /*119f0*/  @!P0 ST.E desc[UR40][R8.64], R161 ;  /* 0x000000a108008985 */ /* 0x0041e4000c101928 */
.L_x_1346:
[----:B------:R-:W2:Y:S01]  /*11a00*/  LDC R87, c[0x0][0xce8] ;  /* 0x00033a00ff577b82 */ /* 0x000ea20000000800 */
[----:B------:R-:W-:Y:S01]  /*11a10*/  ULDC.64 UR4, c[0x0][0xba0] ;  /* 0x0002e80000047ab9 */ /* 0x000fe20000000a00 */
[----:B0-----:R-:W5:Y:S01]  /*11a20*/  LD.E.128 R4, desc[UR40][R4.64] ;  /* 0x0000002804047980 */ /* 0x001f62000c101d00 */
[----:B------:R-:W-:-:S03]  /*11a30*/  IMAD R21, R21, UR4, RZ ;  /* 0x0000000415157c24 */ /* 0x000fc6000f8e02ff */
[----:B------:R-:W5:Y:S01]  /*11a40*/  LD.E.128 R8, desc[UR40][R10.64] ;  /* 0x000000280a087980 */ /* 0x000f62000c101d00 */
[C---:B------:R-:W-:Y:S01]  /*11a50*/  IMAD R83, R24.reuse, UR5, R21 ;  /* 0x0000000518537c24 */ /* 0x040fe2000f8e0215 */
[----:B------:R-:W0:Y:S01]  /*11a60*/  LDC R85, c[0x0][0xbc8] ;  /* 0x0002f200ff557b82 */ /* 0x000e220000000800 */
[----:B------:R-:W-:Y:S01]  /*11a70*/  IMAD.WIDE.U32 R20, R24, UR4, RZ ;  /* 0x0000000418147c25 */ /* 0x000fe2000f8e00ff */
[----:B------:R-:W-:Y:S01]  /*11a80*/  ULDC.64 UR4, c[0x0][0xbe8] ;  /* 0x0002fa0000047ab9 */ /* 0x000fe20000000a00 */
[----:B------:R-:W5:Y:S02]  /*11a90*/  LD.E.128 R12, desc[UR40][R12.64] ;  /* 0x000000280c0c7980 */ /* 0x000f64000c101d00 */
[----:B------:R-:W-:Y:S02]  /*11aa0*/  IMAD.IADD R21, R21, 0x1, R83 ;  /* 0x0000000115157824 */ /* 0x000fe400078e0253 */
[----:B------:R-:W-:Y:S01]  /*11ab0*/  IMAD R81, R81, UR4, RZ ;  /* 0x0000000451517c24 */ /* 0x000fe2000f8e02ff */
[----:B------:R-:W5:Y:S04]  /*11ac0*/  LD.E.128 R28, desc[UR40][R28.64] ;  /* 0x000000281c1c7980 */ /* 0x000f68000c101d00 */
[----:B------:R-:W5:Y:S01]  /*11ad0*/  LD.E.128 R32, desc[UR40][R32.64] ;  /* 0x0000002820207980 */ /* 0x000f62000c101d00 */
[----:B--2---:R-:W-:Y:S01]  /*11ae0*/  ISETP.NE.AND P1, PT, R87, 0x1, PT ;  /* 0x000000015700780c */ /* 0x004fe20003f25270 */
[----:B------:R-:W-:-:S02]  /*11af0*/  IMAD R81, R82, UR5, R81 ;  /* 0x0000000552517c24 */ /* 0x000fc4000f8e0251 */
[----:B------:R-:W5:Y:S01]  /*11b00*/  LD.E.128 R36, desc[UR40][R36.64] ;  /* 0x0000002824247980 */ /* 0x000f62000c101d00 */
[----:B------:R-:W-:Y:S01]  /*11b10*/  IMAD.WIDE.U32 R20, R82, UR4, R20 ;  /* 0x0000000452147c25 */ /* 0x000fe2000f8e0014 */
[----:B------:R-:W-:Y:S01]  /*11b20*/  SHF.R.S32.HI R82, RZ, 0x1f, R90 ;  /* 0x0000001fff527819 */ /* 0x000fe2000001145a */
[----:B------:R-:W-:Y:S01]  /*11b30*/  ULDC.64 UR4, c[0x0][0xbf0] ;  /* 0x0002fc0000047ab9 */ /* 0x000fe20000000a00 */
[----:B------:R-:W5:Y:S02]  /*11b40*/  LD.E.128 R40, desc[UR40][R40.64] ;  /* 0x0000002828287980 */ /* 0x000f64000c101d00 */
[----:B------:R-:W-:Y:S02]  /*11b50*/  LEA.HI R82, R82, R90, RZ, 0x3 ;  /* 0x0000005a52527211 */ /* 0x000fe400078f18ff */
[----:B------:R-:W5:Y:S02]  /*11b60*/  LD.E.128 R44, desc[UR40][R44.64] ;  /* 0x000000282c2c7980 */ /* 0x000f64000c101d00 */
[----:B------:R-:W2:Y:S01]  /*11b70*/  @P1 LDC R83, c[0x0][0xcec] ;  /* 0x00033b00ff531b82 */ /* 0x000ea20000000800 */
[----:B------:R-:W-:Y:S01]  /*11b80*/  LOP3.LUT R82, R82, 0xfffffff8, RZ, 0xc0, !PT ;  /* 0xfffffff852527812 */ /* 0x000fe200078ec0ff */
[----:B------:R-:W5:Y:S04]  /*11b90*/  LD.E.128 R48, desc[UR40][R48.64] ;  /* 0x0000002830307980 */ /* 0x000f68000c101d00 */
[----:B------:R-:W5:Y:S02]  /*11ba0*/  LD.E.128 R52, desc[UR40][R52.64] ;  /* 0x0000002834347980 */ /* 0x000f64000c101d00 */
[----:B------:R-:W3:Y:S01]  /*11bb0*/  @P1 LDC R89, c[0x0][0xcf0] ;  /* 0x00033c00ff591b82 */ /* 0x000ee20000000800 */
[----:B------:R-:W-:Y:S01]  /*11bc0*/  IMAD.IADD R82, R90, 0x1, -R82 ;  /* 0x000000015a527824 */ /* 0x000fe200078e0a52 */
[----:B------:R-:W5:Y:S03]  /*11bd0*/  LD.E.128 R56, desc[UR40][R56.64] ;  /* 0x0000002838387980 */ /* 0x000f66000c101d00 */
[----:B------:R-:W-:Y:S01]  /*11be0*/  IMAD R24, R82, 0x20, R98 ;  /* 0x0000002052187824 */ /* 0x000fe200078e0262 */
[----:B------:R-:W5:Y:S01]  /*11bf0*/  LD.E.128 R60, desc[UR40][R60.64] ;  /* 0x000000283c3c7980 */ /* 0x000f62000c101d00 */
[----:B------:R-:W-:-:S02]  /*11c00*/  VIADD R101, R192, 0x40 ;  /* 0x00000040c0657836 */ /* 0x000fc40000000000 */
[----:B------:R-:W-:Y:S01]  /*11c10*/  IMAD R82, R84, 0x40, R24 ;  /* 0x0000004054527824 */ /* 0x000fe200078e0218 */
[----:B------:R-:W5:Y:S01]  /*11c20*/  LD.E.128 R64, desc[UR40][R64.64] ;  /* 0x0000002840407980 */ /* 0x000f62000c101d00 */
[----:B------:R-:W-:Y:S01]  /*11c30*/  IMAD.IADD R21, R21, 0x1, R81 ;  /* 0x0000000115157824 */ /* 0x000fe200078e0251 */
[----:B0-----:R-:W-:Y:S01]  /*11c40*/  ISETP.GE.AND P0, PT, R101, R85, PT ;  /* 0x000000556500720c */ /* 0x001fe20003f06270 */
[----:B------:R-:W-:Y:S01]  /*11c50*/  IMAD R80, R80, UR4, RZ ;  /* 0x0000000450507c24 */ /* 0x000fe2000f8e02ff */
[----:B------:R-:W5:Y:S01]  /*11c60*/  LD.E.128 R68, desc[UR40][R68.64] ;  /* 0x0000002844447980 */ /* 0x000f62000c101d00 */
[----:B------:R-:W-:Y:S02]  /*11c70*/  VIADD R99, R192, 0x80 ;  /* 0x00000080c0637836 */ /* 0x000fe40000000000 */
[----:B--2---:R-:W-:Y:S01]  /*11c80*/  @P1 IMAD.HI.U32 R24, R82, R83, RZ ;  /* 0x0000005352181227 */ /* 0x004fe200078e00ff */
[----:B------:R-:W5:Y:S03]  /*11c90*/  LD.E.128 R72, desc[UR40][R72.64] ;  /* 0x0000002848487980 */ /* 0x000f66000c101d00 */
[C---:B------:R-:W-:Y:S01]  /*11ca0*/  IMAD R81, R3.reuse, UR5, R80 ;  /* 0x0000000503517c24 */ /* 0x040fe2000f8e0250 */
[----:B------:R-:W-:Y:S01]  /*11cb0*/  SEL R80, RZ, 0xffffffff, P0 ;  /* 0xffffffffff507807 */ /* 0x000fe20000000000 */
[----:B------:R-:W-:Y:S01]  /*11cc0*/  IMAD.WIDE.U32 R20, R3, UR4, R20 ;  /* 0x0000000403147c25 */ /* 0x000fe2000f8e0014 */
[----:B------:R-:W-:Y:S01]  /*11cd0*/  ISETP.GE.AND P0, PT, R99, R85, PT ;  /* 0x000000556300720c */ /* 0x000fe20003f06270 */
[----:B------:R-:W-:Y:S01]  /*11ce0*/  ULDC.64 UR4, c[0x0][0xbe0] ;  /* 0x0002f80000047ab9 */ /* 0x000fe20000000a00 */
[----:B------:R-:W5:Y:S01]  /*11cf0*/  LD.E.128 R76, desc[UR40][R76.64] ;  /* 0x000000284c4c7980 */ /* 0x000f62000c101d00 */
        /* <DEDUP_REMOVED lines=8> */
[----:B------:R-:W-:Y:S01]  /*11d80*/  VIADD R95, R192, 0x100 ;  /* 0x00000100c05f7836 */ /* 0x000fe20000000000 */
[----:B------:R-:W-:Y:S01]  /*11d90*/  ISETP.GE.AND P0, PT, R97, R85, PT ;  /* 0x000000556100720c */ /* 0x000fe20003f06270 */
[--C-:B------:R-:W-:Y:S01]  /*11da0*/  IMAD.MOV R81, RZ, RZ, -R3.reuse ;  /* 0x000000ffff517224 */ /* 0x100fe200078e0a03 */
[----:B------:R-:W-:Y:S01]  /*11db0*/  LOP3.LUT R24, R83, 0x2, R24, 0xe2, !PT ;  /* 0x0000000253187812 */ /* 0x000fe200078ee218 */
[----:B------:R-:W-:Y:S01]  /*11dc0*/  IMAD.SHL.U32 R83, R80, 0x4, RZ ;  /* 0x0000000450537824 */ /* 0x000fe200078e00ff */
[----:B------:R-:W-:Y:S01]  /*11dd0*/  SEL R80, RZ, 0xffffffff, P0 ;  /* 0xffffffffff507807 */ /* 0x000fe20000000000 */
[----:B------:R-:W-:Y:S01]  /*11de0*/  IMAD R81, R87, R81, R82 ;  /* 0x0000005157517224 */ /* 0x000fe200078e0252 */
[-C--:B------:R-:W-:Y:S01]  /*11df0*/  ISETP.GE.AND P0, PT, R95, R85.reuse, PT ;  /* 0x000000555f00720c */ /* 0x080fe20003f06270 */
[----:B------:R-:W-:Y:S01]  /*11e00*/  VIADD R93, R192, 0x140 ;  /* 0x00000140c05d7836 */ /* 0x000fe20000000000 */
[----:B------:R-:W-:Y:S01]  /*11e10*/  SHF.R.S32.HI R82, RZ, 0x1f, R3 ;  /* 0x0000001fff527819 */ /* 0x000fe20000011403 */
        /* <DEDUP_REMOVED lines=8> */
[----:B------:R-:W-:Y:S01]  /*11ea0*/  SEL R80, RZ, 0xffffffff, P0 ;  /* 0xffffffffff507807 */ /* 0x000fe20000000000 */
[----:B------:R-:W-:Y:S01]  /*11eb0*/  IMAD R82, R82, UR4, RZ ;  /* 0x0000000452527c24 */ /* 0x000fe2000f8e02ff */
[----:B------:R-:W-:Y:S01]  /*11ec0*/  ISETP.GE.AND P0, PT, R93, R85, PT ;  /* 0x000000555d00720c */ /* 0x000fe20003f06270 */
[----:B------:R-:W-:Y:S01]  /*11ed0*/  IMAD.WIDE.U32 R20, R3, UR4, R20 ;  /* 0x0000000403147c25 */ /* 0x000fe2000f8e0014 */
[----:B------:R-:W-:Y:S01]  /*11ee0*/  SHF.L.U32 R89, R80, 0x4, RZ ;  /* 0x0000000450597819 */ /* 0x000fe200000006ff */
[----:B------:R-:W-:Y:S01]  /*11ef0*/  BSSY B1, `(.L_x_1347) ;  /* 0x000004f000017945 */ /* 0x000fe20003800000 */
[----:B------:R-:W-:Y:S01]  /*11f00*/  LOP3.LUT R24, R83, 0x8, R24, 0xe2, !PT ;  /* 0x0000000853187812 */ /* 0x000fe200078ee218 */
[----:B------:R-:W-:Y:S01]  /*11f10*/  IMAD R83, R3, UR5, R82 ;  /* 0x0000000503537c24 */ /* 0x000fe2000f8e0252 */
[----:B------:R-:W-:Y:S01]  /*11f20*/  SHF.R.S32.HI R80, RZ, 0x1f, R81 ;  /* 0x0000001fff507819 */ /* 0x000fe20000011451 */
[----:B------:R-:W-:Y:S01]  /*11f30*/  ULDC.64 UR4, c[0x0][0xbd8] ;  /* 0x0002f60000047ab9 */ /* 0x000fe20000000a00 */
[----:B------:R-:W-:Y:S01]  /*11f40*/  IMAD R88, R0, R87, RZ ;  /* 0x0000005700587224 */ /* 0x000fe200078e02ff */
[----:B------:R-:W-:Y:S01]  /*11f50*/  SEL R3, RZ, 0xffffffff, P0 ;  /* 0xffffffffff037807 */ /* 0x000fe20000000000 */
[----:B------:R-:W-:Y:S01]  /*11f60*/  IMAD.IADD R21, R21, 0x1, R83 ;  /* 0x0000000115157824 */ /* 0x000fe200078e0253 */
[----:B------:R-:W-:Y:S01]  /*11f70*/  LOP3.LUT R24, R89, 0x10, R24, 0xe2, !PT ;  /* 0x0000001059187812 */ /* 0x000fe200078ee218 */
[----:B------:R-:W-:-:S02]  /*11f80*/  IMAD R80, R80, UR4, RZ ;  /* 0x0000000450507c24 */ /* 0x000fc4000f8e02ff */
[----:B------:R-:W-:Y:S02]  /*11f90*/  IMAD R87, R84, 0x40, R98 ;  /* 0x0000004054577824 */ /* 0x000fe400078e0262 */
[----:B------:R-:W-:Y:S02]  /*11fa0*/  VIADD R91, R192, 0x180 ;  /* 0x00000180c05b7836 */ /* 0x000fe40000000000 */
[----:B------:R-:W-:Y:S01]  /*11fb0*/  IMAD R83, R81, UR5, R80 ;  /* 0x0000000551537c24 */ /* 0x000fe2000f8e0250 */
[----:B------:R-:W-:Y:S01]  /*11fc0*/  ISETP.GE.AND P1, PT, R87, R88, PT ;  /* 0x000000585700720c */ /* 0x000fe20003f26270 */
[----:B------:R-:W-:Y:S01]  /*11fd0*/  IMAD.WIDE.U32 R20, R81, UR4, R20 ;  /* 0x0000000451147c25 */ /* 0x000fe2000f8e0014 */
[----:B------:R-:W-:Y:S01]  /*11fe0*/  ULDC.64 UR4, c[0x0][0xb80] ;  /* 0x0002e00000047ab9 */ /* 0x000fe20000000a00 */
[----:B------:R-:W-:Y:S02]  /*11ff0*/  ISETP.GE.AND P0, PT, R91, R85, PT ;  /* 0x000000555b00720c */ /* 0x000fe40003f06270 */
[----:B------:R-:W-:Y:S01]  /*12000*/  IMAD.SHL.U32 R3, R3, 0x20, RZ ;  /* 0x0000002003037824 */ /* 0x000fe200078e00ff */
[----:B------:R-:W-:Y:S01]  /*12010*/  LEA R84, P2, R20, UR4, 0x1 ;  /* 0x0000000414547c11 */ /* 0x000fe2000f8408ff */
[----:B------:R-:W-:-:S02]  /*12020*/  VIADD R90, R192, 0x1c0 ;  /* 0x000001c0c05a7836 */ /* 0x000fc40000000000 */
[----:B------:R-:W-:Y:S01]  /*12030*/  IMAD.IADD R21, R21, 0x1, R83 ;  /* 0x0000000115157824 */ /* 0x000fe200078e0253 */
[----:B------:R-:W-:Y:S01]  /*12040*/  LOP3.LUT R24, R3, 0x20, R24, 0xe2, !PT ;  /* 0x0000002003187812 */ /* 0x000fe200078ee218 */
[----:B------:R-:W-:Y:S01]  /*12050*/  VIADD R0, R2, 0x38820 ;  /* 0x0003882002007836 */ /* 0x000fe20000000000 */
[----:B------:R-:W-:Y:S01]  /*12060*/  SEL R3, RZ, 0x40, P0 ;  /* 0x00000040ff037807 */ /* 0x000fe20000000000 */
[----:B------:R-:W-:Y:S01]  /*12070*/  VIADD R89, R192, 0x1c0 ;  /* 0x000001c0c0597836 */ /* 0x000fe20000000000 */
[----:B------:R-:W-:Y:S01]  /*12080*/  ISETP.GE.AND P0, PT, R90, R85, PT ;  /* 0x000000555a00720c */ /* 0x000fe20003f06270 */
[----:B------:R-:W-:Y:S01]  /*12090*/  VIADD R92, R192, 0x180 ;  /* 0x00000180c05c7836 */ /* 0x000fe20000000000 */
[----:B------:R-:W-:Y:S01]  /*120a0*/  LEA.HI.X R86, R20, UR5, R21, 0x1, P2 ;  /* 0x0000000514567c11 */ /* 0x000fe200090f0c15 */
[C---:B------:R-:W-:Y:S01]  /*120b0*/  VIADD R94, R192.reuse, 0x140 ;  /* 0x00000140c05e7836 */ /* 0x040fe20000000000 */
[----:B------:R-:W-:Y:S01]  /*120c0*/  PRMT R0, RZ, 0x654, R0 ;  /* 0x00000654ff007816 */ /* 0x000fe20000000000 */
[----:B------:R-:W-:Y:S01]  /*120d0*/  VIADD R96, R192, 0x100 ;  /* 0x00000100c0607836 */ /* 0x000fe20000000000 */
[----:B------:R-:W-:Y:S01]  /*120e0*/  LOP3.LUT R3, R24, R3, RZ, 0xfc, !PT ;  /* 0x0000000318037212 */ /* 0x000fe200078efcff */
[C---:B------:R-:W-:Y:S01]  /*120f0*/  VIADD R98, R192.reuse, 0xc0 ;  /* 0x000000c0c0627836 */ /* 0x040fe20000000000 */
[----:B------:R-:W-:Y:S01]  /*12100*/  SEL R24, RZ, 0x80, P0 ;  /* 0x00000080ff187807 */ /* 0x000fe20000000000 */
[C---:B------:R-:W-:Y:S01]  /*12110*/  VIADD R100, R192.reuse, 0x80 ;  /* 0x00000080c0647836 */ /* 0x040fe20000000000 */
[----:B0-----:R0:W-:Y:S01]  /*12120*/  SYNCS.ARRIVE.TRANS64.RED.A1T0 RZ, [R0+URZ], RZ ;  /* 0x000000ff00ff79a7 */ /* 0x0011e2000810043f */
[----:B------:R-:W-:Y:S01]  /*12130*/  VIADD R102, R192, 0x40 ;  /* 0x00000040c0667836 */ /* 0x000fe20000000000 */
[----:B------:R0:W2:Y:S01]  /*12140*/  SHFL.IDX PT, R20, R84, RZ, 0x181f ;  /* 0x00181fff54147589 */ /* 0x0000a200000e0000 */
[----:B------:R-:W-:-:S02]  /*12150*/  LOP3.LUT R24, R3, R24, RZ, 0xfc, !PT ;  /* 0x0000001803187212 */ /* 0x000fc400078efcff */
[----:B------:R-:W-:Y:S01]  /*12160*/  SHF.R.S32.HI R89, RZ, 0x1f, R89 ;  /* 0x0000001fff597819 */ /* 0x000fe20000011459 */
[----:B------:R0:W3:Y:S01]  /*12170*/  SHFL.IDX PT, R21, R86, RZ, 0x181f ;  /* 0x00181fff56157589 */ /* 0x0000e200000e0000 */
[----:B------:R-:W-:Y:S02]  /*12180*/  SHF.R.S32.HI R92, RZ, 0x1f, R92 ;  /* 0x0000001fff5c7819 */ /* 0x000fe4000001145c */
[----:B------:R-:W-:Y:S02]  /*12190*/  SHF.R.S32.HI R94, RZ, 0x1f, R94 ;  /* 0x0000001fff5e7819 */ /* 0x000fe4000001145e */
[----:B------:R-:W-:Y:S02]  /*121a0*/  SHF.R.S32.HI R96, RZ, 0x1f, R96 ;  /* 0x0000001fff607819 */ /* 0x000fe40000011460 */
[----:B------:R-:W-:Y:S02]  /*121b0*/  SHF.R.S32.HI R98, RZ, 0x1f, R98 ;  /* 0x0000001fff627819 */ /* 0x000fe40000011462 */
[----:B------:R-:W-:-:S02]  /*121c0*/  SHF.R.S32.HI R100, RZ, 0x1f, R100 ;  /* 0x0000001fff647819 */ /* 0x000fc40000011464 */
[----:B------:R-:W-:Y:S01]  /*121d0*/  SHF.R.S32.HI R102, RZ, 0x1f, R102 ;  /* 0x0000001fff667819 */ /* 0x000fe20000011466 */
[----:B0-----:R-:W-:Y:S06]  /*121e0*/  @P1 BRA `(.L_x_1348) ;  /* 0x00000000007c1947 */ /* 0x001fec0003800000 */
[-C--:B------:R-:W-:Y:S02]  /*121f0*/  ISETP.GE.AND P1, PT, R101, R85.reuse, PT ;  /* 0x000000556500720c */ /* 0x080fe40003f26270 */
[-C--:B------:R-:W-:Y:S02]  /*12200*/  ISETP.GE.AND P0, PT, R192, R85.reuse, PT ;  /* 0x00000055c000720c */ /* 0x080fe40003f06270 */
[-C--:B------:R-:W-:Y:S02]  /*12210*/  ISETP.GE.AND P5, PT, R99, R85.reuse, PT ;  /* 0x000000556300720c */ /* 0x080fe40003fa6270 */
[----:B------:R-:W-:-:S07]  /*12220*/  ISETP.GE.AND P3, PT, R97, R85, PT ;  /* 0x000000556100720c */ /* 0x000fce0003f66270 */
[C---:B--2---:R-:W-:Y:S02]  /*12230*/  @!P1 LEA R80, P2, R101.reuse, R20, 0x1 ;  /* 0x0000001465509211 */ /* 0x044fe400078408ff */
[----:B---3--:R-:W-:Y:S02]  /*12240*/  @!P0 IMAD.WIDE R82, R192, 0x2, R20 ;  /* 0x00000002c0528825 */ /* 0x008fe400078e0214 */
        /* <DEDUP_REMOVED lines=25> */
.L_x_1348:
[----:B------:R-:W-:Y:S05]  /*123e0*/  BSYNC B1 ;  /* 0x0000000000017941 */ /* 0x000fea0003800000 */
.L_x_1347:
[----:B------:R-:W-:Y:S01]  /*123f0*/  VIADD R0, R87, 0x20 ;  /* 0x0000002057007836 */ /* 0x000fe20000000000 */
[----:B0----5:R0:W4:Y:S04]  /*12400*/  SHFL.IDX PT, R5, R86, 0x1, 0x181f ;  /* 0x00381f0056057f89 */ /* 0x02112800000e0000 */
[----:B------:R-:W-:Y:S01]  /*12410*/  ISETP.GE.AND P0, PT, R0, R88, PT ;  /* 0x000000580000720c */ /* 0x000fe20003f06270 */
[----:B------:R0:W0:-:S12]  /*12420*/  SHFL.IDX PT, R4, R84, 0x1, 0x181f ;  /* 0x00381f0054047f89 */ /* 0x00001800000e0000 */
[----:B------:R-:W-:Y:S05]  /*12430*/  @P0 BRA `(.L_x_1349) ;  /* 0x0000001000680947 */ /* 0x000fea0003800000 */
[-C--:B------:R-:W-:Y:S02]  /*12440*/  ISETP.GE.AND P5, PT, R101, R85.reuse, PT ;  /* 0x000000556500720c */ /* 0x080fe40003fa6270 */
[-C--:B------:R-:W-:Y:S02]  /*12450*/  ISETP.GE.AND P6, PT, R192, R85.reuse, PT ;  /* 0x00000055c000720c */ /* 0x080fe40003fc6270 */
[-C--:B------:R-:W-:Y:S02]  /*12460*/  ISETP.GE.AND P3, PT, R99, R85.reuse, PT ;  /* 0x000000556300720c */ /* 0x080fe40003f66270 */
[-C--:B------:R-:W-:Y:S02]  /*12470*/  ISETP.GE.AND P2, PT, R97, R85.reuse, PT ;  /* 0x000000556100720c */ /* 0x080fe40003f46270 */
[-C--:B------:R-:W-:Y:S02]  /*12480*/  ISETP.GE.AND P1, PT, R95, R85.reuse, PT ;  /* 0x000000555f00720c */ /* 0x080fe40003f26270 */
[----:B------:R-:W-:-:S03]  /*12490*/  ISETP.GE.AND P0, PT, R93, R85, PT ;  /* 0x000000555d00720c */ /* 0x000fc60003f06270 */
[CC--:B0-----:R-:W-:Y:S02]  /*124a0*/  @!P5 LEA R12, P4, R101.reuse, R4.reuse, 0x1 ;  /* 0x00000004650cd211 */ /* 0x0c1fe400078808ff */
[----:B----4-:R-:W-:Y:S02]  /*124b0*/  @!P6 IMAD.WIDE R6, R192, 0x2, R4 ;  /* 0x00000002c006e825 */ /* 0x010fe400078e0204 */
[----:B------:R-:W-:Y:S02]  /*124c0*/  @!P5 LEA.HI.X R13, R101, R5, R102, 0x1, P4 ;  /* 0x00000005650dd211 */ /* 0x000fe400020f0c66 */
[----:B------:R-:W-:Y:S01]  /*124d0*/  LOP3.LUT P4, RZ, R3, 0x40, RZ, 0xc0, !PT ;  /* 0x0000004003ff7812 */ /* 0x000fe2000788c0ff */
[----:B------:R0:W-:Y:S01]  /*124e0*/  @!P6 ST.E.128 desc[UR40][R6.64], R8 ;  /* 0x000000080600e985 */ /* 0x0001e2000c101d28 */
[----:B------:R-:W-:-:S03]  /*124f0*/  @!P3 LEA R14, P6, R99, R4, 0x1 ;  /* 0x00000004630eb211 */ /* 0x000fc600078c08ff */
[----:B------:R4:W-:Y:S01]  /*12500*/  @!P5 ST.E.128 desc[UR40][R12.64], R28 ;  /* 0x0000001c0c00d985 */ /* 0x0009e2000c101d28 */
[-C--:B------:R-:W-:Y:S02]  /*12510*/  @!P3 LEA.HI.X R15, R99, R5.reuse, R100, 0x1, P6 ;  /* 0x00000005630fb211 */ /* 0x080fe400030f0c64 */
[-C--:B--2---:R-:W-:Y:S02]  /*12520*/  @!P2 LEA R20, P5, R97, R4.reuse, 0x1 ;  /* 0x000000046114a211 */ /* 0x084fe400078a08ff */
[-C--:B------:R-:W-:Y:S01]  /*12530*/  @!P1 LEA R32, P6, R95, R4.reuse, 0x1 ;  /* 0x000000045f209211 */ /* 0x080fe200078c08ff */
[----:B------:R4:W-:Y:S01]  /*12540*/  @!P3 ST.E.128 desc[UR40][R14.64], R36 ;  /* 0x000000240e00b985 */ /* 0x0009e2000c101d28 */
[----:B------:R-:W-:Y:S02]  /*12550*/  @!P0 LEA R34, P3, R93, R4, 0x1 ;  /* 0x000000045d228211 */ /* 0x000fe400078608ff */
[-C--:B---3--:R-:W-:Y:S02]  /*12560*/  @!P2 LEA.HI.X R21, R97, R5.reuse, R98, 0x1, P5 ;  /* 0x000000056115a211 */ /* 0x088fe400028f0c62 */
        /* <DEDUP_REMOVED lines=14> */
.L_x_1344:
        /* <DEDUP_REMOVED lines=26> */
.L_x_1350:
[----:B------:R-:W2:Y:S04]  /*127f0*/  LDL.LU R5, [R1+0x38] ;  /* 0x0000380001057983 */ /* 0x000ea80000300800 */
[----:B------:R-:W3:Y:S04]  /*12800*/  LDL.LU R4, [R1+0x50] ;  /* 0x0000500001047983 */ /* 0x000ee80000300800 */
[----:B------:R-:W4:Y:S04]  /*12810*/  LDL R28, [R1+0x2c] ;  /* 0x00002c00011c7983 */ /* 0x000f280000100800 */
[----:B------:R0:W5:Y:S01]  /*12820*/  LDL R20, [R1+0x4c] ;  /* 0x00004c0001147983 */ /* 0x0001620000100800 */
        /* <DEDUP_REMOVED lines=46> */
.L_x_1352:
[----:B------:R-:W-:Y:S05]  /*12b10*/  BSYNC B1 ;  /* 0x0000000000017941 */ /* 0x000fea0003800000 */
.L_x_1351:
        /* <DEDUP_REMOVED lines=11> */
[----:B------:R-:W-:Y:S01]  /*12bd0*/  ULDC.64 UR4, c[0x0][0xbe8] ;  /* 0x0002fa0000047ab9 */ /* 0x000fe20000000a00 */
[----:B------:R-:W-:Y:S01]  /*12be0*/  LOP3.LUT R8, R8, 0xfffffff8, RZ, 0xc0, !PT ;  /* 0xfffffff808087812 */ /* 0x000fe200078ec0ff */
[----:B------:R-:W0:Y:S01]  /*12bf0*/  @P0 LDC R7, c[0x0][0xcec] ;  /* 0x00033b00ff070b82 */ /* 0x000e220000000800 */
[----:B------:R-:W-:Y:S01]  /*12c00*/  IMAD.IADD R5, R5, 0x1, R3 ;  /* 0x0000000105057824 */ /* 0x000fe200078e0203 */
[----:B------:R-:W-:Y:S01]  /*12c10*/  SHF.R.S32.HI R12, RZ, 0x3, R12 ;  /* 0x00000003ff0c7819 */ /* 0x000fe2000001140c */
[----:B------:R-:W-:-:S02]  /*12c20*/  IMAD R3, R13, UR4, RZ ;  /* 0x000000040d037c24 */ /* 0x000fc4000f8e02ff */
[----:B------:R-:W-:Y:S02]  /*12c30*/  VIADD R43, R192, 0x40 ;  /* 0x00000040c02b7836 */ /* 0x000fe40000000000 */
[----:B------:R-:W-:Y:S01]  /*12c40*/  IMAD.IADD R8, R24, 0x1, -R8 ;  /* 0x0000000118087824 */ /* 0x000fe200078e0a08 */
[----:B------:R-:W3:Y:S01]  /*12c50*/  @P0 LDC R9, c[0x0][0xcf0] ;  /* 0x00033c00ff090b82 */ /* 0x000ee20000000800 */
[C---:B------:R-:W-:Y:S02]  /*12c60*/  IMAD R3, R28.reuse, UR5, R3 ;  /* 0x000000051c037c24 */ /* 0x040fe4000f8e0203 */
[----:B------:R-:W-:Y:S01]  /*12c70*/  IMAD.WIDE.U32 R4, R28, UR4, R4 ;  /* 0x000000041c047c25 */ /* 0x000fe2000f8e0004 */
[----:B------:R-:W-:Y:S01]  /*12c80*/  ULDC.64 UR4, c[0x0][0xbf0] ;  /* 0x0002fc0000047ab9 */ /* 0x000fe20000000a00 */
[-C--:B--2---:R-:W-:Y:S02]  /*12c90*/  ISETP.GE.AND P1, PT, R43, R21.reuse, PT ;  /* 0x000000152b00720c */ /* 0x084fe40003f26270 */
[----:B------:R-:W-:Y:S01]  /*12ca0*/  IMAD R6, R8, 0x20, R12 ;  /* 0x0000002008067824 */ /* 0x000fe200078e020c */
[----:B------:R-:W-:Y:S01]  /*12cb0*/  ISETP.GE.AND P2, PT, R192, R21, PT ;  /* 0x00000015c000720c */ /* 0x000fe20003f46270 */
[----:B------:R-:W-:Y:S01]  /*12cc0*/  IMAD.IADD R5, R5, 0x1, R3 ;  /* 0x0000000105057824 */ /* 0x000fe200078e0203 */
[----:B------:R-:W-:Y:S01]  /*12cd0*/  SEL R10, RZ, 0xffffffff, P1 ;  /* 0xffffffffff0a7807 */ /* 0x000fe20000800000 */
[----:B------:R-:W-:-:S02]  /*12ce0*/  IMAD R3, R14, UR4, RZ ;  /* 0x000000040e037c24 */ /* 0x000fc4000f8e02ff */
[----:B------:R-:W-:Y:S02]  /*12cf0*/  IMAD R8, R20, 0x40, R6 ;  /* 0x0000004014087824 */ /* 0x000fe400078e0206 */
[C---:B------:R-:W-:Y:S02]  /*12d00*/  IMAD R3, R15.reuse, UR5, R3 ;  /* 0x000000050f037c24 */ /* 0x040fe4000f8e0203 */
[----:B------:R-:W-:Y:S01]  /*12d10*/  IMAD.WIDE.U32 R4, R15, UR4, R4 ;  /* 0x000000040f047c25 */ /* 0x000fe2000f8e0004 */
[----:B------:R-:W-:-:S03]  /*12d20*/  ULDC.64 UR4, c[0x0][0xbe0] ;  /* 0x0002f80000047ab9 */ /* 0x000fc60000000a00 */
[----:B------:R-:W-:Y:S01]  /*12d30*/  VIADD R41, R192, 0x80 ;  /* 0x00000080c0297836 */ /* 0x000fe20000000000 */
[----:B------:R-:W-:Y:S01]  /*12d40*/  IADD3 R5, R5, R3, RZ ;  /* 0x0000000305057210 */ /* 0x000fe20007ffe0ff */
[----:B0-----:R-:W-:Y:S01]  /*12d50*/  @P0 IMAD.HI.U32 R6, R8, R7, RZ ;  /* 0x0000000708060227 */ /* 0x001fe200078e00ff */
[----:B------:R-:W-:Y:S02]  /*12d60*/  SEL R7, RZ, 0x1, P2 ;  /* 0x00000001ff077807 */ /* 0x000fe40001000000 */
[----:B------:R-:W-:Y:S01]  /*12d70*/  ISETP.GE.AND P2, PT, R41, R21, PT ;  /* 0x000000152900720c */ /* 0x000fe20003f46270 */
[----:B------:R-:W-:Y:S02]  /*12d80*/  IMAD.SHL.U32 R10, R10, 0x2, RZ ;  /* 0x000000020a0a7824 */ /* 0x000fe400078e00ff */
[C---:B------:R-:W-:Y:S02]  /*12d90*/  VIADD R39, R192.reuse, 0xc0 ;  /* 0x000000c0c0277836 */ /* 0x040fe40000000000 */
[----:B------:R-:W-:Y:S01]  /*12da0*/  IMAD.MOV.U32 R3, RZ, RZ, R8 ;  /* 0x000000ffff037224 */ /* 0x000fe200078e0008 */
[----:B---3--:R-:W-:Y:S01]  /*12db0*/  @P0 SHF.R.U32.HI R3, RZ, R9, R6 ;  /* 0x00000009ff030219 */ /* 0x008fe20000011606 */
[----:B------:R-:W-:Y:S01]  /*12dc0*/  VIADD R37, R192, 0x100 ;  /* 0x00000100c0257836 */ /* 0x000fe20000000000 */
[----:B------:R-:W-:Y:S01]  /*12dd0*/  LOP3.LUT R9, R10, 0x2, R7, 0xe2, !PT ;  /* 0x000000020a097812 */ /* 0x000fe200078ee207 */
[----:B------:R-:W-:Y:S01]  /*12de0*/  IMAD R31, R0, R29, RZ ;  /* 0x0000001d001f7224 */ /* 0x000fe200078e02ff */
[----:B------:R-:W-:Y:S01]  /*12df0*/  ISETP.GE.AND P1, PT, R39, R21, PT ;  /* 0x000000152700720c */ /* 0x000fe20003f26270 */
[----:B------:R-:W-:Y:S01]  /*12e00*/  IMAD.MOV R7, RZ, RZ, -R3 ;  /* 0x000000ffff077224 */ /* 0x000fe200078e0a03 */
[----:B------:R-:W-:Y:S01]  /*12e10*/  SEL R10, RZ, 0xffffffff, P2 ;  /* 0xffffffffff0a7807 */ /* 0x000fe20001000000 */
[----:B------:R-:W-:Y:S01]  /*12e20*/  IMAD.WIDE.U32 R4, R3, UR4, R4 ;  /* 0x0000000403047c25 */ /* 0x000fe2000f8e0004 */
[----:B------:R-:W-:-:S02]  /*12e30*/  SHF.R.S32.HI R6, RZ, 0x1f, R3 ;  /* 0x0000001fff067819 */ /* 0x000fc40000011403 */
[----:B------:R-:W-:Y:S01]  /*12e40*/  SEL R11, RZ, 0xffffffff, P1 ;  /* 0xffffffffff0b7807 */ /* 0x000fe20000800000 */
[----:B------:R-:W-:Y:S01]  /*12e50*/  IMAD.SHL.U32 R10, R10, 0x4, RZ ;  /* 0x000000040a0a7824 */ /* 0x000fe200078e00ff */
[----:B------:R-:W-:Y:S01]  /*12e60*/  ISETP.GE.AND P0, PT, R37, R21, PT ;  /* 0x000000152500720c */ /* 0x000fe20003f06270 */
[----:B------:R-:W-:Y:S02]  /*12e70*/  IMAD R6, R6, UR4, RZ ;  /* 0x0000000406067c24 */ /* 0x000fe4000f8e02ff */
[----:B------:R-:W-:Y:S01]  /*12e80*/  IMAD.SHL.U32 R11, R11, 0x8, RZ ;  /* 0x000000080b0b7824 */ /* 0x000fe200078e00ff */
[----:B------:R-:W-:Y:S01]  /*12e90*/  LOP3.LUT R0, R10, 0x4, R9, 0xe2, !PT ;  /* 0x000000040a007812 */ /* 0x000fe200078ee209 */
[----:B------:R-:W-:Y:S02]  /*12ea0*/  IMAD R7, R29, R7, R8 ;  /* 0x000000071d077224 */ /* 0x000fe400078e0208 */
[----:B------:R-:W-:Y:S01]  /*12eb0*/  IMAD R9, R3, UR5, R6 ;  /* 0x0000000503097c24 */ /* 0x000fe2000f8e0206 */
[----:B------:R-:W-:Y:S01]  /*12ec0*/  SEL R6, RZ, 0xffffffff, P0 ;  /* 0xffffffffff067807 */ /* 0x000fe20000000000 */
[----:B------:R-:W-:Y:S01]  /*12ed0*/  VIADD R35, R192, 0x140 ;  /* 0x00000140c0237836 */ /* 0x000fe20000000000 */
[----:B------:R-:W-:Y:S01]  /*12ee0*/  LOP3.LUT R3, R11, 0x8, R0, 0xe2, !PT ;  /* 0x000000080b037812 */ /* 0x000fe200078ee200 */
[----:B------:R-:W-:Y:S01]  /*12ef0*/  ULDC.64 UR4, c[0x0][0xbd8] ;  /* 0x0002f60000047ab9 */ /* 0x000fe20000000a00 */
[----:B------:R-:W-:Y:S01]  /*12f00*/  SHF.R.S32.HI R0, RZ, 0x1f, R7 ;  /* 0x0000001fff007819 */ /* 0x000fe20000011407 */
[----:B------:R-:W-:Y:S01]  /*12f10*/  IMAD.SHL.U32 R6, R6, 0x10, RZ ;  /* 0x0000001006067824 */ /* 0x000fe200078e00ff */
[----:B------:R-:W-:Y:S01]  /*12f20*/  ISETP.GE.AND P0, PT, R35, R21, PT ;  /* 0x000000152300720c */ /* 0x000fe20003f06270 */
[----:B------:R-:W-:-:S02]  /*12f30*/  VIADD R33, R192, 0x180 ;  /* 0x00000180c0217836 */ /* 0x000fc40000000000 */
[----:B------:R-:W-:Y:S01]  /*12f40*/  IMAD R0, R0, UR4, RZ ;  /* 0x0000000400007c24 */ /* 0x000fe2000f8e02ff */
[----:B------:R-:W-:Y:S01]  /*12f50*/  LOP3.LUT R6, R6, 0x10, R3, 0xe2, !PT ;  /* 0x0000001006067812 */ /* 0x000fe200078ee203 */
[----:B------:R-:W-:Y:S01]  /*12f60*/  IMAD.IADD R5, R5, 0x1, R9 ;  /* 0x0000000105057824 */ /* 0x000fe200078e0209 */
[----:B------:R-:W-:Y:S01]  /*12f70*/  SEL R8, RZ, 0xffffffff, P0 ;  /* 0xffffffffff087807 */ /* 0x000fe20000000000 */
[----:B------:R-:W-:Y:S01]  /*12f80*/  IMAD R3, R7, UR5, R0 ;  /* 0x0000000507037c24 */ /* 0x000fe2000f8e0200 */
[----:B------:R-:W-:Y:S01]  /*12f90*/  ISETP.GE.AND P0, PT, R33, R21, PT ;  /* 0x000000152100720c */ /* 0x000fe20003f06270 */
[----:B------:R-:W-:Y:S02]  /*12fa0*/  IMAD R0, R20, 0x40, R12 ;  /* 0x0000004014007824 */ /* 0x000fe400078e020c */
[----:B------:R-:W-:Y:S01]  /*12fb0*/  IMAD.WIDE.U32 R4, R7, UR4, R4 ;  /* 0x0000000407047c25 */ /* 0x000fe2000f8e0004 */
[----:B------:R-:W-:Y:S01]  /*12fc0*/  SEL R7, RZ, 0x40, P0 ;  /* 0x00000040ff077807 */ /* 0x000fe20000000000 */
[----:B------:R-:W-:Y:S01]  /*12fd0*/  ULDC.64 UR4, c[0x0][0xb80] ;  /* 0x0002e00000047ab9 */ /* 0x000fe20000000a00 */
[----:B------:R-:W-:Y:S01]  /*12fe0*/  ISETP.GE.AND P0, PT, R0, R31, PT ;  /* 0x0000001f0000720c */ /* 0x000fe20003f06270 */
[----:B------:R-:W-:Y:S01]  /*12ff0*/  IMAD.SHL.U32 R9, R8, 0x20, RZ ;  /* 0x0000002008097824 */ /* 0x000fe200078e00ff */
[----:B------:R-:W-:Y:S01]  /*13000*/  IADD3 R3, R5, R3, RZ ;  /* 0x0000000305037210 */ /* 0x000fe20007ffe0ff */
[----:B------:R-:W-:Y:S01]  /*13010*/  VIADD R30, R192, 0x1c0 ;  /* 0x000001c0c01e7836 */ /* 0x000fe20000000000 */
[----:B------:R-:W-:Y:S01]  /*13020*/  LEA R20, P1, R4, UR4, 0x1 ;  /* 0x0000000404147c11 */ /* 0x000fe2000f8208ff */
[C---:B------:R-:W-:Y:S01]  /*13030*/  VIADD R32, R192.reuse, 0x1c0 ;  /* 0x000001c0c0207836 */ /* 0x040fe20000000000 */
        /* <DEDUP_REMOVED lines=53> */
.L_x_1354:
[----:B------:R-:W-:Y:S05]  /*13390*/  BSYNC B1 ;  /* 0x0000000000017941 */ /* 0x000fea0003800000 */
.L_x_1353:
[----:B------:R-:W-:Y:S01]  /*133a0*/  VIADD R0, R0, 0x20 ;  /* 0x0000002000007836 */ /* 0x000fe20000000000 */
[----:B---34-:R0:W3:Y:S04]  /*133b0*/  SHFL.IDX PT, R7, R3, 0x1, 0x181f ;  /* 0x00381f0003077f89 */ /* 0x0180e800000e0000 */
        /* <DEDUP_REMOVED lines=34> */
.L_x_1349:
[----:B------:R-:W-:Y:S05]  /*135e0*/  BSYNC B0 ;  /* 0x0000000000007941 */ /* 0x000fea0003800000 */
.L_x_1343:
[----:B------:R-:W-:Y:S02]  /*135f0*/  ULDC UR4, c[0x0][0xd3c] ;  /* 0x00034f0000047ab9 */ /* 0x000fe40000000800 */
[----:B------:R-:W-:-:S13]  /*13600*/  ISETP.GE.AND P0, PT, R27, UR4, PT ;  /* 0x000000041b007c0c */ /* 0x000fda000bf06270 */
[----:B------:R-:W-:Y:S05]  /*13610*/  @!P0 BRA `(.L_x_1355) ;  /* 0xfffffedc00e48947 */ /* 0x000fea000383ffff */
[----:B------:R-:W-:Y:S05]  /*13620*/  BRA `(.L_x_1234) ;  /* 0x0000007c00d87947 */ /* 0x000fea0003800000 */
.L_x_1232:
        /* <DEDUP_REMOVED lines=16> */
.L_x_1356:
        /* <DEDUP_REMOVED lines=37> */
[----:B------:R-:W-:Y:S01]  /*13980*/  MOV R6, R3 ;  /* 0x0000000300067202 */ /* 0x000fe20000000f00 */
[----:B------:R-:W-:Y:S01]  /*13990*/  UMOV UR4, URZ ;  /* 0x0000003f00047c82 */ /* 0x000fe20008000000 */
[----:B------:R-:W-:Y:S01]  /*139a0*/  ULDC UR7, c[0x0][0xd3c] ;  /* 0x00034f0000077ab9 */ /* 0x000fe20000000800 */
[----:B------:R-:W-:-:S05]  /*139b0*/  ULDC UR5, c[0x0][0xd38] ;  /* 0x00034e0000057ab9 */ /* 0x000fca0000000800 */
.L_x_1362:
        /* <DEDUP_REMOVED lines=12> */
.L_x_1361:
[----:B------:R-:W-:Y:S05]  /*13a80*/  BSYNC B0 ;  /* 0x0000000000007941 */ /* 0x000fea0003800000 */
.L_x_1360:
        /* <DEDUP_REMOVED lines=21> */
.L_x_1358:
        /* <DEDUP_REMOVED lines=15> */
.L_x_1363:
        /* <DEDUP_REMOVED lines=9> */
[----:B------:R-:W-:Y:S01]  /*13d60*/  IMAD.HI.U32 R2, R3, R7, R2 ;  /* 0x0000000703027227 */ /* 0x000fe200078e0002 */
[----:B------:R-:W-:-:S03]  /*13d70*/  MOV R3, R6 ;  /* 0x0000000600037202 */ /* 0x000fc60000000f00 */
        /* <DEDUP_REMOVED lines=17> */
.L_x_1359:
[----:B------:R-:W-:Y:S02]  /*13e90*/  IMAD.MOV.U32 R17, RZ, RZ, RZ ;  /* 0x000000ffff117224 */ /* 0x000fe400078e00ff */
[----:B------:R-:W-:Y:S02]  /*13ea0*/  IMAD.U32 R16, RZ, RZ, UR6 ;  /* 0x00000006ff107e24 */ /* 0x000fe4000f8e00ff */
[----:B------:R-:W-:-:S07]  /*13eb0*/  IMAD.MOV.U32 R18, RZ, RZ, RZ ;  /* 0x000000ffff127224 */ /* 0x000fce00078e00ff */
.L_x_1364:
[----:B------:R-:W-:-:S13]  /*13ec0*/  ISETP.NE.AND P0, PT, R5, RZ, PT ;  /* 0x000000ff0500720c */ /* 0x000fda0003f05270 */
[----:B------:R-:W0:Y:S01]  /*13ed0*/  @!P0 S2R R3, SR_CgaCtaId ;  /* 0x0000000000038919 */ /* 0x000e220000008800 */
[----:B------:R-:W-:-:S04]  /*13ee0*/  @!P0 MOV R2, 0x400 ;  /* 0x0000040000028802 */ /* 0x000fc80000000f00 */
[----:B0-----:R-:W-:-:S05]  /*13ef0*/  @!P0 LEA R2, R3, R2, 0x18 ;  /* 0x0000000203028211 */ /* 0x001fca00078ec0ff */
[----:B------:R1:W-:Y:S01]  /*13f00*/  @!P0 STS.128 [R2+0x388d0], R16 ;  /* 0x0388d01002008388 */ /* 0x0003e20000000c00 */
[----:B------:R-:W-:Y:S06]  /*13f10*/  BAR.ARV 0x5, 0x180 ;  /* 0x0146000000007b1d */ /* 0x000fec0000002000 */
.L_x_1357:
[----:B------:R2:W-:Y:S01]  /*13f20*/  STL [R1+0x28], RZ ;  /* 0x000028ff01007387 */ /* 0x0005e20000100800 */
[----:B------:R-:W-:Y:S01]  /*13f30*/  ULDC UR4, c[0x0][0xd3c] ;  /* 0x00034f0000047ab9 */ /* 0x000fe20000000800 */
[----:B------:R-:W-:Y:S01]  /*13f40*/  IMAD.MOV.U32 R28, RZ, RZ, 0x1 ;  /* 0x00000001ff1c7424 */ /* 0x000fe200078e00ff */
[----:B0-----:R-:W-:Y:S01]  /*13f50*/  ISETP.GE.AND P0, PT, R19, UR4, PT ;  /* 0x0000000413007c0c */ /* 0x001fe2000bf06270 */
[----:B------:R-:W-:-:S12]  /*13f60*/  IMAD.MOV.U32 R25, RZ, RZ, RZ ;  /* 0x000000ffff197224 */ /* 0x000fd800078e00ff */
[----:B--2---:R-:W-:Y:S05]  /*13f70*/  @P0 BRA `(.L_x_1365) ;  /* 0x0000007000a80947 */ /* 0x004fea0003800000 */
[----:B------:R-:W2:Y:S01]  /*13f80*/  LDL R4, [R1+0x8] ;  /* 0x0000080001047983 */ /* 0x000ea20000100800 */
[----:B------:R-:W0:Y:S01]  /*13f90*/  S2UR UR5, SR_CgaCtaId ;  /* 0x00000000000579c3 */ /* 0x000e220000008800 */
[C---:B-1----:R-:W-:Y:S01]  /*13fa0*/  IMAD.SHL.U32 R2, R0.reuse, 0x8, RZ ;  /* 0x0000000800027824 */ /* 0x042fe200078e00ff */
[----:B------:R-:W-:Y:S01]  /*13fb0*/  LOP3.LUT R5, R0, 0x7f, RZ, 0xc0, !PT ;  /* 0x0000007f00057812 */ /* 0x000fe200078ec0ff */
[----:B------:R-:W-:Y:S01]  /*13fc0*/  UMOV UR4, 0x400 ;  /* 0x0000040000047882 */ /* 0x000fe20000000000 */
[----:B------:R-:W-:Y:S01]  /*13fd0*/  BSSY B8, `(.L_x_1365) ;  /* 0x0000724000087945 */ /* 0x000fe20003800000 */
[----:B------:R-:W-:Y:S02]  /*13fe0*/  MOV R29, 0x1 ;  /* 0x00000001001d7802 */ /* 0x000fe40000000f00 */
[----:B------:R-:W-:Y:S02]  /*13ff0*/  CS2R R24, SRZ ;  /* 0x0000000000187805 */ /* 0x000fe4000001ff00 */
[C---:B------:R-:W-:Y:S01]  /*14000*/  LOP3.LUT R3, R2.reuse, 0x1f8, RZ, 0xc0, !PT ;  /* 0x000001f802037812 */ /* 0x040fe200078ec0ff */
[----:B------:R-:W-:Y:S01]  /*14010*/  IMAD.SHL.U32 R36, R5, 0x8, RZ ;  /* 0x0000000805247824 */ /* 0x000fe200078e00ff */
[----:B------:R-:W-:Y:S01]  /*14020*/  LOP3.LUT R2, R2, 0x38, RZ, 0xc0, !PT ;  /* 0x0000003802027812 */ /* 0x000fe200078ec0ff */
[----:B------:R-:W-:Y:S01]  /*14030*/  IMAD.MOV.U32 R28, RZ, RZ, 0x1 ;  /* 0x00000001ff1c7424 */ /* 0x000fe200078e00ff */
[----:B------:R-:W-:Y:S01]  /*14040*/  LOP3.LUT R3, R3, 0x38, R0, 0x78, !PT ;  /* 0x0000003803037812 */ /* 0x000fe200078e7800 */
[----:B------:R-:W-:Y:S01]  /*14050*/  IMAD.SHL.U32 R0, R0, 0x10, RZ ;  /* 0x0000001000007824 */ /* 0x000fe200078e00ff */
[----:B------:R-:W-:Y:S01]  /*14060*/  ULDC.64 UR38, c[0x0][0x198] ;  /* 0x0000660000267ab9 */ /* 0x000fe20000000a00 */
[----:B------:R-:W-:Y:S01]  /*14070*/  ULDC UR36, c[0x0][0xc] ;  /* 0x0000030000247ab9 */ /* 0x000fe20000000800 */
[----:B------:R-:W-:-:S02]  /*14080*/  LOP3.LUT R36, R3, 0x200, R36, 0xf8, !PT ;  /* 0x0000020003247812 */ /* 0x000fc400078ef824 */
[----:B------:R-:W-:-:S04]  /*14090*/  SHF.R.U32.HI R3, RZ, 0x3, R5 ;  /* 0x00000003ff037819 */ /* 0x000fc80000011605 */
[----:B------:R-:W-:Y:S02]  /*140a0*/  LOP3.LUT R3, R3, 0x70, R0, 0xf8, !PT ;  /* 0x0000007003037812 */ /* 0x000fe400078ef800 */
[C---:B------:R-:W-:Y:S01]  /*140b0*/  LOP3.LUT R0, R2.reuse, 0x40, RZ, 0xfc, !PT ;  /* 0x0000004002007812 */ /* 0x040fe200078efcff */
[----:B0-----:R-:W-:Y:S01]  /*140c0*/  ULEA UR4, UR5, UR4, 0x18 ;  /* 0x0000000405047291 */ /* 0x001fe2000f8ec03f */
[C---:B------:R-:W-:Y:S02]  /*140d0*/  LOP3.LUT R3, R2.reuse, 0xc0, RZ, 0xfc, !PT ;  /* 0x000000c002037812 */ /* 0x040fe400078efcff */
[C---:B------:R-:W-:Y:S02]  /*140e0*/  LOP3.LUT R0, R2.reuse, 0x100, RZ, 0xfc, !PT ;  /* 0x0000010002007812 */ /* 0x040fe400078efcff */
[C---:B------:R-:W-:Y:S01]  /*140f0*/  LOP3.LUT R3, R2.reuse, 0x180, RZ, 0xfc, !PT ;  /* 0x0000018002037812 */ /* 0x040fe200078efcff */
[----:B------:R-:W-:Y:S01]  /*14100*/  IMAD.U32 R23, RZ, RZ, UR4 ;  /* 0x00000004ff177e24 */ /* 0x000fe2000f8e00ff */
[----:B------:R-:W-:-:S03]  /*14110*/  LOP3.LUT R0, R2, 0x1c0, RZ, 0xfc, !PT ;  /* 0x000001c002007812 */ /* 0x000fc600078efcff */
[----:B------:R-:W-:Y:S01]  /*14120*/  IMAD R26, R36, 0x2, R23 ;  /* 0x00000002241a7824 */ /* 0x000fe200078e0217 */
[----:B--2---:R-:W-:-:S05]  /*14130*/  LOP3.LUT R4, R4, 0x2, RZ, 0xfc, !PT ;  /* 0x0000000204047812 */ /* 0x004fca00078efcff */
[----:B------:R0:W-:Y:S04]  /*14140*/  STL [R1+0x4c], R4 ;  /* 0x00004c0401007387 */ /* 0x0001e80000100800 */
[----:B------:R1:W-:Y:S01]  /*14150*/  STL [R1+0x28], RZ ;  /* 0x000028ff01007387 */ /* 0x0003e20000100800 */
[C---:B0-----:R-:W-:Y:S02]  /*14160*/  LOP3.LUT R4, R2.reuse, 0x80, RZ, 0xfc, !PT ;  /* 0x0000008002047812 */ /* 0x041fe400078efcff */
[----:B-1----:R-:W-:-:S07]  /*14170*/  LOP3.LUT R4, R2, 0x140, RZ, 0xfc, !PT ;  /* 0x0000014002047812 */ /* 0x002fce00078efcff */
.L_x_1478:
[----:B0-----:R-:W0:Y:S02]  /*14180*/  LDC.64 R2, c[0x0][0xd88] ;  /* 0x00036200ff027b82 */ /* 0x001e240000000a00 */
[----:B0-----:R-:W-:-:S05]  /*14190*/  IMAD.WIDE R2, R19, 0x4, R2 ;  /* 0x0000000413027825 */ /* 0x001fca00078e0202 */
[----:B--2---:R-:W2:Y:S01]  /*141a0*/  LDG.E R37, desc[UR40][R2.64] ;  /* 0x0000002802257981 */ /* 0x004ea2000c1e1900 */
[----:B------:R-:W-:Y:S05]  /*141b0*/  YIELD ;  /* 0x0000000000007946 */ /* 0x000fea0003800000 */
[----:B------:R-:W-:Y:S01]  /*141c0*/  ULDC.64 UR4, c[0x0][0xb20] ;  /* 0x0002c80000047ab9 */ /* 0x000fe20000000a00 */
[----:B------:R-:W-:Y:S01]  /*141d0*/  IMAD.MOV.U32 R34, RZ, RZ, RZ ;  /* 0x000000ffff227224 */ /* 0x000fe200078e00ff */
[----:B------:R-:W-:Y:S01]  /*141e0*/  ISETP.NE.U32.AND P0, PT, RZ, UR4, PT ;  /* 0x00000004ff007c0c */ /* 0x000fe2000bf05070 */
[----:B---3--:R-:W-:Y:S01]  /*141f0*/  IMAD.MOV.U32 R6, RZ, RZ, RZ ;  /* 0x000000ffff067224 */ /* 0x008fe200078e00ff */
[----:B------:R-:W-:Y:S01]  /*14200*/  ULDC.64 UR8, c[0x0][0xb10] ;  /* 0x0002c40000087ab9 */ /* 0x000fe20000000a00 */
[----:B------:R-:W-:Y:S01]  /*14210*/  ULDC.64 UR6, c[0x0][0xb08] ;  /* 0x0002c20000067ab9 */ /* 0x000fe20000000a00 */
[----:B------:R-:W-:-:S02]  /*14220*/  ISETP.NE.AND.EX P0, PT, RZ, UR5, PT, P0 ;  /* 0x00000005ff007c0c */ /* 0x000fc4000bf05300 */
        /* <DEDUP_REMOVED lines=24> */
[----:B--2---:R0:W-:Y:S02]  /*143b0*/  STL [R1], R6 ;  /* 0x0000000601007387 */ /* 0x0041e40000100800 */
        /* <DEDUP_REMOVED lines=19> */
.L_x_1366:
        /* <DEDUP_REMOVED lines=9> */
.L_x_1367:
        /* <DEDUP_REMOVED lines=8> */
[----:B--2---:R-:W-:-:S07]  /*14600*/  IMAD.IADD R7, R2, 0x1, -R7 ;  /* 0x0000000102077824 */ /* 0x004fce00078e0a07 */
.L_x_1368:
[----:B-1----:R-:W2:Y:S04]  /*14610*/  @P1 LDG.E R2, desc[UR40][R4.64] ;  /* 0x0000002804021981 */ /* 0x002ea8000c1e1900 */
[----:B------:R-:W2:Y:S01]  /*14620*/  @P1 LDG.E R4, desc[UR40][R4.64+0x4] ;  /* 0x0000042804041981 */ /* 0x000ea2000c1e1900 */
[----:B-----5:R-:W-:Y:S01]  /*14630*/  IMAD.IADD R7, R7, 0x1, -R34 ;  /* 0x0000000107077824 */ /* 0x020fe200078e0a22 */
[----:B------:R-:W-:Y:S01]  /*14640*/  BSSY B0, `(.L_x_1369) ;  /* 0x00001ae000007945 */ /* 0x000fe20003800000 */
[----:B--2---:R-:W-:-:S04]  /*14650*/  @P1 IMAD.IADD R6, R4, 0x1, -R2 ;  /* 0x0000000104061824 */ /* 0x004fc800078e0a02 */
[----:B------:R-:W-:-:S05]  /*14660*/  IMAD.IADD R3, R7, 0x1, R6 ;  /* 0x0000000107037824 */ /* 0x000fca00078e0206 */
[----:B------:R-:W-:Y:S01]  /*14670*/  IADD3 R2, R3, 0x3f, RZ ;  /* 0x0000003f03027810 */ /* 0x000fe20007ffe0ff */
[----:B------:R1:W-:Y:S03]  /*14680*/  STL [R1+0x10], R3 ;  /* 0x0000100301007387 */ /* 0x0003e60000100800 */
        /* <DEDUP_REMOVED lines=11> */
[----:B------:R-:W-:Y:S01]  /*14740*/  @P0 LEA.HI R3, R3, R2, RZ, 0x6 ;  /* 0x0000000203030211 */ /* 0x000fe200078f30ff */
[----:B------:R-:W-:-:S03]  /*14750*/  IMAD.MOV.U32 R2, RZ, RZ, R5 ;  /* 0x000000ffff027224 */ /* 0x000fc600078e0005 */
        /* <DEDUP_REMOVED lines=11> */
.L_x_1523:
[----:B--2---:R-:W-:Y:S02]  /*14810*/  ISETP.NE.AND P0, PT, R14, RZ, PT ;  /* 0x000000ff0e00720c */ /* 0x004fe40003f05270 */
[----:B------:R-:W-:-:S11]  /*14820*/  PLOP3.LUT P6, PT, PT, PT, PT, 0x8, 0x0 ;  /* 0x000000000000781c */ /* 0x000fd60003fce170 */
[----:B------:R-:W-:Y:S05]  /*14830*/  @P0 BRA `(.L_x_1372) ;  /* 0x00000000000c0947 */ /* 0x000fea0003800000 */
[----:B------:R-:W-:-:S03]  /*14840*/  UMOV UR4, 0xffffffff ;  /* 0xffffffff00047882 */ /* 0x000fc60000000000 */
[----:B------:R-:W-:Y:S05]  /*14850*/  BRA.DIV UR4, `(.L_x_1373) ;  /* 0x0000007a041c7947 */ /* 0x000fea000b800000 */
[----:B------:R-:W-:-:S13]  /*14860*/  ELECT P6, URZ, PT ;  /* 0x00000000003f782f */ /* 0x000fda00038c0000 */
.L_x_1372:
        /* <DEDUP_REMOVED lines=9> */
.L_x_1526:
[----:B------:R-:W-:Y:S05]  /*14900*/  BSYNC B1 ;  /* 0x0000000000017941 */ /* 0x000fea0003800000 */
.L_x_1374:
        /* <DEDUP_REMOVED lines=10> */
.L_x_1527:
[----:B------:R-:W-:Y:S05]  /*149b0*/  BSYNC B2 ;  /* 0x0000000000027941 */ /* 0x000fea0003800000 */
.L_x_1378:
        /* <DEDUP_REMOVED lines=9> */
.L_x_1381:
[----:B------:R-:W-:Y:S05]  /*14a50*/  BSYNC B2 ;  /* 0x0000000000027941 */ /* 0x000fea0003800000 */
.L_x_1380:
[----:B------:R-:W-:Y:S01]  /*14a60*/  IMAD.MOV.U32 R12, RZ, RZ, RZ ;  /* 0x000000ffff0c7224 */ /* 0x000fe200078e00ff */
[----:B------:R-:W-:Y:S01]  /*14a70*/  UIADD3 UR4, UP0, UR38, 0x570, URZ ;  /* 0x0000057026047890 */ /* 0x000fe2000ff1e03f */
[----:B------:R-:W-:Y:S01]  /*14a80*/  IMAD R7, R2, 0x40, R0 ;  /* 0x0000004002077824 */ /* 0x000fe200078e0200 */
[----:B------:R-:W-:Y:S01]  /*14a90*/  PLOP3.LUT P0, PT, PT, PT, PT, 0x80, 0x0 ;  /* 0x000000000000781c */ /* 0x000fe20003f0f070 */
[----:B0-----:R-:W-:Y:S01]  /*14aa0*/  IMAD R8, R24, 0x2000, R23 ;  /* 0x0000200018087824 */ /* 0x001fe200078e0217 */
[----:B------:R-:W-:Y:S01]  /*14ab0*/  R2UR UR10, R12 ;  /* 0x000000000c0a72ca */ /* 0x000fe200000e0000 */
[----:B------:R-:W-:Y:S01]  /*14ac0*/  VIADD R7, R7, 0xffffffc0 ;  /* 0xffffffc007077836 */ /* 0x000fe20000000000 */
[----:B------:R-:W-:Y:S01]  /*14ad0*/  UIADD3.X UR5, URZ, UR39, URZ, UP0, !UPT ;  /* 0x000000273f057290 */ /* 0x000fe200087fe43f */
[----:B------:R-:W-:Y:S01]  /*14ae0*/  VIADD R8, R8, 0x22400 ;  /* 0x0002240008087836 */ /* 0x000fe20000000000 */
[----:B------:R-:W-:Y:S01]  /*14af0*/  UMOV UR6, 0x0 ;  /* 0x0000000000067882 */ /* 0x000fe20000000000 */
[----:B------:R-:W-:Y:S01]  /*14b00*/  VIADD R9, R3, 0x38890 ;  /* 0x0003889003097836 */ /* 0x000fe20000000000 */
[----:B------:R-:W-:-:S09]  /*14b10*/  UMOV UR7, 0x12f00000 ;  /* 0x12f0000000077882 */ /* 0x000fd20000000000 */
.L_x_1382:
        /* <DEDUP_REMOVED lines=13> */
.L_x_1528:
[----:B------:R-:W-:Y:S05]  /*14bf0*/  BSYNC B2 ;  /* 0x0000000000027941 */ /* 0x000fea0003800000 */
.L_x_1383:
        /* <DEDUP_REMOVED lines=11> */
.L_x_1386:
[----:B------:R-:W-:Y:S05]  /*14cb0*/  BSYNC B2 ;  /* 0x0000000000027941 */ /* 0x000fea0003800000 */
.L_x_1385:
        /* <DEDUP_REMOVED lines=9> */
.L_x_1387:
        /* <DEDUP_REMOVED lines=15> */
.L_x_1388:
        /* <DEDUP_REMOVED lines=15> */
.L_x_1389:
        /* <DEDUP_REMOVED lines=15> */
.L_x_1390:
        /* <DEDUP_REMOVED lines=15> */
.L_x_1391:
        /* <DEDUP_REMOVED lines=15> */
.L_x_1392:
        /* <DEDUP_REMOVED lines=15> */
.L_x_1393:
        /* <DEDUP_REMOVED lines=15> */
.L_x_1394:
        /* <DEDUP_REMOVED lines=10> */
.L_x_1377:
[----:B------:R-:W-:Y:S05]  /*15480*/  BSYNC B1 ;  /* 0x0000000000017941 */ /* 0x000fea0003800000 */
.L_x_1376:
        /* <DEDUP_REMOVED lines=9> */
.L_x_1414:
        /* <DEDUP_REMOVED lines=11> */
.L_x_1529:
[----:B------:R-:W-:Y:S05]  /*155d0*/  BSYNC B2 ;  /* 0x0000000000027941 */ /* 0x000fea0003800000 */
.L_x_1397:
        /* <DEDUP_REMOVED lines=9> */
.L_x_1400:
[----:B------:R-:W-:Y:S05]  /*15670*/  BSYNC B2 ;  /* 0x0000000000027941 */ /* 0x000fea0003800000 */
.L_x_1399:
[----:B------:R-:W-:Y:S01]  /*15680*/  IMAD.MOV.U32 R10, RZ, RZ, RZ ;  /* 0x000000ffff0a7224 */ /* 0x000fe200078e00ff */
[----:B------:R-:W-:Y:S01]  /*15690*/  UIADD3 UR4, UP0, UR38, 0x570, URZ ;  /* 0x0000057026047890 */ /* 0x000fe2000ff1e03f */
[----:B------:R-:W-:Y:S01]  /*156a0*/  IMAD R3, R24, 0x2000, R23 ;  /* 0x0000200018037824 */ /* 0x000fe200078e0217 */
[----:B------:R-:W-:Y:S01]  /*156b0*/  PLOP3.LUT P1, PT, PT, PT, PT, 0x80, 0x0 ;  /* 0x000000000000781c */ /* 0x000fe20003f2f070 */
[----:B------:R-:W-:Y:S01]  /*156c0*/  VIADD R7, R6, 0x38890 ;  /* 0x0003889006077836 */ /* 0x000fe20000000000 */
[----:B------:R-:W-:Y:S01]  /*156d0*/  R2UR UR10, R10 ;  /* 0x000000000a0a72ca */ /* 0x000fe200000e0000 */
[----:B------:R-:W-:Y:S01]  /*156e0*/  VIADD R3, R3, 0x22400 ;  /* 0x0002240003037836 */ /* 0x000fe20000000000 */
[----:B0-----:R-:W-:Y:S01]  /*156f0*/  LEA R8, R9, R0, 0x6 ;  /* 0x0000000009087211 */ /* 0x001fe200078e30ff */
[----:B------:R-:W-:Y:S01]  /*15700*/  UIADD3.X UR5, URZ, UR39, URZ, UP0, !UPT ;  /* 0x000000273f057290 */ /* 0x000fe200087fe43f */
[----:B------:R-:W-:Y:S01]  /*15710*/  UMOV UR6, 0x0 ;  /* 0x0000000000067882 */ /* 0x000fe20000000000 */
[----:B------:R-:W-:-:S10]  /*15720*/  UMOV UR7, 0x12f00000 ;  /* 0x12f0000000077882 */ /* 0x000fd40000000000 */
.L_x_1401:
        /* <DEDUP_REMOVED lines=13> */
.L_x_1530:
[----:B------:R-:W-:Y:S05]  /*15800*/  BSYNC B2 ;  /* 0x0000000000027941 */ /* 0x000fea0003800000 */
.L_x_1402:
[----:B------:R-:W-:Y:S01]  /*15810*/  BSSY B2, `(.L_x_1404) ;  /* 0x000000b000027945 */ /* 0x000fe20003800000 */
[----:B01----:R-:W-:Y:S02]  /*15820*/  IMAD.MOV.U32 R2, RZ, RZ, 0x0 ;  /* 0x00000000ff027424 */ /* 0x003fe400078e00ff */
[----:B------:R-:W-:Y:S01]  /*15830*/  IMAD.MOV.U32 R3, RZ, RZ, 0x12f00000 ;  /* 0x12f00000ff037424 */ /* 0x000fe200078e00ff */
[----:B------:R-:W-:Y:S06]  /*15840*/  @P2 BRA `(.L_x_1405) ;  /* 0x00000000001c2947 */ /* 0x000fec0003800000 */
[----:B------:R-:W0:Y:S01]  /*15850*/  S2R R11, SR_TID.X ;  /* 0x00000000000b7919 */ /* 0x000e220000002100 */
[----:B------:R-:W-:-:S04]  /*15860*/  IMAD.MOV.U32 R7, RZ, RZ, 0x10000 ;  /* 0x00010000ff077424 */ /* 0x000fc800078e00ff */
[----:B------:R1:W-:Y:S01]  /*15870*/  SYNCS.ARRIVE.TRANS64 RZ, [R6+URZ+0x388b0], R7 ;  /* 0x0388b00706ff79a7 */ /* 0x0003e2000800003f */
[----:B0-----:R-:W-:-:S04]  /*15880*/  LOP3.LUT R11, R11, 0x1f, RZ, 0xc0, !PT ;  /* 0x0000001f0b0b7812 */ /* 0x001fc800078ec0ff */
[----:B------:R-:W-:-:S13]  /*15890*/  ISETP.NE.AND P1, PT, R11, RZ, PT ;  /* 0x000000ff0b00720c */ /* 0x000fda0003f25270 */
[----:B-1----:R-:W-:Y:S05]  /*158a0*/  @!P1 BRA `(.L_x_1405) ;  /* 0x0000000000049947 */ /* 0x002fea0003800000 */
[----:B------:R-:W-:Y:S01]  /*158b0*/  BPT.TRAP 0x1 ;  /* 0x000000040000795c */ /* 0x000fe20000300000 */
.L_x_1405:
[----:B------:R-:W-:Y:S05]  /*158c0*/  BSYNC B2 ;  /* 0x0000000000027941 */ /* 0x000fea0003800000 */
.L_x_1404:
        /* <DEDUP_REMOVED lines=9> */
.L_x_1406:
        /* <DEDUP_REMOVED lines=15> */
.L_x_1407:
        /* <DEDUP_REMOVED lines=15> */
.L_x_1408:
        /* <DEDUP_REMOVED lines=15> */
.L_x_1409:
        /* <DEDUP_REMOVED lines=15> */
.L_x_1410:
        /* <DEDUP_REMOVED lines=15> */
.L_x_1411:
        /* <DEDUP_REMOVED lines=15> */
.L_x_1412:
        /* <DEDUP_REMOVED lines=15> */
.L_x_1413:
        /* <DEDUP_REMOVED lines=10> */
.L_x_1396:
[----:B------:R-:W-:Y:S05]  /*16090*/  BSYNC B1 ;  /* 0x0000000000017941 */ /* 0x000fea0003800000 */
.L_x_1395:
        /* <DEDUP_REMOVED lines=8> */
.L_x_1370:
[----:B------:R-:W-:Y:S05]  /*16120*/  BSYNC B0 ;  /* 0x0000000000007941 */ /* 0x000fea0003800000 */
.L_x_1369:
        /* <DEDUP_REMOVED lines=23> */
.L_x_1416:
[----:B------:R-:W-:Y:S01]  /*162a0*/  IADD3 R0, R23, 0x22400, RZ ;  /* 0x0002240017007810 */ /* 0x000fe20007ffe0ff */
[----:B------:R-:W-:Y:S03]  /*162b0*/  BSSY B6, `(.L_x_1418) ;  /* 0x0000013000067945 */ /* 0x000fe60003800000 */
[----:B------:R-:W-:-:S13]  /*162c0*/  LOP3.LUT P0, RZ, R0, 0x3ff, RZ, 0xc0, !PT ;  /* 0x000003ff00ff7812 */ /* 0x000fda000780c0ff */
[----:B------:R-:W-:Y:S05]  /*162d0*/  @!P0 BRA `(.L_x_1419) ;  /* 0x0000000000408947 */ /* 0x000fea0003800000 */
[----:B------:R-:W-:Y:S01]  /*162e0*/  MOV R2, 0x0 ;  /* 0x0000000000027802 */ /* 0x000fe20000000f00 */
[----:B------:R-:W-:Y:S01]  /*162f0*/  ULDC.64 UR6, c[0x4][0x90] ;  /* 0x0100240000067ab9 */ /* 0x000fe20000000a00 */
[----:B------:R-:W-:Y:S01]  /*16300*/  ULDC.64 UR8, c[0x4][0x98] ;  /* 0x0100260000087ab9 */ /* 0x000fe20000000a00 */
[----:B------:R-:W-:Y:S01]  /*16310*/  ULDC.64 UR4, c[0x4][0x8] ;  /* 0x0100020000047ab9 */ /* 0x000fe20000000a00 */
[----:B------:R-:W-:Y:S02]  /*16320*/  IMAD.U32 R4, RZ, RZ, UR6 ;  /* 0x00000006ff047e24 */ /* 0x000fe4000f8e00ff */
[----:B-1----:R-:W1:Y:S01]  /*16330*/  LDC.64 R2, c[0x4][R2] ;  /* 0x0100000002027b82 */ /* 0x002e620000000a00 */
[----:B------:R-:W-:Y:S02]  /*16340*/  IMAD.U32 R5, RZ, RZ, UR7 ;  /* 0x00000007ff057e24 */ /* 0x000fe4000f8e00ff */
[----:B------:R-:W-:Y:S02]  /*16350*/  IMAD.U32 R6, RZ, RZ, UR8 ;  /* 0x00000008ff067e24 */ /* 0x000fe4000f8e00ff */
[----:B------:R-:W-:-:S02]  /*16360*/  IMAD.U32 R7, RZ, RZ, UR9 ;  /* 0x00000009ff077e24 */ /* 0x000fc4000f8e00ff */
[----:B------:R-:W-:Y:S02]  /*16370*/  IMAD.U32 R10, RZ, RZ, UR4 ;  /* 0x00000004ff0a7e24 */ /* 0x000fe4000f8e00ff */
[----:B------:R-:W-:Y:S02]  /*16380*/  IMAD.U32 R11, RZ, RZ, UR5 ;  /* 0x00000005ff0b7e24 */ /* 0x000fe4000f8e00ff */
[----:B0-----:R-:W-:Y:S02]  /*16390*/  IMAD.MOV.U32 R8, RZ, RZ, 0x70 ;  /* 0x00000070ff087424 */ /* 0x001fe400078e00ff */
[----:B------:R-:W-:Y:S02]  /*163a0*/  IMAD.MOV.U32 R12, RZ, RZ, 0x1 ;  /* 0x00000001ff0c7424 */ /* 0x000fe400078e00ff */
[----:B------:R-:W-:-:S07]  /*163b0*/  IMAD.MOV.U32 R13, RZ, RZ, RZ ;  /* 0x000000ffff0d7224 */ /* 0x000fce00078e00ff */
[----:B------:R-:W-:-:S07]  /*163c0*/  LEPC R20, `(.L_x_1419) ;  /* 0x000000001014794e */ /* 0x000fce0000000000 */
[----:B-1----:R-:W-:Y:S05]  /*163d0*/  CALL.ABS.NOINC R2 ;  /* 0x0000000002007343 */ /* 0x002fea0003c00000 */
.L_x_1419:
[----:B------:R-:W-:Y:S05]  /*163e0*/  BSYNC B6 ;  /* 0x0000000000067941 */ /* 0x000fea0003800000 */
.L_x_1418:
        /* <DEDUP_REMOVED lines=10> */
[----:B0-----:R-:W-:Y:S01]  /*16490*/  MOV R8, 0x70 ;  /* 0x0000007000087802 */ /* 0x001fe20000000f00 */
[----:B------:R-:W-:Y:S02]  /*164a0*/  IMAD.U32 R5, RZ, RZ, UR7 ;  /* 0x00000007ff057e24 */ /* 0x000fe4000f8e00ff */
[----:B------:R-:W-:Y:S02]  /*164b0*/  IMAD.U32 R6, RZ, RZ, UR8 ;  /* 0x00000008ff067e24 */ /* 0x000fe4000f8e00ff */
[----:B------:R-:W-:-:S02]  /*164c0*/  IMAD.U32 R7, RZ, RZ, UR9 ;  /* 0x00000009ff077e24 */ /* 0x000fc4000f8e00ff */
[----:B------:R-:W-:Y:S02]  /*164d0*/  IMAD.U32 R10, RZ, RZ, UR4 ;  /* 0x00000004ff0a7e24 */ /* 0x000fe4000f8e00ff */
[----:B------:R-:W-:Y:S02]  /*164e0*/  IMAD.U32 R11, RZ, RZ, UR5 ;  /* 0x00000005ff0b7e24 */ /* 0x000fe4000f8e00ff */
[----:B------:R-:W-:Y:S02]  /*164f0*/  IMAD.MOV.U32 R12, RZ, RZ, 0x1 ;  /* 0x00000001ff0c7424 */ /* 0x000fe400078e00ff */
[----:B-1----:R-:W-:-:S07]  /*16500*/  IMAD.MOV.U32 R13, RZ, RZ, RZ ;  /* 0x000000ffff0d7224 */ /* 0x002fce00078e00ff */
[----:B------:R-:W-:-:S07]  /*16510*/  LEPC R20, `(.L_x_1422) ;  /* 0x000000001014794e */ /* 0x000fce0000000000 */
[----:B--2---:R-:W-:Y:S05]  /*16520*/  CALL.ABS.NOINC R2 ;  /* 0x0000000002007343 */ /* 0x004fea0003c00000 */
.L_x_1422:
        /* <DEDUP_REMOVED lines=15> */
.L_x_1421:
[----:B------:R-:W-:Y:S05]  /*16620*/  BSYNC B6 ;  /* 0x0000000000067941 */ /* 0x000fea0003800000 */
.L_x_1420:
[----:B------:R-:W-:Y:S01]  /*16630*/  ULDC.64 UR4, c[0x0][0xaf0] ;  /* 0x0002bc0000047ab9 */ /* 0x000fe20000000a00 */
[----:B------:R-:W2:Y:S01]  /*16640*/  S2R R20, SR_TID.X ;  /* 0x0000000000147919 */ /* 0x000ea20000002100 */
[----:B------:R-:W-:Y:S01]  /*16650*/  ISETP.NE.U32.AND P0, PT, RZ, UR4, PT ;  /* 0x00000004ff007c0c */ /* 0x000fe2000bf05070 */
[----:B------:R-:W3:Y:S03]  /*16660*/  LDC R10, c[0x0][0x430] ;  /* 0x00010c00ff0a7b82 */ /* 0x000ee60000000800 */
[----:B------:R-:W-:-:S13]  /*16670*/  ISETP.NE.AND.EX P0, PT, RZ, UR5, PT, P0 ;  /* 0x00000005ff007c0c */ /* 0x000fda000bf05300 */
[----:B------:R-:W-:Y:S01]  /*16680*/  @P0 IADD3 R2, P1, R27, UR4, RZ ;  /* 0x000000041b020c10 */ /* 0x000fe2000ff3e0ff */
[----:B------:R-:W4:Y:S01]  /*16690*/  S2R R11, SR_TID.X ;  /* 0x00000000000b7919 */ /* 0x000f220000002100 */
[----:B------:R-:W-:Y:S02]  /*166a0*/  ULDC UR4, c[0x0][0x320] ;  /* 0x0000c80000047ab9 */ /* 0x000fe40000000800 */
[----:B-1----:R-:W-:-:S05]  /*166b0*/  @P0 IADD3.X R3, R30, UR5, RZ, P1, !PT ;  /* 0x000000051e030c10 */ /* 0x002fca0008ffe4ff */
[----:B------:R1:W5:Y:S01]  /*166c0*/  @P0 LDG.E R32, desc[UR40][R2.64] ;  /* 0x0000002802200981 */ /* 0x000362000c1e1900 */
[----:B--2---:R-:W-:-:S04]  /*166d0*/  LOP3.LUT R20, R20, 0x7f, RZ, 0xc0, !PT ;  /* 0x0000007f14147812 */ /* 0x004fc800078ec0ff */
[----:B------:R-:W-:Y:S02]  /*166e0*/  SHF.R.U32.HI R21, RZ, 0x3, R20 ;  /* 0x00000003ff157819 */ /* 0x000fe40000011614 */
[----:B------:R-:W2:Y:S02]  /*166f0*/  S2R R20, SR_TID.X ;  /* 0x0000000000147919 */ /* 0x000ea40000002100 */
[----:B--2---:R-:W-:-:S05]  /*16700*/  IMAD.SHL.U32 R20, R20, 0x10, RZ ;  /* 0x0000001014147824 */ /* 0x004fca00078e00ff */
[----:B------:R-:W-:Y:S02]  /*16710*/  LOP3.LUT R20, R21, 0x70, R20, 0xf8, !PT ;  /* 0x0000007015147812 */ /* 0x000fe400078ef814 */
[----:B------:R-:W2:Y:S01]  /*16720*/  S2R R21, SR_TID.X ;  /* 0x0000000000157919 */ /* 0x000ea20000002100 */
[----:B---3--:R-:W-:Y:S01]  /*16730*/  ISETP.NE.AND P1, PT, R10, 0x1, PT ;  /* 0x000000010a00780c */ /* 0x008fe20003f25270 */
[----:B------:R-:W-:-:S12]  /*16740*/  VIADD R31, R31, 0xffffffc0 ;  /* 0xffffffc01f1f7836 */ /* 0x000fd80000000000 */
[----:B-1----:R-:W1:Y:S01]  /*16750*/  @P1 LDC R3, c[0x0][0x434] ;  /* 0x00010d00ff031b82 */ /* 0x002e620000000800 */
[----:B--2---:R-:W-:-:S07]  /*16760*/  IMAD.SHL.U32 R21, R21, 0x8, RZ ;  /* 0x0000000815157824 */ /* 0x004fce00078e00ff */
[----:B------:R-:W2:Y:S01]  /*16770*/  @P1 LDC R2, c[0x0][0x438] ;  /* 0x00010e00ff021b82 */ /* 0x000ea20000000800 */
[----:B------:R-:W-:-:S04]  /*16780*/  LOP3.LUT R21, R21, 0x38, RZ, 0xc0, !PT ;  /* 0x0000003815157812 */ /* 0x000fc800078ec0ff */
[----:B------:R-:W-:-:S04]  /*16790*/  LOP3.LUT R21, R21, 0x40, RZ, 0xfc, !PT ;  /* 0x0000004015157812 */ /* 0x000fc800078efcff */
[----:B------:R-:W-:Y:S02]  /*167a0*/  ISETP.GE.AND P2, PT, R21, UR4, PT ;  /* 0x0000000415007c0c */ /* 0x000fe4000bf46270 */
[----:B------:R-:W3:Y:S01]  /*167b0*/  S2R R21, SR_TID.X ;  /* 0x0000000000157919 */ /* 0x000ee20000002100 */
[----:B------:R-:W-:-:S05]  /*167c0*/  IMAD.IADD R4, R20, 0x1, R31 ;  /* 0x0000000114047824 */ /* 0x000fca00078e021f */
[C---:B------:R-:W-:Y:S01]  /*167d0*/  ISETP.GE.AND P0, PT, R4.reuse, R35, PT ;  /* 0x000000230400720c */ /* 0x040fe20003f06270 */
[----:B------:R-:W-:Y:S02]  /*167e0*/  IMAD.IADD R0, R4, 0x1, R34 ;  /* 0x0000000104007824 */ /* 0x000fe400078e0222 */
[----:B----4-:R-:W-:Y:S01]  /*167f0*/  IMAD.SHL.U32 R11, R11, 0x8, RZ ;  /* 0x000000080b0b7824 */ /* 0x010fe200078e00ff */
[----:B------:R-:W-:Y:S01]  /*16800*/  ISETP.GT.U32.OR P0, PT, R20, 0x3f, P0 ;  /* 0x0000003f1400780c */ /* 0x000fe20000704470 */
[----:B-1----:R-:W-:Y:S01]  /*16810*/  @P1 IMAD.HI.U32 R3, R0, R3, RZ ;  /* 0x0000000300031227 */ /* 0x002fe200078e00ff */
[----:B0-----:R-:W-:Y:S02]  /*16820*/  MOV R8, R0 ;  /* 0x0000000000087202 */ /* 0x001fe40000000f00 */
[----:B------:R-:W-:Y:S02]  /*16830*/  LOP3.LUT R11, R11, 0x38, RZ, 0xc0, !PT ;  /* 0x000000380b0b7812 */ /* 0x000fe400078ec0ff */
[----:B--2---:R-:W-:-:S02]  /*16840*/  @P1 SHF.R.U32.HI R8, RZ, R2, R3 ;  /* 0x00000002ff081219 */ /* 0x004fc40000011603 */
[----:B------:R-:W-:Y:S02]  /*16850*/  ISETP.GE.AND P1, PT, R11, UR4, PT ;  /* 0x000000040b007c0c */ /* 0x000fe4000bf26270 */
[----:B------:R-:W-:Y:S02]  /*16860*/  LOP3.LUT R22, R22, 0xffffffbf, RZ, 0xc0, !PT ;  /* 0xffffffbf16167812 */ /* 0x000fe400078ec0ff */
[----:B------:R-:W-:Y:S01]  /*16870*/  SEL R9, RZ, 0xffffffff, P2 ;  /* 0xffffffffff097807 */ /* 0x000fe20001000000 */
[----:B------:R-:W0:Y:S01]  /*16880*/  @!P0 LDC.64 R2, c[0x0][0x428] ;  /* 0x00010a00ff028b82 */ /* 0x000e220000000a00 */
[----:B------:R-:W-:Y:S01]  /*16890*/  @P2 LOP3.LUT R22, R22, 0x40, RZ, 0xfc, !PT ;  /* 0x0000004016162812 */ /* 0x000fe200078efcff */
[----:B---3--:R-:W-:Y:S01]  /*168a0*/  IMAD.SHL.U32 R21, R21, 0x8, RZ ;  /* 0x0000000815157824 */ /* 0x008fe200078e00ff */
[----:B------:R-:W-:Y:S01]  /*168b0*/  SEL R4, RZ, 0x1, P1 ;  /* 0x00000001ff047807 */ /* 0x000fe20000800000 */
[----:B------:R-:W-:-:S03]  /*168c0*/  IMAD.SHL.U32 R9, R9, 0x2, RZ ;  /* 0x0000000209097824 */ /* 0x000fc600078e00ff */
[----:B------:R-:W-:Y:S02]  /*168d0*/  LOP3.LUT R21, R21, 0x38, RZ, 0xc0, !PT ;  /* 0x0000003815157812 */ /* 0x000fe400078ec0ff */
[----:B------:R-:W-:Y:S02]  /*168e0*/  LOP3.LUT R22, R22, 0xffffff7f, RZ, 0xc0, !PT ;  /* 0xffffff7f16167812 */ /* 0x000fe400078ec0ff */
[C---:B------:R-:W-:Y:S02]  /*168f0*/  LOP3.LUT R33, R21.reuse, 0x80, RZ, 0xfc, !PT ;  /* 0x0000008015217812 */ /* 0x040fe400078efcff */
[----:B------:R-:W-:Y:S02]  /*16900*/  LOP3.LUT R21, R21, 0xc0, RZ, 0xfc, !PT ;  /* 0x000000c015157812 */ /* 0x000fe400078efcff */
[----:B------:R-:W-:Y:S02]  /*16910*/  @P1 LOP3.LUT R22, R22, 0x80, RZ, 0xfc, !PT ;  /* 0x0000008016161812 */ /* 0x000fe400078efcff */
[----:B------:R-:W-:-:S02]  /*16920*/  LOP3.LUT R9, R9, 0x2, R4, 0xe2, !PT ;  /* 0x0000000209097812 */ /* 0x000fc400078ee204 */
[----:B------:R-:W-:Y:S01]  /*16930*/  ISETP.GE.AND P2, PT, R33, UR4, PT ;  /* 0x0000000421007c0c */ /* 0x000fe2000bf46270 */
[----:B------:R-:W1:Y:S01]  /*16940*/  @!P0 LDC.64 R4, c[0x0][0x418] ;  /* 0x00010600ff048b82 */ /* 0x000e620000000a00 */
[----:B------:R-:W-:Y:S02]  /*16950*/  ISETP.GE.AND P1, PT, R21, UR4, PT ;  /* 0x0000000415007c0c */ /* 0x000fe4000bf26270 */
[----:B------:R-:W-:Y:S02]  /*16960*/  SEL R6, RZ, 0x4, P2 ;  /* 0x00000004ff067807 */ /* 0x000fe40001000000 */
[----:B------:R-:W-:-:S04]  /*16970*/  SEL R7, RZ, 0x8, P1 ;  /* 0x00000008ff077807 */ /* 0x000fc80000800000 */
[----:B------:R-:W-:Y:S01]  /*16980*/  LOP3.LUT R9, R7, R9, R6, 0xfe, !PT ;  /* 0x0000000907097212 */ /* 0x000fe200078efe06 */
[--C-:B------:R-:W-:Y:S01]  /*16990*/  @!P0 IMAD.MOV.U32 R6, RZ, RZ, R8.reuse ;  /* 0x000000ffff068224 */ /* 0x100fe200078e0008 */
[----:B------:R-:W-:Y:S02]  /*169a0*/  @!P0 SHF.R.S32.HI R7, RZ, 0x1f, R8 ;  /* 0x0000001fff078819 */ /* 0x000fe40000011408 */
[----:B------:R-:W-:-:S04]  /*169b0*/  LOP3.LUT R22, R22, 0xffffffdf, RZ, 0xc0, !PT ;  /* 0xffffffdf16167812 */ /* 0x000fc800078ec0ff */
[----:B------:R-:W-:-:S04]  /*169c0*/  @P2 LOP3.LUT R22, R22, 0x20, RZ, 0xfc, !PT ;  /* 0x0000002016162812 */ /* 0x000fc800078efcff */
[----:B------:R-:W-:-:S04]  /*169d0*/  LOP3.LUT R22, R22, 0xffffffef, RZ, 0xc0, !PT ;  /* 0xffffffef16167812 */ /* 0x000fc800078ec0ff */
[----:B------:R-:W-:Y:S02]  /*169e0*/  @P1 LOP3.LUT R22, R22, 0x10, RZ, 0xfc, !PT ;  /* 0x0000001016161812 */ /* 0x000fe400078efcff */
[----:B-----5:R-:W-:Y:S01]  /*169f0*/  SHF.R.S32.HI R35, RZ, 0x1f, R32 ;  /* 0x0000001fff237819 */ /* 0x020fe20000011420 */
[----:B0-----:R-:W-:-:S04]  /*16a00*/  @!P0 IMAD.WIDE.U32 R6, R32, R2, R6 ;  /* 0x0000000220068225 */ /* 0x001fc800078e0006 */
[----:B------:R-:W-:-:S04]  /*16a10*/  @!P0 IMAD R2, R35, R2, RZ ;  /* 0x0000000223028224 */ /* 0x000fc800078e02ff */
[----:B------:R-:W-:Y:S01]  /*16a20*/  @!P0 IMAD R3, R32, R3, R2 ;  /* 0x0000000320038224 */ /* 0x000fe200078e0202 */
[----:B-1----:R-:W-:-:S03]  /*16a30*/  @!P0 LEA R4, P1, R6, R4, 0x2 ;  /* 0x0000000406048211 */ /* 0x002fc600078210ff */
[----:B------:R-:W-:Y:S02]  /*16a40*/  @!P0 IMAD.IADD R3, R7, 0x1, R3 ;  /* 0x0000000107038824 */ /* 0x000fe400078e0203 */
[----:B------:R-:W-:-:S03]  /*16a50*/  IMAD.MOV.U32 R2, RZ, RZ, RZ ;  /* 0x000000ffff027224 */ /* 0x000fc600078e00ff */
[----:B------:R-:W-:-:S05]  /*16a60*/  @!P0 LEA.HI.X R5, R6, R5, R3, 0x2, P1 ;  /* 0x0000000506058211 */ /* 0x000fca00008f1403 */
[----:B------:R0:W2:Y:S01]  /*16a70*/  @!P0 LDG.E R2, desc[UR40][R4.64] ;  /* 0x0000002804028981 */ /* 0x0000a2000c1e1900 */
[----:B------:R-:W1:Y:S01]  /*16a80*/  S2R R21, SR_TID.X ;  /* 0x0000000000157919 */ /* 0x000e620000002100 */
[----:B------:R-:W-:Y:S01]  /*16a90*/  LOP3.LUT R13, R11, 0x1c0, RZ, 0xfc, !PT ;  /* 0x000001c00b0d7812 */ /* 0x000fe200078efcff */
[----:B-1----:R-:W-:-:S05]  /*16aa0*/  IMAD.SHL.U32 R21, R21, 0x8, RZ ;  /* 0x0000000815157824 */ /* 0x002fca00078e00ff */
[----:B------:R-:W-:-:S04]  /*16ab0*/  LOP3.LUT R21, R21, 0x38, RZ, 0xc0, !PT ;  /* 0x0000003815157812 */ /* 0x000fc800078ec0ff */
[----:B------:R-:W-:-:S04]  /*16ac0*/  LOP3.LUT R12, R21, 0x180, RZ, 0xfc, !PT ;  /* 0x00000180150c7812 */ /* 0x000fc800078efcff */
[----:B------:R-:W-:Y:S02]  /*16ad0*/  ISETP.GE.AND P0, PT, R12, UR4, PT ;  /* 0x000000040c007c0c */ /* 0x000fe4000bf06270 */
[C---:B------:R-:W-:Y:S02]  /*16ae0*/  LOP3.LUT R12, R11.reuse, 0x100, RZ, 0xfc, !PT ;  /* 0x000001000b0c7812 */ /* 0x040fe400078efcff */
[----:B------:R-:W-:Y:S02]  /*16af0*/  LOP3.LUT R11, R11, 0x140, RZ, 0xfc, !PT ;  /* 0x000001400b0b7812 */ /* 0x000fe400078efcff */
[----:B------:R-:W-:Y:S02]  /*16b00*/  ISETP.GE.AND P3, PT, R12, UR4, PT ;  /* 0x000000040c007c0c */ /* 0x000fe4000bf66270 */
[----:B------:R-:W-:Y:S02]  /*16b10*/  ISETP.GE.AND P2, PT, R11, UR4, PT ;  /* 0x000000040b007c0c */ /* 0x000fe4000bf46270 */
[----:B------:R-:W-:-:S02]  /*16b20*/  SEL R3, RZ, 0x10, P3 ;  /* 0x00000010ff037807 */ /* 0x000fc40001800000 */
[----:B0-----:R-:W-:-:S04]  /*16b30*/  SEL R4, RZ, 0x20, P2 ;  /* 0x00000020ff047807 */ /* 0x001fc80001000000 */
[----:B------:R-:W-:Y:S02]  /*16b40*/  LOP3.LUT R3, R4, R9, R3, 0xfe, !PT ;  /* 0x0000000904037212 */ /* 0x000fe400078efe03 */
[----:B------:R-:W-:-:S04]  /*16b50*/  LOP3.LUT R22, R22, 0xfffffff7, RZ, 0xc0, !PT ;  /* 0xfffffff716167812 */ /* 0x000fc800078ec0ff */
[----:B------:R-:W-:-:S04]  /*16b60*/  @P3 LOP3.LUT R22, R22, 0x8, RZ, 0xfc, !PT ;  /* 0x0000000816163812 */ /* 0x000fc800078efcff */
[----:B------:R-:W-:-:S04]  /*16b70*/  LOP3.LUT R22, R22, 0xfffffffb, RZ, 0xc0, !PT ;  /* 0xfffffffb16167812 */ /* 0x000fc800078ec0ff */
[----:B------:R-:W-:Y:S01]  /*16b80*/  @P2 LOP3.LUT R22, R22, 0x4, RZ, 0xfc, !PT ;  /* 0x0000000416162812 */ /* 0x000fe200078efcff */
[----:B--2---:R0:W-:Y:S02]  /*16b90*/  STL [R1+0x4], R2 ;  /* 0x0000040201007387 */ /* 0x0041e40000100800 */
[----:B0-----:R-:W-:-:S04]  /*16ba0*/  SEL R2, RZ, 0x40, P0 ;  /* 0x00000040ff027807 */ /* 0x001fc80000000000 */
[----:B------:R-:W-:Y:S01]  /*16bb0*/  LOP3.LUT R5, R3, R2, RZ, 0xfc, !PT ;  /* 0x0000000203057212 */ /* 0x000fe200078efcff */
[----:B------:R-:W-:-:S04]  /*16bc0*/  IMAD.MOV R2, RZ, RZ, -R8 ;  /* 0x000000ffff027224 */ /* 0x000fc800078e0a08 */
[----:B------:R-:W-:Y:S01]  /*16bd0*/  IMAD R0, R10, R2, R0 ;  /* 0x000000020a007224 */ /* 0x000fe200078e0200 */
[----:B------:R0:W-:Y:S04]  /*16be0*/  STL [R1+0x44], R5 ;  /* 0x0000440501007387 */ /* 0x0001e80000100800 */
[----:B------:R0:W-:Y:S01]  /*16bf0*/  STL [R1+0xc], R0 ;  /* 0x00000c0001007387 */ /* 0x0001e20000100800 */
[----:B------:R-:W-:Y:S01]  /*16c00*/  ISETP.GE.AND P0, PT, R13, UR4, PT ;  /* 0x000000040d007c0c */ /* 0x000fe2000bf06270 */
[----:B------:R-:W-:-:S03]  /*16c10*/  UMOV UR4, 0xffffffff ;  /* 0xffffffff00047882 */ /* 0x000fc60000000000 */
[----:B------:R-:W-:Y:S01]  /*16c20*/  SEL R33, RZ, 0x80, P0 ;  /* 0x00000080ff217807 */ /* 0x000fe20000000000 */
[----:B------:R-:W-:Y:S08]  /*16c30*/  BRA.DIV UR4, `(.L_x_1423) ;  /* 0x0000005604a87947 */ /* 0x000ff0000b800000 */
.L_x_1533:
[----:B0-----:R-:W2:Y:S01]  /*16c40*/  LDL R0, [R1+0x4c] ;  /* 0x00004c0001007983 */ /* 0x001ea20000100800 */
[----:B------:R-:W-:Y:S02]  /*16c50*/  ISETP.GT.U32.AND P1, PT, R20, 0x3f, PT ;  /* 0x0000003f1400780c */ /* 0x000fe40003f24070 */
[----:B------:R-:W-:Y:S02]  /*16c60*/  LOP3.LUT R22, R22, 0xfffffeff, RZ, 0xc0, !PT ;  /* 0xfffffeff16167812 */ /* 0x000fe400078ec0ff */
[----:B------:R-:W-:Y:S02]  /*16c70*/  LOP3.LUT R33, R5, R33, RZ, 0xfc, !PT ;  /* 0x0000002105217212 */ /* 0x000fe400078efcff */
[----:B------:R-:W-:Y:S02]  /*16c80*/  LOP3.LUT R22, R22, 0xfffffffe, RZ, 0xc0, !PT ;  /* 0xfffffffe16167812 */ /* 0x000fe400078ec0ff */
[----:B------:R-:W-:-:S05]  /*16c90*/  SHF.R.S32.HI R30, RZ, 0x1f, R18 ;  /* 0x0000001fff1e7819 */ /* 0x000fca0000011412 */
[----:B------:R-:W-:Y:S02]  /*16ca0*/  @P1 LOP3.LUT R22, R22, 0x1, RZ, 0xfc, !PT ;  /* 0x0000000116161812 */ /* 0x000fe400078efcff */
[----:B--2---:R-:W-:-:S13]  /*16cb0*/  ISETP.NE.AND P0, PT, R0, 0x3, PT ;  /* 0x000000030000780c */ /* 0x004fda0003f05270 */
[----:B------:R-:W-:Y:S01]  /*16cc0*/  @P0 LOP3.LUT R22, R22, 0x100, RZ, 0xfc, !PT ;  /* 0x0000010016160812 */ /* 0x000fe200078efcff */
[----:B------:R-:W-:Y:S06]  /*16cd0*/  @!P0 BRA `(.L_x_1424) ;  /* 0x0000000000048947 */ /* 0x000fec0003800000 */
[----:B------:R-:W-:Y:S01]  /*16ce0*/  BPT.TRAP 0x1 ;  /* 0x000000040000795c */ /* 0x000fe20000300000 */
.L_x_1424:
[----:B------:R-:W-:Y:S01]  /*16cf0*/  IMAD R27, R25, 0x8, R23 ;  /* 0x00000008191b7824 */ /* 0x000fe200078e0217 */
[----:B------:R-:W-:Y:S01]  /*16d00*/  SHF.L.U32 R0, R28, 0x1f, RZ ;  /* 0x0000001f1c007819 */ /* 0x000fe200000006ff */
[----:B------:R-:W-:Y:S03]  /*16d10*/  BSSY B0, `(.L_x_1425) ;  /* 0x0000003000007945 */ /* 0x000fe60003800000 */
[----:B------:R-:W0:Y:S02]  /*16d20*/  SYNCS.PHASECHK.TRANS64.TRYWAIT P0, [R27+URZ+0x38840], R0 ;  /* 0x038840001b0075a7 */ /* 0x000e24000800017f */
[----:B0-----:R-:W-:Y:S05]  /*16d30*/  @!P0 BRA `(.L_x_1426) ;  /* 0x00000054009c8947 */ /* 0x001fea0003800000 */
.L_x_1534:
[----:B------:R-:W-:Y:S05]  /*16d40*/  BSYNC B0 ;  /* 0x0000000000007941 */ /* 0x000fea0003800000 */
.L_x_1425:
[----:B------:R-:W0:Y:S01]  /*16d50*/  LDL R2, [R1+0xc] ;  /* 0x00000c0001027983 */ /* 0x000e220000100800 */
[----:B------:R-:W-:-:S03]  /*16d60*/  ULDC.64 UR4, c[0x0][0x300] ;  /* 0x0000c00000047ab9 */ /* 0x000fc60000000a00 */
[----:B------:R-:W2:Y:S04]  /*16d70*/  LDL R4, [R1+0x4] ;  /* 0x0000040001047983 */ /* 0x000ea80000100800 */
[----:B------:R-:W3:Y:S01]  /*16d80*/  LDL R6, [R1+0x10] ;  /* 0x0000100001067983 */ /* 0x000ee20000100800 */
[----:B------:R-:W-:Y:S01]  /*16d90*/  LOP3.LUT R22, R22, 0xfffffffd, RZ, 0xc0, !PT ;  /* 0xfffffffd16167812 */ /* 0x000fe200078ec0ff */
[----:B------:R-:W1:Y:S02]  /*16da0*/  S2R R7, SR_TID.X ;  /* 0x0000000000077919 */ /* 0x000e640000002100 */
[----:B-1----:R-:W-:-:S05]  /*16db0*/  IMAD.SHL.U32 R7, R7, 0x8, RZ ;  /* 0x0000000807077824 */ /* 0x002fca00078e00ff */
[----:B------:R-:W-:Y:S02]  /*16dc0*/  LOP3.LUT R7, R7, 0x38, RZ, 0xc0, !PT ;  /* 0x0000003807077812 */ /* 0x000fe400078ec0ff */
[----:B0-----:R-:W-:Y:S02]  /*16dd0*/  SHF.R.S32.HI R0, RZ, 0x1f, R2 ;  /* 0x0000001fff007819 */ /* 0x001fe40000011402 */
[----:B--2---:R-:W-:-:S03]  /*16de0*/  SHF.R.S32.HI R5, RZ, 0x1f, R4 ;  /* 0x0000001fff057819 */ /* 0x004fc60000011404 */
        /* <DEDUP_REMOVED lines=10> */
[----:B------:R-:W-:Y:S01]  /*16e90*/  ULDC.64 UR4, c[0x0][0x308] ;  /* 0x0000c20000047ab9 */ /* 0x000fe20000000a00 */
[----:B------:R-:W0:Y:S02]  /*16ea0*/  S2R R4, SR_TID.X ;  /* 0x0000000000047919 */ /* 0x000e240000002100 */
[----:B------:R-:W-:Y:S02]  /*16eb0*/  IMAD.IADD R3, R3, 0x1, R0 ;  /* 0x0000000103037824 */ /* 0x000fe400078e0200 */
[----:B------:R-:W-:Y:S02]  /*16ec0*/  IMAD R0, R30, UR4, RZ ;  /* 0x000000041e007c24 */ /* 0x000fe4000f8e02ff */
[----:B------:R-:W-:-:S04]  /*16ed0*/  IMAD.WIDE.U32 R2, R18, UR4, R2 ;  /* 0x0000000412027c25 */ /* 0x000fc8000f8e0002 */
[----:B------:R-:W-:Y:S01]  /*16ee0*/  IMAD R0, R18, UR5, R0 ;  /* 0x0000000512007c24 */ /* 0x000fe2000f8e0200 */
[----:B------:R-:W-:Y:S01]  /*16ef0*/  ULDC.64 UR4, c[0x0][0x2e8] ;  /* 0x0000ba0000047ab9 */ /* 0x000fe20000000a00 */
[----:B0-----:R-:W-:-:S04]  /*16f00*/  LOP3.LUT R4, R4, 0x7f, RZ, 0xc0, !PT ;  /* 0x0000007f04047812 */ /* 0x001fc800078ec0ff */
[----:B-1----:R-:W-:Y:S01]  /*16f10*/  SHF.R.U32.HI R5, RZ, 0x3, R4 ;  /* 0x00000003ff057819 */ /* 0x002fe20000011604 */
[----:B------:R-:W-:Y:S01]  /*16f20*/  IMAD.IADD R4, R3, 0x1, R0 ;  /* 0x0000000103047824 */ /* 0x000fe200078e0200 */
[C---:B------:R-:W-:Y:S01]  /*16f30*/  LEA R0, P0, R2.reuse, UR4, 0x1 ;  /* 0x0000000402007c11 */ /* 0x040fe2000f8008ff */
[----:B------:R-:W-:Y:S01]  /*16f40*/  ULDC UR4, c[0x0][0x2f4] ;  /* 0x0000bd0000047ab9 */ /* 0x000fe20000000800 */
[----:B---3--:R-:W-:Y:S01]  /*16f50*/  IADD3 R31, -R5, R6, -R31 ;  /* 0x00000006051f7210 */ /* 0x008fe20007ffe91f */
        /* <DEDUP_REMOVED lines=21> */
[----:B0-----:R-:W-:-:S04]  /*170b0*/  @P0 LEA R3, P1, R7, R3, 0x1 ;  /* 0x0000000307030211 */ /* 0x001fc800078208ff */
[----:B-1----:R-:W-:-:S04]  /*170c0*/  @P0 IADD3.X R2, RZ, R2, RZ, P1, !PT ;  /* 0x00000002ff020210 */ /* 0x002fc80000ffe4ff */
        /* <DEDUP_REMOVED lines=16> */
.L_x_1544:
        /* <DEDUP_REMOVED lines=10> */
.L_x_1428:
[----:B------:R-:W-:Y:S02]  /*17270*/  PLOP3.LUT P1, PT, P1, P0, PT, 0xa2, 0x0 ;  /* 0x000000000000781c */ /* 0x000fe40000f21472 */
[----:B------:R-:W-:-:S08]  /*17280*/  @P0 R2UR P1, UR4, R27 ;  /* 0x000000001b0402ca */ /* 0x000fd00000020000 */
[----:B------:R-:W-:-:S05]  /*17290*/  @P0 PLOP3.LUT P0, PT, P1, PT, PT, 0x80, 0x0 ;  /* 0x000000000000081c */ /* 0x000fca0000f0f070 */
[----:B------:R-:W-:Y:S01]  /*172a0*/  @!P1 SYNCS.ARRIVE.TRANS64.RED.A0T1 RZ, [UR4+0x38830], RZ ;  /* 0x038830ffffff99a7 */ /* 0x000fe20008200404 */
[----:B------:R-:W-:Y:S07]  /*172b0*/  @!P1 ARRIVES.LDGSTSBAR.64.TRANSCNT [UR4+0x38830] ;  /* 0x03883000ff0099b0 */ /* 0x000fee0008000a84 */
[----:B------:R-:W-:Y:S05]  /*172c0*/  @P0 BRA.U.ANY `(.L_x_1428) ;  /* 0xfffffffd00e80947 */ /* 0x000fea000393ffff */
[----:B------:R-:W-:Y:S01]  /*172d0*/  NOP ;  /* 0x0000000000007918 */ /* 0x000fe20000000000 */
[----:B------:R-:W2:Y:S02]  /*172e0*/  LDL R0, [R1+0x4c] ;  /* 0x00004c0001007983 */ /* 0x000ea40000100800 */
[----:B--2---:R-:W-:-:S13]  /*172f0*/  ISETP.NE.AND P2, PT, R0, 0x3, PT ;  /* 0x000000030000780c */ /* 0x004fda0003f45270 */
[----:B------:R-:W-:Y:S05]  /*17300*/  @!P2 BRA `(.L_x_1429) ;  /* 0x000000000004a947 */ /* 0x000fea0003800000 */
[----:B------:R-:W-:Y:S01]  /*17310*/  BPT.TRAP 0x1 ;  /* 0x000000040000795c */ /* 0x000fe20000300000 */
.L_x_1429:
[----:B------:R1:W5:Y:S01]  /*17320*/  LDL.LU R0, [R1+0x20] ;  /* 0x0000200001007983 */ /* 0x0003620000300800 */
[----:B------:R1:W-:Y:S03]  /*17330*/  SYNCS.ARRIVE.TRANS64.A1T0 RZ, [R27+URZ+0x38830], RZ ;  /* 0x038830ff1bff79a7 */ /* 0x0003e6000810003f */
[----:B0-----:R1:W5:Y:S02]  /*17340*/  LDL R2, [R1] ;  /* 0x0000000001027983 */ /* 0x0013640000100800 */
[----:B------:R-:W-:Y:S05]  /*17350*/  WARPSYNC.ALL ;  /* 0x0000000000007948 */ /* 0x000fea0003800000 */
[----:B------:R-:W-:Y:S01]  /*17360*/  ULDC.64 UR4, c[0x0][0xaf8] ;  /* 0x0002be0000047ab9 */ /* 0x000fe20000000a00 */
[----:B------:R-:W-:Y:S01]  /*17370*/  BSSY B6, `(.L_x_1430) ;  /* 0x000001d000067945 */ /* 0x000fe20003800000 */
[----:B------:R-:W-:Y:S01]  /*17380*/  BAR.SYNC.DEFER_BLOCKING 0x8, 0x100 ;  /* 0x0204000000007b1d */ /* 0x000fe20000010000 */
[----:B------:R-:W-:-:S04]  /*17390*/  ISETP.NE.U32.AND P0, PT, RZ, UR4, PT ;  /* 0x00000004ff007c0c */ /* 0x000fc8000bf05070 */
[----:B------:R-:W-:-:S04]  /*173a0*/  ISETP.NE.AND.EX P0, PT, RZ, UR5, PT, P0 ;  /* 0x00000005ff007c0c */ /* 0x000fc8000bf05300 */
[----:B------:R-:W-:-:S05]  /*173b0*/  SEL R4, R37, RZ, !P0 ;  /* 0x000000ff25047207 */ /* 0x000fca0004000000 */
[----:B------:R0:W-:Y:S01]  /*173c0*/  STL [R1+0x14], R4 ;  /* 0x0000140401007387 */ /* 0x0001e20000100800 */
[----:B-----5:R-:W-:Y:S01]  /*173d0*/  SEL R3, R0, RZ, !P0 ;  /* 0x000000ff00037207 */ /* 0x020fe20004000000 */
[----:B------:R-:W-:-:S04]  /*173e0*/  VIADD R0, R23, 0x20400 ;  /* 0x0002040017007836 */ /* 0x000fc80000000000 */
[----:B------:R0:W-:Y:S01]  /*173f0*/  STL [R1+0x30], R3 ;  /* 0x0000300301007387 */ /* 0x0001e20000100800 */
[----:B------:R-:W-:Y:S02]  /*17400*/  LOP3.LUT P0, RZ, R0, 0x3ff, RZ, 0xc0, !PT ;  /* 0x000003ff00ff7812 */ /* 0x000fe4000780c0ff */
[----:B------:R-:W-:-:S05]  /*17410*/  SHF.R.S32.HI R0, RZ, 0x1f, R2 ;  /* 0x0000001fff007819 */ /* 0x000fca0000011402 */
[----:B------:R0:W-:Y:S06]  /*17420*/  STL [R1+0x2c], R0 ;  /* 0x00002c0001007387 */ /* 0x0001ec0000100800 */
[----:B------:R-:W-:Y:S05]  /*17430*/  @!P0 BRA `(.L_x_1431) ;  /* 0x0000000000408947 */ /* 0x000fea0003800000 */
[----:B------:R-:W-:Y:S01]  /*17440*/  MOV R2, 0x0 ;  /* 0x0000000000027802 */ /* 0x000fe20000000f00 */
[----:B------:R-:W-:Y:S01]  /*17450*/  ULDC.64 UR4, c[0x4][0x90] ;  /* 0x0100240000047ab9 */ /* 0x000fe20000000a00 */
[----:B------:R-:W-:Y:S01]  /*17460*/  ULDC.64 UR6, c[0x4][0x98] ;  /* 0x0100260000067ab9 */ /* 0x000fe20000000a00 */
[----:B------:R-:W-:Y:S01]  /*17470*/  ULDC.64 UR8, c[0x4][0x20] ;  /* 0x0100080000087ab9 */ /* 0x000fe20000000a00 */
[----:B0-----:R-:W-:Y:S02]  /*17480*/  IMAD.U32 R4, RZ, RZ, UR4 ;  /* 0x00000004ff047e24 */ /* 0x001fe4000f8e00ff */
        /* <DEDUP_REMOVED lines=11> */
.L_x_1431:
[----:B------:R-:W-:Y:S05]  /*17540*/  BSYNC B6 ;  /* 0x0000000000067941 */ /* 0x000fea0003800000 */
.L_x_1430:
[----:B------:R-:W2:Y:S01]  /*17550*/  LDL R20, [R1+0x30] ;  /* 0x0000300001147983 */ /* 0x000ea20000100800 */
[----:B------:R-:W3:Y:S01]  /*17560*/  LDC R6, c[0x0][0x448] ;  /* 0x00011200ff067b82 */ /* 0x000ee20000000800 */
[----:B------:R-:W-:Y:S02]  /*17570*/  ULDC.64 UR4, c[0x0][0x298] ;  /* 0x0000a60000047ab9 */ /* 0x000fe40000000a00 */
[----:B0-----:R-:W4:Y:S04]  /*17580*/  LDL R4, [R1+0x2c] ;  /* 0x00002c0001047983 */ /* 0x001f280000100800 */
[----:B------:R-:W4:Y:S04]  /*17590*/  LDL R5, [R1] ;  /* 0x0000000001057983 */ /* 0x000f280000100800 */
[----:B------:R0:W5:Y:S01]  /*175a0*/  LDL R9, [R1+0x1c] ;  /* 0x00001c0001097983 */ /* 0x0001620000100800 */
[----:B------:R-:W1:Y:S01]  /*175b0*/  S2R R2, SR_TID.X ;  /* 0x0000000000027919 */ /* 0x000e620000002100 */
[----:B------:R-:W0:Y:S01]  /*175c0*/  S2R R0, SR_TID.X ;  /* 0x0000000000007919 */ /* 0x000e220000002100 */
[----:B---3--:R-:W-:-:S13]  /*175d0*/  ISETP.NE.AND P0, PT, R6, 0x1, PT ;  /* 0x000000010600780c */ /* 0x008fda0003f05270 */
[----:B------:R-:W3:Y:S01]  /*175e0*/  @P0 LDC R3, c[0x0][0x450] ;  /* 0x00011400ff030b82 */ /* 0x000ee20000000800 */
[----:B-1----:R-:W-:-:S04]  /*175f0*/  LOP3.LUT R2, R2, 0x7f, RZ, 0xc0, !PT ;  /* 0x0000007f02027812 */ /* 0x002fc800078ec0ff */
[----:B------:R-:W-:Y:S01]  /*17600*/  SHF.R.U32.HI R2, RZ, 0x3, R2 ;  /* 0x00000003ff027819 */ /* 0x000fe20000011602 */
[----:B--2---:R-:W-:Y:S02]  /*17610*/  IMAD.MOV.U32 R21, RZ, RZ, R20 ;  /* 0x000000ffff157224 */ /* 0x004fe400078e0014 */
[----:B------:R-:W2:Y:S01]  /*17620*/  LDL R20, [R1+0x14] ;  /* 0x0000140001147983 */ /* 0x000ea20000100800 */
[----:B0-----:R-:W-:-:S04]  /*17630*/  SHF.L.U32 R0, R0, 0x4, RZ ;  /* 0x0000000400007819 */ /* 0x001fc800000006ff */
[----:B------:R-:W-:Y:S02]  /*17640*/  LOP3.LUT R0, R2, 0x70, R0, 0xf8, !PT ;  /* 0x0000007002007812 */ /* 0x000fe400078ef800 */
[----:B------:R-:W0:Y:S03]  /*17650*/  @P0 LDC R2, c[0x0][0x44c] ;  /* 0x00011300ff020b82 */ /* 0x000e260000000800 */
[----:B------:R-:W-:Y:S02]  /*17660*/  IMAD R37, R17, 0x40, R0 ;  /* 0x0000004011257824 */ /* 0x000fe400078e0200 */
[----:B----4-:R-:W-:Y:S02]  /*17670*/  IMAD R4, R4, UR4, RZ ;  /* 0x0000000404047c24 */ /* 0x010fe4000f8e02ff */
[----:B------:R-:W-:Y:S02]  /*17680*/  IMAD.MOV.U32 R0, RZ, RZ, R37 ;  /* 0x000000ffff007224 */ /* 0x000fe400078e0025 */
[----:B------:R-:W-:-:S02]  /*17690*/  IMAD R4, R5, UR5, R4 ;  /* 0x0000000505047c24 */ /* 0x000fc4000f8e0204 */
[----:B0-----:R-:W-:-:S05]  /*176a0*/  @P0 IMAD.HI.U32 R2, R37, R2, RZ ;  /* 0x0000000225020227 */ /* 0x001fca00078e00ff */
[----:B---3--:R-:W-:Y:S01]  /*176b0*/  @P0 SHF.R.U32.HI R0, RZ, R3, R2 ;  /* 0x00000003ff000219 */ /* 0x008fe20000011602 */
        /* <DEDUP_REMOVED lines=8> */
[----:B------:R-:W-:Y:S01]  /*17740*/  IMAD R4, R21, UR4, RZ ;  /* 0x0000000415047c24 */ /* 0x000fe2000f8e02ff */
[----:B------:R-:W0:Y:S02]  /*17750*/  S2R R7, SR_TID.X ;  /* 0x0000000000077919 */ /* 0x000e240000002100 */
[----:B0-----:R-:W-:-:S05]  /*17760*/  IMAD.SHL.U32 R7, R7, 0x8, RZ ;  /* 0x0000000807077824 */ /* 0x001fca00078e00ff */
[----:B------:R-:W-:Y:S01]  /*17770*/  LOP3.LUT R7, R7, 0x38, RZ, 0xc0, !PT ;  /* 0x0000003807077812 */ /* 0x000fe200078ec0ff */
[C---:B--2---:R-:W-:Y:S02]  /*17780*/  IMAD R4, R20.reuse, UR5, R4 ;  /* 0x0000000514047c24 */ /* 0x044fe4000f8e0204 */
[----:B------:R-:W-:Y:S01]  /*17790*/  IMAD.WIDE.U32 R2, R20, UR4, R2 ;  /* 0x0000000414027c25 */ /* 0x000fe2000f8e0002 */
[----:B------:R-:W-:-:S03]  /*177a0*/  ULDC.64 UR4, c[0x0][0x2d0] ;  /* 0x0000b40000047ab9 */ /* 0x000fc60000000a00 */
[----:B------:R-:W-:Y:S01]  /*177b0*/  IMAD.IADD R3, R3, 0x1, R4 ;  /* 0x0000000103037824 */ /* 0x000fe200078e0204 */
[----:B------:R-:W-:Y:S01]  /*177c0*/  SHF.R.S32.HI R4, RZ, 0x1f, R0 ;  /* 0x0000001fff047819 */ /* 0x000fe20000011400 */
[----:B------:R-:W0:Y:S04]  /*177d0*/  S2R R20, SR_TID.X ;  /* 0x0000000000147919 */ /* 0x000e280000002100 */
        /* <DEDUP_REMOVED lines=15> */
[----:B0-----:R-:W-:-:S03]  /*178d0*/  LOP3.LUT R20, R20, 0x7f, RZ, 0xc0, !PT ;  /* 0x0000007f14147812 */ /* 0x001fc600078ec0ff */
[----:B------:R-:W-:Y:S01]  /*178e0*/  LEA.HI.X R3, R2, UR5, R3, 0x1, P0 ;  /* 0x0000000502037c11 */ /* 0x000fe200080f0c03 */
[----:B------:R-:W-:Y:S01]  /*178f0*/  UMOV UR5, 0xffffffff ;  /* 0xffffffff00057882 */ /* 0x000fe20000000000 */
[----:B------:R-:W-:Y:S02]  /*17900*/  ISETP.GE.AND P1, PT, R7, UR4, PT ;  /* 0x0000000407007c0c */ /* 0x000fe4000bf26270 */
[----:B------:R-:W-:Y:S01]  /*17910*/  SHF.R.U32.HI R8, RZ, 0x3, R20 ;  /* 0x00000003ff087819 */ /* 0x000fe20000011614 */
[----:B------:R-:W-:Y:S10]  /*17920*/  BRA.DIV UR5, `(.L_x_1432) ;  /* 0x0000005205047947 */ /* 0x000ff4000b800000 */
[----:B------:R-:W0:Y:S01]  /*17930*/  SHFL.IDX PT, R4, R0, RZ, 0x181f ;  /* 0x00181fff00047589 */ /* 0x000e2200000e0000 */
[----:B-----5:R-:W-:Y:S02]  /*17940*/  IMAD R2, R9, R6, RZ ;  /* 0x0000000609027224 */ /* 0x020fe400078e02ff */
[----:B------:R-:W-:Y:S01]  /*17950*/  IMAD R17, R17, 0x40, R8 ;  /* 0x0000004011117824 */ /* 0x000fe200078e0208 */
[----:B------:R-:W1:Y:S03]  /*17960*/  SHFL.IDX PT, R5, R3, RZ, 0x181f ;  /* 0x00181fff03057589 */ /* 0x000e6600000e0000 */
[C---:B------:R-:W-:Y:S01]  /*17970*/  VIADD R6, R17.reuse, 0x10 ;  /* 0x0000001011067836 */ /* 0x040fe20000000000 */
[C---:B------:R-:W-:Y:S01]  /*17980*/  ISETP.GE.AND P0, PT, R17.reuse, R2, PT ;  /* 0x000000021100720c */ /* 0x040fe20003f06270 */
[----:B------:R-:W-:-:S03]  /*17990*/  VIADD R8, R17, 0x20 ;  /* 0x0000002011087836 */ /* 0x000fc60000000000 */
[----:B------:R-:W-:Y:S04]  /*179a0*/  STL [R1+0x20], R6 ;  /* 0x0000200601007387 */ /* 0x000fe80000100800 */
[----:B------:R-:W-:Y:S05]  /*179b0*/  STL [R1+0x24], R8 ;  /* 0x0000240801007387 */ /* 0x000fea0000100800 */
[----:B0-----:R-:W-:-:S05]  /*179c0*/  @!P0 LEA R4, P2, R7, R4, 0x1 ;  /* 0x0000000407048211 */ /* 0x001fca00078408ff */
[----:B-1----:R-:W-:-:S05]  /*179d0*/  @!P0 IMAD.X R5, RZ, RZ, R5, P2 ;  /* 0x000000ffff058224 */ /* 0x002fca00010e0605 */
[----:B------:R-:W-:Y:S01]  /*179e0*/  @!PT LDS RZ, [RZ] ;  /* 0x00000000fffff984 */ /* 0x000fe20000000800 */
[----:B------:R0:W-:Y:S01]  /*179f0*/  @!P0 LDGSTS.E.BYPASS.LTC128B.128 [R26+0x20400], desc[UR40][R4.64], !P1 ;  /* 0x20400000041a8fae */ /* 0x0001e2000c901d68 */
[----:B------:R-:W-:-:S03]  /*17a00*/  ISETP.GE.AND P0, PT, R6, R2, PT ;  /* 0x000000020600720c */ /* 0x000fc60003f06270 */
[----:B------:R-:W-:Y:S04]  /*17a10*/  SHFL.IDX PT, R6, R3, 0x2, 0x181f ;  /* 0x00581f0003067f89 */ /* 0x000fe800000e0000 */
[----:B0-----:R-:W0:Y:S04]  /*17a20*/  SHFL.IDX PT, R5, R0, 0x1, 0x181f ;  /* 0x00381f0000057f89 */ /* 0x001e2800000e0000 */
[----:B------:R-:W1:Y:S04]  /*17a30*/  SHFL.IDX PT, R4, R3, 0x1, 0x181f ;  /* 0x00381f0003047f89 */ /* 0x000e6800000e0000 */
[----:B------:R-:W-:Y:S01]  /*17a40*/  SHFL.IDX PT, R3, R3, 0x3, 0x181f ;  /* 0x00781f0003037f89 */ /* 0x000fe200000e0000 */
[----:B0-----:R-:W-:-:S05]  /*17a50*/  @!P0 LEA R5, P2, R7, R5, 0x1 ;  /* 0x0000000507058211 */ /* 0x001fca00078408ff */
[----:B-1----:R-:W-:-:S05]  /*17a60*/  @!P0 IMAD.X R4, RZ, RZ, R4, P2 ;  /* 0x000000ffff048224 */ /* 0x002fca00010e0604 */
[----:B------:R-:W-:-:S04]  /*17a70*/  @!P0 LOP3.LUT R5, R5, R4, RZ, 0x3c, !PT ;  /* 0x0000000405058212 */ /* 0x000fc800078e3cff */
[----:B------:R-:W-:-:S04]  /*17a80*/  @!P0 LOP3.LUT R4, R5, R4, RZ, 0x3c, !PT ;  /* 0x0000000405048212 */ /* 0x000fc800078e3cff */
[----:B------:R-:W-:-:S05]  /*17a90*/  @!P0 LOP3.LUT R5, R5, R4, RZ, 0x3c, !PT ;  /* 0x0000000405058212 */ /* 0x000fca00078e3cff */
[----:B------:R0:W-:Y:S01]  /*17aa0*/  @!P0 LDGSTS.E.BYPASS.LTC128B.128 [R26+0x20c00], desc[UR40][R4.64], !P1 ;  /* 0x20c00000041a8fae */ /* 0x0001e2000c901d68 */
[----:B------:R-:W-:-:S03]  /*17ab0*/  ISETP.GE.AND P0, PT, R8, R2, PT ;  /* 0x000000020800720c */ /* 0x000fc60003f06270 */
[----:B0-----:R-:W0:Y:S04]  /*17ac0*/  SHFL.IDX PT, R4, R0, 0x2, 0x181f ;  /* 0x00581f0000047f89 */ /* 0x001e2800000e0000 */
[----:B------:R-:W1:Y:S06]  /*17ad0*/  SHFL.IDX PT, R0, R0, 0x3, 0x181f ;  /* 0x00781f0000007f89 */ /* 0x000e6c00000e0000 */
[----:B0-----:R-:W-:-:S05]  /*17ae0*/  @!P0 LEA R5, P2, R7, R4, 0x1 ;  /* 0x0000000407058211 */ /* 0x001fca00078408ff */
[----:B------:R-:W-:-:S05]  /*17af0*/  @!P0 IMAD.X R4, RZ, RZ, R6, P2 ;  /* 0x000000ffff048224 */ /* 0x000fca00010e0606 */
[----:B------:R-:W-:-:S04]  /*17b00*/  @!P0 LOP3.LUT R5, R5, R4, RZ, 0x3c, !PT ;  /* 0x0000000405058212 */ /* 0x000fc800078e3cff */
[----:B------:R-:W-:-:S04]  /*17b10*/  @!P0 LOP3.LUT R4, R5, R4, RZ, 0x3c, !PT ;  /* 0x0000000405048212 */ /* 0x000fc800078e3cff */
[----:B------:R-:W-:-:S05]  /*17b20*/  @!P0 LOP3.LUT R5, R5, R4, RZ, 0x3c, !PT ;  /* 0x0000000405058212 */ /* 0x000fca00078e3cff */
[----:B-1----:R2:W-:Y:S02]  /*17b30*/  @!P0 LDGSTS.E.BYPASS.LTC128B.128 [R26+0x21400], desc[UR40][R4.64], !P1 ;  /* 0x21400000041a8fae */ /* 0x0025e4000c901d68 */
.L_x_1553:
[----:B0-2---:R-:W-:-:S05]  /*17b40*/  VIADD R4, R17, 0x30 ;  /* 0x0000003011047836 */ /* 0x005fca0000000000 */
[----:B------:R-:W-:Y:S01]  /*17b50*/  ISETP.GE.AND P0, PT, R4, R2, PT ;  /* 0x000000020400720c */ /* 0x000fe20003f06270 */
[----:B------:R0:W-:-:S12]  /*17b60*/  STL [R1+0x34], R4 ;  /* 0x0000340401007387 */ /* 0x0001d80000100800 */
[----:B------:R-:W-:-:S04]  /*17b70*/  @!P0 LEA R2, P2, R7, R0, 0x1 ;  /* 0x0000000007028211 */ /* 0x000fc800078408ff */
[----:B------:R-:W-:-:S05]  /*17b80*/  @!P0 IADD3.X R3, RZ, R3, RZ, P2, !PT ;  /* 0x00000003ff038210 */ /* 0x000fca00017fe4ff */
[----:B------:R-:W-:Y:S01]  /*17b90*/  @!PT LDS RZ, [RZ] ;  /* 0x00000000fffff984 */ /* 0x000fe20000000800 */
[----:B------:R-:W-:Y:S01]  /*17ba0*/  @!PT LDS RZ, [RZ] ;  /* 0x00000000fffff984 */ /* 0x000fe20000000800 */
[----:B------:R-:W-:Y:S01]  /*17bb0*/  @!PT LDS RZ, [RZ] ;  /* 0x00000000fffff984 */ /* 0x000fe20000000800 */
[----:B------:R0:W-:Y:S01]  /*17bc0*/  @!P0 LDGSTS.E.BYPASS.LTC128B.128 [R26+0x21c00], desc[UR40][R2.64], !P1 ;  /* 0x21c00000021a8fae */ /* 0x0001e2000c901d68 */
[----:B------:R-:W-:Y:S01]  /*17bd0*/  PLOP3.LUT P0, PT, PT, PT, PT, 0x80, 0x0 ;  /* 0x000000000000781c */ /* 0x000fe20003f0f070 */
[----:B------:R-:W-:-:S12]  /*17be0*/  NOP ;  /* 0x0000000000007918 */ /* 0x000fd80000000000 */
.L_x_1433:
        /* <DEDUP_REMOVED lines=28> */
.L_x_1435:
[----:B------:R-:W-:Y:S05]  /*17db0*/  BSYNC B6 ;  /* 0x0000000000067941 */ /* 0x000fea0003800000 */
.L_x_1434:
[----:B------:R-:W2:Y:S01]  /*17dc0*/  LDL.LU R0, [R1+0x2c] ;  /* 0x00002c0001007983 */ /* 0x000ea20000300800 */
[----:B------:R-:W1:Y:S01]  /*17dd0*/  LDC R6, c[0x0][0x448] ;  /* 0x00011200ff067b82 */ /* 0x000e620000000800 */
[----:B------:R-:W-:Y:S02]  /*17de0*/  ULDC.64 UR4, c[0x0][0x398] ;  /* 0x0000e60000047ab9 */ /* 0x000fe40000000a00 */
[----:B0-----:R-:W3:Y:S04]  /*17df0*/  LDL.LU R2, [R1] ;  /* 0x0000000001027983 */ /* 0x001ee80000300800 */
[----:B------:R-:W4:Y:S04]  /*17e00*/  LDL.LU R21, [R1+0x30] ;  /* 0x0000300001157983 */ /* 0x000f280000300800 */
[----:B------:R-:W5:Y:S01]  /*17e10*/  LDL.LU R20, [R1+0x14] ;  /* 0x0000140001147983 */ /* 0x000f620000300800 */
[----:B------:R-:W-:Y:S01]  /*17e20*/  IMAD.MOV.U32 R4, RZ, RZ, R37 ;  /* 0x000000ffff047224 */ /* 0x000fe200078e0025 */
[----:B------:R-:W-:Y:S01]  /*17e30*/  LOP3.LUT R22, R22, 0xfffff7ff, RZ, 0xc0, !PT ;  /* 0xfffff7ff16167812 */ /* 0x000fe200078ec0ff */
[----:B------:R-:W0:Y:S01]  /*17e40*/  S2R R8, SR_TID.X ;  /* 0x0000000000087919 */ /* 0x000e220000002100 */
[----:B-1----:R-:W-:-:S13]  /*17e50*/  ISETP.NE.AND P0, PT, R6, 0x1, PT ;  /* 0x000000010600780c */ /* 0x002fda0003f05270 */
[----:B------:R-:W1:Y:S01]  /*17e60*/  @P0 LDC R5, c[0x0][0x450] ;  /* 0x00011400ff050b82 */ /* 0x000e620000000800 */
[----:B0-----:R-:W-:-:S05]  /*17e70*/  IMAD.SHL.U32 R8, R8, 0x8, RZ ;  /* 0x0000000808087824 */ /* 0x001fca00078e00ff */
[----:B------:R-:W-:-:S04]  /*17e80*/  LOP3.LUT R8, R8, 0x38, RZ, 0xc0, !PT ;  /* 0x0000003808087812 */ /* 0x000fc800078ec0ff */
[----:B------:R-:W-:Y:S01]  /*17e90*/  LOP3.LUT R8, R8, 0xc0, RZ, 0xfc, !PT ;  /* 0x000000c008087812 */ /* 0x000fe200078efcff */
[----:B--2---:R-:W-:-:S04]  /*17ea0*/  IMAD R0, R0, UR4, RZ ;  /* 0x0000000400007c24 */ /* 0x004fc8000f8e02ff */
[C---:B---3--:R-:W-:Y:S02]  /*17eb0*/  IMAD R0, R2.reuse, UR5, R0 ;  /* 0x0000000502007c24 */ /* 0x048fe4000f8e0200 */
        /* <DEDUP_REMOVED lines=8> */
[----:B----4-:R-:W-:Y:S02]  /*17f40*/  IMAD R0, R21, UR4, RZ ;  /* 0x0000000415007c24 */ /* 0x010fe4000f8e02ff */
[C---:B-----5:R-:W-:Y:S01]  /*17f50*/  IMAD.WIDE.U32 R2, R20.reuse, UR4, R2 ;  /* 0x0000000414027c25 */ /* 0x060fe2000f8e0002 */
[----:B------:R-:W0:Y:S03]  /*17f60*/  S2R R21, SR_TID.X ;  /* 0x0000000000157919 */ /* 0x000e260000002100 */
[----:B------:R-:W-:Y:S01]  /*17f70*/  IMAD R0, R20, UR5, R0 ;  /* 0x0000000514007c24 */ /* 0x000fe2000f8e0200 */
[----:B------:R-:W-:Y:S01]  /*17f80*/  ULDC.64 UR4, c[0x0][0x3d0] ;  /* 0x0000f40000047ab9 */ /* 0x000fe20000000a00 */
[----:B------:R-:W2:Y:S02]  /*17f90*/  S2R R20, SR_TID.X ;  /* 0x0000000000147919 */ /* 0x000ea40000002100 */
[----:B------:R-:W-:-:S02]  /*17fa0*/  IMAD.IADD R3, R3, 0x1, R0 ;  /* 0x0000000103037824 */ /* 0x000fc400078e0200 */
[----:B------:R-:W3:Y:S01]  /*17fb0*/  @P0 LDC R0, c[0x0][0x44c] ;  /* 0x00011300ff000b82 */ /* 0x000ee20000000800 */
[----:B0-----:R-:W-:Y:S02]  /*17fc0*/  IMAD.SHL.U32 R21, R21, 0x8, RZ ;  /* 0x0000000815157824 */ /* 0x001fe400078e00ff */
[----:B---3--:R-:W-:-:S03]  /*17fd0*/  @P0 IMAD.HI.U32 R0, R37, R0, RZ ;  /* 0x0000000025000227 */ /* 0x008fc600078e00ff */
[----:B------:R-:W-:Y:S01]  /*17fe0*/  LOP3.LUT R21, R21, 0x38, RZ, 0xc0, !PT ;  /* 0x0000003815157812 */ /* 0x000fe200078ec0ff */
[----:B--2---:R-:W-:Y:S01]  /*17ff0*/  IMAD.SHL.U32 R20, R20, 0x8, RZ ;  /* 0x0000000814147824 */ /* 0x004fe200078e00ff */
[----:B-1----:R-:W-:Y:S02]  /*18000*/  @P0 SHF.R.U32.HI R4, RZ, R5, R0 ;  /* 0x00000005ff040219 */ /* 0x002fe40000011600 */
[----:B------:R-:W-:Y:S02]  /*18010*/  LOP3.LUT R7, R21, 0x80, RZ, 0xfc, !PT ;  /* 0x0000008015077812 */ /* 0x000fe400078efcff */
[--C-:B------:R-:W-:Y:S01]  /*18020*/  SHF.R.S32.HI R5, RZ, 0x1f, R4.reuse ;  /* 0x0000001fff057819 */ /* 0x100fe20000011404 */
[----:B------:R-:W-:Y:S01]  /*18030*/  IMAD.MOV R0, RZ, RZ, -R4 ;  /* 0x000000ffff007224 */ /* 0x000fe200078e0a04 */
[----:B------:R-:W0:Y:S01]  /*18040*/  S2R R21, SR_TID.X ;  /* 0x0000000000157919 */ /* 0x000e220000002100 */
[----:B------:R-:W-:Y:S01]  /*18050*/  IMAD.WIDE.U32 R2, R4, UR4, R2 ;  /* 0x0000000404027c25 */ /* 0x000fe2000f8e0002 */
[----:B------:R-:W-:-:S03]  /*18060*/  LOP3.LUT R20, R20, 0x38, RZ, 0xc0, !PT ;  /* 0x0000003814147812 */ /* 0x000fc600078ec0ff */
[----:B------:R-:W-:Y:S02]  /*18070*/  IMAD R0, R6, R0, R37 ;  /* 0x0000000006007224 */ /* 0x000fe400078e0225 */
        /* <DEDUP_REMOVED lines=10> */
[----:B------:R-:W-:Y:S01]  /*18120*/  ULDC UR4, c[0x0][0x3b8] ;  /* 0x0000ee0000047ab9 */ /* 0x000fe20000000800 */
[----:B------:R-:W-:Y:S02]  /*18130*/  IADD3 R4, R3, R4, RZ ;  /* 0x0000000403047210 */ /* 0x000fe40007ffe0ff */
[----:B------:R-:W-:Y:S02]  /*18140*/  ISETP.GE.AND P1, PT, R20, UR4, PT ;  /* 0x0000000414007c0c */ /* 0x000fe4000bf26270 */
[----:B------:R-:W-:Y:S01]  /*18150*/  LEA.HI.X R4, R2, UR5, R4, 0x1, P0 ;  /* 0x0000000502047c11 */ /* 0x000fe200080f0c04 */
[----:B0-----:R-:W-:Y:S01]  /*18160*/  IMAD.SHL.U32 R21, R21, 0x8, RZ ;  /* 0x0000000815157824 */ /* 0x001fe200078e00ff */
[----:B------:R-:W-:-:S02]  /*18170*/  ISETP.GE.AND P0, PT, R7, UR4, PT ;  /* 0x0000000407007c0c */ /* 0x000fc4000bf06270 */
[----:B------:R-:W0:Y:S01]  /*18180*/  S2R R7, SR_TID.X ;  /* 0x0000000000077919 */ /* 0x000e220000002100 */
[----:B------:R-:W-:Y:S02]  /*18190*/  SEL R0, RZ, 0x1, P1 ;  /* 0x00000001ff007807 */ /* 0x000fe40000800000 */
[----:B------:R-:W-:Y:S02]  /*181a0*/  LOP3.LUT R21, R21, 0x38, RZ, 0xc0, !PT ;  /* 0x0000003815157812 */ /* 0x000fe400078ec0ff */
[----:B------:R-:W-:Y:S02]  /*181b0*/  SEL R2, RZ, 0x4, P0 ;  /* 0x00000004ff027807 */ /* 0x000fe40000000000 */
[----:B------:R-:W-:Y:S02]  /*181c0*/  @P1 LOP3.LUT R22, R22, 0x800, RZ, 0xfc, !PT ;  /* 0x0000080016161812 */ /* 0x000fe400078efcff */
[----:B------:R-:W-:Y:S02]  /*181d0*/  ISETP.GE.AND P5, PT, R8, UR4, PT ;  /* 0x0000000408007c0c */ /* 0x000fe4000bfa6270 */
[----:B------:R-:W-:-:S04]  /*181e0*/  LOP3.LUT R22, R22, 0xfffffdff, RZ, 0xc0, !PT ;  /* 0xfffffdff16167812 */ /* 0x000fc800078ec0ff */
[----:B------:R-:W-:-:S04]  /*181f0*/  @P0 LOP3.LUT R22, R22, 0x200, RZ, 0xfc, !PT ;  /* 0x0000020016160812 */ /* 0x000fc800078efcff */
[----:B------:R-:W-:Y:S01]  /*18200*/  LOP3.LUT R22, R22, 0xfffffbff, RZ, 0xc0, !PT ;  /* 0xfffffbff16167812 */ /* 0x000fe200078ec0ff */
[----:B0-----:R-:W-:-:S05]  /*18210*/  IMAD.SHL.U32 R7, R7, 0x8, RZ ;  /* 0x0000000807077824 */ /* 0x001fca00078e00ff */
[----:B------:R-:W-:-:S04]  /*18220*/  LOP3.LUT R7, R7, 0x38, RZ, 0xc0, !PT ;  /* 0x0000003807077812 */ /* 0x000fc800078ec0ff */
[----:B------:R-:W-:-:S04]  /*18230*/  LOP3.LUT R7, R7, 0x40, RZ, 0xfc, !PT ;  /* 0x0000004007077812 */ /* 0x000fc800078efcff */
[----:B------:R-:W-:Y:S02]  /*18240*/  ISETP.GE.AND P0, PT, R7, UR4, PT ;  /* 0x0000000407007c0c */ /* 0x000fe4000bf06270 */
[----:B------:R-:W-:Y:S02]  /*18250*/  LOP3.LUT R7, R21, 0x100, RZ, 0xfc, !PT ;  /* 0x0000010015077812 */ /* 0x000fe400078efcff */
[----:B------:R-:W0:Y:S01]  /*18260*/  S2R R21, SR_TID.X ;  /* 0x0000000000157919 */ /* 0x000e220000002100 */
[----:B------:R-:W-:Y:S02]  /*18270*/  SEL R3, RZ, 0x2, P0 ;  /* 0x00000002ff037807 */ /* 0x000fe40000000000 */
[----:B------:R-:W-:Y:S02]  /*18280*/  ISETP.GE.AND P4, PT, R7, UR4, PT ;  /* 0x0000000407007c0c */ /* 0x000fe4000bf86270 */
[----:B------:R-:W1:Y:S01]  /*18290*/  S2R R7, SR_TID.X ;  /* 0x0000000000077919 */ /* 0x000e620000002100 */
[----:B------:R-:W-:-:S02]  /*182a0*/  IADD3 R0, R2, R3, R0 ;  /* 0x0000000302007210 */ /* 0x000fc40007ffe000 */
[----:B------:R-:W-:Y:S02]  /*182b0*/  SEL R2, RZ, 0x10, P4 ;  /* 0x00000010ff027807 */ /* 0x000fe40002000000 */
[----:B------:R-:W-:Y:S02]  /*182c0*/  @P0 LOP3.LUT R22, R22, 0x400, RZ, 0xfc, !PT ;  /* 0x0000040016160812 */ /* 0x000fe400078efcff */
[----:B------:R-:W-:-:S04]  /*182d0*/  SEL R3, RZ, 0x8, P5 ;  /* 0x00000008ff037807 */ /* 0x000fc80002800000 */
[----:B------:R-:W-:Y:S01]  /*182e0*/  IADD3 R0, R2, R0, R3 ;  /* 0x0000000002007210 */ /* 0x000fe20007ffe003 */
[----:B0-----:R-:W-:Y:S02]  /*182f0*/  IMAD.SHL.U32 R21, R21, 0x8, RZ ;  /* 0x0000000815157824 */ /* 0x001fe400078e00ff */
[----:B-1----:R-:W-:-:S03]  /*18300*/  IMAD.SHL.U32 R7, R7, 0x8, RZ ;  /* 0x0000000807077824 */ /* 0x002fc600078e00ff */
[----:B------:R-:W-:Y:S02]  /*18310*/  LOP3.LUT R21, R21, 0x38, RZ, 0xc0, !PT ;  /* 0x0000003815157812 */ /* 0x000fe400078ec0ff */
[----:B------:R-:W-:Y:S02]  /*18320*/  LOP3.LUT R7, R7, 0x38, RZ, 0xc0, !PT ;  /* 0x0000003807077812 */ /* 0x000fe400078ec0ff */
[----:B------:R-:W-:Y:S02]  /*18330*/  LOP3.LUT R8, R21, 0x140, RZ, 0xfc, !PT ;  /* 0x0000014015087812 */ /* 0x000fe400078efcff */
[----:B------:R-:W-:Y:S02]  /*18340*/  LOP3.LUT R7, R7, 0x180, RZ, 0xfc, !PT ;  /* 0x0000018007077812 */ /* 0x000fe400078efcff */
[----:B------:R-:W-:Y:S02]  /*18350*/  ISETP.GE.AND P3, PT, R8, UR4, PT ;  /* 0x0000000408007c0c */ /* 0x000fe4000bf66270 */
[----:B------:R-:W-:-:S02]  /*18360*/  ISETP.GE.AND P0, PT, R7, UR4, PT ;  /* 0x0000000407007c0c */ /* 0x000fc4000bf06270 */
[----:B------:R-:W-:Y:S02]  /*18370*/  LOP3.LUT R7, R21, 0x1c0, RZ, 0xfc, !PT ;  /* 0x000001c015077812 */ /* 0x000fe400078efcff */
[----:B------:R-:W-:Y:S02]  /*18380*/  SEL R2, RZ, 0x40, P0 ;  /* 0x00000040ff027807 */ /* 0x000fe40000000000 */
[----:B------:R-:W-:Y:S02]  /*18390*/  SEL R3, RZ, 0x20, P3 ;  /* 0x00000020ff037807 */ /* 0x000fe40001800000 */
[----:B------:R-:W-:Y:S01]  /*183a0*/  ISETP.GE.AND P0, PT, R7, UR4, PT ;  /* 0x0000000407007c0c */ /* 0x000fe2000bf06270 */
[----:B------:R-:W-:Y:S01]  /*183b0*/  UMOV UR4, 0xffffffff ;  /* 0xffffffff00047882 */ /* 0x000fe20000000000 */
[----:B------:R-:W-:Y:S02]  /*183c0*/  IADD3 R0, R2, R0, R3 ;  /* 0x0000000002007210 */ /* 0x000fe40007ffe003 */
[----:B------:R-:W-:-:S05]  /*183d0*/  SEL R7, RZ, 0x80, P0 ;  /* 0x00000080ff077807 */ /* 0x000fca0000000000 */
[----:B------:R-:W-:Y:S01]  /*183e0*/  IMAD.IADD R7, R0, 0x1, R7 ;  /* 0x0000000100077824 */ /* 0x000fe200078e0207 */
[----:B------:R-:W-:Y:S06]  /*183f0*/  BRA.DIV UR4, `(.L_x_1436) ;  /* 0x0000004a04907947 */ /* 0x000fec000b800000 */
[----:B------:R-:W2:Y:S04]  /*18400*/  LDL.LU R9, [R1+0x1c] ;  /* 0x00001c0001097983 */ /* 0x000ea80000300800 */
[----:B------:R-:W3:Y:S04]  /*18410*/  LDL.LU R3, [R1+0x24] ;  /* 0x0000240001037983 */ /* 0x000ee80000300800 */
[----:B------:R-:W4:Y:S01]  /*18420*/  LDL.LU R8, [R1+0x20] ;  /* 0x0000200001087983 */ /* 0x000f220000300800 */
[----:B------:R-:W-:-:S03]  /*18430*/  LOP3.LUT R22, R22, 0xffbfffff, RZ, 0xc0, !PT ;  /* 0xffbfffff16167812 */ /* 0x000fc600078ec0ff */
[----:B------:R-:W-:Y:S01]  /*18440*/  SHFL.IDX PT, R14, R5, 0x2, 0x181f ;  /* 0x00581f00050e7f89 */ /* 0x000fe200000e0000 */
[----:B------:R-:W-:-:S04]  /*18450*/  @P4 LOP3.LUT R22, R22, 0x400000, RZ, 0xfc, !PT ;  /* 0x0040000016164812 */ /* 0x000fc800078efcff */
[C---:B------:R-:W-:Y:S02]  /*18460*/  LOP3.LUT P4, RZ, R22.reuse, 0x800, RZ, 0xc0, !PT ;  /* 0x0000080016ff7812 */ /* 0x040fe4000788c0ff */
[----:B------:R-:W-:-:S04]  /*18470*/  LOP3.LUT R22, R22, 0xffdfffff, RZ, 0xc0, !PT ;  /* 0xffdfffff16167812 */ /* 0x000fc800078ec0ff */
[----:B------:R-:W-:-:S04]  /*18480*/  @P3 LOP3.LUT R22, R22, 0x200000, RZ, 0xfc, !PT ;  /* 0x0020000016163812 */ /* 0x000fc800078efcff */
[----:B------:R-:W-:Y:S01]  /*18490*/  LOP3.LUT P3, RZ, R22, 0x400, RZ, 0xc0, !PT ;  /* 0x0000040016ff7812 */ /* 0x000fe2000786c0ff */
[----:B--2---:R-:W-:Y:S02]  /*184a0*/  IMAD R6, R9, R6, RZ ;  /* 0x0000000609067224 */ /* 0x004fe400078e02ff */
[----:B---3--:R-:W-:-:S03]  /*184b0*/  IMAD.MOV.U32 R9, RZ, RZ, R3 ;  /* 0x000000ffff097224 */ /* 0x008fc600078e0003 */
[----:B------:R-:W-:Y:S01]  /*184c0*/  ISETP.GE.AND P0, PT, R17, R6, PT ;  /* 0x000000061100720c */ /* 0x000fe20003f06270 */
[----:B------:R-:W0:-:S12]  /*184d0*/  SHFL.IDX PT, R3, R5, RZ, 0x181f ;  /* 0x00181fff05037589 */ /* 0x000e1800000e0000 */
[----:B------:R-:W-:-:S04]  /*184e0*/  @!P0 LOP3.LUT R2, R0, 0x40, RZ, 0xc0, !PT ;  /* 0x0000004000028812 */ /* 0x000fc800078ec0ff */
[----:B------:R-:W-:-:S04]  /*184f0*/  @!P0 SHF.R.U32.HI R2, RZ, 0x2, R2 ;  /* 0x00000002ff028819 */ /* 0x000fc80000011602 */
[----:B------:R-:W-:Y:S02]  /*18500*/  @!P0 ISETP.NE.U32.AND P2, PT, R2, RZ, PT ;  /* 0x000000ff0200820c */ /* 0x000fe40003f45070 */
[----:B------:R-:W-:Y:S02]  /*18510*/  @!P0 LOP3.LUT R2, R7, 0x80, RZ, 0xc0, !PT ;  /* 0x0000008007028812 */ /* 0x000fe400078ec0ff */
[----:B0-----:R-:W-:Y:S02]  /*18520*/  @!P0 LEA R3, P6, R20, R3, 0x1 ;  /* 0x0000000314038211 */ /* 0x001fe400078c08ff */
[----:B------:R-:W-:-:S04]  /*18530*/  @!P0 SHF.R.U32.HI R2, RZ, 0x3, R2 ;  /* 0x00000003ff028819 */ /* 0x000fc80000011602 */
[----:B------:R-:W-:Y:S02]  /*18540*/  @!P0 ISETP.NE.U32.AND P1, PT, R2, RZ, PT ;  /* 0x000000ff0200820c */ /* 0x000fe40003f25070 */
[----:B------:R-:W0:Y:S02]  /*18550*/  SHFL.IDX PT, R2, R4, RZ, 0x181f ;  /* 0x00181fff04027589 */ /* 0x000e2400000e0000 */
[----:B0-----:R-:W-:Y:S01]  /*18560*/  @!P0 IMAD.X R2, RZ, RZ, R2, P6 ;  /* 0x000000ffff028224 */ /* 0x001fe200030e0602 */
[----:B------:R-:W-:-:S04]  /*18570*/  LOP3.LUT P6, RZ, R22, 0x200, RZ, 0xc0, !PT ;  /* 0x0000020016ff7812 */ /* 0x000fc800078cc0ff */
[----:B------:R-:W-:-:S04]  /*18580*/  @!P0 LOP3.LUT R3, R3, R2, RZ, 0x3c, !PT ;  /* 0x0000000203038212 */ /* 0x000fc800078e3cff */
[----:B------:R-:W-:-:S04]  /*18590*/  @!P0 LOP3.LUT R2, R3, R2, RZ, 0x3c, !PT ;  /* 0x0000000203028212 */ /* 0x000fc800078e3cff */
[----:B------:R-:W-:-:S05]  /*185a0*/  @!P0 LOP3.LUT R3, R3, R2, RZ, 0x3c, !PT ;  /* 0x0000000203038212 */ /* 0x000fca00078e3cff */
[----:B------:R-:W-:Y:S01]  /*185b0*/  @!P0 LDGSTS.E.BYPASS.LTC128B.128 [R26+0x26400], desc[UR40][R2.64], !P4 ;  /* 0x26400000021a8fae */ /* 0x000fe2000e101d68 */
[----:B------:R-:W-:-:S03]  /*185c0*/  LOP3.LUT P4, RZ, R22, 0x400000, RZ, 0xc0, !PT ;  /* 0x0040000016ff7812 */ /* 0x000fc6000788c0ff */
[----:B------:R-:W-:Y:S01]  /*185d0*/  @!P0 LDGSTS.E.BYPASS.LTC128B.128 [R26+0x28400], desc[UR40][R2.64+0x80], !P3 ;  /* 0x28400080021a8fae */ /* 0x000fe2000d901d68 */
[C---:B------:R-:W-:Y:S02]  /*185e0*/  LOP3.LUT P3, RZ, R22.reuse, 0x200000, RZ, 0xc0, !PT ;  /* 0x0020000016ff7812 */ /* 0x040fe4000786c0ff */
[----:B------:R-:W-:Y:S01]  /*185f0*/  LOP3.LUT R22, R22, 0xffefffff, RZ, 0xc0, !PT ;  /* 0xffefffff16167812 */ /* 0x000fe200078ec0ff */
[----:B------:R-:W-:Y:S03]  /*18600*/  @!P0 LDGSTS.E.BYPASS.LTC128B.128 [R26+0x2a400], desc[UR40][R2.64+0x100], !P6 ;  /* 0x2a400100021a8fae */ /* 0x000fe6000f101d68 */
[----:B------:R-:W-:Y:S01]  /*18610*/  @P6 LOP3.LUT R22, R22, 0x100000, RZ, 0xfc, !PT ;  /* 0x0010000016166812 */ /* 0x000fe200078efcff */
[----:B------:R-:W-:Y:S03]  /*18620*/  @!P0 LDGSTS.E.BYPASS.LTC128B.128 [R26+0x2c400], desc[UR40][R2.64+0x180], !P5 ;  /* 0x2c400180021a8fae */ /* 0x000fe6000e901d68 */
[C---:B------:R-:W-:Y:S01]  /*18630*/  LOP3.LUT P6, RZ, R22.reuse, 0x800, RZ, 0xc0, !PT ;  /* 0x0000080016ff7812 */ /* 0x040fe200078cc0ff */
[----:B------:R-:W-:Y:S01]  /*18640*/  @!P0 LDGSTS.E.BYPASS.LTC128B.128 [R26+0x2e400], desc[UR40][R2.64+0x200], !P4 ;  /* 0x2e400200021a8fae */ /* 0x000fe2000e101d68 */
[----:B------:R-:W-:-:S03]  /*18650*/  LOP3.LUT R22, R22, 0xffff7fff, RZ, 0xc0, !PT ;  /* 0xffff7fff16167812 */ /* 0x000fc600078ec0ff */
[----:B------:R-:W-:Y:S04]  /*18660*/  @!P0 LDGSTS.E.BYPASS.LTC128B.128 [R26+0x30400], desc[UR40][R2.64+0x280], !P3 ;  /* 0x30400280021a8fae */ /* 0x000fe8000d901d68 */
[----:B------:R-:W-:Y:S04]  /*18670*/  @!P0 LDGSTS.E.BYPASS.LTC128B.128 [R26+0x32400], desc[UR40][R2.64+0x300], P2 ;  /* 0x32400300021a8fae */ /* 0x000fe80009101d68 */
[----:B------:R0:W-:Y:S01]  /*18680*/  @!P0 LDGSTS.E.BYPASS.LTC128B.128 [R26+0x34400], desc[UR40][R2.64+0x380], P1 ;  /* 0x34400380021a8fae */ /* 0x0001e20008901d68 */
[----:B----4-:R-:W-:-:S03]  /*18690*/  ISETP.GE.AND P0, PT, R8, R6, PT ;  /* 0x000000060800720c */ /* 0x010fc60003f06270 */
[----:B------:R-:W-:Y:S10]  /*186a0*/  SHFL.IDX PT, R8, R4, 0x2, 0x181f ;  /* 0x00581f0004087f89 */ /* 0x000ff400000e0000 */
[----:B0-----:R-:W-:-:S02]  /*186b0*/  @!P0 LOP3.LUT R3, R0, 0x40, RZ, 0xc0, !PT ;  /* 0x0000004000038812 */ /* 0x001fc400078ec0ff */
[----:B------:R-:W-:Y:S02]  /*186c0*/  @!P0 LOP3.LUT R2, R7, 0x80, RZ, 0xc0, !PT ;  /* 0x0000008007028812 */ /* 0x000fe400078ec0ff */
[----:B------:R-:W-:Y:S02]  /*186d0*/  @!P0 SHF.R.U32.HI R3, RZ, 0x2, R3 ;  /* 0x00000002ff038819 */ /* 0x000fe40000011603 */
[----:B------:R-:W-:Y:S02]  /*186e0*/  @!P0 SHF.R.U32.HI R2, RZ, 0x3, R2 ;  /* 0x00000003ff028819 */ /* 0x000fe40000011602 */
[----:B------:R-:W-:Y:S02]  /*186f0*/  @!P0 ISETP.NE.U32.AND P2, PT, R3, RZ, PT ;  /* 0x000000ff0300820c */ /* 0x000fe40003f45070 */
[----:B------:R-:W0:Y:S01]  /*18700*/  SHFL.IDX PT, R3, R5, 0x1, 0x181f ;  /* 0x00381f0005037f89 */ /* 0x000e2200000e0000 */
[----:B------:R-:W-:-:S03]  /*18710*/  @!P0 ISETP.NE.U32.AND P1, PT, R2, RZ, PT ;  /* 0x000000ff0200820c */ /* 0x000fc60003f25070 */
[----:B------:R-:W1:Y:S04]  /*18720*/  SHFL.IDX PT, R2, R4, 0x1, 0x181f ;  /* 0x00381f0004027f89 */ /* 0x000e6800000e0000 */
[----:B------:R-:W2:Y:S03]  /*18730*/  SHFL.IDX PT, R4, R4, 0x3, 0x181f ;  /* 0x00781f0004047f89 */ /* 0x000ea600000e0000 */
[----:B------:R-:W-:-:S04]  /*18740*/  @P2 LOP3.LUT R22, R22, 0x8000, RZ, 0xfc, !PT ;  /* 0x0000800016162812 */ /* 0x000fc800078efcff */
[----:B------:R-:W-:-:S04]  /*18750*/  LOP3.LUT R22, R22, 0xfff7ffff, RZ, 0xc0, !PT ;  /* 0xfff7ffff16167812 */ /* 0x000fc800078ec0ff */
[----:B------:R-:W-:-:S04]  /*18760*/  @P1 LOP3.LUT R22, R22, 0x80000, RZ, 0xfc, !PT ;  /* 0x0008000016161812 */ /* 0x000fc800078efcff */
[----:B------:R-:W-:Y:S02]  /*18770*/  LOP3.LUT P1, RZ, R22, 0x8000, RZ, 0xc0, !PT ;  /* 0x0000800016ff7812 */ /* 0x000fe4000782c0ff */
[----:B0-----:R-:W-:-:S05]  /*18780*/  @!P0 LEA R3, P2, R20, R3, 0x1 ;  /* 0x0000000314038211 */ /* 0x001fca00078408ff */
[----:B-1----:R-:W-:Y:S01]  /*18790*/  @!P0 IMAD.X R2, RZ, RZ, R2, P2 ;  /* 0x000000ffff028224 */ /* 0x002fe200010e0602 */
[----:B------:R-:W-:-:S04]  /*187a0*/  LOP3.LUT P2, RZ, R22, 0x400, RZ, 0xc0, !PT ;  /* 0x0000040016ff7812 */ /* 0x000fc8000784c0ff */
[----:B------:R-:W-:-:S04]  /*187b0*/  @!P0 LOP3.LUT R3, R3, R2, RZ, 0x3c, !PT ;  /* 0x0000000203038212 */ /* 0x000fc800078e3cff */
[----:B------:R-:W-:-:S04]  /*187c0*/  @!P0 LOP3.LUT R2, R3, R2, RZ, 0x3c, !PT ;  /* 0x0000000203028212 */ /* 0x000fc800078e3cff */
[----:B------:R-:W-:-:S05]  /*187d0*/  @!P0 LOP3.LUT R3, R3, R2, RZ, 0x3c, !PT ;  /* 0x0000000203038212 */ /* 0x000fca00078e3cff */
[----:B------:R-:W-:Y:S01]  /*187e0*/  @!P0 LDGSTS.E.BYPASS.LTC128B.128 [R26+0x26c00], desc[UR40][R2.64], !P6 ;  /* 0x26c00000021a8fae */ /* 0x000fe2000f101d68 */
[----:B------:R-:W-:-:S03]  /*187f0*/  LOP3.LUT P6, RZ, R22, 0x100000, RZ, 0xc0, !PT ;  /* 0x0010000016ff7812 */ /* 0x000fc600078cc0ff */
[----:B------:R-:W-:Y:S10]  /*18800*/  @!P0 LDGSTS.E.BYPASS.LTC128B.128 [R26+0x28c00], desc[UR40][R2.64+0x80], !P2 ;  /* 0x28c00080021a8fae */ /* 0x000ff4000d101d68 */
[----:B------:R-:W-:Y:S04]  /*18810*/  @!P0 LDGSTS.E.BYPASS.LTC128B.128 [R26+0x2ac00], desc[UR40][R2.64+0x100], !P6 ;  /* 0x2ac00100021a8fae */ /* 0x000fe8000f101d68 */
[----:B------:R-:W-:Y:S04]  /*18820*/  @!P0 LDGSTS.E.BYPASS.LTC128B.128 [R26+0x2cc00], desc[UR40][R2.64+0x180], !P5 ;  /* 0x2cc00180021a8fae */ /* 0x000fe8000e901d68 */
[----:B------:R-:W-:Y:S04]  /*18830*/  @!P0 LDGSTS.E.BYPASS.LTC128B.128 [R26+0x2ec00], desc[UR40][R2.64+0x200], !P4 ;  /* 0x2ec00200021a8fae */ /* 0x000fe8000e101d68 */
[----:B------:R-:W-:Y:S04]  /*18840*/  @!P0 LDGSTS.E.BYPASS.LTC128B.128 [R26+0x30c00], desc[UR40][R2.64+0x280], !P3 ;  /* 0x30c00280021a8fae */ /* 0x000fe8000d901d68 */
[----:B------:R-:W-:Y:S01]  /*18850*/  @!P0 LDGSTS.E.BYPASS.LTC128B.128 [R26+0x32c00], desc[UR40][R2.64+0x300], P1 ;  /* 0x32c00300021a8fae */ /* 0x000fe20008901d68 */
[----:B------:R-:W-:-:S13]  /*18860*/  LOP3.LUT P1, RZ, R22, 0x80000, RZ, 0xc0, !PT ;  /* 0x0008000016ff7812 */ /* 0x000fda000782c0ff */
[----:B------:R0:W-:Y:S01]  /*18870*/  @!P0 LDGSTS.E.BYPASS.LTC128B.128 [R26+0x34c00], desc[UR40][R2.64+0x380], P1 ;  /* 0x34c00380021a8fae */ /* 0x0001e20008901d68 */
[----:B------:R-:W-:-:S13]  /*18880*/  ISETP.GE.AND P0, PT, R9, R6, PT ;  /* 0x000000060900720c */ /* 0x000fda0003f06270 */
[----:B------:R-:W-:-:S05]  /*18890*/  @!P0 LEA R9, P1, R20, R14, 0x1 ;  /* 0x0000000e14098211 */ /* 0x000fca00078208ff */
[----:B------:R-:W-:Y:S01]  /*188a0*/  @!P0 IMAD.X R10, RZ, RZ, R8, P1 ;  /* 0x000000ffff0a8224 */ /* 0x000fe200008e0608 */
[----:B------:R-:W-:Y:S01]  /*188b0*/  LOP3.LUT P1, RZ, R22, 0x800, RZ, 0xc0, !PT ;  /* 0x0000080016ff7812 */ /* 0x000fe2000782c0ff */
[----:B0-----:R-:W-:Y:S01]  /*188c0*/  @!P0 IMAD.MOV.U32 R2, RZ, RZ, R9 ;  /* 0x000000ffff028224 */ /* 0x001fe200078e0009 */
[----:B------:R-:W-:Y:S01]  /*188d0*/  @!P0 LOP3.LUT R8, R0, 0x40, RZ, 0xc0, !PT ;  /* 0x0000004000088812 */ /* 0x000fe200078ec0ff */
[----:B------:R-:W-:-:S03]  /*188e0*/  @!P0 IMAD.MOV.U32 R3, RZ, RZ, R10 ;  /* 0x000000ffff038224 */ /* 0x000fc600078e000a */
        /* <DEDUP_REMOVED lines=11> */
[----:B------:R-:W-:-:S13]  /*189a0*/  @!P0 ISETP.NE.U32.AND P1, PT, R8, RZ, PT ;  /* 0x000000ff0800820c */ /* 0x000fda0003f25070 */
[----:B------:R0:W-:Y:S04]  /*189b0*/  @!P0 LDGSTS.E.BYPASS.LTC128B.128 [R26+0x35400], desc[UR40][R2.64+0x380], P1 ;  /* 0x35400380021a8fae */ /* 0x0001e80008901d68 */
[----:B0-2---:R0:W1:Y:S02]  /*189c0*/  SHFL.IDX PT, R2, R5, 0x3, 0x181f ;  /* 0x00781f0005027f89 */ /* 0x00506400000e0000 */
.L_x_1563:
[----:B------:R-:W2:Y:S01]  /*189d0*/  LDL.LU R3, [R1+0x34] ;  /* 0x0000340001037983 */ /* 0x000ea20000300800 */
[----:B------:R-:W-:Y:S01]  /*189e0*/  BSSY B0, `(.L_x_1437) ;  /* 0x0000019000007945 */ /* 0x000fe20003800000 */
[----:B--2---:R-:W-:-:S13]  /*189f0*/  ISETP.GE.AND P0, PT, R3, R6, PT ;  /* 0x000000060300720c */ /* 0x004fda0003f06270 */
[----:B------:R-:W-:Y:S05]  /*18a00*/  @P0 BRA `(.L_x_1438) ;  /* 0x0000000000580947 */ /* 0x000fea0003800000 */
[----:B------:R-:W-:Y:S02]  /*18a10*/  LOP3.LUT R0, R0, 0x40, RZ, 0xc0, !PT ;  /* 0x0000004000007812 */ /* 0x000fe400078ec0ff */
[----:B------:R-:W-:Y:S02]  /*18a20*/  LOP3.LUT P6, RZ, R22, 0x800, RZ, 0xc0, !PT ;  /* 0x0000080016ff7812 */ /* 0x000fe400078cc0ff */
[----:B-1----:R-:W-:Y:S02]  /*18a30*/  LEA R2, P0, R20, R2, 0x1 ;  /* 0x0000000214027211 */ /* 0x002fe400078008ff */
[C---:B------:R-:W-:Y:S02]  /*18a40*/  LOP3.LUT P2, RZ, R22.reuse, 0x400, RZ, 0xc0, !PT ;  /* 0x0000040016ff7812 */ /* 0x040fe4000784c0ff */
[----:B------:R-:W-:Y:S01]  /*18a50*/  LOP3.LUT P1, RZ, R22, 0x200, RZ, 0xc0, !PT ;  /* 0x0000020016ff7812 */ /* 0x000fe2000782c0ff */
[----:B------:R-:W-:Y:S01]  /*18a60*/  IMAD.X R3, RZ, RZ, R4, P0 ;  /* 0x000000ffff037224 */ /* 0x000fe200000e0604 */
[----:B------:R-:W-:-:S02]  /*18a70*/  SHF.R.U32.HI R0, RZ, 0x2, R0 ;  /* 0x00000002ff007819 */ /* 0x000fc40000011600 */
[----:B------:R-:W-:Y:S02]  /*18a80*/  LOP3.LUT R7, R7, 0x80, RZ, 0xc0, !PT ;  /* 0x0000008007077812 */ /* 0x000fe400078ec0ff */
[----:B------:R-:W-:Y:S01]  /*18a90*/  ISETP.NE.U32.AND P0, PT, R0, RZ, PT ;  /* 0x000000ff0000720c */ /* 0x000fe20003f05070 */
[----:B------:R-:W-:Y:S01]  /*18aa0*/  @!PT LDS RZ, [RZ] ;  /* 0x00000000fffff984 */ /* 0x000fe20000000800 */
[----:B------:R-:W-:Y:S01]  /*18ab0*/  @!PT LDS RZ, [RZ] ;  /* 0x00000000fffff984 */ /* 0x000fe20000000800 */
[----:B------:R-:W-:Y:S01]  /*18ac0*/  @!PT LDS RZ, [RZ] ;  /* 0x00000000fffff984 */ /* 0x000fe20000000800 */
[----:B------:R2:W-:Y:S01]  /*18ad0*/  LDGSTS.E.BYPASS.LTC128B.128 [R26+0x27c00], desc[UR40][R2.64], !P6 ;  /* 0x27c00000021a7fae */ /* 0x0005e2000f101d68 */
[----:B------:R-:W-:-:S03]  /*18ae0*/  SHF.R.U32.HI R7, RZ, 0x3, R7 ;  /* 0x00000003ff077819 */ /* 0x000fc60000011607 */
        /* <DEDUP_REMOVED lines=8> */
.L_x_1438:
[----:B------:R-:W-:Y:S05]  /*18b70*/  BSYNC B0 ;  /* 0x0000000000007941 */ /* 0x000fea0003800000 */
.L_x_1437:
[----:B------:R-:W-:Y:S01]  /*18b80*/  NOP ;  /* 0x0000000000007918 */ /* 0x000fe20000000000 */
[----:B------:R-:W-:-:S13]  /*18b90*/  PLOP3.LUT P0, PT, PT, PT, PT, 0x80, 0x0 ;  /* 0x000000000000781c */ /* 0x000fda0003f0f070 */
.L_x_1439:
[----:B------:R-:W-:Y:S02]  /*18ba0*/  PLOP3.LUT P1, PT, P1, P0, PT, 0xa2, 0x0 ;  /* 0x000000000000781c */ /* 0x000fe40000f21472 */
[----:B------:R-:W-:-:S08]  /*18bb0*/  @P0 R2UR P1, UR4, R23 ;  /* 0x00000000170402ca */ /* 0x000fd00000020000 */
[----:B------:R-:W-:-:S05]  /*18bc0*/  @P0 PLOP3.LUT P0, PT, P1, PT, PT, 0x80, 0x0 ;  /* 0x000000000000081c */ /* 0x000fca0000f0f070 */
[----:B------:R-:W-:Y:S01]  /*18bd0*/  @!P1 SYNCS.ARRIVE.TRANS64.RED.A0T1 RZ, [UR4+0x38810], RZ ;  /* 0x038810ffffff99a7 */ /* 0x000fe20008200404 */
[----:B------:R-:W-:Y:S07]  /*18be0*/  @!P1 ARRIVES.LDGSTSBAR.64.TRANSCNT [UR4+0x38810] ;  /* 0x03881000ff0099b0 */ /* 0x000fee0008000a84 */
[----:B------:R-:W-:Y:S05]  /*18bf0*/  @P0 BRA.U.ANY `(.L_x_1439) ;  /* 0xfffffffd00e80947 */ /* 0x000fea000393ffff */
[----:B-12---:R-:W2:Y:S02]  /*18c00*/  LDL.LU R2, [R1+0x28] ;  /* 0x0000280001027983 */ /* 0x006ea40000300800 */
[----:B--2---:R-:W-:-:S05]  /*18c10*/  VIADD R2, R2, 0x1 ;  /* 0x0000000102027836 */ /* 0x004fca0000000000 */
[----:B------:R1:W-:Y:S01]  /*18c20*/  STL [R1+0x28], R2 ;  /* 0x0000280201007387 */ /* 0x0003e20000100800 */
[----:B------:R-:W-:-:S04]  /*18c30*/  LEA.HI R0, R2, R2, RZ, 0x1 ;  /* 0x0000000202007211 */ /* 0x000fc800078f08ff */
[----:B------:R-:W-:-:S04]  /*18c40*/  LOP3.LUT R0, R0, 0xfffffffe, RZ, 0xc0, !PT ;  /* 0xfffffffe00007812 */ /* 0x000fc800078ec0ff */
[----:B------:R-:W-:-:S04]  /*18c50*/  IADD3 R0, R2, -R0, RZ ;  /* 0x8000000002007210 */ /* 0x000fc80007ffe0ff */
[----:B------:R-:W-:Y:S01]  /*18c60*/  SHF.L.U32 R0, R0, 0x1f, RZ ;  /* 0x0000001f00007819 */ /* 0x000fe200000006ff */
[----:B------:R-:W-:Y:S01]  /*18c70*/  NOP ;  /* 0x0000000000007918 */ /* 0x000fe20000000000 */
[----:B------:R1:W-:Y:S01]  /*18c80*/  SYNCS.ARRIVE.TRANS64.A1T0 RZ, [R23+URZ+0x38810], RZ ;  /* 0x038810ff17ff79a7 */ /* 0x0003e2000810003f */
[----:B------:R-:W-:Y:S01]  /*18c90*/  BSSY B0, `(.L_x_1440) ;  /* 0x0000003000007945 */ /* 0x000fe20003800000 */
[----:B------:R-:W2:Y:S03]  /*18ca0*/  SYNCS.PHASECHK.TRANS64.TRYWAIT P0, [R23+URZ+0x38820], R0 ;  /* 0x03882000170075a7 */ /* 0x000ea6000800017f */
[----:B-12---:R-:W-:Y:S05]  /*18cb0*/  @!P0 BRA `(.L_x_1441) ;  /* 0x0000004c00208947 */ /* 0x006fea0003800000 */
.L_x_1564:
[----:B------:R-:W-:Y:S05]  /*18cc0*/  BSYNC B0 ;  /* 0x0000000000007941 */ /* 0x000fea0003800000 */
.L_x_1440:
[----:B------:R-:W2:Y:S02]  /*18cd0*/  LDL R2, [R1+0x4c] ;  /* 0x00004c0001027983 */ /* 0x000ea40000100800 */
[----:B--2---:R-:W-:-:S13]  /*18ce0*/  ISETP.NE.AND P0, PT, R2, 0x3, PT ;  /* 0x000000030200780c */ /* 0x004fda0003f05270 */
[----:B------:R-:W-:Y:S05]  /*18cf0*/  @!P0 BRA `(.L_x_1442) ;  /* 0x0000000000048947 */ /* 0x000fea0003800000 */
[----:B------:R-:W-:Y:S01]  /*18d00*/  BPT.TRAP 0x1 ;  /* 0x000000040000795c */ /* 0x000fe20000300000 */
.L_x_1442:
[----:B-1----:R-:W-:Y:S01]  /*18d10*/  SHF.L.U32 R0, R28, 0x1f, RZ ;  /* 0x0000001f1c007819 */ /* 0x002fe200000006ff */
[----:B------:R-:W-:Y:S03]  /*18d20*/  BSSY B0, `(.L_x_1443) ;  /* 0x0000003000007945 */ /* 0x000fe60003800000 */
[----:B------:R-:W1:Y:S02]  /*18d30*/  SYNCS.PHASECHK.TRANS64.TRYWAIT P0, [R27+URZ+0x38860], R0 ;  /* 0x038860001b0075a7 */ /* 0x000e64000800017f */
[----:B-1----:R-:W-:Y:S05]  /*18d40*/  @!P0 BRA `(.L_x_1444) ;  /* 0x0000004c00108947 */ /* 0x002fea0003800000 */
.L_x_1565:
[----:B------:R-:W-:Y:S05]  /*18d50*/  BSYNC B0 ;  /* 0x0000000000007941 */ /* 0x000fea0003800000 */
.L_x_1443:
[----:B------:R-:W1:Y:S01]  /*18d60*/  LDL.LU R3, [R1+0x3c] ;  /* 0x00003c0001037983 */ /* 0x000e620000300800 */
[----:B------:R-:W-:-:S03]  /*18d70*/  ULDC.64 UR4, c[0x0][0x328] ;  /* 0x0000ca0000047ab9 */ /* 0x000fc60000000a00 */
[----:B------:R-:W2:Y:S04]  /*18d80*/  LDL.LU R2, [R1+0xc] ;  /* 0x00000c0001027983 */ /* 0x000ea80000300800 */
[----:B0-----:R-:W3:Y:S04]  /*18d90*/  LDL.LU R5, [R1+0x40] ;  /* 0x0000400001057983 */ /* 0x001ee80000300800 */
[----:B------:R-:W4:Y:S01]  /*18da0*/  LDL.LU R4, [R1+0x4] ;  /* 0x0000040001047983 */ /* 0x000f220000300800 */
[----:B-1----:R-:W-:-:S04]  /*18db0*/  IMAD R0, R3, UR4, RZ ;  /* 0x0000000403007c24 */ /* 0x002fc8000f8e02ff */
[C---:B--2---:R-:W-:Y:S02]  /*18dc0*/  IMAD R0, R2.reuse, UR5, R0 ;  /* 0x0000000502007c24 */ /* 0x044fe4000f8e0200 */
[----:B------:R-:W-:Y:S01]  /*18dd0*/  IMAD.WIDE.U32 R2, R2, UR4, RZ ;  /* 0x0000000402027c25 */ /* 0x000fe2000f8e00ff */
[----:B------:R-:W-:-:S03]  /*18de0*/  ULDC.64 UR4, c[0x0][0x338] ;  /* 0x0000ce0000047ab9 */ /* 0x000fc60000000a00 */
[----:B------:R-:W-:Y:S02]  /*18df0*/  IMAD.IADD R3, R3, 0x1, R0 ;  /* 0x0000000103037824 */ /* 0x000fe400078e0200 */
[----:B---3--:R-:W-:Y:S02]  /*18e00*/  IMAD R0, R5, UR4, RZ ;  /* 0x0000000405007c24 */ /* 0x008fe4000f8e02ff */
[----:B----4-:R-:W-:-:S04]  /*18e10*/  IMAD.WIDE.U32 R2, R4, UR4, R2 ;  /* 0x0000000404027c25 */ /* 0x010fc8000f8e0002 */
        /* <DEDUP_REMOVED lines=13> */
[----:B------:R-:W0:Y:S01]  /*18ef0*/  S2R R7, SR_TID.X ;  /* 0x0000000000077919 */ /* 0x000e220000002100 */
[----:B------:R-:W-:Y:S01]  /*18f00*/  IMAD R4, R4, 0x2, R23 ;  /* 0x0000000204047824 */ /* 0x000fe200078e0217 */
[C---:B------:R-:W-:Y:S01]  /*18f10*/  LOP3.LUT P5, RZ, R33.reuse, 0x2, RZ, 0xc0, !PT ;  /* 0x0000000221ff7812 */ /* 0x040fe200078ac0ff */
[----:B------:R-:W1:Y:S01]  /*18f20*/  SHFL.IDX PT, R2, R5, RZ, 0x181f ;  /* 0x00181fff05027589 */ /* 0x000e6200000e0000 */
[C---:B------:R-:W-:Y:S02]  /*18f30*/  LOP3.LUT P4, RZ, R33.reuse, 0x4, RZ, 0xc0, !PT ;  /* 0x0000000421ff7812 */ /* 0x040fe4000788c0ff */
[C---:B------:R-:W-:Y:S01]  /*18f40*/  LOP3.LUT P3, RZ, R33.reuse, 0x8, RZ, 0xc0, !PT ;  /* 0x0000000821ff7812 */ /* 0x040fe2000786c0ff */
[----:B------:R-:W2:Y:S01]  /*18f50*/  SHFL.IDX PT, R3, R6, RZ, 0x181f ;  /* 0x00181fff06037589 */ /* 0x000ea200000e0000 */
[----:B------:R-:W-:Y:S02]  /*18f60*/  LOP3.LUT P2, RZ, R33, 0x10, RZ, 0xc0, !PT ;  /* 0x0000001021ff7812 */ /* 0x000fe4000784c0ff */
[----:B------:R-:W-:Y:S01]  /*18f70*/  LOP3.LUT R22, R22, 0xfffffdff, RZ, 0xc0, !PT ;  /* 0xfffffdff16167812 */ /* 0x000fe200078ec0ff */
[----:B0-----:R-:W-:-:S05]  /*18f80*/  IMAD.SHL.U32 R7, R7, 0x8, RZ ;  /* 0x0000000807077824 */ /* 0x001fca00078e00ff */
[----:B------:R-:W-:-:S05]  /*18f90*/  LOP3.LUT R7, R7, 0x38, RZ, 0xc0, !PT ;  /* 0x0000003807077812 */ /* 0x000fca00078ec0ff */
[----:B------:R-:W-:Y:S01]  /*18fa0*/  IMAD.SHL.U32 R0, R7, 0x2, RZ ;  /* 0x0000000207007824 */ /* 0x000fe200078e00ff */
[----:B------:R-:W-:-:S04]  /*18fb0*/  LOP3.LUT R7, R33, 0x1, RZ, 0xc0, !PT ;  /* 0x0000000121077812 */ /* 0x000fc800078ec0ff */
[----:B-1----:R-:W-:Y:S02]  /*18fc0*/  IADD3 R2, P0, R2, R0, RZ ;  /* 0x0000000002027210 */ /* 0x002fe40007f1e0ff */
[----:B------:R-:W-:Y:S02]  /*18fd0*/  ISETP.NE.U32.AND P1, PT, R7, 0x1, PT ;  /* 0x000000010700780c */ /* 0x000fe40003f25070 */
[----:B------:R-:W-:Y:S01]  /*18fe0*/  PRMT R7, R33, 0x8880, RZ ;  /* 0x0000888021077816 */ /* 0x000fe200000000ff */
[----:B--2---:R-:W-:Y:S01]  /*18ff0*/  IMAD.X R3, RZ, RZ, R3, P0 ;  /* 0x000000ffff037224 */ /* 0x004fe200000e0603 */
[----:B------:R-:W-:-:S09]  /*19000*/  ISETP.LT.OR P0, PT, R31, 0x1, P1 ;  /* 0x000000011f00780c */ /* 0x000fd20000f01670 */
[----:B------:R-:W-:Y:S02]  /*19010*/  @P1 LOP3.LUT R22, R22, 0x200, RZ, 0xfc, !PT ;  /* 0x0000020016161812 */ /* 0x000fe400078efcff */
[----:B------:R-:W-:Y:S02]  /*19020*/  LOP3.LUT P1, RZ, R33, 0x20, RZ, 0xc0, !PT ;  /* 0x0000002021ff7812 */ /* 0x000fe4000782c0ff */
[----:B------:R-:W-:Y:S01]  /*19030*/  @!PT LDS RZ, [RZ] ;  /* 0x00000000fffff984 */ /* 0x000fe20000000800 */
[----:B------:R-:W-:Y:S01]  /*19040*/  LDGSTS.E.BYPASS.LTC128B.128 [R4+0x400], desc[UR40][R2.64], !P0 ;  /* 0x0040000002047fae */ /* 0x000fe2000c101d68 */
[----:B------:R-:W-:Y:S02]  /*19050*/  ISETP.LT.OR P0, PT, R31, 0x1, !P5 ;  /* 0x000000011f00780c */ /* 0x000fe40006f01670 */
[----:B------:R-:W-:-:S11]  /*19060*/  LOP3.LUT R22, R22, 0xfffffbff, RZ, 0xc0, !PT ;  /* 0xfffffbff16167812 */ /* 0x000fd600078ec0ff */
        /* <DEDUP_REMOVED lines=62> */
.L_x_1575:
        /* <DEDUP_REMOVED lines=34> */
.L_x_1446:
[----:B------:R-:W-:Y:S02]  /*19670*/  PLOP3.LUT P1, PT, P1, P0, PT, 0xa2, 0x0 ;  /* 0x000000000000781c */ /* 0x000fe40000f21472 */
[----:B------:R-:W-:-:S08]  /*19680*/  @P0 R2UR P1, UR4, R27 ;  /* 0x000000001b0402ca */ /* 0x000fd00000020000 */
[----:B------:R-:W-:-:S05]  /*19690*/  @P0 PLOP3.LUT P0, PT, P1, PT, PT, 0x80, 0x0 ;  /* 0x000000000000081c */ /* 0x000fca0000f0f070 */
[----:B------:R-:W-:Y:S01]  /*196a0*/  @!P1 SYNCS.ARRIVE.TRANS64.RED.A0T1 RZ, [UR4+0x38850], RZ ;  /* 0x038850ffffff99a7 */ /* 0x000fe20008200404 */
[----:B------:R-:W-:Y:S07]  /*196b0*/  @!P1 ARRIVES.LDGSTSBAR.64.TRANSCNT [UR4+0x38850] ;  /* 0x03885000ff0099b0 */ /* 0x000fee0008000a84 */
[----:B------:R-:W-:Y:S05]  /*196c0*/  @P0 BRA.U.ANY `(.L_x_1446) ;  /* 0xfffffffd00e80947 */ /* 0x000fea000393ffff */
[----:B------:R-:W-:Y:S01]  /*196d0*/  NOP ;  /* 0x0000000000007918 */ /* 0x000fe20000000000 */
[----:B-1----:R-:W2:Y:S02]  /*196e0*/  LDL R2, [R1+0x4c] ;  /* 0x00004c0001027983 */ /* 0x002ea40000100800 */
[----:B--2---:R-:W-:-:S13]  /*196f0*/  ISETP.NE.AND P2, PT, R2, 0x3, PT ;  /* 0x000000030200780c */ /* 0x004fda0003f45270 */
[----:B------:R-:W-:Y:S05]  /*19700*/  @!P2 BRA `(.L_x_1447) ;  /* 0x000000000004a947 */ /* 0x000fea0003800000 */
[----:B------:R-:W-:Y:S01]  /*19710*/  BPT.TRAP 0x1 ;  /* 0x000000040000795c */ /* 0x000fe20000300000 */
.L_x_1447:
        /* <DEDUP_REMOVED lines=9> */
[----:B--2---:R-:W-:Y:S02]  /*197b0*/  LOP3.LUT R2, R2, 0x40, RZ, 0xc0, !PT ;  /* 0x0000004002027812 */ /* 0x004fe400078ec0ff */
[----:B---3--:R-:W-:Y:S02]  /*197c0*/  LEA.HI.SX32 R7, R3, 0xfffffffe, 0x1a ;  /* 0xfffffffe03077811 */ /* 0x008fe400078fd2ff */
[----:B------:R-:W-:-:S07]  /*197d0*/  SHF.R.U32.HI R33, RZ, 0x2, R2 ;  /* 0x00000002ff217819 */ /* 0x000fce0000011602 */
.L_x_1462:
[----:B--2---:R-:W2:Y:S01]  /*197e0*/  LDL R10, [R1+0x4c] ;  /* 0x00004c00010a7983 */ /* 0x004ea20000100800 */
[----:B0-----:R-:W0:Y:S01]  /*197f0*/  LDC R5, c[0x0][0x430] ;  /* 0x00010c00ff057b82 */ /* 0x001e220000000800 */
[----:B-1----:R-:W1:Y:S01]  /*19800*/  S2R R2, SR_TID.X ;  /* 0x0000000000027919 */ /* 0x002e620000002100 */
[----:B---3--:R-:W3:Y:S01]  /*19810*/  S2R R8, SR_TID.X ;  /* 0x0000000000087919 */ /* 0x008ee20000002100 */
[----:B0-----:R-:W-:Y:S02]  /*19820*/  ISETP.NE.AND P0, PT, R5, 0x1, PT ;  /* 0x000000010500780c */ /* 0x001fe40003f05270 */
[----:B-1----:R-:W-:-:S11]  /*19830*/  LOP3.LUT R2, R2, 0x7f, RZ, 0xc0, !PT ;  /* 0x0000007f02027812 */ /* 0x002fd600078ec0ff */
[----:B------:R-:W0:Y:S01]  /*19840*/  @P0 LDC R6, c[0x0][0x434] ;  /* 0x00010d00ff060b82 */ /* 0x000e220000000800 */
[----:B---3--:R-:W-:Y:S01]  /*19850*/  IMAD.SHL.U32 R8, R8, 0x10, RZ ;  /* 0x0000001008087824 */ /* 0x008fe200078e00ff */
[----:B------:R-:W-:-:S04]  /*19860*/  SHF.R.U32.HI R2, RZ, 0x3, R2 ;  /* 0x00000003ff027819 */ /* 0x000fc80000011602 */
[----:B------:R-:W-:Y:S02]  /*19870*/  LOP3.LUT R8, R2, 0x70, R8, 0xf8, !PT ;  /* 0x0000007002087812 */ /* 0x000fe400078ef808 */
[----:B------:R-:W1:Y:S02]  /*19880*/  @P0 LDC R3, c[0x0][0x438] ;  /* 0x00010e00ff030b82 */ /* 0x000e640000000800 */
[----:B------:R-:W-:Y:S01]  /*19890*/  ISETP.GT.U32.AND P1, PT, R8, 0x3f, PT ;  /* 0x0000003f0800780c */ /* 0x000fe20003f24070 */
[----:B------:R-:W-:-:S04]  /*198a0*/  IMAD R4, R7, 0x40, R34 ;  /* 0x0000004007047824 */ /* 0x000fc800078e0222 */
[----:B------:R-:W-:-:S08]  /*198b0*/  IMAD.IADD R4, R8, 0x1, R4 ;  /* 0x0000000108047824 */ /* 0x000fd000078e0204 */
[----:B------:R-:W3:Y:S01]  /*198c0*/  @!P1 LDC.64 R8, c[0x0][0x428] ;  /* 0x00010a00ff089b82 */ /* 0x000ee20000000a00 */
[----:B0-----:R-:W-:-:S04]  /*198d0*/  @P0 IMAD.HI.U32 R6, R4, R6, RZ ;  /* 0x0000000604060227 */ /* 0x001fc800078e00ff */
[----:B------:R-:W-:Y:S01]  /*198e0*/  IMAD.MOV.U32 R2, RZ, RZ, R4 ;  /* 0x000000ffff027224 */ /* 0x000fe200078e0004 */
[----:B-1----:R-:W-:-:S05]  /*198f0*/  @P0 SHF.R.U32.HI R2, RZ, R3, R6 ;  /* 0x00000003ff020219 */ /* 0x002fca0000011606 */
[----:B------:R-:W-:-:S04]  /*19900*/  IMAD.MOV R3, RZ, RZ, -R2 ;  /* 0x000000ffff037224 */ /* 0x000fc800078e0a02 */
[----:B------:R-:W-:Y:S01]  /*19910*/  IMAD R5, R5, R3, R4 ;  /* 0x0000000305057224 */ /* 0x000fe200078e0204 */
[--C-:B------:R-:W-:Y:S01]  /*19920*/  @!P1 SHF.R.S32.HI R3, RZ, 0x1f, R2.reuse ;  /* 0x0000001fff039819 */ /* 0x100fe20000011402 */
[-C--:B---3--:R-:W-:Y:S02]  /*19930*/  @!P1 IMAD R4, R35, R8.reuse, RZ ;  /* 0x0000000823049224 */ /* 0x088fe400078e02ff */
[----:B------:R-:W-:-:S04]  /*19940*/  @!P1 IMAD.WIDE.U32 R2, R32, R8, R2 ;  /* 0x0000000820029225 */ /* 0x000fc800078e0002 */
[----:B------:R-:W-:Y:S02]  /*19950*/  @!P1 IMAD R4, R32, R9, R4 ;  /* 0x0000000920049224 */ /* 0x000fe400078e0204 */
[----:B------:R-:W0:Y:S03]  /*19960*/  @!P1 LDC.64 R8, c[0x0][0x418] ;  /* 0x00010600ff089b82 */ /* 0x000e260000000a00 */
[----:B------:R-:W-:Y:S01]  /*19970*/  @!P1 IADD3 R3, R4, R3, RZ ;  /* 0x0000000304039210 */ /* 0x000fe20007ffe0ff */
[----:B------:R-:W-:Y:S02]  /*19980*/  IMAD.MOV.U32 R4, RZ, RZ, RZ ;  /* 0x000000ffff047224 */ /* 0x000fe400078e00ff */
[----:B------:R-:W-:Y:S01]  /*19990*/  VIADD R25, R25, 0x1 ;  /* 0x0000000119197836 */ /* 0x000fe20000000000 */
[----:B0-----:R-:W-:-:S04]  /*199a0*/  @!P1 LEA R8, P0, R2, R8, 0x2 ;  /* 0x0000000802089211 */ /* 0x001fc800078010ff */
[----:B------:R-:W-:Y:S02]  /*199b0*/  @!P1 LEA.HI.X R9, R2, R9, R3, 0x2, P0 ;  /* 0x0000000902099211 */ /* 0x000fe400000f1403 */
[----:B------:R-:W-:-:S03]  /*199c0*/  ISETP.NE.AND P0, PT, R25, 0x2, PT ;  /* 0x000000021900780c */ /* 0x000fc60003f05270 */
[----:B------:R0:W5:Y:S01]  /*199d0*/  @!P1 LDG.E R4, desc[UR40][R8.64] ;  /* 0x0000002808049981 */ /* 0x000162000c1e1900 */
[----:B------:R-:W-:Y:S01]  /*199e0*/  SEL R2, RZ, 0x1, P0 ;  /* 0x00000001ff027807 */ /* 0x000fe20000000000 */
[----:B------:R-:W-:Y:S05]  /*199f0*/  YIELD ;  /* 0x0000000000007946 */ /* 0x000fea0003800000 */
[----:B------:R-:W-:Y:S01]  /*19a00*/  LOP3.LUT R28, R28, R2, RZ, 0x3c, !PT ;  /* 0x000000021c1c7212 */ /* 0x000fe200078e3cff */
[----:B------:R-:W-:Y:S01]  /*19a10*/  IMAD.MOV.U32 R2, RZ, RZ, R7 ;  /* 0x000000ffff027224 */ /* 0x000fe200078e0007 */
[----:B------:R-:W-:Y:S01]  /*19a20*/  SEL R25, R25, RZ, P0 ;  /* 0x000000ff19197207 */ /* 0x000fe20000000000 */
[----:B------:R-:W-:-:S03]  /*19a30*/  VIADD R7, R7, 0xffffffff ;  /* 0xffffffff07077836 */ /* 0x000fc60000000000 */
[----:B------:R-:W-:Y:S02]  /*19a40*/  ISETP.GT.AND P3, PT, R2, RZ, PT ;  /* 0x000000ff0200720c */ /* 0x000fe40003f64270 */
[----:B--2---:R-:W-:-:S13]  /*19a50*/  ISETP.NE.AND P1, PT, R10, 0x3, PT ;  /* 0x000000030a00780c */ /* 0x004fda0003f25270 */
[----:B0-----:R-:W-:Y:S05]  /*19a60*/  @!P1 BRA `(.L_x_1450) ;  /* 0x0000000000049947 */ /* 0x001fea0003800000 */
[----:B------:R-:W-:Y:S01]  /*19a70*/  BPT.TRAP 0x1 ;  /* 0x000000040000795c */ /* 0x000fe20000300000 */
.L_x_1450:
[----:B------:R-:W-:Y:S01]  /*19a80*/  IMAD R6, R25, 0x8, R23 ;  /* 0x0000000819067824 */ /* 0x000fe200078e0217 */
[----:B------:R-:W-:Y:S01]  /*19a90*/  SHF.L.U32 R21, R28, 0x1f, RZ ;  /* 0x0000001f1c157819 */ /* 0x000fe200000006ff */
[----:B------:R-:W-:Y:S01]  /*19aa0*/  BSSY B1, `(.L_x_1451) ;  /* 0x0000004000017945 */ /* 0x000fe20003800000 */
[----:B------:R-:W-:Y:S02]  /*19ab0*/  SHF.R.S32.HI R9, RZ, 0x1f, R5 ;  /* 0x0000001fff097819 */ /* 0x000fe40000011405 */
[----:B------:R-:W0:Y:S02]  /*19ac0*/  SYNCS.PHASECHK.TRANS64.TRYWAIT P0, [R6+URZ+0x38840], R21 ;  /* 0x03884015060075a7 */ /* 0x000e24000800017f */
[----:B0-----:R-:W-:Y:S05]  /*19ad0*/  @!P0 BRA `(.L_x_1452) ;  /* 0x0000004400e88947 */ /* 0x001fea0003800000 */
.L_x_1576:
[----:B------:R-:W-:Y:S05]  /*19ae0*/  BSYNC B1 ;  /* 0x0000000000017941 */ /* 0x000fea0003800000 */
.L_x_1451:
        /* <DEDUP_REMOVED lines=42> */
.L_x_1586:
        /* <DEDUP_REMOVED lines=8> */
.L_x_1454:
[----:B------:R-:W-:Y:S02]  /*19e10*/  PLOP3.LUT P1, PT, P1, P0, PT, 0xa2, 0x0 ;  /* 0x000000000000781c */ /* 0x000fe40000f21472 */
[----:B------:R-:W-:-:S08]  /*19e20*/  @P0 R2UR P1, UR4, R6 ;  /* 0x00000000060402ca */ /* 0x000fd00000020000 */
[----:B------:R-:W-:-:S05]  /*19e30*/  @P0 PLOP3.LUT P0, PT, P1, PT, PT, 0x80, 0x0 ;  /* 0x000000000000081c */ /* 0x000fca0000f0f070 */
[----:B------:R-:W-:Y:S01]  /*19e40*/  @!P1 SYNCS.ARRIVE.TRANS64.RED.A0T1 RZ, [UR4+0x38830], RZ ;  /* 0x038830ffffff99a7 */ /* 0x000fe20008200404 */
[----:B------:R-:W-:Y:S07]  /*19e50*/  @!P1 ARRIVES.LDGSTSBAR.64.TRANSCNT [UR4+0x38830] ;  /* 0x03883000ff0099b0 */ /* 0x000fee0008000a84 */
[----:B------:R-:W-:Y:S05]  /*19e60*/  @P0 BRA.U.ANY `(.L_x_1454) ;  /* 0xfffffffd00e80947 */ /* 0x000fea000393ffff */
[----:B------:R-:W-:Y:S01]  /*19e70*/  NOP ;  /* 0x0000000000007918 */ /* 0x000fe20000000000 */
[----:B--2---:R-:W2:Y:S02]  /*19e80*/  LDL R2, [R1+0x4c] ;  /* 0x00004c0001027983 */ /* 0x004ea40000100800 */
[----:B--2---:R-:W-:-:S13]  /*19e90*/  ISETP.NE.AND P2, PT, R2, 0x3, PT ;  /* 0x000000030200780c */ /* 0x004fda0003f45270 */
[----:B------:R-:W-:Y:S05]  /*19ea0*/  @!P2 BRA `(.L_x_1455) ;  /* 0x000000000004a947 */ /* 0x000fea0003800000 */
[----:B------:R-:W-:Y:S01]  /*19eb0*/  BPT.TRAP 0x1 ;  /* 0x000000040000795c */ /* 0x000fe20000300000 */
.L_x_1455:
[----:B------:R2:W-:Y:S01]  /*19ec0*/  SYNCS.ARRIVE.TRANS64.A1T0 RZ, [R6+URZ+0x38830], RZ ;  /* 0x038830ff06ff79a7 */ /* 0x0005e2000810003f */
[----:B------:R-:W-:Y:S05]  /*19ed0*/  @!P2 BRA `(.L_x_1456) ;  /* 0x000000000004a947 */ /* 0x000fea0003800000 */
[----:B------:R-:W-:Y:S01]  /*19ee0*/  BPT.TRAP 0x1 ;  /* 0x000000040000795c */ /* 0x000fe20000300000 */
.L_x_1456:
[----:B------:R-:W3:Y:S01]  /*19ef0*/  SYNCS.PHASECHK.TRANS64.TRYWAIT P0, [R6+URZ+0x38860], R21 ;  /* 0x03886015060075a7 */ /* 0x000ee2000800017f */
[----:B------:R-:W-:Y:S04]  /*19f00*/  BSSY B1, `(.L_x_1457) ;  /* 0x0000002000017945 */ /* 0x000fe80003800000 */
[----:B---3--:R-:W-:Y:S05]  /*19f10*/  @!P0 BRA `(.L_x_1458) ;  /* 0x0000004800088947 */ /* 0x008fea0003800000 */
.L_x_1587:
[----:B------:R-:W-:Y:S05]  /*19f20*/  BSYNC B1 ;  /* 0x0000000000017941 */ /* 0x000fea0003800000 */
.L_x_1457:
[----:B------:R-:W-:Y:S01]  /*19f30*/  ULDC.64 UR4, c[0x0][0x328] ;  /* 0x0000ca0000047ab9 */ /* 0x000fe20000000a00 */
[C---:B------:R-:W-:Y:S01]  /*19f40*/  LOP3.LUT P5, RZ, R22.reuse, 0x8, RZ, 0xc0, !PT ;  /* 0x0000000816ff7812 */ /* 0x040fe200078ac0ff */
[----:B------:R-:W-:Y:S01]  /*19f50*/  IMAD R9, R9, UR4, RZ ;  /* 0x0000000409097c24 */ /* 0x000fe2000f8e02ff */
[----:B------:R-:W-:Y:S01]  /*19f60*/  LOP3.LUT P4, RZ, R22, 0x4, RZ, 0xc0, !PT ;  /* 0x0000000416ff7812 */ /* 0x000fe2000788c0ff */
[----:B------:R-:W-:-:S04]  /*19f70*/  IMAD.WIDE.U32 R2, R5, UR4, RZ ;  /* 0x0000000405027c25 */ /* 0x000fc8000f8e00ff */
[----:B------:R-:W-:Y:S01]  /*19f80*/  IMAD R9, R5, UR5, R9 ;  /* 0x0000000505097c24 */ /* 0x000fe2000f8e0209 */
[----:B------:R-:W-:Y:S01]  /*19f90*/  ULDC.64 UR4, c[0x0][0x338] ;  /* 0x0000ce0000047ab9 */ /* 0x000fe20000000a00 */
[----:B-1----:R-:W-:Y:S02]  /*19fa0*/  IMAD R17, R25, 0x7000, R8 ;  /* 0x0000700019117824 */ /* 0x002fe400078e0208 */
        /* <DEDUP_REMOVED lines=15> */
[----:B------:R-:W1:Y:S01]  /*1a0a0*/  SHFL.IDX PT, R2, R9, RZ, 0x181f ;  /* 0x00181fff09027589 */ /* 0x000e6200000e0000 */
[C---:B------:R-:W-:Y:S01]  /*1a0b0*/  LOP3.LUT P1, RZ, R22.reuse, 0x80, RZ, 0xc0, !PT ;  /* 0x0000008016ff7812 */ /* 0x040fe2000782c0ff */
[----:B------:R-:W-:Y:S01]  /*1a0c0*/  IMAD R17, R17, 0x2, R23 ;  /* 0x0000000211117824 */ /* 0x000fe200078e0217 */
[C---:B------:R-:W-:Y:S01]  /*1a0d0*/  LOP3.LUT P2, RZ, R22.reuse, 0x40, RZ, 0xc0, !PT ;  /* 0x0000004016ff7812 */ /* 0x040fe2000784c0ff */
[----:B------:R-:W4:Y:S01]  /*1a0e0*/  SHFL.IDX PT, R3, R10, RZ, 0x181f ;  /* 0x00181fff0a037589 */ /* 0x000f2200000e0000 */
[----:B------:R-:W-:-:S03]  /*1a0f0*/  LOP3.LUT R22, R22, 0xfff7ffff, RZ, 0xc0, !PT ;  /* 0xfff7ffff16167812 */ /* 0x000fc600078ec0ff */
[----:B------:R-:W5:Y:S01]  /*1a100*/  SHFL.IDX PT, R14, R9, 0x1, 0x181f ;  /* 0x00381f00090e7f89 */ /* 0x000f6200000e0000 */
[----:B------:R-:W-:-:S03]  /*1a110*/  @P3 LOP3.LUT R22, R22, 0x80000, RZ, 0xfc, !PT ;  /* 0x0008000016163812 */ /* 0x000fc600078efcff */
[----:B------:R-:W0:Y:S01]  /*1a120*/  SHFL.IDX PT, R5, R10, 0x1, 0x181f ;  /* 0x00381f000a057f89 */ /* 0x000e2200000e0000 */
[C---:B------:R-:W-:Y:S02]  /*1a130*/  LOP3.LUT P3, RZ, R22.reuse, 0x20, RZ, 0xc0, !PT ;  /* 0x0000002016ff7812 */ /* 0x040fe4000786c0ff */
[C---:B------:R-:W-:Y:S01]  /*1a140*/  LOP3.LUT P6, RZ, R22.reuse, 0x10, RZ, 0xc0, !PT ;  /* 0x0000001016ff7812 */ /* 0x040fe200078cc0ff */
[----:B------:R-:W-:Y:S01]  /*1a150*/  SHFL.IDX PT, R8, R10, 0x2, 0x181f ;  /* 0x00581f000a087f89 */ /* 0x000fe200000e0000 */
[----:B------:R-:W-:-:S03]  /*1a160*/  LOP3.LUT R22, R22, 0xffdfffff, RZ, 0xc0, !PT ;  /* 0xffdfffff16167812 */ /* 0x000fc600078ec0ff */
[----:B------:R-:W-:Y:S01]  /*1a170*/  SHFL.IDX PT, R10, R10, 0x3, 0x181f ;  /* 0x00781f000a0a7f89 */ /* 0x000fe200000e0000 */
[----:B-1----:R-:W-:-:S05]  /*1a180*/  IADD3 R2, P0, R2, R0, RZ ;  /* 0x0000000002027210 */ /* 0x002fca0007f1e0ff */
[----:B------:R-:W-:Y:S01]  /*1a190*/  @P3 LOP3.LUT R22, R22, 0x200000, RZ, 0xfc, !PT ;  /* 0x0020000016163812 */ /* 0x000fe200078efcff */
[----:B----4-:R-:W-:Y:S01]  /*1a1a0*/  IMAD.X R3, RZ, RZ, R3, P0 ;  /* 0x000000ffff037224 */ /* 0x010fe200000e0603 */
[----:B------:R-:W-:-:S04]  /*1a1b0*/  ISETP.NE.U32.AND P0, PT, R33, RZ, PT ;  /* 0x000000ff2100720c */ /* 0x000fc80003f05070 */
[----:B------:R-:W-:Y:S01]  /*1a1c0*/  LDGSTS.E.BYPASS.LTC128B.128 [R17+0x400], desc[UR40][R2.64], !P1 ;  /* 0x0040000002117fae */ /* 0x000fe2000c901d68 */
[----:B------:R-:W-:-:S03]  /*1a1d0*/  ISETP.NE.U32.AND P1, PT, R31, RZ, PT ;  /* 0x000000ff1f00720c */ /* 0x000fc60003f25070 */
[----:B------:R-:W-:Y:S01]  /*1a1e0*/  LDGSTS.E.BYPASS.LTC128B.128 [R17+0x2400], desc[UR40][R2.64+0x80], !P2 ;  /* 0x0240008002117fae */ /* 0x000fe2000d101d68 */
[----:B-----5:R-:W-:-:S03]  /*1a1f0*/  IADD3 R4, P2, R14, R0, RZ ;  /* 0x000000000e047210 */ /* 0x020fc60007f5e0ff */
[----:B------:R-:W-:Y:S01]  /*1a200*/  LDGSTS.E.BYPASS.LTC128B.128 [R17+0x4400], desc[UR40][R2.64+0x100], !P3 ;  /* 0x0440010002117fae */ /* 0x000fe2000d901d68 */
[C---:B------:R-:W-:Y:S01]  /*1a210*/  LOP3.LUT P3, RZ, R22.reuse, 0x80, RZ, 0xc0, !PT ;  /* 0x0000008016ff7812 */ /* 0x040fe2000786c0ff */
[----:B0-----:R-:W-:Y:S01]  /*1a220*/  IMAD.X R5, RZ, RZ, R5, P2 ;  /* 0x000000ffff057224 */ /* 0x001fe200010e0605 */
        /* <DEDUP_REMOVED lines=33> */
.L_x_1597:
[----:B------:R-:W-:Y:S02]  /*1a440*/  LOP3.LUT R22, R22, 0xffefffff, RZ, 0xc0, !PT ;  /* 0xffefffff16167812 */ /* 0x000fe400078ec0ff */
[----:B-1----:R-:W-:Y:S02]  /*1a450*/  IADD3 R2, P2, R14, R0, RZ ;  /* 0x000000000e027210 */ /* 0x002fe40007f5e0ff */
        /* <DEDUP_REMOVED lines=23> */
.L_x_1460:
[----:B------:R-:W-:Y:S02]  /*1a5d0*/  PLOP3.LUT P1, PT, P1, P0, PT, 0xa2, 0x0 ;  /* 0x000000000000781c */ /* 0x000fe40000f21472 */
[----:B------:R-:W-:-:S08]  /*1a5e0*/  @P0 R2UR P1, UR4, R6 ;  /* 0x00000000060402ca */ /* 0x000fd00000020000 */
[----:B------:R-:W-:-:S05]  /*1a5f0*/  @P0 PLOP3.LUT P0, PT, P1, PT, PT, 0x80, 0x0 ;  /* 0x000000000000081c */ /* 0x000fca0000f0f070 */
[----:B------:R-:W-:Y:S01]  /*1a600*/  @!P1 SYNCS.ARRIVE.TRANS64.RED.A0T1 RZ, [UR4+0x38850], RZ ;  /* 0x038850ffffff99a7 */ /* 0x000fe20008200404 */
[----:B------:R-:W-:Y:S07]  /*1a610*/  @!P1 ARRIVES.LDGSTSBAR.64.TRANSCNT [UR4+0x38850] ;  /* 0x03885000ff0099b0 */ /* 0x000fee0008000a84 */
[----:B------:R-:W-:Y:S05]  /*1a620*/  @P0 BRA.U.ANY `(.L_x_1460) ;  /* 0xfffffffd00e80947 */ /* 0x000fea000393ffff */
[----:B------:R-:W-:Y:S01]  /*1a630*/  NOP ;  /* 0x0000000000007918 */ /* 0x000fe20000000000 */
[----:B0-----:R-:W4:Y:S02]  /*1a640*/  LDL R2, [R1+0x4c] ;  /* 0x00004c0001027983 */ /* 0x001f240000100800 */
[----:B----4-:R-:W-:-:S13]  /*1a650*/  ISETP.NE.AND P2, PT, R2, 0x3, PT ;  /* 0x000000030200780c */ /* 0x010fda0003f45270 */
[----:B------:R-:W-:Y:S05]  /*1a660*/  @!P2 BRA `(.L_x_1461) ;  /* 0x000000000004a947 */ /* 0x000fea0003800000 */
[----:B------:R-:W-:Y:S01]  /*1a670*/  BPT.TRAP 0x1 ;  /* 0x000000040000795c */ /* 0x000fe20000300000 */
.L_x_1461:
[----:B------:R1:W-:Y:S01]  /*1a680*/  SYNCS.ARRIVE.TRANS64.A1T0 RZ, [R6+URZ+0x38850], RZ ;  /* 0x038850ff06ff79a7 */ /* 0x0003e2000810003f */
[----:B------:R-:W-:Y:S05]  /*1a690*/  @P3 BRA `(.L_x_1462) ;  /* 0xfffffff000503947 */ /* 0x000fea000383ffff */
.L_x_1449:
[----:B------:R-:W-:Y:S05]  /*1a6a0*/  BSYNC B0 ;  /* 0x0000000000007941 */ /* 0x000fea0003800000 */
.L_x_1448:
        /* <DEDUP_REMOVED lines=21> */
.L_x_1464:
[----:B------:R-:W-:Y:S05]  /*1a800*/  BSYNC B0 ;  /* 0x0000000000007941 */ /* 0x000fea0003800000 */
.L_x_1463:
[----:B------:R-:W-:-:S07]  /*1a810*/  SEL R25, R25, RZ, P0 ;  /* 0x000000ff19197207 */ /* 0x000fce0000000000 */
.L_x_1417:
[----:B------:R-:W-:Y:S05]  /*1a820*/  BSYNC B7 ;  /* 0x0000000000077941 */ /* 0x000fea0003800000 */
.L_x_1415:
        /* <DEDUP_REMOVED lines=11> */
.L_x_1465:
        /* <DEDUP_REMOVED lines=24> */
[----:B--23--:R-:W-:-:S05]  /*1aa60*/  SEL R6, R14, RZ, P2 ;  /* 0x000000ff0e067207 */ /* 0x00cfca0001000000 */
        /* <DEDUP_REMOVED lines=11> */
.L_x_1607:
[----:B------:R-:W-:Y:S02]  /*1ab20*/  ULDC UR4, c[0x0][0xd38] ;  /* 0x00034e0000047ab9 */ /* 0x000fe40000000800 */
[----:B------:R-:W-:-:S04]  /*1ab30*/  IMAD.U32 R16, RZ, RZ, UR4 ;  /* 0x00000004ff107e24 */ /* 0x000fc8000f8e00ff */
[----:B-1----:R-:W-:-:S05]  /*1ab40*/  IMAD R5, R14, R16, RZ ;  /* 0x000000100e057224 */ /* 0x002fca00078e02ff */
[----:B------:R-:W-:-:S04]  /*1ab50*/  IADD3 R4, R4, R5, RZ ;  /* 0x0000000504047210 */ /* 0x000fc80007ffe0ff */
[----:B------:R-:W-:-:S13]  /*1ab60*/  ISETP.GT.AND P6, PT, R4, R0, PT ;  /* 0x000000000400720c */ /* 0x000fda0003fc4270 */
[----:B------:R-:W-:Y:S05]  /*1ab70*/  @P6 BRA `(.L_x_1468) ;  /* 0x00000000009c6947 */ /* 0x000fea0003800000 */
.L_x_1473:
[----:B------:R-:W1:Y:S01]  /*1ab80*/  LDC R6, c[0x0][0xd3c] ;  /* 0x00034f00ff067b82 */ /* 0x000e620000000800 */
[----:B------:R-:W-:-:S05]  /*1ab90*/  VIADD R19, R19, 0x1f ;  /* 0x0000001f13137836 */ /* 0x000fca0000000000 */
[----:B-1----:R-:W-:-:S13]  /*1aba0*/  ISETP.GE.AND P6, PT, R19, R6, PT ;  /* 0x000000061300720c */ /* 0x002fda0003fc6270 */
[----:B------:R-:W-:Y:S05]  /*1abb0*/  @P6 BRA `(.L_x_1469) ;  /* 0x0000000400446947 */ /* 0x000fea0003800000 */
[----:B------:R-:W1:Y:S01]  /*1abc0*/  S2R R2, SR_TID.X ;  /* 0x0000000000027919 */ /* 0x000e620000002100 */
[----:B------:R-:W-:Y:S01]  /*1abd0*/  BSSY B0, `(.L_x_1470) ;  /* 0x0000009000007945 */ /* 0x000fe20003800000 */
[----:B-1----:R-:W-:-:S05]  /*1abe0*/  LOP3.LUT R2, R2, 0x1f, RZ, 0xc0, !PT ;  /* 0x0000001f02027812 */ /* 0x002fca00078ec0ff */
[----:B------:R-:W-:Y:S02]  /*1abf0*/  IMAD.IADD R5, R19, 0x1, R2 ;  /* 0x0000000113057824 */ /* 0x000fe400078e0202 */
[----:B------:R-:W-:-:S03]  /*1ac00*/  IMAD.MOV.U32 R2, RZ, RZ, RZ ;  /* 0x000000ffff027224 */ /* 0x000fc600078e00ff */
[----:B------:R-:W-:-:S13]  /*1ac10*/  ISETP.GE.OR P6, PT, R5, R6, !P0 ;  /* 0x000000060500720c */ /* 0x000fda00047c6670 */
[----:B------:R-:W-:Y:S05]  /*1ac20*/  @P6 BRA `(.L_x_1471) ;  /* 0x00000000000c6947 */ /* 0x000fea0003800000 */
[----:B0-----:R-:W0:Y:S02]  /*1ac30*/  LDC.64 R2, c[0x0][0xd80] ;  /* 0x00036000ff027b82 */ /* 0x001e240000000a00 */
[----:B0-----:R-:W-:-:S06]  /*1ac40*/  IMAD.WIDE R2, R5, 0x4, R2 ;  /* 0x0000000405027825 */ /* 0x001fcc00078e0202 */
[----:B------:R1:W5:Y:S02]  /*1ac50*/  LDG.E R2, desc[UR40][R2.64] ;  /* 0x0000002802027981 */ /* 0x000364000c1e1900 */
.L_x_1471:
[----:B------:R-:W-:Y:S05]  /*1ac60*/  BSYNC B0 ;  /* 0x0000000000007941 */ /* 0x000fea0003800000 */
.L_x_1470:
        /* <DEDUP_REMOVED lines=18> */
.L_x_1615:
[----:B------:R-:W-:Y:S02]  /*1ad90*/  ULDC UR4, c[0x0][0xd38] ;  /* 0x00034e0000047ab9 */ /* 0x000fe40000000800 */
[----:B------:R-:W-:-:S04]  /*1ada0*/  IMAD.U32 R16, RZ, RZ, UR4 ;  /* 0x00000004ff107e24 */ /* 0x000fc8000f8e00ff */
[----:B-1----:R-:W-:-:S04]  /*1adb0*/  IMAD R5, R14, R16, RZ ;  /* 0x000000100e057224 */ /* 0x002fc800078e02ff */
[----:B------:R-:W-:-:S05]  /*1adc0*/  IMAD.IADD R4, R5, 0x1, R4 ;  /* 0x0000000105047824 */ /* 0x000fca00078e0204 */
[----:B------:R-:W-:-:S13]  /*1add0*/  ISETP.GT.AND P6, PT, R4, R0, PT ;  /* 0x000000000400720c */ /* 0x000fda0003fc4270 */
[----:B------:R-:W-:Y:S05]  /*1ade0*/  @!P6 BRA `(.L_x_1473) ;  /* 0xfffffffc0064e947 */ /* 0x000fea000383ffff */
.L_x_1468:
        /* <DEDUP_REMOVED lines=8> */
.L_x_1619:
[----:B------:R-:W-:Y:S01]  /*1ae70*/  ISETP.NE.AND P0, PT, R6, RZ, PT ;  /* 0x000000ff0600720c */ /* 0x000fe20003f05270 */
[----:B------:R-:W-:-:S12]  /*1ae80*/  IMAD.MOV.U32 R14, RZ, RZ, RZ ;  /* 0x000000ffff0e7224 */ /* 0x000fd800078e00ff */
[----:B------:R-:W-:Y:S05]  /*1ae90*/  @!P0 BRA `(.L_x_1475) ;  /* 0x0000000000108947 */ /* 0x000fea0003800000 */
[----:B------:R-:W-:Y:S01]  /*1aea0*/  UMOV UR4, 0xffffffff ;  /* 0xffffffff00047882 */ /* 0x000fe20000000000 */
[----:B------:R-:W-:Y:S02]  /*1aeb0*/  VIADD R12, R4, 0xffffffff ;  /* 0xffffffff040c7836 */ /* 0x000fe40000000000 */
[----:B------:R-:W-:Y:S05]  /*1aec0*/  BRA.DIV UR4, `(.L_x_1476) ;  /* 0x0000004a04347947 */ /* 0x000fea000b800000 */
[----:B------:R3:W4:Y:S02]  /*1aed0*/  SHFL.IDX PT, R14, R3, R12, 0x1f ;  /* 0x00001f0c030e7589 */ /* 0x00072400000e0000 */
.L_x_1475:
[----:B--2---:R-:W-:Y:S01]  /*1aee0*/  IABS R6, R17 ;  /* 0x0000001100067213 */ /* 0x004fe20000000000 */
[----:B----4-:R-:W-:Y:S02]  /*1aef0*/  IMAD R16, R14, R16, R5 ;  /* 0x000000100e107224 */ /* 0x010fe400078e0205 */
[----:B------:R-:W-:Y:S01]  /*1af00*/  IMAD.IADD R19, R4, 0x1, R19 ;  /* 0x0000000104137824 */ /* 0x000fe200078e0213 */
[----:B------:R-:W2:Y:S02]  /*1af10*/  I2F.RP R7, R6 ;  /* 0x0000000600077306 */ /* 0x000ea40000209400 */
[----:B------:R-:W-:-:S06]  /*1af20*/  IADD3 R0, R0, -R16, RZ ;  /* 0x8000001000007210 */ /* 0x000fcc0007ffe0ff */
[----:B--2---:R-:W1:Y:S02]  /*1af30*/  MUFU.RCP R7, R7 ;  /* 0x0000000700077308 */ /* 0x004e640000001000 */
[----:B-1----:R-:W-:-:S06]  /*1af40*/  VIADD R2, R7, 0xffffffe ;  /* 0x0ffffffe07027836 */ /* 0x002fcc0000000000 */
[----:B0--3--:R0:W1:Y:S02]  /*1af50*/  F2I.FTZ.U32.TRUNC.NTZ R3, R2 ;  /* 0x0000000200037305 */ /* 0x009064000021f000 */
[----:B0-----:R-:W-:Y:S02]  /*1af60*/  IMAD.MOV.U32 R2, RZ, RZ, RZ ;  /* 0x000000ffff027224 */ /* 0x001fe400078e00ff */
        /* <DEDUP_REMOVED lines=22> */
.L_x_1469:
[----:B------:R-:W-:Y:S01]  /*1b0d0*/  UMOV UR4, URZ ;  /* 0x0000003f00047c82 */ /* 0x000fe20008000000 */
[----:B------:R-:W-:Y:S01]  /*1b0e0*/  UMOV UR5, URZ ;  /* 0x0000003f00057c82 */ /* 0x000fe20008000000 */
[----:B------:R-:W-:Y:S01]  /*1b0f0*/  ULDC UR6, c[0x0][0xd3c] ;  /* 0x00034f0000067ab9 */ /* 0x000fe20000000800 */
[----:B------:R-:W-:Y:S02]  /*1b100*/  IMAD.MOV.U32 R16, RZ, RZ, R0 ;  /* 0x000000ffff107224 */ /* 0x000fe400078e0000 */
[----:B------:R-:W-:Y:S02]  /*1b110*/  IMAD.U32 R17, RZ, RZ, UR4 ;  /* 0x00000004ff117e24 */ /* 0x000fe4000f8e00ff */
[----:B------:R-:W-:Y:S02]  /*1b120*/  IMAD.U32 R18, RZ, RZ, UR5 ;  /* 0x00000005ff127e24 */ /* 0x000fe4000f8e00ff */
[----:B------:R-:W-:-:S07]  /*1b130*/  IMAD.U32 R19, RZ, RZ, UR6 ;  /* 0x00000006ff137e24 */ /* 0x000fce000f8e00ff */
.L_x_1477:
        /* <DEDUP_REMOVED lines=10> */
.L_x_1466:
[----:B------:R-:W-:Y:S02]  /*1b1e0*/  ULDC UR4, c[0x0][0xd3c] ;  /* 0x00034f0000047ab9 */ /* 0x000fe40000000800 */
[----:B----4-:R-:W-:-:S13]  /*1b1f0*/  ISETP.GE.AND P0, PT, R19, UR4, PT ;  /* 0x0000000413007c0c */ /* 0x010fda000bf06270 */
[----:B------:R-:W-:Y:S05]  /*1b200*/  @!P0 BRA `(.L_x_1478) ;  /* 0xffffff8c00dc8947 */ /* 0x000fea000383ffff */
[----:B------:R-:W-:Y:S05]  /*1b210*/  BSYNC B8 ;  /* 0x0000000000087941 */ /* 0x000fea0003800000 */
.L_x_1365:
[----:B------:R-:W4:Y:S01]  /*1b220*/  LDL.LU R0, [R1+0x28] ;  /* 0x0000280001007983 */ /* 0x000f220000300800 */
[----:B------:R-:W-:Y:S01]  /*1b230*/  BSSY B0, `(.L_x_1479) ;  /* 0x000000b000007945 */ /* 0x000fe20003800000 */
[----:B0-----:R-:W0:Y:S01]  /*1b240*/  S2R R5, SR_CgaCtaId ;  /* 0x0000000000057919 */ /* 0x001e220000008800 */
[----:B----4-:R-:W-:-:S05]  /*1b250*/  VIADD R0, R0, 0x1 ;  /* 0x0000000100007836 */ /* 0x010fca0000000000 */
        /* <DEDUP_REMOVED lines=8> */
.L_x_1622:
[----:B------:R-:W-:Y:S05]  /*1b2e0*/  BSYNC B0 ;  /* 0x0000000000007941 */ /* 0x000fea0003800000 */
.L_x_1479:
[----:B------:R-:W-:-:S03]  /*1b2f0*/  UMOV UR4, 0xffffffff ;  /* 0xffffffff00047882 */ /* 0x000fc60000000000 */
[----:B------:R-:W-:Y:S05]  /*1b300*/  BRA.DIV UR4, `(.L_x_1481) ;  /* 0x00000046045c7947 */ /* 0x000fea000b800000 */
[----:B0-----:R-:W0:Y:S02]  /*1b310*/  S2R R0, SR_TID.X ;  /* 0x0000000000007919 */ /* 0x001e240000002100 */
[----:B0-----:R-:W-:-:S04]  /*1b320*/  SHF.R.U32.HI R0, RZ, 0x5, R0 ;  /* 0x00000005ff007819 */ /* 0x001fc80000011600 */
[----:B------:R-:W-:-:S05]  /*1b330*/  LOP3.LUT R0, R0, 0x3, RZ, 0xc0, !PT ;  /* 0x0000000300007812 */ /* 0x000fca00078ec0ff */
[----:B------:R0:W1:Y:S02]  /*1b340*/  SHFL.IDX PT, R14, R0, RZ, 0x1f ;  /* 0x00001fff000e7589 */ /* 0x00006400000e0000 */
.L_x_1625:
[----:B-1----:R-:W-:-:S13]  /*1b350*/  ISETP.NE.AND P0, PT, R14, RZ, PT ;  /* 0x000000ff0e00720c */ /* 0x002fda0003f05270 */
[----:B------:R-:W-:Y:S05]  /*1b360*/  @P0 BRA `(.L_x_1234) ;  /* 0x0000000000880947 */ /* 0x000fea0003800000 */
[----:B------:R-:W-:-:S03]  /*1b370*/  UMOV UR4, 0xffffffff ;  /* 0xffffffff00047882 */ /* 0x000fc60000000000 */
[----:B------:R-:W-:Y:S05]  /*1b380*/  BRA.DIV UR4, `(.L_x_1482) ;  /* 0x0000004604707947 */ /* 0x000fea000b800000 */
[----:B------:R-:W-:-:S13]  /*1b390*/  ELECT P6, URZ, PT ;  /* 0x00000000003f782f */ /* 0x000fda00038c0000 */
.L_x_1628:
[----:B------:R-:W-:Y:S05]  /*1b3a0*/  @!P6 BRA `(.L_x_1234) ;  /* 0x000000000078e947 */ /* 0x000fea0003800000 */
[----:B0-----:R-:W4:Y:S02]  /*1b3b0*/  LDL.LU R0, [R1+0x8] ;  /* 0x0000080001007983 */ /* 0x001f240000300800 */
[----:B----4-:R-:W-:-:S04]  /*1b3c0*/  LOP3.LUT R0, R0, 0x2, RZ, 0xfc, !PT ;  /* 0x0000000200007812 */ /* 0x010fc800078efcff */
[----:B------:R-:W-:-:S13]  /*1b3d0*/  ISETP.NE.AND P0, PT, R0, 0x3, PT ;  /* 0x000000030000780c */ /* 0x000fda0003f05270 */
[----:B------:R-:W-:Y:S05]  /*1b3e0*/  @!P0 BRA `(.L_x_1483) ;  /* 0x0000000000048947 */ /* 0x000fea0003800000 */
[----:B------:R-:W-:Y:S01]  /*1b3f0*/  BPT.TRAP 0x1 ;  /* 0x000000040000795c */ /* 0x000fe20000300000 */
.L_x_1483:
[C---:B------:R-:W-:Y:S01]  /*1b400*/  IMAD R5, R25.reuse, 0x8, R4 ;  /* 0x0000000819057824 */ /* 0x040fe200078e0204 */
[----:B------:R-:W-:Y:S01]  /*1b410*/  SHF.L.U32 R0, R28, 0x1f, RZ ;  /* 0x0000001f1c007819 */ /* 0x000fe200000006ff */
[----:B------:R-:W-:-:S03]  /*1b420*/  VIADD R25, R25, 0x1 ;  /* 0x0000000119197836 */ /* 0x000fc60000000000 */
[----:B------:R-:W0:Y:S02]  /*1b430*/  SYNCS.PHASECHK.TRANS64.TRYWAIT P1, [R5+URZ+0x38840], R0 ;  /* 0x03884000050075a7 */ /* 0x000e24000802017f */
[----:B------:R-:W-:-:S04]  /*1b440*/  ISETP.NE.AND P2, PT, R25, 0x2, PT ;  /* 0x000000021900780c */ /* 0x000fc80003f45270 */
[----:B------:R-:W-:Y:S01]  /*1b450*/  SEL R3, RZ, 0x1, P2 ;  /* 0x00000001ff037807 */ /* 0x000fe20001000000 */
[----:B0-----:R-:W-:Y:S08]  /*1b460*/  @!P1 BRA `(.L_x_1484) ;  /* 0x0000004400589947 */ /* 0x001ff00003800000 */
.L_x_1629:
[----:B------:R-:W-:Y:S02]  /*1b470*/  SEL R25, R25, RZ, P2 ;  /* 0x000000ff19197207 */ /* 0x000fe40001000000 */
[----:B------:R-:W-:Y:S01]  /*1b480*/  LOP3.LUT R2, R28, R3, RZ, 0x3c, !PT ;  /* 0x000000031c027212 */ /* 0x000fe200078e3cff */
[----:B------:R-:W-:Y:S06]  /*1b490*/  @!P0 BRA `(.L_x_1485) ;  /* 0x0000000000048947 */ /* 0x000fec0003800000 */
[----:B------:R-:W-:Y:S01]  /*1b4a0*/  BPT.TRAP 0x1 ;  /* 0x000000040000795c */ /* 0x000fe20000300000 */
.L_x_1485:
[----:B------:R-:W-:Y:S02]  /*1b4b0*/  LEA R25, R25, R4, 0x3 ;  /* 0x0000000419197211 */ /* 0x000fe400078e18ff */
[----:B------:R-:W-:-:S04]  /*1b4c0*/  SHF.L.U32 R2, R2, 0x1f, RZ ;  /* 0x0000001f02027819 */ /* 0x000fc800000006ff */
[----:B------:R-:W1:Y:S02]  /*1b4d0*/  SYNCS.PHASECHK.TRANS64.TRYWAIT P1, [R25+URZ+0x38840], R2 ;  /* 0x03884002190075a7 */ /* 0x000e64000802017f */
[----:B-1----:R-:W-:Y:S05]  /*1b4e0*/  @!P1 BRA `(.L_x_1486) ;  /* 0x00000044004c9947 */ /* 0x002fea0003800000 */
.L_x_1630:
[----:B------:R-:W-:Y:S05]  /*1b4f0*/  @!P0 BRA `(.L_x_1487) ;  /* 0x0000000000048947 */ /* 0x000fea0003800000 */
[----:B------:R-:W-:Y:S01]  /*1b500*/  BPT.TRAP 0x1 ;  /* 0x000000040000795c */ /* 0x000fe20000300000 */
.L_x_1487:
[----:B------:R-:W4:Y:S02]  /*1b510*/  SYNCS.PHASECHK.TRANS64.TRYWAIT P1, [R5+URZ+0x38860], R0 ;  /* 0x03886000050075a7 */ /* 0x000f24000802017f */
[----:B----4-:R-:W-:Y:S05]  /*1b520*/  @!P1 BRA `(.L_x_1488) ;  /* 0x0000004400509947 */ /* 0x010fea0003800000 */
.L_x_1631:
[----:B------:R-:W-:Y:S05]  /*1b530*/  @!P0 BRA `(.L_x_1489) ;  /* 0x0000000000048947 */ /* 0x000fea0003800000 */
[----:B------:R-:W-:Y:S01]  /*1b540*/  BPT.TRAP 0x1 ;  /* 0x000000040000795c */ /* 0x000fe20000300000 */
.L_x_1489:
[----:B------:R0:W0:Y:S02]  /*1b550*/  SYNCS.PHASECHK.TRANS64.TRYWAIT P0, [R25+URZ+0x38860], R2 ;  /* 0x03886002190075a7 */ /* 0x000024000800017f */
[----:B0-----:R-:W-:Y:S05]  /*1b560*/  @!P0 NANOSLEEP.SYNCS 0x989680 ;  /* 0x009896800000895d */ /* 0x001fea0003900000 */
[----:B------:R-:W0:Y:S02]  /*1b570*/  @!P0 SYNCS.PHASECHK.TRANS64 P0, [R25+URZ+0x38860], R2 ;  /* 0x03886002190085a7 */ /* 0x000e24000800007f */
[----:B0-----:R-:W-:Y:S05]  /*1b580*/  @!P0 BRA `(.L_x_1489) ;  /* 0xfffffffc00f08947 */ /* 0x001fea000383ffff */
.L_x_1234:
[----:B------:R-:W-:Y:S05]  /*1b590*/  BSYNC B9 ;  /* 0x0000000000097941 */ /* 0x000fea0003800000 */
.L_x_1231:
[----:B------:R-:W-:Y:S05]  /*1b5a0*/  EXIT ;  /* 0x000000000000794d */ /* 0x000fea0003800000 */
.L_x_1250:
[----:B0-----:R0:W1:Y:S02]  /*1b5b0*/  SYNCS.PHASECHK.TRANS64.TRYWAIT P6, [R63+URZ+0x38890], R74 ;  /* 0x0388904a3f0075a7 */ /* 0x00106400080c017f */
[----:B-1----:R-:W-:Y:S05]  /*1b5c0*/  @!P6 NANOSLEEP.SYNCS 0x989680 ;  /* 0x009896800000e95d */ /* 0x002fea0003900000 */
[----:B------:R-:W1:Y:S02]  /*1b5d0*/  @!P6 SYNCS.PHASECHK.TRANS64 P6, [R63+URZ+0x38890], R74 ;  /* 0x0388904a3f00e5a7 */ /* 0x000e6400080c007f */
[----:B-1----:R-:W-:Y:S05]  /*1b5e0*/  @!P6 BRA `(.L_x_1250) ;  /* 0xfffffffc00f0e947 */ /* 0x002fea000383ffff */
[----:B------:R-:W-:Y:S05]  /*1b5f0*/  BRA `(.L_x_1490) ;  /* 0xfffffe7400187947 */ /* 0x000fea000383ffff */
.L_x_1251:
        /* <DEDUP_REMOVED lines=8> */
.L_x_1492:
[----:B------:R-:W-:Y:S05]  /*1b680*/  BSYNC B1 ;  /* 0x0000000000017941 */ /* 0x000fea0003800000 */
.L_x_1491:
        /* <DEDUP_REMOVED lines=8> */
.L_x_1493:
[----:B------:R-:W-:Y:S05]  /*1b710*/  BRA `(.L_x_1494) ;  /* 0xfffffe7000e47947 */ /* 0x000fea000383ffff */
.L_x_1261:
[----:B0-----:R0:W1:Y:S02]  /*1b720*/  SYNCS.PHASECHK.TRANS64.TRYWAIT P6, [R63+URZ+0x38890], R74 ;  /* 0x0388904a3f0075a7 */ /* 0x00106400080c017f */
[----:B-1----:R-:W-:Y:S05]  /*1b730*/  @!P6 NANOSLEEP.SYNCS 0x989680 ;  /* 0x009896800000e95d */ /* 0x002fea0003900000 */
[----:B------:R-:W1:Y:S02]  /*1b740*/  @!P6 SYNCS.PHASECHK.TRANS64 P6, [R63+URZ+0x38890], R74 ;  /* 0x0388904a3f00e5a7 */ /* 0x000e6400080c007f */
[----:B-1----:R-:W-:Y:S05]  /*1b750*/  @!P6 BRA `(.L_x_1261) ;  /* 0xfffffffc00f0e947 */ /* 0x002fea000383ffff */
[----:B------:R-:W-:Y:S05]  /*1b760*/  BRA `(.L_x_1495) ;  /* 0xfffffe7c003c7947 */ /* 0x000fea000383ffff */
.L_x_1262:
        /* <DEDUP_REMOVED lines=8> */
.L_x_1497:
[----:B------:R-:W-:Y:S05]  /*1b7f0*/  BSYNC B1 ;  /* 0x0000000000017941 */ /* 0x000fea0003800000 */
.L_x_1496:
        /* <DEDUP_REMOVED lines=8> */
.L_x_1498:
[----:B------:R-:W-:Y:S01]  /*1b880*/  IMAD.MOV.U32 R70, RZ, RZ, R14 ;  /* 0x000000ffff467224 */ /* 0x000fe200078e000e */
[----:B------:R-:W-:Y:S06]  /*1b890*/  BRA `(.L_x_1499) ;  /* 0xfffffe7c00047947 */ /* 0x000fec000383ffff */
.L_x_1267:
[----:B0-----:R0:W1:Y:S02]  /*1b8a0*/  SYNCS.PHASECHK.TRANS64.TRYWAIT P0, [R63+URZ+0x38890], R74 ;  /* 0x0388904a3f0075a7 */ /* 0x001064000800017f */
[----:B-1----:R-:W-:Y:S05]  /*1b8b0*/  @!P0 NANOSLEEP.SYNCS 0x989680 ;  /* 0x009896800000895d */ /* 0x002fea0003900000 */
[----:B------:R-:W1:Y:S02]  /*1b8c0*/  @!P0 SYNCS.PHASECHK.TRANS64 P0, [R63+URZ+0x38890], R74 ;  /* 0x0388904a3f0085a7 */ /* 0x000e64000800007f */
[----:B-1----:R-:W-:Y:S05]  /*1b8d0*/  @!P0 BRA `(.L_x_1267) ;  /* 0xfffffffc00f08947 */ /* 0x002fea000383ffff */
[----:B------:R-:W-:Y:S05]  /*1b8e0*/  BRA `(.L_x_1500) ;  /* 0xfffffe8000dc7947 */ /* 0x000fea000383ffff */
.L_x_1268:
[----:B------:R-:W-:Y:S01]  /*1b8f0*/  BSSY B1, `(.L_x_1501) ;  /* 0x0000007000017945 */ /* 0x000fe20003800000 */
[----:B------:R-:W-:Y:S02]  /*1b900*/  IMAD.MOV.U32 R12, RZ, RZ, RZ ;  /* 0x000000ffff0c7224 */ /* 0x000fe400078e00ff */
[----:B------:R-:W-:Y:S02]  /*1b910*/  IMAD.MOV.U32 R11, RZ, RZ, 0x1c1f ;  /* 0x00001c1fff0b7424 */ /* 0x000fe400078e00ff */
[----:B------:R-:W-:-:S07]  /*1b920*/  IMAD.MOV.U32 R15, RZ, RZ, -0x1 ;  /* 0xffffffffff0f7424 */ /* 0x000fce00078e00ff */
[----:B0-----:R-:W-:Y:S05]  /*1b930*/  WARPSYNC.COLLECTIVE R15, `(.L_x_1502) ;  /* 0x000000000f087348 */ /* 0x001fea0003c00000 */
[----:B------:R1:W2:Y:S02]  /*1b940*/  SHFL.IDX P6, R14, R13, R12, R11 ;  /* 0x0000000c0d0e7389 */ /* 0x0002a400000c000b */
[----:B012---:R-:W-:Y:S01]  /*1b950*/  ENDCOLLECTIVE ;  /* 0x000000000000791b */ /* 0x007fe20003800000 */
.L_x_1502:
[----:B------:R-:W-:Y:S05]  /*1b960*/  BSYNC B1 ;  /* 0x0000000000017941 */ /* 0x000fea0003800000 */
.L_x_1501:
        /* <DEDUP_REMOVED lines=8> */
.L_x_1503:
[----:B------:R-:W-:Y:S05]  /*1b9f0*/  BRA `(.L_x_1504) ;  /* 0xfffffe8400047947 */ /* 0x000fea000383ffff */
.L_x_1272:
[----:B--2---:R2:W3:Y:S02]  /*1ba00*/  SYNCS.PHASECHK.TRANS64.TRYWAIT P5, [R63+URZ+0x388b0], R74 ;  /* 0x0388b04a3f0075a7 */ /* 0x0044e400080a017f */
[----:B---3--:R-:W-:Y:S05]  /*1ba10*/  @!P5 NANOSLEEP.SYNCS 0x989680 ;  /* 0x009896800000d95d */ /* 0x008fea0003900000 */
[----:B------:R-:W3:Y:S02]  /*1ba20*/  @!P5 SYNCS.PHASECHK.TRANS64 P5, [R63+URZ+0x388b0], R74 ;  /* 0x0388b04a3f00d5a7 */ /* 0x000ee400080a007f */
[----:B---3--:R-:W-:Y:S05]  /*1ba30*/  @!P5 BRA `(.L_x_1272) ;  /* 0xfffffffc00f0d947 */ /* 0x008fea000383ffff */
[----:B------:R-:W-:Y:S05]  /*1ba40*/  BRA `(.L_x_1505) ;  /* 0xfffffe8400907947 */ /* 0x000fea000383ffff */
.L_x_1297:
        /* <DEDUP_REMOVED lines=8> */
.L_x_1507:
[----:B------:R-:W-:Y:S05]  /*1bad0*/  BSYNC B1 ;  /* 0x0000000000017941 */ /* 0x000fea0003800000 */
.L_x_1506:
        /* <DEDUP_REMOVED lines=8> */
.L_x_1508:
[----:B------:R-:W-:Y:S02]  /*1bb60*/  IMAD.MOV.U32 R13, RZ, RZ, R29 ;  /* 0x000000ffff0d7224 */ /* 0x000fe400078e001d */
[----:B------:R-:W-:-:S07]  /*1bb70*/  IMAD.MOV.U32 R0, RZ, RZ, R14 ;  /* 0x000000ffff007224 */ /* 0x000fce00078e000e */
[----:B------:R-:W-:Y:S05]  /*1bb80*/  WARPSYNC.COLLECTIVE R15, `(.L_x_1509) ;  /* 0x000000000f087348 */ /* 0x000fea0003c00000 */
[----:B------:R0:W1:Y:S02]  /*1bb90*/  SHFL.IDX P6, R14, R13, R12, R11 ;  /* 0x0000000c0d0e7389 */ /* 0x00006400000c000b */
[----:B01----:R-:W-:Y:S01]  /*1bba0*/  ENDCOLLECTIVE ;  /* 0x000000000000791b */ /* 0x003fe20003800000 */
.L_x_1509:
[----:B------:R-:W-:Y:S02]  /*1bbb0*/  IMAD.MOV.U32 R13, RZ, RZ, R28 ;  /* 0x000000ffff0d7224 */ /* 0x000fe400078e001c */
[----:B------:R-:W-:-:S07]  /*1bbc0*/  IMAD.MOV.U32 R5, RZ, RZ, R14 ;  /* 0x000000ffff057224 */ /* 0x000fce00078e000e */
[----:B------:R-:W-:Y:S05]  /*1bbd0*/  WARPSYNC.COLLECTIVE R15, `(.L_x_1510) ;  /* 0x000000000f087348 */ /* 0x000fea0003c00000 */
[----:B------:R0:W1:Y:S02]  /*1bbe0*/  SHFL.IDX P6, R14, R13, R12, R11 ;  /* 0x0000000c0d0e7389 */ /* 0x00006400000c000b */
[----:B01----:R-:W-:Y:S01]  /*1bbf0*/  ENDCOLLECTIVE ;  /* 0x000000000000791b */ /* 0x003fe20003800000 */
.L_x_1510:
[----:B------:R-:W-:Y:S05]  /*1bc00*/  BRA `(.L_x_1511) ;  /* 0xfffffeb000b07947 */ /* 0x000fea000383ffff */
.L_x_1301:
[----:B0-----:R0:W1:Y:S02]  /*1bc10*/  SYNCS.PHASECHK.TRANS64.TRYWAIT P0, [R2+URZ+0x38800], R5 ;  /* 0x03880005020075a7 */ /* 0x001064000800017f */
[----:B-1----:R-:W-:Y:S05]  /*1bc20*/  @!P0 NANOSLEEP.SYNCS 0x989680 ;  /* 0x009896800000895d */ /* 0x002fea0003900000 */
[----:B------:R-:W1:Y:S02]  /*1bc30*/  @!P0 SYNCS.PHASECHK.TRANS64 P0, [R2+URZ+0x38800], R5 ;  /* 0x03880005020085a7 */ /* 0x000e64000800007f */
[----:B-1----:R-:W-:Y:S05]  /*1bc40*/  @!P0 BRA `(.L_x_1301) ;  /* 0xfffffffc00f08947 */ /* 0x002fea000383ffff */
[----:B------:R-:W-:Y:S05]  /*1bc50*/  BRA `(.L_x_1512) ;  /* 0xfffffeb400d07947 */ /* 0x000fea000383ffff */
.L_x_1309:
        /* <DEDUP_REMOVED lines=8> */
.L_x_1514:
[----:B------:R-:W-:Y:S05]  /*1bce0*/  BSYNC B1 ;  /* 0x0000000000017941 */ /* 0x000fea0003800000 */
.L_x_1513:
[----:B------:R-:W-:Y:S01]  /*1bcf0*/  IMAD.MOV.U32 R13, RZ, RZ, R26 ;  /* 0x000000ffff0d7224 */ /* 0x000fe200078e001a */
[----:B------:R-:W-:Y:S01]  /*1bd00*/  MOV R15, 0xffffffff ;  /* 0xffffffff000f7802 */ /* 0x000fe20000000f00 */
[----:B------:R-:W-:Y:S02]  /*1bd10*/  IMAD.MOV.U32 R12, RZ, RZ, RZ ;  /* 0x000000ffff0c7224 */ /* 0x000fe400078e00ff */
[----:B------:R-:W-:Y:S02]  /*1bd20*/  IMAD.MOV.U32 R11, RZ, RZ, 0x1c1f ;  /* 0x00001c1fff0b7424 */ /* 0x000fe400078e00ff */
[----:B------:R-:W-:-:S07]  /*1bd30*/  IMAD.MOV.U32 R0, RZ, RZ, R14 ;  /* 0x000000ffff007224 */ /* 0x000fce00078e000e */
[----:B------:R-:W-:Y:S05]  /*1bd40*/  WARPSYNC.COLLECTIVE R15, `(.L_x_1515) ;  /* 0x000000000f087348 */ /* 0x000fea0003c00000 */
[----:B------:R0:W1:Y:S02]  /*1bd50*/  SHFL.IDX P6, R14, R13, R12, R11 ;  /* 0x0000000c0d0e7389 */ /* 0x00006400000c000b */
[----:B01----:R-:W-:Y:S01]  /*1bd60*/  ENDCOLLECTIVE ;  /* 0x000000000000791b */ /* 0x003fe20003800000 */
.L_x_1515:
[----:B------:R-:W-:Y:S02]  /*1bd70*/  IMAD.MOV.U32 R13, RZ, RZ, R29 ;  /* 0x000000ffff0d7224 */ /* 0x000fe400078e001d */
[----:B------:R-:W-:-:S07]  /*1bd80*/  IMAD.MOV.U32 R3, RZ, RZ, R14 ;  /* 0x000000ffff037224 */ /* 0x000fce00078e000e */
[----:B------:R-:W-:Y:S05]  /*1bd90*/  WARPSYNC.COLLECTIVE R15, `(.L_x_1516) ;  /* 0x000000000f087348 */ /* 0x000fea0003c00000 */
[----:B------:R0:W1:Y:S02]  /*1bda0*/  SHFL.IDX P6, R14, R13, R12, R11 ;  /* 0x0000000c0d0e7389 */ /* 0x00006400000c000b */
[----:B01----:R-:W-:Y:S01]  /*1bdb0*/  ENDCOLLECTIVE ;  /* 0x000000000000791b */ /* 0x003fe20003800000 */
.L_x_1516:
[----:B------:R-:W-:Y:S02]  /*1bdc0*/  IMAD.MOV.U32 R13, RZ, RZ, R28 ;  /* 0x000000ffff0d7224 */ /* 0x000fe400078e001c */
[----:B------:R-:W-:-:S07]  /*1bdd0*/  IMAD.MOV.U32 R20, RZ, RZ, R14 ;  /* 0x000000ffff147224 */ /* 0x000fce00078e000e */
[----:B------:R-:W-:Y:S05]  /*1bde0*/  WARPSYNC.COLLECTIVE R15, `(.L_x_1517) ;  /* 0x000000000f087348 */ /* 0x000fea0003c00000 */
[----:B------:R0:W1:Y:S02]  /*1bdf0*/  SHFL.IDX P6, R14, R13, R12, R11 ;  /* 0x0000000c0d0e7389 */ /* 0x00006400000c000b */
[----:B01----:R-:W-:Y:S01]  /*1be00*/  ENDCOLLECTIVE ;  /* 0x000000000000791b */ /* 0x003fe20003800000 */
.L_x_1517:
[----:B------:R-:W-:Y:S05]  /*1be10*/  BRA `(.L_x_1518) ;  /* 0xfffffec000347947 */ /* 0x000fea000383ffff */
.L_x_1313:
[----:B0-----:R0:W1:Y:S02]  /*1be20*/  SYNCS.PHASECHK.TRANS64.TRYWAIT P1, [R2+URZ+0x38800], R25 ;  /* 0x03880019020075a7 */ /* 0x001064000802017f */
[----:B-1----:R-:W-:Y:S05]  /*1be30*/  @!P1 NANOSLEEP.SYNCS 0x989680 ;  /* 0x009896800000995d */ /* 0x002fea0003900000 */
[----:B------:R-:W1:Y:S02]  /*1be40*/  @!P1 SYNCS.PHASECHK.TRANS64 P1, [R2+URZ+0x38800], R25 ;  /* 0x03880019020095a7 */ /* 0x000e64000802007f */
[----:B-1----:R-:W-:Y:S05]  /*1be50*/  @!P1 BRA `(.L_x_1313) ;  /* 0xfffffffc00f09947 */ /* 0x002fea000383ffff */
[----:B------:R-:W-:Y:S05]  /*1be60*/  BRA `(.L_x_1519) ;  /* 0xfffffec400187947 */ /* 0x000fea000383ffff */
.L_x_1319:
[----:B0-----:R0:W2:Y:S02]  /*1be70*/  SYNCS.PHASECHK.TRANS64.TRYWAIT P1, [R11+URZ+0x38830], R10 ;  /* 0x0388300a0b0075a7 */ /* 0x0010a4000802017f */
[----:B--2---:R-:W-:Y:S05]  /*1be80*/  @!P1 NANOSLEEP.SYNCS 0x989680 ;  /* 0x009896800000995d */ /* 0x004fea0003900000 */
[----:B------:R-:W2:Y:S02]  /*1be90*/  @!P1 SYNCS.PHASECHK.TRANS64 P1, [R11+URZ+0x38830], R10 ;  /* 0x0388300a0b0095a7 */ /* 0x000ea4000802007f */
[----:B--2---:R-:W-:Y:S05]  /*1bea0*/  @!P1 BRA `(.L_x_1319) ;  /* 0xfffffffc00f09947 */ /* 0x004fea000383ffff */
[----:B------:R-:W-:Y:S05]  /*1beb0*/  BRA `(.L_x_1318) ;  /* 0xfffffed000407947 */ /* 0x000fea000383ffff */
.L_x_1321:
[----:B--2---:R2:W4:Y:S02]  /*1bec0*/  SYNCS.PHASECHK.TRANS64.TRYWAIT P1, [R2+URZ+0x38810], R21 ;  /* 0x03881015020075a7 */ /* 0x004524000802017f */
[----:B----4-:R-:W-:Y:S05]  /*1bed0*/  @!P1 NANOSLEEP.SYNCS 0x989680 ;  /* 0x009896800000995d */ /* 0x010fea0003900000 */
[----:B------:R-:W4:Y:S02]  /*1bee0*/  @!P1 SYNCS.PHASECHK.TRANS64 P1, [R2+URZ+0x38810], R21 ;  /* 0x03881015020095a7 */ /* 0x000f24000802007f */
[----:B----4-:R-:W-:Y:S05]  /*1bef0*/  @!P1 BRA `(.L_x_1321) ;  /* 0xfffffffc00f09947 */ /* 0x010fea000383ffff */
[----:B------:R-:W-:Y:S05]  /*1bf00*/  BRA `(.L_x_1520) ;  /* 0xfffffed000f07947 */ /* 0x000fea000383ffff */
.L_x_1325:
[----:B------:R0:W0:Y:S02]  /*1bf10*/  SYNCS.PHASECHK.TRANS64.TRYWAIT P1, [R11+URZ+0x38850], R10 ;  /* 0x0388500a0b0075a7 */ /* 0x000024000802017f */
[----:B0-----:R-:W-:Y:S05]  /*1bf20*/  @!P1 NANOSLEEP.SYNCS 0x989680 ;  /* 0x009896800000995d */ /* 0x001fea0003900000 */
[----:B------:R-:W0:Y:S02]  /*1bf30*/  @!P1 SYNCS.PHASECHK.TRANS64 P1, [R11+URZ+0x38850], R10 ;  /* 0x0388500a0b0095a7 */ /* 0x000e24000802007f */
[----:B0-----:R-:W-:Y:S05]  /*1bf40*/  @!P1 BRA `(.L_x_1325) ;  /* 0xfffffffc00f09947 */ /* 0x001fea000383ffff */
[----:B------:R-:W-:Y:S05]  /*1bf50*/  BRA `(.L_x_1324) ;  /* 0xfffffed4001c7947 */ /* 0x000fea000383ffff */
.L_x_1334:
[----:B-1----:R1:W2:Y:S02]  /*1bf60*/  SYNCS.PHASECHK.TRANS64.TRYWAIT P2, [R12+URZ+0x38830], R21 ;  /* 0x038830150c0075a7 */ /* 0x0022a4000804017f */
[----:B--2---:R-:W-:Y:S05]  /*1bf70*/  @!P2 NANOSLEEP.SYNCS 0x989680 ;  /* 0x009896800000a95d */ /* 0x004fea0003900000 */
[----:B------:R-:W2:Y:S02]  /*1bf80*/  @!P2 SYNCS.PHASECHK.TRANS64 P2, [R12+URZ+0x38830], R21 ;  /* 0x038830150c00a5a7 */ /* 0x000ea4000804007f */
[----:B--2---:R-:W-:Y:S05]  /*1bf90*/  @!P2 BRA `(.L_x_1334) ;  /* 0xfffffffc00f0a947 */ /* 0x004fea000383ffff */
[----:B------:R-:W-:Y:S05]  /*1bfa0*/  BRA `(.L_x_1333) ;  /* 0xffffff0000d07947 */ /* 0x000fea000383ffff */
.L_x_1339:
[----:B---3--:R3:W4:Y:S02]  /*1bfb0*/  SYNCS.PHASECHK.TRANS64.TRYWAIT P2, [R12+URZ+0x38850], R21 ;  /* 0x038850150c0075a7 */ /* 0x008724000804017f */
[----:B----4-:R-:W-:Y:S05]  /*1bfc0*/  @!P2 NANOSLEEP.SYNCS 0x989680 ;  /* 0x009896800000a95d */ /* 0x010fea0003900000 */
[----:B------:R-:W4:Y:S02]  /*1bfd0*/  @!P2 SYNCS.PHASECHK.TRANS64 P2, [R12+URZ+0x38850], R21 ;  /* 0x038850150c00a5a7 */ /* 0x000f24000804007f */
[----:B----4-:R-:W-:Y:S05]  /*1bfe0*/  @!P2 BRA `(.L_x_1339) ;  /* 0xfffffffc00f0a947 */ /* 0x010fea000383ffff */
[----:B------:R-:W-:Y:S05]  /*1bff0*/  BRA `(.L_x_1338) ;  /* 0xffffff0400747947 */ /* 0x000fea000383ffff */
.L_x_1371:
        /* <DEDUP_REMOVED lines=11> */
.L_x_1522:
[----:B------:R-:W-:Y:S05]  /*1c0b0*/  BSYNC B1 ;  /* 0x0000000000017941 */ /* 0x000fea0003800000 */
.L_x_1521:
[----:B------:R-:W-:Y:S05]  /*1c0c0*/  BRA `(.L_x_1523) ;  /* 0xffffff8400d07947 */ /* 0x000fea000383ffff */
.L_x_1373:
[----:B------:R-:W-:Y:S01]  /*1c0d0*/  BSSY B1, `(.L_x_1524) ;  /* 0x0000006000017945 */ /* 0x000fe20003800000 */
[----:B------:R-:W-:-:S07]  /*1c0e0*/  IMAD.MOV.U32 R15, RZ, RZ, -0x1 ;  /* 0xffffffffff0f7424 */ /* 0x000fce00078e00ff */
[----:B01----:R-:W-:Y:S05]  /*1c0f0*/  WARPSYNC.COLLECTIVE R15, `(.L_x_1525) ;  /* 0x000000000f0c7348 */ /* 0x003fea0003c00000 */
[----:B------:R-:W-:Y:S02]  /*1c100*/  ELECT P6, UR62, PT ;  /* 0x00000000003e782f */ /* 0x000fe400038c0000 */
[----:B------:R-:W-:Y:S01]  /*1c110*/  MOV R14, UR62 ;  /* 0x0000003e000e7c02 */ /* 0x000fe20008000f00 */
[----:B01----:R-:W-:Y:S10]  /*1c120*/  ENDCOLLECTIVE ;  /* 0x000000000000791b */ /* 0x003ff40003800000 */
.L_x_1525:
[----:B------:R-:W-:Y:S05]  /*1c130*/  BSYNC B1 ;  /* 0x0000000000017941 */ /* 0x000fea0003800000 */
.L_x_1524:
[----:B------:R-:W-:Y:S05]  /*1c140*/  BRA `(.L_x_1372) ;  /* 0xffffff8400c87947 */ /* 0x000fea000383ffff */
.L_x_1375:
[----:B-1----:R1:W2:Y:S02]  /*1c150*/  SYNCS.PHASECHK.TRANS64.TRYWAIT P0, [R23+URZ+0x38820], R3 ;  /* 0x03882003170075a7 */ /* 0x0022a4000800017f */
[----:B--2---:R-:W-:Y:S05]  /*1c160*/  @!P0 NANOSLEEP.SYNCS 0x989680 ;  /* 0x009896800000895d */ /* 0x004fea0003900000 */
[----:B------:R-:W2:Y:S02]  /*1c170*/  @!P0 SYNCS.PHASECHK.TRANS64 P0, [R23+URZ+0x38820], R3 ;  /* 0x03882003170085a7 */ /* 0x000ea4000800007f */
[----:B--2---:R-:W-:Y:S05]  /*1c180*/  @!P0 BRA `(.L_x_1375) ;  /* 0xfffffffc00f08947 */ /* 0x004fea000383ffff */
[----:B------:R-:W-:Y:S05]  /*1c190*/  BRA `(.L_x_1526) ;  /* 0xffffff8400d87947 */ /* 0x000fea000383ffff */
.L_x_1379:
[----:B-1----:R1:W2:Y:S02]  /*1c1a0*/  SYNCS.PHASECHK.TRANS64.TRYWAIT P0, [R3+URZ+0x388a0], R6 ;  /* 0x0388a006030075a7 */ /* 0x0022a4000800017f */
[----:B--2---:R-:W-:Y:S05]  /*1c1b0*/  @!P0 NANOSLEEP.SYNCS 0x989680 ;  /* 0x009896800000895d */ /* 0x004fea0003900000 */
[----:B------:R-:W2:Y:S02]  /*1c1c0*/  @!P0 SYNCS.PHASECHK.TRANS64 P0, [R3+URZ+0x388a0], R6 ;  /* 0x0388a006030085a7 */ /* 0x000ea4000800007f */
[----:B--2---:R-:W-:Y:S05]  /*1c1d0*/  @!P0 BRA `(.L_x_1379) ;  /* 0xfffffffc00f08947 */ /* 0x004fea000383ffff */
[----:B------:R-:W-:Y:S05]  /*1c1e0*/  BRA `(.L_x_1527) ;  /* 0xffffff8400f07947 */ /* 0x000fea000383ffff */
.L_x_1384:
[----:B0-----:R0:W2:Y:S02]  /*1c1f0*/  SYNCS.PHASECHK.TRANS64.TRYWAIT P0, [R3+URZ+0x388c0], R6 ;  /* 0x0388c006030075a7 */ /* 0x0010a4000800017f */
[----:B--2---:R-:W-:Y:S05]  /*1c200*/  @!P0 NANOSLEEP.SYNCS 0x989680 ;  /* 0x009896800000895d */ /* 0x004fea0003900000 */
[----:B------:R-:W2:Y:S02]  /*1c210*/  @!P0 SYNCS.PHASECHK.TRANS64 P0, [R3+URZ+0x388c0], R6 ;  /* 0x0388c006030085a7 */ /* 0x000ea4000800007f */
[----:B--2---:R-:W-:Y:S05]  /*1c220*/  @!P0 BRA `(.L_x_1384) ;  /* 0xfffffffc00f08947 */ /* 0x004fea000383ffff */
[----:B------:R-:W-:Y:S05]  /*1c230*/  BRA `(.L_x_1528) ;  /* 0xffffff88006c7947 */ /* 0x000fea000383ffff */
.L_x_1398:
[----:B-1----:R1:W2:Y:S02]  /*1c240*/  SYNCS.PHASECHK.TRANS64.TRYWAIT P1, [R6+URZ+0x388a0], R2 ;  /* 0x0388a002060075a7 */ /* 0x0022a4000802017f */
[----:B--2---:R-:W-:Y:S05]  /*1c250*/  @!P1 NANOSLEEP.SYNCS 0x989680 ;  /* 0x009896800000995d */ /* 0x004fea0003900000 */
[----:B------:R-:W2:Y:S02]  /*1c260*/  @!P1 SYNCS.PHASECHK.TRANS64 P1, [R6+URZ+0x388a0], R2 ;  /* 0x0388a002060095a7 */ /* 0x000ea4000802007f */
[----:B--2---:R-:W-:Y:S05]  /*1c270*/  @!P1 BRA `(.L_x_1398) ;  /* 0xfffffffc00f09947 */ /* 0x004fea000383ffff */
[----:B------:R-:W-:Y:S05]  /*1c280*/  BRA `(.L_x_1529) ;  /* 0xffffff9000d07947 */ /* 0x000fea000383ffff */
.L_x_1403:
[----:B0-----:R0:W2:Y:S02]  /*1c290*/  SYNCS.PHASECHK.TRANS64.TRYWAIT P1, [R6+URZ+0x388c0], R2 ;  /* 0x0388c002060075a7 */ /* 0x0010a4000802017f */
[----:B--2---:R-:W-:Y:S05]  /*1c2a0*/  @!P1 NANOSLEEP.SYNCS 0x989680 ;  /* 0x009896800000995d */ /* 0x004fea0003900000 */
[----:B------:R-:W2:Y:S02]  /*1c2b0*/  @!P1 SYNCS.PHASECHK.TRANS64 P1, [R6+URZ+0x388c0], R2 ;  /* 0x0388c002060095a7 */ /* 0x000ea4000802007f */
[----:B--2---:R-:W-:Y:S05]  /*1c2c0*/  @!P1 BRA `(.L_x_1403) ;  /* 0xfffffffc00f09947 */ /* 0x004fea000383ffff */
[----:B------:R-:W-:Y:S05]  /*1c2d0*/  BRA `(.L_x_1530) ;  /* 0xffffff9400487947 */ /* 0x000fea000383ffff */
.L_x_1423:
[----:B------:R-:W1:Y:S01]  /*1c2e0*/  S2R R11, SR_TID.X ;  /* 0x00000000000b7919 */ /* 0x000e620000002100 */
[----:B------:R-:W-:Y:S01]  /*1c2f0*/  BSSY B0, `(.L_x_1531) ;  /* 0x000000a000007945 */ /* 0x000fe20003800000 */
[----:B------:R-:W-:Y:S02]  /*1c300*/  IMAD.MOV.U32 R12, RZ, RZ, RZ ;  /* 0x000000ffff0c7224 */ /* 0x000fe400078e00ff */
[----:B------:R-:W-:Y:S01]  /*1c310*/  IMAD.MOV.U32 R15, RZ, RZ, -0x1 ;  /* 0xffffffffff0f7424 */ /* 0x000fe200078e00ff */
[----:B-1----:R-:W-:-:S04]  /*1c320*/  SHF.R.U32.HI R11, RZ, 0x5, R11 ;  /* 0x00000005ff0b7819 */ /* 0x002fc8000001160b */
[----:B------:R-:W-:-:S05]  /*1c330*/  LOP3.LUT R11, R11, 0x3, RZ, 0xc0, !PT ;  /* 0x000000030b0b7812 */ /* 0x000fca00078ec0ff */
[----:B------:R-:W-:Y:S02]  /*1c340*/  IMAD.MOV.U32 R13, RZ, RZ, R11 ;  /* 0x000000ffff0d7224 */ /* 0x000fe400078e000b */
[----:B------:R-:W-:-:S07]  /*1c350*/  IMAD.MOV.U32 R11, RZ, RZ, 0x1f ;  /* 0x0000001fff0b7424 */ /* 0x000fce00078e00ff */
[----:B0-----:R-:W-:Y:S05]  /*1c360*/  WARPSYNC.COLLECTIVE R15, `(.L_x_1532) ;  /* 0x000000000f087348 */ /* 0x001fea0003c00000 */
[----:B------:R1:W2:Y:S02]  /*1c370*/  SHFL.IDX P6, R14, R13, R12, R11 ;  /* 0x0000000c0d0e7389 */ /* 0x0002a400000c000b */
[----:B012---:R-:W-:Y:S01]  /*1c380*/  ENDCOLLECTIVE ;  /* 0x000000000000791b */ /* 0x007fe20003800000 */
.L_x_1532:
[----:B------:R-:W-:Y:S05]  /*1c390*/  BSYNC B0 ;  /* 0x0000000000007941 */ /* 0x000fea0003800000 */
.L_x_1531:
[----:B------:R-:W-:Y:S05]  /*1c3a0*/  BRA `(.L_x_1533) ;  /* 0xffffffa800247947 */ /* 0x000fea000383ffff */
.L_x_1426:
[----:B0-----:R0:W1:Y:S02]  /*1c3b0*/  SYNCS.PHASECHK.TRANS64.TRYWAIT P0, [R27+URZ+0x38840], R0 ;  /* 0x038840001b0075a7 */ /* 0x001064000800017f */
[----:B-1----:R-:W-:Y:S05]  /*1c3c0*/  @!P0 NANOSLEEP.SYNCS 0x989680 ;  /* 0x009896800000895d */ /* 0x002fea0003900000 */
[----:B------:R-:W1:Y:S02]  /*1c3d0*/  @!P0 SYNCS.PHASECHK.TRANS64 P0, [R27+URZ+0x38840], R0 ;  /* 0x038840001b0085a7 */ /* 0x000e64000800007f */
[----:B-1----:R-:W-:Y:S05]  /*1c3e0*/  @!P0 BRA `(.L_x_1426) ;  /* 0xfffffffc00f08947 */ /* 0x002fea000383ffff */
[----:B------:R-:W-:Y:S05]  /*1c3f0*/  BRA `(.L_x_1534) ;  /* 0xffffffa800507947 */ /* 0x000fea000383ffff */
.L_x_1427:
[----:B------:R-:W-:Y:S01]  /*1c400*/  BSSY B0, `(.L_x_1535) ;  /* 0x0000008000007945 */ /* 0x000fe20003800000 */
[----:B------:R-:W-:Y:S01]  /*1c410*/  IMAD.MOV.U32 R13, RZ, RZ, R4 ;  /* 0x000000ffff0d7224 */ /* 0x000fe200078e0004 */
[----:B------:R-:W-:Y:S01]  /*1c420*/  MOV R11, 0x181f ;  /* 0x0000181f000b7802 */ /* 0x000fe20000000f00 */
[----:B------:R-:W-:Y:S02]  /*1c430*/  IMAD.MOV.U32 R12, RZ, RZ, RZ ;  /* 0x000000ffff0c7224 */ /* 0x000fe400078e00ff */
[----:B------:R-:W-:-:S07]  /*1c440*/  IMAD.MOV.U32 R15, RZ, RZ, -0x1 ;  /* 0xffffffffff0f7424 */ /* 0x000fce00078e00ff */
[----:B------:R-:W-:Y:S05]  /*1c450*/  WARPSYNC.COLLECTIVE R15, `(.L_x_1536) ;  /* 0x000000000f087348 */ /* 0x000fea0003c00000 */
[----:B------:R0:W1:Y:S02]  /*1c460*/  SHFL.IDX P6, R14, R13, R12, R11 ;  /* 0x0000000c0d0e7389 */ /* 0x00006400000c000b */
[----:B01----:R-:W-:Y:S01]  /*1c470*/  ENDCOLLECTIVE ;  /* 0x000000000000791b */ /* 0x003fe20003800000 */
.L_x_1536:
[----:B------:R-:W-:Y:S05]  /*1c480*/  BSYNC B0 ;  /* 0x0000000000007941 */ /* 0x000fea0003800000 */
.L_x_1535:
        /* <DEDUP_REMOVED lines=9> */
.L_x_1537:
[----:B------:R-:W-:Y:S02]  /*1c520*/  IMAD.MOV.U32 R13, RZ, RZ, R4 ;  /* 0x000000ffff0d7224 */ /* 0x000fe400078e0004 */
[----:B------:R-:W-:Y:S02]  /*1c530*/  IMAD.MOV.U32 R12, RZ, RZ, 0x1 ;  /* 0x00000001ff0c7424 */ /* 0x000fe400078e00ff */
[----:B------:R-:W-:-:S07]  /*1c540*/  IMAD.MOV.U32 R3, RZ, RZ, R14 ;  /* 0x000000ffff037224 */ /* 0x000fce00078e000e */
[----:B------:R-:W-:Y:S05]  /*1c550*/  WARPSYNC.COLLECTIVE R15, `(.L_x_1538) ;  /* 0x000000000f087348 */ /* 0x000fea0003c00000 */
[----:B------:R0:W1:Y:S02]  /*1c560*/  SHFL.IDX P6, R14, R13, R12, R11 ;  /* 0x0000000c0d0e7389 */ /* 0x00006400000c000b */
[----:B01----:R-:W-:Y:S01]  /*1c570*/  ENDCOLLECTIVE ;  /* 0x000000000000791b */ /* 0x003fe20003800000 */
.L_x_1538:
        /* <DEDUP_REMOVED lines=15> */
.L_x_1539:
[----:B------:R-:W-:Y:S01]  /*1c670*/  @P0 LEA R6, R5, R23, 0x1 ;  /* 0x0000001705060211 */ /* 0x000fe200078e08ff */
[----:B------:R-:W-:Y:S02]  /*1c680*/  IMAD.MOV.U32 R13, RZ, RZ, R4 ;  /* 0x000000ffff0d7224 */ /* 0x000fe400078e0004 */
[----:B------:R-:W-:Y:S02]  /*1c690*/  IMAD.MOV.U32 R12, RZ, RZ, 0x2 ;  /* 0x00000002ff0c7424 */ /* 0x000fe400078e00ff */
[----:B------:R-:W-:-:S07]  /*1c6a0*/  IMAD.MOV.U32 R3, RZ, RZ, R14 ;  /* 0x000000ffff037224 */ /* 0x000fce00078e000e */
[----:B------:R-:W-:Y:S05]  /*1c6b0*/  WARPSYNC.COLLECTIVE R15, `(.L_x_1540) ;  /* 0x000000000f087348 */ /* 0x000fea0003c00000 */
[----:B------:R0:W1:Y:S02]  /*1c6c0*/  SHFL.IDX P6, R14, R13, R12, R11 ;  /* 0x0000000c0d0e7389 */ /* 0x00006400000c000b */
[----:B01----:R-:W-:Y:S01]  /*1c6d0*/  ENDCOLLECTIVE ;  /* 0x000000000000791b */ /* 0x003fe20003800000 */
.L_x_1540:
        /* <DEDUP_REMOVED lines=15> */
.L_x_1541:
[----:B------:R-:W-:Y:S02]  /*1c7d0*/  @P0 IMAD R6, R5, 0x2, R23 ;  /* 0x0000000205060824 */ /* 0x000fe400078e0217 */
[----:B------:R-:W-:Y:S02]  /*1c7e0*/  IMAD.MOV.U32 R13, RZ, RZ, R4 ;  /* 0x000000ffff0d7224 */ /* 0x000fe400078e0004 */
[----:B------:R-:W-:Y:S02]  /*1c7f0*/  IMAD.MOV.U32 R12, RZ, RZ, 0x3 ;  /* 0x00000003ff0c7424 */ /* 0x000fe400078e00ff */
[----:B------:R-:W-:-:S07]  /*1c800*/  IMAD.MOV.U32 R3, RZ, RZ, R14 ;  /* 0x000000ffff037224 */ /* 0x000fce00078e000e */
[----:B------:R-:W-:Y:S05]  /*1c810*/  WARPSYNC.COLLECTIVE R15, `(.L_x_1542) ;  /* 0x000000000f087348 */ /* 0x000fea0003c00000 */
[----:B------:R0:W1:Y:S02]  /*1c820*/  SHFL.IDX P6, R14, R13, R12, R11 ;  /* 0x0000000c0d0e7389 */ /* 0x00006400000c000b */
[----:B01----:R-:W-:Y:S01]  /*1c830*/  ENDCOLLECTIVE ;  /* 0x000000000000791b */ /* 0x003fe20003800000 */
.L_x_1542:
        /* <DEDUP_REMOVED lines=10> */
.L_x_1543:
[----:B------:R-:W-:Y:S01]  /*1c8e0*/  @!PT LDS RZ, [RZ] ;  /* 0x00000000fffff984 */ /* 0x000fe20000000800 */
[----:B------:R-:W-:Y:S01]  /*1c8f0*/  @!PT LDS RZ, [RZ] ;  /* 0x00000000fffff984 */ /* 0x000fe20000000800 */
[----:B------:R-:W-:Y:S01]  /*1c900*/  @!PT LDS RZ, [RZ] ;  /* 0x00000000fffff984 */ /* 0x000fe20000000800 */
[----:B------:R1:W-:Y:S01]  /*1c910*/  @P0 LDGSTS.E.BYPASS.LTC128B.128 [R6+0x23400], desc[UR40][R2.64], !P2 ;  /* 0x2340000002060fae */ /* 0x0003e2000d101d68 */
[----:B------:R-:W-:Y:S01]  /*1c920*/  IMAD.MOV.U32 R0, RZ, RZ, R14 ;  /* 0x000000ffff007224 */ /* 0x000fe200078e000e */
[----:B------:R-:W-:Y:S06]  /*1c930*/  BRA `(.L_x_1544) ;  /* 0xffffffa800247947 */ /* 0x000fec000383ffff */
.L_x_1432:
[----:B------:R-:W-:Y:S01]  /*1c940*/  IMAD.MOV.U32 R13, RZ, RZ, R3 ;  /* 0x000000ffff0d7224 */ /* 0x000fe200078e0003 */
[----:B------:R-:W-:Y:S01]  /*1c950*/  MOV R15, 0xffffffff ;  /* 0xffffffff000f7802 */ /* 0x000fe20000000f00 */
[----:B------:R-:W-:Y:S02]  /*1c960*/  IMAD.MOV.U32 R12, RZ, RZ, RZ ;  /* 0x000000ffff0c7224 */ /* 0x000fe400078e00ff */
[----:B------:R-:W-:Y:S02]  /*1c970*/  IMAD.MOV.U32 R11, RZ, RZ, 0x181f ;  /* 0x0000181fff0b7424 */ /* 0x000fe400078e00ff */
[----:B-----5:R-:W-:Y:S02]  /*1c980*/  IMAD R2, R9, R6, RZ ;  /* 0x0000000609027224 */ /* 0x020fe400078e02ff */
[----:B------:R-:W-:-:S07]  /*1c990*/  IMAD R17, R17, 0x40, R8 ;  /* 0x0000004011117824 */ /* 0x000fce00078e0208 */
[----:B------:R-:W-:Y:S05]  /*1c9a0*/  WARPSYNC.COLLECTIVE R15, `(.L_x_1545) ;  /* 0x000000000f087348 */ /* 0x000fea0003c00000 */
[----:B------:R0:W1:Y:S02]  /*1c9b0*/  SHFL.IDX P6, R14, R13, R12, R11 ;  /* 0x0000000c0d0e7389 */ /* 0x00006400000c000b */
[----:B01----:R-:W-:Y:S01]  /*1c9c0*/  ENDCOLLECTIVE ;  /* 0x000000000000791b */ /* 0x003fe20003800000 */
.L_x_1545:
[C---:B------:R-:W-:Y:S01]  /*1c9d0*/  VIADD R10, R17.reuse, 0x10 ;  /* 0x00000010110a7836 */ /* 0x040fe20000000000 */
[C---:B------:R-:W-:Y:S01]  /*1c9e0*/  ISETP.GE.AND P0, PT, R17.reuse, R2, PT ;  /* 0x000000021100720c */ /* 0x040fe20003f06270 */
[----:B------:R-:W-:-:S03]  /*1c9f0*/  VIADD R8, R17, 0x20 ;  /* 0x0000002011087836 */ /* 0x000fc60000000000 */
[----:B------:R0:W-:Y:S04]  /*1ca00*/  STL [R1+0x20], R10 ;  /* 0x0000200a01007387 */ /* 0x0001e80000100800 */
[----:B------:R0:W-:Y:S01]  /*1ca10*/  STL [R1+0x24], R8 ;  /* 0x0000240801007387 */ /* 0x0001e20000100800 */
[----:B------:R-:W-:Y:S02]  /*1ca20*/  IMAD.MOV.U32 R13, RZ, RZ, R0 ;  /* 0x000000ffff0d7224 */ /* 0x000fe400078e0000 */
[----:B------:R-:W-:-:S07]  /*1ca30*/  IMAD.MOV.U32 R5, RZ, RZ, R14 ;  /* 0x000000ffff057224 */ /* 0x000fce00078e000e */
[----:B0-----:R-:W-:Y:S05]  /*1ca40*/  WARPSYNC.COLLECTIVE R15, `(.L_x_1546) ;  /* 0x000000000f087348 */ /* 0x001fea0003c00000 */
[----:B------:R1:W2:Y:S02]  /*1ca50*/  SHFL.IDX P6, R14, R13, R12, R11 ;  /* 0x0000000c0d0e7389 */ /* 0x0002a400000c000b */
[----:B012---:R-:W-:Y:S01]  /*1ca60*/  ENDCOLLECTIVE ;  /* 0x000000000000791b */ /* 0x007fe20003800000 */
.L_x_1546:
[----:B------:R-:W-:Y:S02]  /*1ca70*/  IMAD.MOV.U32 R13, RZ, RZ, R3 ;  /* 0x000000ffff0d7224 */ /* 0x000fe400078e0003 */
[----:B------:R-:W-:Y:S02]  /*1ca80*/  IMAD.MOV.U32 R12, RZ, RZ, 0x1 ;  /* 0x00000001ff0c7424 */ /* 0x000fe400078e00ff */
[----:B------:R-:W-:-:S07]  /*1ca90*/  IMAD.MOV.U32 R4, RZ, RZ, R14 ;  /* 0x000000ffff047224 */ /* 0x000fce00078e000e */
[----:B------:R-:W-:Y:S05]  /*1caa0*/  WARPSYNC.COLLECTIVE R15, `(.L_x_1547) ;  /* 0x000000000f087348 */ /* 0x000fea0003c00000 */
[----:B------:R0:W1:Y:S02]  /*1cab0*/  SHFL.IDX P6, R14, R13, R12, R11 ;  /* 0x0000000c0d0e7389 */ /* 0x00006400000c000b */
[----:B01----:R-:W-:Y:S01]  /*1cac0*/  ENDCOLLECTIVE ;  /* 0x000000000000791b */ /* 0x003fe20003800000 */
.L_x_1547:
[----:B------:R-:W-:-:S05]  /*1cad0*/  @!P0 LEA R4, P2, R7, R4, 0x1 ;  /* 0x0000000407048211 */ /* 0x000fca00078408ff */
[----:B------:R-:W-:-:S05]  /*1cae0*/  @!P0 IMAD.X R5, RZ, RZ, R5, P2 ;  /* 0x000000ffff058224 */ /* 0x000fca00010e0605 */
[----:B------:R-:W-:Y:S01]  /*1caf0*/  @!PT LDS RZ, [RZ] ;  /* 0x00000000fffff984 */ /* 0x000fe20000000800 */
[----:B------:R-:W-:Y:S01]  /*1cb00*/  @!PT LDS RZ, [RZ] ;  /* 0x00000000fffff984 */ /* 0x000fe20000000800 */
[----:B------:R-:W-:Y:S01]  /*1cb10*/  @!PT LDS RZ, [RZ] ;  /* 0x00000000fffff984 */ /* 0x000fe20000000800 */
[----:B------:R0:W-:Y:S01]  /*1cb20*/  @!P0 LDGSTS.E.BYPASS.LTC128B.128 [R26+0x20400], desc[UR40][R4.64], !P1 ;  /* 0x20400000041a8fae */ /* 0x0001e2000c901d68 */
[----:B------:R-:W-:Y:S01]  /*1cb30*/  IMAD.MOV.U32 R13, RZ, RZ, R0 ;  /* 0x000000ffff0d7224 */ /* 0x000fe200078e0000 */
[----:B------:R-:W-:Y:S01]  /*1cb40*/  ISETP.GE.AND P0, PT, R10, R2, PT ;  /* 0x000000020a00720c */ /* 0x000fe20003f06270 */
[----:B0-----:R-:W-:-:S12]  /*1cb50*/  IMAD.MOV.U32 R4, RZ, RZ, R14 ;  /* 0x000000ffff047224 */ /* 0x001fd800078e000e */
[----:B------:R-:W-:Y:S05]  /*1cb60*/  WARPSYNC.COLLECTIVE R15, `(.L_x_1548) ;  /* 0x000000000f087348 */ /* 0x000fea0003c00000 */
[----:B------:R0:W1:Y:S02]  /*1cb70*/  SHFL.IDX P6, R14, R13, R12, R11 ;  /* 0x0000000c0d0e7389 */ /* 0x00006400000c000b */
[----:B01----:R-:W-:Y:S01]  /*1cb80*/  ENDCOLLECTIVE ;  /* 0x000000000000791b */ /* 0x003fe20003800000 */
.L_x_1548:
[----:B------:R-:W-:Y:S02]  /*1cb90*/  IMAD.MOV.U32 R13, RZ, RZ, R3 ;  /* 0x000000ffff0d7224 */ /* 0x000fe400078e0003 */
[----:B------:R-:W-:Y:S02]  /*1cba0*/  IMAD.MOV.U32 R12, RZ, RZ, 0x2 ;  /* 0x00000002ff0c7424 */ /* 0x000fe400078e00ff */
[----:B------:R-:W-:-:S07]  /*1cbb0*/  IMAD.MOV.U32 R5, RZ, RZ, R14 ;  /* 0x000000ffff057224 */ /* 0x000fce00078e000e */
[----:B------:R-:W-:Y:S05]  /*1cbc0*/  WARPSYNC.COLLECTIVE R15, `(.L_x_1549) ;  /* 0x000000000f087348 */ /* 0x000fea0003c00000 */
[----:B------:R0:W1:Y:S02]  /*1cbd0*/  SHFL.IDX P6, R14, R13, R12, R11 ;  /* 0x0000000c0d0e7389 */ /* 0x00006400000c000b */
[----:B01----:R-:W-:Y:S01]  /*1cbe0*/  ENDCOLLECTIVE ;  /* 0x000000000000791b */ /* 0x003fe20003800000 */
.L_x_1549:
        /* <DEDUP_REMOVED lines=10> */
.L_x_1550:
[----:B------:R-:W-:Y:S01]  /*1cc90*/  @!PT LDS RZ, [RZ] ;  /* 0x00000000fffff984 */ /* 0x000fe20000000800 */
[----:B------:R-:W-:Y:S01]  /*1cca0*/  @!PT LDS RZ, [RZ] ;  /* 0x00000000fffff984 */ /* 0x000fe20000000800 */
[----:B------:R-:W-:Y:S01]  /*1ccb0*/  @!PT LDS RZ, [RZ] ;  /* 0x00000000fffff984 */ /* 0x000fe20000000800 */
[----:B------:R0:W-:Y:S01]  /*1ccc0*/  @!P0 LDGSTS.E.BYPASS.LTC128B.128 [R26+0x20c00], desc[UR40][R4.64], !P1 ;  /* 0x20c00000041a8fae */ /* 0x0001e2000c901d68 */
[----:B------:R-:W-:Y:S01]  /*1ccd0*/  ISETP.GE.AND P0, PT, R8, R2, PT ;  /* 0x000000020800720c */ /* 0x000fe20003f06270 */
[----:B------:R-:W-:Y:S02]  /*1cce0*/  IMAD.MOV.U32 R13, RZ, RZ, R3 ;  /* 0x000000ffff0d7224 */ /* 0x000fe400078e0003 */
[----:B------:R-:W-:Y:S02]  /*1ccf0*/  IMAD.MOV.U32 R12, RZ, RZ, 0x3 ;  /* 0x00000003ff0c7424 */ /* 0x000fe400078e00ff */
[----:B0-----:R-:W-:-:S08]  /*1cd00*/  IMAD.MOV.U32 R4, RZ, RZ, R14 ;  /* 0x000000ffff047224 */ /* 0x001fd000078e000e */
[----:B------:R-:W-:Y:S05]  /*1cd10*/  WARPSYNC.COLLECTIVE R15, `(.L_x_1551) ;  /* 0x000000000f087348 */ /* 0x000fea0003c00000 */
[----:B------:R0:W1:Y:S02]  /*1cd20*/  SHFL.IDX P6, R14, R13, R12, R11 ;  /* 0x0000000c0d0e7389 */ /* 0x00006400000c000b */
[----:B01----:R-:W-:Y:S01]  /*1cd30*/  ENDCOLLECTIVE ;  /* 0x000000000000791b */ /* 0x003fe20003800000 */
.L_x_1551:
[----:B------:R-:W-:-:S05]  /*1cd40*/  @!P0 LEA R5, P2, R7, R4, 0x1 ;  /* 0x0000000407058211 */ /* 0x000fca00078408ff */
[----:B------:R-:W-:-:S05]  /*1cd50*/  @!P0 IMAD.X R4, RZ, RZ, R6, P2 ;  /* 0x000000ffff048224 */ /* 0x000fca00010e0606 */
[----:B------:R-:W-:Y:S01]  /*1cd60*/  @!P0 LOP3.LUT R5, R5, R4, RZ, 0x3c, !PT ;  /* 0x0000000405058212 */ /* 0x000fe200078e3cff */
[----:B------:R-:W-:-:S03]  /*1cd70*/  IMAD.MOV.U32 R13, RZ, RZ, R0 ;  /* 0x000000ffff0d7224 */ /* 0x000fc600078e0000 */
[----:B------:R-:W-:-:S04]  /*1cd80*/  @!P0 LOP3.LUT R4, R5, R4, RZ, 0x3c, !PT ;  /* 0x0000000405048212 */ /* 0x000fc800078e3cff */
[----:B------:R-:W-:Y:S01]  /*1cd90*/  @!P0 LOP3.LUT R5, R5, R4, RZ, 0x3c, !PT ;  /* 0x0000000405058212 */ /* 0x000fe200078e3cff */
[----:B------:R-:W-:-:S07]  /*1cda0*/  IMAD.MOV.U32 R3, RZ, RZ, R14 ;  /* 0x000000ffff037224 */ /* 0x000fce00078e000e */
[----:B------:R-:W-:Y:S05]  /*1cdb0*/  WARPSYNC.COLLECTIVE R15, `(.L_x_1552) ;  /* 0x000000000f087348 */ /* 0x000fea0003c00000 */
[----:B------:R0:W1:Y:S02]  /*1cdc0*/  SHFL.IDX P6, R14, R13, R12, R11 ;  /* 0x0000000c0d0e7389 */ /* 0x00006400000c000b */
[----:B01----:R-:W-:Y:S01]  /*1cdd0*/  ENDCOLLECTIVE ;  /* 0x000000000000791b */ /* 0x003fe20003800000 */
.L_x_1552:
[----:B------:R-:W-:Y:S01]  /*1cde0*/  @!PT LDS RZ, [RZ] ;  /* 0x00000000fffff984 */ /* 0x000fe20000000800 */
[----:B------:R-:W-:Y:S01]  /*1cdf0*/  @!PT LDS RZ, [RZ] ;  /* 0x00000000fffff984 */ /* 0x000fe20000000800 */
[----:B------:R-:W-:Y:S01]  /*1ce00*/  @!PT LDS RZ, [RZ] ;  /* 0x00000000fffff984 */ /* 0x000fe20000000800 */
[----:B------:R0:W-:Y:S01]  /*1ce10*/  @!P0 LDGSTS.E.BYPASS.LTC128B.128 [R26+0x21400], desc[UR40][R4.64], !P1 ;  /* 0x21400000041a8fae */ /* 0x0001e2000c901d68 */
[----:B------:R-:W-:Y:S01]  /*1ce20*/  IMAD.MOV.U32 R0, RZ, RZ, R14 ;  /* 0x000000ffff007224 */ /* 0x000fe200078e000e */
[----:B------:R-:W-:Y:S06]  /*1ce30*/  BRA `(.L_x_1553) ;  /* 0xffffffac00407947 */ /* 0x000fec000383ffff */
.L_x_1436:
[----:B------:R-:W2:Y:S04]  /*1ce40*/  LDL.LU R10, [R1+0x1c] ;  /* 0x00001c00010a7983 */ /* 0x000ea80000300800 */
[----:B------:R-:W3:Y:S04]  /*1ce50*/  LDL.LU R9, [R1+0x20] ;  /* 0x0000200001097983 */ /* 0x000ee80000300800 */
[----:B------:R-:W4:Y:S01]  /*1ce60*/  LDL.LU R8, [R1+0x24] ;  /* 0x0000240001087983 */ /* 0x000f220000300800 */
[----:B------:R-:W-:Y:S01]  /*1ce70*/  LOP3.LUT R22, R22, 0xffffdfff, RZ, 0xc0, !PT ;  /* 0xffffdfff16167812 */ /* 0x000fe200078ec0ff */
[----:B------:R-:W-:Y:S01]  /*1ce80*/  BSSY B0, `(.L_x_1554) ;  /* 0x0000029000007945 */ /* 0x000fe20003800000 */
[----:B------:R-:W-:-:S02]  /*1ce90*/  IMAD.MOV.U32 R13, RZ, RZ, R4 ;  /* 0x000000ffff0d7224 */ /* 0x000fc400078e0004 */
[----:B------:R-:W-:Y:S02]  /*1cea0*/  IMAD.MOV.U32 R12, RZ, RZ, RZ ;  /* 0x000000ffff0c7224 */ /* 0x000fe400078e00ff */
[----:B------:R-:W-:Y:S02]  /*1ceb0*/  IMAD.MOV.U32 R11, RZ, RZ, 0x181f ;  /* 0x0000181fff0b7424 */ /* 0x000fe400078e00ff */
[----:B------:R-:W-:Y:S02]  /*1cec0*/  IMAD.MOV.U32 R15, RZ, RZ, -0x1 ;  /* 0xffffffffff0f7424 */ /* 0x000fe400078e00ff */
[----:B--2---:R-:W-:-:S05]  /*1ced0*/  IMAD R6, R10, R6, RZ ;  /* 0x000000060a067224 */ /* 0x004fca00078e02ff */
[-C--:B------:R-:W-:Y:S02]  /*1cee0*/  ISETP.GE.AND P2, PT, R17, R6.reuse, PT ;  /* 0x000000061100720c */ /* 0x080fe40003f46270 */
[-C--:B---3--:R-:W-:Y:S02]  /*1cef0*/  ISETP.GE.AND P1, PT, R9, R6.reuse, PT ;  /* 0x000000060900720c */ /* 0x088fe40003f26270 */
[----:B----4-:R-:W-:-:S09]  /*1cf00*/  ISETP.GE.AND P0, PT, R8, R6, PT ;  /* 0x000000060800720c */ /* 0x010fd20003f06270 */
[C---:B------:R-:W-:Y:S02]  /*1cf10*/  @!P2 LOP3.LUT R2, R0.reuse, 0x40, RZ, 0xc0, !PT ;  /* 0x000000400002a812 */ /* 0x040fe400078ec0ff */
[----:B------:R-:W-:Y:S02]  /*1cf20*/  @!P1 LOP3.LUT R3, R0, 0x40, RZ, 0xc0, !PT ;  /* 0x0000004000039812 */ /* 0x000fe400078ec0ff */
[----:B------:R-:W-:Y:S02]  /*1cf30*/  @!P2 SHF.R.U32.HI R2, RZ, 0x2, R2 ;  /* 0x00000002ff02a819 */ /* 0x000fe40000011602 */
[----:B------:R-:W-:Y:S02]  /*1cf40*/  @!P1 SHF.R.U32.HI R3, RZ, 0x2, R3 ;  /* 0x00000002ff039819 */ /* 0x000fe40000011603 */
[----:B------:R-:W-:Y:S02]  /*1cf50*/  @!P2 ISETP.NE.U32.AND P6, PT, R2, RZ, PT ;  /* 0x000000ff0200a20c */ /* 0x000fe40003fc5070 */
[----:B------:R-:W-:-:S02]  /*1cf60*/  @!P2 LOP3.LUT R2, R7, 0x80, RZ, 0xc0, !PT ;  /* 0x000000800702a812 */ /* 0x000fc400078ec0ff */
[----:B------:R-:W-:Y:S02]  /*1cf70*/  @!P0 LOP3.LUT R8, R0, 0x40, RZ, 0xc0, !PT ;  /* 0x0000004000088812 */ /* 0x000fe400078ec0ff */
[----:B------:R-:W-:Y:S02]  /*1cf80*/  @!P2 SHF.R.U32.HI R2, RZ, 0x3, R2 ;  /* 0x00000003ff02a819 */ /* 0x000fe40000011602 */
[----:B------:R-:W-:-:S05]  /*1cf90*/  @!P0 SHF.R.U32.HI R8, RZ, 0x2, R8 ;  /* 0x00000002ff088819 */ /* 0x000fca0000011608 */
[----:B------:R-:W-:Y:S02]  /*1cfa0*/  @P6 LOP3.LUT R22, R22, 0x2000, RZ, 0xfc, !PT ;  /* 0x0000200016166812 */ /* 0x000fe400078efcff */
[----:B------:R-:W-:Y:S02]  /*1cfb0*/  @!P2 ISETP.NE.U32.AND P6, PT, R2, RZ, PT ;  /* 0x000000ff0200a20c */ /* 0x000fe40003fc5070 */
[----:B------:R-:W-:Y:S02]  /*1cfc0*/  LOP3.LUT R22, R22, 0xffffefff, RZ, 0xc0, !PT ;  /* 0xffffefff16167812 */ /* 0x000fe400078ec0ff */
[----:B------:R-:W-:-:S04]  /*1cfd0*/  @!P1 LOP3.LUT R2, R7, 0x80, RZ, 0xc0, !PT ;  /* 0x0000008007029812 */ /* 0x000fc800078ec0ff */
[----:B------:R-:W-:-:S05]  /*1cfe0*/  @!P1 SHF.R.U32.HI R2, RZ, 0x3, R2 ;  /* 0x00000003ff029819 */ /* 0x000fca0000011602 */
[----:B------:R-:W-:Y:S02]  /*1cff0*/  @P6 LOP3.LUT R22, R22, 0x1000, RZ, 0xfc, !PT ;  /* 0x0000100016166812 */ /* 0x000fe400078efcff */
[----:B------:R-:W-:Y:S02]  /*1d000*/  @!P1 ISETP.NE.U32.AND P6, PT, R3, RZ, PT ;  /* 0x000000ff0300920c */ /* 0x000fe40003fc5070 */
[----:B------:R-:W-:-:S11]  /*1d010*/  LOP3.LUT R22, R22, 0xffff7fff, RZ, 0xc0, !PT ;  /* 0xffff7fff16167812 */ /* 0x000fd600078ec0ff */
[----:B------:R-:W-:Y:S02]  /*1d020*/  @P6 LOP3.LUT R22, R22, 0x8000, RZ, 0xfc, !PT ;  /* 0x0000800016166812 */ /* 0x000fe400078efcff */
[----:B------:R-:W-:Y:S02]  /*1d030*/  @!P1 ISETP.NE.U32.AND P6, PT, R2, RZ, PT ;  /* 0x000000ff0200920c */ /* 0x000fe40003fc5070 */
[----:B------:R-:W-:-:S11]  /*1d040*/  LOP3.LUT R22, R22, 0xffffbfff, RZ, 0xc0, !PT ;  /* 0xffffbfff16167812 */ /* 0x000fd600078ec0ff */
        /* <DEDUP_REMOVED lines=12> */
.L_x_1555:
[----:B------:R-:W-:Y:S05]  /*1d110*/  BSYNC B0 ;  /* 0x0000000000007941 */ /* 0x000fea0003800000 */
.L_x_1554:
[----:B------:R-:W-:Y:S01]  /*1d120*/  IMAD.MOV.U32 R13, RZ, RZ, R5 ;  /* 0x000000ffff0d7224 */ /* 0x000fe200078e0005 */
[----:B------:R-:W-:Y:S01]  /*1d130*/  MOV R11, 0x181f ;  /* 0x0000181f000b7802 */ /* 0x000fe20000000f00 */
[----:B------:R-:W-:Y:S01]  /*1d140*/  IMAD.MOV.U32 R12, RZ, RZ, RZ ;  /* 0x000000ffff0c7224 */ /* 0x000fe200078e00ff */
[----:B------:R-:W-:Y:S01]  /*1d150*/  LOP3.LUT R22, R22, 0xfbffffff, RZ, 0xc0, !PT ;  /* 0xfbffffff16167812 */ /* 0x000fe200078ec0ff */
[----:B------:R-:W-:Y:S02]  /*1d160*/  IMAD.MOV.U32 R15, RZ, RZ, -0x1 ;  /* 0xffffffffff0f7424 */ /* 0x000fe400078e00ff */
[----:B------:R-:W-:Y:S01]  /*1d170*/  IMAD.MOV.U32 R2, RZ, RZ, R14 ;  /* 0x000000ffff027224 */ /* 0x000fe200078e000e */
[----:B------:R-:W-:-:S07]  /*1d180*/  @P4 LOP3.LUT R22, R22, 0x4000000, RZ, 0xfc, !PT ;  /* 0x0400000016164812 */ /* 0x000fce00078efcff */
[----:B------:R-:W-:Y:S05]  /*1d190*/  WARPSYNC.COLLECTIVE R15, `(.L_x_1556) ;  /* 0x000000000f087348 */ /* 0x000fea0003c00000 */
[----:B------:R0:W1:Y:S02]  /*1d1a0*/  SHFL.IDX P6, R14, R13, R12, R11 ;  /* 0x0000000c0d0e7389 */ /* 0x00006400000c000b */
[----:B01----:R-:W-:Y:S01]  /*1d1b0*/  ENDCOLLECTIVE ;  /* 0x000000000000791b */ /* 0x003fe20003800000 */
.L_x_1556:
[C---:B------:R-:W-:Y:S02]  /*1d1c0*/  LOP3.LUT P4, RZ, R22.reuse, 0x800, RZ, 0xc0, !PT ;  /* 0x0000080016ff7812 */ /* 0x040fe4000788c0ff */
[----:B------:R-:W-:-:S04]  /*1d1d0*/  LOP3.LUT R22, R22, 0xfdffffff, RZ, 0xc0, !PT ;  /* 0xfdffffff16167812 */ /* 0x000fc800078ec0ff */
[----:B------:R-:W-:-:S04]  /*1d1e0*/  @P3 LOP3.LUT R22, R22, 0x2000000, RZ, 0xfc, !PT ;  /* 0x0200000016163812 */ /* 0x000fc800078efcff */
[C---:B------:R-:W-:Y:S02]  /*1d1f0*/  LOP3.LUT P3, RZ, R22.reuse, 0x400, RZ, 0xc0, !PT ;  /* 0x0000040016ff7812 */ /* 0x040fe4000786c0ff */
[----:B------:R-:W-:Y:S01]  /*1d200*/  LOP3.LUT R22, R22, 0xfeffffff, RZ, 0xc0, !PT ;  /* 0xfeffffff16167812 */ /* 0x000fe200078ec0ff */
[----:B------:R-:W-:Y:S02]  /*1d210*/  IMAD.MOV.U32 R13, RZ, RZ, R4 ;  /* 0x000000ffff0d7224 */ /* 0x000fe400078e0004 */
[----:B------:R-:W-:Y:S01]  /*1d220*/  IMAD.MOV.U32 R12, RZ, RZ, 0x1 ;  /* 0x00000001ff0c7424 */ /* 0x000fe200078e00ff */
[----:B------:R-:W-:-:S04]  /*1d230*/  @P1 LOP3.LUT R22, R22, 0x1000000, RZ, 0xfc, !PT ;  /* 0x0100000016161812 */ /* 0x000fc800078efcff */
[C---:B------:R-:W-:Y:S01]  /*1d240*/  LOP3.LUT P1, RZ, R22.reuse, 0x200, RZ, 0xc0, !PT ;  /* 0x0000020016ff7812 */ /* 0x040fe2000782c0ff */
[----:B------:R-:W-:Y:S01]  /*1d250*/  IMAD.MOV.U32 R3, RZ, RZ, R14 ;  /* 0x000000ffff037224 */ /* 0x000fe200078e000e */
[----:B------:R-:W-:-:S04]  /*1d260*/  LOP3.LUT R22, R22, 0xffdfffff, RZ, 0xc0, !PT ;  /* 0xffdfffff16167812 */ /* 0x000fc800078ec0ff */
[----:B------:R-:W-:Y:S02]  /*1d270*/  @!P2 LEA R3, P6, R20, R3, 0x1 ;  /* 0x000000031403a211 */ /* 0x000fe400078c08ff */
[----:B------:R-:W-:-:S03]  /*1d280*/  @P0 LOP3.LUT R22, R22, 0x200000, RZ, 0xfc, !PT ;  /* 0x0020000016160812 */ /* 0x000fc600078efcff */
[----:B------:R-:W-:Y:S01]  /*1d290*/  @!P2 IMAD.X R2, RZ, RZ, R2, P6 ;  /* 0x000000ffff02a224 */ /* 0x000fe200030e0602 */
[C---:B------:R-:W-:Y:S02]  /*1d2a0*/  LOP3.LUT P0, RZ, R22.reuse, 0x2000, RZ, 0xc0, !PT ;  /* 0x0000200016ff7812 */ /* 0x040fe4000780c0ff */
[----:B------:R-:W-:Y:S02]  /*1d2b0*/  LOP3.LUT P6, RZ, R22, 0x1000, RZ, 0xc0, !PT ;  /* 0x0000100016ff7812 */ /* 0x000fe400078cc0ff */
[----:B------:R-:W-:-:S04]  /*1d2c0*/  @!P2 LOP3.LUT R3, R3, R2, RZ, 0x3c, !PT ;  /* 0x000000020303a212 */ /* 0x000fc800078e3cff */
[----:B------:R-:W-:-:S04]  /*1d2d0*/  @!P2 LOP3.LUT R2, R3, R2, RZ, 0x3c, !PT ;  /* 0x000000020302a212 */ /* 0x000fc800078e3cff */
[----:B------:R-:W-:-:S05]  /*1d2e0*/  @!P2 LOP3.LUT R3, R3, R2, RZ, 0x3c, !PT ;  /* 0x000000020303a212 */ /* 0x000fca00078e3cff */
[----:B------:R-:W-:Y:S01]  /*1d2f0*/  @!PT LDS RZ, [RZ] ;  /* 0x00000000fffff984 */ /* 0x000fe20000000800 */
[----:B------:R-:W-:Y:S01]  /*1d300*/  @!PT LDS RZ, [RZ] ;  /* 0x00000000fffff984 */ /* 0x000fe20000000800 */
[----:B------:R-:W-:Y:S01]  /*1d310*/  @!PT LDS RZ, [RZ] ;  /* 0x00000000fffff984 */ /* 0x000fe20000000800 */
[----:B------:R0:W-:Y:S01]  /*1d320*/  @!P2 LDGSTS.E.BYPASS.LTC128B.128 [R26+0x26400], desc[UR40][R2.64], !P4 ;  /* 0x26400000021aafae */ /* 0x0001e2000e101d68 */
[----:B------:R-:W-:-:S03]  /*1d330*/  LOP3.LUT P4, RZ, R22, 0x4000000, RZ, 0xc0, !PT ;  /* 0x0400000016ff7812 */ /* 0x000fc6000788c0ff */
[----:B------:R0:W-:Y:S01]  /*1d340*/  @!P2 LDGSTS.E.BYPASS.LTC128B.128 [R26+0x28400], desc[UR40][R2.64+0x80], !P3 ;  /* 0x28400080021aafae */ /* 0x0001e2000d901d68 */
[----:B------:R-:W-:-:S03]  /*1d350*/  LOP3.LUT P3, RZ, R22, 0x2000000, RZ, 0xc0, !PT ;  /* 0x0200000016ff7812 */ /* 0x000fc6000786c0ff */
        /* <DEDUP_REMOVED lines=9> */
[----:B------:R0:W-:Y:S04]  /*1d3f0*/  @!P2 LDGSTS.E.BYPASS.LTC128B.128 [R26+0x32400], desc[UR40][R2.64+0x300], P0 ;  /* 0x32400300021aafae */ /* 0x0001e80008101d68 */
[----:B------:R0:W-:Y:S04]  /*1d400*/  @!P2 LDGSTS.E.BYPASS.LTC128B.128 [R26+0x34400], desc[UR40][R2.64+0x380], P6 ;  /* 0x34400380021aafae */ /* 0x0001e8000b101d68 */
[----:B0-----:R-:W-:Y:S05]  /*1d410*/  WARPSYNC.COLLECTIVE R15, `(.L_x_1557) ;  /* 0x000000000f087348 */ /* 0x001fea0003c00000 */
[----:B------:R1:W2:Y:S02]  /*1d420*/  SHFL.IDX P6, R14, R13, R12, R11 ;  /* 0x0000000c0d0e7389 */ /* 0x0002a400000c000b */
[----:B012---:R-:W-:Y:S01]  /*1d430*/  ENDCOLLECTIVE ;  /* 0x000000000000791b */ /* 0x007fe20003800000 */
.L_x_1557:
[----:B------:R-:W-:-:S04]  /*1d440*/  @P5 LOP3.LUT R22, R22, 0x800000, RZ, 0xfc, !PT ;  /* 0x0080000016165812 */ /* 0x000fc800078efcff */
[C---:B------:R-:W-:Y:S02]  /*1d450*/  LOP3.LUT P5, RZ, R22.reuse, 0x800, RZ, 0xc0, !PT ;  /* 0x0000080016ff7812 */ /* 0x040fe400078ac0ff */
[----:B------:R-:W-:Y:S01]  /*1d460*/  LOP3.LUT P0, RZ, R22, 0x8000, RZ, 0xc0, !PT ;  /* 0x0000800016ff7812 */ /* 0x000fe2000780c0ff */
[----:B------:R-:W-:Y:S02]  /*1d470*/  IMAD.MOV.U32 R13, RZ, RZ, R5 ;  /* 0x000000ffff0d7224 */ /* 0x000fe400078e0005 */
[----:B------:R-:W-:-:S10]  /*1d480*/  IMAD.MOV.U32 R2, RZ, RZ, R14 ;  /* 0x000000ffff027224 */ /* 0x000fd400078e000e */
[----:B------:R-:W-:Y:S05]  /*1d490*/  WARPSYNC.COLLECTIVE R15, `(.L_x_1558) ;  /* 0x000000000f087348 */ /* 0x000fea0003c00000 */
[----:B------:R0:W1:Y:S02]  /*1d4a0*/  SHFL.IDX P6, R14, R13, R12, R11 ;  /* 0x0000000c0d0e7389 */ /* 0x00006400000c000b */
[----:B01----:R-:W-:Y:S01]  /*1d4b0*/  ENDCOLLECTIVE ;  /* 0x000000000000791b */ /* 0x003fe20003800000 */
.L_x_1558:
[----:B------:R-:W-:Y:S02]  /*1d4c0*/  IMAD.MOV.U32 R13, RZ, RZ, R4 ;  /* 0x000000ffff0d7224 */ /* 0x000fe400078e0004 */
[----:B------:R-:W-:Y:S02]  /*1d4d0*/  IMAD.MOV.U32 R12, RZ, RZ, 0x2 ;  /* 0x00000002ff0c7424 */ /* 0x000fe400078e00ff */
[----:B------:R-:W-:Y:S01]  /*1d4e0*/  IMAD.MOV.U32 R3, RZ, RZ, R14 ;  /* 0x000000ffff037224 */ /* 0x000fe200078e000e */
[----:B------:R-:W-:-:S04]  /*1d4f0*/  LOP3.LUT P6, RZ, R22, 0x4000, RZ, 0xc0, !PT ;  /* 0x0000400016ff7812 */ /* 0x000fc800078cc0ff */
[----:B------:R-:W-:-:S05]  /*1d500*/  @!P1 LEA R3, P2, R20, R3, 0x1 ;  /* 0x0000000314039211 */ /* 0x000fca00078408ff */
[----:B------:R-:W-:Y:S01]  /*1d510*/  @!P1 IMAD.X R2, RZ, RZ, R2, P2 ;  /* 0x000000ffff029224 */ /* 0x000fe200010e0602 */
[C---:B------:R-:W-:Y:S02]  /*1d520*/  LOP3.LUT P2, RZ, R22.reuse, 0x10000, RZ, 0xc0, !PT ;  /* 0x0001000016ff7812 */ /* 0x040fe4000784c0ff */
[----:B------:R-:W-:Y:S02]  /*1d530*/  LOP3.LUT R22, R22, 0xfff7ffff, RZ, 0xc0, !PT ;  /* 0xfff7ffff16167812 */ /* 0x000fe400078ec0ff */
[----:B------:R-:W-:-:S04]  /*1d540*/  @!P1 LOP3.LUT R3, R3, R2, RZ, 0x3c, !PT ;  /* 0x0000000203039212 */ /* 0x000fc800078e3cff */
[----:B------:R-:W-:-:S04]  /*1d550*/  @!P1 LOP3.LUT R2, R3, R2, RZ, 0x3c, !PT ;  /* 0x0000000203029212 */ /* 0x000fc800078e3cff */
[----:B------:R-:W-:Y:S02]  /*1d560*/  @!P1 LOP3.LUT R3, R3, R2, RZ, 0x3c, !PT ;  /* 0x0000000203039212 */ /* 0x000fe400078e3cff */
[----:B------:R-:W-:-:S03]  /*1d570*/  @P2 LOP3.LUT R22, R22, 0x80000, RZ, 0xfc, !PT ;  /* 0x0008000016162812 */ /* 0x000fc600078efcff */
[----:B------:R-:W-:Y:S01]  /*1d580*/  @!PT LDS RZ, [RZ] ;  /* 0x00000000fffff984 */ /* 0x000fe20000000800 */
[----:B------:R-:W-:Y:S01]  /*1d590*/  @!PT LDS RZ, [RZ] ;  /* 0x00000000fffff984 */ /* 0x000fe20000000800 */
[----:B------:R-:W-:Y:S01]  /*1d5a0*/  @!PT LDS RZ, [RZ] ;  /* 0x00000000fffff984 */ /* 0x000fe20000000800 */
[----:B------:R0:W-:Y:S01]  /*1d5b0*/  @!P1 LDGSTS.E.BYPASS.LTC128B.128 [R26+0x26c00], desc[UR40][R2.64], !P5 ;  /* 0x26c00000021a9fae */ /* 0x0001e2000e901d68 */
[C---:B------:R-:W-:Y:S02]  /*1d5c0*/  LOP3.LUT P2, RZ, R22.reuse, 0x400, RZ, 0xc0, !PT ;  /* 0x0000040016ff7812 */ /* 0x040fe4000784c0ff */
[C---:B------:R-:W-:Y:S02]  /*1d5d0*/  LOP3.LUT P5, RZ, R22.reuse, 0x800000, RZ, 0xc0, !PT ;  /* 0x0080000016ff7812 */ /* 0x040fe400078ac0ff */
[----:B------:R-:W-:-:S09]  /*1d5e0*/  LOP3.LUT R22, R22, 0xffefffff, RZ, 0xc0, !PT ;  /* 0xffefffff16167812 */ /* 0x000fd200078ec0ff */
[----:B------:R-:W-:Y:S01]  /*1d5f0*/  @P2 LOP3.LUT R22, R22, 0x100000, RZ, 0xfc, !PT ;  /* 0x0010000016162812 */ /* 0x000fe200078efcff */
[----:B------:R0:W-:Y:S03]  /*1d600*/  @!P1 LDGSTS.E.BYPASS.LTC128B.128 [R26+0x28c00], desc[UR40][R2.64+0x80], !P2 ;  /* 0x28c00080021a9fae */ /* 0x0001e6000d101d68 */
[C---:B------:R-:W-:Y:S01]  /*1d610*/  LOP3.LUT P2, RZ, R22.reuse, 0x800, RZ, 0xc0, !PT ;  /* 0x0000080016ff7812 */ /* 0x040fe2000784c0ff */
[----:B------:R0:W-:Y:S01]  /*1d620*/  @!P1 LDGSTS.E.BYPASS.LTC128B.128 [R26+0x2ac00], desc[UR40][R2.64+0x100], !P5 ;  /* 0x2ac00100021a9fae */ /* 0x0001e2000e901d68 */
[----:B------:R-:W-:-:S13]  /*1d630*/  LOP3.LUT P5, RZ, R22, 0x400000, RZ, 0xc0, !PT ;  /* 0x0040000016ff7812 */ /* 0x000fda00078ac0ff */
[----:B------:R0:W-:Y:S04]  /*1d640*/  @!P1 LDGSTS.E.BYPASS.LTC128B.128 [R26+0x2cc00], desc[UR40][R2.64+0x180], !P5 ;  /* 0x2cc00180021a9fae */ /* 0x0001e8000e901d68 */
[----:B------:R0:W-:Y:S04]  /*1d650*/  @!P1 LDGSTS.E.BYPASS.LTC128B.128 [R26+0x2ec00], desc[UR40][R2.64+0x200], !P4 ;  /* 0x2ec00200021a9fae */ /* 0x0001e8000e101d68 */
[----:B------:R0:W-:Y:S04]  /*1d660*/  @!P1 LDGSTS.E.BYPASS.LTC128B.128 [R26+0x30c00], desc[UR40][R2.64+0x280], !P3 ;  /* 0x30c00280021a9fae */ /* 0x0001e8000d901d68 */
[----:B------:R0:W-:Y:S01]  /*1d670*/  @!P1 LDGSTS.E.BYPASS.LTC128B.128 [R26+0x32c00], desc[UR40][R2.64+0x300], P0 ;  /* 0x32c00300021a9fae */ /* 0x0001e20008101d68 */
[----:B------:R-:W-:-:S03]  /*1d680*/  LOP3.LUT P0, RZ, R22, 0x200000, RZ, 0xc0, !PT ;  /* 0x0020000016ff7812 */ /* 0x000fc6000780c0ff */
[----:B------:R0:W-:Y:S10]  /*1d690*/  @!P1 LDGSTS.E.BYPASS.LTC128B.128 [R26+0x34c00], desc[UR40][R2.64+0x380], P6 ;  /* 0x34c00380021a9fae */ /* 0x0001f4000b101d68 */
[----:B0-----:R-:W-:Y:S05]  /*1d6a0*/  WARPSYNC.COLLECTIVE R15, `(.L_x_1559) ;  /* 0x000000000f087348 */ /* 0x001fea0003c00000 */
[----:B------:R1:W2:Y:S02]  /*1d6b0*/  SHFL.IDX P6, R14, R13, R12, R11 ;  /* 0x0000000c0d0e7389 */ /* 0x0002a400000c000b */
[----:B012---:R-:W-:Y:S01]  /*1d6c0*/  ENDCOLLECTIVE ;  /* 0x000000000000791b */ /* 0x007fe20003800000 */
.L_x_1559:
[----:B------:R-:W-:Y:S02]  /*1d6d0*/  IMAD.MOV.U32 R13, RZ, RZ, R5 ;  /* 0x000000ffff0d7224 */ /* 0x000fe400078e0005 */
[----:B------:R-:W-:-:S07]  /*1d6e0*/  IMAD.MOV.U32 R8, RZ, RZ, R14 ;  /* 0x000000ffff087224 */ /* 0x000fce00078e000e */
[----:B------:R-:W-:Y:S05]  /*1d6f0*/  WARPSYNC.COLLECTIVE R15, `(.L_x_1560) ;  /* 0x000000000f087348 */ /* 0x000fea0003c00000 */
[----:B------:R0:W1:Y:S02]  /*1d700*/  SHFL.IDX P6, R14, R13, R12, R11 ;  /* 0x0000000c0d0e7389 */ /* 0x00006400000c000b */
[----:B01----:R-:W-:Y:S01]  /*1d710*/  ENDCOLLECTIVE ;  /* 0x000000000000791b */ /* 0x003fe20003800000 */
.L_x_1560:
[----:B------:R-:W-:Y:S02]  /*1d720*/  IMAD.MOV.U32 R13, RZ, RZ, R4 ;  /* 0x000000ffff0d7224 */ /* 0x000fe400078e0004 */
[----:B------:R-:W-:Y:S01]  /*1d730*/  IMAD.MOV.U32 R12, RZ, RZ, 0x3 ;  /* 0x00000003ff0c7424 */ /* 0x000fe200078e00ff */
[----:B------:R-:W-:Y:S02]  /*1d740*/  @!P0 LEA R9, P1, R20, R14, 0x1 ;  /* 0x0000000e14098211 */ /* 0x000fe400078208ff */
[----:B------:R-:W-:-:S03]  /*1d750*/  LOP3.LUT P6, RZ, R22, 0x20000, RZ, 0xc0, !PT ;  /* 0x0002000016ff7812 */ /* 0x000fc600078cc0ff */
[----:B------:R-:W-:Y:S01]  /*1d760*/  @!P0 IMAD.X R10, RZ, RZ, R8, P1 ;  /* 0x000000ffff0a8224 */ /* 0x000fe200008e0608 */
[----:B------:R-:W-:Y:S01]  /*1d770*/  LOP3.LUT P1, RZ, R22, 0x200, RZ, 0xc0, !PT ;  /* 0x0000020016ff7812 */ /* 0x000fe2000782c0ff */
[----:B------:R-:W-:-:S03]  /*1d780*/  @!P0 IMAD.MOV.U32 R2, RZ, RZ, R9 ;  /* 0x000000ffff028224 */ /* 0x000fc600078e0009 */
[----:B------:R-:W-:-:S05]  /*1d790*/  @!P0 MOV R3, R10 ;  /* 0x0000000a00038202 */ /* 0x000fca0000000f00 */
[----:B------:R-:W-:Y:S01]  /*1d7a0*/  @!PT LDS RZ, [RZ] ;  /* 0x00000000fffff984 */ /* 0x000fe20000000800 */
[----:B------:R-:W-:Y:S01]  /*1d7b0*/  @!PT LDS RZ, [RZ] ;  /* 0x00000000fffff984 */ /* 0x000fe20000000800 */
[----:B------:R-:W-:Y:S01]  /*1d7c0*/  @!PT LDS RZ, [RZ] ;  /* 0x00000000fffff984 */ /* 0x000fe20000000800 */
[----:B------:R0:W-:Y:S01]  /*1d7d0*/  @!P0 LDGSTS.E.BYPASS.LTC128B.128 [R26+0x27400], desc[UR40][R2.64], !P2 ;  /* 0x27400000021a8fae */ /* 0x0001e2000d101d68 */
[----:B------:R-:W-:-:S13]  /*1d7e0*/  LOP3.LUT P2, RZ, R22, 0x100000, RZ, 0xc0, !PT ;  /* 0x0010000016ff7812 */ /* 0x000fda000784c0ff */
[----:B------:R0:W-:Y:S01]  /*1d7f0*/  @!P0 LDGSTS.E.BYPASS.LTC128B.128 [R26+0x29400], desc[UR40][R2.64+0x80], !P2 ;  /* 0x29400080021a8fae */ /* 0x0001e2000d101d68 */
[----:B------:R-:W-:-:S03]  /*1d800*/  LOP3.LUT P2, RZ, R22, 0x80000, RZ, 0xc0, !PT ;  /* 0x0008000016ff7812 */ /* 0x000fc6000784c0ff */
[----:B------:R0:W-:Y:S04]  /*1d810*/  @!P0 LDGSTS.E.BYPASS.LTC128B.128 [R26+0x2b400], desc[UR40][R2.64+0x100], !P1 ;  /* 0x2b400100021a8fae */ /* 0x0001e8000c901d68 */
[----:B------:R0:W-:Y:S04]  /*1d820*/  @!P0 LDGSTS.E.BYPASS.LTC128B.128 [R26+0x2d400], desc[UR40][R2.64+0x180], !P5 ;  /* 0x2d400180021a8fae */ /* 0x0001e8000e901d68 */
[----:B------:R0:W-:Y:S04]  /*1d830*/  @!P0 LDGSTS.E.BYPASS.LTC128B.128 [R26+0x2f400], desc[UR40][R2.64+0x200], !P4 ;  /* 0x2f400200021a8fae */ /* 0x0001e8000e101d68 */
[----:B------:R0:W-:Y:S04]  /*1d840*/  @!P0 LDGSTS.E.BYPASS.LTC128B.128 [R26+0x31400], desc[UR40][R2.64+0x280], !P3 ;  /* 0x31400280021a8fae */ /* 0x0001e8000d901d68 */
[----:B------:R0:W-:Y:S02]  /*1d850*/  @!P0 LDGSTS.E.BYPASS.LTC128B.128 [R26+0x33400], desc[UR40][R2.64+0x300], P6 ;  /* 0x33400300021a8fae */ /* 0x0001e4000b101d68 */
[----:B0-----:R-:W-:Y:S05]  /*1d860*/  WARPSYNC.COLLECTIVE R15, `(.L_x_1561) ;  /* 0x000000000f087348 */ /* 0x001fea0003c00000 */
[----:B------:R1:W2:Y:S02]  /*1d870*/  SHFL.IDX P6, R14, R13, R12, R11 ;  /* 0x0000000c0d0e7389 */ /* 0x0002a400000c000b */
[----:B012---:R-:W-:Y:S01]  /*1d880*/  ENDCOLLECTIVE ;  /* 0x000000000000791b */ /* 0x007fe20003800000 */
.L_x_1561:
[----:B------:R-:W-:Y:S01]  /*1d890*/  @!PT LDS RZ, [RZ] ;  /* 0x00000000fffff984 */ /* 0x000fe20000000800 */
[----:B------:R-:W-:Y:S01]  /*1d8a0*/  @!PT LDS RZ, [RZ] ;  /* 0x00000000fffff984 */ /* 0x000fe20000000800 */
[----:B------:R-:W-:Y:S01]  /*1d8b0*/  @!PT LDS RZ, [RZ] ;  /* 0x00000000fffff984 */ /* 0x000fe20000000800 */
[----:B------:R0:W-:Y:S01]  /*1d8c0*/  @!P0 LDGSTS.E.BYPASS.LTC128B.128 [R26+0x35400], desc[UR40][R2.64+0x380], P2 ;  /* 0x35400380021a8fae */ /* 0x0001e20009101d68 */
[----:B------:R-:W-:Y:S02]  /*1d8d0*/  IMAD.MOV.U32 R13, RZ, RZ, R5 ;  /* 0x000000ffff0d7224 */ /* 0x000fe400078e0005 */
[----:B------:R-:W-:-:S07]  /*1d8e0*/  IMAD.MOV.U32 R4, RZ, RZ, R14 ;  /* 0x000000ffff047224 */ /* 0x000fce00078e000e */
[----:B0-----:R-:W-:Y:S05]  /*1d8f0*/  WARPSYNC.COLLECTIVE R15, `(.L_x_1562) ;  /* 0x000000000f087348 */ /* 0x001fea0003c00000 */
[----:B------:R1:W2:Y:S02]  /*1d900*/  SHFL.IDX P6, R14, R13, R12, R11 ;  /* 0x0000000c0d0e7389 */ /* 0x0002a400000c000b */
[----:B012---:R-:W-:Y:S01]  /*1d910*/  ENDCOLLECTIVE ;  /* 0x000000000000791b */ /* 0x007fe20003800000 */
.L_x_1562:
[----:B------:R-:W-:Y:S01]  /*1d920*/  IMAD.MOV.U32 R2, RZ, RZ, R14 ;  /* 0x000000ffff027224 */ /* 0x000fe200078e000e */
[----:B------:R-:W-:Y:S06]  /*1d930*/  BRA `(.L_x_1563) ;  /* 0xffffffb000247947 */ /* 0x000fec000383ffff */
.L_x_1441:
[----:B-1----:R1:W2:Y:S02]  /*1d940*/  SYNCS.PHASECHK.TRANS64.TRYWAIT P0, [R23+URZ+0x38820], R0 ;  /* 0x03882000170075a7 */ /* 0x0022a4000800017f */
[----:B--2---:R-:W-:Y:S05]  /*1d950*/  @!P0 NANOSLEEP.SYNCS 0x989680 ;  /* 0x009896800000895d */ /* 0x004fea0003900000 */
[----:B------:R-:W2:Y:S02]  /*1d960*/  @!P0 SYNCS.PHASECHK.TRANS64 P0, [R23+URZ+0x38820], R0 ;  /* 0x03882000170085a7 */ /* 0x000ea4000800007f */
[----:B--2---:R-:W-:Y:S05]  /*1d970*/  @!P0 BRA `(.L_x_1441) ;  /* 0xfffffffc00f08947 */ /* 0x004fea000383ffff */
[----:B------:R-:W-:Y:S05]  /*1d980*/  BRA `(.L_x_1564) ;  /* 0xffffffb000cc7947 */ /* 0x000fea000383ffff */
.L_x_1444:
[----:B-1----:R1:W2:Y:S02]  /*1d990*/  SYNCS.PHASECHK.TRANS64.TRYWAIT P0, [R27+URZ+0x38860], R0 ;  /* 0x038860001b0075a7 */ /* 0x0022a4000800017f */
[----:B--2---:R-:W-:Y:S05]  /*1d9a0*/  @!P0 NANOSLEEP.SYNCS 0x989680 ;  /* 0x009896800000895d */ /* 0x004fea0003900000 */
[----:B------:R-:W2:Y:S02]  /*1d9b0*/  @!P0 SYNCS.PHASECHK.TRANS64 P0, [R27+URZ+0x38860], R0 ;  /* 0x038860001b0085a7 */ /* 0x000ea4000800007f */
[----:B--2---:R-:W-:Y:S05]  /*1d9c0*/  @!P0 BRA `(.L_x_1444) ;  /* 0xfffffffc00f08947 */ /* 0x004fea000383ffff */
[----:B------:R-:W-:Y:S05]  /*1d9d0*/  BRA `(.L_x_1565) ;  /* 0xffffffb000dc7947 */ /* 0x000fea000383ffff */
.L_x_1445:
        /* <DEDUP_REMOVED lines=8> */
.L_x_1567:
[----:B------:R-:W-:Y:S05]  /*1da60*/  BSYNC B0 ;  /* 0x0000000000007941 */ /* 0x000fea0003800000 */
.L_x_1566:
        /* <DEDUP_REMOVED lines=15> */
.L_x_1568:
        /* <DEDUP_REMOVED lines=39> */
.L_x_1569:
[----:B------:R-:W-:Y:S02]  /*1ddd0*/  IMAD.MOV.U32 R13, RZ, RZ, R5 ;  /* 0x000000ffff0d7224 */ /* 0x000fe400078e0005 */
[----:B------:R-:W-:-:S07]  /*1dde0*/  IMAD.MOV.U32 R3, RZ, RZ, R14 ;  /* 0x000000ffff037224 */ /* 0x000fce00078e000e */
[----:B------:R-:W-:Y:S05]  /*1ddf0*/  WARPSYNC.COLLECTIVE R15, `(.L_x_1570) ;  /* 0x000000000f087348 */ /* 0x000fea0003c00000 */
[----:B------:R0:W1:Y:S02]  /*1de00*/  SHFL.IDX P6, R14, R13, R12, R11 ;  /* 0x0000000c0d0e7389 */ /* 0x00006400000c000b */
[----:B01----:R-:W-:Y:S01]  /*1de10*/  ENDCOLLECTIVE ;  /* 0x000000000000791b */ /* 0x003fe20003800000 */
.L_x_1570:
        /* <DEDUP_REMOVED lines=29> */
.L_x_1571:
[----:B------:R-:W-:Y:S02]  /*1dff0*/  IMAD.MOV.U32 R13, RZ, RZ, R5 ;  /* 0x000000ffff0d7224 */ /* 0x000fe400078e0005 */
[----:B------:R-:W-:-:S07]  /*1e000*/  IMAD.MOV.U32 R7, RZ, RZ, R14 ;  /* 0x000000ffff077224 */ /* 0x000fce00078e000e */
[----:B------:R-:W-:Y:S05]  /*1e010*/  WARPSYNC.COLLECTIVE R15, `(.L_x_1572) ;  /* 0x000000000f087348 */ /* 0x000fea0003c00000 */
[----:B------:R0:W1:Y:S02]  /*1e020*/  SHFL.IDX P6, R14, R13, R12, R11 ;  /* 0x0000000c0d0e7389 */ /* 0x00006400000c000b */
[----:B01----:R-:W-:Y:S01]  /*1e030*/  ENDCOLLECTIVE ;  /* 0x000000000000791b */ /* 0x003fe20003800000 */
.L_x_1572:
[----:B------:R-:W-:Y:S01]  /*1e040*/  MOV R13, R6 ;  /* 0x00000006000d7202 */ /* 0x000fe20000000f00 */
        /* <DEDUP_REMOVED lines=28> */
.L_x_1573:
[----:B------:R-:W-:Y:S02]  /*1e210*/  IMAD.MOV.U32 R13, RZ, RZ, R5 ;  /* 0x000000ffff0d7224 */ /* 0x000fe400078e0005 */
[----:B------:R-:W-:-:S07]  /*1e220*/  IMAD.MOV.U32 R6, RZ, RZ, R14 ;  /* 0x000000ffff067224 */ /* 0x000fce00078e000e */
[----:B------:R-:W-:Y:S05]  /*1e230*/  WARPSYNC.COLLECTIVE R15, `(.L_x_1574) ;  /* 0x000000000f087348 */ /* 0x000fea0003c00000 */
[----:B------:R0:W1:Y:S02]  /*1e240*/  SHFL.IDX P6, R14, R13, R12, R11 ;  /* 0x0000000c0d0e7389 */ /* 0x00006400000c000b */
[----:B01----:R-:W-:Y:S01]  /*1e250*/  ENDCOLLECTIVE ;  /* 0x000000000000791b */ /* 0x003fe20003800000 */
.L_x_1574:
[----:B------:R-:W-:Y:S01]  /*1e260*/  IMAD.MOV.U32 R2, RZ, RZ, R14 ;  /* 0x000000ffff027224 */ /* 0x000fe200078e000e */
[----:B------:R-:W-:Y:S06]  /*1e270*/  BRA `(.L_x_1575) ;  /* 0xffffffb000747947 */ /* 0x000fec000383ffff */
.L_x_1452:
[----:B0-----:R0:W1:Y:S02]  /*1e280*/  SYNCS.PHASECHK.TRANS64.TRYWAIT P0, [R6+URZ+0x38840], R21 ;  /* 0x03884015060075a7 */ /* 0x001064000800017f */
[----:B-1----:R-:W-:Y:S05]  /*1e290*/  @!P0 NANOSLEEP.SYNCS 0x989680 ;  /* 0x009896800000895d */ /* 0x002fea0003900000 */
[----:B------:R-:W1:Y:S02]  /*1e2a0*/  @!P0 SYNCS.PHASECHK.TRANS64 P0, [R6+URZ+0x38840], R21 ;  /* 0x03884015060085a7 */ /* 0x000e64000800007f */
[----:B-1----:R-:W-:Y:S05]  /*1e2b0*/  @!P0 BRA `(.L_x_1452) ;  /* 0xfffffffc00f08947 */ /* 0x002fea000383ffff */
[----:B------:R-:W-:Y:S05]  /*1e2c0*/  BRA `(.L_x_1576) ;  /* 0xffffffb800047947 */ /* 0x000fea000383ffff */
.L_x_1453:
        /* <DEDUP_REMOVED lines=8> */
.L_x_1578:
[----:B------:R-:W-:Y:S05]  /*1e350*/  BSYNC B1 ;  /* 0x0000000000017941 */ /* 0x000fea0003800000 */
.L_x_1577:
[----:B------:R-:W-:Y:S01]  /*1e360*/  IMAD.MOV.U32 R13, RZ, RZ, R17 ;  /* 0x000000ffff0d7224 */ /* 0x000fe200078e0011 */
[----:B------:R-:W-:Y:S01]  /*1e370*/  LEA R20, R8, R23, 0x1 ;  /* 0x0000001708147211 */ /* 0x000fe200078e08ff */
[----:B------:R-:W-:Y:S02]  /*1e380*/  IMAD.MOV.U32 R12, RZ, RZ, RZ ;  /* 0x000000ffff0c7224 */ /* 0x000fe400078e00ff */
[----:B------:R-:W-:Y:S02]  /*1e390*/  IMAD.MOV.U32 R11, RZ, RZ, 0x181f ;  /* 0x0000181fff0b7424 */ /* 0x000fe400078e00ff */
[----:B------:R-:W-:Y:S02]  /*1e3a0*/  IMAD.MOV.U32 R15, RZ, RZ, -0x1 ;  /* 0xffffffffff0f7424 */ /* 0x000fe400078e00ff */
[----:B------:R-:W-:-:S07]  /*1e3b0*/  IMAD.MOV.U32 R3, RZ, RZ, R14 ;  /* 0x000000ffff037224 */ /* 0x000fce00078e000e */
[----:B------:R-:W-:Y:S05]  /*1e3c0*/  WARPSYNC.COLLECTIVE R15, `(.L_x_1579) ;  /* 0x000000000f087348 */ /* 0x000fea0003c00000 */
[----:B------:R0:W1:Y:S02]  /*1e3d0*/  SHFL.IDX P6, R14, R13, R12, R11 ;  /* 0x0000000c0d0e7389 */ /* 0x00006400000c000b */
[----:B01----:R-:W-:Y:S01]  /*1e3e0*/  ENDCOLLECTIVE ;  /* 0x000000000000791b */ /* 0x003fe20003800000 */
.L_x_1579:
[----:B------:R-:W-:Y:S02]  /*1e3f0*/  IMAD.MOV.U32 R13, RZ, RZ, R27 ;  /* 0x000000ffff0d7224 */ /* 0x000fe400078e001b */
[----:B------:R-:W-:Y:S02]  /*1e400*/  IMAD.MOV.U32 R12, RZ, RZ, 0x1 ;  /* 0x00000001ff0c7424 */ /* 0x000fe400078e00ff */
[----:B------:R-:W-:-:S07]  /*1e410*/  IMAD.MOV.U32 R2, RZ, RZ, R14 ;  /* 0x000000ffff027224 */ /* 0x000fce00078e000e */
[----:B------:R-:W-:Y:S05]  /*1e420*/  WARPSYNC.COLLECTIVE R15, `(.L_x_1580) ;  /* 0x000000000f087348 */ /* 0x000fea0003c00000 */
[----:B------:R0:W1:Y:S02]  /*1e430*/  SHFL.IDX P6, R14, R13, R12, R11 ;  /* 0x0000000c0d0e7389 */ /* 0x00006400000c000b */
[----:B01----:R-:W-:Y:S01]  /*1e440*/  ENDCOLLECTIVE ;  /* 0x000000000000791b */ /* 0x003fe20003800000 */
.L_x_1580:
        /* <DEDUP_REMOVED lines=11> */
.L_x_1581:
[----:B------:R-:W-:Y:S02]  /*1e500*/  IMAD.MOV.U32 R13, RZ, RZ, R27 ;  /* 0x000000ffff0d7224 */ /* 0x000fe400078e001b */
[----:B------:R-:W-:Y:S02]  /*1e510*/  IMAD.MOV.U32 R12, RZ, RZ, 0x2 ;  /* 0x00000002ff0c7424 */ /* 0x000fe400078e00ff */
[----:B------:R-:W-:-:S07]  /*1e520*/  IMAD.MOV.U32 R2, RZ, RZ, R14 ;  /* 0x000000ffff027224 */ /* 0x000fce00078e000e */
[----:B------:R-:W-:Y:S05]  /*1e530*/  WARPSYNC.COLLECTIVE R15, `(.L_x_1582) ;  /* 0x000000000f087348 */ /* 0x000fea0003c00000 */
[----:B------:R0:W1:Y:S02]  /*1e540*/  SHFL.IDX P6, R14, R13, R12, R11 ;  /* 0x0000000c0d0e7389 */ /* 0x00006400000c000b */
[----:B01----:R-:W-:Y:S01]  /*1e550*/  ENDCOLLECTIVE ;  /* 0x000000000000791b */ /* 0x003fe20003800000 */
.L_x_1582:
        /* <DEDUP_REMOVED lines=11> */
.L_x_1583:
[----:B------:R-:W-:Y:S02]  /*1e610*/  IMAD.MOV.U32 R13, RZ, RZ, R27 ;  /* 0x000000ffff0d7224 */ /* 0x000fe400078e001b */
[----:B------:R-:W-:Y:S02]  /*1e620*/  IMAD.MOV.U32 R12, RZ, RZ, 0x3 ;  /* 0x00000003ff0c7424 */ /* 0x000fe400078e00ff */
[----:B------:R-:W-:-:S07]  /*1e630*/  IMAD.MOV.U32 R2, RZ, RZ, R14 ;  /* 0x000000ffff027224 */ /* 0x000fce00078e000e */
[----:B------:R-:W-:Y:S05]  /*1e640*/  WARPSYNC.COLLECTIVE R15, `(.L_x_1584) ;  /* 0x000000000f087348 */ /* 0x000fea0003c00000 */
[----:B------:R0:W1:Y:S02]  /*1e650*/  SHFL.IDX P6, R14, R13, R12, R11 ;  /* 0x0000000c0d0e7389 */ /* 0x00006400000c000b */
[----:B01----:R-:W-:Y:S01]  /*1e660*/  ENDCOLLECTIVE ;  /* 0x000000000000791b */ /* 0x003fe20003800000 */
.L_x_1584:
        /* <DEDUP_REMOVED lines=11> */
.L_x_1585:
[----:B------:R-:W-:Y:S01]  /*1e720*/  IMAD.MOV.U32 R2, RZ, RZ, R14 ;  /* 0x000000ffff027224 */ /* 0x000fe200078e000e */
[----:B------:R-:W-:Y:S06]  /*1e730*/  BRA `(.L_x_1586) ;  /* 0xffffffb400947947 */ /* 0x000fec000383ffff */
.L_x_1458:
[----:B---3--:R3:W4:Y:S02]  /*1e740*/  SYNCS.PHASECHK.TRANS64.TRYWAIT P0, [R6+URZ+0x38860], R21 ;  /* 0x03886015060075a7 */ /* 0x008724000800017f */
[----:B----4-:R-:W-:Y:S05]  /*1e750*/  @!P0 NANOSLEEP.SYNCS 0x989680 ;  /* 0x009896800000895d */ /* 0x010fea0003900000 */
[----:B------:R-:W4:Y:S02]  /*1e760*/  @!P0 SYNCS.PHASECHK.TRANS64 P0, [R6+URZ+0x38860], R21 ;  /* 0x03886015060085a7 */ /* 0x000f24000800007f */
[----:B----4-:R-:W-:Y:S05]  /*1e770*/  @!P0 BRA `(.L_x_1458) ;  /* 0xfffffffc00f08947 */ /* 0x010fea000383ffff */
[----:B------:R-:W-:Y:S05]  /*1e780*/  BRA `(.L_x_1587) ;  /* 0xffffffb400e47947 */ /* 0x000fea000383ffff */
.L_x_1459:
[----:B------:R-:W-:Y:S01]  /*1e790*/  BSSY B1, `(.L_x_1588) ;  /* 0x0000008000017945 */ /* 0x000fe20003800000 */
[----:B------:R-:W-:Y:S02]  /*1e7a0*/  IMAD.MOV.U32 R13, RZ, RZ, R10 ;  /* 0x000000ffff0d7224 */ /* 0x000fe400078e000a */
[----:B------:R-:W-:Y:S02]  /*1e7b0*/  IMAD.MOV.U32 R12, RZ, RZ, RZ ;  /* 0x000000ffff0c7224 */ /* 0x000fe400078e00ff */
[----:B------:R-:W-:Y:S02]  /*1e7c0*/  IMAD.MOV.U32 R11, RZ, RZ, 0x181f ;  /* 0x0000181fff0b7424 */ /* 0x000fe400078e00ff */
[----:B------:R-:W-:-:S07]  /*1e7d0*/  IMAD.MOV.U32 R15, RZ, RZ, -0x1 ;  /* 0xffffffffff0f7424 */ /* 0x000fce00078e00ff */
[----:B0-23--:R-:W-:Y:S05]  /*1e7e0*/  WARPSYNC.COLLECTIVE R15, `(.L_x_1589) ;  /* 0x000000000f087348 */ /* 0x00dfea0003c00000 */
[----:B------:R1:W4:Y:S02]  /*1e7f0*/  SHFL.IDX P6, R14, R13, R12, R11 ;  /* 0x0000000c0d0e7389 */ /* 0x00032400000c000b */
[----:B01234-:R-:W-:Y:S01]  /*1e800*/  ENDCOLLECTIVE ;  /* 0x000000000000791b */ /* 0x01ffe20003800000 */
.L_x_1589:
[----:B------:R-:W-:Y:S05]  /*1e810*/  BSYNC B1 ;  /* 0x0000000000017941 */ /* 0x000fea0003800000 */
.L_x_1588:
        /* <DEDUP_REMOVED lines=13> */
.L_x_1590:
        /* <DEDUP_REMOVED lines=8> */
[----:B------:R-:W-:Y:S01]  /*1e970*/  IMAD.X R3, RZ, RZ, R3, P0 ;  /* 0x000000ffff037224 */ /* 0x000fe200000e0603 */
[----:B------:R-:W-:-:S04]  /*1e980*/  ISETP.NE.U32.AND P0, PT, R33, RZ, PT ;  /* 0x000000ff2100720c */ /* 0x000fc80003f05070 */
[----:B------:R-:W-:Y:S01]  /*1e990*/  @!PT LDS RZ, [RZ] ;  /* 0x00000000fffff984 */ /* 0x000fe20000000800 */
[----:B------:R-:W-:Y:S01]  /*1e9a0*/  @!PT LDS RZ, [RZ] ;  /* 0x00000000fffff984 */ /* 0x000fe20000000800 */
[----:B------:R-:W-:Y:S01]  /*1e9b0*/  @!PT LDS RZ, [RZ] ;  /* 0x00000000fffff984 */ /* 0x000fe20000000800 */
[----:B------:R0:W-:Y:S09]  /*1e9c0*/  LDGSTS.E.BYPASS.LTC128B.128 [R17+0x400], desc[UR40][R2.64], !P6 ;  /* 0x0040000002117fae */ /* 0x0001f2000f101d68 */
[----:B0-----:R-:W-:Y:S05]  /*1e9d0*/  WARPSYNC.COLLECTIVE R15, `(.L_x_1591) ;  /* 0x000000000f087348 */ /* 0x001fea0003c00000 */
[----:B------:R1:W2:Y:S02]  /*1e9e0*/  SHFL.IDX P6, R14, R13, R12, R11 ;  /* 0x0000000c0d0e7389 */ /* 0x0002a400000c000b */
[----:B012---:R-:W-:Y:S01]  /*1e9f0*/  ENDCOLLECTIVE ;  /* 0x000000000000791b */ /* 0x007fe20003800000 */
.L_x_1591:
        /* <DEDUP_REMOVED lines=11> */
[----:B------:R-:W-:-:S03]  /*1eab0*/  MOV R5, R14 ;  /* 0x0000000e00057202 */ /* 0x000fc60000000f00 */
[----:B------:R0:W-:Y:S04]  /*1eac0*/  LDGSTS.E.BYPASS.LTC128B.128 [R17+0xc400], desc[UR40][R2.64+0x300], P0 ;  /* 0x0c40030002117fae */ /* 0x0001e80008101d68 */
[----:B0-----:R-:W-:Y:S05]  /*1ead0*/  WARPSYNC.COLLECTIVE R15, `(.L_x_1592) ;  /* 0x000000000f087348 */ /* 0x001fea0003c00000 */
[----:B------:R1:W2:Y:S02]  /*1eae0*/  SHFL.IDX P6, R14, R13, R12, R11 ;  /* 0x0000000c0d0e7389 */ /* 0x0002a400000c000b */
[----:B012---:R-:W-:Y:S01]  /*1eaf0*/  ENDCOLLECTIVE ;  /* 0x000000000000791b */ /* 0x007fe20003800000 */
.L_x_1592:
        /* <DEDUP_REMOVED lines=19> */
.L_x_1593:
        /* <DEDUP_REMOVED lines=14> */
.L_x_1594:
        /* <DEDUP_REMOVED lines=16> */
.L_x_1595:
        /* <DEDUP_REMOVED lines=14> */
.L_x_1596:
[----:B------:R-:W-:Y:S05]  /*1eef0*/  BRA `(.L_x_1597) ;  /* 0xffffffb400507947 */ /* 0x000fea000383ffff */
.L_x_1467:
        /* <DEDUP_REMOVED lines=8> */
.L_x_1599:
[----:B------:R-:W-:Y:S05]  /*1ef80*/  BSYNC B0 ;  /* 0x0000000000007941 */ /* 0x000fea0003800000 */
.L_x_1598:
[----:B------:R-:W-:Y:S01]  /*1ef90*/  IMAD.MOV.U32 R13, RZ, RZ, R16 ;  /* 0x000000ffff0d7224 */ /* 0x000fe200078e0010 */
[----:B------:R-:W-:Y:S01]  /*1efa0*/  MOV R0, R14 ;  /* 0x0000000e00007202 */ /* 0x000fe20000000f00 */
[----:B------:R-:W-:Y:S02]  /*1efb0*/  IMAD.MOV.U32 R12, RZ, RZ, 0x1 ;  /* 0x00000001ff0c7424 */ /* 0x000fe400078e00ff */
[----:B------:R-:W-:Y:S02]  /*1efc0*/  IMAD.MOV.U32 R11, RZ, RZ, 0x1f ;  /* 0x0000001fff0b7424 */ /* 0x000fe400078e00ff */
[----:B------:R-:W-:Y:S02]  /*1efd0*/  IMAD.MOV.U32 R15, RZ, RZ, -0x1 ;  /* 0xffffffffff0f7424 */ /* 0x000fe400078e00ff */
[----:B------:R-:W-:-:S07]  /*1efe0*/  IMAD.IADD R5, R19, 0x1, R8 ;  /* 0x0000000113057824 */ /* 0x000fce00078e0208 */
[----:B------:R-:W-:Y:S05]  /*1eff0*/  WARPSYNC.COLLECTIVE R15, `(.L_x_1600) ;  /* 0x000000000f087348 */ /* 0x000fea0003c00000 */
[----:B------:R0:W1:Y:S02]  /*1f000*/  SHFL.IDX P6, R14, R13, R12, R11 ;  /* 0x0000000c0d0e7389 */ /* 0x00006400000c000b */
[----:B01----:R-:W-:Y:S01]  /*1f010*/  ENDCOLLECTIVE ;  /* 0x000000000000791b */ /* 0x003fe20003800000 */
.L_x_1600:
        /* <DEDUP_REMOVED lines=11> */
[----:B0-----:R-:W-:Y:S02]  /*1f0d0*/  IMAD.MOV.U32 R2, RZ, RZ, RZ ;  /* 0x000000ffff027224 */ /* 0x001fe400078e00ff */
[----:B--2---:R-:W-:Y:S01]  /*1f0e0*/  @!P1 IMAD.MOV.U32 R2, RZ, RZ, R3 ;  /* 0x000000ffff029224 */ /* 0x004fe200078e0003 */
[----:B------:R-:W-:-:S03]  /*1f0f0*/  ISETP.NE.AND P1, PT, R8, RZ, PT ;  /* 0x000000ff0800720c */ /* 0x000fc60003f25270 */
[----:B------:R-:W-:-:S10]  /*1f100*/  IMAD.MOV.U32 R13, RZ, RZ, R2 ;  /* 0x000000ffff0d7224 */ /* 0x000fd400078e0002 */
[----:B------:R-:W-:Y:S05]  /*1f110*/  WARPSYNC.COLLECTIVE R15, `(.L_x_1601) ;  /* 0x000000000f087348 */ /* 0x000fea0003c00000 */
[----:B------:R0:W1:Y:S02]  /*1f120*/  SHFL.UP P6, R14, R13, R12, R11 ;  /* 0x0400000c0d0e7389 */ /* 0x00006400000c000b */
[----:B01----:R-:W-:Y:S01]  /*1f130*/  ENDCOLLECTIVE ;  /* 0x000000000000791b */ /* 0x003fe20003800000 */
.L_x_1601:
[----:B------:R-:W-:Y:S01]  /*1f140*/  IMAD.MOV.U32 R12, RZ, RZ, 0x2 ;  /* 0x00000002ff0c7424 */ /* 0x000fe200078e00ff */
[----:B------:R-:W-:-:S05]  /*1f150*/  SEL R5, R14, RZ, P1 ;  /* 0x000000ff0e057207 */ /* 0x000fca0000800000 */
[----:B------:R-:W-:-:S04]  /*1f160*/  IMAD.IADD R5, R2, 0x1, R5 ;  /* 0x0000000102057824 */ /* 0x000fc800078e0205 */
[----:B------:R-:W-:-:S07]  /*1f170*/  IMAD.MOV.U32 R13, RZ, RZ, R5 ;  /* 0x000000ffff0d7224 */ /* 0x000fce00078e0005 */
[----:B------:R-:W-:Y:S05]  /*1f180*/  WARPSYNC.COLLECTIVE R15, `(.L_x_1602) ;  /* 0x000000000f087348 */ /* 0x000fea0003c00000 */
[----:B------:R0:W1:Y:S02]  /*1f190*/  SHFL.UP P6, R14, R13, R12, R11 ;  /* 0x0400000c0d0e7389 */ /* 0x00006400000c000b */
[----:B01----:R-:W-:Y:S01]  /*1f1a0*/  ENDCOLLECTIVE ;  /* 0x000000000000791b */ /* 0x003fe20003800000 */
.L_x_1602:
[----:B------:R-:W-:Y:S02]  /*1f1b0*/  MOV R12, 0x4 ;  /* 0x00000004000c7802 */ /* 0x000fe40000000f00 */
[----:B------:R-:W-:-:S05]  /*1f1c0*/  SEL R6, R14, RZ, P2 ;  /* 0x000000ff0e067207 */ /* 0x000fca0001000000 */
[----:B------:R-:W-:-:S04]  /*1f1d0*/  IMAD.IADD R6, R5, 0x1, R6 ;  /* 0x0000000105067824 */ /* 0x000fc800078e0206 */
[----:B------:R-:W-:-:S07]  /*1f1e0*/  IMAD.MOV.U32 R13, RZ, RZ, R6 ;  /* 0x000000ffff0d7224 */ /* 0x000fce00078e0006 */
[----:B------:R-:W-:Y:S05]  /*1f1f0*/  WARPSYNC.COLLECTIVE R15, `(.L_x_1603) ;  /* 0x000000000f087348 */ /* 0x000fea0003c00000 */
[----:B------:R0:W1:Y:S02]  /*1f200*/  SHFL.UP P6, R14, R13, R12, R11 ;  /* 0x0400000c0d0e7389 */ /* 0x00006400000c000b */
[----:B01----:R-:W-:Y:S01]  /*1f210*/  ENDCOLLECTIVE ;  /* 0x000000000000791b */ /* 0x003fe20003800000 */
.L_x_1603:
[----:B------:R-:W-:Y:S01]  /*1f220*/  IMAD.MOV.U32 R12, RZ, RZ, 0x8 ;  /* 0x00000008ff0c7424 */ /* 0x000fe200078e00ff */
[----:B------:R-:W-:-:S05]  /*1f230*/  SEL R7, R14, RZ, P3 ;  /* 0x000000ff0e077207 */ /* 0x000fca0001800000 */
[----:B------:R-:W-:-:S04]  /*1f240*/  IMAD.IADD R7, R6, 0x1, R7 ;  /* 0x0000000106077824 */ /* 0x000fc800078e0207 */
[----:B------:R-:W-:-:S07]  /*1f250*/  IMAD.MOV.U32 R13, RZ, RZ, R7 ;  /* 0x000000ffff0d7224 */ /* 0x000fce00078e0007 */
[----:B------:R-:W-:Y:S05]  /*1f260*/  WARPSYNC.COLLECTIVE R15, `(.L_x_1604) ;  /* 0x000000000f087348 */ /* 0x000fea0003c00000 */
[----:B------:R0:W1:Y:S02]  /*1f270*/  SHFL.UP P6, R14, R13, R12, R11 ;  /* 0x0400000c0d0e7389 */ /* 0x00006400000c000b */
[----:B01----:R-:W-:Y:S01]  /*1f280*/  ENDCOLLECTIVE ;  /* 0x000000000000791b */ /* 0x003fe20003800000 */
.L_x_1604:
[----:B------:R-:W-:Y:S01]  /*1f290*/  IMAD.MOV.U32 R12, RZ, RZ, 0x10 ;  /* 0x00000010ff0c7424 */ /* 0x000fe200078e00ff */
[----:B------:R-:W-:-:S05]  /*1f2a0*/  SEL R14, R14, RZ, P4 ;  /* 0x000000ff0e0e7207 */ /* 0x000fca0002000000 */
[----:B------:R-:W-:-:S04]  /*1f2b0*/  IMAD.IADD R5, R7, 0x1, R14 ;  /* 0x0000000107057824 */ /* 0x000fc800078e020e */
[----:B------:R-:W-:-:S07]  /*1f2c0*/  IMAD.MOV.U32 R13, RZ, RZ, R5 ;  /* 0x000000ffff0d7224 */ /* 0x000fce00078e0005 */
[----:B------:R-:W-:Y:S05]  /*1f2d0*/  WARPSYNC.COLLECTIVE R15, `(.L_x_1605) ;  /* 0x000000000f087348 */ /* 0x000fea0003c00000 */
[----:B------:R0:W1:Y:S02]  /*1f2e0*/  SHFL.UP P6, R14, R13, R12, R11 ;  /* 0x0400000c0d0e7389 */ /* 0x00006400000c000b */
[----:B01----:R-:W-:Y:S01]  /*1f2f0*/  ENDCOLLECTIVE ;  /* 0x000000000000791b */ /* 0x003fe20003800000 */
.L_x_1605:
        /* <DEDUP_REMOVED lines=8> */
.L_x_1606:
[----:B------:R-:W-:Y:S05]  /*1f380*/  BRA `(.L_x_1607) ;  /* 0xffffffb400e47947 */ /* 0x000fea000383ffff */
.L_x_1472:
[----:B------:R-:W-:Y:S01]  /*1f390*/  BSSY B0, `(.L_x_1608) ;  /* 0x0000008000007945 */ /* 0x000fe20003800000 */
[----:B-----5:R-:W-:Y:S02]  /*1f3a0*/  IMAD.MOV.U32 R13, RZ, RZ, R2 ;  /* 0x000000ffff0d7224 */ /* 0x020fe400078e0002 */
[----:B------:R-:W-:Y:S02]  /*1f3b0*/  IMAD.MOV.U32 R12, RZ, RZ, 0x1 ;  /* 0x00000001ff0c7424 */ /* 0x000fe400078e00ff */
[----:B------:R-:W-:Y:S02]  /*1f3c0*/  IMAD.MOV.U32 R11, RZ, RZ, RZ ;  /* 0x000000ffff0b7224 */ /* 0x000fe400078e00ff */
[----:B------:R-:W-:-:S07]  /*1f3d0*/  IMAD.MOV.U32 R15, RZ, RZ, -0x1 ;  /* 0xffffffffff0f7424 */ /* 0x000fce00078e00ff */
[----:B01----:R-:W-:Y:S05]  /*1f3e0*/  WARPSYNC.COLLECTIVE R15, `(.L_x_1609) ;  /* 0x000000000f087348 */ /* 0x003fea0003c00000 */
[----:B------:R2:W3:Y:S02]  /*1f3f0*/  SHFL.UP P6, R14, R13, R12, R11 ;  /* 0x0400000c0d0e7389 */ /* 0x0004e400000c000b */
[----:B0123--:R-:W-:Y:S01]  /*1f400*/  ENDCOLLECTIVE ;  /* 0x000000000000791b */ /* 0x00ffe20003800000 */
.L_x_1609:
[----:B------:R-:W-:Y:S05]  /*1f410*/  BSYNC B0 ;  /* 0x0000000000007941 */ /* 0x000fea0003800000 */
.L_x_1608:
[----:B------:R-:W-:Y:S01]  /*1f420*/  SEL R13, R14, RZ, P1 ;  /* 0x000000ff0e0d7207 */ /* 0x000fe20000800000 */
[----:B------:R-:W-:Y:S01]  /*1f430*/  IMAD.MOV.U32 R11, RZ, RZ, RZ ;  /* 0x000000ffff0b7224 */ /* 0x000fe200078e00ff */
[----:B------:R-:W-:Y:S01]  /*1f440*/  MOV R12, 0x2 ;  /* 0x00000002000c7802 */ /* 0x000fe20000000f00 */
[----:B------:R-:W-:Y:S02]  /*1f450*/  IMAD.MOV.U32 R15, RZ, RZ, -0x1 ;  /* 0xffffffffff0f7424 */ /* 0x000fe400078e00ff */
[----:B------:R-:W-:-:S07]  /*1f460*/  IMAD.IADD R13, R2, 0x1, R13 ;  /* 0x00000001020d7824 */ /* 0x000fce00078e020d */
[----:B------:R-:W-:Y:S05]  /*1f470*/  WARPSYNC.COLLECTIVE R15, `(.L_x_1610) ;  /* 0x000000000f087348 */ /* 0x000fea0003c00000 */
[----:B------:R0:W1:Y:S02]  /*1f480*/  SHFL.UP P6, R14, R13, R12, R11 ;  /* 0x0400000c0d0e7389 */ /* 0x00006400000c000b */
[----:B01----:R-:W-:Y:S01]  /*1f490*/  ENDCOLLECTIVE ;  /* 0x000000000000791b */ /* 0x003fe20003800000 */
.L_x_1610:
[----:B------:R-:W-:Y:S01]  /*1f4a0*/  IMAD.MOV.U32 R12, RZ, RZ, 0x4 ;  /* 0x00000004ff0c7424 */ /* 0x000fe200078e00ff */
[----:B------:R-:W-:-:S05]  /*1f4b0*/  SEL R14, R14, RZ, P2 ;  /* 0x000000ff0e0e7207 */ /* 0x000fca0001000000 */
[----:B------:R-:W-:-:S04]  /*1f4c0*/  IMAD.IADD R3, R13, 0x1, R14 ;  /* 0x000000010d037824 */ /* 0x000fc800078e020e */
[----:B------:R-:W-:-:S07]  /*1f4d0*/  IMAD.MOV.U32 R13, RZ, RZ, R3 ;  /* 0x000000ffff0d7224 */ /* 0x000fce00078e0003 */
[----:B------:R-:W-:Y:S05]  /*1f4e0*/  WARPSYNC.COLLECTIVE R15, `(.L_x_1611) ;  /* 0x000000000f087348 */ /* 0x000fea0003c00000 */
[----:B------:R0:W1:Y:S02]  /*1f4f0*/  SHFL.UP P6, R14, R13, R12, R11 ;  /* 0x0400000c0d0e7389 */ /* 0x00006400000c000b */
[----:B01----:R-:W-:Y:S01]  /*1f500*/  ENDCOLLECTIVE ;  /* 0x000000000000791b */ /* 0x003fe20003800000 */
.L_x_1611:
[----:B------:R-:W-:Y:S01]  /*1f510*/  IMAD.MOV.U32 R12, RZ, RZ, 0x8 ;  /* 0x00000008ff0c7424 */ /* 0x000fe200078e00ff */
[----:B------:R-:W-:-:S05]  /*1f520*/  SEL R14, R14, RZ, P3 ;  /* 0x000000ff0e0e7207 */ /* 0x000fca0001800000 */
[----:B------:R-:W-:-:S04]  /*1f530*/  IMAD.IADD R5, R3, 0x1, R14 ;  /* 0x0000000103057824 */ /* 0x000fc800078e020e */
[----:B------:R-:W-:-:S07]  /*1f540*/  IMAD.MOV.U32 R13, RZ, RZ, R5 ;  /* 0x000000ffff0d7224 */ /* 0x000fce00078e0005 */
[----:B------:R-:W-:Y:S05]  /*1f550*/  WARPSYNC.COLLECTIVE R15, `(.L_x_1612) ;  /* 0x000000000f087348 */ /* 0x000fea0003c00000 */
[----:B------:R0:W1:Y:S02]  /*1f560*/  SHFL.UP P6, R14, R13, R12, R11 ;  /* 0x0400000c0d0e7389 */ /* 0x00006400000c000b */
[----:B01----:R-:W-:Y:S01]  /*1f570*/  ENDCOLLECTIVE ;  /* 0x000000000000791b */ /* 0x003fe20003800000 */
.L_x_1612:
[----:B------:R-:W-:Y:S01]  /*1f580*/  IMAD.MOV.U32 R12, RZ, RZ, 0x10 ;  /* 0x00000010ff0c7424 */ /* 0x000fe200078e00ff */
[----:B------:R-:W-:-:S05]  /*1f590*/  SEL R6, R14, RZ, P4 ;  /* 0x000000ff0e067207 */ /* 0x000fca0002000000 */
[----:B------:R-:W-:-:S04]  /*1f5a0*/  IMAD.IADD R6, R5, 0x1, R6 ;  /* 0x0000000105067824 */ /* 0x000fc800078e0206 */
[----:B------:R-:W-:-:S07]  /*1f5b0*/  IMAD.MOV.U32 R13, RZ, RZ, R6 ;  /* 0x000000ffff0d7224 */ /* 0x000fce00078e0006 */
[----:B------:R-:W-:Y:S05]  /*1f5c0*/  WARPSYNC.COLLECTIVE R15, `(.L_x_1613) ;  /* 0x000000000f087348 */ /* 0x000fea0003c00000 */
[----:B------:R0:W1:Y:S02]  /*1f5d0*/  SHFL.UP P6, R14, R13, R12, R11 ;  /* 0x0400000c0d0e7389 */ /* 0x00006400000c000b */
[----:B01----:R-:W-:Y:S01]  /*1f5e0*/  ENDCOLLECTIVE ;  /* 0x000000000000791b */ /* 0x003fe20003800000 */
.L_x_1613:
        /* <DEDUP_REMOVED lines=8> */
.L_x_1614:
[----:B------:R-:W-:Y:S05]  /*1f670*/  BRA `(.L_x_1615) ;  /* 0xffffffb400c47947 */ /* 0x000fea000383ffff */
.L_x_1474:
[----:B------:R-:W-:Y:S01]  /*1f680*/  BSSY B0, `(.L_x_1616) ;  /* 0x0000006000007945 */ /* 0x000fe20003800000 */
[----:B------:R-:W-:Y:S02]  /*1f690*/  PLOP3.LUT P6, PT, P6, PT, PT, 0x8, 0x0 ;  /* 0x000000000000781c */ /* 0x000fe400037ce170 */
[----:B------:R-:W-:-:S11]  /*1f6a0*/  MOV R15, 0xffffffff ;  /* 0xffffffff000f7802 */ /* 0x000fd60000000f00 */
[----:B0-----:R-:W-:Y:S05]  /*1f6b0*/  WARPSYNC.COLLECTIVE R15, `(.L_x_1617) ;  /* 0x000000000f087348 */ /* 0x001fea0003c00000 */
[----:B------:R-:W-:Y:S01]  /*1f6c0*/  VOTE.ANY R14, PT, P6 ;  /* 0x00000000000e7806 */ /* 0x000fe200030e0100 */
[----:B0-----:R-:W-:Y:S06]  /*1f6d0*/  ENDCOLLECTIVE ;  /* 0x000000000000791b */ /* 0x001fec0003800000 */
.L_x_1617:
[----:B------:R-:W-:Y:S05]  /*1f6e0*/  BSYNC B0 ;  /* 0x0000000000007941 */ /* 0x000fea0003800000 */
.L_x_1616:
        /* <DEDUP_REMOVED lines=9> */
.L_x_1618:
[----:B------:R-:W-:Y:S01]  /*1f780*/  IMAD.MOV.U32 R17, RZ, RZ, R14 ;  /* 0x000000ffff117224 */ /* 0x000fe200078e000e */
[----:B------:R-:W-:Y:S06]  /*1f790*/  BRA `(.L_x_1619) ;  /* 0xffffffb400b47947 */ /* 0x000fec000383ffff */
.L_x_1476:
[----:B------:R-:W-:Y:S01]  /*1f7a0*/  BSSY B0, `(.L_x_1620) ;  /* 0x0000007000007945 */ /* 0x000fe20003800000 */
[----:B------:R-:W-:Y:S02]  /*1f7b0*/  IMAD.MOV.U32 R13, RZ, RZ, R3 ;  /* 0x000000ffff0d7224 */ /* 0x000fe400078e0003 */
[----:B------:R-:W-:Y:S02]  /*1f7c0*/  IMAD.MOV.U32 R11, RZ, RZ, 0x1f ;  /* 0x0000001fff0b7424 */ /* 0x000fe400078e00ff */
[----:B------:R-:W-:-:S07]  /*1f7d0*/  IMAD.MOV.U32 R15, RZ, RZ, -0x1 ;  /* 0xffffffffff0f7424 */ /* 0x000fce00078e00ff */
[----:B012---:R-:W-:Y:S05]  /*1f7e0*/  WARPSYNC.COLLECTIVE R15, `(.L_x_1621) ;  /* 0x000000000f087348 */ /* 0x007fea0003c00000 */
[----:B------:R3:W4:Y:S02]  /*1f7f0*/  SHFL.IDX P6, R14, R13, R12, R11 ;  /* 0x0000000c0d0e7389 */ /* 0x00072400000c000b */
[----:B01234-:R-:W-:Y:S01]  /*1f800*/  ENDCOLLECTIVE ;  /* 0x000000000000791b */ /* 0x01ffe20003800000 */
.L_x_1621:
[----:B------:R-:W-:Y:S05]  /*1f810*/  BSYNC B0 ;  /* 0x0000000000007941 */ /* 0x000fea0003800000 */
.L_x_1620:
[----:B------:R-:W-:Y:S05]  /*1f820*/  BRA `(.L_x_1475) ;  /* 0xffffffb400ac7947 */ /* 0x000fea000383ffff */
.L_x_1480:
[----:B0-----:R0:W1:Y:S02]  /*1f830*/  SYNCS.PHASECHK.TRANS64.TRYWAIT P0, [R4+URZ+0x38820], R0 ;  /* 0x03882000040075a7 */ /* 0x001064000800017f */
[----:B-1----:R-:W-:Y:S05]  /*1f840*/  @!P0 NANOSLEEP.SYNCS 0x989680 ;  /* 0x009896800000895d */ /* 0x002fea0003900000 */
[----:B------:R-:W1:Y:S02]  /*1f850*/  @!P0 SYNCS.PHASECHK.TRANS64 P0, [R4+URZ+0x38820], R0 ;  /* 0x03882000040085a7 */ /* 0x000e64000800007f */
[----:B-1----:R-:W-:Y:S05]  /*1f860*/  @!P0 BRA `(.L_x_1480) ;  /* 0xfffffffc00f08947 */ /* 0x002fea000383ffff */
[----:B------:R-:W-:Y:S05]  /*1f870*/  BRA `(.L_x_1622) ;  /* 0xffffffb800987947 */ /* 0x000fea000383ffff */
.L_x_1481:
        /* <DEDUP_REMOVED lines=11> */
.L_x_1624:
[----:B------:R-:W-:Y:S05]  /*1f930*/  BSYNC B0 ;  /* 0x0000000000007941 */ /* 0x000fea0003800000 */
.L_x_1623:
[----:B------:R-:W-:Y:S05]  /*1f940*/  BRA `(.L_x_1625) ;  /* 0xffffffb800807947 */ /* 0x000fea000383ffff */
.L_x_1482:
[----:B------:R-:W-:Y:S01]  /*1f950*/  BSSY B0, `(.L_x_1626) ;  /* 0x0000006000007945 */ /* 0x000fe20003800000 */
[----:B------:R-:W-:-:S07]  /*1f960*/  IMAD.MOV.U32 R15, RZ, RZ, -0x1 ;  /* 0xffffffffff0f7424 */ /* 0x000fce00078e00ff */
[----:B0-23--:R-:W-:Y:S05]  /*1f970*/  WARPSYNC.COLLECTIVE R15, `(.L_x_1627) ;  /* 0x000000000f0c7348 */ /* 0x00dfea0003c00000 */
[----:B------:R-:W-:Y:S02]  /*1f980*/  ELECT P6, UR62, PT ;  /* 0x00000000003e782f */ /* 0x000fe400038c0000 */
[----:B------:R-:W-:Y:S01]  /*1f990*/  MOV R14, UR62 ;  /* 0x0000003e000e7c02 */ /* 0x000fe20008000f00 */
[----:B0-23--:R-:W-:Y:S10]  /*1f9a0*/  ENDCOLLECTIVE ;  /* 0x000000000000791b */ /* 0x00dff40003800000 */
.L_x_1627:
[----:B------:R-:W-:Y:S05]  /*1f9b0*/  BSYNC B0 ;  /* 0x0000000000007941 */ /* 0x000fea0003800000 */
.L_x_1626:
[----:B------:R-:W-:Y:S05]  /*1f9c0*/  BRA `(.L_x_1628) ;  /* 0xffffffb800747947 */ /* 0x000fea000383ffff */
.L_x_1484:
[----:B0-----:R0:W1:Y:S02]  /*1f9d0*/  SYNCS.PHASECHK.TRANS64.TRYWAIT P1, [R5+URZ+0x38840], R0 ;  /* 0x03884000050075a7 */ /* 0x001064000802017f */
[----:B-1----:R-:W-:Y:S05]  /*1f9e0*/  @!P1 NANOSLEEP.SYNCS 0x989680 ;  /* 0x009896800000995d */ /* 0x002fea0003900000 */
[----:B------:R-:W1:Y:S02]  /*1f9f0*/  @!P1 SYNCS.PHASECHK.TRANS64 P1, [R5+URZ+0x38840], R0 ;  /* 0x03884000050095a7 */ /* 0x000e64000802007f */
[----:B-1----:R-:W-:Y:S05]  /*1fa00*/  @!P1 BRA `(.L_x_1484) ;  /* 0xfffffffc00f09947 */ /* 0x002fea000383ffff */
[----:B------:R-:W-:Y:S05]  /*1fa10*/  BRA `(.L_x_1629) ;  /* 0xffffffb800947947 */ /* 0x000fea000383ffff */
.L_x_1486:
[----:B-1----:R1:W4:Y:S02]  /*1fa20*/  SYNCS.PHASECHK.TRANS64.TRYWAIT P1, [R25+URZ+0x38840], R2 ;  /* 0x03884002190075a7 */ /* 0x002324000802017f */
[----:B----4-:R-:W-:Y:S05]  /*1fa30*/  @!P1 NANOSLEEP.SYNCS 0x989680 ;  /* 0x009896800000995d */ /* 0x010fea0003900000 */
[----:B------:R-:W4:Y:S02]  /*1fa40*/  @!P1 SYNCS.PHASECHK.TRANS64 P1, [R25+URZ+0x38840], R2 ;  /* 0x03884002190095a7 */ /* 0x000f24000802007f */
[----:B----4-:R-:W-:Y:S05]  /*1fa50*/  @!P1 BRA `(.L_x_1486) ;  /* 0xfffffffc00f09947 */ /* 0x010fea000383ffff */
[----:B------:R-:W-:Y:S05]  /*1fa60*/  BRA `(.L_x_1630) ;  /* 0xffffffb800a07947 */ /* 0x000fea000383ffff */
.L_x_1488:
[----:B----4-:R4:W0:Y:S02]  /*1fa70*/  SYNCS.PHASECHK.TRANS64.TRYWAIT P1, [R5+URZ+0x38860], R0 ;  /* 0x03886000050075a7 */ /* 0x010824000802017f */
[----:B0-----:R-:W-:Y:S05]  /*1fa80*/  @!P1 NANOSLEEP.SYNCS 0x989680 ;  /* 0x009896800000995d */ /* 0x001fea0003900000 */
[----:B------:R-:W0:Y:S02]  /*1fa90*/  @!P1 SYNCS.PHASECHK.TRANS64 P1, [R5+URZ+0x38860], R0 ;  /* 0x03886000050095a7 */ /* 0x000e24000802007f */
[----:B0-----:R-:W-:Y:S05]  /*1faa0*/  @!P1 BRA `(.L_x_1488) ;  /* 0xfffffffc00f09947 */ /* 0x001fea000383ffff */
[----:B------:R-:W-:Y:S05]  /*1fab0*/  BRA `(.L_x_1631) ;  /* 0xffffffb8009c7947 */ /* 0x000fea000383ffff */
.L_x_1632:
        /* <DEDUP_REMOVED lines=12> */
.L_x_5807:


//--------------------- .text._ZN7cutlass13device_kernelIN5flash11enable_sm90INS1_16FlashAttnFwdSm90INS1_25CollectiveMainloopFwdSm90ILi2EN4cute5tupleIJNS5_1CILi1EEES8_S8_EEENS6_IJNS7_ILi64EEESA_SA_EEELi512ENS_6half_tEfNS_4arch4Sm90ELb0ELb1ELb1ELb0ELb1ELb0ELb0ELb0ELb0ELb1ELb0ELb0EEENS1_21CollectiveEpilogueFwdINS6_IJSA_NS7_ILi512EEESA_EEES9_SC_SE_Li256ELb0ELb1ELb0ELb0EEENS1_30DynamicPersistentTileSchedulerILi256ELi128ELb0ELb1ELb1EEEEEEEEEvNT_6ParamsE --------------------------
	.section	.text._ZN7cutlass13device_kernelIN5flash11enable_sm90INS1_16FlashAttnFwdSm90INS1_25CollectiveMainloopFwdSm90ILi2EN4cute5tupleIJNS5_1CILi1EEES8_S8_EEENS6_IJNS7_ILi64EEESA_SA_EEELi512ENS_6half_tEfNS_4arch4Sm90ELb0ELb1ELb1ELb0ELb1ELb0ELb0ELb0ELb0ELb1ELb0ELb0EEENS1_21CollectiveEpilogueFwdINS6_IJSA_NS7_ILi512EEESA_EEES9_SC_SE_Li256ELb0ELb1ELb0ELb0EEENS1_30DynamicPersistentTileSchedulerILi256ELi128ELb0ELb1ELb1EEEEEEEEEvNT_6ParamsE,"ax",@progbits
	.align	128
.text._ZN7cutlass13device_kernelIN5flash11enable_sm90INS1_16FlashAttnFwdSm90INS1_25CollectiveMainloopFwdSm90ILi2EN4cute5tupleIJNS5_1CILi1EEES8_S8_EEENS6_IJNS7_ILi64EEESA_SA_EEELi512ENS_6half_tEfNS_4arch4Sm90ELb0ELb1ELb1ELb0ELb1ELb0ELb0ELb0ELb0ELb1ELb0ELb0EEENS1_21CollectiveEpilogueFwdINS6_IJSA_NS7_ILi512EEESA_EEES9_SC_SE_Li256ELb0ELb1ELb0ELb0EEENS1_30DynamicPersistentTileSchedulerILi256ELi128ELb0ELb1ELb1EEEEEEEEEvNT_6ParamsE:
        .type           _ZN7cutlass13device_kernelIN5flash11enable_sm90INS1_16FlashAttnFwdSm90INS1_25CollectiveMainloopFwdSm90ILi2EN4cute5tupleIJNS5_1CILi1EEES8_S8_EEENS6_IJNS7_ILi64EEESA_SA_EEELi512ENS_6half_tEfNS_4arch4Sm90ELb0ELb1ELb1ELb0ELb1ELb0ELb0ELb0ELb0ELb1ELb0ELb0EEENS1_21CollectiveEpilogueFwdINS6_IJSA_NS7_ILi512EEESA_EEES9_SC_SE_Li256ELb0ELb1ELb0ELb0EEENS1_30DynamicPersistentTileSchedulerILi256ELi128ELb0ELb1ELb1EEEEEEEEEvNT_6ParamsE,@function
        .size           _ZN7cutlass13device_kernelIN5flash11enable_sm90INS1_16FlashAttnFwdSm90INS1_25CollectiveMainloopFwdSm90ILi2EN4cute5tupleIJNS5_1CILi1EEES8_S8_EEENS6_IJNS7_ILi64EEESA_SA_EEELi512ENS_6half_tEfNS_4arch4Sm90ELb0ELb1ELb1ELb0ELb1ELb0ELb0ELb0ELb0ELb1ELb0ELb0EEENS1_21CollectiveEpilogueFwdINS6_IJSA_NS7_ILi512EEESA_EEES9_SC_SE_Li256ELb0ELb1ELb0ELb0EEENS1_30DynamicPersistentTileSchedulerILi256ELi128ELb0ELb1ELb1EEEEEEEEEvNT_6ParamsE,(.L_x_5808 - _ZN7cutlass13device_kernelIN5flash11enable_sm90INS1_16FlashAttnFwdSm90INS1_25CollectiveMainloopFwdSm90ILi2EN4cute5tupleIJNS5_1CILi1EEES8_S8_EEENS6_IJNS7_ILi64EEESA_SA_EEELi512ENS_6half_tEfNS_4arch4Sm90ELb0ELb1ELb1ELb0ELb1ELb0ELb0ELb0ELb0ELb1ELb0ELb0EEENS1_21CollectiveEpilogueFwdINS6_IJSA_NS7_ILi512EEESA_EEES9_SC_SE_Li256ELb0ELb1ELb0ELb0EEENS1_30DynamicPersistentTileSchedulerILi256ELi128ELb0ELb1ELb1EEEEEEEEEvNT_6ParamsE)
        .other          _ZN7cutlass13device_kernelIN5flash11enable_sm90INS1_16FlashAttnFwdSm90INS1_25CollectiveMainloopFwdSm90ILi2EN4cute5tupleIJNS5_1CILi1EEES8_S8_EEENS6_IJNS7_ILi64EEESA_SA_EEELi512ENS_6half_tEfNS_4arch4Sm90ELb0ELb1ELb1ELb0ELb1ELb0ELb0ELb0ELb0ELb1ELb0ELb0EEENS1_21CollectiveEpilogueFwdINS6_IJSA_NS7_ILi512EEESA_EEES9_SC_SE_Li256ELb0ELb1ELb0ELb0EEENS1_30DynamicPersistentTileSchedulerILi256ELi128ELb0ELb1ELb1EEEEEEEEEvNT_6ParamsE,@"STO_CUDA_ENTRY STV_DEFAULT"
_ZN7cutlass13device_kernelIN5flash11enable_sm90INS1_16FlashAttnFwdSm90INS1_25CollectiveMainloopFwdSm90ILi2EN4cute5tupleIJNS5_1CILi1EEES8_S8_EEENS6_IJNS7_ILi64EEESA_SA_EEELi512ENS_6half_tEfNS_4arch4Sm90ELb0ELb1ELb1ELb0ELb1ELb0ELb0ELb0ELb0ELb1ELb0ELb0EEENS1_21CollectiveEpilogueFwdINS6_IJSA_NS7_ILi512EEESA_EEES9_SC_SE_Li256ELb0ELb1ELb0ELb0EEENS1_30DynamicPersistentTileSchedulerILi256ELi128ELb0ELb1ELb1EEEEEEEEEvNT_6ParamsE:
        /* <DEDUP_REMOVED lines=41> */
.L_x_1633:
        /* <DEDUP_REMOVED lines=22> */
.L_x_1634:
        /* <DEDUP_REMOVED lines=18> */
.L_x_1635:
        /* <DEDUP_REMOVED lines=22> */
.L_x_1636:
        /* <DEDUP_REMOVED lines=23> */
.L_x_1637:
        /* <DEDUP_REMOVED lines=8> */
.L_x_1639:
[----:B------:R-:W-:-:S08]  /*0860*/  NOP ;  /* 0x0000000000007918 */ /* 0x000fd00000000000 */
[----:B------:R-:W0:Y:S02]  /*0870*/  USETMAXREG.TRY_ALLOC.CTAPOOL UP0, 0xe8 ;  /* 0x000000e8000079c8 */ /* 0x000e240008000600 */
[----:B0-----:R-:W-:-:S13]  /*0880*/  PLOP3.LUT P0, PT, PT, PT, UP0, 0x80, 0x0 ;  /* 0x000000000000781c */ /* 0x001fda0003f0f008 */
[----:B------:R-:W-:Y:S05]  /*0890*/  @!P0 BRA `(.L_x_1639) ;  /* 0xfffffffc00f08947 */ /* 0x000fea000383ffff */
[----:B------:R-:W-:Y:S01]  /*08a0*/  LOP3.LUT R2, R0, 0xffffff80, RZ, 0xc0, !PT ;  /* 0xffffff8000027812 */ /* 0x000fe200078ec0ff */
[----:B------:R-:W0:Y:S08]  /*08b0*/  S2UR UR4, SR_CTAID.X ;  /* 0x00000000000479c3 */ /* 0x000e300000002500 */
[----:B------:R-:W-:Y:S06]  /*08c0*/  BAR.ARV 0x4, 0x180 ;  /* 0x0106000000007b1d */ /* 0x000fec0000002000 */
[----:B------:R-:W-:-:S02]  /*08d0*/  ISETP.NE.AND P0, PT, R2, 0x80, PT ;  /* 0x000000800200780c */ /* 0x000fc40003f05270 */
[----:B------:R-:W0:Y:S11]  /*08e0*/  LDC R2, c[0x0][0xc38] ;  /* 0x00030e00ff027b82 */ /* 0x000e360000000800 */
        /* <DEDUP_REMOVED lines=16> */
[CC--:B------:R-:W-:Y:S02]  /*09f0*/  LEA.HI R4, R3.reuse, R0.reuse, RZ, 0x5 ;  /* 0x0000000003047211 */ /* 0x0c0fe400078f28ff */
[CC--:B------:R-:W-:Y:S02]  /*0a00*/  LEA.HI R6, R3.reuse, R0.reuse, RZ, 0x7 ;  /* 0x0000000003067211 */ /* 0x0c0fe400078f38ff */
[----:B------:R-:W-:Y:S02]  /*0a10*/  LEA.HI R212, R3, R0, RZ, 0x3 ;  /* 0x0000000003d47211 */ /* 0x000fe400078f18ff */
[----:B------:R-:W-:Y:S02]  /*0a20*/  LOP3.LUT R11, R7, 0xfffffffc, RZ, 0xc0, !PT ;  /* 0xfffffffc070b7812 */ /* 0x000fe400078ec0ff */
[----:B------:R-:W-:Y:S02]  /*0a30*/  SHF.R.S32.HI R7, RZ, 0x4, R2 ;  /* 0x00000004ff077819 */ /* 0x000fe40000011402 */
[----:B------:R-:W-:-:S02]  /*0a40*/  LOP3.LUT R3, R2, 0xfffffff0, RZ, 0xc0, !PT ;  /* 0xfffffff002037812 */ /* 0x000fc400078ec0ff */
[--C-:B------:R-:W-:Y:S01]  /*0a50*/  SHF.R.S32.HI R5, RZ, 0x5, R4.reuse ;  /* 0x00000005ff057819 */ /* 0x100fe20000011404 */
[----:B0-----:R-:W-:Y:S01]  /*0a60*/  ULEA UR42, UR40, UR42, 0x18 ;  /* 0x0000002a282a7291 */ /* 0x001fe2000f8ec03f */
[----:B------:R-:W-:Y:S02]  /*0a70*/  SHF.R.S32.HI R8, RZ, 0x1f, R4 ;  /* 0x0000001fff087819 */ /* 0x000fe40000011404 */
[----:B------:R-:W-:Y:S02]  /*0a80*/  LOP3.LUT R9, R6, 0xffffff80, RZ, 0xc0, !PT ;  /* 0xffffff8006097812 */ /* 0x000fe400078ec0ff */
[----:B------:R-:W-:Y:S01]  /*0a90*/  LEA.HI R4, R2, R7, RZ, 0x1 ;  /* 0x0000000702047211 */ /* 0x000fe200078f08ff */
[----:B------:R-:W-:Y:S01]  /*0aa0*/  IMAD.IADD R2, R0, 0x1, -R3 ;  /* 0x0000000100027824 */ /* 0x000fe200078e0a03 */
[----:B------:R-:W-:Y:S01]  /*0ab0*/  LOP3.LUT R211, R212, 0xfffffff8, RZ, 0xc0, !PT ;  /* 0xfffffff8d4d37812 */ /* 0x000fe200078ec0ff */
[----:B------:R-:W-:Y:S01]  /*0ac0*/  IMAD.IADD R9, R0, 0x1, -R9 ;  /* 0x0000000100097824 */ /* 0x000fe200078e0a09 */
[----:B------:R-:W-:-:S02]  /*0ad0*/  LEA.HI R8, R8, R5, RZ, 0x2 ;  /* 0x0000000508087211 */ /* 0x000fc400078f10ff */
[----:B------:R-:W-:Y:S01]  /*0ae0*/  LOP3.LUT R4, R4, 0x1ffffffe, RZ, 0xc0, !PT ;  /* 0x1ffffffe04047812 */ /* 0x000fe200078ec0ff */
[C---:B------:R-:W-:Y:S01]  /*0af0*/  IMAD.IADD R211, R0.reuse, 0x1, -R211 ;  /* 0x0000000100d37824 */ /* 0x040fe200078e0ad3 */
[----:B------:R-:W-:Y:S02]  /*0b00*/  IADD3 R10, R0, -R11, RZ ;  /* 0x8000000b000a7210 */ /* 0x000fe40007ffe0ff */
[----:B------:R-:W-:Y:S01]  /*0b10*/  SHF.R.S32.HI R3, RZ, 0x1f, R2 ;  /* 0x0000001fff037819 */ /* 0x000fe20000011402 */
[----:B------:R-:W-:Y:S01]  /*0b20*/  IMAD.IADD R4, R7, 0x1, -R4 ;  /* 0x0000000107047824 */ /* 0x000fe200078e0a04 */
[----:B------:R-:W-:Y:S01]  /*0b30*/  SHF.R.S32.HI R213, RZ, 0x7, R6 ;  /* 0x00000007ffd57819 */ /* 0x000fe20000011406 */
[----:B------:R-:W-:Y:S01]  /*0b40*/  IMAD.SHL.U32 R184, R211, 0x8, RZ ;  /* 0x00000008d3b87824 */ /* 0x000fe200078e00ff */
[----:B------:R-:W-:Y:S01]  /*0b50*/  LOP3.LUT R8, R8, 0x3ffffc, RZ, 0xc0, !PT ;  /* 0x003ffffc08087812 */ /* 0x000fe200078ec0ff */
[----:B------:R-:W-:Y:S01]  /*0b60*/  IMAD.SHL.U32 R4, R4, 0x8, RZ ;  /* 0x0000000804047824 */ /* 0x000fe200078e00ff */
[----:B------:R-:W-:Y:S01]  /*0b70*/  SHF.R.S32.HI R0, RZ, 0x1f, R9 ;  /* 0x0000001fff007819 */ /* 0x000fe20000011409 */
[----:B------:R-:W-:Y:S01]  /*0b80*/  IMAD R15, R213, 0x100, R2 ;  /* 0x00000100d50f7824 */ /* 0x000fe200078e0202 */
[----:B------:R-:W-:Y:S01]  /*0b90*/  LEA.HI R11, R10, R10, RZ, 0x1 ;  /* 0x0000000a0a0b7211 */ /* 0x000fe200078f08ff */
[----:B------:R-:W-:Y:S01]  /*0ba0*/  IMAD.IADD R8, R5, 0x1, -R8 ;  /* 0x0000000105087824 */ /* 0x000fe200078e0a08 */
[----:B------:R-:W-:Y:S01]  /*0bb0*/  LEA.HI R7, R3, R2, RZ, 0x3 ;  /* 0x0000000203077211 */ /* 0x000fe200078f18ff */
[----:B------:R-:W-:Y:S01]  /*0bc0*/  VIADD R190, R184, 0x40 ;  /* 0x00000040b8be7836 */ /* 0x000fe20000000000 */
[----:B------:R-:W-:Y:S01]  /*0bd0*/  LEA.HI R3, R0, R9, RZ, 0x2 ;  /* 0x0000000900037211 */ /* 0x000fe200078f10ff */
[----:B------:R-:W-:Y:S01]  /*0be0*/  IMAD R15, R8, 0x10, R15 ;  /* 0x00000010080f7824 */ /* 0x000fe200078e020f */
[----:B------:R-:W-:Y:S01]  /*0bf0*/  LOP3.LUT R13, R11, 0x1ffffffe, RZ, 0xc0, !PT ;  /* 0x1ffffffe0b0d7812 */ /* 0x000fe200078ec0ff */
[----:B------:R-:W-:Y:S01]  /*0c00*/  VIADD R189, R184, 0x80 ;  /* 0x00000080b8bd7836 */ /* 0x000fe20000000000 */
[----:B------:R-:W-:Y:S01]  /*0c10*/  LOP3.LUT R11, R7, 0xfffffff8, RZ, 0xc0, !PT ;  /* 0xfffffff8070b7812 */ /* 0x000fe200078ec0ff */
[----:B------:R-:W-:Y:S01]  /*0c20*/  IMAD.U32 R216, R15, 0x40, R4 ;  /* 0x000000400fd87824 */ /* 0x000fe200078e0004 */
[----:B------:R-:W-:Y:S01]  /*0c30*/  LOP3.LUT R8, R3, 0x7ffffffc, RZ, 0xc0, !PT ;  /* 0x7ffffffc03087812 */ /* 0x000fe200078ec0ff */
[----:B------:R-:W-:Y:S01]  /*0c40*/  IMAD.IADD R13, R10, 0x1, -R13 ;  /* 0x000000010a0d7824 */ /* 0x000fe200078e0a0d */
[----:B------:R-:W-:Y:S01]  /*0c50*/  IADD3 R11, R2, -R11, RZ ;  /* 0x8000000b020b7210 */ /* 0x000fe20007ffe0ff */
[----:B------:R-:W-:Y:S01]  /*0c60*/  VIADD R188, R184, 0xc0 ;  /* 0x000000c0b8bc7836 */ /* 0x000fe20000000000 */
[----:B------:R-:W-:Y:S01]  /*0c70*/  LEA.HI R2, R0, R9, RZ, 0x5 ;  /* 0x0000000900027211 */ /* 0x000fe200078f28ff */
[----:B------:R-:W-:Y:S01]  /*0c80*/  IMAD.IADD R10, R9, 0x1, -R8 ;  /* 0x00000001090a7824 */ /* 0x000fe200078e0a08 */
[--C-:B------:R-:W-:Y:S01]  /*0c90*/  SHF.R.S32.HI R0, RZ, 0x2, R3.reuse ;  /* 0x00000002ff007819 */ /* 0x100fe20000011403 */
[----:B------:R-:W-:Y:S01]  /*0ca0*/  IMAD.SHL.U32 R8, R11, 0x40, RZ ;  /* 0x000000400b087824 */ /* 0x000fe200078e00ff */
[----:B------:R-:W-:Y:S01]  /*0cb0*/  SHF.R.S32.HI R3, RZ, 0x1f, R3 ;  /* 0x0000001fff037819 */ /* 0x000fe20000011403 */
[----:B------:R-:W-:Y:S01]  /*0cc0*/  IMAD.SHL.U32 R9, R7, 0x40, RZ ;  /* 0x0000004007097824 */ /* 0x000fe200078e00ff */
[----:B------:R-:W-:Y:S01]  /*0cd0*/  R2P PR, R11, 0x6 ;  /* 0x000000060b007804 */ /* 0x000fe20000000000 */
[----:B------:R-:W-:Y:S01]  /*0ce0*/  VIADD R187, R184, 0x100 ;  /* 0x00000100b8bb7836 */ /* 0x000fe20000000000 */
[----:B------:R-:W-:Y:S01]  /*0cf0*/  LOP3.LUT R7, R8, 0x1c0, RZ, 0xc0, !PT ;  /* 0x000001c008077812 */ /* 0x000fe200078ec0ff */
[C---:B------:R-:W-:Y:S01]  /*0d00*/  VIADD R186, R184.reuse, 0x140 ;  /* 0x00000140b8ba7836 */ /* 0x040fe20000000000 */
[----:B------:R-:W-:Y:S01]  /*0d10*/  LOP3.LUT R8, R9, 0x7ffffe00, RZ, 0xc0, !PT ;  /* 0x7ffffe0009087812 */ /* 0x000fe200078ec0ff */
[----:B------:R-:W-:Y:S01]  /*0d20*/  VIADD R214, R184, 0x1c0 ;  /* 0x000001c0b8d67836 */ /* 0x000fe20000000000 */
[----:B------:R-:W-:-:S02]  /*0d30*/  LOP3.LUT R4, R7, 0x8, R4, 0xf8, !PT ;  /* 0x0000000807047812 */ /* 0x000fc400078ef804 */
[----:B------:R-:W-:Y:S01]  /*0d40*/  SHF.R.U32.HI R7, RZ, 0x3, R7 ;  /* 0x00000003ff077819 */ /* 0x000fe20000011607 */
[----:B------:R-:W-:Y:S01]  /*0d50*/  IMAD R8, R5, 0x400, R8 ;  /* 0x0000040005087824 */ /* 0x000fe200078e0208 */
[----:B------:R-:W-:Y:S02]  /*0d60*/  LEA.HI R3, R3, R0, RZ, 0x3 ;  /* 0x0000000003037211 */ /* 0x000fe400078f18ff */
[----:B------:R-:W-:Y:S02]  /*0d70*/  LOP3.LUT R7, R4, R7, RZ, 0x3c, !PT ;  /* 0x0000000704077212 */ /* 0x000fe400078e3cff */
[----:B------:R-:W-:Y:S02]  /*0d80*/  LOP3.LUT R3, R3, 0xfffffff8, RZ, 0xc0, !PT ;  /* 0xfffffff803037812 */ /* 0x000fe400078ec0ff */
[----:B------:R-:W-:Y:S01]  /*0d90*/  LEA.HI R6, R6, R213, RZ, 0x1 ;  /* 0x000000d506067211 */ /* 0x000fe200078f08ff */
[----:B------:R-:W-:Y:S01]  /*0da0*/  IMAD.IADD R7, R8, 0x1, R7 ;  /* 0x0000000108077824 */ /* 0x000fe200078e0207 */
[----:B------:R-:W-:-:S02]  /*0db0*/  IADD3 R3, R0, -R3, RZ ;  /* 0x8000000300037210 */ /* 0x000fc40007ffe0ff */
[----:B------:R-:W-:Y:S02]  /*0dc0*/  SHF.R.S32.HI R2, RZ, 0x5, R2 ;  /* 0x00000005ff027819 */ /* 0x000fe40000011402 */
[----:B------:R-:W-:Y:S02]  /*0dd0*/  LEA R18, R7, UR42, 0x1 ;  /* 0x0000002a07127c11 */ /* 0x000fe4000f8e08ff */
[----:B------:R-:W-:Y:S01]  /*0de0*/  LOP3.LUT R6, R6, 0xfffffe, RZ, 0xc0, !PT ;  /* 0x00fffffe06067812 */ /* 0x000fe200078ec0ff */
[----:B------:R-:W-:Y:S01]  /*0df0*/  IMAD R16, R2, 0x10, R3 ;  /* 0x0000001002107824 */ /* 0x000fe200078e0203 */
[----:B------:R-:W-:Y:S01]  /*0e00*/  SEL R22, R22, 0xffffffc0, !P2 ;  /* 0xffffffc016167807 */ /* 0x000fe20005000000 */
[C---:B------:R-:W-:Y:S01]  /*0e10*/  VIADD R23, R18.reuse, 0x26800 ;  /* 0x0002680012177836 */ /* 0x040fe20000000000 */
[----:B------:R-:W-:Y:S01]  /*0e20*/  IADD3 R6, R213, -R6, RZ ;  /* 0x80000006d5067210 */ /* 0x000fe20007ffe0ff */
[----:B------:R-:W-:Y:S01]  /*0e30*/  VIADD R19, R18, 0x26820 ;  /* 0x0002682012137836 */ /* 0x000fe20000000000 */
[----:B------:R-:W-:Y:S01]  /*0e40*/  IADD3 R215, R184, 0x180, RZ ;  /* 0x00000180b8d77810 */ /* 0x000fe20007ffe0ff */
[C---:B------:R-:W-:Y:S01]  /*0e50*/  @P1 VIADD R19, R23.reuse, 0xffffffe0 ;  /* 0xffffffe017131836 */ /* 0x040fe20000000000 */
[----:B------:R-:W-:Y:S01]  /*0e60*/  SHF.R.S32.HI R212, RZ, 0x3, R212 ;  /* 0x00000003ffd47819 */ /* 0x000fe200000114d4 */
[----:B------:R-:W-:Y:S01]  /*0e70*/  IMAD.IADD R23, R23, 0x1, R22 ;  /* 0x0000000117177824 */ /* 0x000fe200078e0216 */
[----:B------:R-:W-:Y:S01]  /*0e80*/  SHF.R.S32.HI R223, RZ, 0x1f, R190 ;  /* 0x0000001fffdf7819 */ /* 0x000fe200000114be */
[----:B------:R-:W-:Y:S01]  /*0e90*/  IMAD.SHL.U32 R17, R6, 0x100, RZ ;  /* 0x0000010006117824 */ /* 0x000fe200078e00ff */
[----:B------:R-:W-:Y:S01]  /*0ea0*/  SHF.R.S32.HI R222, RZ, 0x1f, R189 ;  /* 0x0000001fffde7819 */ /* 0x000fe200000114bd */
[----:B------:R-:W-:Y:S01]  /*0eb0*/  IMAD R185, R13, 0x8, R16 ;  /* 0x000000080db97824 */ /* 0x000fe200078e0210 */
[----:B------:R-:W-:Y:S01]  /*0ec0*/  SHF.R.S32.HI R221, RZ, 0x1f, R188 ;  /* 0x0000001fffdd7819 */ /* 0x000fe200000114bc */
[----:B------:R-:W-:Y:S01]  /*0ed0*/  IMAD.IADD R22, R22, 0x1, R19 ;  /* 0x0000000116167824 */ /* 0x000fe200078e0213 */
[----:B------:R-:W-:-:S02]  /*0ee0*/  SHF.R.S32.HI R220, RZ, 0x1f, R187 ;  /* 0x0000001fffdc7819 */ /* 0x000fc400000114bb */
[----:B------:R-:W-:Y:S02]  /*0ef0*/  SHF.R.S32.HI R219, RZ, 0x1f, R186 ;  /* 0x0000001fffdb7819 */ /* 0x000fe400000114ba */
[----:B------:R-:W-:Y:S02]  /*0f00*/  SHF.R.S32.HI R218, RZ, 0x1f, R215 ;  /* 0x0000001fffda7819 */ /* 0x000fe400000114d7 */
[----:B------:R-:W-:Y:S02]  /*0f10*/  SHF.R.S32.HI R217, RZ, 0x1f, R214 ;  /* 0x0000001fffd97819 */ /* 0x000fe400000114d6 */
[----:B------:R-:W-:-:S07]  /*0f20*/  SHF.L.U32 R2, R10, 0x1, RZ ;  /* 0x000000010a027819 */ /* 0x000fce00000006ff */
.L_x_1754:
[----:B------:R-:W-:Y:S01]  /*0f30*/  ULDC UR5, c[0x0][0xc60] ;  /* 0x0003180000057ab9 */ /* 0x000fe20000000800 */
[----:B------:R-:W-:Y:S01]  /*0f40*/  UMOV UR8, UR4 ;  /* 0x0000000400087c82 */ /* 0x000fe20008000000 */
[----:B------:R-:W-:-:S11]  /*0f50*/  UISETP.NE.AND UP0, UPT, UR5, 0x1, UPT ;  /* 0x000000010500788c */ /* 0x000fd6000bf05270 */
[----:B------:R-:W-:Y:S01]  /*0f60*/  @UP0 ULDC UR6, c[0x0][0xc64] ;  /* 0x0003190000060ab9 */ /* 0x000fe20000000800 */
[----:B------:R-:W-:Y:S01]  /*0f70*/  @UP0 ULDC UR9, c[0x0][0xc68] ;  /* 0x00031a0000090ab9 */ /* 0x000fe20000000800 */
[----:B------:R-:W-:-:S04]  /*0f80*/  UIMAD.WIDE.U32 UR6, UR4, UR6, URZ ;  /* 0x00000006040672a5 */ /* 0x000fc8000f8e003f */
[----:B------:R-:W-:-:S03]  /*0f90*/  @UP0 USHF.R.U32.HI UR8, URZ, UR9, UR7 ;  /* 0x000000093f080299 */ /* 0x000fc60008011607 */
[----:B------:R-:W-:Y:S02]  /*0fa0*/  ULDC UR6, c[0x0][0xc78] ;  /* 0x00031e0000067ab9 */ /* 0x000fe40000000800 */
[----:B------:R-:W-:Y:S02]  /*0fb0*/  UISETP.GE.AND UP0, UPT, UR8, UR6, UPT ;  /* 0x000000060800728c */ /* 0x000fe4000bf06270 */
[----:B------:R-:W-:-:S04]  /*0fc0*/  UIADD3 UR6, -UR8, URZ, URZ ;  /* 0x0000003f08067290 */ /* 0x000fc8000fffe13f */
[----:B------:R-:W-:Y:S01]  /*0fd0*/  PLOP3.LUT P0, PT, PT, PT, UP0, 0x80, 0x0 ;  /* 0x000000000000781c */ /* 0x000fe20003f0f008 */
[----:B------:R-:W-:-:S12]  /*0fe0*/  UIMAD UR9, UR5, UR6, UR4 ;  /* 0x00000006050972a4 */ /* 0x000fd8000f8e0204 */
[----:B012345:R-:W-:Y:S05]  /*0ff0*/  @!P0 BRA `(.L_x_1640) ;  /* 0x0000000000208947 */ /* 0x03ffea0003800000 */
[----:B------:R-:W-:Y:S01]  /*1000*/  ULDC UR7, c[0x0][0xc6c] ;  /* 0x00031b0000077ab9 */ /* 0x000fe20000000800 */
[----:B------:R-:W-:Y:S01]  /*1010*/  UMOV UR6, UR9 ;  /* 0x0000000900067c82 */ /* 0x000fe20008000000 */
[----:B------:R-:W-:-:S11]  /*1020*/  UISETP.NE.AND UP0, UPT, UR7, 0x1, UPT ;  /* 0x000000010700788c */ /* 0x000fd6000bf05270 */
[----:B------:R-:W-:Y:S02]  /*1030*/  @UP0 ULDC.64 UR10, c[0x0][0xc70] ;  /* 0x00031c00000a0ab9 */ /* 0x000fe40000000a00 */
[----:B------:R-:W-:-:S04]  /*1040*/  UIMAD.WIDE.U32 UR4, UR9, UR10, URZ ;  /* 0x0000000a090472a5 */ /* 0x000fc8000f8e003f */
[----:B------:R-:W-:-:S04]  /*1050*/  @UP0 USHF.R.U32.HI UR6, URZ, UR11, UR5 ;  /* 0x0000000b3f060299 */ /* 0x000fc80008011605 */
[----:B------:R-:W-:Y:S01]  /*1060*/  UIMAD UR4, UR6, UR7, URZ ;  /* 0x00000007060472a4 */ /* 0x000fe2000f8e023f */
[----:B------:R-:W-:Y:S11]  /*1070*/  BRA `(.L_x_1641) ;  /* 0x00000000001c7947 */ /* 0x000ff60003800000 */
.L_x_1640:
[----:B------:R-:W-:Y:S01]  /*1080*/  ULDC UR7, c[0x0][0xc54] ;  /* 0x0003150000077ab9 */ /* 0x000fe20000000800 */
[----:B------:R-:W-:Y:S01]  /*1090*/  UMOV UR6, UR9 ;  /* 0x0000000900067c82 */ /* 0x000fe20008000000 */
[----:B------:R-:W-:-:S11]  /*10a0*/  UISETP.NE.AND UP0, UPT, UR7, 0x1, UPT ;  /* 0x000000010700788c */ /* 0x000fd6000bf05270 */
[----:B------:R-:W-:Y:S02]  /*10b0*/  @UP0 ULDC.64 UR10, c[0x0][0xc58] ;  /* 0x00031600000a0ab9 */ /* 0x000fe40000000a00 */
[----:B------:R-:W-:-:S04]  /*10c0*/  UIMAD.WIDE.U32 UR4, UR9, UR10, URZ ;  /* 0x0000000a090472a5 */ /* 0x000fc8000f8e003f */
[----:B------:R-:W-:-:S04]  /*10d0*/  @UP0 USHF.R.U32.HI UR6, URZ, UR11, UR5 ;  /* 0x0000000b3f060299 */ /* 0x000fc80008011605 */
[----:B------:R-:W-:-:S12]  /*10e0*/  UIMAD UR4, UR6, UR7, URZ ;  /* 0x00000007060472a4 */ /* 0x000fd8000f8e023f */
.L_x_1641:
[----:B------:R-:W-:Y:S01]  /*10f0*/  ULDC UR45, c[0x0][0xc48] ;  /* 0x00031200002d7ab9 */ /* 0x000fe20000000800 */
[----:B------:R-:W-:Y:S01]  /*1100*/  ULDC.64 UR10, c[0x0][0x418] ;  /* 0x00010600000a7ab9 */ /* 0x000fe20000000a00 */
[----:B------:R-:W-:Y:S02]  /*1110*/  UISETP.NE.AND UP1, UPT, UR45, 0x1, UPT ;  /* 0x000000012d00788c */ /* 0x000fe4000bf25270 */
[----:B------:R-:W-:Y:S02]  /*1120*/  UISETP.NE.U32.AND UP0, UPT, UR10, URZ, UPT ;  /* 0x0000003f0a00728c */ /* 0x000fe4000bf05070 */
[----:B------:R-:W-:Y:S02]  /*1130*/  UIADD3 UR4, UR9, -UR4, URZ ;  /* 0x8000000409047290 */ /* 0x000fe4000fffe03f */
[----:B------:R-:W-:Y:S01]  /*1140*/  UISETP.NE.AND.EX UP0, UPT, UR11, URZ, UPT, UP0 ;  /* 0x0000003f0b00728c */ /* 0x000fe2000bf05300 */
[----:B------:R-:W-:Y:S01]  /*1150*/  ULDC UR7, c[0x0][0xc54] ;  /* 0x0003150000077ab9 */ /* 0x000fe20000000800 */
[----:B------:R-:W-:Y:S01]  /*1160*/  ULDC UR49, c[0x0][0x424] ;  /* 0x0001090000317ab9 */ /* 0x000fe20000000800 */
[----:B------:R-:W-:-:S02]  /*1170*/  UISETP.NE.AND UP2, UPT, UR46, 0x1, UPT ;  /* 0x000000012e00788c */ /* 0x000fc4000bf45270 */
[----:B------:R-:W-:Y:S02]  /*1180*/  ULOP3.LUT UR5, URZ, UR6, URZ, 0x33, !UPT ;  /* 0x000000063f057292 */ /* 0x000fe4000f8e333f */
[----:B------:R-:W-:Y:S02]  /*1190*/  UIMAD UR8, UR8, UR7, UR4 ;  /* 0x00000007080872a4 */ /* 0x000fe4000f8e0204 */
[----:B------:R-:W-:Y:S01]  /*11a0*/  USEL UR49, UR49, 0x1, UP0 ;  /* 0x0000000131317887 */ /* 0x000fe20008000000 */
[----:B------:R-:W-:Y:S01]  /*11b0*/  PLOP3.LUT P0, PT, PT, PT, UP2, 0x80, 0x0 ;  /* 0x000000000000781c */ /* 0x000fe20003f0f028 */
[----:B------:R-:W-:Y:S01]  /*11c0*/  ULDC UR44, c[0x0][0xc3c] ;  /* 0x00030f00002c7ab9 */ /* 0x000fe20000000800 */
[----:B------:R-:W-:Y:S01]  /*11d0*/  ULDC UR6, c[0x0][0x2f0] ;  /* 0x0000bc0000067ab9 */ /* 0x000fe20000000800 */
[----:B------:R-:W-:Y:S01]  /*11e0*/  @UP1 ULDC UR4, c[0x0][0xc4c] ;  /* 0x0003130000041ab9 */ /* 0x000fe20000000800 */
[----:B------:R-:W-:Y:S02]  /*11f0*/  UIADD3 UR44, UR5, UR44, URZ ;  /* 0x0000002c052c7290 */ /* 0x000fe4000fffe03f */
[----:B------:R-:W-:-:S02]  /*1200*/  UIMAD.WIDE.U32 UR4, UR8, UR4, URZ ;  /* 0x00000004080472a5 */ /* 0x000fc4000f8e003f */
[----:B------:R-:W-:Y:S01]  /*1210*/  UIMAD UR7, UR49, UR6, 0x3f ;  /* 0x0000003f310774a4 */ /* 0x000fe2000f8e0206 */
[----:B------:R-:W-:Y:S01]  /*1220*/  @UP1 ULDC UR9, c[0x0][0xc50] ;  /* 0x0003140000091ab9 */ /* 0x000fe20000000800 */
[----:B------:R-:W-:Y:S01]  /*1230*/  UMOV UR43, UR8 ;  /* 0x00000008002b7c82 */ /* 0x000fe20008000000 */
[----:B------:R-:W-:Y:S02]  /*1240*/  @UP1 USHF.R.U32.HI UR43, URZ, UR9, UR5 ;  /* 0x000000093f2b1299 */ /* 0x000fe40008011605 */
[----:B------:R-:W-:Y:S02]  /*1250*/  USHF.R.S32.HI UR4, URZ, 0x1f, UR7 ;  /* 0x0000001f3f047899 */ /* 0x000fe40008011407 */
[----:B------:R-:W-:Y:S02]  /*1260*/  UIADD3 UR5, -UR43, URZ, URZ ;  /* 0x0000003f2b057290 */ /* 0x000fe4000fffe13f */
[----:B------:R-:W-:Y:S02]  /*1270*/  ULEA.HI UR7, UR4, UR7, URZ, 0x6 ;  /* 0x0000000704077291 */ /* 0x000fe4000f8f303f */
[----:B------:R-:W-:-:S02]  /*1280*/  USHF.L.U32 UR44, UR44, 0x6, URZ ;  /* 0x000000062c2c7899 */ /* 0x000fc4000800063f */
[----:B------:R-:W-:Y:S02]  /*1290*/  UIMAD UR45, UR45, UR5, UR8 ;  /* 0x000000052d2d72a4 */ /* 0x000fe4000f8e0208 */
[----:B------:R-:W-:Y:S01]  /*12a0*/  USHF.R.S32.HI UR7, URZ, 0x6, UR7 ;  /* 0x000000063f077899 */ /* 0x000fe20008011407 */
[----:B------:R-:W-:Y:S11]  /*12b0*/  @!P0 BRA `(.L_x_1642) ;  /* 0x0000002000388947 */ /* 0x000ff60003800000 */
[----:B------:R-:W0:Y:S01]  /*12c0*/  LDC R0, c[0x0][0x448] ;  /* 0x00011200ff007b82 */ /* 0x000e220000000800 */
[----:B------:R-:W-:Y:S01]  /*12d0*/  UIADD3 UR8, UR44, 0x3f, URZ ;  /* 0x0000003f2c087890 */ /* 0x000fe2000fffe03f */
[----:B------:R-:W-:Y:S02]  /*12e0*/  ULDC UR5, c[0x0][0x288] ;  /* 0x0000a20000057ab9 */ /* 0x000fe40000000800 */
[----:B------:R-:W-:-:S04]  /*12f0*/  UIADD3 UR4, -UR5, 0x1, URZ ;  /* 0x0000000105047890 */ /* 0x000fc8000fffe13f */
[----:B------:R-:W1:Y:S01]  /*1300*/  LDC.64 R6, c[0x0][0x9e0] ;  /* 0x00027800ff067b82 */ /* 0x000e620000000a00 */
[----:B------:R-:W-:Y:S01]  /*1310*/  UIMAD UR4, UR49, UR6, UR4 ;  /* 0x00000006310472a4 */ /* 0x000fe2000f8e0204 */
[----:B0-----:R-:W-:Y:S01]  /*1320*/  ISETP.NE.AND P1, PT, R0, 0x1, PT ;  /* 0x000000010000780c */ /* 0x001fe20003f25270 */
[----:B------:R-:W-:Y:S01]  /*1330*/  IMAD.U32 R0, RZ, RZ, UR8 ;  /* 0x00000008ff007e24 */ /* 0x000fe2000f8e00ff */
[----:B-1----:R-:W-:-:S11]  /*1340*/  ISETP.GE.AND P2, PT, R7, 0x1, PT ;  /* 0x000000010700780c */ /* 0x002fd60003f46270 */
[----:B------:R-:W0:Y:S08]  /*1350*/  @P1 LDC R3, c[0x0][0x44c] ;  /* 0x00011300ff031b82 */ /* 0x000e300000000800 */
[----:B------:R-:W1:Y:S01]  /*1360*/  @P1 LDC R4, c[0x0][0x450] ;  /* 0x00011400ff041b82 */ /* 0x000e620000000800 */
[----:B0-----:R-:W-:-:S05]  /*1370*/  @P1 IMAD.HI.U32 R3, R3, UR8, RZ ;  /* 0x0000000803031c27 */ /* 0x001fca000f8e00ff */
[----:B-1----:R-:W-:-:S05]  /*1380*/  @P1 SHF.R.U32.HI R0, RZ, R4, R3 ;  /* 0x00000004ff001219 */ /* 0x002fca0000011603 */
[----:B------:R-:W-:-:S05]  /*1390*/  VIADD R9, R0, UR4 ;  /* 0x0000000400097c36 */ /* 0x000fca0008000000 */
[----:B------:R-:W-:Y:S01]  /*13a0*/  IADD3 R0, R9, R6, RZ ;  /* 0x0000000609007210 */ /* 0x000fe20007ffe0ff */
[----:B------:R-:W-:Y:S06]  /*13b0*/  @!P2 BRA `(.L_x_1643) ;  /* 0x000000000040a947 */ /* 0x000fec0003800000 */
[C---:B------:R-:W-:Y:S01]  /*13c0*/  ISETP.GT.AND P0, PT, R9.reuse, RZ, PT ;  /* 0x000000ff0900720c */ /* 0x040fe20003f04270 */
[----:B------:R-:W-:-:S12]  /*13d0*/  VIADD R3, R9, 0xffffffff ;  /* 0xffffffff09037836 */ /* 0x000fd80000000000 */
[----:B------:R-:W-:Y:S05]  /*13e0*/  @P0 BRA `(.L_x_1644) ;  /* 0x00000000001c0947 */ /* 0x000fea0003800000 */
[----:B------:R-:W-:Y:S01]  /*13f0*/  ISETP.NE.AND P0, PT, R7, 0x1, PT ;  /* 0x000000010700780c */ /* 0x000fe20003f05270 */
[----:B------:R-:W-:-:S12]  /*1400*/  IMAD.MOV R3, RZ, RZ, -R9 ;  /* 0x000000ffff037224 */ /* 0x000fd800078e0a09 */
[----:B------:R-:W0:Y:S02]  /*1410*/  @P0 LDC.64 R4, c[0x0][0x9e8] ;  /* 0x00027a00ff040b82 */ /* 0x000e240000000a00 */
[----:B0-----:R-:W-:-:S05]  /*1420*/  @P0 IMAD.HI.U32 R4, R3, R4, RZ ;  /* 0x0000000403040227 */ /* 0x001fca00078e00ff */
[----:B------:R-:W-:-:S04]  /*1430*/  @P0 SHF.R.U32.HI R3, RZ, R5, R4 ;  /* 0x00000005ff030219 */ /* 0x000fc80000011604 */
[----:B------:R-:W-:Y:S01]  /*1440*/  LOP3.LUT R3, RZ, R3, RZ, 0x33, !PT ;  /* 0x00000003ff037212 */ /* 0x000fe200078e33ff */
[----:B------:R-:W-:Y:S06]  /*1450*/  BRA `(.L_x_1645) ;  /* 0x0000000000107947 */ /* 0x000fec0003800000 */
.L_x_1644:
[----:B------:R-:W-:-:S13]  /*1460*/  ISETP.NE.AND P0, PT, R7, 0x1, PT ;  /* 0x000000010700780c */ /* 0x000fda0003f05270 */
[----:B------:R-:W0:Y:S02]  /*1470*/  @P0 LDC.64 R4, c[0x0][0x9e8] ;  /* 0x00027a00ff040b82 */ /* 0x000e240000000a00 */
[----:B0-----:R-:W-:-:S05]  /*1480*/  @P0 IMAD.HI.U32 R4, R3, R4, RZ ;  /* 0x0000000403040227 */ /* 0x001fca00078e00ff */
[----:B------:R-:W-:-:S07]  /*1490*/  @P0 SHF.R.U32.HI R3, RZ, R5, R4 ;  /* 0x00000005ff030219 */ /* 0x000fce0000011604 */
.L_x_1645:
[----:B------:R-:W-:-:S05]  /*14a0*/  IMAD R3, R3, R7, R7 ;  /* 0x0000000703037224 */ /* 0x000fca00078e0207 */
[----:B------:R-:W-:-:S07]  /*14b0*/  VIMNMX R0, R0, R3, PT ;  /* 0x0000000300007248 */ /* 0x000fce0003fe0100 */
.L_x_1643:
[----:B------:R-:W0:Y:S01]  /*14c0*/  @P1 LDC R5, c[0x0][0x44c] ;  /* 0x00011300ff051b82 */ /* 0x000e220000000800 */
[----:B------:R-:W-:Y:S01]  /*14d0*/  VIADD R0, R0, 0x3f ;  /* 0x0000003f00007836 */ /* 0x000fe20000000000 */
[----:B------:R-:W-:Y:S01]  /*14e0*/  UIMAD UR6, UR49, UR6, -UR5 ;  /* 0x00000006310672a4 */ /* 0x000fe2000f8e0a05 */
[----:B------:R-:W-:Y:S01]  /*14f0*/  IMAD.U32 R4, RZ, RZ, UR44 ;  /* 0x0000002cff047e24 */ /* 0x000fe2000f8e00ff */
[----:B------:R-:W-:Y:S02]  /*1500*/  ULDC UR4, c[0x0][0x9dc] ;  /* 0x0002770000047ab9 */ /* 0x000fe40000000800 */
[----:B------:R-:W-:Y:S02]  /*1510*/  SHF.R.S32.HI R3, RZ, 0x1f, R0 ;  /* 0x0000001fff037819 */ /* 0x000fe40000011400 */
[----:B------:R-:W1:Y:S02]  /*1520*/  @P1 LDC R6, c[0x0][0x450] ;  /* 0x00011400ff061b82 */ /* 0x000e640000000800 */
[----:B------:R-:W-:-:S04]  /*1530*/  LEA.HI R3, R3, R0, RZ, 0x6 ;  /* 0x0000000003037211 */ /* 0x000fc800078f30ff */
[----:B------:R-:W-:Y:S01]  /*1540*/  SHF.R.S32.HI R3, RZ, 0x6, R3 ;  /* 0x00000006ff037819 */ /* 0x000fe20000011403 */
[----:B0-----:R-:W-:-:S05]  /*1550*/  @P1 IMAD.HI.U32 R5, R5, UR44, RZ ;  /* 0x0000002c05051c27 */ /* 0x001fca000f8e00ff */
[----:B-1----:R-:W-:-:S05]  /*1560*/  @P1 SHF.R.U32.HI R4, RZ, R6, R5 ;  /* 0x00000006ff041219 */ /* 0x002fca0000011605 */
[----:B------:R-:W-:Y:S01]  /*1570*/  VIADD R0, R4, UR6 ;  /* 0x0000000604007c36 */ /* 0x000fe20008000000 */
[----:B------:R-:W-:-:S04]  /*1580*/  VIMNMX R4, R3, UR7, PT ;  /* 0x0000000703047c48 */ /* 0x000fc8000bfe0100 */
[----:B------:R-:W-:Y:S01]  /*1590*/  IADD3 R3, R0, -UR4, RZ ;  /* 0x8000000400037c10 */ /* 0x000fe2000fffe0ff */
[----:B------:R-:W-:Y:S06]  /*15a0*/  @!P2 BRA `(.L_x_1646) ;  /* 0x00000000003ca947 */ /* 0x000fec0003800000 */
[----:B------:R-:W-:-:S13]  /*15b0*/  ISETP.GT.AND P0, PT, R0, -0x1, PT ;  /* 0xffffffff0000780c */ /* 0x000fda0003f04270 */
[----:B------:R-:W-:Y:S05]  /*15c0*/  @P0 BRA `(.L_x_1647) ;  /* 0x00000000001c0947 */ /* 0x000fea0003800000 */
[----:B------:R-:W-:Y:S02]  /*15d0*/  ISETP.NE.AND P0, PT, R7, 0x1, PT ;  /* 0x000000010700780c */ /* 0x000fe40003f05270 */
[----:B------:R-:W-:-:S11]  /*15e0*/  LOP3.LUT R5, RZ, R0, RZ, 0x33, !PT ;  /* 0x00000000ff057212 */ /* 0x000fd600078e33ff */
[----:B------:R-:W0:Y:S02]  /*15f0*/  @P0 LDC.64 R8, c[0x0][0x9e8] ;  /* 0x00027a00ff080b82 */ /* 0x000e240000000a00 */
[----:B0-----:R-:W-:-:S05]  /*1600*/  @P0 IMAD.HI.U32 R0, R5, R8, RZ ;  /* 0x0000000805000227 */ /* 0x001fca00078e00ff */
[----:B------:R-:W-:-:S04]  /*1610*/  @P0 SHF.R.U32.HI R5, RZ, R9, R0 ;  /* 0x00000009ff050219 */ /* 0x000fc80000011600 */
[----:B------:R-:W-:Y:S01]  /*1620*/  LOP3.LUT R0, RZ, R5, RZ, 0x33, !PT ;  /* 0x00000005ff007212 */ /* 0x000fe200078e33ff */
[----:B------:R-:W-:Y:S06]  /*1630*/  BRA `(.L_x_1648) ;  /* 0x0000000000107947 */ /* 0x000fec0003800000 */
.L_x_1647:
[----:B------:R-:W-:-:S13]  /*1640*/  ISETP.NE.AND P0, PT, R7, 0x1, PT ;  /* 0x000000010700780c */ /* 0x000fda0003f05270 */
[----:B------:R-:W0:Y:S02]  /*1650*/  @P0 LDC.64 R8, c[0x0][0x9e8] ;  /* 0x00027a00ff080b82 */ /* 0x000e240000000a00 */
[----:B0-----:R-:W-:-:S05]  /*1660*/  @P0 IMAD.HI.U32 R6, R0, R8, RZ ;  /* 0x0000000800060227 */ /* 0x001fca00078e00ff */
[----:B------:R-:W-:-:S07]  /*1670*/  @P0 SHF.R.U32.HI R0, RZ, R9, R6 ;  /* 0x00000009ff000219 */ /* 0x000fce0000011606 */
.L_x_1648:
[----:B------:R-:W-:-:S05]  /*1680*/  IMAD R0, R0, R7, RZ ;  /* 0x0000000700007224 */ /* 0x000fca00078e02ff */
[----:B------:R-:W-:-:S07]  /*1690*/  VIMNMX R3, R3, R0, !PT ;  /* 0x0000000003037248 */ /* 0x000fce0007fe0100 */
.L_x_1646:
[----:B------:R-:W-:Y:S01]  /*16a0*/  SHF.R.S32.HI R6, RZ, 0x1f, R3 ;  /* 0x0000001fff067819 */ /* 0x000fe20000011403 */
[----:B------:R-:W-:Y:S01]  /*16b0*/  IMAD.MOV.U32 R0, RZ, RZ, RZ ;  /* 0x000000ffff007224 */ /* 0x000fe200078e00ff */
[----:B------:R-:W-:Y:S02]  /*16c0*/  PLOP3.LUT P0, PT, PT, PT, PT, 0x80, 0x0 ;  /* 0x000000000000781c */ /* 0x000fe40003f0f070 */
[----:B------:R-:W-:Y:S02]  /*16d0*/  CS2R R150, SRZ ;  /* 0x0000000000967805 */ /* 0x000fe4000001ff00 */
[----:B------:R-:W-:Y:S01]  /*16e0*/  LEA.HI R6, R6, R3, RZ, 0x6 ;  /* 0x0000000306067211 */ /* 0x000fe200078f30ff */
[----:B------:R-:W-:Y:S01]  /*16f0*/  IMAD.MOV.U32 R3, RZ, RZ, RZ ;  /* 0x000000ffff037224 */ /* 0x000fe200078e00ff */
[----:B------:R-:W-:Y:S02]  /*1700*/  CS2R R148, SRZ ;  /* 0x0000000000947805 */ /* 0x000fe4000001ff00 */
[----:B------:R-:W-:-:S02]  /*1710*/  CS2R R146, SRZ ;  /* 0x0000000000927805 */ /* 0x000fc4000001ff00 */
[----:B------:R-:W-:Y:S02]  /*1720*/  SHF.R.S32.HI R5, RZ, 0x6, R6 ;  /* 0x00000006ff057819 */ /* 0x000fe40000011406 */
[----:B------:R-:W-:Y:S02]  /*1730*/  CS2R R144, SRZ ;  /* 0x0000000000907805 */ /* 0x000fe4000001ff00 */
[----:B------:R-:W-:Y:S02]  /*1740*/  CS2R R164, SRZ ;  /* 0x0000000000a47805 */ /* 0x000fe4000001ff00 */
[----:B------:R-:W-:Y:S02]  /*1750*/  CS2R R140, SRZ ;  /* 0x00000000008c7805 */ /* 0x000fe4000001ff00 */
[----:B------:R-:W-:Y:S02]  /*1760*/  VIMNMX R5, RZ, R5, !PT ;  /* 0x00000005ff057248 */ /* 0x000fe40007fe0100 */
[----:B------:R-:W-:-:S02]  /*1770*/  CS2R R162, SRZ ;  /* 0x0000000000a27805 */ /* 0x000fc4000001ff00 */
[----:B------:R-:W-:Y:S02]  /*1780*/  CS2R R136, SRZ ;  /* 0x0000000000887805 */ /* 0x000fe4000001ff00 */
[----:B------:R-:W-:Y:S02]  /*1790*/  CS2R R160, SRZ ;  /* 0x0000000000a07805 */ /* 0x000fe4000001ff00 */
[----:B------:R-:W-:Y:S02]  /*17a0*/  ISETP.GT.AND P1, PT, R4, R5, PT ;  /* 0x000000050400720c */ /* 0x000fe40003f24270 */
[----:B------:R-:W-:Y:S02]  /*17b0*/  CS2R R132, SRZ ;  /* 0x0000000000847805 */ /* 0x000fe4000001ff00 */
[----:B------:R-:W-:Y:S02]  /*17c0*/  CS2R R158, SRZ ;  /* 0x00000000009e7805 */ /* 0x000fe4000001ff00 */
[----:B------:R-:W-:-:S02]  /*17d0*/  CS2R R156, SRZ ;  /* 0x00000000009c7805 */ /* 0x000fc4000001ff00 */
[----:B------:R-:W-:Y:S02]  /*17e0*/  CS2R R128, SRZ ;  /* 0x0000000000807805 */ /* 0x000fe4000001ff00 */
        /* <DEDUP_REMOVED lines=49> */
[----:B------:R-:W-:Y:S01]  /*1b00*/  CS2R R30, SRZ ;  /* 0x00000000001e7805 */ /* 0x000fe2000001ff00 */
[----:B------:R-:W-:Y:S01]  /*1b10*/  IMAD.MOV.U32 R7, RZ, RZ, RZ ;  /* 0x000000ffff077224 */ /* 0x000fe200078e00ff */
[----:B------:R-:W-:Y:S02]  /*1b20*/  CS2R R26, SRZ ;  /* 0x00000000001a7805 */ /* 0x000fe4000001ff00 */
[----:B------:R-:W-:Y:S01]  /*1b30*/  MOV R210, RZ ;  /* 0x000000ff00d27202 */ /* 0x000fe20000000f00 */
[----:B------:R-:W-:Y:S06]  /*1b40*/  @!P1 BRA `(.L_x_1649) ;  /* 0x000000c000d89947 */ /* 0x000fec0003800000 */
        /* <DEDUP_REMOVED lines=14> */
.L_x_1650:
[----:B------:R-:W-:Y:S01]  /*1c30*/  ULEA UR21, UR38, UR42, 0x3 ;  /* 0x0000002a26157291 */ /* 0x000fe2000f8e183f */
[----:B------:R-:W-:-:S05]  /*1c40*/  IMAD.U32 R0, RZ, RZ, UR37 ;  /* 0x00000025ff007e24 */ /* 0x000fca000f8e00ff */
[----:B------:R-:W-:-:S04]  /*1c50*/  SHF.L.U32 R0, R0, 0x1f, RZ ;  /* 0x0000001f00007819 */ /* 0x000fc800000006ff */
[----:B------:R-:W0:Y:S02]  /*1c60*/  SYNCS.PHASECHK.TRANS64.TRYWAIT P1, [UR21+0x28c50], R0 ;  /* 0x028c5000ff0075a7 */ /* 0x000e240008020155 */
[----:B0-----:R-:W-:Y:S05]  /*1c70*/  @!P1 BRA `(.L_x_1651) ;  /* 0x0000013000149947 */ /* 0x001fea0003800000 */
.L_x_1824:
[----:B------:R-:W-:Y:S01]  /*1c80*/  BAR.SYNC.DEFER_BLOCKING 0xe, 0x100 ;  /* 0x0384000000007b1d */ /* 0x000fe20000010000 */
[----:B------:R-:W-:Y:S02]  /*1c90*/  UIADD3 UR4, UR42, 0x26800, URZ ;  /* 0x000268002a047890 */ /* 0x000fe4000fffe03f */
[----:B------:R-:W-:Y:S02]  /*1ca0*/  ULEA UR18, UR38, UR20, 0xc ;  /* 0x0000001426127291 */ /* 0x000fe4000f8e603f */
[----:B------:R-:W-:Y:S01]  /*1cb0*/  USHF.R.U32.HI UR4, URZ, 0x4, UR4 ;  /* 0x000000043f047899 */ /* 0x000fe20008011604 */
[----:B------:R-:W-:Y:S01]  /*1cc0*/  UMOV UR19, 0x40000040 ;  /* 0x4000004000137882 */ /* 0x000fe20000000000 */
[----:B------:R-:W-:Y:S02]  /*1cd0*/  UMOV UR17, 0x40000040 ;  /* 0x4000004000117882 */ /* 0x000fe40000000000 */
[----:B------:R-:W-:Y:S02]  /*1ce0*/  ULOP3.LUT UR4, UR4, 0x3fff, URZ, 0xc0, !UPT ;  /* 0x00003fff04047892 */ /* 0x000fe4000f8ec03f */
[----:B------:R-:W-:-:S02]  /*1cf0*/  UIADD3 UR6, UR18, 0x80, URZ ;  /* 0x0000008012067890 */ /* 0x000fc4000fffe03f */
[----:B------:R-:W-:Y:S01]  /*1d00*/  ULOP3.LUT UR16, UR4, 0x10000, URZ, 0xfc, !UPT ;  /* 0x0001000004107892 */ /* 0x000fe2000f8efc3f */
[----:B------:R-:W-:Y:S01]  /*1d10*/  UMOV UR7, 0x40000040 ;  /* 0x4000004000077882 */ /* 0x000fe20000000000 */
[----:B------:R-:W-:Y:S02]  /*1d20*/  UMOV UR5, 0x40000040 ;  /* 0x4000004000057882 */ /* 0x000fe40000000000 */
[----:B------:R-:W-:Y:S02]  /*1d30*/  UIADD3 UR4, UR16, 0x2, URZ ;  /* 0x0000000210047890 */ /* 0x000fe4000fffe03f */
[----:B------:R-:W-:Y:S02]  /*1d40*/  UIADD3 UR10, UR18, 0x100, URZ ;  /* 0x00000100120a7890 */ /* 0x000fe4000fffe03f */
[----:B------:R-:W-:Y:S01]  /*1d50*/  UIADD3 UR8, UR16, 0x4, URZ ;  /* 0x0000000410087890 */ /* 0x000fe2000fffe03f */
[----:B------:R-:W-:Y:S01]  /*1d60*/  UMOV UR11, 0x40000040 ;  /* 0x40000040000b7882 */ /* 0x000fe20000000000 */
[----:B------:R-:W-:Y:S01]  /*1d70*/  WARPGROUP.ARRIVE ;  /* 0x00000000000079c5 */ /* 0x000fe20000000000 */
[----:B------:R-:W-:Y:S01]  /*1d80*/  UMOV UR9, 0x40000040 ;  /* 0x4000004000097882 */ /* 0x000fe20000000000 */
[----:B------:R-:W-:-:S02]  /*1d90*/  UIADD3 UR14, UR18, 0x180, URZ ;  /* 0x00000180120e7890 */ /* 0x000fc4000fffe03f */
[----:B------:R-:W-:Y:S02]  /*1da0*/  UIADD3 UR12, UR16, 0x6, URZ ;  /* 0x00000006100c7890 */ /* 0x000fe4000fffe03f */
[----:B------:R-:W-:Y:S01]  /*1db0*/  HGMMA.64x256x16.F32 R24, gdesc[UR16].tnspB, RZ, !UPT, gsb0 ;  /* 0x43e00000101879f0 */ /* 0x000fe2000c0008ff */
[----:B------:R-:W-:Y:S01]  /*1dc0*/  UMOV UR15, 0x40000040 ;  /* 0x40000040000f7882 */ /* 0x000fe20000000000 */
[----:B------:R-:W-:Y:S01]  /*1dd0*/  UMOV UR13, 0x40000040 ;  /* 0x40000040000d7882 */ /* 0x000fe20000000000 */
        /* <DEDUP_REMOVED lines=16> */
.L_x_1652:
[----:B------:R-:W-:Y:S01]  /*1ee0*/  VIADD R4, R4, 0xfffffffe ;  /* 0xfffffffe04047836 */ /* 0x000fe20000000000 */
[----:B------:R-:W-:-:S04]  /*1ef0*/  UIADD3 UR6, UR21, 0x28c60, URZ ;  /* 0x00028c6015067890 */ /* 0x000fc8000fffe03f */
[----:B------:R-:W-:Y:S01]  /*1f00*/  ISETP.GE.AND P1, PT, R4, R5, PT ;  /* 0x000000050400720c */ /* 0x000fe20003f26270 */
[----:B------:R-:W-:-:S09]  /*1f10*/  UPRMT UR6, UR40, 0x654, UR6 ;  /* 0x0000065428067896 */ /* 0x000fd20008000006 */
[----:B------:R-:W-:Y:S03]  /*1f20*/  SYNCS.ARRIVE.TRANS64.RED.A1T0 RZ, [UR6], RZ ;  /* 0x000000ffffff79a7 */ /* 0x000fe60008100406 */
[----:B------:R-:W-:Y:S05]  /*1f30*/  @!P1 BRA `(.L_x_1653) ;  /* 0x0000000800d89947 */ /* 0x000fea0003800000 */
.L_x_1659:
[----:B------:R-:W-:Y:S01]  /*1f40*/  BAR.SYNC.DEFER_BLOCKING 0xe, 0x100 ;  /* 0x0384000000007b1d */ /* 0x000fe20000010000 */
[----:B01----:R-:W-:Y:S01]  /*1f50*/  IMAD.U32 R3, RZ, RZ, UR38 ;  /* 0x00000026ff037e24 */ /* 0x003fe2000f8e00ff */
[----:B------:R-:W-:Y:S01]  /*1f60*/  UIADD3 UR38, UR38, 0x1, URZ ;  /* 0x0000000126267890 */ /* 0x000fe2000fffe03f */
[C---:B------:R-:W-:Y:S01]  /*1f70*/  ISETP.GT.AND P2, PT, R4.reuse, R5, PT ;  /* 0x000000050400720c */ /* 0x040fe20003f44270 */
        /* <DEDUP_REMOVED lines=139> */
.L_x_1654:
[----:B------:R-:W-:Y:S01]  /*2830*/  ULEA UR21, UR38, UR42, 0x3 ;  /* 0x0000002a26157291 */ /* 0x000fe2000f8e183f */
[----:B------:R-:W-:-:S04]  /*2840*/  MOV R0, UR37 ;  /* 0x0000002500007c02 */ /* 0x000fc80008000f00 */
[----:B------:R-:W-:-:S04]  /*2850*/  SHF.L.U32 R0, R0, 0x1f, RZ ;  /* 0x0000001f00007819 */ /* 0x000fc800000006ff */
[----:B------:R0:W1:Y:S01]  /*2860*/  SYNCS.PHASECHK.TRANS64.TRYWAIT P1, [UR21+0x28c50], R0 ;  /* 0x028c5000ff0075a7 */ /* 0x0000620008020155 */
[----:B------:R-:W-:Y:S05]  /*2870*/  @!P0 BRA `(.L_x_1655) ;  /* 0x0000000000048947 */ /* 0x000fea0003800000 */
[----:B------:R-:W-:Y:S01]  /*2880*/  BPT.TRAP 0x1 ;  /* 0x000000040000795c */ /* 0x000fe20000300000 */
.L_x_1655:
[----:B-1----:R-:W-:Y:S05]  /*2890*/  @P1 BRA `(.L_x_1656) ;  /* 0x0000000000081947 */ /* 0x002fea0003800000 */
[----:B------:R-:W1:Y:S02]  /*28a0*/  SYNCS.PHASECHK.TRANS64.TRYWAIT P1, [UR21+0x28c50], R0 ;  /* 0x028c5000ff0075a7 */ /* 0x000e640008020155 */
[----:B-1----:R-:W-:Y:S05]  /*28b0*/  @!P1 BRA `(.L_x_1657) ;  /* 0x00000124001c9947 */ /* 0x002fea0003800000 */
.L_x_1656:
[----:B------:R-:W-:Y:S01]  /*28c0*/  ULEA UR18, UR38, UR20, 0xc ;  /* 0x0000001426127291 */ /* 0x000fe2000f8e603f */
[----:B------:R-:W-:Y:S01]  /*28d0*/  WARPGROUP.ARRIVE ;  /* 0x00000000000079c5 */ /* 0x000fe20000000000 */
[----:B------:R-:W-:Y:S01]  /*28e0*/  UMOV UR19, 0x40000040 ;  /* 0x4000004000137882 */ /* 0x000fe20000000000 */
[----:B------:R-:W-:Y:S01]  /*28f0*/  UMOV UR7, 0x40000040 ;  /* 0x4000004000077882 */ /* 0x000fe20000000000 */
[----:B------:R-:W-:Y:S02]  /*2900*/  UIADD3 UR6, UR18, 0x80, URZ ;  /* 0x0000008012067890 */ /* 0x000fe4000fffe03f */
[----:B------:R-:W-:Y:S01]  /*2910*/  UIADD3 UR10, UR18, 0x100, URZ ;  /* 0x00000100120a7890 */ /* 0x000fe2000fffe03f */
[----:B------:R-:W-:Y:S02]  /*2920*/  UMOV UR11, 0x40000040 ;  /* 0x40000040000b7882 */ /* 0x000fe40000000000 */
[----:B------:R-:W-:Y:S01]  /*2930*/  HGMMA.64x256x16.F32 R24, gdesc[UR16].tnspB, R24, gsb0 ;  /* 0x43e00000101879f0 */ /* 0x000fe20008000818 */
[----:B------:R-:W-:Y:S01]  /*2940*/  UIADD3 UR14, UR18, 0x180, URZ ;  /* 0x00000180120e7890 */ /* 0x000fe2000fffe03f */
[----:B------:R-:W-:Y:S01]  /*2950*/  UMOV UR15, 0x40000040 ;  /* 0x40000040000f7882 */ /* 0x000fe20000000000 */
[----:B------:R-:W-:-:S02]  /*2960*/  WARPGROUP.DEPBAR.LE gsb0, 0x0 ;  /* 0x00008000000079c5 */ /* 0x000fc40000010000 */
        /* <DEDUP_REMOVED lines=15> */
.L_x_1658:
[----:B------:R-:W-:-:S04]  /*2a60*/  UIADD3 UR6, UR21, 0x28c60, URZ ;  /* 0x00028c6015067890 */ /* 0x000fc8000fffe03f */
[----:B------:R-:W-:-:S09]  /*2a70*/  UPRMT UR6, UR40, 0x654, UR6 ;  /* 0x0000065428067896 */ /* 0x000fd20008000006 */
[----:B------:R-:W-:Y:S01]  /*2a80*/  SYNCS.ARRIVE.TRANS64.RED.A1T0 RZ, [UR6], RZ ;  /* 0x000000ffffff79a7 */ /* 0x000fe20008100406 */
[----:B------:R-:W-:Y:S05]  /*2a90*/  @P2 BRA `(.L_x_1659) ;  /* 0xfffffff400282947 */ /* 0x000fea000383ffff */
.L_x_1653:
[----:B------:R-:W-:Y:S01]  /*2aa0*/  BAR.SYNC.DEFER_BLOCKING 0xe, 0x100 ;  /* 0x0384000000007b1d */ /* 0x000fe20000010000 */
[----:B01----:R-:W-:Y:S01]  /*2ab0*/  IMAD.U32 R3, RZ, RZ, UR38 ;  /* 0x00000026ff037e24 */ /* 0x003fe2000f8e00ff */
[----:B------:R-:W-:Y:S01]  /*2ac0*/  UIADD3 UR38, UR38, 0x1, URZ ;  /* 0x0000000126267890 */ /* 0x000fe2000fffe03f */
[----:B------:R-:W-:Y:S02]  /*2ad0*/  PLOP3.LUT P0, PT, PT, PT, PT, 0x8, 0x0 ;  /* 0x000000000000781c */ /* 0x000fe40003f0e170 */
        /* <DEDUP_REMOVED lines=140> */
.L_x_1642:
[----:B------:R-:W-:Y:S01]  /*33a0*/  ULDC UR4, c[0x0][0x448] ;  /* 0x0001120000047ab9 */ /* 0x000fe20000000800 */
[----:B------:R-:W-:Y:S02]  /*33b0*/  UIADD3 UR10, UR44, 0x3f, URZ ;  /* 0x0000003f2c0a7890 */ /* 0x000fe4000fffe03f */
[----:B------:R-:W-:Y:S01]  /*33c0*/  UISETP.NE.AND UP0, UPT, UR4, 0x1, UPT ;  /* 0x000000010400788c */ /* 0x000fe2000bf05270 */
[----:B------:R-:W-:Y:S02]  /*33d0*/  ULDC UR11, c[0x0][0x288] ;  /* 0x0000a200000b7ab9 */ /* 0x000fe40000000800 */
[----:B------:R-:W-:Y:S01]  /*33e0*/  ULDC.64 UR4, c[0x0][0x9e0] ;  /* 0x0002780000047ab9 */ /* 0x000fe20000000a00 */
[----:B------:R-:W-:Y:S02]  /*33f0*/  UP2UR UR51, UPR, URZ, 0x1 ;  /* 0x000000013f337883 */ /* 0x000fe40008000000 */
[----:B------:R-:W-:-:S04]  /*3400*/  UIADD3 UR12, -UR11, 0x1, URZ ;  /* 0x000000010b0c7890 */ /* 0x000fc8000fffe13f */
[----:B------:R-:W-:Y:S01]  /*3410*/  UIMAD UR12, UR49, UR6, UR12 ;  /* 0x00000006310c72a4 */ /* 0x000fe2000f8e020c */
[----:B------:R-:W-:Y:S01]  /*3420*/  @UP0 ULDC UR8, c[0x0][0x44c] ;  /* 0x0001130000080ab9 */ /* 0x000fe20000000800 */
[----:B------:R-:W-:Y:S01]  /*3430*/  @UP0 ULDC UR13, c[0x0][0x450] ;  /* 0x00011400000d0ab9 */ /* 0x000fe20000000800 */
[----:B------:R-:W-:-:S04]  /*3440*/  UIMAD.WIDE.U32 UR8, UR10, UR8, URZ ;  /* 0x000000080a0872a5 */ /* 0x000fc8000f8e003f */
[----:B------:R-:W-:Y:S02]  /*3450*/  @UP0 USHF.R.U32.HI UR10, URZ, UR13, UR9 ;  /* 0x0000000d3f0a0299 */ /* 0x000fe40008011609 */
[----:B------:R-:W-:Y:S02]  /*3460*/  UISETP.GE.AND UP0, UPT, UR5, 0x1, UPT ;  /* 0x000000010500788c */ /* 0x000fe4000bf06270 */
[----:B------:R-:W-:Y:S02]  /*3470*/  UIADD3 UR10, UR12, UR10, URZ ;  /* 0x0000000a0c0a7290 */ /* 0x000fe4000fffe03f */
[----:B------:R-:W-:Y:S02]  /*3480*/  UP2UR UR50, UPR, URZ, 0x1 ;  /* 0x000000013f327883 */ /* 0x000fe40008000000 */
[----:B------:R-:W-:Y:S01]  /*3490*/  PLOP3.LUT P0, PT, PT, PT, UP0, 0x40, 0x0 ;  /* 0x000000000000781c */ /* 0x000fe20003f0e808 */
[----:B------:R-:W-:-:S06]  /*34a0*/  UIADD3 UR4, UR10, UR4, URZ ;  /* 0x000000040a047290 */ /* 0x000fcc000fffe03f */
[----:B------:R-:W-:-:S06]  /*34b0*/  IMAD.U32 R0, RZ, RZ, UR4 ;  /* 0x00000004ff007e24 */ /* 0x000fcc000f8e00ff */
[----:B------:R-:W-:Y:S05]  /*34c0*/  @P0 BRA `(.L_x_1660) ;  /* 0x0000000000400947 */ /* 0x000fea0003800000 */
[----:B------:R-:W-:Y:S01]  /*34d0*/  ISETP.LT.AND P0, PT, RZ, UR10, PT ;  /* 0x0000000aff007c0c */ /* 0x000fe2000bf01270 */
[----:B------:R-:W-:-:S12]  /*34e0*/  UIADD3 UR4, UR10, -0x1, URZ ;  /* 0xffffffff0a047890 */ /* 0x000fd8000fffe03f */
[----:B------:R-:W-:Y:S05]  /*34f0*/  @P0 BRA `(.L_x_1661) ;  /* 0x00000000001c0947 */ /* 0x000fea0003800000 */
[----:B------:R-:W-:Y:S02]  /*3500*/  UISETP.NE.AND UP0, UPT, UR5, 0x1, UPT ;  /* 0x000000010500788c */ /* 0x000fe4000bf05270 */
[----:B------:R-:W-:-:S09]  /*3510*/  UIADD3 UR4, -UR10, URZ, URZ ;  /* 0x0000003f0a047290 */ /* 0x000fd2000fffe13f */
[----:B------:R-:W-:Y:S02]  /*3520*/  @UP0 ULDC.64 UR12, c[0x0][0x9e8] ;  /* 0x00027a00000c0ab9 */ /* 0x000fe40000000a00 */
[----:B------:R-:W-:-:S04]  /*3530*/  UIMAD.WIDE.U32 UR8, UR4, UR12, URZ ;  /* 0x0000000c040872a5 */ /* 0x000fc8000f8e003f */
[----:B------:R-:W-:-:S04]  /*3540*/  @UP0 USHF.R.U32.HI UR4, URZ, UR13, UR9 ;  /* 0x0000000d3f040299 */ /* 0x000fc80008011609 */
[----:B------:R-:W-:Y:S01]  /*3550*/  ULOP3.LUT UR4, URZ, UR4, URZ, 0x33, !UPT ;  /* 0x000000043f047292 */ /* 0x000fe2000f8e333f */
[----:B------:R-:W-:Y:S11]  /*3560*/  BRA `(.L_x_1662) ;  /* 0x0000000000107947 */ /* 0x000ff60003800000 */
.L_x_1661:
[----:B------:R-:W-:-:S11]  /*3570*/  UISETP.NE.AND UP0, UPT, UR5, 0x1, UPT ;  /* 0x000000010500788c */ /* 0x000fd6000bf05270 */
[----:B------:R-:W-:Y:S02]  /*3580*/  @UP0 ULDC.64 UR12, c[0x0][0x9e8] ;  /* 0x00027a00000c0ab9 */ /* 0x000fe40000000a00 */
[----:B------:R-:W-:-:S04]  /*3590*/  UIMAD.WIDE.U32 UR8, UR4, UR12, URZ ;  /* 0x0000000c040872a5 */ /* 0x000fc8000f8e003f */
[----:B------:R-:W-:-:S12]  /*35a0*/  @UP0 USHF.R.U32.HI UR4, URZ, UR13, UR9 ;  /* 0x0000000d3f040299 */ /* 0x000fd80008011609 */
.L_x_1662:
[----:B------:R-:W-:-:S06]  /*35b0*/  UIMAD UR4, UR4, UR5, UR5 ;  /* 0x00000005040472a4 */ /* 0x000fcc000f8e0205 */
[----:B------:R-:W-:-:S07]  /*35c0*/  VIMNMX R0, R0, UR4, PT ;  /* 0x0000000400007c48 */ /* 0x000fce000bfe0100 */
.L_x_1660:
[----:B------:R-:W-:Y:S01]  /*35d0*/  UISETP.NE.AND UP0, UPT, UR51, URZ, UPT ;  /* 0x0000003f3300728c */ /* 0x000fe2000bf05270 */
[----:B------:R-:W-:Y:S01]  /*35e0*/  IADD3 R0, R0, 0x3f, RZ ;  /* 0x0000003f00007810 */ /* 0x000fe20007ffe0ff */
[----:B------:R-:W-:Y:S01]  /*35f0*/  UMOV UR4, UR44 ;  /* 0x0000002c00047c82 */ /* 0x000fe20008000000 */
[----:B------:R-:W-:Y:S02]  /*3600*/  UIMAD UR6, UR49, UR6, -UR11 ;  /* 0x00000006310672a4 */ /* 0x000fe4000f8e0a0b */
[----:B------:R-:W-:-:S04]  /*3610*/  SHF.R.S32.HI R3, RZ, 0x1f, R0 ;  /* 0x0000001fff037819 */ /* 0x000fc80000011400 */
[----:B------:R-:W-:Y:S02]  /*3620*/  LEA.HI R3, R3, R0, RZ, 0x6 ;  /* 0x0000000003037211 */ /* 0x000fe400078f30ff */
[----:B------:R-:W-:Y:S01]  /*3630*/  @UP0 ULDC UR8, c[0x0][0x44c] ;  /* 0x0001130000080ab9 */ /* 0x000fe20000000800 */
[----:B------:R-:W-:Y:S01]  /*3640*/  @UP0 ULDC UR10, c[0x0][0x450] ;  /* 0x00011400000a0ab9 */ /* 0x000fe20000000800 */
[----:B------:R-:W-:Y:S01]  /*3650*/  UIMAD.WIDE.U32 UR8, UR44, UR8, URZ ;  /* 0x000000082c0872a5 */ /* 0x000fe2000f8e003f */
[----:B------:R-:W-:-:S03]  /*3660*/  SHF.R.S32.HI R3, RZ, 0x6, R3 ;  /* 0x00000006ff037819 */ /* 0x000fc60000011403 */
[----:B------:R-:W-:Y:S01]  /*3670*/  @UP0 USHF.R.U32.HI UR4, URZ, UR10, UR9 ;  /* 0x0000000a3f040299 */ /* 0x000fe20008011609 */
[----:B------:R-:W-:Y:S01]  /*3680*/  VIMNMX R152, R3, UR7, PT ;  /* 0x0000000703987c48 */ /* 0x000fe2000bfe0100 */
[----:B------:R-:W-:Y:S02]  /*3690*/  UISETP.GE.AND UP0, UPT, UR5, 0x1, UPT ;  /* 0x000000010500788c */ /* 0x000fe4000bf06270 */
[----:B------:R-:W-:Y:S01]  /*36a0*/  UIADD3 UR4, UR6, UR4, URZ ;  /* 0x0000000406047290 */ /* 0x000fe2000fffe03f */
[----:B------:R-:W-:-:S03]  /*36b0*/  ULDC UR8, c[0x0][0x9dc] ;  /* 0x0002770000087ab9 */ /* 0x000fc60000000800 */
[----:B------:R-:W-:Y:S01]  /*36c0*/  PLOP3.LUT P0, PT, PT, PT, UP0, 0x40, 0x0 ;  /* 0x000000000000781c */ /* 0x000fe20003f0e808 */
[----:B------:R-:W-:-:S12]  /*36d0*/  UIADD3 UR8, UR4, -UR8, URZ ;  /* 0x8000000804087290 */ /* 0x000fd8000fffe03f */
[----:B------:R-:W-:Y:S05]  /*36e0*/  @P0 BRA `(.L_x_1663) ;  /* 0x0000000000440947 */ /* 0x000fea0003800000 */
[----:B------:R-:W-:-:S06]  /*36f0*/  UISETP.GT.AND UP0, UPT, UR4, -0x1, UPT ;  /* 0xffffffff0400788c */ /* 0x000fcc000bf04270 */
[----:B------:R-:W-:-:S13]  /*3700*/  PLOP3.LUT P0, PT, PT, PT, UP0, 0x80, 0x0 ;  /* 0x000000000000781c */ /* 0x000fda0003f0f008 */
[----:B------:R-:W-:Y:S05]  /*3710*/  @P0 BRA `(.L_x_1664) ;  /* 0x00000000001c0947 */ /* 0x000fea0003800000 */
[----:B------:R-:W-:Y:S02]  /*3720*/  UISETP.NE.AND UP0, UPT, UR5, 0x1, UPT ;  /* 0x000000010500788c */ /* 0x000fe4000bf05270 */
[----:B------:R-:W-:-:S09]  /*3730*/  ULOP3.LUT UR4, URZ, UR4, URZ, 0x33, !UPT ;  /* 0x000000043f047292 */ /* 0x000fd2000f8e333f */
[----:B------:R-:W-:Y:S02]  /*3740*/  @UP0 ULDC.64 UR10, c[0x0][0x9e8] ;  /* 0x00027a00000a0ab9 */ /* 0x000fe40000000a00 */
[----:B------:R-:W-:-:S04]  /*3750*/  UIMAD.WIDE.U32 UR6, UR4, UR10, URZ ;  /* 0x0000000a040672a5 */ /* 0x000fc8000f8e003f */
[----:B------:R-:W-:-:S04]  /*3760*/  @UP0 USHF.R.U32.HI UR4, URZ, UR11, UR7 ;  /* 0x0000000b3f040299 */ /* 0x000fc80008011607 */
[----:B------:R-:W-:Y:S01]  /*3770*/  ULOP3.LUT UR4, URZ, UR4, URZ, 0x33, !UPT ;  /* 0x000000043f047292 */ /* 0x000fe2000f8e333f */
[----:B------:R-:W-:Y:S11]  /*3780*/  BRA `(.L_x_1665) ;  /* 0x0000000000107947 */ /* 0x000ff60003800000 */
.L_x_1664:
[----:B------:R-:W-:-:S11]  /*3790*/  UISETP.NE.AND UP0, UPT, UR5, 0x1, UPT ;  /* 0x000000010500788c */ /* 0x000fd6000bf05270 */
[----:B------:R-:W-:Y:S02]  /*37a0*/  @UP0 ULDC.64 UR10, c[0x0][0x9e8] ;  /* 0x00027a00000a0ab9 */ /* 0x000fe40000000a00 */
[----:B------:R-:W-:-:S04]  /*37b0*/  UIMAD.WIDE.U32 UR6, UR4, UR10, URZ ;  /* 0x0000000a040672a5 */ /* 0x000fc8000f8e003f */
[----:B------:R-:W-:-:S12]  /*37c0*/  @UP0 USHF.R.U32.HI UR4, URZ, UR11, UR7 ;  /* 0x0000000b3f040299 */ /* 0x000fd80008011607 */
.L_x_1665:
[----:B------:R-:W-:-:S04]  /*37d0*/  UIMAD UR4, UR4, UR5, URZ ;  /* 0x00000005040472a4 */ /* 0x000fc8000f8e023f */
[----:B------:R-:W-:-:S04]  /*37e0*/  UISETP.LT.AND UP0, UPT, UR8, UR4, UPT ;  /* 0x000000040800728c */ /* 0x000fc8000bf01270 */
[----:B------:R-:W-:-:S12]  /*37f0*/  USEL UR8, UR8, UR4, !UP0 ;  /* 0x0000000408087287 */ /* 0x000fd8000c000000 */
.L_x_1663:
[----:B------:R-:W-:Y:S01]  /*3800*/  USHF.R.S32.HI UR4, URZ, 0x1f, UR8 ;  /* 0x0000001f3f047899 */ /* 0x000fe20008011408 */
[----:B------:R-:W-:Y:S01]  /*3810*/  PLOP3.LUT P0, PT, PT, PT, PT, 0x80, 0x0 ;  /* 0x000000000000781c */ /* 0x000fe20003f0f070 */
[----:B------:R-:W-:Y:S01]  /*3820*/  IMAD.MOV.U32 R0, RZ, RZ, RZ ;  /* 0x000000ffff007224 */ /* 0x000fe200078e00ff */
[----:B------:R-:W-:Y:S01]  /*3830*/  CS2R R150, SRZ ;  /* 0x0000000000967805 */ /* 0x000fe2000001ff00 */
[----:B------:R-:W-:Y:S01]  /*3840*/  ULEA.HI UR4, UR4, UR8, URZ, 0x6 ;  /* 0x0000000804047291 */ /* 0x000fe2000f8f303f */
[----:B------:R-:W-:Y:S01]  /*3850*/  IMAD.MOV.U32 R3, RZ, RZ, RZ ;  /* 0x000000ffff037224 */ /* 0x000fe200078e00ff */
[----:B------:R-:W-:Y:S02]  /*3860*/  CS2R R148, SRZ ;  /* 0x0000000000947805 */ /* 0x000fe4000001ff00 */
[----:B------:R-:W-:Y:S01]  /*3870*/  CS2R R146, SRZ ;  /* 0x0000000000927805 */ /* 0x000fe2000001ff00 */
[----:B------:R-:W-:Y:S01]  /*3880*/  USHF.R.S32.HI UR4, URZ, 0x6, UR4 ;  /* 0x000000063f047899 */ /* 0x000fe20008011404 */
[----:B------:R-:W-:-:S02]  /*3890*/  CS2R R144, SRZ ;  /* 0x0000000000907805 */ /* 0x000fc4000001ff00 */
[----:B------:R-:W-:Y:S02]  /*38a0*/  CS2R R164, SRZ ;  /* 0x0000000000a47805 */ /* 0x000fe4000001ff00 */
[----:B------:R-:W-:Y:S01]  /*38b0*/  CS2R R140, SRZ ;  /* 0x00000000008c7805 */ /* 0x000fe2000001ff00 */
[----:B------:R-:W-:Y:S01]  /*38c0*/  UISETP.LT.AND UP0, UPT, URZ, UR4, UPT ;  /* 0x000000043f00728c */ /* 0x000fe2000bf01270 */
[----:B------:R-:W-:Y:S02]  /*38d0*/  CS2R R162, SRZ ;  /* 0x0000000000a27805 */ /* 0x000fe4000001ff00 */
[----:B------:R-:W-:Y:S02]  /*38e0*/  CS2R R136, SRZ ;  /* 0x0000000000887805 */ /* 0x000fe4000001ff00 */
[----:B------:R-:W-:Y:S01]  /*38f0*/  CS2R R160, SRZ ;  /* 0x0000000000a07805 */ /* 0x000fe2000001ff00 */
[----:B------:R-:W-:Y:S01]  /*3900*/  USEL UR47, URZ, UR4, !UP0 ;  /* 0x000000043f2f7287 */ /* 0x000fe2000c000000 */
[----:B------:R-:W-:-:S02]  /*3910*/  CS2R R132, SRZ ;  /* 0x0000000000847805 */ /* 0x000fc4000001ff00 */
[----:B------:R-:W-:Y:S02]  /*3920*/  CS2R R158, SRZ ;  /* 0x00000000009e7805 */ /* 0x000fe4000001ff00 */
[----:B------:R-:W-:Y:S02]  /*3930*/  CS2R R156, SRZ ;  /* 0x00000000009c7805 */ /* 0x000fe4000001ff00 */
[----:B------:R-:W-:Y:S02]  /*3940*/  CS2R R128, SRZ ;  /* 0x0000000000807805 */ /* 0x000fe4000001ff00 */
[----:B------:R-:W-:Y:S02]  /*3950*/  CS2R R154, SRZ ;  /* 0x00000000009a7805 */ /* 0x000fe4000001ff00 */
[----:B------:R-:W-:Y:S01]  /*3960*/  ISETP.GT.AND P1, PT, R152, UR47, PT ;  /* 0x0000002f98007c0c */ /* 0x000fe2000bf24270 */
        /* <DEDUP_REMOVED lines=51> */
[----:B------:R-:W-:Y:S01]  /*3ca0*/  MOV R210, RZ ;  /* 0x000000ff00d27202 */ /* 0x000fe20000000f00 */
[----:B------:R-:W-:Y:S06]  /*3cb0*/  @!P1 BRA `(.L_x_1649) ;  /* 0x000000a0007c9947 */ /* 0x000fec0003800000 */
        /* <DEDUP_REMOVED lines=11> */
[----:B------:R-:W-:-:S04]  /*3d70*/  ULOP3.LUT UR5, UR5, 0x3fff, URZ, 0xc0, !UPT ;  /* 0x00003fff05057892 */ /* 0x000fc8000f8ec03f */
[----:B------:R-:W-:-:S04]  /*3d80*/  ULOP3.LUT UR48, UR5, 0x2000000, URZ, 0xfc, !UPT ;  /* 0x0200000005307892 */ /* 0x000fc8000f8efc3f */
        /* <DEDUP_REMOVED lines=17> */
.L_x_1666:
        /* <DEDUP_REMOVED lines=9> */
.L_x_1825:
[----:B------:R-:W-:Y:S05]  /*3f30*/  @!P0 BRA `(.L_x_1668) ;  /* 0x0000000000048947 */ /* 0x000fea0003800000 */
[----:B------:R-:W-:Y:S01]  /*3f40*/  BPT.TRAP 0x1 ;  /* 0x000000040000795c */ /* 0x000fe20000300000 */
.L_x_1668:
[----:B------:R-:W-:Y:S01]  /*3f50*/  IMAD.U32 R8, RZ, RZ, UR37 ;  /* 0x00000025ff087e24 */ /* 0x000fe2000f8e00ff */
[----:B------:R-:W-:-:S04]  /*3f60*/  MOV R7, UR38 ;  /* 0x0000002600077c02 */ /* 0x000fc80008000f00 */
[----:B------:R-:W-:Y:S02]  /*3f70*/  LEA R7, R7, UR42, 0x3 ;  /* 0x0000002a07077c11 */ /* 0x000fe4000f8e18ff */
[----:B------:R-:W-:-:S04]  /*3f80*/  SHF.L.U32 R8, R8, 0x1f, RZ ;  /* 0x0000001f08087819 */ /* 0x000fc800000006ff */
[----:B------:R1:W2:Y:S01]  /*3f90*/  SYNCS.PHASECHK.TRANS64.TRYWAIT P1, [R7+URZ+0x28c30], R8 ;  /* 0x028c3008070075a7 */ /* 0x0002a2000802017f */
[----:B------:R-:W-:Y:S05]  /*3fa0*/  @!P0 BRA `(.L_x_1669) ;  /* 0x0000000000048947 */ /* 0x000fea0003800000 */
[----:B------:R-:W-:Y:S01]  /*3fb0*/  BPT.TRAP 0x1 ;  /* 0x000000040000795c */ /* 0x000fe20000300000 */
.L_x_1669:
[----:B--2---:R-:W-:Y:S05]  /*3fc0*/  @P1 BRA `(.L_x_1670) ;  /* 0x0000000000081947 */ /* 0x004fea0003800000 */
[----:B------:R-:W2:Y:S02]  /*3fd0*/  SYNCS.PHASECHK.TRANS64.TRYWAIT P1, [R7+URZ+0x28c30], R8 ;  /* 0x028c3008070075a7 */ /* 0x000ea4000802017f */
[----:B--2---:R-:W-:Y:S05]  /*3fe0*/  @!P1 BRA `(.L_x_1671) ;  /* 0x0000010c00809947 */ /* 0x004fea0003800000 */
.L_x_1670:
        /* <DEDUP_REMOVED lines=40> */
.L_x_1672:
[----:B------:R-:W-:Y:S01]  /*4270*/  UISETP.NE.AND UP1, UPT, UR51, URZ, UPT ;  /* 0x0000003f3300728c */ /* 0x000fe2000bf25270 */
[----:B------:R-:W0:Y:S01]  /*4280*/  LDC R9, c[0x0][0x2f0] ;  /* 0x0000bc00ff097b82 */ /* 0x000e220000000800 */
[----:B------:R-:W-:Y:S01]  /*4290*/  VIADD R3, R185, UR44 ;  /* 0x0000002cb9037c36 */ /* 0x000fe20008000000 */
[----:B------:R-:W-:Y:S01]  /*42a0*/  R2UR UR6, R7 ;  /* 0x00000000070672ca */ /* 0x000fe200000e0000 */
[----:B------:R-:W-:Y:S02]  /*42b0*/  UISETP.NE.AND UP0, UPT, UR50, URZ, UPT ;  /* 0x0000003f3200728c */ /* 0x000fe4000bf05270 */
[----:B------:R-:W-:Y:S01]  /*42c0*/  PLOP3.LUT P1, PT, PT, PT, UP1, 0x80, 0x0 ;  /* 0x000000000000781c */ /* 0x000fe20003f2f018 */
[----:B------:R-:W-:Y:S01]  /*42d0*/  IMAD.MOV.U32 R4, RZ, RZ, R3 ;  /* 0x000000ffff047224 */ /* 0x000fe200078e0003 */
[----:B------:R-:W-:Y:S01]  /*42e0*/  PLOP3.LUT P2, PT, PT, PT, UP1, 0x80, 0x0 ;  /* 0x000000000000781c */ /* 0x000fe20003f4f018 */
[----:B------:R-:W3:Y:S01]  /*42f0*/  LDC R12, c[0x0][0x288] ;  /* 0x0000a200ff0c7b82 */ /* 0x000ee20000000800 */
[----:B------:R-:W-:Y:S01]  /*4300*/  ULDC UR7, c[0x0][0x9d8] ;  /* 0x0002760000077ab9 */ /* 0x000fe20000000800 */
[----:B------:R-:W-:Y:S01]  /*4310*/  @UP1 ULDC UR10, c[0x0][0x44c] ;  /* 0x00011300000a1ab9 */ /* 0x000fe20000000800 */
[----:B------:R-:W-:Y:S01]  /*4320*/  FMUL.FTZ R30, R30, UR7 ;  /* 0x000000071e1e7c20 */ /* 0x000fe20008410000 */
[----:B------:R-:W-:Y:S01]  /*4330*/  FMUL.FTZ R24, R24, UR7 ;  /* 0x0000000718187c20 */ /* 0x000fe20008410000 */
[----:B------:R-:W-:Y:S01]  /*4340*/  FMUL.FTZ R25, R25, UR7 ;  /* 0x0000000719197c20 */ /* 0x000fe20008410000 */
[----:B------:R-:W-:Y:S01]  /*4350*/  FMUL.FTZ R26, R26, UR7 ;  /* 0x000000071a1a7c20 */ /* 0x000fe20008410000 */
[----:B------:R-:W-:Y:S01]  /*4360*/  UIADD3 UR6, UR6, 0x28c40, URZ ;  /* 0x00028c4006067890 */ /* 0x000fe2000fffe03f */
[----:B------:R-:W-:Y:S01]  /*4370*/  FMUL.FTZ R27, R27, UR7 ;  /* 0x000000071b1b7c20 */ /* 0x000fe20008410000 */
[----:B------:R-:W-:Y:S01]  /*4380*/  FMUL.FTZ R28, R28, UR7 ;  /* 0x000000071c1c7c20 */ /* 0x000fe20008410000 */
[----:B------:R-:W-:Y:S01]  /*4390*/  @P1 IMAD.HI.U32 R5, R3, UR10, RZ ;  /* 0x0000000a03051c27 */ /* 0x000fe2000f8e00ff */
[----:B------:R-:W-:Y:S01]  /*43a0*/  @UP1 ULDC UR10, c[0x0][0x450] ;  /* 0x00011400000a1ab9 */ /* 0x000fe20000000800 */
[----:B------:R-:W-:-:S02]  /*43b0*/  UPRMT UR6, UR40, 0x654, UR6 ;  /* 0x0000065428067896 */ /* 0x000fc40008000006 */
[----:B------:R-:W-:Y:S01]  /*43c0*/  FMUL.FTZ R29, R29, UR7 ;  /* 0x000000071d1d7c20 */ /* 0x000fe20008410000 */
[----:B------:R-:W-:Y:S01]  /*43d0*/  IMAD.MOV.U32 R3, RZ, RZ, -0x40 ;  /* 0xffffffc0ff037424 */ /* 0x000fe200078e00ff */
[----:B------:R-:W-:Y:S01]  /*43e0*/  @P2 SHF.R.U32.HI R4, RZ, UR10, R5 ;  /* 0x0000000aff042c19 */ /* 0x000fe20008011605 */
[----:B------:R-:W-:Y:S01]  /*43f0*/  FMUL.FTZ R32, R32, UR7 ;  /* 0x0000000720207c20 */ /* 0x000fe20008410000 */
[----:B------:R-:W-:Y:S01]  /*4400*/  FMUL.FTZ R33, R33, UR7 ;  /* 0x0000000721217c20 */ /* 0x000fe20008410000 */
[----:B------:R-:W-:Y:S02]  /*4410*/  IMAD R6, R152, R3, 0x41 ;  /* 0x0000004198067424 */ /* 0x000fe400078e0203 */
[----:B------:R-:W-:Y:S01]  /*4420*/  FMUL.FTZ R36, R36, UR7 ;  /* 0x0000000724247c20 */ /* 0x000fe20008410000 */
[----:B------:R-:W4:Y:S01]  /*4430*/  SHFL.IDX PT, R56, R4, RZ, 0x1c1f ;  /* 0x001c1fff04387589 */ /* 0x000f2200000e0000 */
[----:B------:R-:W-:Y:S01]  /*4440*/  FMUL.FTZ R37, R37, UR7 ;  /* 0x0000000725257c20 */ /* 0x000fe20008410000 */
        /* <DEDUP_REMOVED lines=17> */
[----:B------:R5:W1:Y:S01]  /*4560*/  MUFU.TANH R10, R30 ;  /* 0x0000001e000a7308 */ /* 0x000a620000002400 */
[----:B0-----:R-:W-:Y:S01]  /*4570*/  IMAD R5, R9, UR49, R6 ;  /* 0x0000003109057c24 */ /* 0x001fe2000f8e0206 */
[----:B------:R-:W-:Y:S01]  /*4580*/  PLOP3.LUT P1, PT, PT, PT, UP0, 0x40, 0x0 ;  /* 0x000000000000781c */ /* 0x000fe20003f2e808 */
[----:B------:R-:W-:Y:S01]  /*4590*/  ULDC UR22, c[0x0][0x9dc] ;  /* 0x0002770000167ab9 */ /* 0x000fe20000000800 */
[----:B------:R-:W-:Y:S01]  /*45a0*/  SYNCS.ARRIVE.TRANS64.RED.A1T0 RZ, [UR6], RZ ;  /* 0x000000ffffff79a7 */ /* 0x000fe20008100406 */
[----:B------:R-:W-:Y:S01]  /*45b0*/  FMUL.FTZ R34, R34, UR7 ;  /* 0x0000000722227c20 */ /* 0x000fe20008410000 */
[----:B------:R-:W-:Y:S01]  /*45c0*/  ULOP3.LUT UR6, URZ, UR22, URZ, 0x33, !UPT ;  /* 0x000000163f067292 */ /* 0x000fe2000f8e333f */
[----:B---3--:R-:W-:Y:S01]  /*45d0*/  IADD3 R5, R5, -R12, -R2 ;  /* 0x8000000c05057210 */ /* 0x008fe20007ffe802 */
[----:B------:R-:W0:Y:S01]  /*45e0*/  MUFU.TANH R24, R24 ;  /* 0x0000001800187308 */ /* 0x000e220000002400 */
[----:B-----5:R-:W-:Y:S01]  /*45f0*/  LEA R30, R152, 0xffffffc0, 0x6 ;  /* 0xffffffc0981e7811 */ /* 0x020fe200078e30ff */
[----:B------:R-:W-:Y:S01]  /*4600*/  FMUL.FTZ R31, R31, UR7 ;  /* 0x000000071f1f7c20 */ /* 0x000fe20008410000 */
[----:B------:R-:W-:Y:S01]  /*4610*/  FMUL.FTZ R35, R35, UR7 ;  /* 0x0000000723237c20 */ /* 0x000fe20008410000 */
[----:B------:R-:W-:Y:S01]  /*4620*/  ULDC UR15, c[0x0][0x9e0] ;  /* 0x00027800000f7ab9 */ /* 0x000fe20000000800 */
[----:B------:R-:W-:Y:S01]  /*4630*/  FMUL.FTZ R38, R38, UR7 ;  /* 0x0000000726267c20 */ /* 0x000fe20008410000 */
[----:B------:R-:W-:-:S02]  /*4640*/  IMAD R3, R9, UR49, -R30 ;  /* 0x0000003109037c24 */ /* 0x000fc4000f8e0a1e */
[----:B------:R-:W3:Y:S08]  /*4650*/  MUFU.TANH R25, R25 ;  /* 0x0000001900197308 */ /* 0x000ef00000002400 */
[----:B------:R-:W0:Y:S08]  /*4660*/  MUFU.TANH R26, R26 ;  /* 0x0000001a001a7308 */ /* 0x000e300000002400 */
        /* <DEDUP_REMOVED lines=24> */
[----:B------:R5:W0:Y:S08]  /*47f0*/  MUFU.TANH R14, R34 ;  /* 0x00000022000e7308 */ /* 0x000a300000002400 */
[----:B------:R2:W0:Y:S01]  /*4800*/  MUFU.TANH R13, R31 ;  /* 0x0000001f000d7308 */ /* 0x0004220000002400 */
[----:B-----5:R-:W-:-:S07]  /*4810*/  VIADD R34, R5, UR15 ;  /* 0x0000000f05227c36 */ /* 0x020fce0008000000 */
[----:B------:R5:W0:Y:S01]  /*4820*/  MUFU.TANH R15, R35 ;  /* 0x00000023000f7308 */ /* 0x000a220000002400 */
[----:B--2---:R-:W-:-:S04]  /*4830*/  IADD3 R31, -R2, R3, RZ ;  /* 0x00000003021f7210 */ /* 0x004fc80007ffe1ff */
[----:B----4-:R-:W-:-:S03]  /*4840*/  VIADDMNMX R3, R56, R34, R31, PT ;  /* 0x0000002238037246 */ /* 0x010fc6000380011f */
[----:B------:R2:W4:Y:S01]  /*4850*/  MUFU.TANH R20, R38 ;  /* 0x0000002600147308 */ /* 0x0005220000002400 */
[----:B-----5:R-:W-:-:S04]  /*4860*/  VIADD R35, R5, UR6 ;  /* 0x0000000605237c36 */ /* 0x020fc80008000000 */
[----:B------:R-:W-:Y:S02]  /*4870*/  IMAD.IADD R5, R35, 0x1, R56 ;  /* 0x0000000123057824 */ /* 0x000fe400078e0238 */
[----:B--2---:R-:W-:Y:S01]  /*4880*/  VIADD R38, R6, 0xffffffff ;  /* 0xffffffff06267836 */ /* 0x004fe20000000000 */
[----:B01-3--:R-:W-:Y:S06]  /*4890*/  @P1 BRA `(.L_x_1673) ;  /* 0x0000000000641947 */ /* 0x00bfec0003800000 */
[----:B------:R-:W-:Y:S01]  /*48a0*/  IMAD R11, R9, UR49, R56 ;  /* 0x00000031090b7c24 */ /* 0x000fe2000f8e0238 */
[----:B------:R-:W-:Y:S03]  /*48b0*/  BSSY B0, `(.L_x_1674) ;  /* 0x0000013000007945 */ /* 0x000fe60003800000 */
[----:B------:R-:W-:-:S05]  /*48c0*/  IMAD.IADD R11, R11, 0x1, -R12 ;  /* 0x000000010b0b7824 */ /* 0x000fca00078e0a0c */
[----:B------:R-:W-:-:S13]  /*48d0*/  ISETP.GT.AND P1, PT, R11, -0x1, PT ;  /* 0xffffffff0b00780c */ /* 0x000fda0003f24270 */
[----:B------:R-:W-:Y:S05]  /*48e0*/  @P1 BRA `(.L_x_1675) ;  /* 0x0000000000241947 */ /* 0x000fea0003800000 */
[----:B------:R-:W-:Y:S01]  /*48f0*/  ULDC UR6, c[0x0][0x9e4] ;  /* 0x0002790000067ab9 */ /* 0x000fe20000000800 */
[----:B------:R-:W-:Y:S02]  /*4900*/  LOP3.LUT R11, RZ, R11, RZ, 0x33, !PT ;  /* 0x0000000bff0b7212 */ /* 0x000fe400078e33ff */
[----:B------:R-:W-:-:S04]  /*4910*/  MOV R39, UR6 ;  /* 0x0000000600277c02 */ /* 0x000fc80008000f00 */
[----:B------:R-:W-:-:S13]  /*4920*/  ISETP.NE.AND P1, PT, R39, 0x1, PT ;  /* 0x000000012700780c */ /* 0x000fda0003f25270 */
[----:B------:R-:W0:Y:S02]  /*4930*/  @P1 LDC.64 R56, c[0x0][0x9e8] ;  /* 0x00027a00ff381b82 */ /* 0x000e240000000a00 */
[----:B0-----:R-:W-:-:S05]  /*4940*/  @P1 IMAD.HI.U32 R6, R11, R56, RZ ;  /* 0x000000380b061227 */ /* 0x001fca00078e00ff */
[----:B------:R-:W-:-:S04]  /*4950*/  @P1 SHF.R.U32.HI R11, RZ, R57, R6 ;  /* 0x00000039ff0b1219 */ /* 0x000fc80000011606 */
[----:B------:R-:W-:Y:S01]  /*4960*/  LOP3.LUT R11, RZ, R11, RZ, 0x33, !PT ;  /* 0x0000000bff0b7212 */ /* 0x000fe200078e33ff */
[----:B------:R-:W-:Y:S06]  /*4970*/  BRA `(.L_x_1676) ;  /* 0x0000000000187947 */ /* 0x000fec0003800000 */
.L_x_1675:
[----:B------:R-:W-:Y:S02]  /*4980*/  ULDC UR6, c[0x0][0x9e4] ;  /* 0x0002790000067ab9 */ /* 0x000fe40000000800 */
[----:B------:R-:W-:-:S05]  /*4990*/  IMAD.U32 R39, RZ, RZ, UR6 ;  /* 0x00000006ff277e24 */ /* 0x000fca000f8e00ff */
[----:B------:R-:W-:-:S13]  /*49a0*/  ISETP.NE.AND P1, PT, R39, 0x1, PT ;  /* 0x000000012700780c */ /* 0x000fda0003f25270 */
[----:B------:R-:W0:Y:S02]  /*49b0*/  @P1 LDC.64 R56, c[0x0][0x9e8] ;  /* 0x00027a00ff381b82 */ /* 0x000e240000000a00 */
[----:B0-----:R-:W-:-:S05]  /*49c0*/  @P1 IMAD.HI.U32 R6, R11, R56, RZ ;  /* 0x000000380b061227 */ /* 0x001fca00078e00ff */
[----:B------:R-:W-:-:S07]  /*49d0*/  @P1 SHF.R.U32.HI R11, RZ, R57, R6 ;  /* 0x00000039ff0b1219 */ /* 0x000fce0000011606 */
.L_x_1676:
[----:B------:R-:W-:Y:S05]  /*49e0*/  BSYNC B0 ;  /* 0x0000000000007941 */ /* 0x000fea0003800000 */
.L_x_1674:
[----:B------:R-:W-:-:S04]  /*49f0*/  IMAD R11, R11, R39, -R30 ;  /* 0x000000270b0b7224 */ /* 0x000fc800078e0a1e */
[----:B------:R-:W-:-:S05]  /*4a00*/  IMAD.IADD R6, R11, 0x1, -R2 ;  /* 0x000000010b067824 */ /* 0x000fca00078e0a02 */
[----:B------:R-:W-:Y:S02]  /*4a10*/  VIADDMNMX R3, R6, R39, R3, PT ;  /* 0x0000002706037246 */ /* 0x000fe40003800103 */
[----:B------:R-:W-:-:S07]  /*4a20*/  VIMNMX R5, R5, R6, !PT ;  /* 0x0000000605057248 */ /* 0x000fce0007fe0100 */
.L_x_1673:
[C---:B------:R-:W-:Y:S01]  /*4a30*/  ISETP.GE.AND P2, PT, R38.reuse, 0x9, PT ;  /* 0x000000092600780c */ /* 0x040fe20003f46270 */
[----:B------:R-:W0:Y:S01]  /*4a40*/  SHFL.IDX PT, R4, R4, 0x1, 0x1c1f ;  /* 0x003c1f0004047f89 */ /* 0x000e2200000e0000 */
[C---:B------:R-:W-:Y:S01]  /*4a50*/  ISETP.GE.AND P1, PT, R38.reuse, 0x2, PT ;  /* 0x000000022600780c */ /* 0x040fe20003f26270 */
[----:B------:R-:W-:Y:S01]  /*4a60*/  UISETP.NE.AND UP0, UPT, UR50, URZ, UPT ;  /* 0x0000003f3200728c */ /* 0x000fe2000bf05270 */
[C---:B------:R-:W-:Y:S02]  /*4a70*/  ISETP.GT.AND P3, PT, R5.reuse, 0x8, !P2 ;  /* 0x000000080500780c */ /* 0x040fe40005764270 */
[----:B------:R-:W-:Y:S02]  /*4a80*/  ISETP.GT.AND P4, PT, R5, 0x1, !P1 ;  /* 0x000000010500780c */ /* 0x000fe40004f84270 */
[----:B------:R-:W-:Y:S02]  /*4a90*/  ISETP.LT.OR P3, PT, R3, 0x9, P3 ;  /* 0x000000090300780c */ /* 0x000fe40001f61670 */
[----:B------:R-:W-:-:S02]  /*4aa0*/  ISETP.GE.AND P5, PT, R38, 0x11, PT ;  /* 0x000000112600780c */ /* 0x000fc40003fa6270 */
[----:B------:R-:W-:Y:S02]  /*4ab0*/  FSEL R58, R28, -INF , !P3 ;  /* 0xff8000001c3a7808 */ /* 0x000fe40005800000 */
[----:B------:R-:W-:Y:S02]  /*4ac0*/  ISETP.LT.OR P4, PT, R3, 0x2, P4 ;  /* 0x000000020300780c */ /* 0x000fe40002781670 */
[----:B------:R-:W-:Y:S02]  /*4ad0*/  ISETP.GT.AND P3, PT, R5, 0x10, !P5 ;  /* 0x000000100500780c */ /* 0x000fe40006f64270 */
[----:B------:R-:W-:Y:S02]  /*4ae0*/  ISETP.GE.AND P6, PT, R38, 0xa, PT ;  /* 0x0000000a2600780c */ /* 0x000fe40003fc6270 */
[----:B------:R-:W-:Y:S02]  /*4af0*/  FSEL R56, R25, -INF , !P4 ;  /* 0xff80000019387808 */ /* 0x000fe40006000000 */
[----:B------:R-:W-:-:S02]  /*4b00*/  P2R R39, PR, RZ, 0x20 ;  /* 0x00000020ff277803 */ /* 0x000fc40000000000 */
[----:B------:R-:W-:Y:S01]  /*4b10*/  ISETP.LT.OR P3, PT, R3, 0x11, P3 ;  /* 0x000000110300780c */ /* 0x000fe20001f61670 */
[----:B0-----:R-:W-:Y:S01]  /*4b20*/  IMAD.IADD R6, R35, 0x1, R4 ;  /* 0x0000000123067824 */ /* 0x001fe200078e0204 */
[----:B------:R-:W-:Y:S02]  /*4b30*/  ISETP.GT.AND P4, PT, R5, 0x9, !P6 ;  /* 0x000000090500780c */ /* 0x000fe40007784270 */
[----:B------:R-:W-:Y:S02]  /*4b40*/  ISETP.GE.AND P5, PT, R38, 0x12, PT ;  /* 0x000000122600780c */ /* 0x000fe40003fa6270 */
[----:B------:R-:W-:Y:S02]  /*4b50*/  FSEL R62, R32, -INF , !P3 ;  /* 0xff800000203e7808 */ /* 0x000fe40005800000 */
[----:B------:R-:W-:Y:S02]  /*4b60*/  ISETP.LT.OR P4, PT, R3, 0xa, P4 ;  /* 0x0000000a0300780c */ /* 0x000fe40002781670 */
[----:B------:R-:W-:-:S02]  /*4b70*/  ISETP.GT.AND P3, PT, R5, 0x11, !P5 ;  /* 0x000000110500780c */ /* 0x000fc40006f64270 */
[----:B------:R-:W-:Y:S02]  /*4b80*/  FSEL R60, R29, -INF , !P4 ;  /* 0xff8000001d3c7808 */ /* 0x000fe40006000000 */
[----:B------:R-:W-:Y:S02]  /*4b90*/  ISETP.LT.OR P3, PT, R3, 0x12, P3 ;  /* 0x000000120300780c */ /* 0x000fe40001f61670 */
[----:B------:R-:W-:Y:S02]  /*4ba0*/  ISETP.GE.AND P4, PT, R38, 0x19, PT ;  /* 0x000000192600780c */ /* 0x000fe40003f86270 */
[----:B------:R-:W-:Y:S02]  /*4bb0*/  FSEL R64, R33, -INF , !P3 ;  /* 0xff80000021407808 */ /* 0x000fe40005800000 */
[----:B------:R-:W-:Y:S02]  /*4bc0*/  ISETP.GT.AND P3, PT, R5, 0x18, !P4 ;  /* 0x000000180500780c */ /* 0x000fe40006764270 */
[----:B------:R-:W-:-:S02]  /*4bd0*/  P2R R33, PR, RZ, 0x10 ;  /* 0x00000010ff217803 */ /* 0x000fc40000000000 */
[----:B------:R-:W-:Y:S02]  /*4be0*/  ISETP.LT.OR P3, PT, R3, 0x19, P3 ;  /* 0x000000190300780c */ /* 0x000fe40001f61670 */
[----:B------:R-:W-:Y:S02]  /*4bf0*/  ISETP.GE.AND P4, PT, R38, 0x1a, PT ;  /* 0x0000001a2600780c */ /* 0x000fe40003f86270 */
[----:B------:R-:W-:Y:S02]  /*4c00*/  FSEL R66, R36, -INF , !P3 ;  /* 0xff80000024427808 */ /* 0x000fe40005800000 */
[----:B------:R-:W-:Y:S02]  /*4c10*/  ISETP.GT.AND P3, PT, R5, 0x19, !P4 ;  /* 0x000000190500780c */ /* 0x000fe40006764270 */
[----:B------:R-:W-:Y:S02]  /*4c20*/  P2R R36, PR, RZ, 0x10 ;  /* 0x00000010ff247803 */ /* 0x000fe40000000000 */
[----:B------:R-:W-:-:S02]  /*4c30*/  ISETP.LT.OR P3, PT, R3, 0x1a, P3 ;  /* 0x0000001a0300780c */ /* 0x000fc40001f61670 */
[C---:B------:R-:W-:Y:S02]  /*4c40*/  ISETP.GE.AND P4, PT, R38.reuse, 0x21, PT ;  /* 0x000000212600780c */ /* 0x040fe40003f86270 */
[----:B------:R-:W-:Y:S02]  /*4c50*/  FSEL R68, R37, -INF , !P3 ;  /* 0xff80000025447808 */ /* 0x000fe40005800000 */
[----:B------:R-:W-:Y:S02]  /*4c60*/  ISETP.GT.AND P3, PT, R5, 0x20, !P4 ;  /* 0x000000200500780c */ /* 0x000fe40006764270 */
[----:B------:R-:W-:Y:S02]  /*4c70*/  P2R R37, PR, RZ, 0x10 ;  /* 0x00000010ff257803 */ /* 0x000fe40000000000 */
[----:B------:R-:W-:Y:S02]  /*4c80*/  ISETP.LT.OR P3, PT, R3, 0x21, P3 ;  /* 0x000000210300780c */ /* 0x000fe40001f61670 */
[----:B------:R-:W-:-:S02]  /*4c90*/  ISETP.GE.AND P4, PT, R38, 0x22, PT ;  /* 0x000000222600780c */ /* 0x000fc40003f86270 */
[----:B------:R-:W-:Y:S02]  /*4ca0*/  FSEL R70, R40, -INF , !P3 ;  /* 0xff80000028467808 */ /* 0x000fe40005800000 */
[----:B------:R-:W-:Y:S02]  /*4cb0*/  ISETP.GT.AND P3, PT, R5, 0x21, !P4 ;  /* 0x000000210500780c */ /* 0x000fe40006764270 */
[----:B------:R-:W-:Y:S02]  /*4cc0*/  P2R R40, PR, RZ, 0x10 ;  /* 0x00000010ff287803 */ /* 0x000fe40000000000 */
[----:B------:R-:W-:Y:S02]  /*4cd0*/  ISETP.LT.OR P3, PT, R3, 0x22, P3 ;  /* 0x000000220300780c */ /* 0x000fe40001f61670 */
[----:B------:R-:W-:Y:S02]  /*4ce0*/  ISETP.GE.AND P4, PT, R38, 0x29, PT ;  /* 0x000000292600780c */ /* 0x000fe40003f86270 */
[----:B------:R-:W-:-:S02]  /*4cf0*/  FSEL R72, R41, -INF , !P3 ;  /* 0xff80000029487808 */ /* 0x000fc40005800000 */
[----:B------:R-:W-:Y:S02]  /*4d00*/  ISETP.GT.AND P3, PT, R5, 0x28, !P4 ;  /* 0x000000280500780c */ /* 0x000fe40006764270 */
[----:B------:R-:W-:Y:S02]  /*4d10*/  P2R R41, PR, RZ, 0x10 ;  /* 0x00000010ff297803 */ /* 0x000fe40000000000 */
[----:B------:R-:W-:Y:S02]  /*4d20*/  ISETP.LT.OR P3, PT, R3, 0x29, P3 ;  /* 0x000000290300780c */ /* 0x000fe40001f61670 */
[----:B------:R-:W-:Y:S02]  /*4d30*/  ISETP.GE.AND P4, PT, R38, 0x2a, PT ;  /* 0x0000002a2600780c */ /* 0x000fe40003f86270 */
[----:B------:R-:W-:Y:S02]  /*4d40*/  FSEL R44, R44, -INF , !P3 ;  /* 0xff8000002c2c7808 */ /* 0x000fe40005800000 */
[----:B------:R-:W-:-:S02]  /*4d50*/  ISETP.GT.AND P3, PT, R5, 0x29, !P4 ;  /* 0x000000290500780c */ /* 0x000fc40006764270 */
[----:B------:R-:W-:Y:S02]  /*4d60*/  P2R R59, PR, RZ, 0x10 ;  /* 0x00000010ff3b7803 */ /* 0x000fe40000000000 */
[----:B------:R-:W-:Y:S02]  /*4d70*/  ISETP.LT.OR P3, PT, R3, 0x2a, P3 ;  /* 0x0000002a0300780c */ /* 0x000fe40001f61670 */
[----:B------:R-:W-:Y:S02]  /*4d80*/  P2R R57, PR, RZ, 0x20 ;  /* 0x00000020ff397803 */ /* 0x000fe40000000000 */
[----:B------:R-:W-:Y:S02]  /*4d90*/  FSEL R74, R45, -INF , !P3 ;  /* 0xff8000002d4a7808 */ /* 0x000fe40005800000 */
[----:B------:R-:W-:Y:S02]  /*4da0*/  ISETP.GE.AND P3, PT, R38, 0x31, PT ;  /* 0x000000312600780c */ /* 0x000fe40003f66270 */
[----:B------:R-:W-:-:S02]  /*4db0*/  P2R R25, PR, RZ, 0x40 ;  /* 0x00000040ff197803 */ /* 0x000fc40000000000 */
[----:B------:R-:W-:-:S04]  /*4dc0*/  ISETP.GT.AND P4, PT, R5, 0x30, !P3 ;  /* 0x000000300500780c */ /* 0x000fc80005f84270 */
[----:B------:R-:W-:-:S04]  /*4dd0*/  ISETP.LT.OR P4, PT, R3, 0x31, P4 ;  /* 0x000000310300780c */ /* 0x000fc80002781670 */
[----:B------:R-:W-:Y:S02]  /*4de0*/  FSEL R48, R48, -INF , !P4 ;  /* 0xff80000030307808 */ /* 0x000fe40006000000 */
[----:B------:R-:W-:-:S04]  /*4df0*/  ISETP.GE.AND P4, PT, R38, 0x32, PT ;  /* 0x000000322600780c */ /* 0x000fc80003f86270 */
        /* <DEDUP_REMOVED lines=8> */
[----:B------:R-:W-:Y:S02]  /*4e80*/  P2R R11, PR, RZ, 0x40 ;  /* 0x00000040ff0b7803 */ /* 0x000fe40000000000 */
[----:B------:R-:W-:-:S04]  /*4e90*/  ISETP.GT.AND P6, PT, R5, RZ, !P6 ;  /* 0x000000ff0500720c */ /* 0x000fc800077c4270 */
[----:B------:R-:W-:-:S04]  /*4ea0*/  ISETP.LT.OR P6, PT, R3, 0x1, P6 ;  /* 0x000000010300780c */ /* 0x000fc800037c1670 */
[----:B------:R-:W-:Y:S02]  /*4eb0*/  FSEL R32, R24, -INF , !P6 ;  /* 0xff80000018207808 */ /* 0x000fe40007000000 */
[----:B------:R-:W-:-:S04]  /*4ec0*/  ISETP.GE.AND P6, PT, R38, 0x3a, PT ;  /* 0x0000003a2600780c */ /* 0x000fc80003fc6270 */
[----:B------:R-:W-:Y:S02]  /*4ed0*/  P2R R38, PR, RZ, 0x40 ;  /* 0x00000040ff267803 */ /* 0x000fe40000000000 */
[----:B------:R-:W-:-:S04]  /*4ee0*/  ISETP.GT.AND P6, PT, R5, 0x39, !P6 ;  /* 0x000000390500780c */ /* 0x000fc800077c4270 */
[----:B------:R-:W-:Y:S02]  /*4ef0*/  ISETP.LT.OR P6, PT, R3, 0x3a, P6 ;  /* 0x0000003a0300780c */ /* 0x000fe400037c1670 */
[----:B------:R-:W-:Y:S02]  /*4f00*/  VIADDMNMX R3, R4, R34, R31, PT ;  /* 0x0000002204037246 */ /* 0x000fe4000380011f */
[----:B------:R-:W-:Y:S02]  /*4f10*/  FSEL R78, R53, -INF , !P6 ;  /* 0xff800000354e7808 */ /* 0x000fe40007000000 */
[----:B------:R-:W-:-:S13]  /*4f20*/  PLOP3.LUT P6, PT, PT, PT, UP0, 0x40, 0x0 ;  /* 0x000000000000781c */ /* 0x000fda0003fce808 */
[----:B------:R-:W-:Y:S05]  /*4f30*/  @P6 BRA `(.L_x_1677) ;  /* 0x0000000000646947 */ /* 0x000fea0003800000 */
[----:B------:R-:W-:Y:S01]  /*4f40*/  IMAD R5, R9, UR49, R4 ;  /* 0x0000003109057c24 */ /* 0x000fe2000f8e0204 */
[----:B------:R-:W-:Y:S03]  /*4f50*/  BSSY B0, `(.L_x_1678) ;  /* 0x0000013000007945 */ /* 0x000fe60003800000 */
[----:B------:R-:W-:-:S05]  /*4f60*/  IMAD.IADD R5, R5, 0x1, -R12 ;  /* 0x0000000105057824 */ /* 0x000fca00078e0a0c */
[----:B------:R-:W-:-:S13]  /*4f70*/  ISETP.GT.AND P6, PT, R5, -0x1, PT ;  /* 0xffffffff0500780c */ /* 0x000fda0003fc4270 */
[----:B------:R-:W-:Y:S05]  /*4f80*/  @P6 BRA `(.L_x_1679) ;  /* 0x0000000000246947 */ /* 0x000fea0003800000 */
[----:B------:R-:W-:Y:S01]  /*4f90*/  ULDC UR6, c[0x0][0x9e4] ;  /* 0x0002790000067ab9 */ /* 0x000fe20000000800 */
[----:B------:R-:W-:Y:S01]  /*4fa0*/  LOP3.LUT R5, RZ, R5, RZ, 0x33, !PT ;  /* 0x00000005ff057212 */ /* 0x000fe200078e33ff */
[----:B------:R-:W-:-:S05]  /*4fb0*/  IMAD.U32 R24, RZ, RZ, UR6 ;  /* 0x00000006ff187e24 */ /* 0x000fca000f8e00ff */
[----:B------:R-:W-:-:S13]  /*4fc0*/  ISETP.NE.AND P6, PT, R24, 0x1, PT ;  /* 0x000000011800780c */ /* 0x000fda0003fc5270 */
[----:B------:R-:W0:Y:S02]  /*4fd0*/  @P6 LDC.64 R28, c[0x0][0x9e8] ;  /* 0x00027a00ff1c6b82 */ /* 0x000e240000000a00 */
[----:B0-----:R-:W-:-:S05]  /*4fe0*/  @P6 IMAD.HI.U32 R4, R5, R28, RZ ;  /* 0x0000001c05046227 */ /* 0x001fca00078e00ff */
[----:B------:R-:W-:-:S04]  /*4ff0*/  @P6 SHF.R.U32.HI R5, RZ, R29, R4 ;  /* 0x0000001dff056219 */ /* 0x000fc80000011604 */
[----:B------:R-:W-:Y:S01]  /*5000*/  LOP3.LUT R5, RZ, R5, RZ, 0x33, !PT ;  /* 0x00000005ff057212 */ /* 0x000fe200078e33ff */
[----:B------:R-:W-:Y:S06]  /*5010*/  BRA `(.L_x_1680) ;  /* 0x0000000000187947 */ /* 0x000fec0003800000 */
.L_x_1679:
[----:B------:R-:W-:Y:S02]  /*5020*/  ULDC UR6, c[0x0][0x9e4] ;  /* 0x0002790000067ab9 */ /* 0x000fe40000000800 */
[----:B------:R-:W-:-:S04]  /*5030*/  MOV R24, UR6 ;  /* 0x0000000600187c02 */ /* 0x000fc80008000f00 */
[----:B------:R-:W-:-:S13]  /*5040*/  ISETP.NE.AND P6, PT, R24, 0x1, PT ;  /* 0x000000011800780c */ /* 0x000fda0003fc5270 */
[----:B------:R-:W0:Y:S02]  /*5050*/  @P6 LDC.64 R28, c[0x0][0x9e8] ;  /* 0x00027a00ff1c6b82 */ /* 0x000e240000000a00 */
[----:B0-----:R-:W-:-:S05]  /*5060*/  @P6 IMAD.HI.U32 R4, R5, R28, RZ ;  /* 0x0000001c05046227 */ /* 0x001fca00078e00ff */
[----:B------:R-:W-:-:S07]  /*5070*/  @P6 SHF.R.U32.HI R5, RZ, R29, R4 ;  /* 0x0000001dff056219 */ /* 0x000fce0000011604 */
.L_x_1680:
[----:B------:R-:W-:Y:S05]  /*5080*/  BSYNC B0 ;  /* 0x0000000000007941 */ /* 0x000fea0003800000 */
.L_x_1678:
[----:B------:R-:W-:-:S04]  /*5090*/  IMAD R5, R5, R24, -R30 ;  /* 0x0000001805057224 */ /* 0x000fc800078e0a1e */
[----:B------:R-:W-:-:S05]  /*50a0*/  IMAD.IADD R5, R5, 0x1, -R2 ;  /* 0x0000000105057824 */ /* 0x000fca00078e0a02 */
[----:B------:R-:W-:Y:S02]  /*50b0*/  VIADDMNMX R3, R5, R24, R3, PT ;  /* 0x0000001805037246 */ /* 0x000fe40003800103 */
[----:B------:R-:W-:-:S07]  /*50c0*/  VIMNMX R6, R6, R5, !PT ;  /* 0x0000000506067248 */ /* 0x000fce0007fe0100 */
.L_x_1677:
[----:B------:R-:W-:Y:S01]  /*50d0*/  ISETP.GT.AND P1, PT, R6, 0x1, !P1 ;  /* 0x000000010600780c */ /* 0x000fe20004f24270 */
[----:B------:R-:W-:Y:S01]  /*50e0*/  ULDC UR10, c[0x0][0x988] ;  /* 0x00026200000a7ab9 */ /* 0x000fe20000000800 */
[----:B------:R-:W-:Y:S01]  /*50f0*/  BAR.SYNC.DEFER_BLOCKING 0xf, 0x100 ;  /* 0x03c4000000007b1d */ /* 0x000fe20000010000 */
[----:B------:R-:W-:Y:S02]  /*5100*/  ISETP.NE.AND P6, PT, R11, RZ, PT ;  /* 0x000000ff0b00720c */ /* 0x000fe40003fc5270 */
[----:B------:R-:W-:Y:S02]  /*5110*/  ISETP.LT.OR P1, PT, R3, 0x2, P1 ;  /* 0x000000020300780c */ /* 0x000fe40000f21670 */
[----:B------:R-:W-:Y:S02]  /*5120*/  FMNMX.FTZ R5, R32, R56, !PT ;  /* 0x0000003820057209 */ /* 0x000fe40007810000 */
[----:B------:R-:W-:Y:S02]  /*5130*/  FSEL R11, R27, -INF , !P1 ;  /* 0xff8000001b0b7808 */ /* 0x000fe40004800000 */
[----:B------:R-:W-:-:S02]  /*5140*/  ISETP.NE.AND P1, PT, R25, RZ, PT ;  /* 0x000000ff1900720c */ /* 0x000fc40003f25270 */
[----:B------:R-:W-:Y:S02]  /*5150*/  FMNMX.FTZ R5, R58, R5, !PT ;  /* 0x000000053a057209 */ /* 0x000fe40007810000 */
[----:B------:R-:W-:Y:S02]  /*5160*/  ISETP.GT.AND P1, PT, R6, 0x9, !P1 ;  /* 0x000000090600780c */ /* 0x000fe40004f24270 */
[----:B------:R-:W-:Y:S02]  /*5170*/  FMNMX.FTZ R5, R60, R5, !PT ;  /* 0x000000053c057209 */ /* 0x000fe40007810000 */
[----:B------:R-:W-:Y:S02]  /*5180*/  ISETP.LT.OR P1, PT, R3, 0xa, P1 ;  /* 0x0000000a0300780c */ /* 0x000fe40000f21670 */
[----:B------:R-:W-:Y:S02]  /*5190*/  FMNMX.FTZ R5, R62, R5, !PT ;  /* 0x000000053e057209 */ /* 0x000fe40007810000 */
[----:B------:R-:W-:-:S02]  /*51a0*/  FSEL R13, R13, -INF , !P1 ;  /* 0xff8000000d0d7808 */ /* 0x000fc40004800000 */
[----:B------:R-:W-:Y:S02]  /*51b0*/  ISETP.NE.AND P1, PT, R39, RZ, PT ;  /* 0x000000ff2700720c */ /* 0x000fe40003f25270 */
[----:B------:R-:W-:Y:S02]  /*51c0*/  FMNMX.FTZ R5, R64, R5, !PT ;  /* 0x0000000540057209 */ /* 0x000fe40007810000 */
[----:B------:R-:W-:Y:S02]  /*51d0*/  ISETP.GT.AND P1, PT, R6, 0x10, !P1 ;  /* 0x000000100600780c */ /* 0x000fe40004f24270 */
[----:B------:R-:W-:Y:S02]  /*51e0*/  FMNMX.FTZ R5, R66, R5, !PT ;  /* 0x0000000542057209 */ /* 0x000fe40007810000 */
[----:B------:R-:W-:Y:S02]  /*51f0*/  ISETP.LT.OR P1, PT, R3, 0x11, P1 ;  /* 0x000000110300780c */ /* 0x000fe40000f21670 */
[----:B------:R-:W-:-:S02]  /*5200*/  FMNMX.FTZ R5, R68, R5, !PT ;  /* 0x0000000544057209 */ /* 0x000fc40007810000 */
[----:B------:R-:W-:Y:S02]  /*5210*/  FSEL R14, R14, -INF , !P1 ;  /* 0xff8000000e0e7808 */ /* 0x000fe40004800000 */
[----:B------:R-:W-:Y:S02]  /*5220*/  ISETP.NE.AND P1, PT, R57, RZ, PT ;  /* 0x000000ff3900720c */ /* 0x000fe40003f25270 */
[----:B------:R-:W-:Y:S02]  /*5230*/  FMNMX.FTZ R5, R70, R5, !PT ;  /* 0x0000000546057209 */ /* 0x000fe40007810000 */
[----:B------:R-:W-:Y:S02]  /*5240*/  ISETP.GT.AND P1, PT, R6, 0x11, !P1 ;  /* 0x000000110600780c */ /* 0x000fe40004f24270 */
[----:B------:R-:W-:Y:S02]  /*5250*/  FMNMX.FTZ R5, R72, R5, !PT ;  /* 0x0000000548057209 */ /* 0x000fe40007810000 */
[----:B------:R-:W-:-:S02]  /*5260*/  ISETP.LT.OR P1, PT, R3, 0x12, P1 ;  /* 0x000000120300780c */ /* 0x000fc40000f21670 */
[----:B------:R-:W-:Y:S02]  /*5270*/  FMNMX.FTZ R5, R44, R5, !PT ;  /* 0x000000052c057209 */ /* 0x000fe40007810000 */
[----:B------:R-:W-:Y:S02]  /*5280*/  FSEL R15, R15, -INF , !P1 ;  /* 0xff8000000f0f7808 */ /* 0x000fe40004800000 */
[----:B------:R-:W-:Y:S02]  /*5290*/  ISETP.NE.AND P1, PT, R33, RZ, PT ;  /* 0x000000ff2100720c */ /* 0x000fe40003f25270 */
[----:B------:R-:W-:Y:S02]  /*52a0*/  FMNMX.FTZ R5, R74, R5, !PT ;  /* 0x000000054a057209 */ /* 0x000fe40007810000 */
[----:B------:R-:W-:Y:S02]  /*52b0*/  ISETP.GT.AND P1, PT, R6, 0x18, !P1 ;  /* 0x000000180600780c */ /* 0x000fe40004f24270 */
[----:B------:R-:W-:-:S02]  /*52c0*/  FMNMX.FTZ R5, R48, R5, !PT ;  /* 0x0000000530057209 */ /* 0x000fc40007810000 */
[----:B------:R-:W-:Y:S02]  /*52d0*/  ISETP.LT.OR P1, PT, R3, 0x19, P1 ;  /* 0x000000190300780c */ /* 0x000fe40000f21670 */
[----:B------:R-:W-:Y:S02]  /*52e0*/  FMNMX.FTZ R5, R76, R5, !PT ;  /* 0x000000054c057209 */ /* 0x000fe40007810000 */
[----:B----4-:R-:W-:Y:S02]  /*52f0*/  FSEL R20, R20, -INF , !P1 ;  /* 0xff80000014147808 */ /* 0x010fe40004800000 */
[----:B------:R-:W-:Y:S02]  /*5300*/  ISETP.NE.AND P1, PT, R36, RZ, PT ;  /* 0x000000ff2400720c */ /* 0x000fe40003f25270 */
[----:B------:R-:W-:Y:S02]  /*5310*/  FMNMX.FTZ R5, R52, R5, !PT ;  /* 0x0000000534057209 */ /* 0x000fe40007810000 */
[----:B------:R-:W-:-:S02]  /*5320*/  ISETP.GT.AND P1, PT, R6, 0x19, !P1 ;  /* 0x000000190600780c */ /* 0x000fc40004f24270 */
[----:B------:R-:W-:Y:S02]  /*5330*/  FMNMX.FTZ R28, R78, R5, !PT ;  /* 0x000000054e1c7209 */ /* 0x000fe40007810000 */
[----:B------:R-:W-:Y:S02]  /*5340*/  ISETP.LT.OR P1, PT, R3, 0x1a, P1 ;  /* 0x0000001a0300780c */ /* 0x000fe40000f21670 */
[----:B------:R-:W-:Y:S01]  /*5350*/  ISETP.GT.AND P2, PT, R6, 0x8, !P2 ;  /* 0x000000080600780c */ /* 0x000fe20005744270 */
[----:B------:R-:W0:Y:S01]  /*5360*/  SHFL.BFLY PT, R5, R28, 0x2, 0x1f ;  /* 0x0c401f001c057f89 */ /* 0x000e2200000e0000 */
[----:B------:R-:W-:Y:S02]  /*5370*/  FSEL R21, R21, -INF , !P1 ;  /* 0xff80000015157808 */ /* 0x000fe40004800000 */
[----:B------:R-:W-:Y:S02]  /*5380*/  ISETP.NE.AND P1, PT, R37, RZ, PT ;  /* 0x000000ff2500720c */ /* 0x000fe40003f25270 */
[----:B------:R-:W-:-:S02]  /*5390*/  ISETP.LT.OR P2, PT, R3, 0x9, P2 ;  /* 0x000000090300780c */ /* 0x000fc40001741670 */
[----:B------:R-:W-:Y:S02]  /*53a0*/  ISETP.GT.AND P1, PT, R6, 0x20, !P1 ;  /* 0x000000200600780c */ /* 0x000fe40004f24270 */
[----:B------:R-:W-:Y:S02]  /*53b0*/  FSEL R10, R10, -INF , !P2 ;  /* 0xff8000000a0a7808 */ /* 0x000fe40005000000 */
[----:B------:R-:W-:Y:S02]  /*53c0*/  ISETP.LT.OR P1, PT, R3, 0x21, P1 ;  /* 0x000000210300780c */ /* 0x000fe40000f21670 */
[----:B------:R-:W-:Y:S02]  /*53d0*/  ISETP.NE.AND P2, PT, R40, RZ, PT ;  /* 0x000000ff2800720c */ /* 0x000fe40003f45270 */
[----:B------:R-:W-:Y:S02]  /*53e0*/  FSEL R24, R42, -INF , !P1 ;  /* 0xff8000002a187808 */ /* 0x000fe40004800000 */
[----:B------:R-:W-:-:S02]  /*53f0*/  ISETP.GT.AND P1, PT, R6, 0x21, !P2 ;  /* 0x000000210600780c */ /* 0x000fc40005724270 */
[----:B------:R-:W-:Y:S02]  /*5400*/  ISETP.NE.AND P2, PT, R59, RZ, PT ;  /* 0x000000ff3b00720c */ /* 0x000fe40003f45270 */
[----:B------:R-:W-:Y:S02]  /*5410*/  ISETP.LT.OR P1, PT, R3, 0x22, P1 ;  /* 0x000000220300780c */ /* 0x000fe40000f21670 */
[C---:B------:R-:W-:Y:S02]  /*5420*/  ISETP.GT.AND P2, PT, R6.reuse, 0x29, !P2 ;  /* 0x000000290600780c */ /* 0x040fe40005744270 */
[----:B------:R-:W-:Y:S02]  /*5430*/  FSEL R25, R43, -INF , !P1 ;  /* 0xff8000002b197808 */ /* 0x000fe40004800000 */
[----:B------:R-:W-:Y:S02]  /*5440*/  ISETP.GT.AND P1, PT, R6, RZ, !P6 ;  /* 0x000000ff0600720c */ /* 0x000fe40007724270 */
[----:B0-----:R-:W-:-:S02]  /*5450*/  FMNMX.FTZ R29, R28, R5, !PT ;  /* 0x000000051c1d7209 */ /* 0x001fc40007810000 */
[----:B------:R-:W-:Y:S02]  /*5460*/  ISETP.LT.OR P1, PT, R3, 0x1, P1 ;  /* 0x000000010300780c */ /* 0x000fe40000f21670 */
[----:B------:R-:W-:Y:S01]  /*5470*/  ISETP.NE.AND P6, PT, R38, RZ, PT ;  /* 0x000000ff2600720c */ /* 0x000fe20003fc5270 */
[----:B------:R-:W0:Y:S01]  /*5480*/  SHFL.BFLY PT, R30, R29, 0x1, 0x1f ;  /* 0x0c201f001d1e7f89 */ /* 0x000e2200000e0000 */
[----:B------:R-:W-:Y:S02]  /*5490*/  FSEL R4, R26, -INF , !P1 ;  /* 0xff8000001a047808 */ /* 0x000fe40004800000 */
[----:B------:R-:W-:Y:S02]  /*54a0*/  ISETP.NE.AND P1, PT, R41, RZ, PT ;  /* 0x000000ff2900720c */ /* 0x000fe40003f25270 */
[----:B------:R-:W-:Y:S02]  /*54b0*/  FMNMX.FTZ R5, R4, R11, !PT ;  /* 0x0000000b04057209 */ /* 0x000fe40007810000 */
[----:B------:R-:W-:-:S02]  /*54c0*/  ISETP.GT.AND P1, PT, R6, 0x28, !P1 ;  /* 0x000000280600780c */ /* 0x000fc40004f24270 */
[----:B------:R-:W-:Y:S02]  /*54d0*/  FMNMX.FTZ R26, R10, R5, !PT ;  /* 0x000000050a1a7209 */ /* 0x000fe40007810000 */
[----:B------:R-:W-:Y:S02]  /*54e0*/  ISETP.LT.OR P1, PT, R3, 0x29, P1 ;  /* 0x000000290300780c */ /* 0x000fe40000f21670 */
[----:B------:R-:W-:Y:S02]  /*54f0*/  FMNMX.FTZ R5, R13, R26, !PT ;  /* 0x0000001a0d057209 */ /* 0x000fe40007810000 */
[----:B------:R-:W-:Y:S02]  /*5500*/  ISETP.GT.AND P3, PT, R6, 0x30, !P3 ;  /* 0x000000300600780c */ /* 0x000fe40005f64270 */
[----:B------:R-:W-:Y:S02]  /*5510*/  FMNMX.FTZ R26, R14, R5, !PT ;  /* 0x000000050e1a7209 */ /* 0x000fe40007810000 */
[----:B------:R-:W-:-:S02]  /*5520*/  ISETP.LT.OR P2, PT, R3, 0x2a, P2 ;  /* 0x0000002a0300780c */ /* 0x000fc40001741670 */
[----:B------:R-:W-:Y:S02]  /*5530*/  FMNMX.FTZ R27, R15, R26, !PT ;  /* 0x0000001a0f1b7209 */ /* 0x000fe40007810000 */
[----:B------:R-:W-:Y:S02]  /*5540*/  FSEL R26, R46, -INF , !P1 ;  /* 0xff8000002e1a7808 */ /* 0x000fe40004800000 */
[----:B------:R-:W-:Y:S02]  /*5550*/  FMNMX.FTZ R28, R20, R27, !PT ;  /* 0x0000001b141c7209 */ /* 0x000fe40007810000 */
[----:B0-----:R-:W-:Y:S02]  /*5560*/  FMNMX.FTZ R5, R29, R30, !PT ;  /* 0x0000001e1d057209 */ /* 0x001fe40007810000 */
[----:B------:R-:W-:Y:S02]  /*5570*/  FMNMX.FTZ R27, R21, R28, !PT ;  /* 0x0000001c151b7209 */ /* 0x000fe40007810000 */
[C---:B------:R-:W-:Y:S01]  /*5580*/  FSETP.NEU.FTZ.AND P1, PT, R5.reuse, -INF , PT ;  /* 0xff8000000500780b */ /* 0x040fe20003f3d000 */
[----:B------:R-:W-:Y:S01]  /*5590*/  FMUL.FTZ R29, R5, UR10 ;  /* 0x0000000a051d7c20 */ /* 0x000fe20008410000 */
[----:B------:R-:W-:-:S02]  /*55a0*/  FMNMX.FTZ R28, R24, R27, !PT ;  /* 0x0000001b181c7209 */ /* 0x000fc40007810000 */
[C---:B------:R-:W-:Y:S02]  /*55b0*/  ISETP.GT.AND P4, PT, R6.reuse, 0x31, !P4 ;  /* 0x000000310600780c */ /* 0x040fe40006784270 */
[----:B------:R-:W-:Y:S02]  /*55c0*/  FSEL R33, R29, RZ, P1 ;  /* 0x000000ff1d217208 */ /* 0x000fe40000800000 */
[----:B------:R-:W-:Y:S02]  /*55d0*/  FMNMX.FTZ R29, R25, R28, !PT ;  /* 0x0000001c191d7209 */ /* 0x000fe40007810000 */
[----:B------:R-:W-:Y:S01]  /*55e0*/  ISETP.GT.AND P5, PT, R6, 0x38, !P5 ;  /* 0x000000380600780c */ /* 0x000fe20006fa4270 */
[--C-:B------:R-:W-:Y:S01]  /*55f0*/  FFMA.FTZ R32, R32, UR10, -R33.reuse ;  /* 0x0000000a20207c23 */ /* 0x100fe20008010821 */
[----:B------:R-:W-:Y:S01]  /*5600*/  ISETP.GT.AND P1, PT, R6, 0x39, !P6 ;  /* 0x000000390600780c */ /* 0x000fe20007724270 */
[--C-:B------:R-:W-:Y:S01]  /*5610*/  FFMA.FTZ R36, R60, UR10, -R33.reuse ;  /* 0x0000000a3c247c23 */ /* 0x100fe20008010821 */
[----:B------:R-:W-:Y:S01]  /*5620*/  ISETP.LT.OR P3, PT, R3, 0x31, P3 ;  /* 0x000000310300780c */ /* 0x000fe20001f61670 */
[----:B------:R0:W-:Y:S01]  /*5630*/  MUFU.EX2 R156, R32 ;  /* 0x00000020009c7308 */ /* 0x0001e20000000800 */
[----:B------:R-:W-:Y:S01]  /*5640*/  FSEL R27, R47, -INF , !P2 ;  /* 0xff8000002f1b7808 */ /* 0x000fe20005000000 */
[--C-:B------:R-:W-:Y:S01]  /*5650*/  FFMA.FTZ R34, R56, UR10, -R33.reuse ;  /* 0x0000000a38227c23 */ /* 0x100fe20008010821 */
[----:B------:R-:W-:Y:S01]  /*5660*/  FMNMX.FTZ R6, R26, R29, !PT ;  /* 0x0000001d1a067209 */ /* 0x000fe20007810000 */
[--C-:B------:R-:W-:Y:S01]  /*5670*/  FFMA.FTZ R38, R62, UR10, -R33.reuse ;  /* 0x0000000a3e267c23 */ /* 0x100fe20008010821 */
[----:B------:R-:W-:Y:S01]  /*5680*/  ISETP.LT.OR P4, PT, R3, 0x32, P4 ;  /* 0x000000320300780c */ /* 0x000fe20002781670 */
[--C-:B------:R-:W-:Y:S01]  /*5690*/  FFMA.FTZ R40, R66, UR10, -R33.reuse ;  /* 0x0000000a42287c23 */ /* 0x100fe20008010821 */
[----:B------:R-:W-:Y:S01]  /*56a0*/  FSEL R28, R50, -INF , !P3 ;  /* 0xff800000321c7808 */ /* 0x000fe20005800000 */
[----:B------:R1:W-:Y:S01]  /*56b0*/  MUFU.EX2 R37, R36 ;  /* 0x0000002400257308 */ /* 0x0003e20000000800 */
[----:B------:R-:W-:Y:S01]  /*56c0*/  FMNMX.FTZ R31, R27, R6, !PT ;  /* 0x000000061b1f7209 */ /* 0x000fe20007810000 */
[--C-:B0-----:R-:W-:Y:S01]  /*56d0*/  FFMA.FTZ R32, R58, UR10, -R33.reuse ;  /* 0x0000000a3a207c23 */ /* 0x101fe20008010821 */
[----:B------:R-:W-:Y:S01]  /*56e0*/  ISETP.LT.OR P5, PT, R3, 0x39, P5 ;  /* 0x000000390300780c */ /* 0x000fe20002fa1670 */
[--C-:B------:R-:W-:Y:S01]  /*56f0*/  FFMA.FTZ R41, R68, UR10, -R33.reuse ;  /* 0x0000000a44297c23 */ /* 0x100fe20008010821 */
[----:B------:R-:W-:Y:S01]  /*5700*/  FSEL R29, R51, -INF , !P4 ;  /* 0xff800000331d7808 */ /* 0x000fe20006000000 */
[--C-:B------:R-:W-:Y:S01]  /*5710*/  FFMA.FTZ R42, R70, UR10, -R33.reuse ;  /* 0x0000000a462a7c23 */ /* 0x100fe20008010821 */
[----:B------:R-:W-:Y:S01]  /*5720*/  FMNMX.FTZ R6, R28, R31, !PT ;  /* 0x0000001f1c067209 */ /* 0x000fe20007810000 */
[----:B------:R-:W-:Y:S01]  /*5730*/  MUFU.EX2 R158, R32 ;  /* 0x00000020009e7308 */ /* 0x000fe20000000800 */
[----:B------:R-:W-:Y:S01]  /*5740*/  ISETP.LT.OR P1, PT, R3, 0x3a, P1 ;  /* 0x0000003a0300780c */ /* 0x000fe20000f21670 */
[--C-:B-1----:R-:W-:Y:S01]  /*5750*/  FFMA.FTZ R36, R72, UR10, -R33.reuse ;  /* 0x0000000a48247c23 */ /* 0x102fe20008010821 */
[----:B------:R-:W-:Y:S01]  /*5760*/  FSEL R3, R54, -INF , !P5 ;  /* 0xff80000036037808 */ /* 0x000fe20006800000 */
[--C-:B------:R-:W-:Y:S01]  /*5770*/  FFMA.FTZ R46, R48, UR10, -R33.reuse ;  /* 0x0000000a302e7c23 */ /* 0x100fe20008010821 */
[----:B------:R-:W-:Y:S01]  /*5780*/  FMNMX.FTZ R6, R29, R6, !PT ;  /* 0x000000061d067209 */ /* 0x000fe20007810000 */
[----:B------:R-:W-:Y:S01]  /*5790*/  FFMA.FTZ R47, R76, UR10, -R33 ;  /* 0x0000000a4c2f7c23 */ /* 0x000fe20008010821 */
[----:B------:R-:W-:Y:S01]  /*57a0*/  FSEL R30, R55, -INF , !P1 ;  /* 0xff800000371e7808 */ /* 0x000fe20004800000 */
[----:B------:R-:W-:Y:S01]  /*57b0*/  MUFU.EX2 R43, R36 ;  /* 0x00000024002b7308 */ /* 0x000fe20000000800 */
[----:B------:R-:W-:-:S04]  /*57c0*/  FMNMX.FTZ R31, R3, R6, !PT ;  /* 0x00000006031f7209 */ /* 0x000fc80007810000 */
[----:B------:R-:W-:-:S03]  /*57d0*/  FMNMX.FTZ R31, R30, R31, !PT ;  /* 0x0000001f1e1f7209 */ /* 0x000fc60007810000 */
[----:B------:R0:W-:Y:S02]  /*57e0*/  MUFU.EX2 R35, R34 ;  /* 0x0000002200237308 */ /* 0x0001e40000000800 */
[----:B------:R-:W1:Y:S06]  /*57f0*/  SHFL.BFLY PT, R6, R31, 0x2, 0x1f ;  /* 0x0c401f001f067f89 */ /* 0x000e6c00000e0000 */
[----:B------:R-:W-:Y:S01]  /*5800*/  MUFU.EX2 R38, R38 ;  /* 0x0000002600267308 */ /* 0x000fe20000000800 */
[----:B0-----:R-:W-:-:S07]  /*5810*/  FFMA.FTZ R34, R64, UR10, -R33 ;  /* 0x0000000a40227c23 */ /* 0x001fce0008010821 */
[----:B------:R0:W2:Y:S08]  /*5820*/  MUFU.EX2 R39, R34 ;  /* 0x0000002200277308 */ /* 0x0000b00000000800 */
[----:B------:R-:W-:Y:S01]  /*5830*/  MUFU.EX2 R40, R40 ;  /* 0x0000002800287308 */ /* 0x000fe20000000800 */
[--C-:B0-----:R-:W-:Y:S01]  /*5840*/  FFMA.FTZ R34, R44, UR10, -R33.reuse ;  /* 0x0000000a2c227c23 */ /* 0x101fe20008010821 */
[----:B-1----:R-:W-:Y:S01]  /*5850*/  FMNMX.FTZ R32, R31, R6, !PT ;  /* 0x000000061f207209 */ /* 0x002fe20007810000 */
[----:B------:R-:W-:-:S04]  /*5860*/  FFMA.FTZ R44, R74, UR10, -R33 ;  /* 0x0000000a4a2c7c23 */ /* 0x000fc80008010821 */
[----:B------:R-:W0:Y:S01]  /*5870*/  SHFL.BFLY PT, R31, R32, 0x1, 0x1f ;  /* 0x0c201f00201f7f89 */ /* 0x000e2200000e0000 */
[----:B------:R-:W-:Y:S01]  /*5880*/  MUFU.EX2 R45, R44 ;  /* 0x0000002c002d7308 */ /* 0x000fe20000000800 */
[----:B--2---:R-:W-:-:S07]  /*5890*/  F2FP.F16.F32.PACK_AB R160, R39, R38 ;  /* 0x0000002627a0723e */ /* 0x004fce00000000ff */
[----:B------:R-:W1:Y:S08]  /*58a0*/  MUFU.EX2 R41, R41 ;  /* 0x0000002900297308 */ /* 0x000e700000000800 */
[----:B------:R-:W2:Y:S01]  /*58b0*/  MUFU.EX2 R42, R42 ;  /* 0x0000002a002a7308 */ /* 0x000ea20000000800 */
[----:B0-----:R-:W-:Y:S01]  /*58c0*/  FMNMX.FTZ R6, R32, R31, !PT ;  /* 0x0000001f20067209 */ /* 0x001fe20007810000 */
[--C-:B------:R-:W-:Y:S01]  /*58d0*/  FFMA.FTZ R31, R52, UR10, -R33.reuse ;  /* 0x0000000a341f7c23 */ /* 0x100fe20008010821 */
[----:B------:R-:W-:-:S05]  /*58e0*/  FFMA.FTZ R33, R78, UR10, -R33 ;  /* 0x0000000a4e217c23 */ /* 0x000fca0008010821 */
[----:B------:R-:W0:Y:S01]  /*58f0*/  MUFU.EX2 R34, R34 ;  /* 0x0000002200227308 */ /* 0x000e220000000800 */
[C---:B------:R-:W-:Y:S01]  /*5900*/  FSETP.NEU.FTZ.AND P1, PT, R6.reuse, -INF , PT ;  /* 0xff8000000600780b */ /* 0x040fe20003f3d000 */
[----:B------:R-:W-:Y:S01]  /*5910*/  FMUL.FTZ R32, R6, UR10 ;  /* 0x0000000a06207c20 */ /* 0x000fe20008410000 */
[----:B-1----:R-:W-:-:S04]  /*5920*/  F2FP.F16.F32.PACK_AB R162, R41, R40 ;  /* 0x0000002829a2723e */ /* 0x002fc800000000ff */
[----:B------:R-:W-:Y:S01]  /*5930*/  FSEL R36, R32, RZ, P1 ;  /* 0x000000ff20247208 */ /* 0x000fe20000800000 */
[----:B------:R-:W-:Y:S01]  /*5940*/  MUFU.EX2 R46, R46 ;  /* 0x0000002e002e7308 */ /* 0x000fe20000000800 */
[----:B--2---:R-:W-:-:S03]  /*5950*/  F2FP.F16.F32.PACK_AB R164, R43, R42 ;  /* 0x0000002a2ba4723e */ /* 0x004fc600000000ff */
        /* <DEDUP_REMOVED lines=13> */
[--C-:B------:R-:W-:Y:S01]  /*5a30*/  FFMA.FTZ R28, R28, UR10, -R36.reuse ;  /* 0x0000000a1c1c7c23 */ /* 0x100fe20008010824 */
[----:B------:R-:W1:Y:S01]  /*5a40*/  MUFU.EX2 R11, R11 ;  /* 0x0000000b000b7308 */ /* 0x000e620000000800 */
[--C-:B------:R-:W-:Y:S01]  /*5a50*/  FFMA.FTZ R29, R29, UR10, -R36.reuse ;  /* 0x0000000a1d1d7c23 */ /* 0x100fe20008010824 */
[--C-:B------:R-:W-:Y:S01]  /*5a60*/  FFMA.FTZ R3, R3, UR10, -R36.reuse ;  /* 0x0000000a03037c23 */ /* 0x100fe20008010824 */
[----:B------:R-:W-:Y:S01]  /*5a70*/  FFMA.FTZ R30, R30, UR10, -R36 ;  /* 0x0000000a1e1e7c23 */ /* 0x000fe20008010824 */
[----:B0-----:R-:W-:-:S04]  /*5a80*/  F2FP.F16.F32.PACK_AB R166, R45, R34 ;  /* 0x000000222da6723e */ /* 0x001fc800000000ff */
[----:B------:R-:W-:Y:S08]  /*5a90*/  MUFU.EX2 R10, R10 ;  /* 0x0000000a000a7308 */ /* 0x000ff00000000800 */
[----:B------:R-:W0:Y:S01]  /*5aa0*/  MUFU.EX2 R13, R13 ;  /* 0x0000000d000d7308 */ /* 0x000e220000000800 */
[----:B-1----:R-:W-:-:S07]  /*5ab0*/  F2FP.F16.F32.PACK_AB R157, R11, R4 ;  /* 0x000000040b9d723e */ /* 0x002fce00000000ff */
[----:B------:R1:W-:Y:S08]  /*5ac0*/  MUFU.EX2 R32, R33 ;  /* 0x0000002100207308 */ /* 0x0003f00000000800 */
[----:B------:R-:W2:Y:S01]  /*5ad0*/  MUFU.EX2 R14, R14 ;  /* 0x0000000e000e7308 */ /* 0x000ea20000000800 */
[----:B-1----:R-:W-:Y:S01]  /*5ae0*/  FADD.FTZ R33, R156, R35 ;  /* 0x000000239c217221 */ /* 0x002fe20000010000 */
[----:B------:R-:W-:-:S02]  /*5af0*/  F2FP.F16.F32.PACK_AB R156, R35, R156 ;  /* 0x0000009c239c723e */ /* 0x000fc400000000ff */
[----:B0-----:R-:W-:Y:S01]  /*5b00*/  F2FP.F16.F32.PACK_AB R159, R13, R10 ;  /* 0x0000000a0d9f723e */ /* 0x001fe200000000ff */
[----:B------:R-:W-:Y:S01]  /*5b10*/  FADD.FTZ R44, R158, R33 ;  /* 0x000000219e2c7221 */ /* 0x000fe20000010000 */
[----:B------:R-:W-:Y:S01]  /*5b20*/  FADD.FTZ R33, R4, R11 ;  /* 0x0000000b04217221 */ /* 0x000fe20000010000 */
[C---:B------:R-:W-:Y:S01]  /*5b30*/  F2FP.F16.F32.PACK_AB R158, R37.reuse, R158 ;  /* 0x0000009e259e723e */ /* 0x040fe200000000ff */
[----:B------:R-:W0:Y:S01]  /*5b40*/  MUFU.EX2 R15, R15 ;  /* 0x0000000f000f7308 */ /* 0x000e220000000800 */
[----:B------:R-:W-:Y:S01]  /*5b50*/  FADD.FTZ R49, R37, R44 ;  /* 0x0000002c25317221 */ /* 0x000fe20000010000 */
[----:B------:R-:W-:Y:S02]  /*5b60*/  FADD.FTZ R44, R10, R33 ;  /* 0x000000210a2c7221 */ /* 0x000fe40000010000 */
[----:B------:R1:W-:Y:S01]  /*5b70*/  STSM.16.M88.4 [R18+0x26800], R156 ;  /* 0x0268009c12007844 */ /* 0x0003e20000000200 */
[----:B------:R-:W-:Y:S01]  /*5b80*/  FADD.FTZ R48, R38, R49 ;  /* 0x0000003126307221 */ /* 0x000fe20000010000 */
[----:B------:R-:W-:-:S02]  /*5b90*/  FADD.FTZ R33, R13, R44 ;  /* 0x0000002c0d217221 */ /* 0x000fc40000010000 */
[----:B------:R-:W3:Y:S01]  /*5ba0*/  MUFU.EX2 R20, R20 ;  /* 0x0000001400147308 */ /* 0x000ee20000000800 */
[----:B------:R-:W-:Y:S01]  /*5bb0*/  FADD.FTZ R49, R39, R48 ;  /* 0x0000003027317221 */ /* 0x000fe20000010000 */
[----:B--2---:R-:W-:-:S03]  /*5bc0*/  FADD.FTZ R36, R14, R33 ;  /* 0x000000210e247221 */ /* 0x004fc60000010000 */
[----:B------:R-:W-:-:S03]  /*5bd0*/  FADD.FTZ R44, R40, R49 ;  /* 0x00000031282c7221 */ /* 0x000fc60000010000 */
[----:B------:R-:W2:Y:S01]  /*5be0*/  MUFU.EX2 R21, R21 ;  /* 0x0000001500157308 */ /* 0x000ea20000000800 */
[----:B0-----:R-:W-:Y:S01]  /*5bf0*/  FADD.FTZ R33, R15, R36 ;  /* 0x000000240f217221 */ /* 0x001fe20000010000 */
[----:B------:R-:W-:Y:S01]  /*5c00*/  FADD.FTZ R35, R41, R44 ;  /* 0x0000002c29237221 */ /* 0x000fe20000010000 */
[----:B------:R-:W-:-:S03]  /*5c10*/  F2FP.F16.F32.PACK_AB R161, R15, R14 ;  /* 0x0000000e0fa1723e */ /* 0x000fc600000000ff */
[----:B------:R-:W-:Y:S02]  /*5c20*/  FADD.FTZ R38, R42, R35 ;  /* 0x000000232a267221 */ /* 0x000fe40000010000 */
[----:B------:R-:W0:Y:S01]  /*5c30*/  MUFU.EX2 R24, R24 ;  /* 0x0000001800187308 */ /* 0x000e220000000800 */
[----:B---3--:R-:W-:Y:S01]  /*5c40*/  FADD.FTZ R36, R20, R33 ;  /* 0x0000002114247221 */ /* 0x008fe20000010000 */
[----:B------:R-:W-:-:S06]  /*5c50*/  FADD.FTZ R35, R43, R38 ;  /* 0x000000262b237221 */ /* 0x000fcc0000010000 */
[----:B------:R-:W3:Y:S01]  /*5c60*/  MUFU.EX2 R25, R25 ;  /* 0x0000001900197308 */ /* 0x000ee20000000800 */
[C---:B--2---:R-:W-:Y:S01]  /*5c70*/  FADD.FTZ R33, R21.reuse, R36 ;  /* 0x0000002415217221 */ /* 0x044fe20000010000 */
[----:B------:R-:W-:-:S05]  /*5c80*/  F2FP.F16.F32.PACK_AB R163, R21, R20 ;  /* 0x0000001415a3723e */ /* 0x000fca00000000ff */
[----:B------:R1:W-:Y:S01]  /*5c90*/  STSM.16.M88.4 [R19], R160 ;  /* 0x000000a013007844 */ /* 0x0003e20000000200 */
[----:B------:R-:W2:Y:S01]  /*5ca0*/  MUFU.EX2 R26, R26 ;  /* 0x0000001a001a7308 */ /* 0x000ea20000000800 */
[----:B0-----:R-:W-:-:S07]  /*5cb0*/  FADD.FTZ R4, R24, R33 ;  /* 0x0000002118047221 */ /* 0x001fce0000010000 */
[----:B------:R-:W0:Y:S01]  /*5cc0*/  MUFU.EX2 R27, R27 ;  /* 0x0000001b001b7308 */ /* 0x000e220000000800 */
[C---:B---3--:R-:W-:Y:S01]  /*5cd0*/  FADD.FTZ R11, R25.reuse, R4 ;  /* 0x00000004190b7221 */ /* 0x048fe20000010000 */
[----:B------:R-:W-:Y:S01]  /*5ce0*/  FADD.FTZ R4, R34, R35 ;  /* 0x0000002322047221 */ /* 0x000fe20000010000 */
[----:B------:R-:W-:-:S03]  /*5cf0*/  F2FP.F16.F32.PACK_AB R165, R25, R24 ;  /* 0x0000001819a5723e */ /* 0x000fc600000000ff */
[----:B------:R-:W-:Y:S02]  /*5d00*/  FADD.FTZ R45, R45, R4 ;  /* 0x000000042d2d7221 */ /* 0x000fe40000010000 */
[----:B------:R-:W3:Y:S01]  /*5d10*/  MUFU.EX2 R47, R47 ;  /* 0x0000002f002f7308 */ /* 0x000ee20000000800 */
[----:B--2---:R-:W-:-:S07]  /*5d20*/  FADD.FTZ R10, R26, R11 ;  /* 0x0000000b1a0a7221 */ /* 0x004fce0000010000 */
[----:B------:R-:W-:Y:S01]  /*5d30*/  MUFU.EX2 R28, R28 ;  /* 0x0000001c001c7308 */ /* 0x000fe20000000800 */
[C---:B0-----:R-:W-:Y:S01]  /*5d40*/  F2FP.F16.F32.PACK_AB R167, R27.reuse, R26 ;  /* 0x0000001a1ba7723e */ /* 0x041fe200000000ff */
[----:B------:R-:W-:-:S04]  /*5d50*/  FADD.FTZ R27, R27, R10 ;  /* 0x0000000a1b1b7221 */ /* 0x000fc80000010000 */
[----:B------:R1:W-:Y:S02]  /*5d60*/  STSM.16.M88.4 [R23], R164 ;  /* 0x000000a417007844 */ /* 0x0003e40000000200 */
[----:B------:R-:W0:Y:S01]  /*5d70*/  MUFU.EX2 R29, R29 ;  /* 0x0000001d001d7308 */ /* 0x000e220000000800 */
[----:B---3--:R-:W-:Y:S01]  /*5d80*/  F2FP.F16.F32.PACK_AB R168, R47, R46 ;  /* 0x0000002e2fa8723e */ /* 0x008fe200000000ff */
[----:B------:R-:W-:-:S04]  /*5d90*/  FADD.FTZ R46, R46, R45 ;  /* 0x0000002d2e2e7221 */ /* 0x000fc80000010000 */
[----:B------:R-:W-:Y:S02]  /*5da0*/  FADD.FTZ R46, R47, R46 ;  /* 0x0000002e2f2e7221 */ /* 0x000fe40000010000 */
[----:B------:R-:W2:Y:S08]  /*5db0*/  MUFU.EX2 R31, R31 ;  /* 0x0000001f001f7308 */ /* 0x000eb00000000800 */
[----:B------:R-:W3:Y:S01]  /*5dc0*/  MUFU.EX2 R3, R3 ;  /* 0x0000000300037308 */ /* 0x000ee20000000800 */
[----:B0-----:R-:W-:Y:S01]  /*5dd0*/  F2FP.F16.F32.PACK_AB R169, R29, R28 ;  /* 0x0000001c1da9723e */ /* 0x001fe200000000ff */
[----:B------:R-:W-:-:S04]  /*5de0*/  FADD.FTZ R28, R28, R27 ;  /* 0x0000001b1c1c7221 */ /* 0x000fc80000010000 */
[----:B------:R-:W-:Y:S02]  /*5df0*/  FADD.FTZ R28, R29, R28 ;  /* 0x0000001c1d1c7221 */ /* 0x000fe40000010000 */
[----:B------:R-:W0:Y:S01]  /*5e00*/  MUFU.EX2 R30, R30 ;  /* 0x0000001e001e7308 */ /* 0x000e220000000800 */
[----:B--2---:R-:W-:Y:S01]  /*5e10*/  F2FP.F16.F32.PACK_AB R170, R32, R31 ;  /* 0x0000001f20aa723e */ /* 0x004fe200000000ff */
[----:B------:R-:W-:Y:S01]  /*5e20*/  FADD.FTZ R31, R31, R46 ;  /* 0x0000002e1f1f7221 */ /* 0x000fe20000010000 */
[----:B---3--:R-:W-:Y:S01]  /*5e30*/  FADD.FTZ R11, R3, R28 ;  /* 0x0000001c030b7221 */ /* 0x008fe20000010000 */
[----:B0-----:R-:W-:Y:S02]  /*5e40*/  F2FP.F16.F32.PACK_AB R171, R30, R3 ;  /* 0x000000031eab723e */ /* 0x001fe400000000ff */
[----:B------:R-:W-:Y:S01]  /*5e50*/  FADD.FTZ R3, R32, R31 ;  /* 0x0000001f20037221 */ /* 0x000fe20000010000 */
[----:B------:R-:W-:Y:S02]  /*5e60*/  FADD.FTZ R4, R30, R11 ;  /* 0x0000000b1e047221 */ /* 0x000fe40000010000 */
[----:B------:R1:W-:Y:S01]  /*5e70*/  STSM.16.M88.4 [R22], R168 ;  /* 0x000000a816007844 */ /* 0x0003e20000000200 */
[----:B------:R-:W-:Y:S05]  /*5e80*/  @!P0 BRA `(.L_x_1681) ;  /* 0x0000000000048947 */ /* 0x000fea0003800000 */
[----:B------:R-:W-:Y:S01]  /*5e90*/  BPT.TRAP 0x1 ;  /* 0x000000040000795c */ /* 0x000fe20000300000 */
.L_x_1681:
[----:B------:R0:W2:Y:S01]  /*5ea0*/  SYNCS.PHASECHK.TRANS64.TRYWAIT P1, [R7+URZ+0x28c50], R8 ;  /* 0x028c5008070075a7 */ /* 0x0000a2000802017f */
[----:B------:R-:W-:Y:S05]  /*5eb0*/  @!P0 BRA `(.L_x_1682) ;  /* 0x0000000000048947 */ /* 0x000fea0003800000 */
[----:B------:R-:W-:Y:S01]  /*5ec0*/  BPT.TRAP 0x1 ;  /* 0x000000040000795c */ /* 0x000fe20000300000 */
.L_x_1682:
[----:B--2---:R-:W-:Y:S05]  /*5ed0*/  @P1 BRA `(.L_x_1683) ;  /* 0x0000000000081947 */ /* 0x004fea0003800000 */
[----:B------:R-:W2:Y:S02]  /*5ee0*/  SYNCS.PHASECHK.TRANS64.TRYWAIT P1, [R7+URZ+0x28c50], R8 ;  /* 0x028c5008070075a7 */ /* 0x000ea4000802017f */
[----:B--2---:R-:W-:Y:S05]  /*5ef0*/  @!P1 BRA `(.L_x_1684) ;  /* 0x000000ec00d09947 */ /* 0x004fea0003800000 */
.L_x_1683:
        /* <DEDUP_REMOVED lines=29> */
[----:B---3--:R-:W3:Y:S02]  /*60d0*/  FENCE.VIEW.ASYNC.S ;  /* 0x00000000000073c6 */ /* 0x008ee40000000000 */
[----:B---3--:R-:W-:Y:S01]  /*60e0*/  NOP ;  /* 0x0000000000007918 */ /* 0x008fe20000000000 */
[----:B------:R-:W-:Y:S06]  /*60f0*/  BAR.ARV 0xe, 0x100 ;  /* 0x0384000000007b1d */ /* 0x000fec0000002000 */
[----:B------:R-:W-:Y:S05]  /*6100*/  @!P0 BRA `(.L_x_1685) ;  /* 0x0000000000048947 */ /* 0x000fea0003800000 */
[----:B------:R-:W-:Y:S01]  /*6110*/  BPT.TRAP 0x1 ;  /* 0x000000040000795c */ /* 0x000fe20000300000 */
.L_x_1685:
[----:B------:R-:W-:Y:S01]  /*6120*/  UISETP.NE.AND UP1, UPT, UR51, URZ, UPT ;  /* 0x0000003f3300728c */ /* 0x000fe2000bf25270 */
[----:B------:R-:W-:Y:S01]  /*6130*/  R2UR UR11, R7 ;  /* 0x00000000070b72ca */ /* 0x000fe200000e0000 */
[----:B------:R-:W-:Y:S01]  /*6140*/  UISETP.NE.AND UP0, UPT, UR50, URZ, UPT ;  /* 0x0000003f3200728c */ /* 0x000fe2000bf05270 */
[----:B0-2---:R-:W-:Y:S01]  /*6150*/  IMAD R7, R9, UR49, -R12 ;  /* 0x0000003109077c24 */ /* 0x005fe2000f8e0a0c */
[----:B------:R-:W-:-:S04]  /*6160*/  UMOV UR14, UR44 ;  /* 0x0000002c000e7c82 */ /* 0x000fc80008000000 */
[----:B------:R-:W-:-:S03]  /*6170*/  PLOP3.LUT P1, PT, PT, PT, UP0, 0x40, 0x0 ;  /* 0x000000000000781c */ /* 0x000fc60003f2e808 */
[----:B------:R-:W-:Y:S01]  /*6180*/  @UP1 ULDC UR6, c[0x0][0x44c] ;  /* 0x0001130000061ab9 */ /* 0x000fe20000000800 */
[----:B------:R-:W-:Y:S01]  /*6190*/  @UP1 ULDC UR18, c[0x0][0x450] ;  /* 0x0001140000121ab9 */ /* 0x000fe20000000800 */
[----:B------:R-:W-:Y:S02]  /*61a0*/  UIMAD.WIDE.U32 UR6, UR44, UR6, URZ ;  /* 0x000000062c0672a5 */ /* 0x000fe4000f8e003f */
[----:B------:R-:W-:Y:S02]  /*61b0*/  UIADD3 UR11, UR11, 0x28c60, URZ ;  /* 0x00028c600b0b7890 */ /* 0x000fe4000fffe03f */
[----:B------:R-:W-:Y:S02]  /*61c0*/  @UP1 USHF.R.U32.HI UR14, URZ, UR18, UR7 ;  /* 0x000000123f0e1299 */ /* 0x000fe40008011607 */
[----:B------:R-:W-:-:S04]  /*61d0*/  UPRMT UR11, UR40, 0x654, UR11 ;  /* 0x00000654280b7896 */ /* 0x000fc8000800000b */
[----:B------:R-:W-:-:S04]  /*61e0*/  VIADD R7, R7, UR14 ;  /* 0x0000000e07077c36 */ /* 0x000fc80008000000 */
[----:B------:R-:W-:Y:S01]  /*61f0*/  VIADD R8, R7, UR15 ;  /* 0x0000000f07087c36 */ /* 0x000fe20008000000 */
[----:B------:R-:W-:Y:S04]  /*6200*/  SYNCS.ARRIVE.TRANS64.RED.A1T0 RZ, [UR11], RZ ;  /* 0x000000ffffff79a7 */ /* 0x000fe8000810040b */
[----:B------:R-:W-:Y:S01]  /*6210*/  R2UR UR11, R8 ;  /* 0x00000000080b72ca */ /* 0x000fe200000e0000 */
[----:B------:R-:W-:Y:S01]  /*6220*/  VIADD R8, R152, 0xfffffffe ;  /* 0xfffffffe98087836 */ /* 0x000fe20000000000 */
[----:B------:R-:W-:-:S13]  /*6230*/  @P1 BRA `(.L_x_1686) ;  /* 0x0000000000541947 */ /* 0x000fda0003800000 */
[C---:B------:R-:W-:Y:S01]  /*6240*/  ISETP.GT.AND P1, PT, R7.reuse, RZ, PT ;  /* 0x000000ff0700720c */ /* 0x040fe20003f24270 */
[----:B------:R-:W-:-:S05]  /*6250*/  VIADD R10, R7, 0xffffffff ;  /* 0xffffffff070a7836 */ /* 0x000fca0000000000 */
[----:B------:R-:W-:-:S07]  /*6260*/  R2UR UR14, R10 ;  /* 0x000000000a0e72ca */ /* 0x000fce00000e0000 */
[----:B------:R-:W-:Y:S08]  /*6270*/  @P1 BRA `(.L_x_1687) ;  /* 0x0000000000241947 */ /* 0x000ff00003800000 */
[----:B------:R-:W-:Y:S01]  /*6280*/  R2UR UR14, R7 ;  /* 0x00000000070e72ca */ /* 0x000fe200000e0000 */
[----:B------:R-:W-:Y:S02]  /*6290*/  ULDC UR15, c[0x0][0x9e4] ;  /* 0x00027900000f7ab9 */ /* 0x000fe40000000800 */
[----:B------:R-:W-:-:S10]  /*62a0*/  UISETP.NE.AND UP0, UPT, UR15, 0x1, UPT ;  /* 0x000000010f00788c */ /* 0x000fd4000bf05270 */
[----:B------:R-:W-:Y:S01]  /*62b0*/  UIADD3 UR14, -UR14, URZ, URZ ;  /* 0x0000003f0e0e7290 */ /* 0x000fe2000fffe13f */
[----:B------:R-:W-:-:S03]  /*62c0*/  @UP0 ULDC.64 UR18, c[0x0][0x9e8] ;  /* 0x00027a0000120ab9 */ /* 0x000fc60000000a00 */
[----:B------:R-:W-:-:S04]  /*62d0*/  UIMAD.WIDE.U32 UR6, UR14, UR18, URZ ;  /* 0x000000120e0672a5 */ /* 0x000fc8000f8e003f */
[----:B------:R-:W-:-:S04]  /*62e0*/  @UP0 USHF.R.U32.HI UR14, URZ, UR19, UR7 ;  /* 0x000000133f0e0299 */ /* 0x000fc80008011607 */
[----:B------:R-:W-:Y:S01]  /*62f0*/  ULOP3.LUT UR14, URZ, UR14, URZ, 0x33, !UPT ;  /* 0x0000000e3f0e7292 */ /* 0x000fe2000f8e333f */
[----:B------:R-:W-:Y:S11]  /*6300*/  BRA `(.L_x_1688) ;  /* 0x0000000000147947 */ /* 0x000ff60003800000 */
.L_x_1687:
[----:B------:R-:W-:Y:S02]  /*6310*/  ULDC UR15, c[0x0][0x9e4] ;  /* 0x00027900000f7ab9 */ /* 0x000fe40000000800 */
[----:B------:R-:W-:-:S11]  /*6320*/  UISETP.NE.AND UP0, UPT, UR15, 0x1, UPT ;  /* 0x000000010f00788c */ /* 0x000fd6000bf05270 */
[----:B------:R-:W-:Y:S02]  /*6330*/  @UP0 ULDC.64 UR18, c[0x0][0x9e8] ;  /* 0x00027a0000120ab9 */ /* 0x000fe40000000a00 */
[----:B------:R-:W-:-:S04]  /*6340*/  UIMAD.WIDE.U32 UR6, UR14, UR18, URZ ;  /* 0x000000120e0672a5 */ /* 0x000fc8000f8e003f */
[----:B------:R-:W-:-:S12]  /*6350*/  @UP0 USHF.R.U32.HI UR14, URZ, UR19, UR7 ;  /* 0x000000133f0e0299 */ /* 0x000fd80008011607 */
.L_x_1688:
[----:B------:R-:W-:-:S04]  /*6360*/  UIMAD UR14, UR14, UR15, UR15 ;  /* 0x0000000f0e0e72a4 */ /* 0x000fc8000f8e020f */
[----:B------:R-:W-:-:S04]  /*6370*/  UISETP.LT.AND UP0, UPT, UR11, UR14, UPT ;  /* 0x0000000e0b00728c */ /* 0x000fc8000bf01270 */
[----:B------:R-:W-:-:S12]  /*6380*/  USEL UR11, UR11, UR14, UP0 ;  /* 0x0000000e0b0b7287 */ /* 0x000fd80008000000 */
.L_x_1686:
[----:B------:R-:W-:-:S04]  /*6390*/  USHF.R.S32.HI UR6, URZ, 0x1f, UR11 ;  /* 0x0000001f3f067899 */ /* 0x000fc8000801140b */
[----:B------:R-:W-:-:S04]  /*63a0*/  ULEA.HI UR6, UR6, UR11, URZ, 0x6 ;  /* 0x0000000b06067291 */ /* 0x000fc8000f8f303f */
[----:B------:R-:W-:-:S04]  /*63b0*/  USHF.R.S32.HI UR6, URZ, 0x6, UR6 ;  /* 0x000000063f067899 */ /* 0x000fc80008011406 */
[----:B------:R-:W-:-:S04]  /*63c0*/  UISETP.LT.AND UP0, UPT, UR47, UR6, UPT ;  /* 0x000000062f00728c */ /* 0x000fc8000bf01270 */
[----:B------:R-:W-:-:S06]  /*63d0*/  USEL UR20, UR47, UR6, !UP0 ;  /* 0x000000062f147287 */ /* 0x000fcc000c000000 */
[----:B------:R-:W-:-:S13]  /*63e0*/  ISETP.GE.AND P1, PT, R8, UR20, PT ;  /* 0x0000001408007c0c */ /* 0x000fda000bf26270 */
[----:B------:R-:W-:Y:S05]  /*63f0*/  @!P1 BRA `(.L_x_1689) ;  /* 0x0000002800109947 */ /* 0x000fea0003800000 */
[----:B------:R-:W-:Y:S01]  /*6400*/  MOV R14, R6 ;  /* 0x00000006000e7202 */ /* 0x000fe20000000f00 */
[----:B------:R-:W-:Y:S01]  /*6410*/  IMAD.MOV.U32 R13, RZ, RZ, R5 ;  /* 0x000000ffff0d7224 */ /* 0x000fe200078e0005 */
[----:B------:R-:W-:Y:S01]  /*6420*/  UMOV UR27, UR38 ;  /* 0x00000026001b7c82 */ /* 0x000fe20008000000 */
[----:B------:R-:W-:Y:S01]  /*6430*/  ULDC UR24, c[0x0][0x9e4] ;  /* 0x0002790000187ab9 */ /* 0x000fe20000000800 */
[----:B------:R-:W-:Y:S01]  /*6440*/  ULDC UR22, c[0x0][0x9dc] ;  /* 0x0002770000167ab9 */ /* 0x000fe20000000800 */
[----:B------:R-:W-:Y:S01]  /*6450*/  ULDC UR25, c[0x0][0x9d8] ;  /* 0x0002760000197ab9 */ /* 0x000fe20000000800 */
[----:B------:R-:W-:Y:S01]  /*6460*/  ULDC UR23, c[0x0][0x988] ;  /* 0x0002620000177ab9 */ /* 0x000fe20000000800 */
[----:B------:R-:W-:-:S05]  /*6470*/  ULDC UR26, c[0x0][0x9e0] ;  /* 0x00027800001a7ab9 */ /* 0x000fca0000000800 */
.L_x_1708:
[----:B------:R-:W-:-:S04]  /*6480*/  UIADD3 UR38, UR27, 0x1, URZ ;  /* 0x000000011b267890 */ /* 0x000fc8000fffe03f */
[----:B------:R-:W-:-:S04]  /*6490*/  UISETP.NE.AND UP0, UPT, UR38, 0x2, UPT ;  /* 0x000000022600788c */ /* 0x000fc8000bf05270 */
[----:B------:R-:W-:Y:S02]  /*64a0*/  USEL UR6, URZ, 0x1, UP0 ;  /* 0x000000013f067887 */ /* 0x000fe40008000000 */
[----:B------:R-:W-:Y:S02]  /*64b0*/  USEL UR38, UR38, URZ, UP0 ;  /* 0x0000003f26267287 */ /* 0x000fe40008000000 */
[----:B------:R-:W-:Y:S01]  /*64c0*/  ULOP3.LUT UR37, UR37, UR6, URZ, 0x3c, !UPT ;  /* 0x0000000625257292 */ /* 0x000fe2000f8e3c3f */
[----:B012---:R-:W-:Y:S11]  /*64d0*/  @!P0 BRA `(.L_x_1690) ;  /* 0x0000000000048947 */ /* 0x007ff60003800000 */
[----:B------:R-:W-:Y:S01]  /*64e0*/  BPT.TRAP 0x1 ;  /* 0x000000040000795c */ /* 0x000fe20000300000 */
.L_x_1690:
[----:B------:R-:W-:Y:S01]  /*64f0*/  ULEA UR21, UR38, UR42, 0x3 ;  /* 0x0000002a26157291 */ /* 0x000fe2000f8e183f */
[----:B------:R-:W-:-:S05]  /*6500*/  IMAD.U32 R7, RZ, RZ, UR37 ;  /* 0x00000025ff077e24 */ /* 0x000fca000f8e00ff */
[----:B------:R-:W-:-:S04]  /*6510*/  SHF.L.U32 R7, R7, 0x1f, RZ ;  /* 0x0000001f07077819 */ /* 0x000fc800000006ff */
[----:B------:R0:W2:Y:S01]  /*6520*/  SYNCS.PHASECHK.TRANS64.TRYWAIT P1, [UR21+0x28c30], R7 ;  /* 0x028c3007ff0075a7 */ /* 0x0000a20008020155 */
[----:B------:R-:W-:Y:S05]  /*6530*/  @!P0 BRA `(.L_x_1691) ;  /* 0x0000000000048947 */ /* 0x000fea0003800000 */
[----:B------:R-:W-:Y:S01]  /*6540*/  BPT.TRAP 0x1 ;  /* 0x000000040000795c */ /* 0x000fe20000300000 */
.L_x_1691:
[----:B--2---:R-:W-:Y:S05]  /*6550*/  @P1 BRA `(.L_x_1692) ;  /* 0x0000000000081947 */ /* 0x004fea0003800000 */
[----:B------:R-:W2:Y:S02]  /*6560*/  SYNCS.PHASECHK.TRANS64.TRYWAIT P1, [UR21+0x28c30], R7 ;  /* 0x028c3007ff0075a7 */ /* 0x000ea40008020155 */
[----:B--2---:R-:W-:Y:S05]  /*6570*/  @!P1 BRA `(.L_x_1693) ;  /* 0x000000e800449947 */ /* 0x004fea0003800000 */
.L_x_1692:
[----:B------:R-:W-:Y:S01]  /*6580*/  R2UR UR18, R0 ;  /* 0x00000000001272ca */ /* 0x000fe200000e0000 */
[----:B-1----:R-:W-:Y:S01]  /*6590*/  WARPGROUP.ARRIVE ;  /* 0x00000000000079c5 */ /* 0x002fe20000000000 */
[----:B------:R-:W-:Y:S01]  /*65a0*/  UMOV UR19, 0x40000040 ;  /* 0x4000004000137882 */ /* 0x000fe20000000000 */
[----:B------:R-:W-:Y:S01]  /*65b0*/  UMOV UR7, 0x40000040 ;  /* 0x4000004000077882 */ /* 0x000fe20000000000 */
[----:B------:R-:W-:Y:S01]  /*65c0*/  UMOV UR11, 0x40000040 ;  /* 0x40000040000b7882 */ /* 0x000fe20000000000 */
[----:B------:R-:W-:-:S08]  /*65d0*/  UMOV UR15, 0x40000040 ;  /* 0x40000040000f7882 */ /* 0x000fd00000000000 */
[----:B------:R-:W-:-:S04]  /*65e0*/  ULEA UR18, UR38, UR18, 0x9 ;  /* 0x0000001226127291 */ /* 0x000fc8000f8e483f */
[----:B------:R-:W-:Y:S02]  /*65f0*/  UIADD3 UR6, UR18, 0x2, URZ ;  /* 0x0000000212067890 */ /* 0x000fe4000fffe03f */
[----:B------:R-:W-:Y:S02]  /*6600*/  UIADD3 UR10, UR18, 0x4, URZ ;  /* 0x00000004120a7890 */ /* 0x000fe4000fffe03f */
[----:B------:R-:W-:Y:S02]  /*6610*/  UIADD3 UR14, UR18, 0x6, URZ ;  /* 0x00000006120e7890 */ /* 0x000fe4000fffe03f */
        /* <DEDUP_REMOVED lines=13> */
.L_x_1694:
[----:B------:R-:W-:Y:S01]  /*66f0*/  UISETP.NE.AND UP1, UPT, UR51, URZ, UPT ;  /* 0x0000003f3300728c */ /* 0x000fe2000bf25270 */
[----:B------:R-:W-:Y:S01]  /*6700*/  FMUL.FTZ R197, R165, UR25 ;  /* 0x00000019a5c57c20 */ /* 0x000fe20008410000 */
[----:B------:R-:W-:Y:S01]  /*6710*/  VIADD R165, R185, UR44 ;  /* 0x0000002cb9a57c36 */ /* 0x000fe20008000000 */
[----:B------:R-:W1:Y:S01]  /*6720*/  LDC R9, c[0x0][0x2f0] ;  /* 0x0000bc00ff097b82 */ /* 0x000e620000000800 */
[----:B------:R-:W-:Y:S01]  /*6730*/  FMUL.FTZ R195, R161, UR25 ;  /* 0x00000019a1c37c20 */ /* 0x000fe20008410000 */
[----:B------:R-:W-:Y:S01]  /*6740*/  FMUL.FTZ R196, R164, UR25 ;  /* 0x00000019a4c47c20 */ /* 0x000fe20008410000 */
[----:B------:R-:W-:Y:S01]  /*6750*/  PLOP3.LUT P1, PT, PT, PT, UP1, 0x80, 0x0 ;  /* 0x000000000000781c */ /* 0x000fe20003f2f018 */
[----:B------:R-:W-:Y:S01]  /*6760*/  FMUL.FTZ R161, R179, UR25 ;  /* 0x00000019b3a17c20 */ /* 0x000fe20008410000 */
[----:B------:R-:W-:Y:S01]  /*6770*/  PLOP3.LUT P2, PT, PT, PT, UP1, 0x80, 0x0 ;  /* 0x000000000000781c */ /* 0x000fe20003f4f018 */
[----:B------:R-:W-:Y:S01]  /*6780*/  IMAD.SHL.U32 R179, R8, 0x40, RZ ;  /* 0x0000004008b37824 */ /* 0x000fe200078e00ff */
[----:B------:R-:W-:Y:S01]  /*6790*/  UISETP.NE.AND UP0, UPT, UR50, URZ, UPT ;  /* 0x0000003f3200728c */ /* 0x000fe2000bf05270 */
[----:B------:R-:W3:Y:S01]  /*67a0*/  LDC R12, c[0x0][0x288] ;  /* 0x0000a200ff0c7b82 */ /* 0x000ee20000000800 */
[----:B------:R-:W-:Y:S01]  /*67b0*/  @UP1 ULDC UR6, c[0x0][0x44c] ;  /* 0x0001130000061ab9 */ /* 0x000fe20000000800 */
[----:B------:R-:W-:Y:S01]  /*67c0*/  FMUL.FTZ R20, R158, UR25 ;  /* 0x000000199e147c20 */ /* 0x000fe20008410000 */
[----:B------:R-:W-:Y:S01]  /*67d0*/  FMUL.FTZ R21, R159, UR25 ;  /* 0x000000199f157c20 */ /* 0x000fe20008410000 */
[----:B------:R-:W-:Y:S01]  /*67e0*/  FMUL.FTZ R191, R152, UR25 ;  /* 0x0000001998bf7c20 */ /* 0x000fe20008410000 */
[----:B------:R-:W-:Y:S01]  /*67f0*/  FMUL.FTZ R5, R153, UR25 ;  /* 0x0000001999057c20 */ /* 0x000fe20008410000 */
[----:B------:R-:W-:Y:S01]  /*6800*/  FMUL.FTZ R158, R174, UR25 ;  /* 0x00000019ae9e7c20 */ /* 0x000fe20008410000 */
[----:B------:R-:W-:Y:S01]  /*6810*/  FMUL.FTZ R159, R175, UR25 ;  /* 0x00000019af9f7c20 */ /* 0x000fe20008410000 */
[----:B------:R-:W-:Y:S01]  /*6820*/  @P1 IMAD.HI.U32 R10, R165, UR6, RZ ;  /* 0x00000006a50a1c27 */ /* 0x000fe2000f8e00ff */
[----:B------:R-:W-:-:S03]  /*6830*/  @UP1 ULDC UR6, c[0x0][0x450] ;  /* 0x0001140000061ab9 */ /* 0x000fc60000000800 */
[----:B--2---:R-:W-:Y:S01]  /*6840*/  FMUL.FTZ R6, R154, UR25 ;  /* 0x000000199a067c20 */ /* 0x004fe20008410000 */
[----:B------:R-:W-:Y:S01]  /*6850*/  FMUL.FTZ R15, R155, UR25 ;  /* 0x000000199b0f7c20 */ /* 0x000fe20008410000 */
[----:B------:R-:W-:Y:S01]  /*6860*/  FMUL.FTZ R193, R156, UR25 ;  /* 0x000000199cc17c20 */ /* 0x000fe20008410000 */
[----:B------:R-:W-:Y:S01]  /*6870*/  @P2 SHF.R.U32.HI R165, RZ, UR6, R10 ;  /* 0x00000006ffa52c19 */ /* 0x000fe2000801160a */
[----:B------:R-:W-:Y:S01]  /*6880*/  UIADD3 UR6, UR21, 0x28c40, URZ ;  /* 0x00028c4015067890 */ /* 0x000fe2000fffe03f */
[----:B------:R-:W-:Y:S01]  /*6890*/  FMUL.FTZ R192, R157, UR25 ;  /* 0x000000199dc07c20 */ /* 0x000fe20008410000 */
[----:B------:R-:W-:Y:S01]  /*68a0*/  FMUL.FTZ R194, R160, UR25 ;  /* 0x00000019a0c27c20 */ /* 0x000fe20008410000 */
[----:B------:R-:W-:Y:S01]  /*68b0*/  FMUL.FTZ R152, R162, UR25 ;  /* 0x00000019a2987c20 */ /* 0x000fe20008410000 */
[----:B------:R-:W2:Y:S01]  /*68c0*/  SHFL.IDX PT, R164, R165, RZ, 0x1c1f ;  /* 0x001c1fffa5a47589 */ /* 0x000ea200000e0000 */
[----:B------:R-:W-:Y:S01]  /*68d0*/  UPRMT UR6, UR40, 0x654, UR6 ;  /* 0x0000065428067896 */ /* 0x000fe20008000006 */
[----:B------:R-:W-:Y:S01]  /*68e0*/  FMUL.FTZ R153, R163, UR25 ;  /* 0x00000019a3997c20 */ /* 0x000fe20008410000 */
[----:B------:R-:W-:Y:S01]  /*68f0*/  FMUL.FTZ R174, R176, UR25 ;  /* 0x00000019b0ae7c20 */ /* 0x000fe20008410000 */
[----:B------:R-:W-:Y:S01]  /*6900*/  FMUL.FTZ R175, R177, UR25 ;  /* 0x00000019b1af7c20 */ /* 0x000fe20008410000 */
[----:B------:R-:W-:Y:S01]  /*6910*/  IADD3 R10, -R2, 0x1, -R179 ;  /* 0x00000001020a7810 */ /* 0x000fe20007ffe9b3 */
        /* <DEDUP_REMOVED lines=13> */
[----:B------:R-:W-:Y:S01]  /*69f0*/  PLOP3.LUT P1, PT, PT, PT, UP0, 0x40, 0x0 ;  /* 0x000000000000781c */ /* 0x000fe20003f2e808 */
[----:B-1----:R-:W-:Y:S01]  /*6a00*/  IMAD R11, R9, UR49, R10 ;  /* 0x00000031090b7c24 */ /* 0x002fe2000f8e020a */
[----:B------:R-:W1:Y:S01]  /*6a10*/  MUFU.TANH R191, R191 ;  /* 0x000000bf00bf7308 */ /* 0x000e620000002400 */
[----:B------:R-:W-:Y:S01]  /*6a20*/  SYNCS.ARRIVE.TRANS64.RED.A1T0 RZ, [UR6], RZ ;  /* 0x000000ffffff79a7 */ /* 0x000fe20008100406 */
[----:B------:R-:W-:Y:S01]  /*6a30*/  ULOP3.LUT UR6, URZ, UR22, URZ, 0x33, !UPT ;  /* 0x000000163f067292 */ /* 0x000fe2000f8e333f */
[----:B---3--:R-:W-:-:S05]  /*6a40*/  IMAD.IADD R11, R11, 0x1, -R12 ;  /* 0x000000010b0b7824 */ /* 0x008fca00078e0a0c */
[----:B------:R-:W3:Y:S01]  /*6a50*/  MUFU.TANH R5, R5 ;  /* 0x0000000500057308 */ /* 0x000ee20000002400 */
[C---:B------:R-:W-:Y:S01]  /*6a60*/  IADD3 R181, R11.reuse, UR26, RZ ;  /* 0x0000001a0bb57c10 */ /* 0x040fe2000fffe0ff */
[----:B------:R-:W-:-:S04]  /*6a70*/  VIADD R183, R11, UR6 ;  /* 0x000000060bb77c36 */ /* 0x000fc80008000000 */
[----:B--2---:R-:W-:Y:S02]  /*6a80*/  IMAD.IADD R178, R181, 0x1, R164 ;  /* 0x00000001b5b27824 */ /* 0x004fe400078e02a4 */
[----:B------:R-:W2:Y:S01]  /*6a90*/  MUFU.TANH R6, R6 ;  /* 0x0000000600067308 */ /* 0x000ea20000002400 */
[----:B------:R-:W-:-:S07]  /*6aa0*/  IMAD.IADD R180, R164, 0x1, R183 ;  /* 0x00000001a4b47824 */ /* 0x000fce00078e02b7 */
[----:B------:R-:W4:Y:S08]  /*6ab0*/  MUFU.TANH R15, R15 ;  /* 0x0000000f000f7308 */ /* 0x000f300000002400 */
        /* <DEDUP_REMOVED lines=27> */
[----:B------:R-:W0:Y:S01]  /*6c70*/  MUFU.TANH R163, R163 ;  /* 0x000000a300a37308 */ /* 0x000e220000002400 */
[----:B-1234-:R-:W-:Y:S05]  /*6c80*/  @P1 BRA `(.L_x_1695) ;  /* 0x00000000005c1947 */ /* 0x01efea0003800000 */
[----:B------:R-:W-:Y:S01]  /*6c90*/  IMAD R11, R9, UR49, R164 ;  /* 0x00000031090b7c24 */ /* 0x000fe2000f8e02a4 */
[----:B------:R-:W-:Y:S03]  /*6ca0*/  BSSY B0, `(.L_x_1696) ;  /* 0x0000011000007945 */ /* 0x000fe60003800000 */
[----:B------:R-:W-:-:S05]  /*6cb0*/  IMAD.IADD R164, R11, 0x1, -R12 ;  /* 0x000000010ba47824 */ /* 0x000fca00078e0a0c */
[----:B------:R-:W-:-:S13]  /*6cc0*/  ISETP.GT.AND P1, PT, R164, -0x1, PT ;  /* 0xffffffffa400780c */ /* 0x000fda0003f24270 */
[----:B------:R-:W-:Y:S05]  /*6cd0*/  @P1 BRA `(.L_x_1697) ;  /* 0x0000000000201947 */ /* 0x000fea0003800000 */
[----:B------:R-:W-:Y:S01]  /*6ce0*/  IMAD.U32 R166, RZ, RZ, UR24 ;  /* 0x00000018ffa67e24 */ /* 0x000fe2000f8e00ff */
[----:B------:R-:W-:-:S04]  /*6cf0*/  LOP3.LUT R167, RZ, R164, RZ, 0x33, !PT ;  /* 0x000000a4ffa77212 */ /* 0x000fc800078e33ff */
[----:B------:R-:W-:-:S13]  /*6d00*/  ISETP.NE.AND P1, PT, R166, 0x1, PT ;  /* 0x00000001a600780c */ /* 0x000fda0003f25270 */
[----:B------:R-:W1:Y:S02]  /*6d10*/  @P1 LDC.64 R10, c[0x0][0x9e8] ;  /* 0x00027a00ff0a1b82 */ /* 0x000e640000000a00 */
[----:B-1----:R-:W-:-:S05]  /*6d20*/  @P1 IMAD.HI.U32 R10, R167, R10, RZ ;  /* 0x0000000aa70a1227 */ /* 0x002fca00078e00ff */
[----:B------:R-:W-:-:S04]  /*6d30*/  @P1 SHF.R.U32.HI R167, RZ, R11, R10 ;  /* 0x0000000bffa71219 */ /* 0x000fc8000001160a */
[----:B------:R-:W-:Y:S01]  /*6d40*/  LOP3.LUT R164, RZ, R167, RZ, 0x33, !PT ;  /* 0x000000a7ffa47212 */ /* 0x000fe200078e33ff */
[----:B------:R-:W-:Y:S06]  /*6d50*/  BRA `(.L_x_1698) ;  /* 0x0000000000147947 */ /* 0x000fec0003800000 */
.L_x_1697:
[----:B------:R-:W-:-:S04]  /*6d60*/  MOV R166, UR24 ;  /* 0x0000001800a67c02 */ /* 0x000fc80008000f00 */
[----:B------:R-:W-:-:S13]  /*6d70*/  ISETP.NE.AND P1, PT, R166, 0x1, PT ;  /* 0x00000001a600780c */ /* 0x000fda0003f25270 */
[----:B------:R-:W1:Y:S02]  /*6d80*/  @P1 LDC.64 R10, c[0x0][0x9e8] ;  /* 0x00027a00ff0a1b82 */ /* 0x000e640000000a00 */
[----:B-1----:R-:W-:-:S05]  /*6d90*/  @P1 IMAD.HI.U32 R10, R164, R10, RZ ;  /* 0x0000000aa40a1227 */ /* 0x002fca00078e00ff */
[----:B------:R-:W-:-:S07]  /*6da0*/  @P1 SHF.R.U32.HI R164, RZ, R11, R10 ;  /* 0x0000000bffa41219 */ /* 0x000fce000001160a */
.L_x_1698:
[----:B------:R-:W-:Y:S05]  /*6db0*/  BSYNC B0 ;  /* 0x0000000000007941 */ /* 0x000fea0003800000 */
.L_x_1696:
[----:B------:R-:W-:-:S04]  /*6dc0*/  IMAD R11, R164, R166, -R179 ;  /* 0x000000a6a40b7224 */ /* 0x000fc800078e0ab3 */
[----:B------:R-:W-:-:S05]  /*6dd0*/  IMAD.IADD R11, R11, 0x1, -R2 ;  /* 0x000000010b0b7824 */ /* 0x000fca00078e0a02 */
[----:B------:R-:W-:Y:S02]  /*6de0*/  VIADDMNMX R178, R11, R166, R178, PT ;  /* 0x000000a60bb27246 */ /* 0x000fe400038001b2 */
[----:B------:R-:W-:-:S07]  /*6df0*/  VIMNMX R180, R180, R11, !PT ;  /* 0x0000000bb4b47248 */ /* 0x000fce0007fe0100 */
.L_x_1695:
[----:B------:R-:W-:Y:S01]  /*6e00*/  ISETP.GT.AND P1, PT, R8, -0x1, PT ;  /* 0xffffffff0800780c */ /* 0x000fe20003f24270 */
[----:B------:R1:W2:Y:S01]  /*6e10*/  SHFL.IDX PT, R10, R165, 0x1, 0x1c1f ;  /* 0x003c1f00a50a7f89 */ /* 0x0002a200000e0000 */
[----:B------:R-:W-:Y:S02]  /*6e20*/  UISETP.NE.AND UP0, UPT, UR50, URZ, UPT ;  /* 0x0000003f3200728c */ /* 0x000fe4000bf05270 */
[C---:B------:R-:W-:Y:S02]  /*6e30*/  ISETP.GT.AND P4, PT, R180.reuse, 0x1, P1 ;  /* 0x00000001b400780c */ /* 0x040fe40000f84270 */
[----:B------:R-:W-:Y:S02]  /*6e40*/  ISETP.GT.AND P5, PT, R180, RZ, P1 ;  /* 0x000000ffb400720c */ /* 0x000fe40000fa4270 */
[C---:B------:R-:W-:Y:S02]  /*6e50*/  ISETP.LT.OR P4, PT, R178.reuse, 0x2, P4 ;  /* 0x00000002b200780c */ /* 0x040fe40002781670 */
[----:B------:R-:W-:-:S02]  /*6e60*/  ISETP.LT.OR P5, PT, R178, 0x1, P5 ;  /* 0x00000001b200780c */ /* 0x000fc40002fa1670 */
[----:B------:R-:W-:Y:S02]  /*6e70*/  FSEL R164, R5, -INF , !P4 ;  /* 0xff80000005a47808 */ /* 0x000fe40006000000 */
[----:B------:R-:W-:Y:S02]  /*6e80*/  ISETP.GT.AND P4, PT, R180, 0x18, P1 ;  /* 0x00000018b400780c */ /* 0x000fe40000f84270 */
[----:B------:R-:W-:Y:S02]  /*6e90*/  FSEL R166, R191, -INF , !P5 ;  /* 0xff800000bfa67808 */ /* 0x000fe40006800000 */
[----:B------:R-:W-:Y:S02]  /*6ea0*/  ISETP.LT.OR P4, PT, R178, 0x19, P4 ;  /* 0x00000019b200780c */ /* 0x000fe40002781670 */
[C---:B------:R-:W-:Y:S02]  /*6eb0*/  ISETP.GT.AND P6, PT, R180.reuse, 0x8, P1 ;  /* 0x00000008b400780c */ /* 0x040fe40000fc4270 */
[----:B------:R-:W-:-:S02]  /*6ec0*/  ISETP.GT.AND P2, PT, R180, 0x9, P1 ;  /* 0x00000009b400780c */ /* 0x000fc40000f44270 */
[C---:B------:R-:W-:Y:S02]  /*6ed0*/  ISETP.GT.AND P3, PT, R180.reuse, 0x10, P1 ;  /* 0x00000010b400780c */ /* 0x040fe40000f64270 */
[----:B------:R-:W-:Y:S02]  /*6ee0*/  ISETP.GT.AND P5, PT, R180, 0x11, P1 ;  /* 0x00000011b400780c */ /* 0x000fe40000fa4270 */
[----:B0-----:R-:W-:Y:S02]  /*6ef0*/  FSEL R168, R196, -INF , !P4 ;  /* 0xff800000c4a87808 */ /* 0x001fe40006000000 */
[----:B------:R-:W-:Y:S02]  /*6f00*/  ISETP.GT.AND P4, PT, R180, 0x29, P1 ;  /* 0x00000029b400780c */ /* 0x000fe40000f84270 */
[C---:B------:R-:W-:Y:S02]  /*6f10*/  ISETP.LT.OR P6, PT, R178.reuse, 0x9, P6 ;  /* 0x00000009b200780c */ /* 0x040fe400037c1670 */
[----:B------:R-:W-:-:S02]  /*6f20*/  ISETP.LT.OR P2, PT, R178, 0xa, P2 ;  /* 0x0000000ab200780c */ /* 0x000fc40001741670 */
[C---:B------:R-:W-:Y:S02]  /*6f30*/  ISETP.LT.OR P3, PT, R178.reuse, 0x11, P3 ;  /* 0x00000011b200780c */ /* 0x040fe40001f61670 */
[C---:B------:R-:W-:Y:S02]  /*6f40*/  ISETP.LT.OR P5, PT, R178.reuse, 0x12, P5 ;  /* 0x00000012b200780c */ /* 0x040fe40002fa1670 */
[----:B------:R-:W-:Y:S02]  /*6f50*/  ISETP.LT.OR P4, PT, R178, 0x2a, P4 ;  /* 0x0000002ab200780c */ /* 0x000fe40002781670 */
[----:B------:R-:W-:Y:S02]  /*6f60*/  FSEL R193, R193, -INF , !P6 ;  /* 0xff800000c1c17808 */ /* 0x000fe40007000000 */
[----:B------:R-:W-:Y:S02]  /*6f70*/  FSEL R192, R192, -INF , !P2 ;  /* 0xff800000c0c07808 */ /* 0x000fe40005000000 */
[----:B-1----:R-:W-:-:S02]  /*6f80*/  FSEL R165, R194, -INF , !P3 ;  /* 0xff800000c2a57808 */ /* 0x002fc40005800000 */
[----:B------:R-:W-:Y:S02]  /*6f90*/  FSEL R167, R195, -INF , !P5 ;  /* 0xff800000c3a77808 */ /* 0x000fe40006800000 */
[C---:B------:R-:W-:Y:S02]  /*6fa0*/  ISETP.GT.AND P6, PT, R180.reuse, 0x19, P1 ;  /* 0x00000019b400780c */ /* 0x040fe40000fc4270 */
[C---:B------:R-:W-:Y:S02]  /*6fb0*/  ISETP.GT.AND P2, PT, R180.reuse, 0x20, P1 ;  /* 0x00000020b400780c */ /* 0x040fe40000f44270 */
[C---:B------:R-:W-:Y:S02]  /*6fc0*/  ISETP.GT.AND P3, PT, R180.reuse, 0x21, P1 ;  /* 0x00000021b400780c */ /* 0x040fe40000f64270 */
[----:B------:R-:W-:Y:S02]  /*6fd0*/  ISETP.GT.AND P5, PT, R180, 0x28, P1 ;  /* 0x00000028b400780c */ /* 0x000fe40000fa4270 */
[----:B------:R-:W-:-:S02]  /*6fe0*/  FSEL R173, R173, -INF , !P4 ;  /* 0xff800000adad7808 */ /* 0x000fc40006000000 */
[----:B------:R-:W-:Y:S02]  /*6ff0*/  PLOP3.LUT P4, PT, PT, PT, UP0, 0x40, 0x0 ;  /* 0x000000000000781c */ /* 0x000fe40003f8e808 */
[C---:B------:R-:W-:Y:S02]  /*7000*/  ISETP.LT.OR P6, PT, R178.reuse, 0x1a, P6 ;  /* 0x0000001ab200780c */ /* 0x040fe400037c1670 */
[C---:B------:R-:W-:Y:S02]  /*7010*/  ISETP.LT.OR P2, PT, R178.reuse, 0x21, P2 ;  /* 0x00000021b200780c */ /* 0x040fe40001741670 */
[C---:B------:R-:W-:Y:S02]  /*7020*/  ISETP.LT.OR P3, PT, R178.reuse, 0x22, P3 ;  /* 0x00000022b200780c */ /* 0x040fe40001f61670 */
[----:B------:R-:W-:Y:S02]  /*7030*/  ISETP.LT.OR P5, PT, R178, 0x29, P5 ;  /* 0x00000029b200780c */ /* 0x000fe40002fa1670 */
[----:B------:R-:W-:-:S02]  /*7040*/  FSEL R169, R197, -INF , !P6 ;  /* 0xff800000c5a97808 */ /* 0x000fc40007000000 */
[----:B------:R-:W-:Y:S02]  /*7050*/  FSEL R170, R198, -INF , !P2 ;  /* 0xff800000c6aa7808 */ /* 0x000fe40005000000 */
[----:B------:R-:W-:Y:S02]  /*7060*/  FSEL R171, R199, -INF , !P3 ;  /* 0xff800000c7ab7808 */ /* 0x000fe40005800000 */
[----:B------:R-:W-:Y:S02]  /*7070*/  FSEL R172, R172, -INF , !P5 ;  /* 0xff800000acac7808 */ /* 0x000fe40006800000 */
[C---:B------:R-:W-:Y:S02]  /*7080*/  ISETP.GT.AND P6, PT, R180.reuse, 0x30, P1 ;  /* 0x00000030b400780c */ /* 0x040fe40000fc4270 */
[C---:B------:R-:W-:Y:S02]  /*7090*/  ISETP.GT.AND P2, PT, R180.reuse, 0x31, P1 ;  /* 0x00000031b400780c */ /* 0x040fe40000f44270 */
[----:B------:R-:W-:-:S02]  /*70a0*/  ISETP.GT.AND P3, PT, R180, 0x38, P1 ;  /* 0x00000038b400780c */ /* 0x000fc40000f64270 */
[----:B------:R-:W-:Y:S01]  /*70b0*/  ISETP.GT.AND P5, PT, R180, 0x39, P1 ;  /* 0x00000039b400780c */ /* 0x000fe20000fa4270 */
[--C-:B--2---:R-:W-:Y:S01]  /*70c0*/  IMAD.IADD R180, R183, 0x1, R10.reuse ;  /* 0x00000001b7b47824 */ /* 0x104fe200078e020a */
[C---:B------:R-:W-:Y:S02]  /*70d0*/  ISETP.LT.OR P6, PT, R178.reuse, 0x31, P6 ;  /* 0x00000031b200780c */ /* 0x040fe400037c1670 */
[C---:B------:R-:W-:Y:S02]  /*70e0*/  ISETP.LT.OR P2, PT, R178.reuse, 0x32, P2 ;  /* 0x00000032b200780c */ /* 0x040fe40001741670 */
[C---:B------:R-:W-:Y:S02]  /*70f0*/  ISETP.LT.OR P3, PT, R178.reuse, 0x39, P3 ;  /* 0x00000039b200780c */ /* 0x040fe40001f61670 */
[----:B------:R-:W-:Y:S01]  /*7100*/  ISETP.LT.OR P5, PT, R178, 0x3a, P5 ;  /* 0x0000003ab200780c */ /* 0x000fe20002fa1670 */
[----:B------:R-:W-:Y:S01]  /*7110*/  IMAD.IADD R178, R181, 0x1, R10 ;  /* 0x00000001b5b27824 */ /* 0x000fe200078e020a */
[----:B------:R-:W-:-:S02]  /*7120*/  FSEL R174, R174, -INF , !P6 ;  /* 0xff800000aeae7808 */ /* 0x000fc40007000000 */
[----:B------:R-:W-:Y:S02]  /*7130*/  FSEL R175, R175, -INF , !P2 ;  /* 0xff800000afaf7808 */ /* 0x000fe40005000000 */
[----:B------:R-:W-:Y:S02]  /*7140*/  FSEL R176, R176, -INF , !P3 ;  /* 0xff800000b0b07808 */ /* 0x000fe40005800000 */
[----:B------:R-:W-:Y:S01]  /*7150*/  FSEL R177, R177, -INF , !P5 ;  /* 0xff800000b1b17808 */ /* 0x000fe20006800000 */
[----:B------:R-:W-:Y:S06]  /*7160*/  @P4 BRA `(.L_x_1699) ;  /* 0x00000000005c4947 */ /* 0x000fec0003800000 */
        /* <DEDUP_REMOVED lines=8> */
[----:B------:R-:W0:Y:S02]  /*71f0*/  @P2 LDC.64 R10, c[0x0][0x9e8] ;  /* 0x00027a00ff0a2b82 */ /* 0x000e240000000a00 */
[----:B0-----:R-:W-:-:S05]  /*7200*/  @P2 IMAD.HI.U32 R10, R5, R10, RZ ;  /* 0x0000000a050a2227 */ /* 0x001fca00078e00ff */
[----:B------:R-:W-:-:S04]  /*7210*/  @P2 SHF.R.U32.HI R5, RZ, R11, R10 ;  /* 0x0000000bff052219 */ /* 0x000fc8000001160a */
[----:B------:R-:W-:Y:S01]  /*7220*/  LOP3.LUT R5, RZ, R5, RZ, 0x33, !PT ;  /* 0x00000005ff057212 */ /* 0x000fe200078e33ff */
[----:B------:R-:W-:Y:S06]  /*7230*/  BRA `(.L_x_1702) ;  /* 0x0000000000147947 */ /* 0x000fec0003800000 */
.L_x_1701:
[----:B------:R-:W-:-:S04]  /*7240*/  MOV R182, UR24 ;  /* 0x0000001800b67c02 */ /* 0x000fc80008000f00 */
[----:B------:R-:W-:-:S13]  /*7250*/  ISETP.NE.AND P2, PT, R182, 0x1, PT ;  /* 0x00000001b600780c */ /* 0x000fda0003f45270 */
[----:B------:R-:W0:Y:S02]  /*7260*/  @P2 LDC.64 R10, c[0x0][0x9e8] ;  /* 0x00027a00ff0a2b82 */ /* 0x000e240000000a00 */
[----:B0-----:R-:W-:-:S05]  /*7270*/  @P2 IMAD.HI.U32 R10, R5, R10, RZ ;  /* 0x0000000a050a2227 */ /* 0x001fca00078e00ff */
[----:B------:R-:W-:-:S07]  /*7280*/  @P2 SHF.R.U32.HI R5, RZ, R11, R10 ;  /* 0x0000000bff052219 */ /* 0x000fce000001160a */
.L_x_1702:
[----:B------:R-:W-:Y:S05]  /*7290*/  BSYNC B0 ;  /* 0x0000000000007941 */ /* 0x000fea0003800000 */
.L_x_1700:
[----:B------:R-:W-:-:S04]  /*72a0*/  IMAD R5, R5, R182, -R179 ;  /* 0x000000b605057224 */ /* 0x000fc800078e0ab3 */
[----:B------:R-:W-:-:S05]  /*72b0*/  IMAD.IADD R5, R5, 0x1, -R2 ;  /* 0x0000000105057824 */ /* 0x000fca00078e0a02 */
[----:B------:R-:W-:Y:S02]  /*72c0*/  VIADDMNMX R178, R5, R182, R178, PT ;  /* 0x000000b605b27246 */ /* 0x000fe400038001b2 */
[----:B------:R-:W-:-:S07]  /*72d0*/  VIMNMX R180, R180, R5, !PT ;  /* 0x00000005b4b47248 */ /* 0x000fce0007fe0100 */
.L_x_1699:
[----:B------:R-:W-:Y:S01]  /*72e0*/  FMNMX.FTZ R5, R166, R13, !PT ;  /* 0x0000000da6057209 */ /* 0x000fe20007810000 */
[----:B------:R-:W-:Y:S01]  /*72f0*/  UMOV UR10, UR23 ;  /* 0x00000017000a7c82 */ /* 0x000fe20008000000 */
[----:B------:R-:W-:Y:S01]  /*7300*/  ISETP.GT.AND P3, PT, R180, RZ, P1 ;  /* 0x000000ffb400720c */ /* 0x000fe20000f64270 */
[----:B------:R-:W-:Y:S01]  /*7310*/  IMAD.MOV R191, RZ, RZ, -R17 ;  /* 0x000000ffffbf7224 */ /* 0x000fe200078e0a11 */
[----:B------:R-:W-:Y:S02]  /*7320*/  FMNMX.FTZ R10, R164, R5, !PT ;  /* 0x00000005a40a7209 */ /* 0x000fe40007810000 */
[----:B------:R-:W-:Y:S02]  /*7330*/  ISETP.GT.AND P4, PT, R180, 0x1, P1 ;  /* 0x00000001b400780c */ /* 0x000fe40000f84270 */
[----:B------:R-:W-:Y:S02]  /*7340*/  FMNMX.FTZ R5, R193, R10, !PT ;  /* 0x0000000ac1057209 */ /* 0x000fe40007810000 */
[----:B------:R-:W-:-:S02]  /*7350*/  ISETP.LT.OR P3, PT, R178, 0x1, P3 ;  /* 0x00000001b200780c */ /* 0x000fc40001f61670 */
[----:B------:R-:W-:Y:S02]  /*7360*/  FMNMX.FTZ R10, R192, R5, !PT ;  /* 0x00000005c00a7209 */ /* 0x000fe40007810000 */
[----:B------:R-:W-:Y:S02]  /*7370*/  ISETP.GT.AND P6, PT, R180, 0x8, P1 ;  /* 0x00000008b400780c */ /* 0x000fe40000fc4270 */
[----:B------:R-:W-:Y:S02]  /*7380*/  FMNMX.FTZ R10, R165, R10, !PT ;  /* 0x0000000aa50a7209 */ /* 0x000fe40007810000 */
[----:B------:R-:W-:Y:S02]  /*7390*/  ISETP.LT.OR P4, PT, R178, 0x2, P4 ;  /* 0x00000002b200780c */ /* 0x000fe40002781670 */
[----:B------:R-:W-:Y:S02]  /*73a0*/  FMNMX.FTZ R5, R167, R10, !PT ;  /* 0x0000000aa7057209 */ /* 0x000fe40007810000 */
[----:B------:R-:W-:-:S02]  /*73b0*/  ISETP.GT.AND P2, PT, R180, 0x9, P1 ;  /* 0x00000009b400780c */ /* 0x000fc40000f44270 */
[----:B------:R-:W-:Y:S02]  /*73c0*/  FMNMX.FTZ R10, R168, R5, !PT ;  /* 0x00000005a80a7209 */ /* 0x000fe40007810000 */
[----:B------:R-:W-:Y:S02]  /*73d0*/  ISETP.LT.OR P6, PT, R178, 0x9, P6 ;  /* 0x00000009b200780c */ /* 0x000fe400037c1670 */
[----:B------:R-:W-:Y:S02]  /*73e0*/  FMNMX.FTZ R5, R169, R10, !PT ;  /* 0x0000000aa9057209 */ /* 0x000fe40007810000 */
[----:B------:R-:W-:Y:S02]  /*73f0*/  FSEL R15, R15, -INF , !P4 ;  /* 0xff8000000f0f7808 */ /* 0x000fe40006000000 */
        /* <DEDUP_REMOVED lines=9> */
[----:B------:R-:W-:Y:S02]  /*7490*/  FSEL R21, R21, -INF , !P2 ;  /* 0xff80000015157808 */ /* 0x000fe40005000000 */
[----:B------:R-:W-:Y:S02]  /*74a0*/  FMNMX.FTZ R5, R175, R10, !PT ;  /* 0x0000000aaf057209 */ /* 0x000fe40007810000 */
[----:B------:R-:W-:Y:S02]  /*74b0*/  ISETP.LT.OR P5, PT, R178, 0x11, P5 ;  /* 0x00000011b200780c */ /* 0x000fe40002fa1670 */
[----:B------:R-:W-:Y:S02]  /*74c0*/  FMNMX.FTZ R10, R176, R5, !PT ;  /* 0x00000005b00a7209 */ /* 0x000fe40007810000 */
[----:B------:R-:W-:-:S02]  /*74d0*/  ISETP.GT.AND P6, PT, R180, 0x18, P1 ;  /* 0x00000018b400780c */ /* 0x000fc40000fc4270 */
[----:B------:R-:W-:Y:S02]  /*74e0*/  FMNMX.FTZ R10, R177, R10, !PT ;  /* 0x0000000ab10a7209 */ /* 0x000fe40007810000 */
[----:B------:R-:W-:Y:S02]  /*74f0*/  ISETP.LT.OR P4, PT, R178, 0x12, P4 ;  /* 0x00000012b200780c */ /* 0x000fe40002781670 */
[----:B------:R-:W-:Y:S01]  /*7500*/  FSEL R152, R152, -INF , !P5 ;  /* 0xff80000098987808 */ /* 0x000fe20006800000 */
[----:B------:R-:W0:Y:S01]  /*7510*/  SHFL.BFLY PT, R5, R10, 0x2, 0x1f ;  /* 0x0c401f000a057f89 */ /* 0x000e2200000e0000 */
[----:B------:R-:W-:Y:S02]  /*7520*/  ISETP.GT.AND P2, PT, R180, 0x19, P1 ;  /* 0x00000019b400780c */ /* 0x000fe40000f44270 */
[----:B------:R-:W-:Y:S02]  /*7530*/  ISETP.LT.OR P6, PT, R178, 0x19, P6 ;  /* 0x00000019b200780c */ /* 0x000fe400037c1670 */
[----:B------:R-:W-:-:S02]  /*7540*/  FSEL R153, R153, -INF , !P4 ;  /* 0xff80000099997808 */ /* 0x000fc40006000000 */
[----:B------:R-:W-:Y:S02]  /*7550*/  ISETP.GT.AND P5, PT, R180, 0x21, P1 ;  /* 0x00000021b400780c */ /* 0x000fe40000fa4270 */
[----:B------:R-:W-:Y:S02]  /*7560*/  FSEL R154, R154, -INF , !P6 ;  /* 0xff8000009a9a7808 */ /* 0x000fe40007000000 */
[C---:B------:R-:W-:Y:S02]  /*7570*/  ISETP.LT.OR P2, PT, R178.reuse, 0x1a, P2 ;  /* 0x0000001ab200780c */ /* 0x040fe40001741670 */
[----:B------:R-:W-:Y:S02]  /*7580*/  ISETP.LT.OR P5, PT, R178, 0x22, P5 ;  /* 0x00000022b200780c */ /* 0x000fe40002fa1670 */
[----:B------:R-:W-:Y:S02]  /*7590*/  FSEL R155, R155, -INF , !P2 ;  /* 0xff8000009b9b7808 */ /* 0x000fe40005000000 */
[----:B------:R-:W-:-:S02]  /*75a0*/  ISETP.GT.AND P4, PT, R180, 0x28, P1 ;  /* 0x00000028b400780c */ /* 0x000fc40000f84270 */
[----:B------:R-:W-:Y:S02]  /*75b0*/  ISETP.GT.AND P6, PT, R180, 0x29, P1 ;  /* 0x00000029b400780c */ /* 0x000fe40000fc4270 */
[----:B------:R-:W-:Y:S02]  /*75c0*/  ISETP.LT.OR P4, PT, R178, 0x29, P4 ;  /* 0x00000029b200780c */ /* 0x000fe40002781670 */
[----:B------:R-:W-:Y:S02]  /*75d0*/  ISETP.GT.AND P2, PT, R180, 0x30, P1 ;  /* 0x00000030b400780c */ /* 0x000fe40000f44270 */
[----:B0-----:R-:W-:Y:S02]  /*75e0*/  FMNMX.FTZ R11, R10, R5, !PT ;  /* 0x000000050a0b7209 */ /* 0x001fe40007810000 */
[----:B------:R-:W-:Y:S02]  /*75f0*/  FSEL R158, R158, -INF , !P4 ;  /* 0xff8000009e9e7808 */ /* 0x000fe40006000000 */
[C---:B------:R-:W-:Y:S01]  /*7600*/  ISETP.LT.OR P6, PT, R178.reuse, 0x2a, P6 ;  /* 0x0000002ab200780c */ /* 0x040fe200037c1670 */
[----:B------:R-:W0:Y:S01]  /*7610*/  SHFL.BFLY PT, R182, R11, 0x1, 0x1f ;  /* 0x0c201f000bb67f89 */ /* 0x000e2200000e0000 */
[----:B------:R-:W-:-:S02]  /*7620*/  ISETP.LT.OR P2, PT, R178, 0x31, P2 ;  /* 0x00000031b200780c */ /* 0x000fc40001741670 */
[----:B------:R-:W-:Y:S02]  /*7630*/  ISETP.GT.AND P4, PT, R180, 0x38, P1 ;  /* 0x00000038b400780c */ /* 0x000fe40000f84270 */
[----:B------:R-:W-:Y:S02]  /*7640*/  FSEL R160, R160, -INF , !P2 ;  /* 0xff800000a0a07808 */ /* 0x000fe40005000000 */
[----:B------:R-:W-:Y:S02]  /*7650*/  ISETP.LT.OR P4, PT, R178, 0x39, P4 ;  /* 0x00000039b200780c */ /* 0x000fe40002781670 */
[----:B0-----:R-:W-:Y:S02]  /*7660*/  FMNMX.FTZ R5, R11, R182, !PT ;  /* 0x000000b60b057209 */ /* 0x001fe40007810000 */
[----:B------:R-:W-:Y:S02]  /*7670*/  FSEL R11, R6, -INF , !P3 ;  /* 0xff800000060b7808 */ /* 0x000fe40005800000 */
[----:B------:R-:W-:Y:S01]  /*7680*/  ISETP.GT.AND P3, PT, R180, 0x20, P1 ;  /* 0x00000020b400780c */ /* 0x000fe20000f64270 */
[----:B------:R-:W-:Y:S01]  /*7690*/  FMUL.FTZ R181, R5, UR10 ;  /* 0x0000000a05b57c20 */ /* 0x000fe20008410000 */
[----:B------:R-:W-:-:S02]  /*76a0*/  FMNMX.FTZ R6, R11, R14, !PT ;  /* 0x0000000e0b067209 */ /* 0x000fc40007810000 */
[----:B------:R-:W-:Y:S02]  /*76b0*/  ISETP.LT.OR P3, PT, R178, 0x21, P3 ;  /* 0x00000021b200780c */ /* 0x000fe40001f61670 */
[----:B------:R-:W-:Y:S02]  /*76c0*/  FMNMX.FTZ R179, R15, R6, !PT ;  /* 0x000000060fb37209 */ /* 0x000fe40007810000 */
[----:B------:R-:W-:Y:S02]  /*76d0*/  FSEL R156, R156, -INF , !P3 ;  /* 0xff8000009c9c7808 */ /* 0x000fe40005800000 */
[----:B------:R-:W-:Y:S02]  /*76e0*/  FMNMX.FTZ R6, R20, R179, !PT ;  /* 0x000000b314067209 */ /* 0x000fe40007810000 */
[----:B------:R-:W-:Y:S02]  /*76f0*/  FSETP.NEU.FTZ.AND P3, PT, R5, -INF , PT ;  /* 0xff8000000500780b */ /* 0x000fe40003f7d000 */
[----:B------:R-:W-:-:S02]  /*7700*/  FMNMX.FTZ R179, R21, R6, !PT ;  /* 0x0000000615b37209 */ /* 0x000fc40007810000 */
[----:B------:R-:W-:Y:S02]  /*7710*/  FSEL R181, R181, RZ, P3 ;  /* 0x000000ffb5b57208 */ /* 0x000fe40001800000 */
[----:B------:R-:W-:-:S03]  /*7720*/  FMNMX.FTZ R6, R152, R179, !PT ;  /* 0x000000b398067209 */ /* 0x000fc60007810000 */
[--C-:B------:R-:W-:Y:S01]  /*7730*/  FFMA.FTZ R10, R166, UR10, -R181.reuse ;  /* 0x0000000aa60a7c23 */ /* 0x100fe200080108b5 */
[----:B------:R-:W-:Y:S01]  /*7740*/  FMNMX.FTZ R179, R153, R6, !PT ;  /* 0x0000000699b37209 */ /* 0x000fe20007810000 */
[--C-:B------:R-:W-:Y:S01]  /*7750*/  FFMA.FTZ R173, R173, UR10, -R181.reuse ;  /* 0x0000000aadad7c23 */ /* 0x100fe200080108b5 */
[----:B------:R-:W-:Y:S01]  /*7760*/  FSEL R166, R162, -INF , !P4 ;  /* 0xff800000a2a67808 */ /* 0x000fe20006000000 */
[----:B------:R-:W-:Y:S01]  /*7770*/  FFMA.FTZ R162, R192, UR10, -R181 ;  /* 0x0000000ac0a27c23 */ /* 0x000fe200080108b5 */
[----:B------:R-:W-:Y:S01]  /*7780*/  FMNMX.FTZ R6, R154, R179, !PT ;  /* 0x000000b39a067209 */ /* 0x000fe20007810000 */
[----:B------:R-:W-:Y:S01]  /*7790*/  MUFU.EX2 R10, R10 ;  /* 0x0000000a000a7308 */ /* 0x000fe20000000800 */
[----:B------:R-:W-:Y:S02]  /*77a0*/  FSEL R179, R157, -INF , !P5 ;  /* 0xff8000009db37808 */ /* 0x000fe40006800000 */
[----:B------:R-:W-:Y:S02]  /*77b0*/  FMNMX.FTZ R157, R155, R6, !PT ;  /* 0x000000069b9d7209 */ /* 0x000fe40007810000 */
[----:B------:R-:W-:-:S02]  /*77c0*/  ISETP.GT.AND P5, PT, R180, 0x31, P1 ;  /* 0x00000031b400780c */ /* 0x000fc40000fa4270 */
[----:B------:R-:W-:Y:S01]  /*77d0*/  FMNMX.FTZ R6, R156, R157, !PT ;  /* 0x0000009d9c067209 */ /* 0x000fe20007810000 */
[--C-:B------:R-:W-:Y:S01]  /*77e0*/  FFMA.FTZ R157, R164, UR10, -R181.reuse ;  /* 0x0000000aa49d7c23 */ /* 0x100fe200080108b5 */
[----:B------:R-:W-:Y:S01]  /*77f0*/  FSEL R164, R159, -INF , !P6 ;  /* 0xff8000009fa47808 */ /* 0x000fe20007000000 */
[----:B------:R-:W-:Y:S01]  /*7800*/  FFMA.FTZ R159, R193, UR10, -R181 ;  /* 0x0000000ac19f7c23 */ /* 0x000fe200080108b5 */
[----:B------:R-:W-:Y:S01]  /*7810*/  FMNMX.FTZ R183, R179, R6, !PT ;  /* 0x00000006b3b77209 */ /* 0x000fe20007810000 */
[----:B------:R-:W-:Y:S01]  /*7820*/  MUFU.EX2 R162, R162 ;  /* 0x000000a200a27308 */ /* 0x000fe20000000800 */
[----:B------:R-:W-:Y:S02]  /*7830*/  ISETP.LT.OR P5, PT, R178, 0x32, P5 ;  /* 0x00000032b200780c */ /* 0x000fe40002fa1670 */
[----:B------:R-:W-:Y:S02]  /*7840*/  FMNMX.FTZ R183, R158, R183, !PT ;  /* 0x000000b79eb77209 */ /* 0x000fe40007810000 */
[----:B------:R-:W-:-:S02]  /*7850*/  ISETP.GT.AND P1, PT, R180, 0x39, P1 ;  /* 0x00000039b400780c */ /* 0x000fc40000f24270 */
[----:B------:R-:W-:Y:S01]  /*7860*/  FMNMX.FTZ R183, R164, R183, !PT ;  /* 0x000000b7a4b77209 */ /* 0x000fe20007810000 */
[----:B------:R-:W-:Y:S01]  /*7870*/  MUFU.EX2 R157, R157 ;  /* 0x0000009d009d7308 */ /* 0x000fe20000000800 */
[----:B------:R-:W-:Y:S02]  /*7880*/  FSEL R161, R161, -INF , !P5 ;  /* 0xff800000a1a17808 */ /* 0x000fe40006800000 */
[----:B------:R-:W-:Y:S02]  /*7890*/  FMNMX.FTZ R6, R160, R183, !PT ;  /* 0x000000b7a0067209 */ /* 0x000fe40007810000 */
[----:B------:R-:W-:Y:S01]  /*78a0*/  ISETP.LT.OR P1, PT, R178, 0x3a, P1 ;  /* 0x0000003ab200780c */ /* 0x000fe20000f21670 */
[--C-:B------:R-:W-:Y:S01]  /*78b0*/  FFMA.FTZ R178, R167, UR10, -R181.reuse ;  /* 0x0000000aa7b27c23 */ /* 0x100fe200080108b5 */
[----:B------:R-:W-:Y:S01]  /*78c0*/  FMNMX.FTZ R183, R161, R6, !PT ;  /* 0x00000006a1b77209 */ /* 0x000fe20007810000 */
[----:B------:R-:W-:Y:S01]  /*78d0*/  MUFU.EX2 R159, R159 ;  /* 0x0000009f009f7308 */ /* 0x000fe20000000800 */
[----:B------:R-:W-:Y:S01]  /*78e0*/  FSEL R180, R163, -INF , !P1 ;  /* 0xff800000a3b47808 */ /* 0x000fe20004800000 */
[--C-:B------:R-:W-:Y:S01]  /*78f0*/  FFMA.FTZ R163, R165, UR10, -R181.reuse ;  /* 0x0000000aa5a37c23 */ /* 0x100fe200080108b5 */
[----:B------:R-:W-:Y:S01]  /*7900*/  FMNMX.FTZ R183, R166, R183, !PT ;  /* 0x000000b7a6b77209 */ /* 0x000fe20007810000 */
[--C-:B------:R-:W-:Y:S01]  /*7910*/  FFMA.FTZ R165, R168, UR10, -R181.reuse ;  /* 0x0000000aa8a57c23 */ /* 0x100fe200080108b5 */
[--C-:B------:R-:W-:Y:S01]  /*7920*/  FFMA.FTZ R168, R169, UR10, -R181.reuse ;  /* 0x0000000aa9a87c23 */ /* 0x100fe200080108b5 */
[--C-:B------:R-:W-:Y:S01]  /*7930*/  FFMA.FTZ R169, R172, UR10, -R181.reuse ;  /* 0x0000000aaca97c23 */ /* 0x100fe200080108b5 */
[----:B------:R-:W-:Y:S01]  /*7940*/  FMNMX.FTZ R183, R180, R183, !PT ;  /* 0x000000b7b4b77209 */ /* 0x000fe20007810000 */
[----:B------:R-:W-:Y:S01]  /*7950*/  MUFU.EX2 R163, R163 ;  /* 0x000000a300a37308 */ /* 0x000fe20000000800 */
[----:B------:R-:W-:Y:S01]  /*7960*/  FSEL R172, R5, RZ, P3 ;  /* 0x000000ff05ac7208 */ /* 0x000fe20001800000 */
[--C-:B------:R-:W-:Y:S01]  /*7970*/  FFMA.FTZ R167, R170, UR10, -R181.reuse ;  /* 0x0000000aaaa77c23 */ /* 0x100fe200080108b5 */
[--C-:B------:R-:W-:Y:S01]  /*7980*/  FFMA.FTZ R170, R171, UR10, -R181.reuse ;  /* 0x0000000aabaa7c23 */ /* 0x100fe200080108b5 */
[----:B------:R-:W0:Y:S01]  /*7990*/  SHFL.BFLY PT, R6, R183, 0x2, 0x1f ;  /* 0x0c401f00b7067f89 */ /* 0x000e2200000e0000 */
[----:B------:R-:W-:Y:S01]  /*79a0*/  FFMA.FTZ R171, R174, UR10, -R181 ;  /* 0x0000000aaeab7c23 */ /* 0x000fe200080108b5 */
[----:B------:R-:W-:Y:S01]  /*79b0*/  FADD.FTZ R13, -R172, R13 ;  /* 0x0000000dac0d7221 */ /* 0x000fe20000010100 */
[--C-:B------:R-:W-:Y:S01]  /*79c0*/  FFMA.FTZ R174, R175, UR10, -R181.reuse ;  /* 0x0000000aafae7c23 */ /* 0x100fe200080108b5 */
[----:B------:R-:W-:Y:S01]  /*79d0*/  MUFU.EX2 R178, R178 ;  /* 0x000000b200b27308 */ /* 0x000fe20000000800 */
[--C-:B------:R-:W-:Y:S01]  /*79e0*/  FFMA.FTZ R175, R176, UR10, -R181.reuse ;  /* 0x0000000ab0af7c23 */ /* 0x100fe200080108b5 */
[----:B------:R-:W-:Y:S01]  /*79f0*/  FMUL.FTZ R13, R13, UR10 ;  /* 0x0000000a0d0d7c20 */ /* 0x000fe20008410000 */
[----:B------:R-:W-:Y:S01]  /*7a00*/  FFMA.FTZ R176, R177, UR10, -R181 ;  /* 0x0000000ab1b07c23 */ /* 0x000fe200080108b5 */
[----:B------:R-:W-:-:S04]  /*7a10*/  ISETP.NE.AND P1, PT, R2, R191, PT ;  /* 0x000000bf0200720c */ /* 0x000fc80003f25270 */
[----:B------:R-:W1:Y:S08]  /*7a20*/  MUFU.EX2 R13, R13 ;  /* 0x0000000d000d7308 */ /* 0x000e700000000800 */
[----:B------:R-:W2:Y:S01]  /*7a30*/  MUFU.EX2 R165, R165 ;  /* 0x000000a500a57308 */ /* 0x000ea20000000800 */
[----:B0-----:R-:W-:-:S07]  /*7a40*/  FMNMX.FTZ R6, R183, R6, !PT ;  /* 0x00000006b7067209 */ /* 0x001fce0007810000 */
[----:B------:R-:W0:Y:S01]  /*7a50*/  MUFU.EX2 R168, R168 ;  /* 0x000000a800a87308 */ /* 0x000e220000000800 */
[----:B------:R-:W3:Y:S01]  /*7a60*/  SHFL.BFLY PT, R183, R6, 0x1, 0x1f ;  /* 0x0c201f0006b77f89 */ /* 0x000ee200000e0000 */
[----:B-1----:R-:W-:Y:S01]  /*7a70*/  FFMA.FTZ R182, R13, R3, R10 ;  /* 0x000000030db67223 */ /* 0x002fe2000001000a */
[-C--:B------:R-:W-:Y:S01]  /*7a80*/  FMUL.FTZ R24, R24, R13.reuse ;  /* 0x0000000d18187220 */ /* 0x080fe20000410000 */
[-C--:B------:R-:W-:Y:S01]  /*7a90*/  FMUL.FTZ R25, R25, R13.reuse ;  /* 0x0000000d19197220 */ /* 0x080fe20000410000 */
[-C--:B------:R-:W-:Y:S01]  /*7aa0*/  FMUL.FTZ R28, R28, R13.reuse ;  /* 0x0000000d1c1c7220 */ /* 0x080fe20000410000 */
[----:B------:R-:W-:Y:S01]  /*7ab0*/  FADD.FTZ R182, R157, R182 ;  /* 0x000000b69db67221 */ /* 0x000fe20000010000 */
[-C--:B------:R-:W-:Y:S01]  /*7ac0*/  FMUL.FTZ R29, R29, R13.reuse ;  /* 0x0000000d1d1d7220 */ /* 0x080fe20000410000 */
[----:B------:R-:W-:Y:S01]  /*7ad0*/  MUFU.EX2 R172, R173 ;  /* 0x000000ad00ac7308 */ /* 0x000fe20000000800 */
[-C--:B------:R-:W-:Y:S01]  /*7ae0*/  FMUL.FTZ R32, R32, R13.reuse ;  /* 0x0000000d20207220 */ /* 0x080fe20000410000 */
[----:B------:R-:W-:Y:S01]  /*7af0*/  FADD.FTZ R177, R159, R182 ;  /* 0x000000b69fb17221 */ /* 0x000fe20000010000 */
[-C--:B------:R-:W-:Y:S01]  /*7b00*/  FMUL.FTZ R33, R33, R13.reuse ;  /* 0x0000000d21217220 */ /* 0x080fe20000410000 */
[-C--:B------:R-:W-:Y:S01]  /*7b10*/  FMUL.FTZ R36, R36, R13.reuse ;  /* 0x0000000d24247220 */ /* 0x080fe20000410000 */
[-C--:B------:R-:W-:Y:S01]  /*7b20*/  FMUL.FTZ R37, R37, R13.reuse ;  /* 0x0000000d25257220 */ /* 0x080fe20000410000 */
[----:B------:R-:W-:Y:S01]  /*7b30*/  FADD.FTZ R182, R162, R177 ;  /* 0x000000b1a2b67221 */ /* 0x000fe20000010000 */
[----:B------:R-:W-:Y:S01]  /*7b40*/  IMAD.U32 R177, RZ, RZ, UR27 ;  /* 0x0000001bffb17e24 */ /* 0x000fe2000f8e00ff */
[----:B------:R1:W-:Y:S01]  /*7b50*/  MUFU.EX2 R173, R175 ;  /* 0x000000af00ad7308 */ /* 0x0003e20000000800 */
[----:B------:R-:W-:Y:S01]  /*7b60*/  FMUL.FTZ R40, R40, R13 ;  /* 0x0000000d28287220 */ /* 0x000fe20000410000 */
[----:B------:R-:W-:Y:S01]  /*7b70*/  FADD.FTZ R181, R163, R182 ;  /* 0x000000b6a3b57221 */ /* 0x000fe20000010000 */
[----:B------:R-:W-:-:S02]  /*7b80*/  @!P1 IMAD R177, R177, 0x40, R16 ;  /* 0x00000040b1b19824 */ /* 0x000fc400078e0210 */
[-C--:B------:R-:W-:Y:S01]  /*7b90*/  FMUL.FTZ R41, R41, R13.reuse ;  /* 0x0000000d29297220 */ /* 0x080fe20000410000 */
[-C--:B------:R-:W-:Y:S01]  /*7ba0*/  FMUL.FTZ R44, R44, R13.reuse ;  /* 0x0000000d2c2c7220 */ /* 0x080fe20000410000 */
[-C--:B------:R-:W-:Y:S01]  /*7bb0*/  FMUL.FTZ R45, R45, R13.reuse ;  /* 0x0000000d2d2d7220 */ /* 0x080fe20000410000 */
[----:B------:R-:W-:Y:S01]  /*7bc0*/  FMUL.FTZ R48, R48, R13 ;  /* 0x0000000d30307220 */ /* 0x000fe20000410000 */
[----:B------:R-:W4:Y:S01]  /*7bd0*/  MUFU.EX2 R167, R167 ;  /* 0x000000a700a77308 */ /* 0x000f220000000800 */
[----:B---3--:R-:W-:Y:S01]  /*7be0*/  FMNMX.FTZ R6, R6, R183, !PT ;  /* 0x000000b706067209 */ /* 0x008fe20007810000 */
[-C--:B------:R-:W-:Y:S01]  /*7bf0*/  FMUL.FTZ R49, R49, R13.reuse ;  /* 0x0000000d31317220 */ /* 0x080fe20000410000 */
[----:B------:R-:W-:Y:S01]  /*7c00*/  @!P1 LEA R177, R177, UR42, 0x2 ;  /* 0x0000002ab1b19c11 */ /* 0x000fe2000f8e10ff */
[-C--:B------:R-:W-:Y:S01]  /*7c10*/  FMUL.FTZ R52, R52, R13.reuse ;  /* 0x0000000d34347220 */ /* 0x080fe20000410000 */
[C---:B------:R-:W-:Y:S01]  /*7c20*/  FSETP.NEU.FTZ.AND P2, PT, R6.reuse, -INF , PT ;  /* 0xff8000000600780b */ /* 0x040fe20003f5d000 */
[C---:B------:R-:W-:Y:S01]  /*7c30*/  FMUL.FTZ R3, R6.reuse, UR10 ;  /* 0x0000000a06037c20 */ /* 0x040fe20008410000 */
[-C--:B------:R-:W-:Y:S01]  /*7c40*/  FMUL.FTZ R53, R53, R13.reuse ;  /* 0x0000000d35357220 */ /* 0x080fe20000410000 */
[----:B------:R-:W3:Y:S01]  /*7c50*/  MUFU.EX2 R170, R170 ;  /* 0x000000aa00aa7308 */ /* 0x000ee20000000800 */
[----:B-1----:R-:W-:Y:S01]  /*7c60*/  FSEL R175, R6, RZ, P2 ;  /* 0x000000ff06af7208 */ /* 0x002fe20001000000 */
[----:B------:R1:W-:Y:S01]  /*7c70*/  @!P1 STS [R177+0x28800], R13 ;  /* 0x0288000db1009388 */ /* 0x0003e20000000800 */
[----:B------:R-:W-:Y:S01]  /*7c80*/  FSEL R3, R3, RZ, P2 ;  /* 0x000000ff03037208 */ /* 0x000fe20001000000 */
[-C--:B------:R-:W-:Y:S01]  /*7c90*/  FMUL.FTZ R56, R56, R13.reuse ;  /* 0x0000000d38387220 */ /* 0x080fe20000410000 */
[-C--:B------:R-:W-:Y:S01]  /*7ca0*/  FMUL.FTZ R57, R57, R13.reuse ;  /* 0x0000000d39397220 */ /* 0x080fe20000410000 */
[----:B------:R-:W-:Y:S01]  /*7cb0*/  FADD.FTZ R175, -R175, R14 ;  /* 0x0000000eafaf7221 */ /* 0x000fe20000010100 */
[----:B------:R-:W-:Y:S01]  /*7cc0*/  FADD.FTZ R14, R178, R181 ;  /* 0x000000b5b20e7221 */ /* 0x000fe20000010000 */
[----:B------:R-:W5:Y:S01]  /*7cd0*/  MUFU.EX2 R169, R169 ;  /* 0x000000a900a97308 */ /* 0x000f620000000800 */
[--C-:B------:R-:W-:Y:S01]  /*7ce0*/  FFMA.FTZ R182, R15, UR10, -R3.reuse ;  /* 0x0000000a0fb67c23 */ /* 0x100fe20008010803 */
[--C-:B------:R-:W-:Y:S01]  /*7cf0*/  FFMA.FTZ R11, R11, UR10, -R3.reuse ;  /* 0x0000000a0b0b7c23 */ /* 0x100fe20008010803 */
[----:B--2---:R-:W-:Y:S01]  /*7d00*/  FADD.FTZ R15, R165, R14 ;  /* 0x0000000ea50f7221 */ /* 0x004fe20000010000 */
[----:B------:R-:W-:Y:S01]  /*7d10*/  FMUL.FTZ R14, R175, UR10 ;  /* 0x0000000aaf0e7c20 */ /* 0x000fe20008410000 */
[--C-:B------:R-:W-:Y:S01]  /*7d20*/  FFMA.FTZ R175, R152, UR10, -R3.reuse ;  /* 0x0000000a98af7c23 */ /* 0x100fe20008010803 */
[----:B------:R-:W-:Y:S01]  /*7d30*/  FFMA.FTZ R181, R20, UR10, -R3 ;  /* 0x0000000a14b57c23 */ /* 0x000fe20008010803 */
[----:B0-----:R-:W-:Y:S01]  /*7d40*/  FADD.FTZ R152, R168, R15 ;  /* 0x0000000fa8987221 */ /* 0x001fe20000010000 */
[----:B------:R-:W0:Y:S01]  /*7d50*/  MUFU.EX2 R171, R171 ;  /* 0x000000ab00ab7308 */ /* 0x000e220000000800 */
[--C-:B------:R-:W-:Y:S01]  /*7d60*/  FFMA.FTZ R20, R21, UR10, -R3.reuse ;  /* 0x0000000a15147c23 */ /* 0x100fe20008010803 */
[--C-:B------:R-:W-:Y:S01]  /*7d70*/  FFMA.FTZ R153, R153, UR10, -R3.reuse ;  /* 0x0000000a99997c23 */ /* 0x100fe20008010803 */
[----:B----4-:R-:W-:Y:S01]  /*7d80*/  FADD.FTZ R15, R167, R152 ;  /* 0x00000098a70f7221 */ /* 0x010fe20000010000 */
[--C-:B------:R-:W-:Y:S01]  /*7d90*/  FFMA.FTZ R183, R154, UR10, -R3.reuse ;  /* 0x0000000a9ab77c23 */ /* 0x100fe20008010803 */
[--C-:B------:R-:W-:Y:S01]  /*7da0*/  FFMA.FTZ R191, R155, UR10, -R3.reuse ;  /* 0x0000000a9bbf7c23 */ /* 0x100fe20008010803 */
[----:B------:R-:W-:Y:S01]  /*7db0*/  FFMA.FTZ R192, R156, UR10, -R3 ;  /* 0x0000000a9cc07c23 */ /* 0x000fe20008010803 */
[----:B---3--:R-:W-:Y:S01]  /*7dc0*/  FADD.FTZ R152, R170, R15 ;  /* 0x0000000faa987221 */ /* 0x008fe20000010000 */
[----:B------:R-:W2:Y:S01]  /*7dd0*/  MUFU.EX2 R174, R174 ;  /* 0x000000ae00ae7308 */ /* 0x000ea20000000800 */
[--C-:B------:R-:W-:Y:S01]  /*7de0*/  FFMA.FTZ R179, R179, UR10, -R3.reuse ;  /* 0x0000000ab3b37c23 */ /* 0x100fe20008010803 */
[--C-:B------:R-:W-:Y:S01]  /*7df0*/  FFMA.FTZ R193, R158, UR10, -R3.reuse ;  /* 0x0000000a9ec17c23 */ /* 0x100fe20008010803 */
[----:B-----5:R-:W-:Y:S01]  /*7e00*/  FADD.FTZ R195, R169, R152 ;  /* 0x00000098a9c37221 */ /* 0x020fe20000010000 */
[--C-:B------:R-:W-:Y:S01]  /*7e10*/  FFMA.FTZ R194, R164, UR10, -R3.reuse ;  /* 0x0000000aa4c27c23 */ /* 0x100fe20008010803 */
[--C-:B------:R-:W-:Y:S01]  /*7e20*/  FFMA.FTZ R21, R160, UR10, -R3.reuse ;  /* 0x0000000aa0157c23 */ /* 0x100fe20008010803 */
[----:B------:R-:W-:Y:S01]  /*7e30*/  FFMA.FTZ R161, R161, UR10, -R3 ;  /* 0x0000000aa1a17c23 */ /* 0x000fe20008010803 */
[----:B------:R-:W-:Y:S01]  /*7e40*/  FADD.FTZ R152, R172, R195 ;  /* 0x000000c3ac987221 */ /* 0x000fe20000010000 */
[----:B------:R-:W-:Y:S01]  /*7e50*/  MUFU.EX2 R11, R11 ;  /* 0x0000000b000b7308 */ /* 0x000fe20000000800 */
[--C-:B------:R-:W-:Y:S01]  /*7e60*/  FFMA.FTZ R15, R166, UR10, -R3.reuse ;  /* 0x0000000aa60f7c23 */ /* 0x100fe20008010803 */
[----:B------:R-:W-:Y:S01]  /*7e70*/  FFMA.FTZ R180, R180, UR10, -R3 ;  /* 0x0000000ab4b47c23 */ /* 0x000fe20008010803 */
[----:B0-----:R-:W-:Y:S01]  /*7e80*/  FADD.FTZ R3, R171, R152 ;  /* 0x00000098ab037221 */ /* 0x001fe20000010000 */
[----:B------:R-:W-:Y:S01]  /*7e90*/  F2FP.F16.F32.PACK_AB R152, R157, R10 ;  /* 0x0000000a9d98723e */ /* 0x000fe200000000ff */
[----:B------:R-:W-:Y:S01]  /*7ea0*/  FMUL.FTZ R60, R60, R13 ;  /* 0x0000000d3c3c7220 */ /* 0x000fe20000410000 */
[----:B------:R-:W-:Y:S01]  /*7eb0*/  F2FP.F16.F32.PACK_AB R154, R162, R159 ;  /* 0x0000009fa29a723e */ /* 0x000fe200000000ff */
[----:B------:R-:W-:Y:S01]  /*7ec0*/  FMUL.FTZ R61, R61, R13 ;  /* 0x0000000d3d3d7220 */ /* 0x000fe20000410000 */
[----:B------:R-:W0:Y:S01]  /*7ed0*/  MUFU.EX2 R14, R14 ;  /* 0x0000000e000e7308 */ /* 0x000e220000000800 */
[----:B--2---:R-:W-:Y:S01]  /*7ee0*/  FADD.FTZ R10, R174, R3 ;  /* 0x00000003ae0a7221 */ /* 0x004fe20000010000 */
[----:B------:R-:W-:Y:S01]  /*7ef0*/  F2FP.F16.F32.PACK_AB R158, R168, R165 ;  /* 0x000000a5a89e723e */ /* 0x000fe200000000ff */
[----:B------:R-:W-:Y:S01]  /*7f00*/  FMUL.FTZ R64, R64, R13 ;  /* 0x0000000d40407220 */ /* 0x000fe20000410000 */
[----:B------:R-:W-:Y:S01]  /*7f10*/  F2FP.F16.F32.PACK_AB R156, R178, R163 ;  /* 0x000000a3b29c723e */ /* 0x000fe200000000ff */
[----:B------:R-:W-:Y:S01]  /*7f20*/  FADD.FTZ R3, R173, R10 ;  /* 0x0000000aad037221 */ /* 0x000fe20000010000 */
[----:B------:R-:W-:Y:S01]  /*7f30*/  F2FP.F16.F32.PACK_AB R160, R170, R167 ;  /* 0x000000a7aaa0723e */ /* 0x000fe200000000ff */
[----:B------:R-:W-:Y:S01]  /*7f40*/  FMUL.FTZ R65, R65, R13 ;  /* 0x0000000d41417220 */ /* 0x000fe20000410000 */
[----:B------:R-:W2:Y:S01]  /*7f50*/  MUFU.EX2 R182, R182 ;  /* 0x000000b600b67308 */ /* 0x000ea20000000800 */
[----:B------:R-:W-:Y:S01]  /*7f60*/  F2FP.F16.F32.PACK_AB R162, R172, R169 ;  /* 0x000000a9aca2723e */ /* 0x000fe200000000ff */
[----:B------:R-:W-:Y:S01]  /*7f70*/  FMUL.FTZ R68, R68, R13 ;  /* 0x0000000d44447220 */ /* 0x000fe20000410000 */
[----:B------:R-:W-:Y:S01]  /*7f80*/  F2FP.F16.F32.PACK_AB R164, R174, R171 ;  /* 0x000000abaea4723e */ /* 0x000fe200000000ff */
[-C--:B------:R-:W-:Y:S01]  /*7f90*/  FMUL.FTZ R69, R69, R13.reuse ;  /* 0x0000000d45457220 */ /* 0x080fe20000410000 */
[-C--:B------:R-:W-:Y:S01]  /*7fa0*/  FMUL.FTZ R72, R72, R13.reuse ;  /* 0x0000000d48487220 */ /* 0x080fe20000410000 */
[-C--:B------:R-:W-:Y:S01]  /*7fb0*/  FMUL.FTZ R73, R73, R13.reuse ;  /* 0x0000000d49497220 */ /* 0x080fe20000410000 */
[-C--:B------:R-:W-:Y:S01]  /*7fc0*/  FMUL.FTZ R76, R76, R13.reuse ;  /* 0x0000000d4c4c7220 */ /* 0x080fe20000410000 */
[----:B------:R-:W3:Y:S01]  /*7fd0*/  MUFU.EX2 R155, R181 ;  /* 0x000000b5009b7308 */ /* 0x000ee20000000800 */
[----:B0-----:R1:W-:Y:S01]  /*7fe0*/  @!P1 STS [R177+0x28820], R14 ;  /* 0x0288200eb1009388 */ /* 0x0013e20000000800 */
        /* <DEDUP_REMOVED lines=14> */
[----:B------:R-:W4:Y:S01]  /*80d0*/  MUFU.EX2 R157, R175 ;  /* 0x000000af009d7308 */ /* 0x000f220000000800 */
[-C--:B------:R-:W-:Y:S01]  /*80e0*/  FMUL.FTZ R104, R104, R13.reuse ;  /* 0x0000000d68687220 */ /* 0x080fe20000410000 */
[-C--:B------:R-:W-:Y:S01]  /*80f0*/  FMUL.FTZ R105, R105, R13.reuse ;  /* 0x0000000d69697220 */ /* 0x080fe20000410000 */
[-C--:B------:R-:W-:Y:S01]  /*8100*/  FMUL.FTZ R108, R108, R13.reuse ;  /* 0x0000000d6c6c7220 */ /* 0x080fe20000410000 */
[-C--:B------:R-:W-:Y:S01]  /*8110*/  FMUL.FTZ R109, R109, R13.reuse ;  /* 0x0000000d6d6d7220 */ /* 0x080fe20000410000 */
[-C--:B------:R-:W-:Y:S01]  /*8120*/  FMUL.FTZ R112, R112, R13.reuse ;  /* 0x0000000d70707220 */ /* 0x080fe20000410000 */
[-C--:B------:R-:W-:Y:S01]  /*8130*/  FMUL.FTZ R113, R113, R13.reuse ;  /* 0x0000000d71717220 */ /* 0x080fe20000410000 */
[-C--:B------:R-:W-:Y:S01]  /*8140*/  FMUL.FTZ R116, R116, R13.reuse ;  /* 0x0000000d74747220 */ /* 0x080fe20000410000 */
[----:B------:R5:W1:Y:S01]  /*8150*/  MUFU.EX2 R10, R153 ;  /* 0x00000099000a7308 */ /* 0x000a620000000800 */
        /* <DEDUP_REMOVED lines=8> */
[----:B-----5:R-:W-:Y:S01]  /*81e0*/  FFMA.FTZ R153, R14, R4, R11 ;  /* 0x000000040e997223 */ /* 0x020fe2000001000b */
[-C--:B------:R-:W-:Y:S01]  /*81f0*/  FMUL.FTZ R132, R132, R13.reuse ;  /* 0x0000000d84847220 */ /* 0x080fe20000410000 */
[-C--:B------:R-:W-:Y:S01]  /*8200*/  FMUL.FTZ R133, R133, R13.reuse ;  /* 0x0000000d85857220 */ /* 0x080fe20000410000 */
[-C--:B------:R-:W-:Y:S01]  /*8210*/  FMUL.FTZ R136, R136, R13.reuse ;  /* 0x0000000d88887220 */ /* 0x080fe20000410000 */
[----:B--2---:R-:W-:Y:S01]  /*8220*/  FADD.FTZ R4, R182, R153 ;  /* 0x00000099b6047221 */ /* 0x004fe20000010000 */
[-C--:B------:R-:W-:Y:S01]  /*8230*/  FMUL.FTZ R137, R137, R13.reuse ;  /* 0x0000000d89897220 */ /* 0x080fe20000410000 */
[----:B------:R-:W-:Y:S01]  /*8240*/  FMUL.FTZ R140, R140, R13 ;  /* 0x0000000d8c8c7220 */ /* 0x000fe20000410000 */
[----:B------:R-:W2:Y:S01]  /*8250*/  MUFU.EX2 R168, R191 ;  /* 0x000000bf00a87308 */ /* 0x000ea20000000800 */
[----:B---3--:R-:W-:Y:S01]  /*8260*/  FADD.FTZ R153, R155, R4 ;  /* 0x000000049b997221 */ /* 0x008fe20000010000 */
[----:B0-----:R-:W-:Y:S01]  /*8270*/  F2FP.F16.F32.PACK_AB R155, R20, R155 ;  /* 0x0000009b149b723e */ /* 0x001fe200000000ff */
[-C--:B------:R-:W-:Y:S01]  /*8280*/  FMUL.FTZ R141, R141, R13.reuse ;  /* 0x0000000d8d8d7220 */ /* 0x080fe20000410000 */
[-C--:B------:R-:W-:Y:S01]  /*8290*/  FMUL.FTZ R144, R144, R13.reuse ;  /* 0x0000000d90907220 */ /* 0x080fe20000410000 */
[----:B------:R-:W-:Y:S01]  /*82a0*/  FADD.FTZ R4, R20, R153 ;  /* 0x0000009914047221 */ /* 0x000fe20000010000 */
[-C--:B------:R-:W-:Y:S01]  /*82b0*/  FMUL.FTZ R145, R145, R13.reuse ;  /* 0x0000000d91917220 */ /* 0x080fe20000410000 */
[----:B------:R-:W-:Y:S01]  /*82c0*/  FMUL.FTZ R148, R148, R13 ;  /* 0x0000000d94947220 */ /* 0x000fe20000410000 */
[----:B------:R-:W0:Y:S01]  /*82d0*/  MUFU.EX2 R192, R192 ;  /* 0x000000c000c07308 */ /* 0x000e220000000800 */
[----:B----4-:R-:W-:Y:S01]  /*82e0*/  FADD.FTZ R153, R157, R4 ;  /* 0x000000049d997221 */ /* 0x010fe20000010000 */
[----:B-1----:R-:W-:Y:S01]  /*82f0*/  F2FP.F16.F32.PACK_AB R157, R10, R157 ;  /* 0x0000009d0a9d723e */ /* 0x002fe200000000ff */
[----:B------:R-:W-:Y:S01]  /*8300*/  FMUL.FTZ R149, R149, R13 ;  /* 0x0000000d95957220 */ /* 0x000fe20000410000 */
[-C--:B------:R-:W-:Y:S01]  /*8310*/  FMUL.FTZ R26, R26, R14.reuse ;  /* 0x0000000e1a1a7220 */ /* 0x080fe20000410000 */
[----:B------:R-:W-:Y:S01]  /*8320*/  FADD.FTZ R4, R10, R153 ;  /* 0x000000990a047221 */ /* 0x000fe20000010000 */
[-C--:B------:R-:W-:Y:S01]  /*8330*/  FMUL.FTZ R27, R27, R14.reuse ;  /* 0x0000000e1b1b7220 */ /* 0x080fe20000410000 */
[-C--:B------:R-:W-:Y:S01]  /*8340*/  FMUL.FTZ R30, R30, R14.reuse ;  /* 0x0000000e1e1e7220 */ /* 0x080fe20000410000 */
[----:B------:R-:W1:Y:S01]  /*8350*/  MUFU.EX2 R179, R179 ;  /* 0x000000b300b37308 */ /* 0x000e620000000800 */
[----:B------:R-:W-:Y:S01]  /*8360*/  FADD.FTZ R153, R159, R4 ;  /* 0x000000049f997221 */ /* 0x000fe20000010000 */
[----:B--2---:R-:W-:Y:S01]  /*8370*/  F2FP.F16.F32.PACK_AB R159, R168, R159 ;  /* 0x0000009fa89f723e */ /* 0x004fe200000000ff */
[-C--:B------:R-:W-:Y:S01]  /*8380*/  FMUL.FTZ R31, R31, R14.reuse ;  /* 0x0000000e1f1f7220 */ /* 0x080fe20000410000 */
[-C--:B------:R-:W-:Y:S01]  /*8390*/  FMUL.FTZ R34, R34, R14.reuse ;  /* 0x0000000e22227220 */ /* 0x080fe20000410000 */
[----:B------:R-:W-:Y:S01]  /*83a0*/  FADD.FTZ R153, R168, R153 ;  /* 0x00000099a8997221 */ /* 0x000fe20000010000 */
[-C--:B------:R-:W-:Y:S01]  /*83b0*/  FMUL.FTZ R35, R35, R14.reuse ;  /* 0x0000000e23237220 */ /* 0x080fe20000410000 */
[-C--:B------:R-:W-:Y:S01]  /*83c0*/  FMUL.FTZ R38, R38, R14.reuse ;  /* 0x0000000e26267220 */ /* 0x080fe20000410000 */
[----:B------:R-:W2:Y:S01]  /*83d0*/  MUFU.EX2 R163, R193 ;  /* 0x000000c100a37308 */ /* 0x000ea20000000800 */
[----:B0-----:R-:W-:Y:S01]  /*83e0*/  FADD.FTZ R170, R192, R153 ;  /* 0x00000099c0aa7221 */ /* 0x001fe20000010000 */
        /* <DEDUP_REMOVED lines=15> */
[----:B--2---:R-:W-:Y:S01]  /*84e0*/  FADD.FTZ R153, R163, R170 ;  /* 0x000000aaa3997221 */ /* 0x004fe20000010000 */
[-C--:B------:R-:W-:Y:S01]  /*84f0*/  FMUL.FTZ R63, R63, R14.reuse ;  /* 0x0000000e3f3f7220 */ /* 0x080fe20000410000 */
[-C--:B------:R-:W-:Y:S01]  /*8500*/  FMUL.FTZ R66, R66, R14.reuse ;  /* 0x0000000e42427220 */ /* 0x080fe20000410000 */
[-C--:B------:R-:W-:Y:S01]  /*8510*/  FMUL.FTZ R67, R67, R14.reuse ;  /* 0x0000000e43437220 */ /* 0x080fe20000410000 */
[-C--:B------:R-:W-:Y:S01]  /*8520*/  FMUL.FTZ R70, R70, R14.reuse ;  /* 0x0000000e46467220 */ /* 0x080fe20000410000 */
[-C--:B------:R-:W-:Y:S01]  /*8530*/  FMUL.FTZ R71, R71, R14.reuse ;  /* 0x0000000e47477220 */ /* 0x080fe20000410000 */
[-C--:B------:R-:W-:Y:S01]  /*8540*/  FMUL.FTZ R74, R74, R14.reuse ;  /* 0x0000000e4a4a7220 */ /* 0x080fe20000410000 */
[----:B------:R1:W2:Y:S01]  /*8550*/  MUFU.EX2 R4, R161 ;  /* 0x000000a100047308 */ /* 0x0002a20000000800 */
[----:B0-----:R-:W-:Y:S01]  /*8560*/  FADD.FTZ R170, R194, R153 ;  /* 0x00000099c2aa7221 */ /* 0x001fe20000010000 */
[----:B------:R-:W-:Y:S01]  /*8570*/  F2FP.F16.F32.PACK_AB R153, R182, R11 ;  /* 0x0000000bb699723e */ /* 0x000fe200000000ff */
[----:B------:R-:W-:Y:S01]  /*8580*/  BAR.SYNC.DEFER_BLOCKING 0xf, 0x100 ;  /* 0x03c4000000007b1d */ /* 0x000fe20000010000 */
[----:B------:R-:W-:Y:S01]  /*8590*/  F2FP.F16.F32.PACK_AB R163, R194, R163 ;  /* 0x000000a3c2a3723e */ /* 0x000fe200000000ff */
        /* <DEDUP_REMOVED lines=13> */
[C---:B--2---:R-:W-:Y:S01]  /*8670*/  FADD.FTZ R170, R4.reuse, R161 ;  /* 0x000000a104aa7221 */ /* 0x044fe20000010000 */
[----:B------:R-:W-:Y:S01]  /*8680*/  F2FP.F16.F32.PACK_AB R161, R179, R192 ;  /* 0x000000c0b3a1723e */ /* 0x000fe200000000ff */
[-C--:B------:R-:W-:Y:S01]  /*8690*/  FMUL.FTZ R95, R95, R14.reuse ;  /* 0x0000000e5f5f7220 */ /* 0x080fe20000410000 */
[----:B------:R-:W-:Y:S01]  /*86a0*/  F2FP.F16.F32.PACK_AB R165, R4, R21 ;  /* 0x0000001504a5723e */ /* 0x000fe200000000ff */
[-C--:B------:R-:W-:Y:S01]  /*86b0*/  FMUL.FTZ R98, R98, R14.reuse ;  /* 0x0000000e62627220 */ /* 0x080fe20000410000 */
[-C--:B------:R-:W-:Y:S01]  /*86c0*/  FMUL.FTZ R99, R99, R14.reuse ;  /* 0x0000000e63637220 */ /* 0x080fe20000410000 */
[-C--:B------:R-:W-:Y:S01]  /*86d0*/  FMUL.FTZ R102, R102, R14.reuse ;  /* 0x0000000e66667220 */ /* 0x080fe20000410000 */
[----:B------:R-:W2:Y:S01]  /*86e0*/  MUFU.EX2 R180, R180 ;  /* 0x000000b400b47308 */ /* 0x000ea20000000800 */
[C---:B0-----:R-:W-:Y:S01]  /*86f0*/  F2FP.F16.F32.PACK_AB R166, R176.reuse, R173 ;  /* 0x000000adb0a6723e */ /* 0x041fe200000000ff */
[----:B------:R0:W-:Y:S01]  /*8700*/  STSM.16.M88.4 [R18+0x26800], R152 ;  /* 0x0268009812007844 */ /* 0x0001e20000000200 */
[----:B------:R-:W-:Y:S01]  /*8710*/  FADD.FTZ R3, R176, R3 ;  /* 0x00000003b0037221 */ /* 0x000fe20000010000 */
[-C--:B------:R-:W-:Y:S01]  /*8720*/  FMUL.FTZ R103, R103, R14.reuse ;  /* 0x0000000e67677220 */ /* 0x080fe20000410000 */
[-C--:B------:R-:W-:Y:S01]  /*8730*/  FMUL.FTZ R106, R106, R14.reuse ;  /* 0x0000000e6a6a7220 */ /* 0x080fe20000410000 */
[----:B------:R0:W-:Y:S01]  /*8740*/  STSM.16.M88.4 [R19], R156 ;  /* 0x0000009c13007844 */ /* 0x0001e20000000200 */
[-C--:B------:R-:W-:Y:S01]  /*8750*/  FMUL.FTZ R107, R107, R14.reuse ;  /* 0x0000000e6b6b7220 */ /* 0x080fe20000410000 */
[-C--:B------:R-:W-:Y:S01]  /*8760*/  FMUL.FTZ R110, R110, R14.reuse ;  /* 0x0000000e6e6e7220 */ /* 0x080fe20000410000 */
[----:B-1----:R-:W-:Y:S01]  /*8770*/  FADD.FTZ R11, R15, R170 ;  /* 0x000000aa0f0b7221 */ /* 0x002fe20000010000 */
[----:B------:R0:W-:Y:S01]  /*8780*/  STSM.16.M88.4 [R23], R160 ;  /* 0x000000a017007844 */ /* 0x0001e20000000200 */
[-C--:B------:R-:W-:Y:S01]  /*8790*/  FMUL.FTZ R111, R111, R14.reuse ;  /* 0x0000000e6f6f7220 */ /* 0x080fe20000410000 */
[-C--:B------:R-:W-:Y:S01]  /*87a0*/  FMUL.FTZ R114, R114, R14.reuse ;  /* 0x0000000e72727220 */ /* 0x080fe20000410000 */
[-C--:B------:R-:W-:Y:S01]  /*87b0*/  FMUL.FTZ R115, R115, R14.reuse ;  /* 0x0000000e73737220 */ /* 0x080fe20000410000 */
[-C--:B------:R-:W-:Y:S01]  /*87c0*/  FMUL.FTZ R118, R118, R14.reuse ;  /* 0x0000000e76767220 */ /* 0x080fe20000410000 */
[-C--:B------:R-:W-:Y:S01]  /*87d0*/  FMUL.FTZ R119, R119, R14.reuse ;  /* 0x0000000e77777220 */ /* 0x080fe20000410000 */
[-C--:B------:R-:W-:Y:S01]  /*87e0*/  FMUL.FTZ R122, R122, R14.reuse ;  /* 0x0000000e7a7a7220 */ /* 0x080fe20000410000 */
[C---:B--2---:R-:W-:Y:S01]  /*87f0*/  F2FP.F16.F32.PACK_AB R167, R180.reuse, R15 ;  /* 0x0000000fb4a7723e */ /* 0x044fe200000000ff */
[----:B------:R-:W-:Y:S01]  /*8800*/  FADD.FTZ R4, R180, R11 ;  /* 0x0000000bb4047221 */ /* 0x000fe20000010000 */
[-C--:B------:R-:W-:Y:S01]  /*8810*/  FMUL.FTZ R123, R123, R14.reuse ;  /* 0x0000000e7b7b7220 */ /* 0x080fe20000410000 */
[-C--:B------:R-:W-:Y:S01]  /*8820*/  FMUL.FTZ R126, R126, R14.reuse ;  /* 0x0000000e7e7e7220 */ /* 0x080fe20000410000 */
[-C--:B------:R-:W-:Y:S01]  /*8830*/  FMUL.FTZ R127, R127, R14.reuse ;  /* 0x0000000e7f7f7220 */ /* 0x080fe20000410000 */
[----:B------:R0:W-:Y:S01]  /*8840*/  STSM.16.M88.4 [R22], R164 ;  /* 0x000000a416007844 */ /* 0x0001e20000000200 */
        /* <DEDUP_REMOVED lines=14> */
.L_x_1703:
[----:B------:R1:W2:Y:S01]  /*8930*/  SYNCS.PHASECHK.TRANS64.TRYWAIT P1, [UR21+0x28c50], R7 ;  /* 0x028c5007ff0075a7 */ /* 0x0002a20008020155 */
[----:B------:R-:W-:Y:S05]  /*8940*/  @!P0 BRA `(.L_x_1704) ;  /* 0x0000000000048947 */ /* 0x000fea0003800000 */
[----:B------:R-:W-:Y:S01]  /*8950*/  BPT.TRAP 0x1 ;  /* 0x000000040000795c */ /* 0x000fe20000300000 */
.L_x_1704:
[----:B--2---:R-:W-:Y:S05]  /*8960*/  @P1 BRA `(.L_x_1705) ;  /* 0x0000000000081947 */ /* 0x004fea0003800000 */
[----:B------:R-:W2:Y:S02]  /*8970*/  SYNCS.PHASECHK.TRANS64.TRYWAIT P1, [UR21+0x28c50], R7 ;  /* 0x028c5007ff0075a7 */ /* 0x000ea40008020155 */
[----:B--2---:R-:W-:Y:S05]  /*8980*/  @!P1 BRA `(.L_x_1706) ;  /* 0x000000c400589947 */ /* 0x004fea0003800000 */
.L_x_1705:
        /* <DEDUP_REMOVED lines=34> */
.L_x_1707:
[----:B------:R-:W-:Y:S01]  /*8bb0*/  UIADD3 UR21, UR21, 0x28c60, URZ ;  /* 0x00028c6015157890 */ /* 0x000fe2000fffe03f */
[C---:B------:R-:W-:Y:S01]  /*8bc0*/  ISETP.GT.AND P1, PT, R8.reuse, UR20, PT ;  /* 0x0000001408007c0c */ /* 0x040fe2000bf24270 */
[----:B------:R-:W-:Y:S01]  /*8bd0*/  UMOV UR27, UR38 ;  /* 0x00000026001b7c82 */ /* 0x000fe20008000000 */
[----:B------:R-:W-:Y:S01]  /*8be0*/  VIADD R8, R8, 0xffffffff ;  /* 0xffffffff08087836 */ /* 0x000fe20000000000 */
[----:B------:R-:W-:Y:S01]  /*8bf0*/  UPRMT UR21, UR40, 0x654, UR21 ;  /* 0x0000065428157896 */ /* 0x000fe20008000015 */
[----:B------:R-:W-:Y:S01]  /*8c00*/  MOV R14, R6 ;  /* 0x00000006000e7202 */ /* 0x000fe20000000f00 */
[----:B------:R-:W-:-:S07]  /*8c10*/  IMAD.MOV.U32 R13, RZ, RZ, R5 ;  /* 0x000000ffff0d7224 */ /* 0x000fce00078e0005 */
[----:B------:R-:W-:Y:S01]  /*8c20*/  SYNCS.ARRIVE.TRANS64.RED.A1T0 RZ, [UR21], RZ ;  /* 0x000000ffffff79a7 */ /* 0x000fe20008100415 */
[----:B------:R-:W-:Y:S05]  /*8c30*/  @P1 BRA `(.L_x_1708) ;  /* 0xffffffd800101947 */ /* 0x000fea000383ffff */
.L_x_1689:
[----:B------:R-:W-:Y:S01]  /*8c40*/  UISETP.NE.AND UP1, UPT, UR51, URZ, UPT ;  /* 0x0000003f3300728c */ /* 0x000fe2000bf25270 */
[----:B------:R-:W-:Y:S01]  /*8c50*/  IADD3 R12, -R12, 0x1, RZ ;  /* 0x000000010c0c7810 */ /* 0x000fe20007ffe1ff */
[----:B------:R-:W-:Y:S02]  /*8c60*/  UISETP.NE.AND UP0, UPT, UR50, URZ, UPT ;  /* 0x0000003f3200728c */ /* 0x000fe4000bf05270 */
[----:B------:R-:W-:Y:S02]  /*8c70*/  UIADD3 UR11, UR44, 0x3f, URZ ;  /* 0x0000003f2c0b7890 */ /* 0x000fe4000fffe03f */
[----:B-12---:R-:W-:Y:S02]  /*8c80*/  IMAD R7, R9, UR49, R12 ;  /* 0x0000003109077c24 */ /* 0x006fe4000f8e020c */
[----:B------:R-:W-:-:S03]  /*8c90*/  PLOP3.LUT P1, PT, PT, PT, UP0, 0x40, 0x0 ;  /* 0x000000000000781c */ /* 0x000fc60003f2e808 */
[----:B------:R-:W-:Y:S01]  /*8ca0*/  @UP1 ULDC UR6, c[0x0][0x44c] ;  /* 0x0001130000061ab9 */ /* 0x000fe20000000800 */
[----:B------:R-:W-:Y:S01]  /*8cb0*/  @UP1 ULDC UR14, c[0x0][0x450] ;  /* 0x00011400000e1ab9 */ /* 0x000fe20000000800 */
[----:B------:R-:W-:-:S04]  /*8cc0*/  UIMAD.WIDE.U32 UR6, UR11, UR6, URZ ;  /* 0x000000060b0672a5 */ /* 0x000fc8000f8e003f */
[----:B------:R-:W-:-:S06]  /*8cd0*/  @UP1 USHF.R.U32.HI UR11, URZ, UR14, UR7 ;  /* 0x0000000e3f0b1299 */ /* 0x000fcc0008011607 */
[----:B------:R-:W-:-:S04]  /*8ce0*/  VIADD R7, R7, UR11 ;  /* 0x0000000b07077c36 */ /* 0x000fc80008000000 */
[----:B------:R-:W-:Y:S01]  /*8cf0*/  VIADD R9, R7, -UR22 ;  /* 0x8000001607097c36 */ /* 0x000fe20008000000 */
[----:B------:R-:W-:Y:S06]  /*8d00*/  @P1 BRA `(.L_x_1709) ;  /* 0x0000000000441947 */ /* 0x000fec0003800000 */
[----:B------:R-:W-:-:S13]  /*8d10*/  ISETP.GT.AND P1, PT, R7, -0x1, PT ;  /* 0xffffffff0700780c */ /* 0x000fda0003f24270 */
[----:B------:R-:W-:Y:S05]  /*8d20*/  @P1 BRA `(.L_x_1710) ;  /* 0x0000000000201947 */ /* 0x000fea0003800000 */
[----:B------:R-:W1:Y:S01]  /*8d30*/  LDC R12, c[0x0][0x9e4] ;  /* 0x00027900ff0c7b82 */ /* 0x000e620000000800 */
[----:B------:R-:W-:Y:S02]  /*8d40*/  LOP3.LUT R7, RZ, R7, RZ, 0x33, !PT ;  /* 0x00000007ff077212 */ /* 0x000fe400078e33ff */
[----:B-1----:R-:W-:-:S13]  /*8d50*/  ISETP.NE.AND P1, PT, R12, 0x1, PT ;  /* 0x000000010c00780c */ /* 0x002fda0003f25270 */
[----:B------:R-:W1:Y:S02]  /*8d60*/  @P1 LDC.64 R10, c[0x0][0x9e8] ;  /* 0x00027a00ff0a1b82 */ /* 0x000e640000000a00 */
[----:B-1----:R-:W-:-:S05]  /*8d70*/  @P1 IMAD.HI.U32 R10, R7, R10, RZ ;  /* 0x0000000a070a1227 */ /* 0x002fca00078e00ff */
[----:B------:R-:W-:-:S04]  /*8d80*/  @P1 SHF.R.U32.HI R7, RZ, R11, R10 ;  /* 0x0000000bff071219 */ /* 0x000fc8000001160a */
[----:B------:R-:W-:Y:S01]  /*8d90*/  LOP3.LUT R7, RZ, R7, RZ, 0x33, !PT ;  /* 0x00000007ff077212 */ /* 0x000fe200078e33ff */
[----:B------:R-:W-:Y:S06]  /*8da0*/  BRA `(.L_x_1711) ;  /* 0x0000000000147947 */ /* 0x000fec0003800000 */
.L_x_1710:
[----:B------:R-:W1:Y:S02]  /*8db0*/  LDC R12, c[0x0][0x9e4] ;  /* 0x00027900ff0c7b82 */ /* 0x000e640000000800 */
[----:B-1----:R-:W-:-:S13]  /*8dc0*/  ISETP.NE.AND P1, PT, R12, 0x1, PT ;  /* 0x000000010c00780c */ /* 0x002fda0003f25270 */
[----:B------:R-:W1:Y:S02]  /*8dd0*/  @P1 LDC.64 R10, c[0x0][0x9e8] ;  /* 0x00027a00ff0a1b82 */ /* 0x000e640000000a00 */
[----:B-1----:R-:W-:-:S05]  /*8de0*/  @P1 IMAD.HI.U32 R10, R7, R10, RZ ;  /* 0x0000000a070a1227 */ /* 0x002fca00078e00ff */
[----:B------:R-:W-:-:S07]  /*8df0*/  @P1 SHF.R.U32.HI R7, RZ, R11, R10 ;  /* 0x0000000bff071219 */ /* 0x000fce000001160a */
.L_x_1711:
[----:B------:R-:W-:-:S05]  /*8e00*/  IMAD R10, R7, R12, RZ ;  /* 0x0000000c070a7224 */ /* 0x000fca00078e02ff */
[----:B------:R-:W-:-:S07]  /*8e10*/  VIMNMX R9, R9, R10, !PT ;  /* 0x0000000a09097248 */ /* 0x000fce0007fe0100 */
.L_x_1709:
[----:B------:R-:W-:-:S05]  /*8e20*/  VIADD R9, R9, 0x3f ;  /* 0x0000003f09097836 */ /* 0x000fca0000000000 */
[----:B------:R-:W-:-:S04]  /*8e30*/  SHF.R.S32.HI R10, RZ, 0x1f, R9 ;  /* 0x0000001fff0a7819 */ /* 0x000fc80000011409 */
[----:B------:R-:W-:-:S04]  /*8e40*/  LEA.HI R10, R10, R9, RZ, 0x6 ;  /* 0x000000090a0a7211 */ /* 0x000fc800078f30ff */
[----:B------:R-:W-:-:S04]  /*8e50*/  SHF.R.S32.HI R7, RZ, 0x6, R10 ;  /* 0x00000006ff077819 */ /* 0x000fc8000001140a */
[----:B------:R-:W-:-:S04]  /*8e60*/  VIMNMX R7, R7, UR47, !PT ;  /* 0x0000002f07077c48 */ /* 0x000fc8000ffe0100 */
[----:B------:R-:W-:-:S13]  /*8e70*/  ISETP.GE.AND P1, PT, R8, R7, PT ;  /* 0x000000070800720c */ /* 0x000fda0003f26270 */
[----:B------:R-:W-:Y:S05]  /*8e80*/  @!P1 BRA `(.L_x_1712) ;  /* 0x0000001c00449947 */ /* 0x000fea0003800000 */
[----:B------:R-:W-:Y:S01]  /*8e90*/  IMAD.MOV.U32 R11, RZ, RZ, R6 ;  /* 0x000000ffff0b7224 */ /* 0x000fe200078e0006 */
[----:B------:R-:W-:Y:S01]  /*8ea0*/  MOV R10, R5 ;  /* 0x00000005000a7202 */ /* 0x000fe20000000f00 */
[----:B------:R-:W-:Y:S01]  /*8eb0*/  IMAD.MOV.U32 R9, RZ, RZ, R8 ;  /* 0x000000ffff097224 */ /* 0x000fe200078e0008 */
[----:B------:R-:W-:Y:S01]  /*8ec0*/  UMOV UR22, UR38 ;  /* 0x0000002600167c82 */ /* 0x000fe20008000000 */
[----:B------:R-:W-:Y:S01]  /*8ed0*/  ULDC UR23, c[0x0][0x9d8] ;  /* 0x0002760000177ab9 */ /* 0x000fe20000000800 */
[----:B------:R-:W-:-:S05]  /*8ee0*/  ULDC UR20, c[0x0][0x988] ;  /* 0x0002620000147ab9 */ /* 0x000fca0000000800 */
.L_x_1723:
[----:B------:R-:W-:Y:S01]  /*8ef0*/  UIADD3 UR38, UR22, 0x1, URZ ;  /* 0x0000000116267890 */ /* 0x000fe2000fffe03f */
[C---:B------:R-:W-:Y:S01]  /*8f00*/  ISETP.GT.AND P1, PT, R9.reuse, R7, PT ;  /* 0x000000070900720c */ /* 0x040fe20003f24270 */
[----:B------:R-:W-:Y:S02]  /*8f10*/  VIADD R9, R9, 0xffffffff ;  /* 0xffffffff09097836 */ /* 0x000fe40000000000 */
[----:B------:R-:W-:-:S04]  /*8f20*/  UISETP.NE.AND UP0, UPT, UR38, 0x2, UPT ;  /* 0x000000022600788c */ /* 0x000fc8000bf05270 */
[----:B------:R-:W-:Y:S02]  /*8f30*/  USEL UR6, URZ, 0x1, UP0 ;  /* 0x000000013f067887 */ /* 0x000fe40008000000 */
[----:B------:R-:W-:Y:S02]  /*8f40*/  USEL UR38, UR38, URZ, UP0 ;  /* 0x0000003f26267287 */ /* 0x000fe40008000000 */
[----:B------:R-:W-:Y:S01]  /*8f50*/  ULOP3.LUT UR37, UR37, UR6, URZ, 0x3c, !UPT ;  /* 0x0000000625257292 */ /* 0x000fe2000f8e3c3f */
[----:B012---:R-:W-:Y:S11]  /*8f60*/  @!P0 BRA `(.L_x_1713) ;  /* 0x0000000000048947 */ /* 0x007ff60003800000 */
[----:B------:R-:W-:Y:S01]  /*8f70*/  BPT.TRAP 0x1 ;  /* 0x000000040000795c */ /* 0x000fe20000300000 */
.L_x_1713:
[----:B------:R-:W-:Y:S01]  /*8f80*/  ULEA UR21, UR38, UR42, 0x3 ;  /* 0x0000002a26157291 */ /* 0x000fe2000f8e183f */
[----:B------:R-:W-:-:S05]  /*8f90*/  IMAD.U32 R8, RZ, RZ, UR37 ;  /* 0x00000025ff087e24 */ /* 0x000fca000f8e00ff */
[----:B------:R-:W-:-:S04]  /*8fa0*/  SHF.L.U32 R8, R8, 0x1f, RZ ;  /* 0x0000001f08087819 */ /* 0x000fc800000006ff */
[----:B------:R1:W2:Y:S01]  /*8fb0*/  SYNCS.PHASECHK.TRANS64.TRYWAIT P2, [UR21+0x28c30], R8 ;  /* 0x028c3008ff0075a7 */ /* 0x0002a20008040155 */
[----:B------:R-:W-:Y:S05]  /*8fc0*/  @!P0 BRA `(.L_x_1714) ;  /* 0x0000000000048947 */ /* 0x000fea0003800000 */
[----:B------:R-:W-:Y:S01]  /*8fd0*/  BPT.TRAP 0x1 ;  /* 0x000000040000795c */ /* 0x000fe20000300000 */
.L_x_1714:
[----:B--2---:R-:W-:Y:S05]  /*8fe0*/  @P2 BRA `(.L_x_1715) ;  /* 0x0000000000082947 */ /* 0x004fea0003800000 */
[----:B------:R-:W2:Y:S02]  /*8ff0*/  SYNCS.PHASECHK.TRANS64.TRYWAIT P2, [UR21+0x28c30], R8 ;  /* 0x028c3008ff0075a7 */ /* 0x000ea40008040155 */
[----:B--2---:R-:W-:Y:S05]  /*9000*/  @!P2 BRA `(.L_x_1716) ;  /* 0x000000bc00d0a947 */ /* 0x004fea0003800000 */
.L_x_1715:
[----:B------:R-:W-:Y:S01]  /*9010*/  R2UR UR18, R0 ;  /* 0x00000000001272ca */ /* 0x000fe200000e0000 */
[----:B0-----:R-:W-:Y:S01]  /*9020*/  WARPGROUP.ARRIVE ;  /* 0x00000000000079c5 */ /* 0x001fe20000000000 */
        /* <DEDUP_REMOVED lines=21> */
.L_x_1717:
        /* <DEDUP_REMOVED lines=34> */
[----:B------:R-:W-:Y:S01]  /*93a0*/  UMOV UR10, UR20 ;  /* 0x00000014000a7c82 */ /* 0x000fe20008000000 */
[----:B------:R-:W-:-:S03]  /*93b0*/  UIADD3 UR6, UR21, 0x28c40, URZ ;  /* 0x00028c4015067890 */ /* 0x000fc6000fffe03f */
[----:B------:R-:W0:Y:S01]  /*93c0*/  MUFU.TANH R193, R193 ;  /* 0x000000c100c17308 */ /* 0x000e220000002400 */
[----:B---3--:R-:W-:Y:S01]  /*93d0*/  FMNMX.FTZ R5, R191, R20, !PT ;  /* 0x00000014bf057209 */ /* 0x008fe20007810000 */
[----:B------:R-:W-:-:S06]  /*93e0*/  UPRMT UR6, UR40, 0x654, UR6 ;  /* 0x0000065428067896 */ /* 0x000fcc0008000006 */
[----:B------:R-:W3:Y:S01]  /*93f0*/  MUFU.TANH R194, R194 ;  /* 0x000000c200c27308 */ /* 0x000ee20000002400 */
[----:B--2---:R-:W-:Y:S02]  /*9400*/  FMNMX.FTZ R20, R192, R5, !PT ;  /* 0x00000005c0147209 */ /* 0x004fe40007810000 */
[----:B------:R-:W-:Y:S05]  /*9410*/  SYNCS.ARRIVE.TRANS64.RED.A1T0 RZ, [UR6], RZ ;  /* 0x000000ffffff79a7 */ /* 0x000fea0008100406 */
        /* <DEDUP_REMOVED lines=14> */
[----:B------:R-:W-:-:S06]  /*9500*/  FMUL.FTZ R20, R162, UR23 ;  /* 0x00000017a2147c20 */ /* 0x000fcc0008410000 */
        /* <DEDUP_REMOVED lines=8> */
[----:B------:R-:W-:-:S06]  /*9590*/  FMUL.FTZ R154, R167, UR23 ;  /* 0x00000017a79a7c20 */ /* 0x000fcc0008410000 */
[----:B------:R-:W3:Y:S01]  /*95a0*/  MUFU.TANH R13, R13 ;  /* 0x0000000d000d7308 */ /* 0x000ee20000002400 */
[----:B--2---:R-:W-:-:S05]  /*95b0*/  FMNMX.FTZ R5, R164, R5, !PT ;  /* 0x00000005a4057209 */ /* 0x004fca0007810000 */
        /* <DEDUP_REMOVED lines=9> */
[----:B------:R-:W3:Y:S03]  /*9650*/  SHFL.BFLY PT, R167, R166, 0x1, 0x1f ;  /* 0x0c201f00a6a77f89 */ /* 0x000ee600000e0000 */
[----:B----4-:R-:W-:-:S03]  /*9660*/  FMNMX.FTZ R162, R14, R5, !PT ;  /* 0x000000050ea27209 */ /* 0x010fc60007810000 */
[----:B------:R-:W4:Y:S01]  /*9670*/  MUFU.TANH R153, R153 ;  /* 0x0000009900997308 */ /* 0x000f220000002400 */
[----:B0-----:R-:W-:Y:S01]  /*9680*/  FMNMX.FTZ R5, R15, R162, !PT ;  /* 0x000000a20f057209 */ /* 0x001fe20007810000 */
[----:B------:R-:W-:-:S03]  /*9690*/  FMUL.FTZ R162, R183, UR23 ;  /* 0x00000017b7a27c20 */ /* 0x000fc60008410000 */
[----:B-----5:R-:W-:-:S03]  /*96a0*/  FMNMX.FTZ R163, R20, R5, !PT ;  /* 0x0000000514a37209 */ /* 0x020fc60007810000 */
[----:B------:R-:W0:Y:S08]  /*96b0*/  MUFU.TANH R154, R154 ;  /* 0x0000009a009a7308 */ /* 0x000e300000002400 */
[----:B------:R-:W5:Y:S01]  /*96c0*/  MUFU.TANH R155, R155 ;  /* 0x0000009b009b7308 */ /* 0x000f620000002400 */
[----:B---3--:R-:W-:Y:S02]  /*96d0*/  FMNMX.FTZ R5, R166, R167, !PT ;  /* 0x000000a7a6057209 */ /* 0x008fe40007810000 */
[----:B--2---:R-:W-:-:S05]  /*96e0*/  FMNMX.FTZ R166, R152, R163, !PT ;  /* 0x000000a398a67209 */ /* 0x004fca0007810000 */
[----:B------:R-:W2:Y:S01]  /*96f0*/  MUFU.TANH R156, R156 ;  /* 0x0000009c009c7308 */ /* 0x000ea20000002400 */
[----:B----4-:R-:W-:Y:S01]  /*9700*/  FMNMX.FTZ R163, R153, R166, !PT ;  /* 0x000000a699a37209 */ /* 0x010fe20007810000 */
[C---:B------:R-:W-:Y:S01]  /*9710*/  FMUL.FTZ R177, R5.reuse, UR10 ;  /* 0x0000000a05b17c20 */ /* 0x040fe20008410000 */
[----:B------:R-:W-:Y:S02]  /*9720*/  FADD.FTZ R10, -R5, R10 ;  /* 0x0000000a050a7221 */ /* 0x000fe40000010100 */
[----:B0-----:R-:W-:Y:S01]  /*9730*/  FMNMX.FTZ R166, R154, R163, !PT ;  /* 0x000000a39aa67209 */ /* 0x001fe20007810000 */
[--C-:B------:R-:W-:Y:S01]  /*9740*/  FFMA.FTZ R21, R21, UR10, -R177.reuse ;  /* 0x0000000a15157c23 */ /* 0x100fe200080108b1 */
[--C-:B------:R-:W-:Y:S01]  /*9750*/  FFMA.FTZ R191, R191, UR10, -R177.reuse ;  /* 0x0000000abfbf7c23 */ /* 0x100fe200080108b1 */
[----:B------:R-:W0:Y:S01]  /*9760*/  MUFU.TANH R157, R157 ;  /* 0x0000009d009d7308 */ /* 0x000e220000002400 */
[----:B-----5:R-:W-:Y:S01]  /*9770*/  FMNMX.FTZ R163, R155, R166, !PT ;  /* 0x000000a69ba37209 */ /* 0x020fe20007810000 */
[--C-:B------:R-:W-:Y:S01]  /*9780*/  FFMA.FTZ R178, R192, UR10, -R177.reuse ;  /* 0x0000000ac0b27c23 */ /* 0x100fe200080108b1 */
[--C-:B------:R-:W-:Y:S01]  /*9790*/  FFMA.FTZ R174, R194, UR10, -R177.reuse ;  /* 0x0000000ac2ae7c23 */ /* 0x100fe200080108b1 */
[--C-:B------:R-:W-:Y:S01]  /*97a0*/  FFMA.FTZ R170, R195, UR10, -R177.reuse ;  /* 0x0000000ac3aa7c23 */ /* 0x100fe200080108b1 */
[--C-:B------:R-:W-:Y:S01]  /*97b0*/  FFMA.FTZ R171, R197, UR10, -R177.reuse ;  /* 0x0000000ac5ab7c23 */ /* 0x100fe200080108b1 */
[--C-:B------:R-:W-:Y:S01]  /*97c0*/  FFMA.FTZ R168, R168, UR10, -R177.reuse ;  /* 0x0000000aa8a87c23 */ /* 0x100fe200080108b1 */
[--C-:B------:R-:W-:Y:S01]  /*97d0*/  FFMA.FTZ R165, R165, UR10, -R177.reuse ;  /* 0x0000000aa5a57c23 */ /* 0x100fe200080108b1 */
[----:B------:R-:W3:Y:S01]  /*97e0*/  MUFU.TANH R158, R158 ;  /* 0x0000009e009e7308 */ /* 0x000ee20000002400 */
[----:B--2---:R-:W-:Y:S01]  /*97f0*/  FMNMX.FTZ R166, R156, R163, !PT ;  /* 0x000000a39ca67209 */ /* 0x004fe20007810000 */
[--C-:B------:R-:W-:Y:S01]  /*9800*/  FFMA.FTZ R180, R196, UR10, -R177.reuse ;  /* 0x0000000ac4b47c23 */ /* 0x100fe200080108b1 */
[----:B------:R-:W-:Y:S01]  /*9810*/  FFMA.FTZ R173, R173, UR10, -R177 ;  /* 0x0000000aadad7c23 */ /* 0x000fe200080108b1 */
[----:B------:R-:W-:-:S04]  /*9820*/  FMUL.FTZ R10, R10, UR10 ;  /* 0x0000000a0a0a7c20 */ /* 0x000fc80008410000 */
[----:B------:R-:W2:Y:S01]  /*9830*/  MUFU.TANH R159, R159 ;  /* 0x0000009f009f7308 */ /* 0x000ea20000002400 */
[----:B0-----:R-:W-:Y:S01]  /*9840*/  FMNMX.FTZ R163, R157, R166, !PT ;  /* 0x000000a69da37209 */ /* 0x001fe20007810000 */
[----:B------:R-:W-:-:S06]  /*9850*/  FFMA.FTZ R166, R6, UR10, -R177 ;  /* 0x0000000a06a67c23 */ /* 0x000fcc00080108b1 */
[----:B------:R-:W0:Y:S01]  /*9860*/  MUFU.TANH R160, R160 ;  /* 0x000000a000a07308 */ /* 0x000e220000002400 */
[----:B---3--:R-:W-:-:S07]  /*9870*/  FMNMX.FTZ R6, R158, R163, !PT ;  /* 0x000000a39e067209 */ /* 0x008fce0007810000 */
[----:B------:R-:W3:Y:S01]  /*9880*/  MUFU.TANH R161, R161 ;  /* 0x000000a100a17308 */ /* 0x000ee20000002400 */
[----:B--2---:R-:W-:-:S07]  /*9890*/  FMNMX.FTZ R163, R159, R6, !PT ;  /* 0x000000069fa37209 */ /* 0x004fce0007810000 */
[----:B------:R-:W2:Y:S01]  /*98a0*/  MUFU.TANH R162, R162 ;  /* 0x000000a200a27308 */ /* 0x000ea20000002400 */
[----:B0-----:R-:W-:-:S07]  /*98b0*/  FMNMX.FTZ R6, R160, R163, !PT ;  /* 0x000000a3a0067209 */ /* 0x001fce0007810000 */
[----:B------:R-:W0:Y:S01]  /*98c0*/  MUFU.EX2 R10, R10 ;  /* 0x0000000a000a7308 */ /* 0x000e220000000800 */
[----:B---3--:R-:W-:-:S07]  /*98d0*/  FMNMX.FTZ R167, R161, R6, !PT ;  /* 0x00000006a1a77209 */ /* 0x008fce0007810000 */
[----:B------:R-:W3:Y:S01]  /*98e0*/  MUFU.EX2 R21, R21 ;  /* 0x0000001500157308 */ /* 0x000ee20000000800 */
[----:B--2---:R-:W-:Y:S01]  /*98f0*/  FMNMX.FTZ R6, R162, R167, !PT ;  /* 0x000000a7a2067209 */ /* 0x004fe20007810000 */
[----:B------:R-:W-:-:S04]  /*9900*/  FFMA.FTZ R167, R193, UR10, -R177 ;  /* 0x0000000ac1a77c23 */ /* 0x000fc800080108b1 */
[----:B------:R-:W2:Y:S02]  /*9910*/  SHFL.BFLY PT, R175, R6, 0x2, 0x1f ;  /* 0x0c401f0006af7f89 */ /* 0x000ea400000e0000 */
[----:B------:R-:W4:Y:S01]  /*9920*/  MUFU.EX2 R166, R166 ;  /* 0x000000a600a67308 */ /* 0x000f220000000800 */
[-C--:B0-----:R-:W-:Y:S01]  /*9930*/  FMUL.FTZ R24, R24, R10.reuse ;  /* 0x0000000a18187220 */ /* 0x081fe20000410000 */
        /* <DEDUP_REMOVED lines=20> */
[----:B--2---:R-:W-:Y:S01]  /*9a80*/  FMNMX.FTZ R179, R6, R175, !PT ;  /* 0x000000af06b37209 */ /* 0x004fe20007810000 */
[--C-:B------:R-:W-:Y:S01]  /*9a90*/  FFMA.FTZ R175, R169, UR10, -R177.reuse ;  /* 0x0000000aa9af7c23 */ /* 0x100fe200080108b1 */
[--C-:B------:R-:W-:Y:S01]  /*9aa0*/  FFMA.FTZ R169, R172, UR10, -R177.reuse ;  /* 0x0000000aaca97c23 */ /* 0x100fe200080108b1 */
[--C-:B------:R-:W-:Y:S01]  /*9ab0*/  FFMA.FTZ R172, R176, UR10, -R177.reuse ;  /* 0x0000000ab0ac7c23 */ /* 0x100fe200080108b1 */
[----:B------:R-:W-:Y:S01]  /*9ac0*/  FFMA.FTZ R176, R164, UR10, -R177 ;  /* 0x0000000aa4b07c23 */ /* 0x000fe200080108b1 */
[----:B------:R-:W2:Y:S01]  /*9ad0*/  SHFL.BFLY PT, R6, R179, 0x1, 0x1f ;  /* 0x0c201f00b3067f89 */ /* 0x000ea200000e0000 */
        /* <DEDUP_REMOVED lines=22> */
[----:B------:R-:W-:Y:S01]  /*9c40*/  FMUL.FTZ R100, R100, R10 ;  /* 0x0000000a64647220 */ /* 0x000fe20000410000 */
[----:B--2---:R-:W-:Y:S01]  /*9c50*/  FMNMX.FTZ R6, R179, R6, !PT ;  /* 0x00000006b3067209 */ /* 0x004fe20007810000 */
[----:B------:R-:W-:Y:S01]  /*9c60*/  MUFU.EX2 R171, R171 ;  /* 0x000000ab00ab7308 */ /* 0x000fe20000000800 */
[-C--:B------:R-:W-:Y:S01]  /*9c70*/  FMUL.FTZ R101, R101, R10.reuse ;  /* 0x0000000a65657220 */ /* 0x080fe20000410000 */
[-C--:B------:R-:W-:Y:S01]  /*9c80*/  FMUL.FTZ R104, R104, R10.reuse ;  /* 0x0000000a68687220 */ /* 0x080fe20000410000 */
[-C--:B------:R-:W-:Y:S01]  /*9c90*/  FMUL.FTZ R105, R105, R10.reuse ;  /* 0x0000000a69697220 */ /* 0x080fe20000410000 */
[C---:B------:R-:W-:Y:S01]  /*9ca0*/  FADD.FTZ R11, -R6.reuse, R11 ;  /* 0x0000000b060b7221 */ /* 0x040fe20000010100 */
[----:B------:R-:W-:Y:S01]  /*9cb0*/  FMUL.FTZ R177, R6, UR10 ;  /* 0x0000000a06b17c20 */ /* 0x000fe20008410000 */
[-C--:B------:R-:W-:Y:S01]  /*9cc0*/  FMUL.FTZ R108, R108, R10.reuse ;  /* 0x0000000a6c6c7220 */ /* 0x080fe20000410000 */
[----:B------:R-:W-:Y:S01]  /*9cd0*/  FMUL.FTZ R109, R109, R10 ;  /* 0x0000000a6d6d7220 */ /* 0x000fe20000410000 */
[----:B------:R-:W-:Y:S01]  /*9ce0*/  FMUL.FTZ R11, R11, UR10 ;  /* 0x0000000a0b0b7c20 */ /* 0x000fe20008410000 */
[--C-:B------:R-:W-:Y:S01]  /*9cf0*/  FFMA.FTZ R12, R12, UR10, -R177.reuse ;  /* 0x0000000a0c0c7c23 */ /* 0x100fe200080108b1 */
[--C-:B------:R-:W-:Y:S01]  /*9d00*/  FFMA.FTZ R179, R15, UR10, -R177.reuse ;  /* 0x0000000a0fb37c23 */ /* 0x100fe200080108b1 */
[--C-:B------:R-:W-:Y:S01]  /*9d10*/  FFMA.FTZ R15, R20, UR10, -R177.reuse ;  /* 0x0000000a140f7c23 */ /* 0x100fe200080108b1 */
[----:B------:R-:W-:Y:S01]  /*9d20*/  FFMA.FTZ R20, R153, UR10, -R177 ;  /* 0x0000000a99147c23 */ /* 0x000fe200080108b1 */
[----:B------:R-:W-:-:S02]  /*9d30*/  IMAD.MOV R153, RZ, RZ, -R17 ;  /* 0x000000ffff997224 */ /* 0x000fc400078e0a11 */
[--C-:B------:R-:W-:Y:S01]  /*9d40*/  FFMA.FTZ R13, R13, UR10, -R177.reuse ;  /* 0x0000000a0d0d7c23 */ /* 0x100fe200080108b1 */
[----:B------:R-:W-:Y:S01]  /*9d50*/  MUFU.EX2 R11, R11 ;  /* 0x0000000b000b7308 */ /* 0x000fe20000000800 */
[--C-:B------:R-:W-:Y:S01]  /*9d60*/  FFMA.FTZ R14, R14, UR10, -R177.reuse ;  /* 0x0000000a0e0e7c23 */ /* 0x100fe200080108b1 */
[--C-:B------:R-:W-:Y:S01]  /*9d70*/  FFMA.FTZ R164, R152, UR10, -R177.reuse ;  /* 0x0000000a98a47c23 */ /* 0x100fe200080108b1 */
[----:B------:R-:W-:Y:S01]  /*9d80*/  ISETP.NE.AND P2, PT, R2, R153, PT ;  /* 0x000000990200720c */ /* 0x000fe20003f45270 */
[----:B------:R-:W-:Y:S02]  /*9d90*/  IMAD.U32 R153, RZ, RZ, UR22 ;  /* 0x00000016ff997e24 */ /* 0x000fe4000f8e00ff */
[--C-:B------:R-:W-:Y:S01]  /*9da0*/  FFMA.FTZ R181, R154, UR10, -R177.reuse ;  /* 0x0000000a9ab57c23 */ /* 0x100fe200080108b1 */
[--C-:B------:R-:W-:Y:S01]  /*9db0*/  FFMA.FTZ R183, R156, UR10, -R177.reuse ;  /* 0x0000000a9cb77c23 */ /* 0x100fe200080108b1 */
[--C-:B------:R-:W-:Y:S01]  /*9dc0*/  FFMA.FTZ R182, R155, UR10, -R177.reuse ;  /* 0x0000000a9bb67c23 */ /* 0x100fe200080108b1 */
[----:B------:R-:W2:Y:S01]  /*9dd0*/  MUFU.EX2 R12, R12 ;  /* 0x0000000c000c7308 */ /* 0x000ea20000000800 */
[--C-:B------:R-:W-:Y:S01]  /*9de0*/  FFMA.FTZ R159, R159, UR10, -R177.reuse ;  /* 0x0000000a9f9f7c23 */ /* 0x100fe200080108b1 */
[--C-:B------:R-:W-:Y:S01]  /*9df0*/  FFMA.FTZ R160, R160, UR10, -R177.reuse ;  /* 0x0000000aa0a07c23 */ /* 0x100fe200080108b1 */
[--C-:B------:R-:W-:Y:S01]  /*9e00*/  FFMA.FTZ R161, R161, UR10, -R177.reuse ;  /* 0x0000000aa1a17c23 */ /* 0x100fe200080108b1 */
[----:B0-----:R-:W-:Y:S01]  /*9e10*/  FFMA.FTZ R191, R162, UR10, -R177 ;  /* 0x0000000aa2bf7c23 */ /* 0x001fe200080108b1 */
[-C--:B------:R-:W-:Y:S01]  /*9e20*/  FMUL.FTZ R112, R112, R10.reuse ;  /* 0x0000000a70707220 */ /* 0x080fe20000410000 */
[-C--:B------:R-:W-:Y:S01]  /*9e30*/  FMUL.FTZ R113, R113, R10.reuse ;  /* 0x0000000a71717220 */ /* 0x080fe20000410000 */
[----:B------:R-:W-:Y:S01]  /*9e40*/  FMUL.FTZ R116, R116, R10 ;  /* 0x0000000a74747220 */ /* 0x000fe20000410000 */
[----:B------:R-:W0:Y:S01]  /*9e50*/  MUFU.EX2 R13, R13 ;  /* 0x0000000d000d7308 */ /* 0x000e220000000800 */
[----:B------:R-:W-:Y:S01]  /*9e60*/  @!P2 LEA R152, R153, R16, 0x6 ;  /* 0x000000109998a211 */ /* 0x000fe200078e30ff */
[----:B---3--:R-:W-:Y:S01]  /*9e70*/  FFMA.FTZ R153, R10, R3, R21 ;  /* 0x000000030a997223 */ /* 0x008fe20000010015 */
[----:B------:R-:W-:Y:S01]  /*9e80*/  FFMA.FTZ R3, R157, UR10, -R177 ;  /* 0x0000000a9d037c23 */ /* 0x000fe200080108b1 */
[-C--:B------:R-:W-:Y:S01]  /*9e90*/  FMUL.FTZ R117, R117, R10.reuse ;  /* 0x0000000a75757220 */ /* 0x080fe20000410000 */
[-C--:B------:R-:W-:Y:S01]  /*9ea0*/  FMUL.FTZ R120, R120, R10.reuse ;  /* 0x0000000a78787220 */ /* 0x080fe20000410000 */
[----:B----4-:R-:W-:Y:S01]  /*9eb0*/  FADD.FTZ R156, R166, R153 ;  /* 0x00000099a69c7221 */ /* 0x010fe20000010000 */
[----:B------:R-:W-:Y:S01]  /*9ec0*/  FMUL.FTZ R121, R121, R10 ;  /* 0x0000000a79797220 */ /* 0x000fe20000410000 */
[----:B------:R-:W3:Y:S01]  /*9ed0*/  MUFU.EX2 R14, R14 ;  /* 0x0000000e000e7308 */ /* 0x000ee20000000800 */
[----:B--2---:R-:W-:Y:S01]  /*9ee0*/  FFMA.FTZ R154, R11, R4, R12 ;  /* 0x000000040b9a7223 */ /* 0x004fe2000001000c */
[----:B------:R-:W-:Y:S01]  /*9ef0*/  FADD.FTZ R155, R163, R156 ;  /* 0x0000009ca39b7221 */ /* 0x000fe20000010000 */
[----:B------:R-:W-:Y:S01]  /*9f00*/  FFMA.FTZ R4, R158, UR10, -R177 ;  /* 0x0000000a9e047c23 */ /* 0x000fe200080108b1 */
[-C--:B------:R-:W-:Y:S01]  /*9f10*/  FMUL.FTZ R124, R124, R10.reuse ;  /* 0x0000000a7c7c7220 */ /* 0x080fe20000410000 */
[-C--:B------:R-:W-:Y:S01]  /*9f20*/  FMUL.FTZ R125, R125, R10.reuse ;  /* 0x0000000a7d7d7220 */ /* 0x080fe20000410000 */
[----:B------:R-:W-:Y:S01]  /*9f30*/  FADD.FTZ R156, R178, R155 ;  /* 0x0000009bb29c7221 */ /* 0x000fe20000010000 */
        /* <DEDUP_REMOVED lines=10> */
[----:B---3--:R-:W-:Y:S01]  /*9fe0*/  FADD.FTZ R154, R14, R153 ;  /* 0x000000990e9a7221 */ /* 0x008fe20000010000 */
[----:B------:R-:W-:Y:S01]  /*9ff0*/  FADD.FTZ R153, R167, R156 ;  /* 0x0000009ca7997221 */ /* 0x000fe20000010000 */
[----:B------:R-:W-:Y:S01]  /*a000*/  @!P2 LEA R156, R152, UR42, 0x2 ;  /* 0x0000002a989cac11 */ /* 0x000fe2000f8e10ff */
[-C--:B------:R-:W-:Y:S01]  /*a010*/  FMUL.FTZ R141, R141, R10.reuse ;  /* 0x0000000a8d8d7220 */ /* 0x080fe20000410000 */
[----:B------:R-:W-:Y:S01]  /*a020*/  F2FP.F16.F32.PACK_AB R152, R166, R21 ;  /* 0x00000015a698723e */ /* 0x000fe200000000ff */
[----:B------:R-:W-:Y:S01]  /*a030*/  FADD.FTZ R153, R174, R153 ;  /* 0x00000099ae997221 */ /* 0x000fe20000010000 */
[-C--:B------:R-:W-:Y:S01]  /*a040*/  FMUL.FTZ R144, R144, R10.reuse ;  /* 0x0000000a90907220 */ /* 0x080fe20000410000 */
[----:B------:R-:W3:Y:S01]  /*a050*/  MUFU.EX2 R164, R164 ;  /* 0x000000a400a47308 */ /* 0x000ee20000000800 */
[----:B--2---:R-:W-:Y:S01]  /*a060*/  FADD.FTZ R154, R179, R154 ;  /* 0x0000009ab39a7221 */ /* 0x004fe20000010000 */
[----:B------:R-:W-:Y:S01]  /*a070*/  @!P2 STS [R156+0x28800], R10 ;  /* 0x0288000a9c00a388 */ /* 0x000fe20000000800 */
[-C--:B------:R-:W-:Y:S01]  /*a080*/  FMUL.FTZ R145, R145, R10.reuse ;  /* 0x0000000a91917220 */ /* 0x080fe20000410000 */
[-C--:B------:R-:W-:Y:S01]  /*a090*/  FMUL.FTZ R148, R148, R10.reuse ;  /* 0x0000000a94947220 */ /* 0x080fe20000410000 */
[----:B------:R-:W-:Y:S01]  /*a0a0*/  FMUL.FTZ R149, R149, R10 ;  /* 0x0000000a95957220 */ /* 0x000fe20000410000 */
[----:B------:R2:W-:Y:S01]  /*a0b0*/  @!P2 STS [R156+0x28820], R11 ;  /* 0x0288200b9c00a388 */ /* 0x0005e20000000800 */
[-C--:B------:R-:W-:Y:S01]  /*a0c0*/  FMUL.FTZ R26, R26, R11.reuse ;  /* 0x0000000b1a1a7220 */ /* 0x080fe20000410000 */
[----:B------:R-:W4:Y:S01]  /*a0d0*/  MUFU.EX2 R20, R20 ;  /* 0x0000001400147308 */ /* 0x000f220000000800 */
[----:B0-----:R-:W-:Y:S01]  /*a0e0*/  FADD.FTZ R155, R15, R154 ;  /* 0x0000009a0f9b7221 */ /* 0x001fe20000010000 */
[----:B------:R-:W-:Y:S01]  /*a0f0*/  FADD.FTZ R154, R170, R153 ;  /* 0x00000099aa9a7221 */ /* 0x000fe20000010000 */
[----:B------:R-:W-:Y:S01]  /*a100*/  F2FP.F16.F32.PACK_AB R153, R13, R12 ;  /* 0x0000000c0d99723e */ /* 0x000fe200000000ff */
[-C--:B------:R-:W-:Y:S01]  /*a110*/  FMUL.FTZ R27, R27, R11.reuse ;  /* 0x0000000b1b1b7220 */ /* 0x080fe20000410000 */
[----:B------:R-:W-:Y:S01]  /*a120*/  FMUL.FTZ R30, R30, R11 ;  /* 0x0000000b1e1e7220 */ /* 0x000fe20000410000 */
[----:B------:R-:W-:Y:S01]  /*a130*/  FADD.FTZ R21, R171, R154 ;  /* 0x0000009aab157221 */ /* 0x000fe20000010000 */
[----:B------:R-:W-:Y:S01]  /*a140*/  F2FP.F16.F32.PACK_AB R154, R178, R163 ;  /* 0x000000a3b29a723e */ /* 0x000fe200000000ff */
[----:B------:R-:W0:Y:S01]  /*a150*/  MUFU.EX2 R181, R181 ;  /* 0x000000b500b57308 */ /* 0x000e220000000800 */
[C---:B---3--:R-:W-:Y:S01]  /*a160*/  FADD.FTZ R155, R164.reuse, R155 ;  /* 0x0000009ba49b7221 */ /* 0x048fe20000010000 */
[----:B------:R-:W-:Y:S01]  /*a170*/  F2FP.F16.F32.PACK_AB R157, R164, R15 ;  /* 0x0000000fa49d723e */ /* 0x000fe200000000ff */
[----:B------:R-:W-:Y:S01]  /*a180*/  FMUL.FTZ R31, R31, R11 ;  /* 0x0000000b1f1f7220 */ /* 0x000fe20000410000 */
[----:B--2---:R-:W-:Y:S01]  /*a190*/  F2FP.F16.F32.PACK_AB R156, R174, R167 ;  /* 0x000000a7ae9c723e */ /* 0x004fe200000000ff */
[-C--:B------:R-:W-:Y:S01]  /*a1a0*/  FMUL.FTZ R34, R34, R11.reuse ;  /* 0x0000000b22227220 */ /* 0x080fe20000410000 */
[-C--:B------:R-:W-:Y:S01]  /*a1b0*/  FMUL.FTZ R35, R35, R11.reuse ;  /* 0x0000000b23237220 */ /* 0x080fe20000410000 */
[-C--:B------:R-:W-:Y:S01]  /*a1c0*/  FMUL.FTZ R38, R38, R11.reuse ;  /* 0x0000000b26267220 */ /* 0x080fe20000410000 */
[----:B------:R-:W2:Y:S01]  /*a1d0*/  MUFU.EX2 R182, R182 ;  /* 0x000000b600b67308 */ /* 0x000ea20000000800 */
[----:B----4-:R-:W-:Y:S01]  /*a1e0*/  FADD.FTZ R158, R20, R155 ;  /* 0x0000009b149e7221 */ /* 0x010fe20000010000 */
        /* <DEDUP_REMOVED lines=16> */
[----:B------:R-:W-:Y:S01]  /*a2f0*/  F2FP.F16.F32.PACK_AB R155, R179, R14 ;  /* 0x0000000eb39b723e */ /* 0x000fe200000000ff */
[----:B------:R-:W-:Y:S01]  /*a300*/  BAR.SYNC.DEFER_BLOCKING 0xf, 0x100 ;  /* 0x03c4000000007b1d */ /* 0x000fe20000010000 */
[-C--:B------:R-:W-:Y:S01]  /*a310*/  FMUL.FTZ R63, R63, R11.reuse ;  /* 0x0000000b3f3f7220 */ /* 0x080fe20000410000 */
[-C--:B------:R-:W-:Y:S01]  /*a320*/  FMUL.FTZ R66, R66, R11.reuse ;  /* 0x0000000b42427220 */ /* 0x080fe20000410000 */
[-C--:B------:R-:W-:Y:S01]  /*a330*/  FMUL.FTZ R67, R67, R11.reuse ;  /* 0x0000000b43437220 */ /* 0x080fe20000410000 */
[-C--:B------:R-:W-:Y:S01]  /*a340*/  FMUL.FTZ R70, R70, R11.reuse ;  /* 0x0000000b46467220 */ /* 0x080fe20000410000 */
[-C--:B------:R-:W-:Y:S01]  /*a350*/  FMUL.FTZ R71, R71, R11.reuse ;  /* 0x0000000b47477220 */ /* 0x080fe20000410000 */
[----:B------:R-:W2:Y:S01]  /*a360*/  MUFU.EX2 R168, R168 ;  /* 0x000000a800a87308 */ /* 0x000ea20000000800 */
[----:B---3--:R-:W-:Y:S01]  /*a370*/  FADD.FTZ R162, R183, R162 ;  /* 0x000000a2b7a27221 */ /* 0x008fe20000010000 */
        /* <DEDUP_REMOVED lines=16> */
[----:B------:R2:W-:Y:S01]  /*a480*/  STSM.16.M88.4 [R18+0x26800], R152 ;  /* 0x0268009812007844 */ /* 0x0005e20000000200 */
[-C--:B------:R-:W-:Y:S01]  /*a490*/  FMUL.FTZ R98, R98, R11.reuse ;  /* 0x0000000b62627220 */ /* 0x080fe20000410000 */
[-C--:B------:R-:W-:Y:S01]  /*a4a0*/  FMUL.FTZ R99, R99, R11.reuse ;  /* 0x0000000b63637220 */ /* 0x080fe20000410000 */
[-C--:B------:R-:W-:Y:S01]  /*a4b0*/  FMUL.FTZ R102, R102, R11.reuse ;  /* 0x0000000b66667220 */ /* 0x080fe20000410000 */
[-C--:B------:R-:W-:Y:S01]  /*a4c0*/  FMUL.FTZ R103, R103, R11.reuse ;  /* 0x0000000b67677220 */ /* 0x080fe20000410000 */
[----:B------:R-:W-:Y:S01]  /*a4d0*/  FMUL.FTZ R106, R106, R11 ;  /* 0x0000000b6a6a7220 */ /* 0x000fe20000410000 */
[----:B------:R4:W5:Y:S01]  /*a4e0*/  MUFU.EX2 R177, R159 ;  /* 0x0000009f00b17308 */ /* 0x0009620000000800 */
[C---:B---3--:R-:W-:Y:S01]  /*a4f0*/  FADD.FTZ R162, R4.reuse, R15 ;  /* 0x0000000f04a27221 */ /* 0x048fe20000010000 */
[----:B------:R-:W-:Y:S01]  /*a500*/  F2FP.F16.F32.PACK_AB R163, R4, R3 ;  /* 0x0000000304a3723e */ /* 0x000fe200000000ff */
[-C--:B------:R-:W-:Y:S01]  /*a510*/  FMUL.FTZ R107, R107, R11.reuse ;  /* 0x0000000b6b6b7220 */ /* 0x080fe20000410000 */
[-C--:B------:R-:W-:Y:S01]  /*a520*/  FMUL.FTZ R110, R110, R11.reuse ;  /* 0x0000000b6e6e7220 */ /* 0x080fe20000410000 */
[-C--:B------:R-:W-:Y:S01]  /*a530*/  FMUL.FTZ R111, R111, R11.reuse ;  /* 0x0000000b6f6f7220 */ /* 0x080fe20000410000 */
[-C--:B------:R-:W-:Y:S01]  /*a540*/  FMUL.FTZ R114, R114, R11.reuse ;  /* 0x0000000b72727220 */ /* 0x080fe20000410000 */
[-C--:B------:R-:W-:Y:S01]  /*a550*/  FMUL.FTZ R115, R115, R11.reuse ;  /* 0x0000000b73737220 */ /* 0x080fe20000410000 */
[----:B------:R-:W3:Y:S01]  /*a560*/  MUFU.EX2 R165, R165 ;  /* 0x000000a500a57308 */ /* 0x000ee20000000800 */
[----:B0-----:R-:W-:Y:S01]  /*a570*/  FADD.FTZ R158, R175, R158 ;  /* 0x0000009eaf9e7221 */ /* 0x001fe20000010000 */
[----:B----4-:R-:W-:Y:S01]  /*a580*/  F2FP.F16.F32.PACK_AB R159, R181, R20 ;  /* 0x00000014b59f723e */ /* 0x010fe200000000ff */
[-C--:B------:R-:W-:Y:S01]  /*a590*/  FMUL.FTZ R118, R118, R11.reuse ;  /* 0x0000000b76767220 */ /* 0x080fe20000410000 */
[-C--:B------:R-:W-:Y:S01]  /*a5a0*/  FMUL.FTZ R119, R119, R11.reuse ;  /* 0x0000000b77777220 */ /* 0x080fe20000410000 */
[-C--:B------:R-:W-:Y:S01]  /*a5b0*/  FMUL.FTZ R122, R122, R11.reuse ;  /* 0x0000000b7a7a7220 */ /* 0x080fe20000410000 */
[-C--:B------:R-:W-:Y:S01]  /*a5c0*/  FMUL.FTZ R123, R123, R11.reuse ;  /* 0x0000000b7b7b7220 */ /* 0x080fe20000410000 */
[-C--:B------:R-:W-:Y:S01]  /*a5d0*/  FMUL.FTZ R126, R126, R11.reuse ;  /* 0x0000000b7e7e7220 */ /* 0x080fe20000410000 */
[----:B------:R0:W4:Y:S01]  /*a5e0*/  MUFU.EX2 R166, R160 ;  /* 0x000000a000a67308 */ /* 0x0001220000000800 */
[----:B-----5:R-:W-:Y:S01]  /*a5f0*/  FADD.FTZ R15, R177, R162 ;  /* 0x000000a2b10f7221 */ /* 0x020fe20000010000 */
[-C--:B------:R-:W-:Y:S01]  /*a600*/  FMUL.FTZ R127, R127, R11.reuse ;  /* 0x0000000b7f7f7220 */ /* 0x080fe20000410000 */
[-C--:B------:R-:W-:Y:S01]  /*a610*/  FMUL.FTZ R130, R130, R11.reuse ;  /* 0x0000000b82827220 */ /* 0x080fe20000410000 */
[-C--:B------:R-:W-:Y:S01]  /*a620*/  FMUL.FTZ R131, R131, R11.reuse ;  /* 0x0000000b83837220 */ /* 0x080fe20000410000 */
[-C--:B------:R-:W-:Y:S01]  /*a630*/  FMUL.FTZ R134, R134, R11.reuse ;  /* 0x0000000b86867220 */ /* 0x080fe20000410000 */
[-C--:B------:R-:W-:Y:S01]  /*a640*/  FMUL.FTZ R135, R135, R11.reuse ;  /* 0x0000000b87877220 */ /* 0x080fe20000410000 */
[-C--:B------:R-:W-:Y:S01]  /*a650*/  FMUL.FTZ R138, R138, R11.reuse ;  /* 0x0000000b8a8a7220 */ /* 0x080fe20000410000 */
[----:B------:R-:W5:Y:S01]  /*a660*/  MUFU.EX2 R180, R180 ;  /* 0x000000b400b47308 */ /* 0x000f620000000800 */
[----:B---3--:R-:W-:Y:S01]  /*a670*/  FADD.FTZ R13, R165, R158 ;  /* 0x0000009ea50d7221 */ /* 0x008fe20000010000 */
[----:B------:R-:W-:Y:S01]  /*a680*/  F2FP.F16.F32.PACK_AB R158, R171, R170 ;  /* 0x000000aaab9e723e */ /* 0x000fe200000000ff */
[-C--:B------:R-:W-:Y:S01]  /*a690*/  FMUL.FTZ R139, R139, R11.reuse ;  /* 0x0000000b8b8b7220 */ /* 0x080fe20000410000 */
[----:B0-----:R-:W-:Y:S01]  /*a6a0*/  F2FP.F16.F32.PACK_AB R160, R175, R168 ;  /* 0x000000a8afa0723e */ /* 0x001fe200000000ff */
[-C--:B------:R-:W-:Y:S01]  /*a6b0*/  FMUL.FTZ R142, R142, R11.reuse ;  /* 0x0000000b8e8e7220 */ /* 0x080fe20000410000 */
[-C--:B------:R-:W-:Y:S01]  /*a6c0*/  FMUL.FTZ R143, R143, R11.reuse ;  /* 0x0000000b8f8f7220 */ /* 0x080fe20000410000 */
[----:B------:R2:W-:Y:S01]  /*a6d0*/  STSM.16.M88.4 [R19], R156 ;  /* 0x0000009c13007844 */ /* 0x0005e20000000200 */
[----:B------:R0:W3:Y:S01]  /*a6e0*/  MUFU.EX2 R12, R161 ;  /* 0x000000a1000c7308 */ /* 0x0000e20000000800 */
[----:B----4-:R-:W-:Y:S01]  /*a6f0*/  FADD.FTZ R15, R166, R15 ;  /* 0x0000000fa60f7221 */ /* 0x010fe20000010000 */
[-C--:B------:R-:W-:Y:S01]  /*a700*/  FMUL.FTZ R146, R146, R11.reuse ;  /* 0x0000000b92927220 */ /* 0x080fe20000410000 */
[-C--:B------:R-:W-:Y:S01]  /*a710*/  FMUL.FTZ R147, R147, R11.reuse ;  /* 0x0000000b93937220 */ /* 0x080fe20000410000 */
[-C--:B------:R-:W-:Y:S01]  /*a720*/  FMUL.FTZ R150, R150, R11.reuse ;  /* 0x0000000b96967220 */ /* 0x080fe20000410000 */
[----:B------:R-:W-:-:S03]  /*a730*/  FMUL.FTZ R151, R151, R11 ;  /* 0x0000000b97977220 */ /* 0x000fc60000410000 */
[----:B------:R-:W4:Y:S01]  /*a740*/  MUFU.EX2 R169, R169 ;  /* 0x000000a900a97308 */ /* 0x000f220000000800 */
[C---:B-----5:R-:W-:Y:S01]  /*a750*/  FADD.FTZ R14, R180.reuse, R13 ;  /* 0x0000000db40e7221 */ /* 0x060fe20000010000 */
[----:B------:R-:W-:Y:S02]  /*a760*/  F2FP.F16.F32.PACK_AB R162, R180, R165 ;  /* 0x000000a5b4a2723e */ /* 0x000fe400000000ff */
[----:B0-----:R-:W-:Y:S02]  /*a770*/  F2FP.F16.F32.PACK_AB R161, R183, R182 ;  /* 0x000000b6b7a1723e */ /* 0x001fe400000000ff */
[----:B------:R-:W-:Y:S02]  /*a780*/  F2FP.F16.F32.PACK_AB R165, R166, R177 ;  /* 0x000000b1a6a5723e */ /* 0x000fe400000000ff */
[----:B------:R-:W0:Y:S01]  /*a790*/  MUFU.EX2 R167, R191 ;  /* 0x000000bf00a77308 */ /* 0x000e220000000800 */
[----:B---3--:R-:W-:Y:S01]  /*a7a0*/  FADD.FTZ R4, R12, R15 ;  /* 0x0000000f0c047221 */ /* 0x008fe20000010000 */
[----:B------:R2:W-:Y:S06]  /*a7b0*/  STSM.16.M88.4 [R23], R160 ;  /* 0x000000a017007844 */ /* 0x0005ec0000000200 */
[----:B------:R-:W3:Y:S01]  /*a7c0*/  MUFU.EX2 R172, R172 ;  /* 0x000000ac00ac7308 */ /* 0x000ee20000000800 */
[----:B----4-:R-:W-:-:S07]  /*a7d0*/  FADD.FTZ R13, R169, R14 ;  /* 0x0000000ea90d7221 */ /* 0x010fce0000010000 */
[----:B------:R-:W4:Y:S01]  /*a7e0*/  MUFU.EX2 R173, R173 ;  /* 0x000000ad00ad7308 */ /* 0x000f220000000800 */
[C---:B0-----:R-:W-:Y:S01]  /*a7f0*/  FADD.FTZ R4, R167.reuse, R4 ;  /* 0x00000004a7047221 */ /* 0x041fe20000010000 */
[----:B------:R-:W-:-:S06]  /*a800*/  F2FP.F16.F32.PACK_AB R167, R167, R12 ;  /* 0x0000000ca7a7723e */ /* 0x000fcc00000000ff */
[----:B------:R-:W0:Y:S01]  /*a810*/  MUFU.EX2 R176, R176 ;  /* 0x000000b000b07308 */ /* 0x000e220000000800 */
[C---:B---3--:R-:W-:Y:S01]  /*a820*/  FADD.FTZ R14, R172.reuse, R13 ;  /* 0x0000000dac0e7221 */ /* 0x048fe20000010000 */
[----:B------:R-:W-:-:S03]  /*a830*/  F2FP.F16.F32.PACK_AB R164, R172, R169 ;  /* 0x000000a9aca4723e */ /* 0x000fc600000000ff */
[----:B----4-:R-:W-:Y:S01]  /*a840*/  FADD.FTZ R3, R173, R14 ;  /* 0x0000000ead037221 */ /* 0x010fe20000010000 */
[----:B0-----:R-:W-:-:S03]  /*a850*/  F2FP.F16.F32.PACK_AB R166, R176, R173 ;  /* 0x000000adb0a6723e */ /* 0x001fc600000000ff */
[----:B------:R-:W-:Y:S02]  /*a860*/  FADD.FTZ R3, R176, R3 ;  /* 0x00000003b0037221 */ /* 0x000fe40000010000 */
[----:B------:R2:W-:Y:S01]  /*a870*/  STSM.16.M88.4 [R22], R164 ;  /* 0x000000a416007844 */ /* 0x0005e20000000200 */
[----:B------:R-:W-:Y:S05]  /*a880*/  @!P0 BRA `(.L_x_1718) ;  /* 0x0000000000048947 */ /* 0x000fea0003800000 */
[----:B------:R-:W-:Y:S01]  /*a890*/  BPT.TRAP 0x1 ;  /* 0x000000040000795c */ /* 0x000fe20000300000 */
.L_x_1718:
[----:B------:R0:W3:Y:S01]  /*a8a0*/  SYNCS.PHASECHK.TRANS64.TRYWAIT P2, [UR21+0x28c50], R8 ;  /* 0x028c5008ff0075a7 */ /* 0x0000e20008040155 */
[----:B------:R-:W-:Y:S05]  /*a8b0*/  @!P0 BRA `(.L_x_1719) ;  /* 0x0000000000048947 */ /* 0x000fea0003800000 */
[----:B------:R-:W-:Y:S01]  /*a8c0*/  BPT.TRAP 0x1 ;  /* 0x000000040000795c */ /* 0x000fe20000300000 */
.L_x_1719:
[----:B---3--:R-:W-:Y:S05]  /*a8d0*/  @P2 BRA `(.L_x_1720) ;  /* 0x0000000000082947 */ /* 0x008fea0003800000 */
[----:B------:R-:W3:Y:S02]  /*a8e0*/  SYNCS.PHASECHK.TRANS64.TRYWAIT P2, [UR21+0x28c50], R8 ;  /* 0x028c5008ff0075a7 */ /* 0x000ee40008040155 */
[----:B---3--:R-:W-:Y:S05]  /*a8f0*/  @!P2 BRA `(.L_x_1721) ;  /* 0x000000a400aca947 */ /* 0x008fea0003800000 */
.L_x_1720:
        /* <DEDUP_REMOVED lines=34> */
.L_x_1722:
[----:B------:R-:W-:Y:S01]  /*ab20*/  UIADD3 UR21, UR21, 0x28c60, URZ ;  /* 0x00028c6015157890 */ /* 0x000fe2000fffe03f */
[----:B---3--:R-:W-:Y:S01]  /*ab30*/  IMAD.MOV.U32 R11, RZ, RZ, R6 ;  /* 0x000000ffff0b7224 */ /* 0x008fe200078e0006 */
[----:B------:R-:W-:Y:S01]  /*ab40*/  UMOV UR22, UR38 ;  /* 0x0000002600167c82 */ /* 0x000fe20008000000 */
[----:B------:R-:W-:Y:S01]  /*ab50*/  IMAD.MOV.U32 R10, RZ, RZ, R5 ;  /* 0x000000ffff0a7224 */ /* 0x000fe200078e0005 */
[----:B------:R-:W-:-:S09]  /*ab60*/  UPRMT UR21, UR40, 0x654, UR21 ;  /* 0x0000065428157896 */ /* 0x000fd20008000015 */
[----:B------:R-:W-:Y:S01]  /*ab70*/  SYNCS.ARRIVE.TRANS64.RED.A1T0 RZ, [UR21], RZ ;  /* 0x000000ffffff79a7 */ /* 0x000fe20008100415 */
[----:B------:R-:W-:Y:S05]  /*ab80*/  @P1 BRA `(.L_x_1723) ;  /* 0xffffffe000d81947 */ /* 0x000fea000383ffff */
[----:B01----:R-:W-:-:S07]  /*ab90*/  IMAD.MOV.U32 R8, RZ, RZ, R9 ;  /* 0x000000ffff087224 */ /* 0x003fce00078e0009 */
.L_x_1712:
[----:B------:R-:W-:-:S13]  /*aba0*/  ISETP.GE.AND P1, PT, R8, UR47, PT ;  /* 0x0000002f08007c0c */ /* 0x000fda000bf26270 */
[----:B------:R-:W-:Y:S05]  /*abb0*/  @!P1 BRA `(.L_x_1724) ;  /* 0x0000002800109947 */ /* 0x000fea0003800000 */
[----:B------:R-:W-:Y:S01]  /*abc0*/  IMAD.MOV.U32 R12, RZ, RZ, R6 ;  /* 0x000000ffff0c7224 */ /* 0x000fe200078e0006 */
[----:B------:R-:W-:Y:S01]  /*abd0*/  UMOV UR27, UR38 ;  /* 0x00000026001b7c82 */ /* 0x000fe20008000000 */
[----:B------:R-:W-:Y:S01]  /*abe0*/  IMAD.MOV.U32 R9, RZ, RZ, R5 ;  /* 0x000000ffff097224 */ /* 0x000fe200078e0005 */
[----:B------:R-:W-:Y:S01]  /*abf0*/  ULDC UR22, c[0x0][0x9e4] ;  /* 0x0002790000167ab9 */ /* 0x000fe20000000800 */
[----:B------:R-:W-:Y:S01]  /*ac00*/  ULDC UR23, c[0x0][0x9dc] ;  /* 0x0002770000177ab9 */ /* 0x000fe20000000800 */
[----:B------:R-:W-:Y:S01]  /*ac10*/  ULDC UR24, c[0x0][0x288] ;  /* 0x0000a20000187ab9 */ /* 0x000fe20000000800 */
[----:B------:R-:W-:Y:S01]  /*ac20*/  ULDC UR25, c[0x0][0x9d8] ;  /* 0x0002760000197ab9 */ /* 0x000fe20000000800 */
[----:B------:R-:W-:Y:S01]  /*ac30*/  ULDC UR21, c[0x0][0x988] ;  /* 0x0002620000157ab9 */ /* 0x000fe20000000800 */
[----:B------:R-:W-:-:S05]  /*ac40*/  ULDC UR26, c[0x0][0x9e0] ;  /* 0x00027800001a7ab9 */ /* 0x000fca0000000800 */
.L_x_1743:
[----:B------:R-:W-:-:S04]  /*ac50*/  UIADD3 UR38, UR27, 0x1, URZ ;  /* 0x000000011b267890 */ /* 0x000fc8000fffe03f */
[----:B------:R-:W-:-:S04]  /*ac60*/  UISETP.NE.AND UP0, UPT, UR38, 0x2, UPT ;  /* 0x000000022600788c */ /* 0x000fc8000bf05270 */
[----:B------:R-:W-:Y:S02]  /*ac70*/  USEL UR6, URZ, 0x1, UP0 ;  /* 0x000000013f067887 */ /* 0x000fe40008000000 */
[----:B------:R-:W-:Y:S02]  /*ac80*/  USEL UR38, UR38, URZ, UP0 ;  /* 0x0000003f26267287 */ /* 0x000fe40008000000 */
[----:B------:R-:W-:Y:S01]  /*ac90*/  ULOP3.LUT UR37, UR37, UR6, URZ, 0x3c, !UPT ;  /* 0x0000000625257292 */ /* 0x000fe2000f8e3c3f */
[----:B-12---:R-:W-:Y:S11]  /*aca0*/  @!P0 BRA `(.L_x_1725) ;  /* 0x0000000000048947 */ /* 0x006ff60003800000 */
[----:B------:R-:W-:Y:S01]  /*acb0*/  BPT.TRAP 0x1 ;  /* 0x000000040000795c */ /* 0x000fe20000300000 */
.L_x_1725:
[----:B------:R-:W-:Y:S01]  /*acc0*/  ULEA UR20, UR38, UR42, 0x3 ;  /* 0x0000002a26147291 */ /* 0x000fe2000f8e183f */
[----:B------:R-:W-:-:S04]  /*acd0*/  MOV R7, UR37 ;  /* 0x0000002500077c02 */ /* 0x000fc80008000f00 */
[----:B------:R-:W-:-:S04]  /*ace0*/  SHF.L.U32 R7, R7, 0x1f, RZ ;  /* 0x0000001f07077819 */ /* 0x000fc800000006ff */
[----:B------:R1:W3:Y:S01]  /*acf0*/  SYNCS.PHASECHK.TRANS64.TRYWAIT P1, [UR20+0x28c30], R7 ;  /* 0x028c3007ff0075a7 */ /* 0x0002e20008020154 */
[----:B------:R-:W-:Y:S05]  /*ad00*/  @!P0 BRA `(.L_x_1726) ;  /* 0x0000000000048947 */ /* 0x000fea0003800000 */
[----:B------:R-:W-:Y:S01]  /*ad10*/  BPT.TRAP 0x1 ;  /* 0x000000040000795c */ /* 0x000fe20000300000 */
.L_x_1726:
[----:B---3--:R-:W-:Y:S05]  /*ad20*/  @P1 BRA `(.L_x_1727) ;  /* 0x0000000000081947 */ /* 0x008fea0003800000 */
[----:B------:R-:W3:Y:S02]  /*ad30*/  SYNCS.PHASECHK.TRANS64.TRYWAIT P1, [UR20+0x28c30], R7 ;  /* 0x028c3007ff0075a7 */ /* 0x000ee40008020154 */
[----:B---3--:R-:W-:Y:S05]  /*ad40*/  @!P1 BRA `(.L_x_1728) ;  /* 0x000000a000b09947 */ /* 0x008fea0003800000 */
.L_x_1727:
[----:B------:R-:W-:Y:S01]  /*ad50*/  R2UR UR18, R0 ;  /* 0x00000000001272ca */ /* 0x000fe200000e0000 */
[----:B0-2---:R-:W-:Y:S01]  /*ad60*/  WARPGROUP.ARRIVE ;  /* 0x00000000000079c5 */ /* 0x005fe20000000000 */
        /* <DEDUP_REMOVED lines=21> */
.L_x_1729:
[----:B------:R-:W-:Y:S01]  /*aec0*/  UISETP.NE.AND UP1, UPT, UR51, URZ, UPT ;  /* 0x0000003f3300728c */ /* 0x000fe2000bf25270 */
[----:B------:R-:W-:Y:S01]  /*aed0*/  FMUL.FTZ R14, R158, UR25 ;  /* 0x000000199e0e7c20 */ /* 0x000fe20008410000 */
[----:B------:R-:W-:Y:S01]  /*aee0*/  FMUL.FTZ R21, R163, UR25 ;  /* 0x00000019a3157c20 */ /* 0x000fe20008410000 */
[----:B------:R-:W-:Y:S01]  /*aef0*/  FMUL.FTZ R158, R178, UR25 ;  /* 0x00000019b29e7c20 */ /* 0x000fe20008410000 */
[----:B------:R-:W-:Y:S01]  /*af00*/  VIADD R163, R185, UR44 ;  /* 0x0000002cb9a37c36 */ /* 0x000fe20008000000 */
[----:B------:R-:W0:Y:S01]  /*af10*/  LDC R178, c[0x0][0x2f0] ;  /* 0x0000bc00ffb27b82 */ /* 0x000e220000000800 */
[----:B------:R-:W-:Y:S01]  /*af20*/  PLOP3.LUT P1, PT, PT, PT, UP1, 0x80, 0x0 ;  /* 0x000000000000781c */ /* 0x000fe20003f2f018 */
[----:B------:R-:W-:Y:S01]  /*af30*/  FMUL.FTZ R192, R156, UR25 ;  /* 0x000000199cc07c20 */ /* 0x000fe20008410000 */
[----:B------:R-:W-:Y:S01]  /*af40*/  PLOP3.LUT P2, PT, PT, PT, UP1, 0x80, 0x0 ;  /* 0x000000000000781c */ /* 0x000fe20003f4f018 */
[----:B------:R-:W-:Y:S01]  /*af50*/  FMUL.FTZ R197, R165, UR25 ;  /* 0x00000019a5c57c20 */ /* 0x000fe20008410000 */
[----:B------:R-:W-:Y:S01]  /*af60*/  FMUL.FTZ R156, R174, UR25 ;  /* 0x00000019ae9c7c20 */ /* 0x000fe20008410000 */
[----:B------:R-:W-:Y:S01]  /*af70*/  @UP1 ULDC UR6, c[0x0][0x44c] ;  /* 0x0001130000061ab9 */ /* 0x000fe20000000800 */
[----:B------:R-:W-:Y:S01]  /*af80*/  FMUL.FTZ R174, R177, UR25 ;  /* 0x00000019b1ae7c20 */ /* 0x000fe20008410000 */
[----:B------:R-:W-:Y:S01]  /*af90*/  FMUL.FTZ R13, R155, UR25 ;  /* 0x000000199b0d7c20 */ /* 0x000fe20008410000 */
[----:B------:R-:W-:-:S02]  /*afa0*/  IMAD.SHL.U32 R177, R8, 0x40, RZ ;  /* 0x0000004008b17824 */ /* 0x000fc400078e00ff */
[----:B------:R-:W-:Y:S01]  /*afb0*/  FMUL.FTZ R155, R171, UR25 ;  /* 0x00000019ab9b7c20 */ /* 0x000fe20008410000 */
[----:B------:R-:W-:Y:S01]  /*afc0*/  UISETP.NE.AND UP0, UPT, UR50, URZ, UPT ;  /* 0x0000003f3200728c */ /* 0x000fe2000bf05270 */
[----:B------:R-:W-:Y:S01]  /*afd0*/  FMUL.FTZ R171, R172, UR25 ;  /* 0x00000019acab7c20 */ /* 0x000fe20008410000 */
[----:B------:R-:W-:Y:S01]  /*afe0*/  FMUL.FTZ R193, R157, UR25 ;  /* 0x000000199dc17c20 */ /* 0x000fe20008410000 */
[----:B------:R-:W-:Y:S01]  /*aff0*/  @P1 IMAD.HI.U32 R10, R163, UR6, RZ ;  /* 0x00000006a30a1c27 */ /* 0x000fe2000f8e00ff */
[----:B------:R-:W-:-:S03]  /*b000*/  @UP1 ULDC UR6, c[0x0][0x450] ;  /* 0x0001140000061ab9 */ /* 0x000fc60000000800 */
[----:B------:R-:W-:Y:S01]  /*b010*/  FMUL.FTZ R172, R173, UR25 ;  /* 0x00000019adac7c20 */ /* 0x000fe20008410000 */
[----:B------:R-:W-:Y:S01]  /*b020*/  FMUL.FTZ R191, R152, UR25 ;  /* 0x0000001998bf7c20 */ /* 0x000fe20008410000 */
[----:B------:R-:W-:Y:S01]  /*b030*/  FMUL.FTZ R5, R153, UR25 ;  /* 0x0000001999057c20 */ /* 0x000fe20008410000 */
[----:B------:R-:W-:Y:S01]  /*b040*/  @P2 SHF.R.U32.HI R163, RZ, UR6, R10 ;  /* 0x00000006ffa32c19 */ /* 0x000fe2000801160a */
[----:B------:R-:W-:Y:S01]  /*b050*/  UIADD3 UR6, UR20, 0x28c40, URZ ;  /* 0x00028c4014067890 */ /* 0x000fe2000fffe03f */
[----:B---3--:R-:W-:Y:S01]  /*b060*/  FMUL.FTZ R6, R154, UR25 ;  /* 0x000000199a067c20 */ /* 0x008fe20008410000 */
[----:B------:R-:W-:Y:S01]  /*b070*/  FMUL.FTZ R15, R159, UR25 ;  /* 0x000000199f0f7c20 */ /* 0x000fe20008410000 */
[----:B------:R-:W-:Y:S01]  /*b080*/  FMUL.FTZ R194, R160, UR25 ;  /* 0x00000019a0c27c20 */ /* 0x000fe20008410000 */
[----:B------:R-:W2:Y:S01]  /*b090*/  SHFL.IDX PT, R165, R163, RZ, 0x1c1f ;  /* 0x001c1fffa3a57589 */ /* 0x000ea200000e0000 */
[----:B------:R-:W-:Y:S01]  /*b0a0*/  UPRMT UR6, UR40, 0x654, UR6 ;  /* 0x0000065428067896 */ /* 0x000fe20008000006 */
        /* <DEDUP_REMOVED lines=14> */
[----:B------:R-:W-:Y:S01]  /*b190*/  IADD3 R11, -R2, 0x1, -R177 ;  /* 0x00000001020b7810 */ /* 0x000fe20007ffe9b1 */
[----:B------:R-:W-:Y:S01]  /*b1a0*/  FMUL.FTZ R161, R183, UR25 ;  /* 0x00000019b7a17c20 */ /* 0x000fe20008410000 */
[----:B------:R-:W-:Y:S01]  /*b1b0*/  PLOP3.LUT P1, PT, PT, PT, UP0, 0x40, 0x0 ;  /* 0x000000000000781c */ /* 0x000fe20003f2e808 */
[----:B------:R-:W3:Y:S01]  /*b1c0*/  MUFU.TANH R191, R191 ;  /* 0x000000bf00bf7308 */ /* 0x000ee20000002400 */
[----:B------:R-:W-:Y:S01]  /*b1d0*/  SYNCS.ARRIVE.TRANS64.RED.A1T0 RZ, [UR6], RZ ;  /* 0x000000ffffff79a7 */ /* 0x000fe20008100406 */
[----:B0-----:R-:W-:Y:S01]  /*b1e0*/  IMAD R11, R178, UR49, R11 ;  /* 0x00000031b20b7c24 */ /* 0x001fe2000f8e020b */
[----:B------:R-:W-:-:S03]  /*b1f0*/  ULOP3.LUT UR6, URZ, UR23, URZ, 0x33, !UPT ;  /* 0x000000173f067292 */ /* 0x000fc6000f8e333f */
[----:B------:R-:W-:Y:S02]  /*b200*/  VIADD R11, R11, -UR24 ;  /* 0x800000180b0b7c36 */ /* 0x000fe40008000000 */
[----:B------:R-:W0:Y:S02]  /*b210*/  MUFU.TANH R5, R5 ;  /* 0x0000000500057308 */ /* 0x000e240000002400 */
[C---:B------:R-:W-:Y:S02]  /*b220*/  VIADD R182, R11.reuse, UR26 ;  /* 0x0000001a0bb67c36 */ /* 0x040fe40008000000 */
[----:B------:R-:W-:-:S03]  /*b230*/  VIADD R183, R11, UR6 ;  /* 0x000000060bb77c36 */ /* 0x000fc60008000000 */
[----:B--2---:R-:W-:Y:S01]  /*b240*/  IADD3 R179, R182, R165, RZ ;  /* 0x000000a5b6b37210 */ /* 0x004fe20007ffe0ff */
        /* <DEDUP_REMOVED lines=31> */
[----:B--234-:R-:W-:Y:S05]  /*b440*/  @P1 BRA `(.L_x_1730) ;  /* 0x00000000005c1947 */ /* 0x01cfea0003800000 */
[----:B------:R-:W-:Y:S01]  /*b450*/  IMAD R10, R178, UR49, R165 ;  /* 0x00000031b20a7c24 */ /* 0x000fe2000f8e02a5 */
[----:B------:R-:W-:Y:S03]  /*b460*/  BSSY B0, `(.L_x_1731) ;  /* 0x0000011000007945 */ /* 0x000fe60003800000 */
[----:B------:R-:W-:-:S05]  /*b470*/  VIADD R162, R10, -UR24 ;  /* 0x800000180aa27c36 */ /* 0x000fca0008000000 */
[----:B------:R-:W-:-:S13]  /*b480*/  ISETP.GT.AND P1, PT, R162, -0x1, PT ;  /* 0xffffffffa200780c */ /* 0x000fda0003f24270 */
[----:B------:R-:W-:Y:S05]  /*b490*/  @P1 BRA `(.L_x_1732) ;  /* 0x0000000000201947 */ /* 0x000fea0003800000 */
[----:B------:R-:W-:Y:S01]  /*b4a0*/  IMAD.U32 R164, RZ, RZ, UR22 ;  /* 0x00000016ffa47e24 */ /* 0x000fe2000f8e00ff */
[----:B------:R-:W-:-:S04]  /*b4b0*/  LOP3.LUT R165, RZ, R162, RZ, 0x33, !PT ;  /* 0x000000a2ffa57212 */ /* 0x000fc800078e33ff */
[----:B------:R-:W-:-:S13]  /*b4c0*/  ISETP.NE.AND P1, PT, R164, 0x1, PT ;  /* 0x00000001a400780c */ /* 0x000fda0003f25270 */
[----:B------:R-:W2:Y:S02]  /*b4d0*/  @P1 LDC.64 R10, c[0x0][0x9e8] ;  /* 0x00027a00ff0a1b82 */ /* 0x000ea40000000a00 */
[----:B--2---:R-:W-:-:S05]  /*b4e0*/  @P1 IMAD.HI.U32 R10, R165, R10, RZ ;  /* 0x0000000aa50a1227 */ /* 0x004fca00078e00ff */
[----:B------:R-:W-:-:S04]  /*b4f0*/  @P1 SHF.R.U32.HI R165, RZ, R11, R10 ;  /* 0x0000000bffa51219 */ /* 0x000fc8000001160a */
[----:B------:R-:W-:Y:S01]  /*b500*/  LOP3.LUT R162, RZ, R165, RZ, 0x33, !PT ;  /* 0x000000a5ffa27212 */ /* 0x000fe200078e33ff */
[----:B------:R-:W-:Y:S06]  /*b510*/  BRA `(.L_x_1733) ;  /* 0x0000000000147947 */ /* 0x000fec0003800000 */
.L_x_1732:
[----:B------:R-:W-:-:S05]  /*b520*/  IMAD.U32 R164, RZ, RZ, UR22 ;  /* 0x00000016ffa47e24 */ /* 0x000fca000f8e00ff */
[----:B------:R-:W-:-:S13]  /*b530*/  ISETP.NE.AND P1, PT, R164, 0x1, PT ;  /* 0x00000001a400780c */ /* 0x000fda0003f25270 */
[----:B------:R-:W2:Y:S02]  /*b540*/  @P1 LDC.64 R10, c[0x0][0x9e8] ;  /* 0x00027a00ff0a1b82 */ /* 0x000ea40000000a00 */
[----:B--2---:R-:W-:-:S05]  /*b550*/  @P1 IMAD.HI.U32 R10, R162, R10, RZ ;  /* 0x0000000aa20a1227 */ /* 0x004fca00078e00ff */
[----:B------:R-:W-:-:S07]  /*b560*/  @P1 SHF.R.U32.HI R162, RZ, R11, R10 ;  /* 0x0000000bffa21219 */ /* 0x000fce000001160a */
.L_x_1733:
[----:B------:R-:W-:Y:S05]  /*b570*/  BSYNC B0 ;  /* 0x0000000000007941 */ /* 0x000fea0003800000 */
.L_x_1731:
[----:B------:R-:W-:-:S04]  /*b580*/  IMAD R11, R162, R164, -R177 ;  /* 0x000000a4a20b7224 */ /* 0x000fc800078e0ab1 */
[----:B------:R-:W-:-:S05]  /*b590*/  IMAD.IADD R10, R11, 0x1, -R2 ;  /* 0x000000010b0a7824 */ /* 0x000fca00078e0a02 */
[----:B------:R-:W-:Y:S02]  /*b5a0*/  VIADDMNMX R179, R10, R164, R179, PT ;  /* 0x000000a40ab37246 */ /* 0x000fe400038001b3 */
[----:B------:R-:W-:-:S07]  /*b5b0*/  VIMNMX R181, R181, R10, !PT ;  /* 0x0000000ab5b57248 */ /* 0x000fce0007fe0100 */
.L_x_1730:
[----:B------:R-:W-:Y:S01]  /*b5c0*/  ISETP.GT.AND P1, PT, R8, -0x1, PT ;  /* 0xffffffff0800780c */ /* 0x000fe20003f24270 */
[----:B------:R2:W3:Y:S01]  /*b5d0*/  SHFL.IDX PT, R11, R163, 0x1, 0x1c1f ;  /* 0x003c1f00a30b7f89 */ /* 0x0004e200000e0000 */
[----:B------:R-:W-:Y:S02]  /*b5e0*/  UISETP.NE.AND UP0, UPT, UR50, URZ, UPT ;  /* 0x0000003f3200728c */ /* 0x000fe4000bf05270 */
[C---:B------:R-:W-:Y:S02]  /*b5f0*/  ISETP.GT.AND P4, PT, R181.reuse, 0x1, P1 ;  /* 0x00000001b500780c */ /* 0x040fe40000f84270 */
[----:B------:R-:W-:Y:S02]  /*b600*/  ISETP.GT.AND P5, PT, R181, RZ, P1 ;  /* 0x000000ffb500720c */ /* 0x000fe40000fa4270 */
[C---:B------:R-:W-:Y:S02]  /*b610*/  ISETP.LT.OR P4, PT, R179.reuse, 0x2, P4 ;  /* 0x00000002b300780c */ /* 0x040fe40002781670 */
[----:B------:R-:W-:-:S02]  /*b620*/  ISETP.LT.OR P5, PT, R179, 0x1, P5 ;  /* 0x00000001b300780c */ /* 0x000fc40002fa1670 */
[----:B0-----:R-:W-:Y:S02]  /*b630*/  FSEL R162, R5, -INF , !P4 ;  /* 0xff80000005a27808 */ /* 0x001fe40006000000 */
[----:B------:R-:W-:Y:S02]  /*b640*/  ISETP.GT.AND P4, PT, R181, 0x18, P1 ;  /* 0x00000018b500780c */ /* 0x000fe40000f84270 */
[----:B------:R-:W-:Y:S02]  /*b650*/  FSEL R180, R191, -INF , !P5 ;  /* 0xff800000bfb47808 */ /* 0x000fe40006800000 */
[----:B------:R-:W-:Y:S02]  /*b660*/  ISETP.LT.OR P4, PT, R179, 0x19, P4 ;  /* 0x00000019b300780c */ /* 0x000fe40002781670 */
[C---:B------:R-:W-:Y:S02]  /*b670*/  ISETP.GT.AND P6, PT, R181.reuse, 0x8, P1 ;  /* 0x00000008b500780c */ /* 0x040fe40000fc4270 */
[----:B------:R-:W-:-:S02]  /*b680*/  ISETP.GT.AND P2, PT, R181, 0x9, P1 ;  /* 0x00000009b500780c */ /* 0x000fc40000f44270 */
[C---:B------:R-:W-:Y:S02]  /*b690*/  ISETP.GT.AND P3, PT, R181.reuse, 0x10, P1 ;  /* 0x00000010b500780c */ /* 0x040fe40000f64270 */
[C---:B------:R-:W-:Y:S02]  /*b6a0*/  ISETP.GT.AND P5, PT, R181.reuse, 0x11, P1 ;  /* 0x00000011b500780c */ /* 0x040fe40000fa4270 */
[----:B------:R-:W-:Y:S02]  /*b6b0*/  FSEL R167, R196, -INF , !P4 ;  /* 0xff800000c4a77808 */ /* 0x000fe40006000000 */
[----:B------:R-:W-:Y:S02]  /*b6c0*/  ISETP.GT.AND P4, PT, R181, 0x29, P1 ;  /* 0x00000029b500780c */ /* 0x000fe40000f84270 */
[C---:B------:R-:W-:Y:S02]  /*b6d0*/  ISETP.LT.OR P6, PT, R179.reuse, 0x9, P6 ;  /* 0x00000009b300780c */ /* 0x040fe400037c1670 */
[----:B------:R-:W-:-:S02]  /*b6e0*/  ISETP.LT.OR P2, PT, R179, 0xa, P2 ;  /* 0x0000000ab300780c */ /* 0x000fc40001741670 */
[C---:B------:R-:W-:Y:S02]  /*b6f0*/  ISETP.LT.OR P3, PT, R179.reuse, 0x11, P3 ;  /* 0x00000011b300780c */ /* 0x040fe40001f61670 */
[C---:B------:R-:W-:Y:S02]  /*b700*/  ISETP.LT.OR P5, PT, R179.reuse, 0x12, P5 ;  /* 0x00000012b300780c */ /* 0x040fe40002fa1670 */
[----:B------:R-:W-:Y:S02]  /*b710*/  ISETP.LT.OR P4, PT, R179, 0x2a, P4 ;  /* 0x0000002ab300780c */ /* 0x000fe40002781670 */
[----:B--2---:R-:W-:Y:S02]  /*b720*/  FSEL R163, R192, -INF , !P6 ;  /* 0xff800000c0a37808 */ /* 0x004fe40007000000 */
[----:B------:R-:W-:Y:S02]  /*b730*/  FSEL R164, R193, -INF , !P2 ;  /* 0xff800000c1a47808 */ /* 0x000fe40005000000 */
[----:B------:R-:W-:-:S02]  /*b740*/  FSEL R165, R194, -INF , !P3 ;  /* 0xff800000c2a57808 */ /* 0x000fc40005800000 */
        /* <DEDUP_REMOVED lines=19> */
[----:B---3--:R-:W-:Y:S01]  /*b880*/  IMAD.IADD R181, R183, 0x1, R11 ;  /* 0x00000001b7b57824 */ /* 0x008fe200078e020b */
[C---:B------:R-:W-:Y:S02]  /*b890*/  ISETP.LT.OR P6, PT, R179.reuse, 0x31, P6 ;  /* 0x00000031b300780c */ /* 0x040fe400037c1670 */
[C---:B------:R-:W-:Y:S02]  /*b8a0*/  ISETP.LT.OR P2, PT, R179.reuse, 0x32, P2 ;  /* 0x00000032b300780c */ /* 0x040fe40001741670 */
[C---:B------:R-:W-:Y:S02]  /*b8b0*/  ISETP.LT.OR P3, PT, R179.reuse, 0x39, P3 ;  /* 0x00000039b300780c */ /* 0x040fe40001f61670 */
[----:B------:R-:W-:Y:S02]  /*b8c0*/  ISETP.LT.OR P5, PT, R179, 0x3a, P5 ;  /* 0x0000003ab300780c */ /* 0x000fe40002fa1670 */
[----:B------:R-:W-:-:S02]  /*b8d0*/  IADD3 R179, R182, R11, RZ ;  /* 0x0000000bb6b37210 */ /* 0x000fc40007ffe0ff */
[----:B------:R-:W-:Y:S02]  /*b8e0*/  FSEL R173, R173, -INF , !P6 ;  /* 0xff800000adad7808 */ /* 0x000fe40007000000 */
[----:B------:R-:W-:Y:S02]  /*b8f0*/  FSEL R174, R174, -INF , !P2 ;  /* 0xff800000aeae7808 */ /* 0x000fe40005000000 */
[----:B------:R-:W-:Y:S02]  /*b900*/  FSEL R175, R175, -INF , !P3 ;  /* 0xff800000afaf7808 */ /* 0x000fe40005800000 */
[----:B------:R-:W-:Y:S01]  /*b910*/  FSEL R176, R176, -INF , !P5 ;  /* 0xff800000b0b07808 */ /* 0x000fe20006800000 */
[----:B------:R-:W-:Y:S06]  /*b920*/  @P4 BRA `(.L_x_1734) ;  /* 0x00000000005c4947 */ /* 0x000fec0003800000 */
        /* <DEDUP_REMOVED lines=13> */
.L_x_1736:
[----:B------:R-:W-:-:S05]  /*ba00*/  IMAD.U32 R182, RZ, RZ, UR22 ;  /* 0x00000016ffb67e24 */ /* 0x000fca000f8e00ff */
[----:B------:R-:W-:-:S13]  /*ba10*/  ISETP.NE.AND P2, PT, R182, 0x1, PT ;  /* 0x00000001b600780c */ /* 0x000fda0003f45270 */
[----:B------:R-:W0:Y:S02]  /*ba20*/  @P2 LDC.64 R10, c[0x0][0x9e8] ;  /* 0x00027a00ff0a2b82 */ /* 0x000e240000000a00 */
[----:B0-----:R-:W-:-:S05]  /*ba30*/  @P2 IMAD.HI.U32 R10, R178, R10, RZ ;  /* 0x0000000ab20a2227 */ /* 0x001fca00078e00ff */
[----:B------:R-:W-:-:S07]  /*ba40*/  @P2 SHF.R.U32.HI R178, RZ, R11, R10 ;  /* 0x0000000bffb22219 */ /* 0x000fce000001160a */
.L_x_1737:
[----:B------:R-:W-:Y:S05]  /*ba50*/  BSYNC B0 ;  /* 0x0000000000007941 */ /* 0x000fea0003800000 */
.L_x_1735:
[----:B------:R-:W-:-:S04]  /*ba60*/  IMAD R177, R178, R182, -R177 ;  /* 0x000000b6b2b17224 */ /* 0x000fc800078e0ab1 */
[----:B------:R-:W-:-:S05]  /*ba70*/  IMAD.IADD R10, R177, 0x1, -R2 ;  /* 0x00000001b10a7824 */ /* 0x000fca00078e0a02 */
[----:B------:R-:W-:Y:S02]  /*ba80*/  VIADDMNMX R179, R10, R182, R179, PT ;  /* 0x000000b60ab37246 */ /* 0x000fe400038001b3 */
[----:B------:R-:W-:-:S07]  /*ba90*/  VIMNMX R181, R181, R10, !PT ;  /* 0x0000000ab5b57248 */ /* 0x000fce0007fe0100 */
.L_x_1734:
[----:B------:R-:W-:Y:S01]  /*baa0*/  FMNMX.FTZ R5, R180, R9, !PT ;  /* 0x00000009b4057209 */ /* 0x000fe20007810000 */
[----:B------:R-:W-:Y:S01]  /*bab0*/  UMOV UR10, UR21 ;  /* 0x00000015000a7c82 */ /* 0x000fe20008000000 */
[C---:B------:R-:W-:Y:S02]  /*bac0*/  ISETP.GT.AND P3, PT, R181.reuse, RZ, P1 ;  /* 0x000000ffb500720c */ /* 0x040fe40000f64270 */
        /* <DEDUP_REMOVED lines=35> */
[----:B------:R-:W-:Y:S02]  /*bd00*/  FSEL R152, R152, -INF , !P6 ;  /* 0xff80000098987808 */ /* 0x000fe40007000000 */
[----:B------:R-:W-:Y:S02]  /*bd10*/  ISETP.LT.OR P2, PT, R179, 0x1a, P2 ;  /* 0x0000001ab300780c */ /* 0x000fe40001741670 */
[----:B------:R-:W-:Y:S02]  /*bd20*/  ISETP.GT.AND P5, PT, R181, 0x21, P1 ;  /* 0x00000021b500780c */ /* 0x000fe40000fa4270 */
[----:B------:R-:W-:Y:S02]  /*bd30*/  FSEL R153, R153, -INF , !P2 ;  /* 0xff80000099997808 */ /* 0x000fe40005000000 */
[----:B------:R-:W-:Y:S02]  /*bd40*/  ISETP.GT.AND P4, PT, R181, 0x28, P1 ;  /* 0x00000028b500780c */ /* 0x000fe40000f84270 */
[----:B------:R-:W-:-:S02]  /*bd50*/  ISETP.LT.OR P5, PT, R179, 0x22, P5 ;  /* 0x00000022b300780c */ /* 0x000fc40002fa1670 */
[----:B------:R-:W-:Y:S02]  /*bd60*/  ISETP.LT.OR P4, PT, R179, 0x29, P4 ;  /* 0x00000029b300780c */ /* 0x000fe40002781670 */
[----:B------:R-:W-:Y:S02]  /*bd70*/  ISETP.GT.AND P6, PT, R181, 0x29, P1 ;  /* 0x00000029b500780c */ /* 0x000fe40000fc4270 */
[----:B------:R-:W-:Y:S02]  /*bd80*/  FSEL R155, R155, -INF , !P5 ;  /* 0xff8000009b9b7808 */ /* 0x000fe40006800000 */
[----:B0-----:R-:W-:Y:S02]  /*bd90*/  FMNMX.FTZ R11, R10, R5, !PT ;  /* 0x000000050a0b7209 */ /* 0x001fe40007810000 */
[----:B------:R-:W-:Y:S02]  /*bda0*/  FSEL R156, R156, -INF , !P4 ;  /* 0xff8000009c9c7808 */ /* 0x000fe40006000000 */
[C---:B------:R-:W-:Y:S01]  /*bdb0*/  ISETP.GT.AND P2, PT, R181.reuse, 0x30, P1 ;  /* 0x00000030b500780c */ /* 0x040fe20000f44270 */
[----:B------:R-:W0:Y:S01]  /*bdc0*/  SHFL.BFLY PT, R178, R11, 0x1, 0x1f ;  /* 0x0c201f000bb27f89 */ /* 0x000e2200000e0000 */
[----:B------:R-:W-:-:S02]  /*bdd0*/  ISETP.GT.AND P5, PT, R181, 0x31, P1 ;  /* 0x00000031b500780c */ /* 0x000fc40000fa4270 */
[----:B------:R-:W-:Y:S02]  /*bde0*/  ISETP.GT.AND P4, PT, R181, 0x38, P1 ;  /* 0x00000038b500780c */ /* 0x000fe40000f84270 */
[C---:B------:R-:W-:Y:S02]  /*bdf0*/  ISETP.LT.OR P6, PT, R179.reuse, 0x2a, P6 ;  /* 0x0000002ab300780c */ /* 0x040fe400037c1670 */
[C---:B------:R-:W-:Y:S02]  /*be00*/  ISETP.LT.OR P2, PT, R179.reuse, 0x31, P2 ;  /* 0x00000031b300780c */ /* 0x040fe40001741670 */
[C---:B------:R-:W-:Y:S02]  /*be10*/  ISETP.LT.OR P5, PT, R179.reuse, 0x32, P5 ;  /* 0x00000032b300780c */ /* 0x040fe40002fa1670 */
[----:B------:R-:W-:Y:S02]  /*be20*/  ISETP.LT.OR P4, PT, R179, 0x39, P4 ;  /* 0x00000039b300780c */ /* 0x000fe40002781670 */
[----:B------:R-:W-:-:S02]  /*be30*/  FSEL R159, R159, -INF , !P5 ;  /* 0xff8000009f9f7808 */ /* 0x000fc40006800000 */
[----:B------:R-:W-:Y:S02]  /*be40*/  FSEL R160, R160, -INF , !P4 ;  /* 0xff800000a0a07808 */ /* 0x000fe40006000000 */
[----:B0-----:R-:W-:Y:S02]  /*be50*/  FMNMX.FTZ R5, R11, R178, !PT ;  /* 0x000000b20b057209 */ /* 0x001fe40007810000 */
[----:B------:R-:W-:Y:S02]  /*be60*/  FSEL R11, R6, -INF , !P3 ;  /* 0xff800000060b7808 */ /* 0x000fe40005800000 */
[----:B------:R-:W-:Y:S02]  /*be70*/  ISETP.GT.AND P3, PT, R181, 0x20, P1 ;  /* 0x00000020b500780c */ /* 0x000fe40000f64270 */
[----:B------:R-:W-:Y:S02]  /*be80*/  FMNMX.FTZ R6, R11, R12, !PT ;  /* 0x0000000c0b067209 */ /* 0x000fe40007810000 */
[----:B------:R-:W-:-:S02]  /*be90*/  ISETP.LT.OR P3, PT, R179, 0x21, P3 ;  /* 0x00000021b300780c */ /* 0x000fc40001f61670 */
[----:B------:R-:W-:Y:S02]  /*bea0*/  FMNMX.FTZ R177, R13, R6, !PT ;  /* 0x000000060db17209 */ /* 0x000fe40007810000 */
[----:B------:R-:W-:Y:S02]  /*beb0*/  FSEL R154, R154, -INF , !P3 ;  /* 0xff8000009a9a7808 */ /* 0x000fe40005800000 */
[----:B------:R-:W-:Y:S02]  /*bec0*/  FMNMX.FTZ R6, R14, R177, !PT ;  /* 0x000000b10e067209 */ /* 0x000fe40007810000 */
[----:B------:R-:W-:Y:S02]  /*bed0*/  FSETP.NEU.FTZ.AND P3, PT, R5, -INF , PT ;  /* 0xff8000000500780b */ /* 0x000fe40003f7d000 */
[----:B------:R-:W-:Y:S02]  /*bee0*/  FMNMX.FTZ R177, R15, R6, !PT ;  /* 0x000000060fb17209 */ /* 0x000fe40007810000 */
[----:B------:R-:W-:-:S02]  /*bef0*/  ISETP.GT.AND P1, PT, R181, 0x39, P1 ;  /* 0x00000039b500780c */ /* 0x000fc40000f24270 */
[----:B------:R-:W-:Y:S01]  /*bf00*/  FMNMX.FTZ R6, R20, R177, !PT ;  /* 0x000000b114067209 */ /* 0x000fe20007810000 */
[----:B------:R-:W-:Y:S01]  /*bf10*/  FMUL.FTZ R177, R5, UR10 ;  /* 0x0000000a05b17c20 */ /* 0x000fe20008410000 */
[----:B------:R-:W-:Y:S02]  /*bf20*/  FSEL R178, R158, -INF , !P2 ;  /* 0xff8000009eb27808 */ /* 0x000fe40005000000 */
[----:B------:R-:W-:Y:S02]  /*bf30*/  FMNMX.FTZ R183, R21, R6, !PT ;  /* 0x0000000615b77209 */ /* 0x000fe40007810000 */
[----:B------:R-:W-:Y:S02]  /*bf40*/  FSEL R177, R177, RZ, P3 ;  /* 0x000000ffb1b17208 */ /* 0x000fe40001800000 */
[----:B------:R-:W-:Y:S02]  /*bf50*/  FMNMX.FTZ R6, R152, R183, !PT ;  /* 0x000000b798067209 */ /* 0x000fe40007810000 */
[----:B------:R-:W-:Y:S01]  /*bf60*/  ISETP.LT.OR P1, PT, R179, 0x3a, P1 ;  /* 0x0000003ab300780c */ /* 0x000fe20000f21670 */
[--C-:B------:R-:W-:Y:S01]  /*bf70*/  FFMA.FTZ R10, R180, UR10, -R177.reuse ;  /* 0x0000000ab40a7c23 */ /* 0x100fe200080108b1 */
[----:B------:R-:W-:Y:S01]  /*bf80*/  FMNMX.FTZ R183, R153, R6, !PT ;  /* 0x0000000699b77209 */ /* 0x000fe20007810000 */
[--C-:B------:R-:W-:Y:S01]  /*bf90*/  FFMA.FTZ R180, R162, UR10, -R177.reuse ;  /* 0x0000000aa2b47c23 */ /* 0x100fe200080108b1 */
[----:B------:R-:W-:Y:S01]  /*bfa0*/  FSEL R162, R157, -INF , !P6 ;  /* 0xff8000009da27808 */ /* 0x000fe20007000000 */
[----:B------:R-:W-:Y:S01]  /*bfb0*/  FFMA.FTZ R158, R163, UR10, -R177 ;  /* 0x0000000aa39e7c23 */ /* 0x000fe200080108b1 */
[----:B------:R-:W-:Y:S01]  /*bfc0*/  FMNMX.FTZ R6, R154, R183, !PT ;  /* 0x000000b79a067209 */ /* 0x000fe20007810000 */
[----:B------:R0:W-:Y:S01]  /*bfd0*/  MUFU.EX2 R157, R180 ;  /* 0x000000b4009d7308 */ /* 0x0001e20000000800 */
[----:B------:R-:W-:-:S02]  /*bfe0*/  FSEL R179, R161, -INF , !P1 ;  /* 0xff800000a1b37808 */ /* 0x000fc40004800000 */
[----:B------:R-:W-:Y:S02]  /*bff0*/  FMNMX.FTZ R181, R155, R6, !PT ;  /* 0x000000069bb57209 */ /* 0x000fe40007810000 */
[----:B------:R-:W-:Y:S02]  /*c000*/  IADD3 R183, -R17, RZ, RZ ;  /* 0x000000ff11b77210 */ /* 0x000fe40007ffe1ff */
[----:B------:R-:W-:Y:S01]  /*c010*/  FMNMX.FTZ R181, R156, R181, !PT ;  /* 0x000000b59cb57209 */ /* 0x000fe20007810000 */
[----:B------:R-:W-:Y:S01]  /*c020*/  MUFU.EX2 R10, R10 ;  /* 0x0000000a000a7308 */ /* 0x000fe20000000800 */
[--C-:B0-----:R-:W-:Y:S01]  /*c030*/  FFMA.FTZ R180, R164, UR10, -R177.reuse ;  /* 0x0000000aa4b47c23 */ /* 0x101fe200080108b1 */
[--C-:B------:R-:W-:Y:S01]  /*c040*/  FFMA.FTZ R164, R166, UR10, -R177.reuse ;  /* 0x0000000aa6a47c23 */ /* 0x100fe200080108b1 */
[----:B------:R-:W-:Y:S01]  /*c050*/  FMNMX.FTZ R181, R162, R181, !PT ;  /* 0x000000b5a2b57209 */ /* 0x000fe20007810000 */
[--C-:B------:R-:W-:Y:S01]  /*c060*/  FFMA.FTZ R166, R168, UR10, -R177.reuse ;  /* 0x0000000aa8a67c23 */ /* 0x100fe200080108b1 */
[----:B------:R-:W-:Y:S01]  /*c070*/  FFMA.FTZ R168, R170, UR10, -R177 ;  /* 0x0000000aaaa87c23 */ /* 0x000fe200080108b1 */
[----:B------:R-:W-:-:S02]  /*c080*/  FSEL R170, R5, RZ, P3 ;  /* 0x000000ff05aa7208 */ /* 0x000fc40001800000 */
[----:B------:R-:W-:Y:S01]  /*c090*/  FMNMX.FTZ R6, R178, R181, !PT ;  /* 0x000000b5b2067209 */ /* 0x000fe20007810000 */
[----:B------:R-:W-:Y:S01]  /*c0a0*/  MUFU.EX2 R158, R158 ;  /* 0x0000009e009e7308 */ /* 0x000fe20000000800 */
[----:B------:R-:W-:Y:S01]  /*c0b0*/  ISETP.NE.AND P2, PT, R2, R183, PT ;  /* 0x000000b70200720c */ /* 0x000fe20003f45270 */
[----:B------:R-:W-:Y:S01]  /*c0c0*/  FADD.FTZ R9, -R170, R9 ;  /* 0x00000009aa097221 */ /* 0x000fe20000010100 */
[----:B------:R-:W-:-:S03]  /*c0d0*/  FMNMX.FTZ R163, R159, R6, !PT ;  /* 0x000000069fa37209 */ /* 0x000fc60007810000 */
[----:B------:R-:W-:Y:S01]  /*c0e0*/  FMUL.FTZ R9, R9, UR10 ;  /* 0x0000000a09097c20 */ /* 0x000fe20008410000 */
[----:B------:R-:W-:Y:S01]  /*c0f0*/  FMNMX.FTZ R6, R160, R163, !PT ;  /* 0x000000a3a0067209 */ /* 0x000fe20007810000 */
[--C-:B------:R-:W-:Y:S01]  /*c100*/  FFMA.FTZ R163, R165, UR10, -R177.reuse ;  /* 0x0000000aa5a37c23 */ /* 0x100fe200080108b1 */
[----:B------:R0:W-:Y:S01]  /*c110*/  MUFU.EX2 R161, R180 ;  /* 0x000000b400a17308 */ /* 0x0001e20000000800 */
[--C-:B------:R-:W-:Y:S01]  /*c120*/  FFMA.FTZ R165, R167, UR10, -R177.reuse ;  /* 0x0000000aa7a57c23 */ /* 0x100fe200080108b1 */
[----:B------:R-:W-:Y:S01]  /*c130*/  FMNMX.FTZ R6, R179, R6, !PT ;  /* 0x00000006b3067209 */ /* 0x000fe20007810000 */
[--C-:B------:R-:W-:Y:S01]  /*c140*/  FFMA.FTZ R167, R169, UR10, -R177.reuse ;  /* 0x0000000aa9a77c23 */ /* 0x100fe200080108b1 */
[--C-:B------:R-:W-:Y:S01]  /*c150*/  FFMA.FTZ R169, R171, UR10, -R177.reuse ;  /* 0x0000000aaba97c23 */ /* 0x100fe200080108b1 */
[--C-:B------:R-:W-:Y:S01]  /*c160*/  FFMA.FTZ R171, R173, UR10, -R177.reuse ;  /* 0x0000000aadab7c23 */ /* 0x100fe200080108b1 */
[--C-:B------:R-:W-:Y:S01]  /*c170*/  FFMA.FTZ R173, R175, UR10, -R177.reuse ;  /* 0x0000000aafad7c23 */ /* 0x100fe200080108b1 */
[----:B------:R-:W2:Y:S01]  /*c180*/  SHFL.BFLY PT, R181, R6, 0x2, 0x1f ;  /* 0x0c401f0006b57f89 */ /* 0x000ea200000e0000 */
[----:B------:R-:W3:Y:S01]  /*c190*/  MUFU.EX2 R9, R9 ;  /* 0x0000000900097308 */ /* 0x000ee20000000800 */
[--C-:B0-----:R-:W-:Y:S01]  /*c1a0*/  FFMA.FTZ R180, R172, UR10, -R177.reuse ;  /* 0x0000000aacb47c23 */ /* 0x101fe200080108b1 */
[--C-:B------:R-:W-:Y:S01]  /*c1b0*/  FFMA.FTZ R172, R174, UR10, -R177.reuse ;  /* 0x0000000aaeac7c23 */ /* 0x100fe200080108b1 */
[----:B------:R-:W-:-:S05]  /*c1c0*/  FFMA.FTZ R174, R176, UR10, -R177 ;  /* 0x0000000ab0ae7c23 */ /* 0x000fca00080108b1 */
[----:B------:R-:W0:Y:S08]  /*c1d0*/  MUFU.EX2 R163, R163 ;  /* 0x000000a300a37308 */ /* 0x000e300000000800 */
[----:B------:R4:W-:Y:S01]  /*c1e0*/  MUFU.EX2 R170, R180 ;  /* 0x000000b400aa7308 */ /* 0x0009e20000000800 */
[-C--:B---3--:R-:W-:Y:S01]  /*c1f0*/  FMUL.FTZ R24, R24, R9.reuse ;  /* 0x0000000918187220 */ /* 0x088fe20000410000 */
[-C--:B------:R-:W-:Y:S01]  /*c200*/  FMUL.FTZ R25, R25, R9.reuse ;  /* 0x0000000919197220 */ /* 0x080fe20000410000 */
[-C--:B------:R-:W-:Y:S01]  /*c210*/  FMUL.FTZ R28, R28, R9.reuse ;  /* 0x000000091c1c7220 */ /* 0x080fe20000410000 */
[-C--:B------:R-:W-:Y:S01]  /*c220*/  FMUL.FTZ R29, R29, R9.reuse ;  /* 0x000000091d1d7220 */ /* 0x080fe20000410000 */
[-C--:B------:R-:W-:Y:S01]  /*c230*/  FMUL.FTZ R32, R32, R9.reuse ;  /* 0x0000000920207220 */ /* 0x080fe20000410000 */
[----:B------:R-:W-:Y:S01]  /*c240*/  FMUL.FTZ R33, R33, R9 ;  /* 0x0000000921217220 */ /* 0x000fe20000410000 */
[----:B--2---:R-:W-:Y:S01]  /*c250*/  FMNMX.FTZ R181, R6, R181, !PT ;  /* 0x000000b506b57209 */ /* 0x004fe20007810000 */
[----:B------:R-:W2:Y:S01]  /*c260*/  MUFU.EX2 R164, R164 ;  /* 0x000000a400a47308 */ /* 0x000ea20000000800 */
[----:B----4-:R-:W-:Y:S01]  /*c270*/  FFMA.FTZ R180, R9, R3, R10 ;  /* 0x0000000309b47223 */ /* 0x010fe2000001000a */
[-C--:B------:R-:W-:Y:S01]  /*c280*/  FMUL.FTZ R36, R36, R9.reuse ;  /* 0x0000000924247220 */ /* 0x080fe20000410000 */
[-C--:B------:R-:W-:Y:S01]  /*c290*/  FMUL.FTZ R37, R37, R9.reuse ;  /* 0x0000000925257220 */ /* 0x080fe20000410000 */
[----:B------:R-:W3:Y:S01]  /*c2a0*/  SHFL.BFLY PT, R6, R181, 0x1, 0x1f ;  /* 0x0c201f00b5067f89 */ /* 0x000ee200000e0000 */
[----:B------:R-:W-:Y:S01]  /*c2b0*/  FADD.FTZ R175, R157, R180 ;  /* 0x000000b49daf7221 */ /* 0x000fe20000010000 */
[-C--:B------:R-:W-:Y:S01]  /*c2c0*/  FMUL.FTZ R40, R40, R9.reuse ;  /* 0x0000000928287220 */ /* 0x080fe20000410000 */
[-C--:B------:R-:W-:Y:S01]  /*c2d0*/  FMUL.FTZ R41, R41, R9.reuse ;  /* 0x0000000929297220 */ /* 0x080fe20000410000 */
[----:B------:R-:W4:Y:S01]  /*c2e0*/  MUFU.EX2 R165, R165 ;  /* 0x000000a500a57308 */ /* 0x000f220000000800 */
[----:B------:R-:W-:Y:S01]  /*c2f0*/  FADD.FTZ R176, R158, R175 ;  /* 0x000000af9eb07221 */ /* 0x000fe20000010000 */
[-C--:B------:R-:W-:Y:S01]  /*c300*/  FMUL.FTZ R44, R44, R9.reuse ;  /* 0x000000092c2c7220 */ /* 0x080fe20000410000 */
[-C--:B------:R-:W-:Y:S01]  /*c310*/  FMUL.FTZ R45, R45, R9.reuse ;  /* 0x000000092d2d7220 */ /* 0x080fe20000410000 */
[-C--:B------:R-:W-:Y:S01]  /*c320*/  FMUL.FTZ R48, R48, R9.reuse ;  /* 0x0000000930307220 */ /* 0x080fe20000410000 */
[----:B------:R-:W-:Y:S01]  /*c330*/  FADD.FTZ R176, R161, R176 ;  /* 0x000000b0a1b07221 */ /* 0x000fe20000010000 */
[-C--:B------:R-:W-:Y:S01]  /*c340*/  FMUL.FTZ R49, R49, R9.reuse ;  /* 0x0000000931317220 */ /* 0x080fe20000410000 */
[-C--:B------:R-:W-:Y:S01]  /*c350*/  FMUL.FTZ R52, R52, R9.reuse ;  /* 0x0000000934347220 */ /* 0x080fe20000410000 */
[----:B------:R-:W5:Y:S01]  /*c360*/  MUFU.EX2 R166, R166 ;  /* 0x000000a600a67308 */ /* 0x000f620000000800 */
        /* <DEDUP_REMOVED lines=10> */
[----:B------:R-:W-:Y:S01]  /*c410*/  FMUL.FTZ R69, R69, R9 ;  /* 0x0000000945457220 */ /* 0x000fe20000410000 */
[----:B---3--:R-:W-:Y:S01]  /*c420*/  FMNMX.FTZ R6, R181, R6, !PT ;  /* 0x00000006b5067209 */ /* 0x008fe20007810000 */
[----:B------:R-:W-:-:S02]  /*c430*/  IMAD.U32 R181, RZ, RZ, UR27 ;  /* 0x0000001bffb57e24 */ /* 0x000fc4000f8e00ff */
[-C--:B------:R-:W-:Y:S01]  /*c440*/  FMUL.FTZ R72, R72, R9.reuse ;  /* 0x0000000948487220 */ /* 0x080fe20000410000 */
[-C--:B------:R-:W-:Y:S01]  /*c450*/  FMUL.FTZ R73, R73, R9.reuse ;  /* 0x0000000949497220 */ /* 0x080fe20000410000 */
[C---:B------:R-:W-:Y:S01]  /*c460*/  FSETP.NEU.FTZ.AND P1, PT, R6.reuse, -INF , PT ;  /* 0xff8000000600780b */ /* 0x040fe20003f3d000 */
[----:B------:R-:W3:Y:S01]  /*c470*/  MUFU.EX2 R168, R168 ;  /* 0x000000a800a87308 */ /* 0x000ee20000000800 */
[C---:B------:R-:W-:Y:S01]  /*c480*/  FMUL.FTZ R3, R6.reuse, UR10 ;  /* 0x0000000a06037c20 */ /* 0x040fe20008410000 */
[----:B------:R-:W-:Y:S01]  /*c490*/  @!P2 IMAD R176, R181, 0x40, R16 ;  /* 0x00000040b5b0a824 */ /* 0x000fe200078e0210 */
[----:B------:R-:W-:Y:S01]  /*c4a0*/  FSEL R175, R6, RZ, P1 ;  /* 0x000000ff06af7208 */ /* 0x000fe20000800000 */
[-C--:B------:R-:W-:Y:S01]  /*c4b0*/  FMUL.FTZ R76, R76, R9.reuse ;  /* 0x000000094c4c7220 */ /* 0x080fe20000410000 */
[-C--:B------:R-:W-:Y:S01]  /*c4c0*/  FMUL.FTZ R77, R77, R9.reuse ;  /* 0x000000094d4d7220 */ /* 0x080fe20000410000 */
[----:B------:R-:W-:Y:S01]  /*c4d0*/  FSEL R3, R3, RZ, P1 ;  /* 0x000000ff03037208 */ /* 0x000fe20000800000 */
[----:B------:R-:W-:Y:S01]  /*c4e0*/  FMUL.FTZ R80, R80, R9 ;  /* 0x0000000950507220 */ /* 0x000fe20000410000 */
[----:B------:R-:W-:Y:S01]  /*c4f0*/  FADD.FTZ R175, -R175, R12 ;  /* 0x0000000cafaf7221 */ /* 0x000fe20000010100 */
[----:B--2---:R-:W-:Y:S01]  /*c500*/  FADD.FTZ R12, R164, R177 ;  /* 0x000000b1a40c7221 */ /* 0x004fe20000010000 */
[----:B------:R-:W2:Y:S01]  /*c510*/  MUFU.EX2 R169, R169 ;  /* 0x000000a900a97308 */ /* 0x000ea20000000800 */
[--C-:B------:R-:W-:Y:S01]  /*c520*/  FFMA.FTZ R180, R14, UR10, -R3.reuse ;  /* 0x0000000a0eb47c23 */ /* 0x100fe20008010803 */
[--C-:B------:R-:W-:Y:S01]  /*c530*/  FFMA.FTZ R14, R15, UR10, -R3.reuse ;  /* 0x0000000a0f0e7c23 */ /* 0x100fe20008010803 */
[----:B----4-:R-:W-:Y:S01]  /*c540*/  FADD.FTZ R181, R165, R12 ;  /* 0x0000000ca5b57221 */ /* 0x010fe20000010000 */
[--C-:B------:R-:W-:Y:S01]  /*c550*/  FFMA.FTZ R15, R152, UR10, -R3.reuse ;  /* 0x0000000a980f7c23 */ /* 0x100fe20008010803 */
[----:B------:R-:W-:Y:S01]  /*c560*/  FFMA.FTZ R11, R11, UR10, -R3 ;  /* 0x0000000a0b0b7c23 */ /* 0x000fe20008010803 */
[----:B------:R-:W-:Y:S01]  /*c570*/  FMUL.FTZ R12, R175, UR10 ;  /* 0x0000000aaf0c7c20 */ /* 0x000fe20008410000 */
[----:B-----5:R-:W-:Y:S01]  /*c580*/  FADD.FTZ R182, R166, R181 ;  /* 0x000000b5a6b67221 */ /* 0x020fe20000010000 */
[----:B------:R-:W-:Y:S01]  /*c590*/  MUFU.EX2 R171, R171 ;  /* 0x000000ab00ab7308 */ /* 0x000fe20000000800 */
[--C-:B------:R-:W-:Y:S01]  /*c5a0*/  FFMA.FTZ R13, R13, UR10, -R3.reuse ;  /* 0x0000000a0d0d7c23 */ /* 0x100fe20008010803 */
[----:B------:R-:W-:Y:S01]  /*c5b0*/  @!P2 LEA R177, R176, UR42, 0x2 ;  /* 0x0000002ab0b1ac11 */ /* 0x000fe2000f8e10ff */
[----:B0-----:R-:W-:Y:S01]  /*c5c0*/  FADD.FTZ R183, R167, R182 ;  /* 0x000000b6a7b77221 */ /* 0x001fe20000010000 */
[--C-:B------:R-:W-:Y:S01]  /*c5d0*/  FFMA.FTZ R20, R20, UR10, -R3.reuse ;  /* 0x0000000a14147c23 */ /* 0x100fe20008010803 */
[--C-:B------:R-:W-:Y:S01]  /*c5e0*/  FFMA.FTZ R21, R21, UR10, -R3.reuse ;  /* 0x0000000a15157c23 */ /* 0x100fe20008010803 */
[----:B------:R-:W-:Y:S01]  /*c5f0*/  FFMA.FTZ R153, R153, UR10, -R3 ;  /* 0x0000000a99997c23 */ /* 0x000fe20008010803 */
[----:B---3--:R-:W-:Y:S01]  /*c600*/  FADD.FTZ R152, R168, R183 ;  /* 0x000000b7a8987221 */ /* 0x008fe20000010000 */
[----:B------:R-:W0:Y:S01]  /*c610*/  MUFU.EX2 R172, R172 ;  /* 0x000000ac00ac7308 */ /* 0x000e220000000800 */
[--C-:B------:R-:W-:Y:S01]  /*c620*/  FFMA.FTZ R175, R154, UR10, -R3.reuse ;  /* 0x0000000a9aaf7c23 */ /* 0x100fe20008010803 */
[--C-:B------:R-:W-:Y:S01]  /*c630*/  FFMA.FTZ R181, R155, UR10, -R3.reuse ;  /* 0x0000000a9bb57c23 */ /* 0x100fe20008010803 */
[----:B--2---:R-:W-:Y:S01]  /*c640*/  FADD.FTZ R191, R169, R152 ;  /* 0x00000098a9bf7221 */ /* 0x004fe20000010000 */
[--C-:B------:R-:W-:Y:S01]  /*c650*/  FFMA.FTZ R182, R156, UR10, -R3.reuse ;  /* 0x0000000a9cb67c23 */ /* 0x100fe20008010803 */
[--C-:B------:R-:W-:Y:S01]  /*c660*/  FFMA.FTZ R183, R162, UR10, -R3.reuse ;  /* 0x0000000aa2b77c23 */ /* 0x100fe20008010803 */
[----:B------:R-:W-:Y:S01]  /*c670*/  FFMA.FTZ R178, R178, UR10, -R3 ;  /* 0x0000000ab2b27c23 */ /* 0x000fe20008010803 */
[C---:B------:R-:W-:Y:S01]  /*c680*/  FADD.FTZ R152, R170.reuse, R191 ;  /* 0x000000bfaa987221 */ /* 0x040fe20000010000 */
[----:B------:R-:W-:Y:S01]  /*c690*/  MUFU.EX2 R173, R173 ;  /* 0x000000ad00ad7308 */ /* 0x000fe20000000800 */
[--C-:B------:R-:W-:Y:S01]  /*c6a0*/  FFMA.FTZ R159, R159, UR10, -R3.reuse ;  /* 0x0000000a9f9f7c23 */ /* 0x100fe20008010803 */
[--C-:B------:R-:W-:Y:S01]  /*c6b0*/  FFMA.FTZ R179, R179, UR10, -R3.reuse ;  /* 0x0000000ab3b37c23 */ /* 0x100fe20008010803 */
[----:B------:R-:W-:Y:S01]  /*c6c0*/  F2FP.F16.F32.PACK_AB R154, R161, R158 ;  /* 0x0000009ea19a723e */ /* 0x000fe200000000ff */
[----:B------:R2:W-:Y:S01]  /*c6d0*/  @!P2 STS [R177+0x28800], R9 ;  /* 0x02880009b100a388 */ /* 0x0005e20000000800 */
[----:B------:R-:W-:Y:S01]  /*c6e0*/  F2FP.F16.F32.PACK_AB R162, R170, R169 ;  /* 0x000000a9aaa2723e */ /* 0x000fe200000000ff */
[----:B------:R-:W-:Y:S01]  /*c6f0*/  FMUL.FTZ R81, R81, R9 ;  /* 0x0000000951517220 */ /* 0x000fe20000410000 */
[----:B------:R-:W-:Y:S01]  /*c700*/  F2FP.F16.F32.PACK_AB R156, R164, R163 ;  /* 0x000000a3a49c723e */ /* 0x000fe200000000ff */
[----:B------:R-:W-:Y:S01]  /*c710*/  MUFU.EX2 R11, R11 ;  /* 0x0000000b000b7308 */ /* 0x000fe20000000800 */
[----:B0-----:R-:W-:Y:S01]  /*c720*/  F2FP.F16.F32.PACK_AB R164, R172, R171 ;  /* 0x000000abaca4723e */ /* 0x001fe200000000ff */
[----:B------:R-:W-:Y:S01]  /*c730*/  FMUL.FTZ R84, R84, R9 ;  /* 0x0000000954547220 */ /* 0x000fe20000410000 */
[----:B------:R-:W-:Y:S01]  /*c740*/  F2FP.F16.F32.PACK_AB R158, R166, R165 ;  /* 0x000000a5a69e723e */ /* 0x000fe200000000ff */
        /* <DEDUP_REMOVED lines=12> */
[----:B------:R3:W4:Y:S01]  /*c810*/  MUFU.EX2 R176, R13 ;  /* 0x0000000d00b07308 */ /* 0x0007220000000800 */
[-C--:B------:R-:W-:Y:S01]  /*c820*/  FMUL.FTZ R108, R108, R9.reuse ;  /* 0x000000096c6c7220 */ /* 0x080fe20000410000 */
[-C--:B------:R-:W-:Y:S01]  /*c830*/  FMUL.FTZ R109, R109, R9.reuse ;  /* 0x000000096d6d7220 */ /* 0x080fe20000410000 */
[-C--:B------:R-:W-:Y:S01]  /*c840*/  FMUL.FTZ R112, R112, R9.reuse ;  /* 0x0000000970707220 */ /* 0x080fe20000410000 */
[-C--:B------:R-:W-:Y:S01]  /*c850*/  FMUL.FTZ R113, R113, R9.reuse ;  /* 0x0000000971717220 */ /* 0x080fe20000410000 */
[-C--:B------:R-:W-:Y:S01]  /*c860*/  FMUL.FTZ R116, R116, R9.reuse ;  /* 0x0000000974747220 */ /* 0x080fe20000410000 */
[-C--:B------:R-:W-:Y:S01]  /*c870*/  FMUL.FTZ R117, R117, R9.reuse ;  /* 0x0000000975757220 */ /* 0x080fe20000410000 */
[----:B------:R-:W-:Y:S01]  /*c880*/  FMUL.FTZ R120, R120, R9 ;  /* 0x0000000978787220 */ /* 0x000fe20000410000 */
[----:B------:R-:W5:Y:S01]  /*c890*/  MUFU.EX2 R155, R180 ;  /* 0x000000b4009b7308 */ /* 0x000f620000000800 */
[----:B---3--:R-:W-:Y:S01]  /*c8a0*/  FFMA.FTZ R13, R160, UR10, -R3 ;  /* 0x0000000aa00d7c23 */ /* 0x008fe20008010803 */
[----:B------:R-:W-:Y:S01]  /*c8b0*/  FADD.FTZ R3, R171, R152 ;  /* 0x00000098ab037221 */ /* 0x000fe20000010000 */
[----:B------:R-:W-:Y:S01]  /*c8c0*/  F2FP.F16.F32.PACK_AB R152, R157, R10 ;  /* 0x0000000a9d98723e */ /* 0x000fe200000000ff */
[----:B0-----:R0:W-:Y:S01]  /*c8d0*/  @!P2 STS [R177+0x28820], R12 ;  /* 0x0288200cb100a388 */ /* 0x0011e20000000800 */
[----:B------:R-:W-:Y:S01]  /*c8e0*/  F2FP.F16.F32.PACK_AB R160, R168, R167 ;  /* 0x000000a7a8a0723e */ /* 0x000fe200000000ff */
[----:B------:R-:W-:Y:S01]  /*c8f0*/  FADD.FTZ R10, R172, R3 ;  /* 0x00000003ac0a7221 */ /* 0x000fe20000010000 */
[-C--:B------:R-:W-:Y:S01]  /*c900*/  FMUL.FTZ R121, R121, R9.reuse ;  /* 0x0000000979797220 */ /* 0x080fe20000410000 */
[----:B------:R-:W3:Y:S01]  /*c910*/  MUFU.EX2 R14, R14 ;  /* 0x0000000e000e7308 */ /* 0x000ee20000000800 */
[-C--:B------:R-:W-:Y:S01]  /*c920*/  FMUL.FTZ R124, R124, R9.reuse ;  /* 0x000000097c7c7220 */ /* 0x080fe20000410000 */
[----:B------:R-:W-:Y:S01]  /*c930*/  FADD.FTZ R3, R173, R10 ;  /* 0x0000000aad037221 */ /* 0x000fe20000010000 */
        /* <DEDUP_REMOVED lines=14> */
[----:B------:R-:W-:Y:S01]  /*ca20*/  FMUL.FTZ R149, R149, R9 ;  /* 0x0000000995957220 */ /* 0x000fe20000410000 */
[-C--:B------:R-:W-:Y:S01]  /*ca30*/  FMUL.FTZ R26, R26, R12.reuse ;  /* 0x0000000c1a1a7220 */ /* 0x080fe20000410000 */
[-C--:B------:R-:W-:Y:S01]  /*ca40*/  FMUL.FTZ R27, R27, R12.reuse ;  /* 0x0000000c1b1b7220 */ /* 0x080fe20000410000 */
[-C--:B------:R-:W-:Y:S01]  /*ca50*/  FMUL.FTZ R30, R30, R12.reuse ;  /* 0x0000000c1e1e7220 */ /* 0x080fe20000410000 */
[-C--:B------:R-:W-:Y:S01]  /*ca60*/  FMUL.FTZ R31, R31, R12.reuse ;  /* 0x0000000c1f1f7220 */ /* 0x080fe20000410000 */
[-C--:B------:R-:W-:Y:S01]  /*ca70*/  FMUL.FTZ R34, R34, R12.reuse ;  /* 0x0000000c22227220 */ /* 0x080fe20000410000 */
[----:B------:R-:W-:Y:S01]  /*ca80*/  FMUL.FTZ R35, R35, R12 ;  /* 0x0000000c23237220 */ /* 0x000fe20000410000 */
[----:B------:R-:W0:Y:S01]  /*ca90*/  MUFU.EX2 R21, R21 ;  /* 0x0000001500157308 */ /* 0x000e220000000800 */
[----:B--2---:R-:W-:Y:S01]  /*caa0*/  FFMA.FTZ R153, R12, R4, R11 ;  /* 0x000000040c997223 */ /* 0x004fe2000001000b */
[-C--:B------:R-:W-:Y:S01]  /*cab0*/  FMUL.FTZ R38, R38, R12.reuse ;  /* 0x0000000c26267220 */ /* 0x080fe20000410000 */
[-C--:B------:R-:W-:Y:S01]  /*cac0*/  FMUL.FTZ R39, R39, R12.reuse ;  /* 0x0000000c27277220 */ /* 0x080fe20000410000 */
[-C--:B------:R-:W-:Y:S01]  /*cad0*/  FMUL.FTZ R42, R42, R12.reuse ;  /* 0x0000000c2a2a7220 */ /* 0x080fe20000410000 */
[----:B----4-:R-:W-:Y:S01]  /*cae0*/  FADD.FTZ R4, R176, R153 ;  /* 0x00000099b0047221 */ /* 0x010fe20000010000 */
[-C--:B------:R-:W-:Y:S01]  /*caf0*/  FMUL.FTZ R43, R43, R12.reuse ;  /* 0x0000000c2b2b7220 */ /* 0x080fe20000410000 */
[-C--:B------:R-:W-:Y:S01]  /*cb00*/  FMUL.FTZ R46, R46, R12.reuse ;  /* 0x0000000c2e2e7220 */ /* 0x080fe20000410000 */
[----:B------:R-:W2:Y:S01]  /*cb10*/  MUFU.EX2 R15, R15 ;  /* 0x0000000f000f7308 */ /* 0x000ea20000000800 */
[----:B-----5:R-:W-:Y:S01]  /*cb20*/  FADD.FTZ R153, R155, R4 ;  /* 0x000000049b997221 */ /* 0x020fe20000010000 */
[----:B---3--:R-:W-:Y:S01]  /*cb30*/  F2FP.F16.F32.PACK_AB R155, R14, R155 ;  /* 0x0000009b0e9b723e */ /* 0x008fe200000000ff */
[-C--:B------:R-:W-:Y:S01]  /*cb40*/  FMUL.FTZ R47, R47, R12.reuse ;  /* 0x0000000c2f2f7220 */ /* 0x080fe20000410000 */
[-C--:B------:R-:W-:Y:S01]  /*cb50*/  FMUL.FTZ R50, R50, R12.reuse ;  /* 0x0000000c32327220 */ /* 0x080fe20000410000 */
[----:B------:R-:W-:Y:S01]  /*cb60*/  FADD.FTZ R153, R14, R153 ;  /* 0x000000990e997221 */ /* 0x000fe20000010000 */
[-C--:B------:R-:W-:Y:S01]  /*cb70*/  FMUL.FTZ R51, R51, R12.reuse ;  /* 0x0000000c33337220 */ /* 0x080fe20000410000 */
[-C--:B------:R-:W-:Y:S01]  /*cb80*/  FMUL.FTZ R54, R54, R12.reuse ;  /* 0x0000000c36367220 */ /* 0x080fe20000410000 */
[----:B------:R-:W3:Y:S01]  /*cb90*/  MUFU.EX2 R161, R175 ;  /* 0x000000af00a17308 */ /* 0x000ee20000000800 */
[----:B-1----:R-:W-:Y:S01]  /*cba0*/  FADD.FTZ R170, R20, R153 ;  /* 0x0000009914aa7221 */ /* 0x002fe20000010000 */
[-C--:B------:R-:W-:Y:S01]  /*cbb0*/  FMUL.FTZ R55, R55, R12.reuse ;  /* 0x0000000c37377220 */ /* 0x080fe20000410000 */
[-C--:B------:R-:W-:Y:S01]  /*cbc0*/  FMUL.FTZ R58, R58, R12.reuse ;  /* 0x0000000c3a3a7220 */ /* 0x080fe20000410000 */
[-C--:B------:R-:W-:Y:S01]  /*cbd0*/  FMUL.FTZ R59, R59, R12.reuse ;  /* 0x0000000c3b3b7220 */ /* 0x080fe20000410000 */
[----:B0-----:R-:W-:Y:S01]  /*cbe0*/  FADD.FTZ R170, R21, R170 ;  /* 0x000000aa15aa7221 */ /* 0x001fe20000010000 */
[-C--:B------:R-:W-:Y:S01]  /*cbf0*/  FMUL.FTZ R62, R62, R12.reuse ;  /* 0x0000000c3e3e7220 */ /* 0x080fe20000410000 */
[-C--:B------:R-:W-:Y:S01]  /*cc00*/  FMUL.FTZ R63, R63, R12.reuse ;  /* 0x0000000c3f3f7220 */ /* 0x080fe20000410000 */
[----:B------:R-:W0:Y:S01]  /*cc10*/  MUFU.EX2 R168, R181 ;  /* 0x000000b500a87308 */ /* 0x000e220000000800 */
[----:B--2---:R-:W-:Y:S01]  /*cc20*/  FADD.FTZ R153, R15, R170 ;  /* 0x000000aa0f997221 */ /* 0x004fe20000010000 */
[-C--:B------:R-:W-:Y:S01]  /*cc30*/  FMUL.FTZ R66, R66, R12.reuse ;  /* 0x0000000c42427220 */ /* 0x080fe20000410000 */
[-C--:B------:R-:W-:Y:S01]  /*cc40*/  FMUL.FTZ R67, R67, R12.reuse ;  /* 0x0000000c43437220 */ /* 0x080fe20000410000 */
[-C--:B------:R-:W-:Y:S01]  /*cc50*/  FMUL.FTZ R70, R70, R12.reuse ;  /* 0x0000000c46467220 */ /* 0x080fe20000410000 */
[----:B------:R-:W-:Y:S01]  /*cc60*/  FADD.FTZ R172, R10, R153 ;  /* 0x000000990aac7221 */ /* 0x000fe20000010000 */
[-C--:B------:R-:W-:Y:S01]  /*cc70*/  FMUL.FTZ R71, R71, R12.reuse ;  /* 0x0000000c47477220 */ /* 0x080fe20000410000 */
[-C--:B------:R-:W-:Y:S01]  /*cc80*/  FMUL.FTZ R74, R74, R12.reuse ;  /* 0x0000000c4a4a7220 */ /* 0x080fe20000410000 */
[----:B------:R-:W1:Y:S01]  /*cc90*/  MUFU.EX2 R163, R182 ;  /* 0x000000b600a37308 */ /* 0x000e620000000800 */
[----:B---3--:R-:W-:Y:S01]  /*cca0*/  FADD.FTZ R153, R161, R172 ;  /* 0x000000aca1997221 */ /* 0x008fe20000010000 */
[-C--:B------:R-:W-:Y:S01]  /*ccb0*/  FMUL.FTZ R75, R75, R12.reuse ;  /* 0x0000000c4b4b7220 */ /* 0x080fe20000410000 */
        /* <DEDUP_REMOVED lines=24> */
[-C--:B------:R-:W-:Y:S01]  /*ce40*/  FMUL.FTZ R110, R110, R12.reuse ;  /* 0x0000000c6e6e7220 */ /* 0x080fe20000410000 */
[-C--:B------:R-:W-:Y:S01]  /*ce50*/  FMUL.FTZ R111, R111, R12.reuse ;  /* 0x0000000c6f6f7220 */ /* 0x080fe20000410000 */
[-C--:B------:R-:W-:Y:S01]  /*ce60*/  FMUL.FTZ R114, R114, R12.reuse ;  /* 0x0000000c72727220 */ /* 0x080fe20000410000 */
[-C--:B------:R-:W-:Y:S01]  /*ce70*/  FMUL.FTZ R115, R115, R12.reuse ;  /* 0x0000000c73737220 */ /* 0x080fe20000410000 */
[-C--:B------:R-:W-:Y:S01]  /*ce80*/  FMUL.FTZ R118, R118, R12.reuse ;  /* 0x0000000c76767220 */ /* 0x080fe20000410000 */
[----:B------:R2:W3:Y:S01]  /*ce90*/  MUFU.EX2 R170, R159 ;  /* 0x0000009f00aa7308 */ /* 0x0004e20000000800 */
        /* <DEDUP_REMOVED lines=10> */
[----:B--2---:R-:W-:Y:S01]  /*cf40*/  F2FP.F16.F32.PACK_AB R159, R10, R15 ;  /* 0x0000000f0a9f723e */ /* 0x004fe200000000ff */
[-C--:B------:R-:W-:Y:S01]  /*cf50*/  FMUL.FTZ R127, R127, R12.reuse ;  /* 0x0000000c7f7f7220 */ /* 0x080fe20000410000 */
[-C--:B------:R-:W-:Y:S01]  /*cf60*/  FMUL.FTZ R130, R130, R12.reuse ;  /* 0x0000000c82827220 */ /* 0x080fe20000410000 */
[-C--:B------:R-:W-:Y:S01]  /*cf70*/  FMUL.FTZ R131, R131, R12.reuse ;  /* 0x0000000c83837220 */ /* 0x080fe20000410000 */
[-C--:B------:R-:W-:Y:S01]  /*cf80*/  FMUL.FTZ R134, R134, R12.reuse ;  /* 0x0000000c86867220 */ /* 0x080fe20000410000 */
[----:B------:R-:W-:Y:S01]  /*cf90*/  FMUL.FTZ R135, R135, R12 ;  /* 0x0000000c87877220 */ /* 0x000fe20000410000 */
[----:B------:R-:W1:Y:S01]  /*cfa0*/  MUFU.EX2 R172, R179 ;  /* 0x000000b300ac7308 */ /* 0x000e620000000800 */
[----:B---3--:R-:W-:Y:S01]  /*cfb0*/  FADD.FTZ R174, R170, R157 ;  /* 0x0000009daaae7221 */ /* 0x008fe20000010000 */
[----:B------:R-:W-:Y:S01]  /*cfc0*/  F2FP.F16.F32.PACK_AB R157, R21, R20 ;  /* 0x00000014159d723e */ /* 0x000fe200000000ff */
[-C--:B------:R-:W-:Y:S01]  /*cfd0*/  FMUL.FTZ R138, R138, R12.reuse ;  /* 0x0000000c8a8a7220 */ /* 0x080fe20000410000 */
[----:B------:R-:W-:Y:S01]  /*cfe0*/  F2FP.F16.F32.PACK_AB R165, R170, R165 ;  /* 0x000000a5aaa5723e */ /* 0x000fe200000000ff */
[-C--:B------:R-:W-:Y:S01]  /*cff0*/  FMUL.FTZ R139, R139, R12.reuse ;  /* 0x0000000c8b8b7220 */ /* 0x080fe20000410000 */
[-C--:B------:R-:W-:Y:S01]  /*d000*/  FMUL.FTZ R142, R142, R12.reuse ;  /* 0x0000000c8e8e7220 */ /* 0x080fe20000410000 */
[-C--:B------:R-:W-:Y:S01]  /*d010*/  FMUL.FTZ R143, R143, R12.reuse ;  /* 0x0000000c8f8f7220 */ /* 0x080fe20000410000 */
[-C--:B------:R-:W-:Y:S01]  /*d020*/  FMUL.FTZ R146, R146, R12.reuse ;  /* 0x0000000c92927220 */ /* 0x080fe20000410000 */
[----:B0-----:R-:W-:Y:S01]  /*d030*/  FADD.FTZ R9, R13, R174 ;  /* 0x000000ae0d097221 */ /* 0x001fe20000010000 */
[----:B------:R0:W-:Y:S01]  /*d040*/  STSM.16.M88.4 [R18+0x26800], R152 ;  /* 0x0268009812007844 */ /* 0x0001e20000000200 */
[-C--:B------:R-:W-:Y:S01]  /*d050*/  FMUL.FTZ R147, R147, R12.reuse ;  /* 0x0000000c93937220 */ /* 0x080fe20000410000 */
[-C--:B------:R-:W-:Y:S01]  /*d060*/  FMUL.FTZ R150, R150, R12.reuse ;  /* 0x0000000c96967220 */ /* 0x080fe20000410000 */
[----:B------:R-:W-:Y:S01]  /*d070*/  FMUL.FTZ R151, R151, R12 ;  /* 0x0000000c97977220 */ /* 0x000fe20000410000 */
[----:B------:R0:W-:Y:S01]  /*d080*/  STSM.16.M88.4 [R19], R156 ;  /* 0x0000009c13007844 */ /* 0x0001e20000000200 */
[----:B-1----:R-:W-:-:S03]  /*d090*/  F2FP.F16.F32.PACK_AB R167, R172, R13 ;  /* 0x0000000daca7723e */ /* 0x002fc600000000ff */
[----:B------:R0:W-:Y:S01]  /*d0a0*/  STSM.16.M88.4 [R23], R160 ;  /* 0x000000a017007844 */ /* 0x0001e20000000200 */
[----:B------:R-:W-:-:S03]  /*d0b0*/  FADD.FTZ R4, R172, R9 ;  /* 0x00000009ac047221 */ /* 0x000fc60000010000 */
[----:B------:R0:W-:Y:S01]  /*d0c0*/  STSM.16.M88.4 [R22], R164 ;  /* 0x000000a416007844 */ /* 0x0001e20000000200 */
[----:B------:R-:W-:Y:S05]  /*d0d0*/  @!P0 BRA `(.L_x_1738) ;  /* 0x0000000000048947 */ /* 0x000fea0003800000 */
[----:B------:R-:W-:Y:S01]  /*d0e0*/  BPT.TRAP 0x1 ;  /* 0x000000040000795c */ /* 0x000fe20000300000 */
.L_x_1738:
[----:B------:R1:W2:Y:S01]  /*d0f0*/  SYNCS.PHASECHK.TRANS64.TRYWAIT P1, [UR20+0x28c50], R7 ;  /* 0x028c5007ff0075a7 */ /* 0x0002a20008020154 */
[----:B------:R-:W-:Y:S05]  /*d100*/  @!P0 BRA `(.L_x_1739) ;  /* 0x0000000000048947 */ /* 0x000fea0003800000 */
[----:B------:R-:W-:Y:S01]  /*d110*/  BPT.TRAP 0x1 ;  /* 0x000000040000795c */ /* 0x000fe20000300000 */
.L_x_1739:
[----:B--2---:R-:W-:Y:S05]  /*d120*/  @P1 BRA `(.L_x_1740) ;  /* 0x0000000000081947 */ /* 0x004fea0003800000 */
[----:B------:R-:W2:Y:S02]  /*d130*/  SYNCS.PHASECHK.TRANS64.TRYWAIT P1, [UR20+0x28c50], R7 ;  /* 0x028c5007ff0075a7 */ /* 0x000ea40008020154 */
[----:B--2---:R-:W-:Y:S05]  /*d140*/  @!P1 BRA `(.L_x_1741) ;  /* 0x0000007c00c89947 */ /* 0x004fea0003800000 */
.L_x_1740:
        /* <DEDUP_REMOVED lines=34> */
.L_x_1742:
[----:B------:R-:W-:Y:S01]  /*d370*/  UIADD3 UR20, UR20, 0x28c60, URZ ;  /* 0x00028c6014147890 */ /* 0x000fe2000fffe03f */
[C---:B------:R-:W-:Y:S01]  /*d380*/  ISETP.GT.AND P1, PT, R8.reuse, UR47, PT ;  /* 0x0000002f08007c0c */ /* 0x040fe2000bf24270 */
[----:B------:R-:W-:Y:S01]  /*d390*/  UMOV UR27, UR38 ;  /* 0x00000026001b7c82 */ /* 0x000fe20008000000 */
[----:B------:R-:W-:Y:S01]  /*d3a0*/  VIADD R8, R8, 0xffffffff ;  /* 0xffffffff08087836 */ /* 0x000fe20000000000 */
[----:B------:R-:W-:Y:S01]  /*d3b0*/  UPRMT UR20, UR40, 0x654, UR20 ;  /* 0x0000065428147896 */ /* 0x000fe20008000014 */
[----:B------:R-:W-:Y:S02]  /*d3c0*/  IMAD.MOV.U32 R12, RZ, RZ, R6 ;  /* 0x000000ffff0c7224 */ /* 0x000fe400078e0006 */
[----:B------:R-:W-:-:S06]  /*d3d0*/  IMAD.MOV.U32 R9, RZ, RZ, R5 ;  /* 0x000000ffff097224 */ /* 0x000fcc00078e0005 */
[----:B------:R-:W-:Y:S01]  /*d3e0*/  SYNCS.ARRIVE.TRANS64.RED.A1T0 RZ, [UR20], RZ ;  /* 0x000000ffffff79a7 */ /* 0x000fe20008100414 */
[----:B------:R-:W-:Y:S05]  /*d3f0*/  @P1 BRA `(.L_x_1743) ;  /* 0xffffffd800141947 */ /* 0x000fea000383ffff */
.L_x_1724:
[----:B------:R-:W1:Y:S01]  /*d400*/  SHFL.BFLY PT, R0, R3, 0x2, 0x1f ;  /* 0x0c401f0003007f89 */ /* 0x000e6200000e0000 */
[----:B------:R-:W-:Y:S01]  /*d410*/  IADD3 R13, -R17, RZ, RZ ;  /* 0x000000ff110d7210 */ /* 0x000fe20007ffe1ff */
[----:B------:R-:W-:Y:S01]  /*d420*/  IMAD.U32 R8, RZ, RZ, UR10 ;  /* 0x0000000aff087e24 */ /* 0x000fe2000f8e00ff */
[----:B------:R-:W-:Y:S01]  /*d430*/  UIADD3 UR36, UR36, 0x1, URZ ;  /* 0x0000000124247890 */ /* 0x000fe2000fffe03f */
[----:B------:R-:W3:Y:S01]  /*d440*/  SHFL.BFLY PT, R9, R4, 0x2, 0x1f ;  /* 0x0c401f0004097f89 */ /* 0x000ee200000e0000 */
[----:B------:R-:W-:Y:S08]  /*d450*/  BAR.ARV 0x8, 0x100 ;  /* 0x0204000000007b1d */ /* 0x000ff00000002000 */
[----:B------:R-:W-:Y:S01]  /*d460*/  BAR.SYNC.DEFER_BLOCKING 0xf, 0x100 ;  /* 0x03c4000000007b1d */ /* 0x000fe20000010000 */
[----:B------:R-:W-:Y:S01]  /*d470*/  ISETP.NE.AND P0, PT, R2, R13, PT ;  /* 0x0000000d0200720c */ /* 0x000fe20003f05270 */
[----:B------:R-:W-:-:S02]  /*d480*/  IMAD.U32 R12, RZ, RZ, UR10 ;  /* 0x0000000aff0c7e24 */ /* 0x000fc4000f8e00ff */
[----:B-12---:R-:W-:Y:S01]  /*d490*/  FADD.FTZ R7, R0, R3 ;  /* 0x0000000300077221 */ /* 0x006fe20000010000 */
[----:B------:R-:W-:Y:S01]  /*d4a0*/  IMAD.U32 R3, RZ, RZ, UR38 ;  /* 0x00000026ff037e24 */ /* 0x000fe2000f8e00ff */
[----:B------:R-:W-:Y:S01]  /*d4b0*/  UIADD3 UR38, UR38, 0x1, URZ ;  /* 0x0000000126267890 */ /* 0x000fe2000fffe03f */
[----:B---3--:R-:W-:Y:S02]  /*d4c0*/  FADD.FTZ R9, R9, R4 ;  /* 0x0000000409097221 */ /* 0x008fe40000010000 */
[----:B------:R-:W1:Y:S01]  /*d4d0*/  SHFL.BFLY PT, R0, R7, 0x1, 0x1f ;  /* 0x0c201f0007007f89 */ /* 0x000e6200000e0000 */
[----:B------:R-:W-:Y:S01]  /*d4e0*/  IMAD.MOV.U32 R4, RZ, RZ, RZ ;  /* 0x000000ffff047224 */ /* 0x000fe200078e00ff */
[----:B------:R-:W-:-:S03]  /*d4f0*/  UISETP.NE.AND UP0, UPT, UR38, 0x2, UPT ;  /* 0x000000022600788c */ /* 0x000fc6000bf05270 */
[----:B------:R-:W-:Y:S01]  /*d500*/  @!P0 IMAD R3, R3, 0x40, R16 ;  /* 0x0000004003038824 */ /* 0x000fe200078e0210 */
[----:B------:R-:W2:Y:S01]  /*d510*/  SHFL.BFLY PT, R10, R9, 0x1, 0x1f ;  /* 0x0c201f00090a7f89 */ /* 0x000ea200000e0000 */
[----:B------:R-:W-:Y:S02]  /*d520*/  USEL UR4, URZ, 0x1, UP0 ;  /* 0x000000013f047887 */ /* 0x000fe40008000000 */
[----:B------:R-:W-:Y:S02]  /*d530*/  USEL UR38, UR38, URZ, UP0 ;  /* 0x0000003f26267287 */ /* 0x000fe40008000000 */
[----:B------:R-:W-:Y:S01]  /*d540*/  ULOP3.LUT UR37, UR37, UR4, URZ, 0x3c, !UPT ;  /* 0x0000000425257292 */ /* 0x000fe2000f8e3c3f */
[----:B-1----:R-:W-:Y:S01]  /*d550*/  FADD.FTZ R11, R7, R0 ;  /* 0x00000000070b7221 */ /* 0x002fe20000010000 */
[----:B------:R-:W-:Y:S02]  /*d560*/  IMAD.MOV.U32 R0, RZ, RZ, RZ ;  /* 0x000000ffff007224 */ /* 0x000fe400078e00ff */
[----:B--2---:R-:W-:-:S02]  /*d570*/  FADD.FTZ R10, R9, R10 ;  /* 0x0000000a090a7221 */ /* 0x004fc40000010000 */
[----:B------:R-:W-:Y:S02]  /*d580*/  FSETP.NE.FTZ.AND P1, PT, R11, RZ, PT ;  /* 0x000000ff0b00720b */ /* 0x000fe40003f35000 */
[----:B------:R-:W-:Y:S02]  /*d590*/  @!P0 LEA R9, R3, UR42, 0x2 ;  /* 0x0000002a03098c11 */ /* 0x000fe4000f8e10ff */
[----:B------:R-:W-:Y:S02]  /*d5a0*/  FSETP.NE.FTZ.AND P2, PT, R10, RZ, PT ;  /* 0x000000ff0a00720b */ /* 0x000fe40003f55000 */
[----:B------:R-:W-:-:S07]  /*d5b0*/  MOV R3, 0xff800000 ;  /* 0xff80000000037802 */ /* 0x000fce0000000f00 */
[----:B------:R-:W1:Y:S01]  /*d5c0*/  @P1 MUFU.RCP R0, R11 ;  /* 0x0000000b00001308 */ /* 0x000e620000001000 */
[----:B------:R-:W-:-:S07]  /*d5d0*/  @P1 FMUL.FTZ R8, R8, 0.69314718246459960938 ;  /* 0x3f31721808081820 */ /* 0x000fce0000410000 */
[----:B------:R-:W2:Y:S08]  /*d5e0*/  @P2 MUFU.RCP R4, R10 ;  /* 0x0000000a00042308 */ /* 0x000eb00000001000 */
[----:B------:R-:W3:Y:S01]  /*d5f0*/  @P1 MUFU.LG2 R11, R11 ;  /* 0x0000000b000b1308 */ /* 0x000ee20000000c00 */
[----:B-1----:R-:W-:Y:S01]  /*d600*/  @!P0 STS [R9+0x28800], R0 ;  /* 0x0288000009008388 */ /* 0x002fe20000000800 */
[-C--:B------:R-:W-:Y:S01]  /*d610*/  FMUL.FTZ R210, R24, R0.reuse ;  /* 0x0000000018d27220 */ /* 0x080fe20000410000 */
[-C--:B------:R-:W-:Y:S01]  /*d620*/  FMUL.FTZ R207, R25, R0.reuse ;  /* 0x0000000019cf7220 */ /* 0x080fe20000410000 */
[-C--:B------:R-:W-:Y:S01]  /*d630*/  FMUL.FTZ R208, R28, R0.reuse ;  /* 0x000000001cd07220 */ /* 0x080fe20000410000 */
[-C--:B------:R-:W-:Y:S01]  /*d640*/  FMUL.FTZ R7, R29, R0.reuse ;  /* 0x000000001d077220 */ /* 0x080fe20000410000 */
[-C--:B------:R-:W-:Y:S01]  /*d650*/  FMUL.FTZ R209, R32, R0.reuse ;  /* 0x0000000020d17220 */ /* 0x080fe20000410000 */
[-C--:B------:R-:W-:Y:S01]  /*d660*/  FMUL.FTZ R205, R33, R0.reuse ;  /* 0x0000000021cd7220 */ /* 0x080fe20000410000 */
[----:B------:R-:W1:Y:S01]  /*d670*/  @P2 MUFU.LG2 R10, R10 ;  /* 0x0000000a000a2308 */ /* 0x000e620000000c00 */
        /* <DEDUP_REMOVED lines=10> */
[----:B--2---:R-:W-:Y:S01]  /*d720*/  @P2 FMUL.FTZ R9, R12, 0.69314718246459960938 ;  /* 0x3f3172180c092820 */ /* 0x004fe20000410000 */
[-C--:B------:R-:W-:Y:S01]  /*d730*/  FMUL.FTZ R198, R52, R0.reuse ;  /* 0x0000000034c67220 */ /* 0x080fe20000410000 */
[-C--:B------:R-:W-:Y:S01]  /*d740*/  FMUL.FTZ R195, R53, R0.reuse ;  /* 0x0000000035c37220 */ /* 0x080fe20000410000 */
[-C--:B------:R-:W-:Y:S01]  /*d750*/  FMUL.FTZ R196, R56, R0.reuse ;  /* 0x0000000038c47220 */ /* 0x080fe20000410000 */
[-C--:B------:R-:W-:Y:S01]  /*d760*/  FMUL.FTZ R193, R57, R0.reuse ;  /* 0x0000000039c17220 */ /* 0x080fe20000410000 */
[-C--:B------:R-:W-:Y:S01]  /*d770*/  FMUL.FTZ R194, R60, R0.reuse ;  /* 0x000000003cc27220 */ /* 0x080fe20000410000 */
[----:B-1----:R-:W-:Y:S01]  /*d780*/  @P2 FMUL.FTZ R10, R10, 0.69314718246459960938 ;  /* 0x3f3172180a0a2820 */ /* 0x002fe20000410000 */
        /* <DEDUP_REMOVED lines=45> */
[----:B------:R-:W-:Y:S01]  /*da60*/  IMAD.MOV.U32 R0, RZ, RZ, -0x800000 ;  /* 0xff800000ff007424 */ /* 0x000fe200078e00ff */
[----:B------:R-:W-:Y:S01]  /*da70*/  PLOP3.LUT P0, PT, PT, PT, PT, 0x8, 0x0 ;  /* 0x000000000000781c */ /* 0x000fe20003f0e170 */
        /* <DEDUP_REMOVED lines=67> */
.L_x_1649:
[----:B------:R-:W0:Y:S08]  /*deb0*/  S2UR UR40, SR_CgaCtaId ;  /* 0x00000000002879c3 */ /* 0x000e300000008800 */
[----:B------:R-:W-:Y:S06]  /*dec0*/  BAR.SYNC.DEFER_BLOCKING 0x5, 0x180 ;  /* 0x0146000000007b1d */ /* 0x000fec0000010000 */
[----:B------:R-:W-:Y:S01]  /*ded0*/  UMOV UR42, 0x400 ;  /* 0x00000400002a7882 */ /* 0x000fe20000000000 */
[----:B------:R-:W-:Y:S01]  /*dee0*/  BSSY B0, `(.L_x_1744) ;  /* 0x00002a9000007945 */ /* 0x000fe20003800000 */
[----:B0-----:R-:W-:-:S09]  /*def0*/  ULEA UR42, UR40, UR42, 0x18 ;  /* 0x0000002a282a7291 */ /* 0x001fd2000f8ec03f */
[----:B------:R-:W0:Y:S02]  /*df00*/  LDS R4, [UR42+0x28cd0] ;  /* 0x028cd02aff047984 */ /* 0x000e240008000800 */
[----:B0-----:R-:W-:Y:S01]  /*df10*/  R2UR UR4, R4 ;  /* 0x00000000040472ca */ /* 0x001fe200000e0000 */
[----:B------:R-:W-:Y:S06]  /*df20*/  BAR.ARV 0x4, 0x180 ;  /* 0x0106000000007b1d */ /* 0x000fec0000002000 */
[----:B------:R-:W-:Y:S08]  /*df30*/  @P0 BRA `(.L_x_1745) ;  /* 0x0000001c00900947 */ /* 0x000ff00003800000 */
[----:B------:R-:W0:Y:S01]  /*df40*/  S2UR UR5, SR_SWINHI ;  /* 0x00000000000579c3 */ /* 0x000e220000002f00 */
[----:B------:R-:W-:-:S07]  /*df50*/  IMAD R9, R212, 0x40, R184 ;  /* 0x00000040d4097824 */ /* 0x000fce00078e02b8 */
[----:B------:R-:W-:Y:S01]  /*df60*/  BAR.SYNC.DEFER_BLOCKING 0x1, 0x100 ;  /* 0x0044000000007b1d */ /* 0x000fe20000010000 */
[----:B------:R-:W-:Y:S01]  /*df70*/  F2FP.F16.F32.PACK_AB R6, R7, R208 ;  /* 0x000000d00706723e */ /* 0x000fe200000000ff */
[----:B------:R-:W-:Y:S01]  /*df80*/  USHF.R.S32.HI UR12, URZ, 0x1f, UR45 ;  /* 0x0000001f3f0c7899 */ /* 0x000fe2000801142d */
[----:B------:R-:W-:Y:S01]  /*df90*/  F2FP.F16.F32.PACK_AB R7, R31, R30 ;  /* 0x0000001e1f07723e */ /* 0x000fe200000000ff */
[----:B------:R-:W-:Y:S01]  /*dfa0*/  USHF.R.S32.HI UR13, URZ, 0x1f, UR43 ;  /* 0x0000001f3f0d7899 */ /* 0x000fe2000801142b */
        /* <DEDUP_REMOVED lines=15> */
[----:B------:R-:W-:-:S02]  /*e0a0*/  F2FP.F16.F32.PACK_AB R145, R147, R146 ;  /* 0x000000929391723e */ /* 0x000fc400000000ff */
[----:B------:R-:W-:Y:S01]  /*e0b0*/  F2FP.F16.F32.PACK_AB R146, R149, R148 ;  /* 0x000000949592723e */ /* 0x000fe200000000ff */
[----:B------:R-:W-:Y:S01]  /*e0c0*/  IMAD.WIDE R4, R216, 0x2, R96 ;  /* 0x00000002d8047825 */ /* 0x000fe200078e0260 */
[----:B------:R-:W-:-:S03]  /*e0d0*/  F2FP.F16.F32.PACK_AB R147, R151, R150 ;  /* 0x000000969793723e */ /* 0x000fc600000000ff */
[----:B------:R-:W-:Y:S01]  /*e0e0*/  IMAD.WIDE R96, R9, 0x2, R96 ;  /* 0x0000000209607825 */ /* 0x000fe200078e0260 */
[C---:B------:R-:W-:Y:S02]  /*e0f0*/  IADD3 R25, P2, R4.reuse, 0x60, RZ ;  /* 0x0000006004197810 */ /* 0x040fe40007f5e0ff */
[----:B------:R-:W-:Y:S02]  /*e100*/  IADD3 R29, P1, R4, 0x2000, RZ ;  /* 0x00002000041d7810 */ /* 0x000fe40007f3e0ff */
[----:B------:R-:W-:Y:S02]  /*e110*/  LOP3.LUT R24, R25, 0x380, RZ, 0xc0, !PT ;  /* 0x0000038019187812 */ /* 0x000fe400078ec0ff */
[----:B------:R-:W-:Y:S02]  /*e120*/  LOP3.LUT R28, R29, 0x380, RZ, 0xc0, !PT ;  /* 0x000003801d1c7812 */ /* 0x000fe400078ec0ff */
[----:B------:R-:W-:Y:S02]  /*e130*/  SHF.R.U64 R24, R24, 0x3, RZ ;  /* 0x0000000318187819 */ /* 0x000fe400000012ff */
[----:B------:R-:W-:-:S02]  /*e140*/  SHF.R.U64 R28, R28, 0x3, RZ ;  /* 0x000000031c1c7819 */ /* 0x000fc400000012ff */
[----:B------:R-:W-:Y:S01]  /*e150*/  LOP3.LUT R24, R24, R25, RZ, 0x3c, !PT ;  /* 0x0000001918187212 */ /* 0x000fe200078e3cff */
[----:B------:R-:W-:Y:S01]  /*e160*/  IMAD.X R25, RZ, RZ, R5, P2 ;  /* 0x000000ffff197224 */ /* 0x000fe200010e0605 */
[C---:B------:R-:W-:Y:S02]  /*e170*/  IADD3 R131, P2, R4.reuse, 0x4040, RZ ;  /* 0x0000404004837810 */ /* 0x040fe40007f5e0ff */
[C---:B------:R-:W-:Y:S02]  /*e180*/  IADD3 R13, P4, R4.reuse, 0x20, RZ ;  /* 0x00000020040d7810 */ /* 0x040fe40007f9e0ff */
[----:B------:R-:W-:Y:S02]  /*e190*/  LOP3.LUT R130, R131, 0x380, RZ, 0xc0, !PT ;  /* 0x0000038083827812 */ /* 0x000fe400078ec0ff */
[----:B------:R-:W-:Y:S02]  /*e1a0*/  IADD3 R15, P3, R4, 0x40, RZ ;  /* 0x00000040040f7810 */ /* 0x000fe40007f7e0ff */
[----:B------:R-:W-:-:S02]  /*e1b0*/  SHF.R.U64 R130, R130, 0x3, RZ ;  /* 0x0000000382827819 */ /* 0x000fc400000012ff */
[----:B------:R-:W-:Y:S01]  /*e1c0*/  LOP3.LUT R28, R28, R29, RZ, 0x3c, !PT ;  /* 0x0000001d1c1c7212 */ /* 0x000fe200078e3cff */
[--C-:B------:R-:W-:Y:S01]  /*e1d0*/  IMAD.X R29, RZ, RZ, R5.reuse, P1 ;  /* 0x000000ffff1d7224 */ /* 0x100fe200008e0605 */
[----:B------:R-:W-:Y:S01]  /*e1e0*/  LOP3.LUT R130, R130, R131, RZ, 0x3c, !PT ;  /* 0x0000008382827212 */ /* 0x000fe200078e3cff */
[----:B------:R-:W-:Y:S01]  /*e1f0*/  IMAD.X R131, RZ, RZ, R5, P2 ;  /* 0x000000ffff837224 */ /* 0x000fe200010e0605 */
[----:B------:R-:W-:Y:S02]  /*e200*/  LOP3.LUT R12, R13, 0x380, RZ, 0xc0, !PT ;  /* 0x000003800d0c7812 */ /* 0x000fe400078ec0ff */
[----:B------:R-:W-:Y:S02]  /*e210*/  LOP3.LUT R14, R15, 0x380, RZ, 0xc0, !PT ;  /* 0x000003800f0e7812 */ /* 0x000fe400078ec0ff */
[----:B------:R-:W-:Y:S02]  /*e220*/  IADD3 R135, P1, R4, 0x4060, RZ ;  /* 0x0000406004877810 */ /* 0x000fe40007f3e0ff */
[----:B------:R-:W-:-:S02]  /*e230*/  IADD3 R33, P2, R96, 0x2000, RZ ;  /* 0x0000200060217810 */ /* 0x000fc40007f5e0ff */
[----:B------:R-:W-:Y:S02]  /*e240*/  SHF.R.U64 R12, R12, 0x3, RZ ;  /* 0x000000030c0c7819 */ /* 0x000fe400000012ff */
[----:B------:R-:W-:Y:S02]  /*e250*/  SHF.R.U64 R14, R14, 0x3, RZ ;  /* 0x000000030e0e7819 */ /* 0x000fe400000012ff */
[----:B------:R-:W-:Y:S02]  /*e260*/  LOP3.LUT R134, R135, 0x380, RZ, 0xc0, !PT ;  /* 0x0000038087867812 */ /* 0x000fe400078ec0ff */
[----:B------:R-:W-:Y:S02]  /*e270*/  LOP3.LUT R32, R33, 0x380, RZ, 0xc0, !PT ;  /* 0x0000038021207812 */ /* 0x000fe400078ec0ff */
[----:B------:R-:W-:Y:S02]  /*e280*/  LOP3.LUT R12, R12, R13, RZ, 0x3c, !PT ;  /* 0x0000000d0c0c7212 */ /* 0x000fe400078e3cff */
[----:B------:R-:W-:Y:S01]  /*e290*/  LOP3.LUT R14, R14, R15, RZ, 0x3c, !PT ;  /* 0x0000000f0e0e7212 */ /* 0x000fe200078e3cff */
[----:B------:R-:W-:Y:S01]  /*e2a0*/  IMAD.X R15, RZ, RZ, R5, P3 ;  /* 0x000000ffff0f7224 */ /* 0x000fe200018e0605 */
[----:B------:R-:W-:-:S02]  /*e2b0*/  SHF.R.U64 R134, R134, 0x3, RZ ;  /* 0x0000000386867819 */ /* 0x000fc400000012ff */
[----:B------:R-:W-:Y:S02]  /*e2c0*/  IADD3.X R13, RZ, R5, RZ, P4, !PT ;  /* 0x00000005ff0d7210 */ /* 0x000fe400027fe4ff */
[----:B------:R-:W-:Y:S02]  /*e2d0*/  SHF.R.U64 R32, R32, 0x3, RZ ;  /* 0x0000000320207819 */ /* 0x000fe400000012ff */
[C---:B------:R-:W-:Y:S02]  /*e2e0*/  IADD3 R49, P0, R4.reuse, 0x2020, RZ ;  /* 0x0000202004317810 */ /* 0x040fe40007f1e0ff */
[C---:B------:R-:W-:Y:S02]  /*e2f0*/  IADD3 R65, P6, R4.reuse, 0x2040, RZ ;  /* 0x0000204004417810 */ /* 0x040fe40007fde0ff */
[C---:B------:R-:W-:Y:S02]  /*e300*/  IADD3 R101, P5, R4.reuse, 0x2060, RZ ;  /* 0x0000206004657810 */ /* 0x040fe40007fbe0ff */
[----:B------:R-:W-:-:S02]  /*e310*/  IADD3 R123, P4, R4, 0x4000, RZ ;  /* 0x00004000047b7810 */ /* 0x000fc40007f9e0ff */
[----:B------:R-:W-:Y:S02]  /*e320*/  IADD3 R127, P3, R4, 0x4020, RZ ;  /* 0x00004020047f7810 */ /* 0x000fe40007f7e0ff */
[----:B------:R-:W-:Y:S01]  /*e330*/  LOP3.LUT R134, R134, R135, RZ, 0x3c, !PT ;  /* 0x0000008786867212 */ /* 0x000fe200078e3cff */
[----:B------:R-:W-:Y:S01]  /*e340*/  IMAD.X R135, RZ, RZ, R5, P1 ;  /* 0x000000ffff877224 */ /* 0x000fe200008e0605 */
[----:B------:R-:W-:Y:S01]  /*e350*/  LOP3.LUT R32, R32, R33, RZ, 0x3c, !PT ;  /* 0x0000002120207212 */ /* 0x000fe200078e3cff */
[----:B------:R-:W-:Y:S01]  /*e360*/  IMAD.X R33, RZ, RZ, R97, P2 ;  /* 0x000000ffff217224 */ /* 0x000fe200010e0661 */
[----:B------:R-:W-:Y:S02]  /*e370*/  LOP3.LUT R48, R49, 0x380, RZ, 0xc0, !PT ;  /* 0x0000038031307812 */ /* 0x000fe400078ec0ff */
[----:B------:R-:W-:Y:S02]  /*e380*/  LOP3.LUT R64, R65, 0x380, RZ, 0xc0, !PT ;  /* 0x0000038041407812 */ /* 0x000fe400078ec0ff */
[----:B------:R-:W-:-:S02]  /*e390*/  LOP3.LUT R100, R101, 0x380, RZ, 0xc0, !PT ;  /* 0x0000038065647812 */ /* 0x000fc400078ec0ff */
[----:B------:R-:W-:Y:S02]  /*e3a0*/  LOP3.LUT R122, R123, 0x380, RZ, 0xc0, !PT ;  /* 0x000003807b7a7812 */ /* 0x000fe400078ec0ff */
[----:B------:R-:W-:Y:S02]  /*e3b0*/  LOP3.LUT R126, R127, 0x380, RZ, 0xc0, !PT ;  /* 0x000003807f7e7812 */ /* 0x000fe400078ec0ff */
[C---:B------:R-:W-:Y:S02]  /*e3c0*/  IADD3 R37, P1, R96.reuse, 0x3000, RZ ;  /* 0x0000300060257810 */ /* 0x040fe40007f3e0ff */
[----:B------:R-:W-:Y:S02]  /*e3d0*/  IADD3 R69, P2, R96, 0x9000, RZ ;  /* 0x0000900060457810 */ /* 0x000fe40007f5e0ff */
[----:B------:R-:W-:Y:S02]  /*e3e0*/  SHF.R.U64 R48, R48, 0x3, RZ ;  /* 0x0000000330307819 */ /* 0x000fe400000012ff */
[----:B------:R-:W-:-:S02]  /*e3f0*/  SHF.R.U64 R64, R64, 0x3, RZ ;  /* 0x0000000340407819 */ /* 0x000fc400000012ff */
[----:B------:R-:W-:Y:S02]  /*e400*/  SHF.R.U64 R100, R100, 0x3, RZ ;  /* 0x0000000364647819 */ /* 0x000fe400000012ff */
[----:B------:R-:W-:Y:S02]  /*e410*/  SHF.R.U64 R122, R122, 0x3, RZ ;  /* 0x000000037a7a7819 */ /* 0x000fe400000012ff */
[----:B------:R-:W-:Y:S02]  /*e420*/  SHF.R.U64 R126, R126, 0x3, RZ ;  /* 0x000000037e7e7819 */ /* 0x000fe400000012ff */
[----:B------:R-:W-:Y:S02]  /*e430*/  LOP3.LUT R36, R37, 0x380, RZ, 0xc0, !PT ;  /* 0x0000038025247812 */ /* 0x000fe400078ec0ff */
[----:B------:R-:W-:Y:S02]  /*e440*/  LOP3.LUT R68, R69, 0x380, RZ, 0xc0, !PT ;  /* 0x0000038045447812 */ /* 0x000fe400078ec0ff */
[----:B------:R-:W-:Y:S01]  /*e450*/  LOP3.LUT R48, R48, R49, RZ, 0x3c, !PT ;  /* 0x0000003130307212 */ /* 0x000fe200078e3cff */
[--C-:B------:R-:W-:Y:S01]  /*e460*/  IMAD.X R49, RZ, RZ, R5.reuse, P0 ;  /* 0x000000ffff317224 */ /* 0x100fe200000e0605 */
[----:B------:R-:W-:Y:S01]  /*e470*/  LOP3.LUT R64, R64, R65, RZ, 0x3c, !PT ;  /* 0x0000004140407212 */ /* 0x000fe200078e3cff */
[----:B------:R-:W-:Y:S01]  /*e480*/  IMAD.X R65, RZ, RZ, R5, P6 ;  /* 0x000000ffff417224 */ /* 0x000fe200030e0605 */
[----:B------:R-:W-:-:S02]  /*e490*/  LOP3.LUT R100, R100, R101, RZ, 0x3c, !PT ;  /* 0x0000006564647212 */ /* 0x000fc400078e3cff */
[----:B------:R-:W-:Y:S01]  /*e4a0*/  LOP3.LUT R122, R122, R123, RZ, 0x3c, !PT ;  /* 0x0000007b7a7a7212 */ /* 0x000fe200078e3cff */
[--C-:B------:R-:W-:Y:S01]  /*e4b0*/  IMAD.X R123, RZ, RZ, R5.reuse, P4 ;  /* 0x000000ffff7b7224 */ /* 0x100fe200020e0605 */
[----:B------:R-:W-:Y:S01]  /*e4c0*/  LOP3.LUT R126, R126, R127, RZ, 0x3c, !PT ;  /* 0x0000007f7e7e7212 */ /* 0x000fe200078e3cff */
[----:B------:R-:W-:Y:S01]  /*e4d0*/  IMAD.X R127, RZ, RZ, R5, P3 ;  /* 0x000000ffff7f7224 */ /* 0x000fe200018e0605 */
[----:B------:R-:W-:Y:S02]  /*e4e0*/  SHF.R.U64 R36, R36, 0x3, RZ ;  /* 0x0000000324247819 */ /* 0x000fe400000012ff */
[----:B------:R-:W-:Y:S02]  /*e4f0*/  IADD3.X R101, RZ, R5, RZ, P5, !PT ;  /* 0x00000005ff657210 */ /* 0x000fe40002ffe4ff */
[----:B------:R-:W-:Y:S02]  /*e500*/  SHF.R.U64 R68, R68, 0x3, RZ ;  /* 0x0000000344447819 */ /* 0x000fe400000012ff */
[----:B------:R-:W-:-:S02]  /*e510*/  IADD3 R139, P0, R4, 0x6000, RZ ;  /* 0x00006000048b7810 */ /* 0x000fc40007f1e0ff */
[C---:B------:R-:W-:Y:S02]  /*e520*/  IADD3 R143, P6, R4.reuse, 0x6020, RZ ;  /* 0x00006020048f7810 */ /* 0x040fe40007fde0ff */
[C---:B------:R-:W-:Y:S02]  /*e530*/  IADD3 R9, P5, R4.reuse, 0x6040, RZ ;  /* 0x0000604004097810 */ /* 0x040fe40007fbe0ff */
[----:B------:R-:W-:Y:S02]  /*e540*/  IADD3 R11, P4, R4, 0x6060, RZ ;  /* 0x00006060040b7810 */ /* 0x000fe40007f9e0ff */
[----:B------:R-:W-:Y:S02]  /*e550*/  IADD3 R21, P3, R96, 0x1000, RZ ;  /* 0x0000100060157810 */ /* 0x000fe40007f7e0ff */
[----:B------:R-:W-:Y:S01]  /*e560*/  LOP3.LUT R36, R36, R37, RZ, 0x3c, !PT ;  /* 0x0000002524247212 */ /* 0x000fe200078e3cff */
[----:B------:R-:W-:Y:S01]  /*e570*/  IMAD.X R37, RZ, RZ, R97, P1 ;  /* 0x000000ffff257224 */ /* 0x000fe200008e0661 */
[----:B------:R-:W-:-:S02]  /*e580*/  LOP3.LUT R68, R68, R69, RZ, 0x3c, !PT ;  /* 0x0000004544447212 */ /* 0x000fc400078e3cff */
[----:B------:R-:W-:Y:S02]  /*e590*/  LOP3.LUT R138, R139, 0x380, RZ, 0xc0, !PT ;  /* 0x000003808b8a7812 */ /* 0x000fe400078ec0ff */
[----:B------:R-:W-:Y:S02]  /*e5a0*/  LOP3.LUT R142, R143, 0x380, RZ, 0xc0, !PT ;  /* 0x000003808f8e7812 */ /* 0x000fe400078ec0ff */
[----:B------:R-:W-:Y:S02]  /*e5b0*/  LOP3.LUT R8, R9, 0x380, RZ, 0xc0, !PT ;  /* 0x0000038009087812 */ /* 0x000fe400078ec0ff */
[----:B------:R-:W-:Y:S02]  /*e5c0*/  LOP3.LUT R10, R11, 0x380, RZ, 0xc0, !PT ;  /* 0x000003800b0a7812 */ /* 0x000fe400078ec0ff */
[----:B------:R-:W-:Y:S02]  /*e5d0*/  LOP3.LUT R20, R21, 0x380, RZ, 0xc0, !PT ;  /* 0x0000038015147812 */ /* 0x000fe400078ec0ff */
[----:B------:R-:W-:-:S02]  /*e5e0*/  IADD3 R73, P1, R96, 0xa000, RZ ;  /* 0x0000a00060497810 */ /* 0x000fc40007f3e0ff */
[----:B------:R-:W-:Y:S02]  /*e5f0*/  LOP3.LUT R69, R4, 0x380, RZ, 0xc0, !PT ;  /* 0x0000038004457812 */ /* 0x000fe400078ec0ff */
[----:B------:R-:W-:Y:S02]  /*e600*/  SHF.R.U64 R138, R138, 0x3, RZ ;  /* 0x000000038a8a7819 */ /* 0x000fe400000012ff */
[----:B------:R-:W-:Y:S02]  /*e610*/  SHF.R.U64 R142, R142, 0x3, RZ ;  /* 0x000000038e8e7819 */ /* 0x000fe400000012ff */
[----:B------:R-:W-:Y:S02]  /*e620*/  SHF.R.U64 R8, R8, 0x3, RZ ;  /* 0x0000000308087819 */ /* 0x000fe400000012ff */
[----:B------:R-:W-:Y:S02]  /*e630*/  SHF.R.U64 R10, R10, 0x3, RZ ;  /* 0x000000030a0a7819 */ /* 0x000fe400000012ff */
[----:B------:R-:W-:-:S02]  /*e640*/  SHF.R.U64 R20, R20, 0x3, RZ ;  /* 0x0000000314147819 */ /* 0x000fc400000012ff */
[----:B------:R-:W-:Y:S02]  /*e650*/  LOP3.LUT R72, R73, 0x380, RZ, 0xc0, !PT ;  /* 0x0000038049487812 */ /* 0x000fe400078ec0ff */
[----:B------:R-:W-:Y:S02]  /*e660*/  SHF.R.U64 R69, R69, 0x3, RZ ;  /* 0x0000000345457819 */ /* 0x000fe400000012ff */
[----:B------:R-:W-:Y:S01]  /*e670*/  LOP3.LUT R138, R138, R139, RZ, 0x3c, !PT ;  /* 0x0000008b8a8a7212 */ /* 0x000fe200078e3cff */
[--C-:B------:R-:W-:Y:S01]  /*e680*/  IMAD.X R139, RZ, RZ, R5.reuse, P0 ;  /* 0x000000ffff8b7224 */ /* 0x100fe200000e0605 */
[----:B------:R-:W-:Y:S02]  /*e690*/  LOP3.LUT R142, R142, R143, RZ, 0x3c, !PT ;  /* 0x0000008f8e8e7212 */ /* 0x000fe400078e3cff */
[----:B------:R-:W-:Y:S01]  /*e6a0*/  LOP3.LUT R8, R8, R9, RZ, 0x3c, !PT ;  /* 0x0000000908087212 */ /* 0x000fe200078e3cff */
[--C-:B------:R-:W-:Y:S01]  /*e6b0*/  IMAD.X R9, RZ, RZ, R5.reuse, P5 ;  /* 0x000000ffff097224 */ /* 0x100fe200028e0605 */
[----:B------:R-:W-:Y:S01]  /*e6c0*/  LOP3.LUT R10, R10, R11, RZ, 0x3c, !PT ;  /* 0x0000000b0a0a7212 */ /* 0x000fe200078e3cff */
[----:B------:R-:W-:Y:S01]  /*e6d0*/  IMAD.X R11, RZ, RZ, R5, P4 ;  /* 0x000000ffff0b7224 */ /* 0x000fe200020e0605 */
[----:B------:R-:W-:Y:S01]  /*e6e0*/  LOP3.LUT R20, R20, R21, RZ, 0x3c, !PT ;  /* 0x0000001514147212 */ /* 0x000fe200078e3cff */
[----:B------:R-:W-:Y:S01]  /*e6f0*/  IMAD.X R21, RZ, RZ, R97, P3 ;  /* 0x000000ffff157224 */ /* 0x000fe200018e0661 */
[----:B------:R-:W-:-:S02]  /*e700*/  SHF.R.U64 R72, R72, 0x3, RZ ;  /* 0x0000000348487819 */ /* 0x000fc400000012ff */
[----:B------:R-:W-:Y:S01]  /*e710*/  LOP3.LUT R4, R69, R4, RZ, 0x3c, !PT ;  /* 0x0000000445047212 */ /* 0x000fe200078e3cff */
[----:B------:R-:W-:Y:S01]  /*e720*/  IMAD.X R69, RZ, RZ, R97, P2 ;  /* 0x000000ffff457224 */ /* 0x000fe200010e0661 */
[----:B------:R-:W-:Y:S02]  /*e730*/  IADD3.X R143, RZ, R5, RZ, P6, !PT ;  /* 0x00000005ff8f7210 */ /* 0x000fe400037fe4ff */
[C---:B------:R-:W-:Y:S02]  /*e740*/  IADD3 R41, P0, R96.reuse, 0x4000, RZ ;  /* 0x0000400060297810 */ /* 0x040fe40007f1e0ff */
[C---:B------:R-:W-:Y:S02]  /*e750*/  IADD3 R45, P6, R96.reuse, 0x5000, RZ ;  /* 0x00005000602d7810 */ /* 0x040fe40007fde0ff */
[C---:B------:R-:W-:Y:S02]  /*e760*/  IADD3 R53, P5, R96.reuse, 0x6000, RZ ;  /* 0x0000600060357810 */ /* 0x040fe40007fbe0ff */
[----:B------:R-:W-:-:S02]  /*e770*/  IADD3 R57, P4, R96, 0x7000, RZ ;  /* 0x0000700060397810 */ /* 0x000fc40007f9e0ff */
[----:B------:R-:W-:Y:S02]  /*e780*/  IADD3 R61, P3, R96, 0x8000, RZ ;  /* 0x00008000603d7810 */ /* 0x000fe40007f7e0ff */
[----:B------:R-:W-:Y:S02]  /*e790*/  LOP3.LUT R72, R72, R73, RZ, 0x3c, !PT ;  /* 0x0000004948487212 */ /* 0x000fe400078e3cff */
[----:B------:R-:W-:Y:S01]  /*e7a0*/  MOV R224, R4 ;  /* 0x0000000400e07202 */ /* 0x000fe20000000f00 */
[----:B------:R-:W0:Y:S01]  /*e7b0*/  SHFL.IDX PT, R73, R213, RZ, 0x1f ;  /* 0x00001fffd5497589 */ /* 0x000e2200000e0000 */
[----:B------:R-:W-:Y:S02]  /*e7c0*/  F2FP.F16.F32.PACK_AB R4, R207, R210 ;  /* 0x000000d2cf04723e */ /* 0x000fe400000000ff */
[----:B------:R-:W-:Y:S02]  /*e7d0*/  F2FP.F16.F32.PACK_AB R5, R27, R26 ;  /* 0x0000001a1b05723e */ /* 0x000fe400000000ff */
[----:B------:R-:W-:-:S02]  /*e7e0*/  LOP3.LUT R40, R41, 0x380, RZ, 0xc0, !PT ;  /* 0x0000038029287812 */ /* 0x000fc400078ec0ff */
[----:B------:R-:W-:Y:S01]  /*e7f0*/  LOP3.LUT R44, R45, 0x380, RZ, 0xc0, !PT ;  /* 0x000003802d2c7812 */ /* 0x000fe200078ec0ff */
[----:B------:R1:W-:Y:S01]  /*e800*/  STSM.16.M88.4 [R224], R4 ;  /* 0x00000004e0007844 */ /* 0x0003e20000000200 */
        /* <DEDUP_REMOVED lines=9> */
[----:B------:R-:W-:Y:S02]  /*e8a0*/  MOV R26, R12 ;  /* 0x0000000c001a7202 */ /* 0x000fe40000000f00 */
[----:B-1----:R-:W-:-:S02]  /*e8b0*/  F2FP.F16.F32.PACK_AB R4, R205, R209 ;  /* 0x000000d1cd04723e */ /* 0x002fc400000000ff */
[----:B------:R-:W-:Y:S02]  /*e8c0*/  F2FP.F16.F32.PACK_AB R5, R35, R34 ;  /* 0x000000222305723e */ /* 0x000fe400000000ff */
[----:B------:R-:W-:Y:S02]  /*e8d0*/  F2FP.F16.F32.PACK_AB R6, R203, R206 ;  /* 0x000000cecb06723e */ /* 0x000fe400000000ff */
[----:B------:R-:W-:Y:S02]  /*e8e0*/  F2FP.F16.F32.PACK_AB R7, R39, R38 ;  /* 0x000000262707723e */ /* 0x000fe400000000ff */
[----:B------:R-:W-:Y:S02]  /*e8f0*/  SHF.R.U64 R27, R27, 0x3, RZ ;  /* 0x000000031b1b7819 */ /* 0x000fe400000012ff */
[----:B------:R-:W-:Y:S01]  /*e900*/  LOP3.LUT R40, R40, R41, RZ, 0x3c, !PT ;  /* 0x0000002928287212 */ /* 0x000fe200078e3cff */
        /* <DEDUP_REMOVED lines=9> */
[----:B------:R-:W-:-:S02]  /*e9a0*/  MOV R34, R8 ;  /* 0x0000000800227202 */ /* 0x000fc40000000f00 */
[----:B------:R-:W-:Y:S02]  /*e9b0*/  MOV R35, R10 ;  /* 0x0000000a00237202 */ /* 0x000fe40000000f00 */
[----:B------:R-:W-:Y:S02]  /*e9c0*/  IADD3.X R41, RZ, R97, RZ, P0, !PT ;  /* 0x00000061ff297210 */ /* 0x000fe400007fe4ff */
[----:B------:R-:W-:Y:S02]  /*e9d0*/  MOV R152, R14 ;  /* 0x0000000e00987202 */ /* 0x000fe40000000f00 */
[----:B------:R-:W-:Y:S02]  /*e9e0*/  F2FP.F16.F32.PACK_AB R8, R201, R204 ;  /* 0x000000ccc908723e */ /* 0x000fe400000000ff */
[----:B------:R-:W-:Y:S02]  /*e9f0*/  F2FP.F16.F32.PACK_AB R9, R43, R42 ;  /* 0x0000002a2b09723e */ /* 0x000fe400000000ff */
[----:B------:R-:W-:-:S02]  /*ea00*/  F2FP.F16.F32.PACK_AB R10, R199, R202 ;  /* 0x000000cac70a723e */ /* 0x000fc400000000ff */
[----:B------:R-:W-:Y:S02]  /*ea10*/  F2FP.F16.F32.PACK_AB R11, R47, R46 ;  /* 0x0000002e2f0b723e */ /* 0x000fe400000000ff */
[C---:B------:R-:W-:Y:S02]  /*ea20*/  IADD3 R77, P0, R96.reuse, 0xb000, RZ ;  /* 0x0000b000604d7810 */ /* 0x040fe40007f1e0ff */
[C---:B------:R-:W-:Y:S01]  /*ea30*/  IADD3 R81, P6, R96.reuse, 0xc000, RZ ;  /* 0x0000c00060517810 */ /* 0x040fe20007fde0ff */
[----:B------:R-:W-:Y:S01]  /*ea40*/  STSM.16.M88.4 [R152], R8 ;  /* 0x0000000898007844 */ /* 0x000fe20000000200 */
[C---:B------:R-:W-:Y:S02]  /*ea50*/  IADD3 R85, P5, R96.reuse, 0xd000, RZ ;  /* 0x0000d00060557810 */ /* 0x040fe40007fbe0ff */
[C---:B------:R-:W-:Y:S02]  /*ea60*/  IADD3 R89, P4, R96.reuse, 0xe000, RZ ;  /* 0x0000e00060597810 */ /* 0x040fe40007f9e0ff */
[----:B------:R-:W-:-:S02]  /*ea70*/  IADD3 R92, P3, R96, 0xf000, RZ ;  /* 0x0000f000605c7810 */ /* 0x000fc40007f7e0ff */
[----:B------:R-:W-:Y:S02]  /*ea80*/  MOV R207, R24 ;  /* 0x0000001800cf7202 */ /* 0x000fe40000000f00 */
[----:B------:R-:W-:Y:S02]  /*ea90*/  F2FP.F16.F32.PACK_AB R12, R197, R200 ;  /* 0x000000c8c50c723e */ /* 0x000fe400000000ff */
[----:B------:R-:W-:Y:S02]  /*eaa0*/  F2FP.F16.F32.PACK_AB R13, R51, R50 ;  /* 0x00000032330d723e */ /* 0x000fe400000000ff */
[----:B------:R-:W-:Y:S02]  /*eab0*/  F2FP.F16.F32.PACK_AB R14, R195, R198 ;  /* 0x000000c6c30e723e */ /* 0x000fe400000000ff */
[----:B------:R-:W-:Y:S02]  /*eac0*/  F2FP.F16.F32.PACK_AB R15, R55, R54 ;  /* 0x00000036370f723e */ /* 0x000fe400000000ff */
[----:B------:R-:W-:-:S02]  /*ead0*/  LOP3.LUT R96, R27, R96, RZ, 0x3c, !PT ;  /* 0x000000601b607212 */ /* 0x000fc400078e3cff */
[----:B------:R-:W-:Y:S01]  /*eae0*/  MOV R208, R28 ;  /* 0x0000001c00d07202 */ /* 0x000fe20000000f00 */
[----:B------:R-:W-:Y:S01]  /*eaf0*/  STSM.16.M88.4 [R207], R12 ;  /* 0x0000000ccf007844 */ /* 0x000fe20000000200 */
[----:B-1----:R-:W-:Y:S02]  /*eb00*/  F2FP.F16.F32.PACK_AB R4, R193, R196 ;  /* 0x000000c4c104723e */ /* 0x002fe400000000ff */
[----:B------:R-:W-:Y:S02]  /*eb10*/  F2FP.F16.F32.PACK_AB R5, R59, R58 ;  /* 0x0000003a3b05723e */ /* 0x000fe400000000ff */
[----:B------:R-:W-:Y:S02]  /*eb20*/  F2FP.F16.F32.PACK_AB R6, R191, R194 ;  /* 0x000000c2bf06723e */ /* 0x000fe400000000ff */
[----:B------:R-:W-:Y:S02]  /*eb30*/  F2FP.F16.F32.PACK_AB R7, R63, R62 ;  /* 0x0000003e3f07723e */ /* 0x000fe400000000ff */
[----:B------:R-:W-:-:S02]  /*eb40*/  MOV R48, R48 ;  /* 0x0000003000307202 */ /* 0x000fc40000000f00 */
[----:B------:R-:W-:Y:S01]  /*eb50*/  F2FP.F16.F32.PACK_AB R24, R182, R192 ;  /* 0x000000c0b618723e */ /* 0x000fe200000000ff */
[----:B------:R-:W-:Y:S01]  /*eb60*/  STSM.16.M88.4 [R208], R4 ;  /* 0x00000004d0007844 */ /* 0x000fe20000000200 */
[----:B------:R-:W-:Y:S02]  /*eb70*/  F2FP.F16.F32.PACK_AB R25, R67, R66 ;  /* 0x000000424319723e */ /* 0x000fe400000000ff */
[----:B------:R-:W-:Y:S02]  /*eb80*/  F2FP.F16.F32.PACK_AB R26, R180, R183 ;  /* 0x000000b7b41a723e */ /* 0x000fe400000000ff */
[----:B------:R-:W-:Y:S02]  /*eb90*/  F2FP.F16.F32.PACK_AB R27, R71, R70 ;  /* 0x00000046471b723e */ /* 0x000fe400000000ff */
[----:B------:R-:W-:Y:S02]  /*eba0*/  MOV R64, R64 ;  /* 0x0000004000407202 */ /* 0x000fe40000000f00 */
[----:B------:R-:W-:Y:S01]  /*ebb0*/  F2FP.F16.F32.PACK_AB R28, R178, R181 ;  /* 0x000000b5b21c723e */ /* 0x000fe200000000ff */
[----:B------:R1:W-:Y:S01]  /*ebc0*/  STSM.16.M88.4 [R48], R24 ;  /* 0x0000001830007844 */ /* 0x0003e20000000200 */
[----:B------:R-:W-:-:S02]  /*ebd0*/  F2FP.F16.F32.PACK_AB R29, R75, R74 ;  /* 0x0000004a4b1d723e */ /* 0x000fc400000000ff */
[----:B------:R-:W-:Y:S02]  /*ebe0*/  MOV R100, R100 ;  /* 0x0000006400647202 */ /* 0x000fe40000000f00 */
[----:B------:R-:W-:Y:S01]  /*ebf0*/  F2FP.F16.F32.PACK_AB R49, R83, R82 ;  /* 0x000000525331723e */ /* 0x000fe200000000ff */
[----:B------:R2:W-:Y:S01]  /*ec00*/  STSM.16.M88.4 [R64], R28 ;  /* 0x0000001c40007844 */ /* 0x0005e20000000200 */
[----:B------:R-:W-:Y:S02]  /*ec10*/  F2FP.F16.F32.PACK_AB R50, R172, R175 ;  /* 0x000000afac32723e */ /* 0x000fe400000000ff */
[----:B------:R-:W-:Y:S02]  /*ec20*/  F2FP.F16.F32.PACK_AB R51, R87, R86 ;  /* 0x000000565733723e */ /* 0x000fe400000000ff */
[----:B------:R-:W-:Y:S02]  /*ec30*/  MOV R122, R122 ;  /* 0x0000007a007a7202 */ /* 0x000fe40000000f00 */
[----:B------:R-:W-:-:S02]  /*ec40*/  F2FP.F16.F32.PACK_AB R65, R91, R90 ;  /* 0x0000005a5b41723e */ /* 0x000fc400000000ff */
[----:B------:R-:W-:Y:S02]  /*ec50*/  F2FP.F16.F32.PACK_AB R66, R168, R171 ;  /* 0x000000aba842723e */ /* 0x000fe400000000ff */
[----:B-1----:R-:W-:Y:S02]  /*ec60*/  F2FP.F16.F32.PACK_AB R48, R174, R177 ;  /* 0x000000b1ae30723e */ /* 0x002fe400000000ff */
[----:B------:R-:W-:Y:S02]  /*ec70*/  F2FP.F16.F32.PACK_AB R67, R95, R94 ;  /* 0x0000005e5f43723e */ /* 0x000fe400000000ff */
[----:B------:R-:W-:Y:S01]  /*ec80*/  MOV R126, R126 ;  /* 0x0000007e007e7202 */ /* 0x000fe20000000f00 */
[----:B------:R-:W-:Y:S01]  /*ec90*/  STSM.16.M88.4 [R100], R48 ;  /* 0x0000003064007844 */ /* 0x000fe20000000200 */
[----:B--2---:R-:W-:Y:S02]  /*eca0*/  F2FP.F16.F32.PACK_AB R64, R170, R173 ;  /* 0x000000adaa40723e */ /* 0x004fe400000000ff */
[----:B------:R-:W-:-:S02]  /*ecb0*/  F2FP.F16.F32.PACK_AB R4, R166, R169 ;  /* 0x000000a9a604723e */ /* 0x000fc400000000ff */
[----:B------:R-:W-:Y:S01]  /*ecc0*/  F2FP.F16.F32.PACK_AB R5, R99, R98 ;  /* 0x000000626305723e */ /* 0x000fe200000000ff */
[----:B------:R1:W-:Y:S01]  /*ecd0*/  STSM.16.M88.4 [R122], R64 ;  /* 0x000000407a007844 */ /* 0x0003e20000000200 */
[----:B------:R-:W-:Y:S02]  /*ece0*/  F2FP.F16.F32.PACK_AB R6, R156, R167 ;  /* 0x000000a79c06723e */ /* 0x000fe400000000ff */
[----:B------:R-:W-:Y:S02]  /*ecf0*/  F2FP.F16.F32.PACK_AB R7, R103, R102 ;  /* 0x000000666707723e */ /* 0x000fe400000000ff */
[----:B------:R-:W-:Y:S02]  /*ed00*/  MOV R130, R130 ;  /* 0x0000008200827202 */ /* 0x000fe40000000f00 */
[----:B------:R-:W-:Y:S01]  /*ed10*/  F2FP.F16.F32.PACK_AB R8, R105, R158 ;  /* 0x0000009e6908723e */ /* 0x000fe200000000ff */
[----:B------:R2:W-:Y:S01]  /*ed20*/  STSM.16.M88.4 [R126], R4 ;  /* 0x000000047e007844 */ /* 0x0005e20000000200 */
[----:B------:R-:W-:-:S02]  /*ed30*/  F2FP.F16.F32.PACK_AB R9, R107, R106 ;  /* 0x0000006a6b09723e */ /* 0x000fc400000000ff */
[----:B------:R-:W-:Y:S02]  /*ed40*/  F2FP.F16.F32.PACK_AB R10, R109, R154 ;  /* 0x0000009a6d0a723e */ /* 0x000fe400000000ff */
[----:B------:R-:W-:Y:S02]  /*ed50*/  F2FP.F16.F32.PACK_AB R11, R111, R110 ;  /* 0x0000006e6f0b723e */ /* 0x000fe400000000ff */
[----:B0-----:R-:W-:Y:S02]  /*ed60*/  ISETP.NE.AND P2, PT, R73, RZ, PT ;  /* 0x000000ff4900720c */ /* 0x001fe40003f45270 */
[----:B------:R-:W-:Y:S01]  /*ed70*/  MOV R134, R134 ;  /* 0x0000008600867202 */ /* 0x000fe20000000f00 */
[----:B------:R0:W-:Y:S01]  /*ed80*/  STSM.16.M88.4 [R130], R8 ;  /* 0x0000000882007844 */ /* 0x0001e20000000200 */
[----:B------:R-:W-:Y:S02]  /*ed90*/  MOV R138, R138 ;  /* 0x0000008a008a7202 */ /* 0x000fe40000000f00 */
[----:B-1----:R-:W-:Y:S01]  /*eda0*/  F2FP.F16.F32.PACK_AB R122, R125, R124 ;  /* 0x0000007c7d7a723e */ /* 0x002fe200000000ff */
[----:B------:R1:W-:Y:S01]  /*edb0*/  STSM.16.M88.4 [R134], R112 ;  /* 0x0000007086007844 */ /* 0x0003e20000000200 */
[----:B------:R-:W-:-:S02]  /*edc0*/  F2FP.F16.F32.PACK_AB R123, R155, R153 ;  /* 0x000000999b7b723e */ /* 0x000fc400000000ff */
[----:B------:R-:W-:Y:S02]  /*edd0*/  MOV R142, R142 ;  /* 0x0000008e008e7202 */ /* 0x000fe40000000f00 */
[----:B------:R-:W-:Y:S01]  /*ede0*/  F2FP.F16.F32.PACK_AB R131, R161, R160 ;  /* 0x000000a0a183723e */ /* 0x000fe200000000ff */
[----:B------:R1:W-:Y:S01]  /*edf0*/  STSM.16.M88.4 [R138], R120 ;  /* 0x000000788a007844 */ /* 0x0003e20000000200 */
[----:B--2---:R-:W-:Y:S02]  /*ee00*/  F2FP.F16.F32.PACK_AB R4, R137, R136 ;  /* 0x000000888904723e */ /* 0x004fe400000000ff */
[----:B------:R-:W-:Y:S02]  /*ee10*/  F2FP.F16.F32.PACK_AB R5, R163, R162 ;  /* 0x000000a2a305723e */ /* 0x000fe400000000ff */
[----:B------:R-:W-:Y:S02]  /*ee20*/  F2FP.F16.F32.PACK_AB R6, R141, R140 ;  /* 0x0000008c8d06723e */ /* 0x000fe400000000ff */
[----:B0-----:R-:W-:-:S02]  /*ee30*/  F2FP.F16.F32.PACK_AB R130, R133, R132 ;  /* 0x000000848582723e */ /* 0x001fc400000000ff */
[----:B------:R-:W-:Y:S02]  /*ee40*/  F2FP.F16.F32.PACK_AB R7, R165, R164 ;  /* 0x000000a4a507723e */ /* 0x000fe400000000ff */
[----:B------:R-:W-:Y:S01]  /*ee50*/  LOP3.LUT R76, R77, 0x380, RZ, 0xc0, !PT ;  /* 0x000003804d4c7812 */ /* 0x000fe200078ec0ff */
[----:B------:R1:W-:Y:S01]  /*ee60*/  STSM.16.M88.4 [R142], R128 ;  /* 0x000000808e007844 */ /* 0x0003e20000000200 */
[----:B------:R-:W-:Y:S02]  /*ee70*/  LOP3.LUT R80, R81, 0x380, RZ, 0xc0, !PT ;  /* 0x0000038051507812 */ /* 0x000fe400078ec0ff */
[----:B------:R-:W-:Y:S01]  /*ee80*/  LOP3.LUT R84, R85, 0x380, RZ, 0xc0, !PT ;  /* 0x0000038055547812 */ /* 0x000fe200078ec0ff */
[----:B------:R1:W-:Y:S01]  /*ee90*/  STSM.16.M88.4 [R34], R4 ;  /* 0x0000000422007844 */ /* 0x0003e20000000200 */
[----:B------:R-:W-:Y:S02]  /*eea0*/  LOP3.LUT R88, R89, 0x380, RZ, 0xc0, !PT ;  /* 0x0000038059587812 */ /* 0x000fe400078ec0ff */
[----:B------:R-:W-:Y:S01]  /*eeb0*/  LOP3.LUT R93, R92, 0x380, RZ, 0xc0, !PT ;  /* 0x000003805c5d7812 */ /* 0x000fe200078ec0ff */
[----:B------:R1:W-:Y:S01]  /*eec0*/  STSM.16.M88.4 [R35], R144 ;  /* 0x0000009023007844 */ /* 0x0003e20000000200 */
[----:B------:R-:W-:-:S02]  /*eed0*/  SHF.R.U64 R76, R76, 0x3, RZ ;  /* 0x000000034c4c7819 */ /* 0x000fc400000012ff */
[----:B------:R-:W-:Y:S02]  /*eee0*/  SHF.R.U64 R80, R80, 0x3, RZ ;  /* 0x0000000350507819 */ /* 0x000fe400000012ff */
[----:B------:R-:W-:Y:S02]  /*eef0*/  SHF.R.U64 R84, R84, 0x3, RZ ;  /* 0x0000000354547819 */ /* 0x000fe400000012ff */
        /* <DEDUP_REMOVED lines=12> */
[----:B------:R-:W-:Y:S01]  /*efc0*/  IADD3.X R73, RZ, R97, RZ, P1, !PT ;  /* 0x00000061ff497210 */ /* 0x000fe20000ffe4ff */
[----:B------:R-:W-:Y:S06]  /*efd0*/  BAR.SYNC.DEFER_BLOCKING 0x1, 0x100 ;  /* 0x0044000000007b1d */ /* 0x000fec0000010000 */
[----:B-1----:R-:W-:Y:S05]  /*efe0*/  @P2 BRA `(.L_x_1746) ;  /* 0x0000000000b82947 */ /* 0x002fea0003800000 */
[----:B------:R-:W0:Y:S01]  /*eff0*/  LDC R8, c[0x0][0xbe8] ;  /* 0x0002fa00ff087b82 */ /* 0x000e220000000800 */
[----:B------:R-:W-:Y:S01]  /*f000*/  IADD3 R10, R185, UR44, RZ ;  /* 0x0000002cb90a7c10 */ /* 0x000fe2000fffe0ff */
[----:B------:R-:W-:Y:S01]  /*f010*/  ULDC.64 UR8, c[0x0][0xb90] ;  /* 0x0002e40000087ab9 */ /* 0x000fe20000000a00 */
[----:B------:R-:W-:Y:S01]  /*f020*/  ULDC.64 UR10, c[0x0][0xb98] ;  /* 0x0002e600000a7ab9 */ /* 0x000fe20000000a00 */
[----:B------:R-:W-:Y:S01]  /*f030*/  UIMAD UR5, UR12, UR8, URZ ;  /* 0x000000080c0572a4 */ /* 0x000fe2000f8e023f */
[----:B------:R-:W-:Y:S01]  /*f040*/  IMAD.MOV R9, RZ, RZ, -R17 ;  /* 0x000000ffff097224 */ /* 0x000fe200078e0a11 */
[----:B------:R-:W-:Y:S01]  /*f050*/  UIMAD.WIDE.U32 UR6, UR45, UR8, URZ ;  /* 0x000000082d0672a5 */ /* 0x000fe2000f8e003f */
[----:B------:R-:W-:Y:S01]  /*f060*/  IMAD.MOV.U32 R4, RZ, RZ, R10 ;  /* 0x000000ffff047224 */ /* 0x000fe200078e000a */
[----:B------:R-:W-:Y:S01]  /*f070*/  UIMAD UR5, UR45, UR9, UR5 ;  /* 0x000000092d0572a4 */ /* 0x000fe2000f8e0205 */
[----:B------:R-:W-:Y:S01]  /*f080*/  IADD3 R13, R16, UR44, RZ ;  /* 0x0000002c100d7c10 */ /* 0x000fe2000fffe0ff */
[----:B------:R-:W-:-:S02]  /*f090*/  UIMAD UR8, UR13, UR10, URZ ;  /* 0x0000000a0d0872a4 */ /* 0x000fc4000f8e023f */
[----:B------:R-:W-:Y:S02]  /*f0a0*/  UIADD3 UR7, UR7, UR5, URZ ;  /* 0x0000000507077290 */ /* 0x000fe4000fffe03f */
[----:B------:R-:W-:Y:S02]  /*f0b0*/  UIMAD UR8, UR43, UR11, UR8 ;  /* 0x0000000b2b0872a4 */ /* 0x000fe4000f8e0208 */
[----:B------:R-:W-:Y:S01]  /*f0c0*/  UIMAD.WIDE.U32 UR6, UR43, UR10, UR6 ;  /* 0x0000000a2b0672a5 */ /* 0x000fe2000f8e0006 */
[----:B------:R-:W-:Y:S01]  /*f0d0*/  ULDC UR5, c[0x0][0xa88] ;  /* 0x0002a20000057ab9 */ /* 0x000fe20000000800 */
[----:B0-----:R-:W-:-:S13]  /*f0e0*/  ISETP.NE.AND P0, PT, R8, 0x1, PT ;  /* 0x000000010800780c */ /* 0x001fda0003f05270 */
[----:B------:R-:W0:Y:S08]  /*f0f0*/  @P0 LDC R5, c[0x0][0xbec] ;  /* 0x0002fb00ff050b82 */ /* 0x000e300000000800 */
[----:B------:R-:W1:Y:S01]  /*f100*/  @P0 LDC R6, c[0x0][0xbf0] ;  /* 0x0002fc00ff060b82 */ /* 0x000e620000000800 */
[----:B0-----:R-:W-:-:S05]  /*f110*/  @P0 IMAD.HI.U32 R5, R10, R5, RZ ;  /* 0x000000050a050227 */ /* 0x001fca00078e00ff */
[----:B-1----:R-:W-:-:S04]  /*f120*/  @P0 SHF.R.U32.HI R4, RZ, R6, R5 ;  /* 0x00000006ff040219 */ /* 0x002fc80000011605 */
[--C-:B------:R-:W-:Y:S01]  /*f130*/  SHF.R.S32.HI R5, RZ, 0x1f, R4.reuse ;  /* 0x0000001fff057819 */ /* 0x100fe20000011404 */
[----:B------:R-:W-:Y:S01]  /*f140*/  IMAD.MOV R7, RZ, RZ, -R4 ;  /* 0x000000ffff077224 */ /* 0x000fe200078e0a04 */
[----:B------:R-:W-:-:S03]  /*f150*/  IADD3 R4, P0, R4, UR6, RZ ;  /* 0x0000000604047c10 */ /* 0x000fc6000ff1e0ff */
[C---:B------:R-:W-:Y:S02]  /*f160*/  IMAD R7, R8.reuse, R7, R10 ;  /* 0x0000000708077224 */ /* 0x040fe400078e020a */
[----:B------:R-:W-:Y:S02]  /*f170*/  IMAD.U32 R10, RZ, RZ, UR8 ;  /* 0x00000008ff0a7e24 */ /* 0x000fe4000f8e00ff */
[----:B------:R-:W-:Y:S01]  /*f180*/  IMAD R8, R8, UR5, RZ ;  /* 0x0000000508087c24 */ /* 0x000fe2000f8e02ff */
[----:B------:R-:W-:Y:S02]  /*f190*/  SHF.R.S32.HI R6, RZ, 0x1f, R7 ;  /* 0x0000001fff067819 */ /* 0x000fe40000011407 */
[----:B------:R-:W-:Y:S01]  /*f1a0*/  IADD3.X R5, R5, UR7, R10, P0, !PT ;  /* 0x0000000705057c10 */ /* 0x000fe200087fe40a */
[----:B------:R-:W-:Y:S02]  /*f1b0*/  ULDC.64 UR6, c[0x0][0xb88] ;  /* 0x0002e20000067ab9 */ /* 0x000fe40000000a00 */
[----:B------:R-:W-:-:S02]  /*f1c0*/  IMAD R6, R6, UR6, RZ ;  /* 0x0000000606067c24 */ /* 0x000fc4000f8e02ff */
[----:B------:R-:W-:-:S04]  /*f1d0*/  IMAD.WIDE.U32 R4, R7, UR6, R4 ;  /* 0x0000000607047c25 */ /* 0x000fc8000f8e0004 */
[----:B------:R-:W-:Y:S01]  /*f1e0*/  IMAD R7, R7, UR7, R6 ;  /* 0x0000000707077c24 */ /* 0x000fe2000f8e0206 */
[----:B------:R-:W-:Y:S02]  /*f1f0*/  ULDC.64 UR6, c[0x0][0xb50] ;  /* 0x0002d40000067ab9 */ /* 0x000fe40000000a00 */
[----:B------:R-:W-:Y:S01]  /*f200*/  LEA R10, P0, R4, UR6, 0x2 ;  /* 0x00000006040a7c11 */ /* 0x000fe2000f8010ff */
[----:B------:R-:W-:-:S04]  /*f210*/  IMAD.IADD R5, R5, 0x1, R7 ;  /* 0x0000000105057824 */ /* 0x000fc800078e0207 */
[----:B------:R-:W-:Y:S01]  /*f220*/  SHFL.IDX PT, R6, R10, 0x1, 0x1c1f ;  /* 0x003c1f000a067f89 */ /* 0x000fe200000e0000 */
[----:B------:R-:W-:Y:S02]  /*f230*/  LEA.HI.X R11, R4, UR7, R5, 0x2, P0 ;  /* 0x00000007040b7c11 */ /* 0x000fe400080f1405 */
[----:B------:R-:W-:Y:S01]  /*f240*/  ISETP.NE.AND P0, PT, R2, R9, PT ;  /* 0x000000090200720c */ /* 0x000fe20003f05270 */
[----:B------:R-:W-:Y:S01]  /*f250*/  SHFL.IDX PT, R4, R10, RZ, 0x1c1f ;  /* 0x001c1fff0a047589 */ /* 0x000fe200000e0000 */
[C---:B------:R-:W-:Y:S02]  /*f260*/  VIADD R9, R13.reuse, 0x8 ;  /* 0x000000080d097836 */ /* 0x040fe40000000000 */
[-C--:B------:R-:W-:Y:S01]  /*f270*/  ISETP.GE.OR P1, PT, R13, R8.reuse, P0 ;  /* 0x000000080d00720c */ /* 0x080fe20000726670 */
[----:B------:R-:W0:Y:S02]  /*f280*/  SHFL.IDX PT, R5, R11, RZ, 0x1c1f ;  /* 0x001c1fff0b057589 */ /* 0x000e2400000e0000 */
[----:B------:R-:W-:-:S02]  /*f290*/  ISETP.GE.OR P0, PT, R9, R8, P0 ;  /* 0x000000080900720c */ /* 0x000fc40000706670 */
[----:B------:R-:W1:Y:S08]  /*f2a0*/  SHFL.IDX PT, R7, R11, 0x1, 0x1c1f ;  /* 0x003c1f000b077f89 */ /* 0x000e7000000e0000 */
[----:B0-----:R0:W-:Y:S04]  /*f2b0*/  @!P1 ST.E desc[UR52][R4.64], R3 ;  /* 0x0000000304009985 */ /* 0x0011e8000c101934 */
[----:B-1----:R0:W-:Y:S02]  /*f2c0*/  @!P0 ST.E desc[UR52][R6.64], R0 ;  /* 0x0000000006008985 */ /* 0x0021e4000c101934 */
.L_x_1746:
[----:B------:R-:W1:Y:S01]  /*f2d0*/  LDC R15, c[0x0][0xbe8] ;  /* 0x0002fa00ff0f7b82 */ /* 0x000e620000000800 */
[----:B------:R-:W-:Y:S01]  /*f2e0*/  ULDC UR10, c[0x0][0xac8] ;  /* 0x0002b200000a7ab9 */ /* 0x000fe20000000800 */
[----:B------:R-:W-:Y:S01]  /*f2f0*/  ULDC.64 UR8, c[0x0][0xae8] ;  /* 0x0002ba0000087ab9 */ /* 0x000fe20000000a00 */
[----:B------:R-:W-:Y:S01]  /*f300*/  ISETP.GE.AND P0, PT, R190, UR10, PT ;  /* 0x0000000abe007c0c */ /* 0x000fe2000bf06270 */
[----:B------:R-:W5:Y:S01]  /*f310*/  LD.E.128 R96, desc[UR52][R96.64] ;  /* 0x0000003460607980 */ /* 0x000f62000c101d00 */
[----:B------:R-:W-:Y:S02]  /*f320*/  ISETP.GE.AND P1, PT, R184, UR10, PT ;  /* 0x0000000ab8007c0c */ /* 0x000fe4000bf26270 */
[----:B0-----:R-:W-:Y:S01]  /*f330*/  SEL R3, RZ, 0xffffffff, P0 ;  /* 0xffffffffff037807 */ /* 0x001fe20000000000 */
[----:B------:R0:W5:Y:S01]  /*f340*/  LD.E.128 R4, desc[UR52][R20.64] ;  /* 0x0000003414047980 */ /* 0x000162000c101d00 */
[----:B------:R-:W-:Y:S02]  /*f350*/  ISETP.GE.AND P0, PT, R189, UR10, PT ;  /* 0x0000000abd007c0c */ /* 0x000fe4000bf06270 */
[----:B------:R-:W-:Y:S01]  /*f360*/  SEL R0, RZ, 0x1, P1 ;  /* 0x00000001ff007807 */ /* 0x000fe20000800000 */
[----:B------:R-:W-:Y:S01]  /*f370*/  IMAD.SHL.U32 R11, R3, 0x2, RZ ;  /* 0x00000002030b7824 */ /* 0x000fe200078e00ff */
[----:B------:R-:W5:Y:S04]  /*f380*/  LD.E.128 R32, desc[UR52][R32.64] ;  /* 0x0000003420207980 */ /* 0x000f68000c101d00 */
[----:B------:R-:W5:Y:S04]  /*f390*/  LD.E.128 R36, desc[UR52][R36.64] ;  /* 0x0000003424247980 */ /* 0x000f68000c101d00 */
[----:B------:R-:W5:Y:S01]  /*f3a0*/  LD.E.128 R40, desc[UR52][R40.64] ;  /* 0x0000003428287980 */ /* 0x000f62000c101d00 */
[----:B-1----:R-:W-:-:S03]  /*f3b0*/  ISETP.NE.AND P2, PT, R15, 0x1, PT ;  /* 0x000000010f00780c */ /* 0x002fc60003f45270 */
[----:B------:R-:W5:Y:S01]  /*f3c0*/  LD.E.128 R44, desc[UR52][R44.64] ;  /* 0x000000342c2c7980 */ /* 0x000f62000c101d00 */
[----:B------:R-:W-:Y:S02]  /*f3d0*/  SEL R3, RZ, 0xffffffff, P0 ;  /* 0xffffffffff037807 */ /* 0x000fe40000000000 */
[----:B------:R-:W-:Y:S01]  /*f3e0*/  LOP3.LUT R0, R11, 0x2, R0, 0xe2, !PT ;  /* 0x000000020b007812 */ /* 0x000fe200078ee200 */
[----:B------:R-:W5:Y:S02]  /*f3f0*/  LD.E.128 R52, desc[UR52][R52.64] ;  /* 0x0000003434347980 */ /* 0x000f64000c101d00 */
[----:B------:R-:W-:Y:S02]  /*f400*/  IMAD.SHL.U32 R3, R3, 0x4, RZ ;  /* 0x0000000403037824 */ /* 0x000fe400078e00ff */
[----:B------:R-:W5:Y:S02]  /*f410*/  LD.E.128 R56, desc[UR52][R56.64] ;  /* 0x0000003438387980 */ /* 0x000f64000c101d00 */
[----:B------:R-:W1:Y:S01]  /*f420*/  @P2 LDC R9, c[0x0][0xbec] ;  /* 0x0002fb00ff092b82 */ /* 0x000e620000000800 */
[----:B------:R-:W-:Y:S01]  /*f430*/  ISETP.GE.AND P0, PT, R188, UR10, PT ;  /* 0x0000000abc007c0c */ /* 0x000fe2000bf06270 */
[----:B------:R-:W5:Y:S04]  /*f440*/  LD.E.128 R60, desc[UR52][R60.64] ;  /* 0x000000343c3c7980 */ /* 0x000f68000c101d00 */
[----:B------:R-:W5:Y:S02]  /*f450*/  LD.E.128 R68, desc[UR52][R68.64] ;  /* 0x0000003444447980 */ /* 0x000f64000c101d00 */
[----:B------:R-:W2:Y:S01]  /*f460*/  @P2 LDC R11, c[0x0][0xbf0] ;  /* 0x0002fc00ff0b2b82 */ /* 0x000ea20000000800 */
[----:B------:R-:W-:Y:S01]  /*f470*/  LOP3.LUT R3, R3, 0x4, R0, 0xe2, !PT ;  /* 0x0000000403037812 */ /* 0x000fe200078ee200 */
[----:B------:R-:W-:Y:S01]  /*f480*/  IMAD R0, R211, 0x20, R212 ;  /* 0x00000020d3007824 */ /* 0x000fe200078e02d4 */
[----:B------:R-:W-:Y:S01]  /*f490*/  SEL R8, RZ, 0xffffffff, P0 ;  /* 0xffffffffff087807 */ /* 0x000fe20000000000 */
[----:B------:R-:W5:Y:S01]  /*f4a0*/  LD.E.128 R72, desc[UR52][R72.64] ;  /* 0x0000003448487980 */ /* 0x000f62000c101d00 */
[----:B------:R-:W-:Y:S01]  /*f4b0*/  ISETP.GE.AND P0, PT, R187, UR10, PT ;  /* 0x0000000abb007c0c */ /* 0x000fe2000bf06270 */
[----:B------:R-:W-:Y:S01]  /*f4c0*/  UIMAD UR5, UR12, UR8, URZ ;  /* 0x000000080c0572a4 */ /* 0x000fe2000f8e023f */
[----:B------:R-:W-:Y:S01]  /*f4d0*/  IADD3 R14, R0, UR44, RZ ;  /* 0x0000002c000e7c10 */ /* 0x000fe2000fffe0ff */
[----:B------:R-:W5:Y:S01]  /*f4e0*/  LD.E.128 R76, desc[UR52][R76.64] ;  /* 0x000000344c4c7980 */ /* 0x000f62000c101d00 */
[----:B------:R-:W-:Y:S01]  /*f4f0*/  SEL R0, RZ, 0xffffffff, P0 ;  /* 0xffffffffff007807 */ /* 0x000fe20000000000 */
[----:B------:R-:W-:Y:S01]  /*f500*/  UIMAD.WIDE.U32 UR6, UR45, UR8, URZ ;  /* 0x000000082d0672a5 */ /* 0x000fe2000f8e003f */
[----:B------:R-:W-:Y:S01]  /*f510*/  IMAD.SHL.U32 R8, R8, 0x8, RZ ;  /* 0x0000000808087824 */ /* 0x000fe200078e00ff */
[----:B------:R-:W-:Y:S01]  /*f520*/  UIMAD UR5, UR45, UR9, UR5 ;  /* 0x000000092d0572a4 */ /* 0x000fe2000f8e0205 */
[----:B------:R-:W5:Y:S01]  /*f530*/  LD.E.128 R80, desc[UR52][R80.64] ;  /* 0x0000003450507980 */ /* 0x000f62000c101d00 */
[----:B------:R-:W-:Y:S01]  /*f540*/  IMAD.SHL.U32 R13, R0, 0x10, RZ ;  /* 0x00000010000d7824 */ /* 0x000fe200078e00ff */
[----:B------:R-:W-:Y:S01]  /*f550*/  ULDC.64 UR8, c[0x0][0xaf0] ;  /* 0x0002bc0000087ab9 */ /* 0x000fe20000000a00 */
[----:B-1----:R-:W-:Y:S01]  /*f560*/  @P2 IMAD.HI.U32 R0, R14, R9, RZ ;  /* 0x000000090e002227 */ /* 0x002fe200078e00ff */
[----:B------:R-:W-:Y:S01]  /*f570*/  UIADD3 UR7, UR7, UR5, URZ ;  /* 0x0000000507077290 */ /* 0x000fe2000fffe03f */
[----:B------:R-:W-:Y:S01]  /*f580*/  LOP3.LUT R8, R8, 0x8, R3, 0xe2, !PT ;  /* 0x0000000808087812 */ /* 0x000fe200078ee203 */
[----:B------:R-:W-:Y:S01]  /*f590*/  UIMAD UR5, UR13, UR8, URZ ;  /* 0x000000080d0572a4 */ /* 0x000fe2000f8e023f */
[----:B------:R-:W-:Y:S01]  /*f5a0*/  IMAD.MOV.U32 R3, RZ, RZ, R14 ;  /* 0x000000ffff037224 */ /* 0x000fe200078e000e */
[----:B------:R-:W-:Y:S01]  /*f5b0*/  UIMAD.WIDE.U32 UR6, UR43, UR8, UR6 ;  /* 0x000000082b0672a5 */ /* 0x000fe2000f8e0006 */
[----:B------:R-:W5:Y:S01]  /*f5c0*/  LD.E.128 R84, desc[UR52][R84.64] ;  /* 0x0000003454547980 */ /* 0x000f62000c101d00 */
[----:B--2---:R-:W-:Y:S01]  /*f5d0*/  @P2 SHF.R.U32.HI R3, RZ, R11, R0 ;  /* 0x0000000bff032219 */ /* 0x004fe20000011600 */
[----:B------:R-:W-:Y:S01]  /*f5e0*/  UIMAD UR5, UR43, UR9, UR5 ;  /* 0x000000092b0572a4 */ /* 0x000fe2000f8e0205 */
[----:B------:R-:W-:Y:S01]  /*f5f0*/  LOP3.LUT R10, R13, 0x10, R8, 0xe2, !PT ;  /* 0x000000100d0a7812 */ /* 0x000fe200078ee208 */
[----:B------:R-:W5:Y:S01]  /*f600*/  LD.E.128 R88, desc[UR52][R88.64] ;  /* 0x0000003458587980 */ /* 0x000f62000c101d00 */
[----:B------:R-:W-:Y:S01]  /*f610*/  SHF.R.S32.HI R11, RZ, 0x1f, R3 ;  /* 0x0000001fff0b7819 */ /* 0x000fe20000011403 */
[----:B------:R-:W-:Y:S01]  /*f620*/  UIADD3 UR5, UR7, UR5, URZ ;  /* 0x0000000507057290 */ /* 0x000fe2000fffe03f */
[----:B------:R-:W-:Y:S01]  /*f630*/  ISETP.GE.AND P0, PT, R186, UR10, PT ;  /* 0x0000000aba007c0c */ /* 0x000fe2000bf06270 */
[----:B------:R-:W-:Y:S01]  /*f640*/  IMAD.U32 R8, RZ, RZ, UR6 ;  /* 0x00000006ff087e24 */ /* 0x000fe2000f8e00ff */
[----:B------:R-:W-:Y:S01]  /*f650*/  IADD3 R13, -R3, RZ, RZ ;  /* 0x000000ff030d7210 */ /* 0x000fe20007ffe1ff */
[----:B------:R-:W-:Y:S01]  /*f660*/  IMAD.U32 R9, RZ, RZ, UR7 ;  /* 0x00000007ff097e24 */ /* 0x000fe2000f8e00ff */
[----:B------:R-:W-:Y:S01]  /*f670*/  ULDC.64 UR6, c[0x0][0xae0] ;  /* 0x0002b80000067ab9 */ /* 0x000fe20000000a00 */
[----:B------:R-:W-:Y:S01]  /*f680*/  SEL R0, RZ, 0xffffffff, P0 ;  /* 0xffffffffff007807 */ /* 0x000fe20000000000 */
[----:B------:R-:W-:Y:S01]  /*f690*/  IMAD R12, R11, UR6, RZ ;  /* 0x000000060b0c7c24 */ /* 0x000fe2000f8e02ff */
[----:B------:R-:W5:Y:S01]  /*f6a0*/  LD.E.128 R92, desc[UR52][R92.64] ;  /* 0x000000345c5c7980 */ /* 0x000f62000c101d00 */
[----:B------:R-:W-:Y:S01]  /*f6b0*/  IMAD R11, R15, R13, R14 ;  /* 0x0000000d0f0b7224 */ /* 0x000fe200078e020e */
[----:B------:R-:W-:Y:S01]  /*f6c0*/  ISETP.GE.AND P0, PT, R215, UR10, PT ;  /* 0x0000000ad7007c0c */ /* 0x000fe2000bf06270 */
[----:B------:R-:W-:Y:S01]  /*f6d0*/  IMAD.U32 R9, RZ, RZ, UR5 ;  /* 0x00000005ff097e24 */ /* 0x000fe2000f8e00ff */
[----:B------:R-:W-:Y:S01]  /*f6e0*/  @!PT LDS RZ, [RZ] ;  /* 0x00000000fffff984 */ /* 0x000fe20000000800 */
[----:B------:R-:W-:Y:S01]  /*f6f0*/  @!PT LDS RZ, [RZ] ;  /* 0x00000000fffff984 */ /* 0x000fe20000000800 */
[----:B------:R-:W-:Y:S01]  /*f700*/  @!PT LDS RZ, [RZ] ;  /* 0x00000000fffff984 */ /* 0x000fe20000000800 */
[----:B------:R-:W-:Y:S01]  /*f710*/  @!PT LDS RZ, [RZ] ;  /* 0x00000000fffff984 */ /* 0x000fe20000000800 */
[----:B------:R1:W-:Y:S06]  /*f720*/  MEMBAR.ALL.CTA ;  /* 0x0000000000007992 */ /* 0x0003ec0000008000 */
[----:B-1----:R-:W1:Y:S01]  /*f730*/  FENCE.VIEW.ASYNC.S ;  /* 0x00000000000073c6 */ /* 0x002e620000000000 */
[----:B0-----:R-:W-:Y:S01]  /*f740*/  IMAD.SHL.U32 R21, R0, 0x20, RZ ;  /* 0x0000002000157824 */ /* 0x001fe200078e00ff */
[----:B------:R-:W-:Y:S01]  /*f750*/  SHF.R.S32.HI R0, RZ, 0x1f, R11 ;  /* 0x0000001fff007819 */ /* 0x000fe2000001140b */
[C---:B------:R-:W-:Y:S01]  /*f760*/  IMAD R13, R3.reuse, UR7, R12 ;  /* 0x00000007030d7c24 */ /* 0x040fe2000f8e020c */
[----:B------:R-:W-:Y:S01]  /*f770*/  ULDC UR8, c[0x0][0xa88] ;  /* 0x0002a20000087ab9 */ /* 0x000fe20000000800 */
[----:B------:R-:W-:Y:S01]  /*f780*/  IMAD.WIDE.U32 R8, R3, UR6, R8 ;  /* 0x0000000603087c25 */ /* 0x000fe2000f8e0008 */
[----:B------:R-:W-:Y:S01]  /*f790*/  ULDC.64 UR6, c[0x0][0xad8] ;  /* 0x0002b60000067ab9 */ /* 0x000fe20000000a00 */
[----:B------:R-:W-:Y:S01]  /*f7a0*/  SEL R3, RZ, 0x40, P0 ;  /* 0x00000040ff037807 */ /* 0x000fe20000000000 */
[----:B------:R-:W-:Y:S01]  /*f7b0*/  UIADD3 UR5, UR42, 0x28c20, URZ ;  /* 0x00028c202a057890 */ /* 0x000fe2000fffe03f */
[----:B------:R-:W-:Y:S01]  /*f7c0*/  IMAD.IADD R9, R9, 0x1, R13 ;  /* 0x0000000109097824 */ /* 0x000fe200078e020d */
[----:B------:R-:W-:Y:S01]  /*f7d0*/  ISETP.GE.AND P0, PT, R214, UR10, PT ;  /* 0x0000000ad6007c0c */ /* 0x000fe2000bf06270 */
[----:B------:R-:W-:Y:S01]  /*f7e0*/  IMAD R0, R0, UR6, RZ ;  /* 0x0000000600007c24 */ /* 0x000fe2000f8e02ff */
[----:B------:R-:W-:Y:S01]  /*f7f0*/  UPRMT UR5, URZ, 0x654, UR5 ;  /* 0x000006543f057896 */ /* 0x000fe20008000005 */
[----:B------:R-:W-:Y:S01]  /*f800*/  VIADD R28, R212, UR44 ;  /* 0x0000002cd41c7c36 */ /* 0x000fe20008000000 */
[----:B------:R-:W-:Y:S01]  /*f810*/  LOP3.LUT R10, R21, 0x20, R10, 0xe2, !PT ;  /* 0x00000020150a7812 */ /* 0x000fe200078ee20a */
[----:B------:R-:W-:Y:S01]  /*f820*/  IMAD R29, R15, UR8, RZ ;  /* 0x000000080f1d7c24 */ /* 0x000fe2000f8e02ff */
[----:B------:R-:W-:Y:S01]  /*f830*/  BSSY B1, `(.L_x_1747) ;  /* 0x000002e000017945 */ /* 0x000fe20003800000 */
[C---:B------:R-:W-:Y:S01]  /*f840*/  IMAD R13, R11.reuse, UR7, R0 ;  /* 0x000000070b0d7c24 */ /* 0x040fe2000f8e0200 */
[----:B------:R-:W-:Y:S01]  /*f850*/  SEL R0, RZ, 0x80, P0 ;  /* 0x00000080ff007807 */ /* 0x000fe20000000000 */
[----:B------:R-:W-:Y:S01]  /*f860*/  IMAD.WIDE.U32 R8, R11, UR6, R8 ;  /* 0x000000060b087c25 */ /* 0x000fe2000f8e0008 */
[----:B------:R-:W-:Y:S01]  /*f870*/  ISETP.GE.AND P0, PT, R28, R29, PT ;  /* 0x0000001d1c00720c */ /* 0x000fe20003f06270 */
[----:B------:R-:W-:Y:S01]  /*f880*/  ULDC.64 UR6, c[0x0][0xa80] ;  /* 0x0002a00000067ab9 */ /* 0x000fe20000000a00 */
[----:B------:R-:W-:Y:S01]  /*f890*/  LOP3.LUT R3, R10, R3, RZ, 0xfc, !PT ;  /* 0x000000030a037212 */ /* 0x000fe200078efcff */
        /* <DEDUP_REMOVED lines=39> */
.L_x_1748:
[----:B------:R-:W-:Y:S05]  /*fb10*/  BSYNC B1 ;  /* 0x0000000000017941 */ /* 0x000fea0003800000 */
.L_x_1747:
[----:B---3--:R-:W-:Y:S01]  /*fb20*/  VIADD R8, R28, 0x20 ;  /* 0x000000201c087836 */ /* 0x008fe20000000000 */
[----:B--2---:R4:W2:Y:S04]  /*fb30*/  SHFL.IDX PT, R11, R27, 0x1, 0x181f ;  /* 0x00381f001b0b7f89 */ /* 0x0048a800000e0000 */
[----:B------:R-:W-:Y:S01]  /*fb40*/  ISETP.GE.AND P0, PT, R8, R29, PT ;  /* 0x0000001d0800720c */ /* 0x000fe20003f06270 */
[----:B-1----:R4:W1:-:S12]  /*fb50*/  SHFL.IDX PT, R10, R26, 0x1, 0x181f ;  /* 0x00381f001a0a7f89 */ /* 0x00285800000e0000 */
[----:B----4-:R-:W-:Y:S05]  /*fb60*/  @P0 BRA `(.L_x_1749) ;  /* 0x0000000c00800947 */ /* 0x010fea0003800000 */
[----:B------:R-:W-:Y:S02]  /*fb70*/  ISETP.GE.AND P0, PT, R184, UR10, PT ;  /* 0x0000000ab8007c0c */ /* 0x000fe4000bf06270 */
[----:B------:R-:W-:Y:S02]  /*fb80*/  ISETP.GE.AND P5, PT, R190, UR10, PT ;  /* 0x0000000abe007c0c */ /* 0x000fe4000bfa6270 */
[----:B------:R-:W-:Y:S02]  /*fb90*/  ISETP.GE.AND P3, PT, R189, UR10, PT ;  /* 0x0000000abd007c0c */ /* 0x000fe4000bf66270 */
[----:B------:R-:W-:Y:S02]  /*fba0*/  ISETP.GE.AND P2, PT, R188, UR10, PT ;  /* 0x0000000abc007c0c */ /* 0x000fe4000bf46270 */
[----:B------:R-:W-:-:S05]  /*fbb0*/  ISETP.GE.AND P1, PT, R187, UR10, PT ;  /* 0x0000000abb007c0c */ /* 0x000fca000bf26270 */
[----:B-12---:R-:W-:Y:S02]  /*fbc0*/  @!P0 IMAD.WIDE R8, R184, 0x2, R10 ;  /* 0x00000002b8088825 */ /* 0x006fe400078e020a */
[-C--:B------:R-:W-:Y:S02]  /*fbd0*/  @!P5 LEA R12, P4, R190, R10.reuse, 0x1 ;  /* 0x0000000abe0cd211 */ /* 0x080fe400078808ff */
[----:B------:R-:W-:Y:S01]  /*fbe0*/  @!P3 LEA R14, P6, R189, R10, 0x1 ;  /* 0x0000000abd0eb211 */ /* 0x000fe200078c08ff */
[----:B-----5:R1:W-:Y:S01]  /*fbf0*/  @!P0 ST.E.128 desc[UR52][R8.64], R4 ;  /* 0x0000000408008985 */ /* 0x0203e2000c101d34 */
        /* <DEDUP_REMOVED lines=8> */
[----:B-1----:R-:W-:-:S03]  /*fc80*/  @!P1 LEA R4, P6, R187, R10, 0x1 ;  /* 0x0000000abb049211 */ /* 0x002fc600078c08ff */
        /* <DEDUP_REMOVED lines=15> */
.L_x_1745:
[----:B------:R-:W0:Y:S01]  /*fd80*/  LDC R10, c[0x0][0xbe8] ;  /* 0x0002fa00ff0a7b82 */ /* 0x000e220000000800 */
[----:B------:R-:W1:Y:S01]  /*fd90*/  S2R R6, SR_TID.X ;  /* 0x0000000000067919 */ /* 0x000e620000002100 */
[----:B------:R-:W-:Y:S01]  /*fda0*/  ULDC UR12, c[0x0][0xac8] ;  /* 0x0002b200000c7ab9 */ /* 0x000fe20000000800 */
[----:B------:R-:W-:Y:S01]  /*fdb0*/  USHF.R.S32.HI UR8, URZ, 0x1f, UR45 ;  /* 0x0000001f3f087899 */ /* 0x000fe2000801142d */
[----:B------:R-:W-:Y:S01]  /*fdc0*/  BSSY B1, `(.L_x_1750) ;  /* 0x0000031000017945 */ /* 0x000fe20003800000 */
[----:B------:R-:W-:Y:S01]  /*fdd0*/  USHF.R.S32.HI UR9, URZ, 0x1f, UR43 ;  /* 0x0000001f3f097899 */ /* 0x000fe2000801142b */
[----:B------:R-:W-:Y:S01]  /*fde0*/  ISETP.GE.AND P1, PT, R190, UR12, PT ;  /* 0x0000000cbe007c0c */ /* 0x000fe2000bf26270 */
[----:B------:R-:W-:Y:S01]  /*fdf0*/  IMAD R8, R211, 0x20, R212 ;  /* 0x00000020d3087824 */ /* 0x000fe200078e02d4 */
[----:B0-----:R-:W-:Y:S02]  /*fe00*/  ISETP.NE.AND P0, PT, R10, 0x1, PT ;  /* 0x000000010a00780c */ /* 0x001fe40003f05270 */
[----:B-1----:R-:W-:-:S11]  /*fe10*/  IADD3 R0, R6, -0x80, RZ ;  /* 0xffffff8006007810 */ /* 0x002fd60007ffe0ff */
[----:B------:R-:W0:Y:S01]  /*fe20*/  @P0 LDC R9, c[0x0][0xbec] ;  /* 0x0002fb00ff090b82 */ /* 0x000e220000000800 */
[----:B------:R-:W-:-:S07]  /*fe30*/  ISETP.GE.AND P2, PT, R0, 0x40, PT ;  /* 0x000000400000780c */ /* 0x000fce0003f46270 */
[----:B------:R-:W1:Y:S06]  /*fe40*/  @P0 LDC R11, c[0x0][0xbf0] ;  /* 0x0002fc00ff0b0b82 */ /* 0x000e6c0000000800 */
[----:B------:R-:W-:Y:S05]  /*fe50*/  @P2 BRA `(.L_x_1751) ;  /* 0x00000000009c2947 */ /* 0x000fea0003800000 */
[----:B------:R-:W2:Y:S01]  /*fe60*/  LDC R5, c[0x0][0xbe8] ;  /* 0x0002fa00ff057b82 */ /* 0x000ea20000000800 */
[----:B------:R-:W-:Y:S01]  /*fe70*/  IMAD.U32 R7, RZ, RZ, UR44 ;  /* 0x0000002cff077e24 */ /* 0x000fe2000f8e00ff */
[----:B------:R-:W-:-:S04]  /*fe80*/  ULDC UR5, c[0x0][0xa88] ;  /* 0x0002a20000057ab9 */ /* 0x000fc80000000800 */
[----:B------:R-:W-:Y:S01]  /*fe90*/  IADD3 R6, R7, -0x80, R6 ;  /* 0xffffff8007067810 */ /* 0x000fe20007ffe006 */
[----:B--2---:R-:W-:-:S05]  /*fea0*/  IMAD R3, R5, UR5, RZ ;  /* 0x0000000505037c24 */ /* 0x004fca000f8e02ff */
[----:B------:R-:W-:-:S13]  /*feb0*/  ISETP.GE.AND P2, PT, R6, R3, PT ;  /* 0x000000030600720c */ /* 0x000fda0003f46270 */
[----:B------:R-:W-:Y:S05]  /*fec0*/  @P2 BRA `(.L_x_1751) ;  /* 0x0000000000802947 */ /* 0x000fea0003800000 */
[----:B------:R-:W-:Y:S01]  /*fed0*/  ISETP.NE.AND P2, PT, R5, 0x1, PT ;  /* 0x000000010500780c */ /* 0x000fe20003f45270 */
[----:B------:R-:W-:Y:S01]  /*fee0*/  ULDC.64 UR10, c[0x0][0xb90] ;  /* 0x0002e400000a7ab9 */ /* 0x000fe20000000a00 */
[----:B------:R-:W-:Y:S01]  /*fef0*/  IMAD.MOV.U32 R4, RZ, RZ, R6 ;  /* 0x000000ffff047224 */ /* 0x000fe200078e0006 */
[----:B------:R-:W-:Y:S02]  /*ff00*/  UIMAD UR5, UR8, UR10, URZ ;  /* 0x0000000a080572a4 */ /* 0x000fe4000f8e023f */
[----:B------:R-:W-:Y:S02]  /*ff10*/  UIMAD.WIDE.U32 UR6, UR45, UR10, URZ ;  /* 0x0000000a2d0672a5 */ /* 0x000fe4000f8e003f */
[----:B------:R-:W-:-:S03]  /*ff20*/  UIMAD UR5, UR45, UR11, UR5 ;  /* 0x0000000b2d0572a4 */ /* 0x000fc6000f8e0205 */
[----:B------:R-:W-:Y:S01]  /*ff30*/  ULDC.64 UR10, c[0x0][0xb98] ;  /* 0x0002e600000a7ab9 */ /* 0x000fe20000000a00 */
[----:B------:R-:W-:Y:S02]  /*ff40*/  UIADD3 UR7, UR7, UR5, URZ ;  /* 0x0000000507077290 */ /* 0x000fe4000fffe03f */
[----:B------:R-:W2:Y:S01]  /*ff50*/  @P2 LDC R3, c[0x0][0xbec] ;  /* 0x0002fb00ff032b82 */ /* 0x000ea20000000800 */
[----:B------:R-:W-:Y:S02]  /*ff60*/  UIMAD UR5, UR9, UR10, URZ ;  /* 0x0000000a090572a4 */ /* 0x000fe4000f8e023f */
[----:B------:R-:W-:Y:S02]  /*ff70*/  UIMAD.WIDE.U32 UR6, UR43, UR10, UR6 ;  /* 0x0000000a2b0672a5 */ /* 0x000fe4000f8e0006 */
[----:B------:R-:W-:-:S03]  /*ff80*/  UIMAD UR5, UR43, UR11, UR5 ;  /* 0x0000000b2b0572a4 */ /* 0x000fc6000f8e0205 */
[----:B------:R-:W3:Y:S01]  /*ff90*/  @P2 LDC R7, c[0x0][0xbf0] ;  /* 0x0002fc00ff072b82 */ /* 0x000ee20000000800 */
[----:B------:R-:W-:Y:S01]  /*ffa0*/  ULDC.64 UR10, c[0x0][0xb88] ;  /* 0x0002e200000a7ab9 */ /* 0x000fe20000000a00 */
[----:B--2---:R-:W-:-:S05]  /*ffb0*/  @P2 IMAD.HI.U32 R0, R6, R3, RZ ;  /* 0x0000000306002227 */ /* 0x004fca00078e00ff */
[----:B---3--:R-:W-:-:S05]  /*ffc0*/  @P2 SHF.R.U32.HI R4, RZ, R7, R0 ;  /* 0x00000007ff042219 */ /* 0x008fca0000011600 */
[----:B------:R-:W-:-:S04]  /*ffd0*/  IMAD.MOV R3, RZ, RZ, -R4 ;  /* 0x000000ffff037224 */ /* 0x000fc800078e0a04 */
[----:B------:R-:W-:Y:S01]  /*ffe0*/  IMAD R3, R5, R3, R6 ;  /* 0x0000000305037224 */ /* 0x000fe200078e0206 */
[----:B------:R-:W-:Y:S01]  /*fff0*/  SHF.R.S32.HI R5, RZ, 0x1f, R4 ;  /* 0x0000001fff057819 */ /* 0x000fe20000011404 */
[----:B------:R-:W-:Y:S01]  /*10000*/  IMAD.U32 R6, RZ, RZ, UR5 ;  /* 0x00000005ff067e24 */ /* 0x000fe2000f8e00ff */
[----:B------:R-:W-:Y:S02]  /*10010*/  IADD3 R4, P2, R4, UR6, RZ ;  /* 0x0000000604047c10 */ /* 0x000fe4000ff5e0ff */
[----:B------:R-:W-:Y:S02]  /*10020*/  SHF.R.S32.HI R0, RZ, 0x1f, R3 ;  /* 0x0000001fff007819 */ /* 0x000fe40000011403 */
[----:B------:R-:W-:Y:S01]  /*10030*/  IADD3.X R5, R5, UR7, R6, P2, !PT ;  /* 0x0000000705057c10 */ /* 0x000fe200097fe406 */
[----:B------:R-:W-:Y:S02]  /*10040*/  ULDC.64 UR6, c[0x0][0xb50] ;  /* 0x0002d40000067ab9 */ /* 0x000fe40000000a00 */
[----:B------:R-:W-:-:S02]  /*10050*/  IMAD R0, R0, UR10, RZ ;  /* 0x0000000a00007c24 */ /* 0x000fc4000f8e02ff */
[----:B------:R-:W-:-:S04]  /*10060*/  IMAD.WIDE.U32 R4, R3, UR10, R4 ;  /* 0x0000000a03047c25 */ /* 0x000fc8000f8e0004 */
[----:B------:R-:W-:Y:S01]  /*10070*/  IMAD R7, R3, UR11, R0 ;  /* 0x0000000b03077c24 */ /* 0x000fe2000f8e0200 */
[----:B------:R-:W-:-:S04]  /*10080*/  LEA R6, P2, R4, UR6, 0x2 ;  /* 0x0000000604067c11 */ /* 0x000fc8000f8410ff */
[----:B------:R-:W-:-:S04]  /*10090*/  IADD3 R3, R5, R7, RZ ;  /* 0x0000000705037210 */ /* 0x000fc80007ffe0ff */
[----:B------:R-:W-:Y:S01]  /*100a0*/  LEA.HI.X R7, R4, UR7, R3, 0x2, P2 ;  /* 0x0000000704077c11 */ /* 0x000fe200090f1403 */
[----:B------:R-:W-:-:S05]  /*100b0*/  IMAD.MOV.U32 R3, RZ, RZ, -0x800000 ;  /* 0xff800000ff037424 */ /* 0x000fca00078e00ff */
[----:B------:R2:W-:Y:S02]  /*100c0*/  STG.E desc[UR52][R6.64], R3 ;  /* 0x0000000306007986 */ /* 0x0005e4000c101934 */
.L_x_1751:
[----:B------:R-:W-:Y:S05]  /*100d0*/  BSYNC B1 ;  /* 0x0000000000017941 */ /* 0x000fea0003800000 */
.L_x_1750:
[----:B--2---:R-:W-:Y:S01]  /*100e0*/  SEL R3, RZ, 0xffffffff, P1 ;  /* 0xffffffffff037807 */ /* 0x004fe20000800000 */
[----:B------:R-:W-:Y:S01]  /*100f0*/  ULDC.64 UR10, c[0x0][0xae8] ;  /* 0x0002ba00000a7ab9 */ /* 0x000fe20000000a00 */
[----:B------:R-:W-:Y:S01]  /*10100*/  ISETP.GE.AND P2, PT, R184, UR12, PT ;  /* 0x0000000cb8007c0c */ /* 0x000fe2000bf46270 */
[----:B------:R-:W-:Y:S01]  /*10110*/  UIMAD UR5, UR8, UR10, URZ ;  /* 0x0000000a080572a4 */ /* 0x000fe2000f8e023f */
[----:B------:R-:W-:Y:S01]  /*10120*/  VIADD R8, R8, UR44 ;  /* 0x0000002c08087c36 */ /* 0x000fe20008000000 */
[----:B------:R-:W-:Y:S01]  /*10130*/  ISETP.GE.AND P1, PT, R189, UR12, PT ;  /* 0x0000000cbd007c0c */ /* 0x000fe2000bf26270 */
[----:B------:R-:W-:Y:S01]  /*10140*/  IMAD.SHL.U32 R3, R3, 0x2, RZ ;  /* 0x0000000203037824 */ /* 0x000fe200078e00ff */
[----:B------:R-:W-:Y:S01]  /*10150*/  SEL R0, RZ, 0x1, P2 ;  /* 0x00000001ff007807 */ /* 0x000fe20001000000 */
[----:B------:R-:W-:Y:S01]  /*10160*/  UIMAD.WIDE.U32 UR6, UR45, UR10, URZ ;  /* 0x0000000a2d0672a5 */ /* 0x000fe2000f8e003f */
[----:B------:R-:W-:Y:S01]  /*10170*/  SEL R5, RZ, 0xffffffff, P1 ;  /* 0xffffffffff057807 */ /* 0x000fe20000800000 */
[----:B------:R-:W-:Y:S01]  /*10180*/  UIMAD UR5, UR45, UR11, UR5 ;  /* 0x0000000b2d0572a4 */ /* 0x000fe2000f8e0205 */
[----:B------:R-:W-:Y:S01]  /*10190*/  LOP3.LUT R4, R3, 0x2, R0, 0xe2, !PT ;  /* 0x0000000203047812 */ /* 0x000fe200078ee200 */
[----:B0-----:R-:W-:Y:S01]  /*101a0*/  @P0 IMAD.HI.U32 R0, R8, R9, RZ ;  /* 0x0000000908000227 */ /* 0x001fe200078e00ff */
[----:B------:R-:W-:Y:S01]  /*101b0*/  ULDC.64 UR10, c[0x0][0xaf0] ;  /* 0x0002bc00000a7ab9 */ /* 0x000fe20000000a00 */
[----:B------:R-:W-:Y:S01]  /*101c0*/  ISETP.GE.AND P1, PT, R188, UR12, PT ;  /* 0x0000000cbc007c0c */ /* 0x000fe2000bf26270 */
[----:B------:R-:W-:Y:S01]  /*101d0*/  UIADD3 UR7, UR7, UR5, URZ ;  /* 0x0000000507077290 */ /* 0x000fe2000fffe03f */
[----:B------:R-:W-:Y:S01]  /*101e0*/  IMAD.MOV.U32 R3, RZ, RZ, R8 ;  /* 0x000000ffff037224 */ /* 0x000fe200078e0008 */
[----:B------:R-:W-:Y:S01]  /*101f0*/  UIMAD UR5, UR9, UR10, URZ ;  /* 0x0000000a090572a4 */ /* 0x000fe2000f8e023f */
[----:B------:R-:W-:Y:S01]  /*10200*/  IMAD.SHL.U32 R5, R5, 0x4, RZ ;  /* 0x0000000405057824 */ /* 0x000fe200078e00ff */
[----:B-1----:R-:W-:Y:S01]  /*10210*/  @P0 SHF.R.U32.HI R3, RZ, R11, R0 ;  /* 0x0000000bff030219 */ /* 0x002fe20000011600 */
[----:B------:R-:W-:Y:S01]  /*10220*/  UIMAD.WIDE.U32 UR6, UR43, UR10, UR6 ;  /* 0x0000000a2b0672a5 */ /* 0x000fe2000f8e0006 */
[----:B------:R-:W-:Y:S01]  /*10230*/  SEL R0, RZ, 0xffffffff, P1 ;  /* 0xffffffffff007807 */ /* 0x000fe20000800000 */
[----:B------:R-:W-:Y:S01]  /*10240*/  UIMAD UR5, UR43, UR11, UR5 ;  /* 0x0000000b2b0572a4 */ /* 0x000fe2000f8e0205 */
[----:B------:R-:W-:Y:S01]  /*10250*/  LOP3.LUT R4, R5, 0x4, R4, 0xe2, !PT ;  /* 0x0000000405047812 */ /* 0x000fe200078ee204 */
[--C-:B------:R-:W-:Y:S01]  /*10260*/  IMAD.MOV R7, RZ, RZ, -R3.reuse ;  /* 0x000000ffff077224 */ /* 0x100fe200078e0a03 */
[----:B------:R-:W-:Y:S01]  /*10270*/  SHF.L.U32 R11, R0, 0x3, RZ ;  /* 0x00000003000b7819 */ /* 0x000fe200000006ff */
[----:B------:R-:W-:Y:S01]  /*10280*/  UIADD3 UR5, UR7, UR5, URZ ;  /* 0x0000000507057290 */ /* 0x000fe2000fffe03f */
[----:B------:R-:W-:Y:S01]  /*10290*/  SHF.R.S32.HI R0, RZ, 0x1f, R3 ;  /* 0x0000001fff007819 */ /* 0x000fe20000011403 */
[----:B------:R-:W-:Y:S01]  /*102a0*/  IMAD.U32 R5, RZ, RZ, UR7 ;  /* 0x00000007ff057e24 */ /* 0x000fe2000f8e00ff */
[----:B------:R-:W-:Y:S01]  /*102b0*/  LOP3.LUT R11, R11, 0x8, R4, 0xe2, !PT ;  /* 0x000000080b0b7812 */ /* 0x000fe200078ee204 */
[----:B------:R-:W-:Y:S01]  /*102c0*/  IMAD.U32 R4, RZ, RZ, UR6 ;  /* 0x00000006ff047e24 */ /* 0x000fe2000f8e00ff */
[----:B------:R-:W-:Y:S01]  /*102d0*/  ULDC.64 UR6, c[0x0][0xae0] ;  /* 0x0002b80000067ab9 */ /* 0x000fe20000000a00 */
[----:B------:R-:W-:Y:S01]  /*102e0*/  IMAD R7, R10, R7, R8 ;  /* 0x000000070a077224 */ /* 0x000fe200078e0208 */
[----:B------:R-:W-:Y:S01]  /*102f0*/  ISETP.GE.AND P1, PT, R187, UR12, PT ;  /* 0x0000000cbb007c0c */ /* 0x000fe2000bf26270 */
[----:B------:R-:W-:Y:S01]  /*10300*/  IMAD.U32 R5, RZ, RZ, UR5 ;  /* 0x00000005ff057e24 */ /* 0x000fe2000f8e00ff */
[----:B------:R-:W-:Y:S01]  /*10310*/  ISETP.GE.AND P0, PT, R186, UR12, PT ;  /* 0x0000000cba007c0c */ /* 0x000fe2000bf06270 */
[----:B------:R-:W-:Y:S01]  /*10320*/  IMAD R6, R0, UR6, RZ ;  /* 0x0000000600067c24 */ /* 0x000fe2000f8e02ff */
[----:B------:R-:W-:Y:S01]  /*10330*/  SHF.R.S32.HI R0, RZ, 0x1f, R7 ;  /* 0x0000001fff007819 */ /* 0x000fe20000011407 */
[C---:B------:R-:W-:Y:S01]  /*10340*/  IMAD.WIDE.U32 R4, R3.reuse, UR6, R4 ;  /* 0x0000000603047c25 */ /* 0x040fe2000f8e0004 */
[----:B------:R-:W-:Y:S01]  /*10350*/  SEL R8, RZ, 0xffffffff, P1 ;  /* 0xffffffffff087807 */ /* 0x000fe20000800000 */
[----:B------:R-:W-:Y:S01]  /*10360*/  ULDC UR5, c[0x0][0xa88] ;  /* 0x0002a20000057ab9 */ /* 0x000fe20000000800 */
[----:B------:R-:W-:Y:S01]  /*10370*/  SEL R12, RZ, 0xffffffff, P0 ;  /* 0xffffffffff0c7807 */ /* 0x000fe20000000000 */
[----:B------:R-:W-:Y:S01]  /*10380*/  IMAD R9, R3, UR7, R6 ;  /* 0x0000000703097c24 */ /* 0x000fe2000f8e0206 */
[----:B------:R-:W-:Y:S01]  /*10390*/  ULDC.64 UR6, c[0x0][0xad8] ;  /* 0x0002b60000067ab9 */ /* 0x000fe20000000a00 */
[----:B------:R-:W-:Y:S01]  /*103a0*/  VIADD R26, R212, UR44 ;  /* 0x0000002cd41a7c36 */ /* 0x000fe20008000000 */
[----:B------:R-:W-:Y:S01]  /*103b0*/  ISETP.GE.AND P0, PT, R215, UR12, PT ;  /* 0x0000000cd7007c0c */ /* 0x000fe2000bf06270 */
[----:B------:R-:W-:Y:S01]  /*103c0*/  IMAD R0, R0, UR6, RZ ;  /* 0x0000000600007c24 */ /* 0x000fe2000f8e02ff */
[----:B------:R-:W-:Y:S01]  /*103d0*/  SHF.L.U32 R12, R12, 0x5, RZ ;  /* 0x000000050c0c7819 */ /* 0x000fe200000006ff */
[----:B------:R-:W-:Y:S01]  /*103e0*/  IMAD.IADD R5, R5, 0x1, R9 ;  /* 0x0000000105057824 */ /* 0x000fe200078e0209 */
[----:B------:R-:W-:Y:S01]  /*103f0*/  ISETP.GE.AND P2, PT, R214, UR12, PT ;  /* 0x0000000cd6007c0c */ /* 0x000fe2000bf46270 */
[----:B------:R-:W-:Y:S01]  /*10400*/  IMAD R25, R10, UR5, RZ ;  /* 0x000000050a197c24 */ /* 0x000fe2000f8e02ff */
[----:B------:R-:W-:Y:S01]  /*10410*/  BSSY B1, `(.L_x_1752) ;  /* 0x0000031000017945 */ /* 0x000fe20003800000 */
[----:B------:R-:W-:-:S02]  /*10420*/  IMAD.SHL.U32 R8, R8, 0x10, RZ ;  /* 0x0000001008087824 */ /* 0x000fc400078e00ff */
[C---:B------:R-:W-:Y:S01]  /*10430*/  IMAD R3, R7.reuse, UR7, R0 ;  /* 0x0000000707037c24 */ /* 0x040fe2000f8e0200 */
[----:B------:R-:W-:Y:S01]  /*10440*/  SEL R0, RZ, 0x40, P0 ;  /* 0x00000040ff007807 */ /* 0x000fe20000000000 */
[----:B------:R-:W-:Y:S01]  /*10450*/  IMAD.WIDE.U32 R4, R7, UR6, R4 ;  /* 0x0000000607047c25 */ /* 0x000fe2000f8e0004 */
[----:B------:R-:W-:Y:S01]  /*10460*/  ISETP.GE.AND P0, PT, R26, R25, PT ;  /* 0x000000191a00720c */ /* 0x000fe20003f06270 */
[----:B------:R-:W-:Y:S01]  /*10470*/  ULDC.64 UR6, c[0x0][0xa80] ;  /* 0x0002a00000067ab9 */ /* 0x000fe20000000a00 */
[----:B------:R-:W-:Y:S01]  /*10480*/  LOP3.LUT R11, R8, 0x10, R11, 0xe2, !PT ;  /* 0x00000010080b7812 */ /* 0x000fe200078ee20b */
[----:B------:R-:W-:Y:S01]  /*10490*/  IMAD.IADD R3, R5, 0x1, R3 ;  /* 0x0000000105037824 */ /* 0x000fe200078e0203 */
[----:B------:R-:W-:Y:S02]  /*104a0*/  LEA R20, P1, R4, UR6, 0x1 ;  /* 0x0000000604147c11 */ /* 0x000fe4000f8208ff */
[----:B------:R-:W-:Y:S02]  /*104b0*/  LOP3.LUT R11, R12, 0x20, R11, 0xe2, !PT ;  /* 0x000000200c0b7812 */ /* 0x000fe400078ee20b */
[----:B------:R-:W-:Y:S01]  /*104c0*/  LEA.HI.X R3, R4, UR7, R3, 0x1, P1 ;  /* 0x0000000704037c11 */ /* 0x000fe200088f0c03 */
[----:B------:R0:W1:Y:S01]  /*104d0*/  SHFL.IDX PT, R6, R20, RZ, 0x181f ;  /* 0x00181fff14067589 */ /* 0x00006200000e0000 */
[----:B------:R-:W-:-:S02]  /*104e0*/  LOP3.LUT R21, R11, R0, RZ, 0xfc, !PT ;  /* 0x000000000b157212 */ /* 0x000fc400078efcff */
[----:B------:R-:W-:Y:S01]  /*104f0*/  SEL R0, RZ, 0x80, P2 ;  /* 0x00000080ff007807 */ /* 0x000fe20001000000 */
[----:B------:R0:W2:Y:S03]  /*10500*/  SHFL.IDX PT, R7, R3, RZ, 0x181f ;  /* 0x00181fff03077589 */ /* 0x0000a600000e0000 */
        /* <DEDUP_REMOVED lines=33> */
.L_x_1753:
[----:B------:R-:W-:Y:S05]  /*10720*/  BSYNC B1 ;  /* 0x0000000000017941 */ /* 0x000fea0003800000 */
.L_x_1752:
        /* <DEDUP_REMOVED lines=36> */
.L_x_1749:
[----:B------:R-:W-:Y:S05]  /*10970*/  BSYNC B0 ;  /* 0x0000000000007941 */ /* 0x000fea0003800000 */
.L_x_1744:
[----:B------:R-:W-:Y:S02]  /*10980*/  ULDC UR5, c[0x0][0xc38] ;  /* 0x00030e0000057ab9 */ /* 0x000fe40000000800 */
[----:B------:R-:W-:-:S06]  /*10990*/  UISETP.GE.AND UP0, UPT, UR4, UR5, UPT ;  /* 0x000000050400728c */ /* 0x000fcc000bf06270 */
[----:B------:R-:W-:-:S13]  /*109a0*/  PLOP3.LUT P0, PT, PT, PT, UP0, 0x80, 0x0 ;  /* 0x000000000000781c */ /* 0x000fda0003f0f008 */
[----:B------:R-:W-:Y:S05]  /*109b0*/  @!P0 BRA `(.L_x_1754) ;  /* 0xffffff04005c8947 */ /* 0x000fea000383ffff */
[----:B------:R-:W-:Y:S05]  /*109c0*/  EXIT ;  /* 0x000000000000794d */ /* 0x000fea0003800000 */
.L_x_1638:
[----:B------:R-:W-:-:S08]  /*109d0*/  NOP ;  /* 0x0000000000007918 */ /* 0x000fd00000000000 */
[----:B------:R-:W0:-:S00]  /*109e0*/  USETMAXREG.DEALLOC.CTAPOOL 0x28 ;  /* 0x00000028000079c8 */ /* 0x000e0000080e0500 */
[----:B0-----:R-:W-:-:S06]  /*109f0*/  LOP3.LUT R2, R2, 0x3, RZ, 0xc0, !PT ;  /* 0x0000000302027812 */ /* 0x001fcc00078ec0ff */
[----:B------:R-:W0:Y:S01]  /*10a00*/  S2UR UR10, SR_CTAID.X ;  /* 0x00000000000a79c3 */ /* 0x000e220000002500 */
[----:B------:R-:W-:Y:S01]  /*10a10*/  LOP3.LUT R16, R16, 0xffffdfff, RZ, 0xc0, !PT ;  /* 0xffffdfff10107812 */ /* 0x000fe200078ec0ff */
[----:B------:R-:W-:Y:S01]  /*10a20*/  STL [R1+0x4], RZ ;  /* 0x000004ff01007387 */ /* 0x000fe20000100800 */
[----:B------:R-:W-:Y:S01]  /*10a30*/  IMAD.MOV.U32 R18, RZ, RZ, RZ ;  /* 0x000000ffff127224 */ /* 0x000fe200078e00ff */
[----:B------:R-:W-:Y:S02]  /*10a40*/  MOV R22, 0x1 ;  /* 0x0000000100167802 */ /* 0x000fe40000000f00 */
[----:B------:R1:W2:Y:S02]  /*10a50*/  SHFL.IDX PT, R3, R2, RZ, 0x1f ;  /* 0x00001fff02037589 */ /* 0x0002a400000e0000 */
[----:B-1----:R-:W0:Y:S01]  /*10a60*/  LDC R2, c[0x0][0xc38] ;  /* 0x00030e00ff027b82 */ /* 0x002e220000000800 */
[----:B--2---:R-:W-:-:S13]  /*10a70*/  ISETP.NE.AND P0, PT, R3, RZ, PT ;  /* 0x000000ff0300720c */ /* 0x004fda0003f05270 */
[----:B------:R-:W-:Y:S01]  /*10a80*/  @P0 LOP3.LUT R16, R16, 0x2000, RZ, 0xfc, !PT ;  /* 0x0000200010100812 */ /* 0x000fe200078efcff */
[----:B------:R-:W-:Y:S06]  /*10a90*/  @P0 BAR.ARV 0x4, 0x180 ;  /* 0x0106000000000b1d */ /* 0x000fec0000002000 */
[----:B0-----:R-:W-:-:S13]  /*10aa0*/  ISETP.LE.AND P0, PT, R2, UR10, PT ;  /* 0x0000000a02007c0c */ /* 0x001fda000bf03270 */
[----:B------:R-:W-:Y:S05]  /*10ab0*/  @P0 BRA `(.L_x_1755) ;  /* 0x0000003c009c0947 */ /* 0x000fea0003800000 */
[----:B------:R-:W-:Y:S01]  /*10ac0*/  IMAD.SHL.U32 R31, R0, 0x8, RZ ;  /* 0x00000008001f7824 */ /* 0x000fe200078e00ff */
[----:B------:R-:W-:Y:S01]  /*10ad0*/  ULDC UR4, c[0x0][0x320] ;  /* 0x0000c80000047ab9 */ /* 0x000fe20000000800 */
[----:B------:R-:W-:Y:S01]  /*10ae0*/  LOP3.LUT R16, R16, 0xffffffbf, RZ, 0xc0, !PT ;  /* 0xffffffbf10107812 */ /* 0x000fe200078ec0ff */
[----:B------:R-:W0:Y:S01]  /*10af0*/  S2UR UR8, SR_CgaCtaId ;  /* 0x00000000000879c3 */ /* 0x000e220000008800 */
[----:B------:R-:W-:Y:S01]  /*10b00*/  LOP3.LUT R10, R0, 0x7f, RZ, 0xc0, !PT ;  /* 0x0000007f000a7812 */ /* 0x000fe200078ec0ff */
[----:B------:R-:W-:Y:S01]  /*10b10*/  ULDC.64 UR6, c[0x0][0x2f0] ;  /* 0x0000bc0000067ab9 */ /* 0x000fe20000000a00 */
[----:B------:R-:W-:Y:S01]  /*10b20*/  LOP3.LUT R8, R31, 0x38, RZ, 0xc0, !PT ;  /* 0x000000381f087812 */ /* 0x000fe200078ec0ff */
[----:B------:R1:W-:Y:S01]  /*10b30*/  STL [R1+0x4], RZ ;  /* 0x000004ff01007387 */ /* 0x0003e20000100800 */
[----:B------:R-:W-:Y:S01]  /*10b40*/  SHF.R.U32.HI R36, RZ, 0x3, R10 ;  /* 0x00000003ff247819 */ /* 0x000fe2000001160a */
[----:B------:R-:W-:Y:S01]  /*10b50*/  ULDC UR9, c[0x0][0x2b8] ;  /* 0x0000ae0000097ab9 */ /* 0x000fe20000000800 */
[C---:B------:R-:W-:Y:S01]  /*10b60*/  LOP3.LUT R2, R8.reuse, 0x40, RZ, 0xfc, !PT ;  /* 0x0000004008027812 */ /* 0x040fe200078efcff */
[----:B------:R-:W-:Y:S01]  /*10b70*/  ULDC UR38, c[0x0][0x288] ;  /* 0x0000a20000267ab9 */ /* 0x000fe20000000800 */
[----:B------:R-:W-:Y:S01]  /*10b80*/  ISETP.GE.AND P0, PT, R8, UR4, PT ;  /* 0x0000000408007c0c */ /* 0x000fe2000bf06270 */
[----:B------:R-:W-:Y:S01]  /*10b90*/  ULDC UR36, c[0x0][0x448] ;  /* 0x0001120000247ab9 */ /* 0x000fe20000000800 */
[----:B------:R-:W-:Y:S01]  /*10ba0*/  ISETP.GE.AND P1, PT, R2, UR4, PT ;  /* 0x0000000402007c0c */ /* 0x000fe2000bf26270 */
[----:B------:R-:W-:Y:S01]  /*10bb0*/  IMAD.U32 R33, RZ, RZ, UR10 ;  /* 0x0000000aff217e24 */ /* 0x000fe2000f8e00ff */
[C---:B------:R-:W-:Y:S01]  /*10bc0*/  LOP3.LUT R3, R8.reuse, 0x80, RZ, 0xfc, !PT ;  /* 0x0000008008037812 */ /* 0x040fe200078efcff */
[----:B------:R-:W-:Y:S01]  /*10bd0*/  IMAD.MOV.U32 R22, RZ, RZ, 0x1 ;  /* 0x00000001ff167424 */ /* 0x000fe200078e00ff */
[----:B------:R-:W-:Y:S01]  /*10be0*/  LOP3.LUT R4, R8, 0xc0, RZ, 0xfc, !PT ;  /* 0x000000c008047812 */ /* 0x000fe200078efcff */
[----:B------:R-:W-:Y:S01]  /*10bf0*/  UIMAD UR36, UR36, UR38, URZ ;  /* 0x00000026242472a4 */ /* 0x000fe2000f8e023f */
[----:B------:R-:W-:Y:S01]  /*10c00*/  ISETP.GE.AND P3, PT, R3, UR4, PT ;  /* 0x0000000403007c0c */ /* 0x000fe2000bf66270 */
[----:B------:R-:W-:Y:S01]  /*10c10*/  ULDC UR46, c[0x0][0xc] ;  /* 0x00000300002e7ab9 */ /* 0x000fe20000000800 */
[----:B------:R-:W-:Y:S01]  /*10c20*/  ISETP.GE.AND P2, PT, R4, UR4, PT ;  /* 0x0000000404007c0c */ /* 0x000fe2000bf46270 */
[----:B------:R-:W-:Y:S01]  /*10c30*/  ULOP3.LUT UR47, UR39, 0x2, URZ, 0xfc, !UPT ;  /* 0x00000002272f7892 */ /* 0x000fe2000f8efc3f */
[----:B------:R-:W-:-:S02]  /*10c40*/  SEL R3, RZ, 0xffffffff, P1 ;  /* 0xffffffffff037807 */ /* 0x000fc40000800000 */
[----:B------:R-:W-:Y:S02]  /*10c50*/  LOP3.LUT R5, R8, 0x180, RZ, 0xfc, !PT ;  /* 0x0000018008057812 */ /* 0x000fe400078efcff */
[----:B------:R-:W-:Y:S01]  /*10c60*/  @P1 LOP3.LUT R16, R16, 0x40, RZ, 0xfc, !PT ;  /* 0x0000004010101812 */ /* 0x000fe200078efcff */
[----:B------:R-:W-:Y:S01]  /*10c70*/  IMAD.SHL.U32 R3, R3, 0x2, RZ ;  /* 0x0000000203037824 */ /* 0x000fe200078e00ff */
[----:B------:R-:W-:Y:S02]  /*10c80*/  LOP3.LUT R6, R8, 0x1c0, RZ, 0xfc, !PT ;  /* 0x000001c008067812 */ /* 0x000fe400078efcff */
[----:B------:R-:W-:Y:S02]  /*10c90*/  LOP3.LUT R16, R16, 0xffffff7f, RZ, 0xc0, !PT ;  /* 0xffffff7f10107812 */ /* 0x000fe400078ec0ff */
[----:B------:R-:W-:Y:S02]  /*10ca0*/  SEL R2, RZ, 0x1, P0 ;  /* 0x00000001ff027807 */ /* 0x000fe40000000000 */
[----:B------:R-:W-:-:S02]  /*10cb0*/  @P0 LOP3.LUT R16, R16, 0x80, RZ, 0xfc, !PT ;  /* 0x0000008010100812 */ /* 0x000fc400078efcff */
[----:B------:R-:W-:Y:S02]  /*10cc0*/  ISETP.GE.AND P1, PT, R5, UR4, PT ;  /* 0x0000000405007c0c */ /* 0x000fe4000bf26270 */
[----:B------:R-:W-:Y:S02]  /*10cd0*/  LOP3.LUT R16, R16, 0xffffffdf, RZ, 0xc0, !PT ;  /* 0xffffffdf10107812 */ /* 0x000fe400078ec0ff */
[----:B------:R-:W-:Y:S02]  /*10ce0*/  ISETP.GE.AND P0, PT, R6, UR4, PT ;  /* 0x0000000406007c0c */ /* 0x000fe4000bf06270 */
[----:B------:R-:W-:Y:S02]  /*10cf0*/  @P3 LOP3.LUT R16, R16, 0x20, RZ, 0xfc, !PT ;  /* 0x0000002010103812 */ /* 0x000fe400078efcff */
[----:B------:R-:W-:Y:S02]  /*10d00*/  LOP3.LUT R5, R8, 0x100, RZ, 0xfc, !PT ;  /* 0x0000010008057812 */ /* 0x000fe400078efcff */
[----:B------:R-:W-:-:S02]  /*10d10*/  LOP3.LUT R16, R16, 0xffffffef, RZ, 0xc0, !PT ;  /* 0xffffffef10107812 */ /* 0x000fc400078ec0ff */
[----:B------:R-:W-:Y:S02]  /*10d20*/  LOP3.LUT R6, R8, 0x140, RZ, 0xfc, !PT ;  /* 0x0000014008067812 */ /* 0x000fe400078efcff */
[----:B------:R-:W-:Y:S02]  /*10d30*/  LOP3.LUT R2, R3, 0x2, R2, 0xe2, !PT ;  /* 0x0000000203027812 */ /* 0x000fe400078ee202 */
[----:B------:R-:W-:Y:S02]  /*10d40*/  @P2 LOP3.LUT R16, R16, 0x10, RZ, 0xfc, !PT ;  /* 0x0000001010102812 */ /* 0x000fe400078efcff */
[----:B------:R-:W-:Y:S02]  /*10d50*/  SEL R3, RZ, 0x4, P3 ;  /* 0x00000004ff037807 */ /* 0x000fe40001800000 */
[----:B------:R-:W-:Y:S02]  /*10d60*/  SEL R4, RZ, 0x8, P2 ;  /* 0x00000008ff047807 */ /* 0x000fe40001000000 */
[----:B------:R-:W-:-:S02]  /*10d70*/  ISETP.GE.AND P3, PT, R5, UR4, PT ;  /* 0x0000000405007c0c */ /* 0x000fc4000bf66270 */
[----:B------:R-:W-:Y:S01]  /*10d80*/  ISETP.GE.AND P2, PT, R6, UR4, PT ;  /* 0x0000000406007c0c */ /* 0x000fe2000bf46270 */
[----:B------:R-:W-:Y:S01]  /*10d90*/  ULDC.64 UR4, c[0x0][0x418] ;  /* 0x0001060000047ab9 */ /* 0x000fe20000000a00 */
[----:B------:R-:W-:Y:S01]  /*10da0*/  LOP3.LUT R4, R4, R2, R3, 0xfe, !PT ;  /* 0x0000000204047212 */ /* 0x000fe200078efe03 */
[----:B------:R-:W-:Y:S01]  /*10db0*/  UISETP.NE.U32.AND UP0, UPT, UR4, URZ, UPT ;  /* 0x0000003f0400728c */ /* 0x000fe2000bf05070 */
[----:B------:R-:W-:Y:S02]  /*10dc0*/  LOP3.LUT R3, R31, 0x1f8, RZ, 0xc0, !PT ;  /* 0x000001f81f037812 */ /* 0x000fe400078ec0ff */
[----:B------:R-:W-:Y:S01]  /*10dd0*/  LOP3.LUT R16, R16, 0xfffffff7, RZ, 0xc0, !PT ;  /* 0xfffffff710107812 */ /* 0x000fe200078ec0ff */
[----:B------:R-:W-:Y:S01]  /*10de0*/  UISETP.NE.AND.EX UP0, UPT, UR5, URZ, UPT, UP0 ;  /* 0x0000003f0500728c */ /* 0x000fe2000bf05300 */
[----:B------:R-:W-:Y:S01]  /*10df0*/  LOP3.LUT R2, R3, 0x38, R0, 0x78, !PT ;  /* 0x0000003803027812 */ /* 0x000fe200078e7800 */
[----:B------:R-:W-:Y:S01]  /*10e00*/  IMAD.SHL.U32 R3, R0, 0x10, RZ ;  /* 0x0000001000037824 */ /* 0x000fe200078e00ff */
[----:B------:R-:W-:Y:S01]  /*10e10*/  UMOV UR5, 0x400 ;  /* 0x0000040000057882 */ /* 0x000fe20000000000 */
[----:B------:R-:W-:Y:S01]  /*10e20*/  @P3 LOP3.LUT R16, R16, 0x8, RZ, 0xfc, !PT ;  /* 0x0000000810103812 */ /* 0x000fe200078efcff */
[----:B0-----:R-:W-:Y:S01]  /*10e30*/  ULEA UR8, UR8, UR5, 0x18 ;  /* 0x0000000508087291 */ /* 0x001fe2000f8ec03f */
[----:B------:R-:W-:Y:S01]  /*10e40*/  LOP3.LUT R31, R2, 0x200, R31, 0xf8, !PT ;  /* 0x00000200021f7812 */ /* 0x000fe200078ef81f */
[----:B------:R-:W-:Y:S01]  /*10e50*/  ULDC UR4, c[0x0][0x424] ;  /* 0x0001090000047ab9 */ /* 0x000fe20000000800 */
[----:B------:R-:W-:Y:S01]  /*10e60*/  LOP3.LUT R0, R36, 0x70, R3, 0xf8, !PT ;  /* 0x0000007024007812 */ /* 0x000fe200078ef803 */
[----:B------:R-:W-:Y:S01]  /*10e70*/  USEL UR4, UR4, 0x1, UP0 ;  /* 0x0000000104047887 */ /* 0x000fe20008000000 */
[----:B------:R-:W-:Y:S01]  /*10e80*/  SEL R7, RZ, 0x40, P1 ;  /* 0x00000040ff077807 */ /* 0x000fe20000800000 */
[----:B------:R-:W-:Y:S01]  /*10e90*/  IMAD.U32 R17, RZ, RZ, UR8 ;  /* 0x00000008ff117e24 */ /* 0x000fe2000f8e00ff */
[----:B------:R-:W-:Y:S01]  /*10ea0*/  ISETP.GE.AND P1, PT, R8, UR7, PT ;  /* 0x0000000708007c0c */ /* 0x000fe2000bf26270 */
[----:B------:R-:W-:Y:S01]  /*10eb0*/  UIMAD UR37, UR4, UR6, URZ ;  /* 0x00000006042572a4 */ /* 0x000fe2000f8e023f */
[----:B------:R-:W-:Y:S01]  /*10ec0*/  LOP3.LUT R16, R16, 0xfffffffb, RZ, 0xc0, !PT ;  /* 0xfffffffb10107812 */ /* 0x000fe200078ec0ff */
[----:B------:R-:W-:Y:S01]  /*10ed0*/  IMAD R0, R31, 0x2, R17 ;  /* 0x000000021f007824 */ /* 0x000fe200078e0211 */
[----:B------:R-:W-:Y:S01]  /*10ee0*/  SEL R5, RZ, 0x10, P3 ;  /* 0x00000010ff057807 */ /* 0x000fe20001800000 */
[----:B------:R-:W-:Y:S01]  /*10ef0*/  UIADD3 UR4, UR37, 0x3f, URZ ;  /* 0x0000003f25047890 */ /* 0x000fe2000fffe03f */
[----:B------:R-:W-:Y:S01]  /*10f00*/  SEL R6, RZ, 0x20, P2 ;  /* 0x00000020ff067807 */ /* 0x000fe20001000000 */
[----:B------:R-:W-:Y:S01]  /*10f10*/  UIADD3 UR48, UR37, 0x1, -UR38 ;  /* 0x0000000125307890 */ /* 0x000fe2000fffe826 */
[----:B------:R1:W-:Y:S01]  /*10f20*/  STL [R1+0x8], R0 ;  /* 0x0000080001007387 */ /* 0x0003e20000100800 */
[----:B------:R-:W-:Y:S01]  /*10f30*/  @P2 LOP3.LUT R16, R16, 0x4, RZ, 0xfc, !PT ;  /* 0x0000000410102812 */ /* 0x000fe200078efcff */
[----:B------:R-:W-:Y:S01]  /*10f40*/  USHF.R.S32.HI UR5, URZ, 0x1f, UR4 ;  /* 0x0000001f3f057899 */ /* 0x000fe20008011404 */
[----:B------:R-:W-:Y:S01]  /*10f50*/  LOP3.LUT R4, R6, R4, R5, 0xfe, !PT ;  /* 0x0000000406047212 */ /* 0x000fe200078efe05 */
[----:B------:R-:W-:Y:S01]  /*10f60*/  UIADD3 UR38, UR37, -UR38, URZ ;  /* 0x8000002625267290 */ /* 0x000fe2000fffe03f */
[----:B------:R-:W-:Y:S01]  /*10f70*/  SEL R9, RZ, 0x80, P0 ;  /* 0x00000080ff097807 */ /* 0x000fe20000000000 */
[----:B------:R-:W-:Y:S01]  /*10f80*/  ULEA.HI UR5, UR5, UR4, URZ, 0x6 ;  /* 0x0000000405057291 */ /* 0x000fe2000f8f303f */
[----:B------:R-:W-:-:S02]  /*10f90*/  ISETP.GE.AND P0, PT, R8, UR9, PT ;  /* 0x0000000908007c0c */ /* 0x000fc4000bf06270 */
[----:B------:R-:W-:Y:S01]  /*10fa0*/  LOP3.LUT R4, R4, R7, RZ, 0xfc, !PT ;  /* 0x0000000704047212 */ /* 0x000fe200078efcff */
[----:B------:R-:W-:Y:S01]  /*10fb0*/  USHF.R.S32.HI UR40, URZ, 0x6, UR5 ;  /* 0x000000063f287899 */ /* 0x000fe20008011405 */
[----:B------:R-:W-:Y:S02]  /*10fc0*/  LOP3.LUT R16, R16, 0xfffffffd, RZ, 0xc0, !PT ;  /* 0xfffffffd10107812 */ /* 0x000fe400078ec0ff */
[----:B------:R-:W-:Y:S02]  /*10fd0*/  LOP3.LUT R32, R4, R9, RZ, 0xfc, !PT ;  /* 0x0000000904207212 */ /* 0x000fe400078efcff */
[----:B------:R-:W-:Y:S02]  /*10fe0*/  @P1 LOP3.LUT R16, R16, 0x2, RZ, 0xfc, !PT ;  /* 0x0000000210101812 */ /* 0x000fe400078efcff */
[----:B------:R-:W-:Y:S02]  /*10ff0*/  LOP3.LUT R28, R4, 0x40, RZ, 0xc0, !PT ;  /* 0x00000040041c7812 */ /* 0x000fe400078ec0ff */
[----:B------:R-:W-:-:S02]  /*11000*/  LOP3.LUT R26, R32, 0x80, RZ, 0xc0, !PT ;  /* 0x00000080201a7812 */ /* 0x000fc400078ec0ff */
[----:B------:R-:W-:Y:S02]  /*11010*/  LOP3.LUT R16, R16, 0xffffefff, RZ, 0xc0, !PT ;  /* 0xffffefff10107812 */ /* 0x000fe400078ec0ff */
[----:B------:R-:W-:Y:S02]  /*11020*/  MOV R18, RZ ;  /* 0x000000ff00127202 */ /* 0x000fe40000000f00 */
[----:B------:R-:W-:Y:S02]  /*11030*/  SHF.R.U32.HI R28, RZ, 0x2, R28 ;  /* 0x00000002ff1c7819 */ /* 0x000fe4000001161c */
[----:B------:R-:W-:Y:S02]  /*11040*/  SHF.R.U32.HI R26, RZ, 0x3, R26 ;  /* 0x00000003ff1a7819 */ /* 0x000fe4000001161a */
[----:B-1----:R-:W-:-:S07]  /*11050*/  @P0 LOP3.LUT R16, R16, 0x1000, RZ, 0xfc, !PT ;  /* 0x0000100010100812 */ /* 0x002fce00078efcff */
.L_x_1810:
[----:B------:R-:W-:Y:S01]  /*11060*/  ULDC UR7, c[0x0][0xc60] ;  /* 0x0003180000077ab9 */ /* 0x000fe20000000800 */
[C---:B------:R-:W-:Y:S01]  /*11070*/  R2UR UR41, R33.reuse ;  /* 0x00000000212972ca */ /* 0x040fe200000e0000 */
[----:B------:R-:W-:Y:S01]  /*11080*/  UISETP.NE.AND UP0, UPT, UR7, 0x1, UPT ;  /* 0x000000010700788c */ /* 0x000fe2000bf05270 */
[----:B------:R-:W-:-:S10]  /*11090*/  R2UR UR6, R33 ;  /* 0x00000000210672ca */ /* 0x000fd400000e0000 */
        /* <DEDUP_REMOVED lines=9> */
[----:B012--5:R-:W-:Y:S05]  /*11130*/  @P0 BRA `(.L_x_1756) ;  /* 0x0000000000200947 */ /* 0x027fea0003800000 */
        /* <DEDUP_REMOVED lines=8> */
.L_x_1756:
[----:B------:R-:W-:Y:S01]  /*111c0*/  ULDC UR8, c[0x0][0xc54] ;  /* 0x0003150000087ab9 */ /* 0x000fe20000000800 */
[----:B------:R-:W-:Y:S01]  /*111d0*/  UMOV UR6, UR7 ;  /* 0x0000000700067c82 */ /* 0x000fe20008000000 */
[----:B------:R-:W-:-:S11]  /*111e0*/  UISETP.NE.AND UP0, UPT, UR8, 0x1, UPT ;  /* 0x000000010800788c */ /* 0x000fd6000bf05270 */
[----:B------:R-:W-:Y:S02]  /*111f0*/  @UP0 ULDC.64 UR10, c[0x0][0xc58] ;  /* 0x00031600000a0ab9 */ /* 0x000fe40000000a00 */
[----:B------:R-:W-:-:S04]  /*11200*/  UIMAD.WIDE.U32 UR4, UR7, UR10, URZ ;  /* 0x0000000a070472a5 */ /* 0x000fc8000f8e003f */
[----:B------:R-:W-:-:S04]  /*11210*/  @UP0 USHF.R.U32.HI UR6, URZ, UR11, UR5 ;  /* 0x0000000b3f060299 */ /* 0x000fc80008011605 */
[----:B------:R-:W-:-:S12]  /*11220*/  UIMAD UR4, UR6, UR8, URZ ;  /* 0x00000008060472a4 */ /* 0x000fd8000f8e023f */
.L_x_1757:
[----:B------:R-:W-:Y:S01]  /*11230*/  ULDC UR5, c[0x0][0xc48] ;  /* 0x0003120000057ab9 */ /* 0x000fe20000000800 */
[----:B------:R-:W-:Y:S01]  /*11240*/  ULDC.64 UR8, c[0x0][0xa28] ;  /* 0x00028a0000087ab9 */ /* 0x000fe20000000a00 */
[----:B------:R-:W-:Y:S01]  /*11250*/  UISETP.NE.AND UP1, UPT, UR5, 0x1, UPT ;  /* 0x000000010500788c */ /* 0x000fe2000bf25270 */
[----:B------:R-:W-:Y:S01]  /*11260*/  IMAD.MOV.U32 R30, RZ, RZ, RZ ;  /* 0x000000ffff1e7224 */ /* 0x000fe200078e00ff */
[----:B------:R-:W-:Y:S02]  /*11270*/  UIADD3 UR4, UR7, -UR4, URZ ;  /* 0x8000000407047290 */ /* 0x000fe4000fffe03f */
[----:B------:R-:W-:Y:S01]  /*11280*/  UISETP.NE.U32.AND UP0, UPT, UR8, URZ, UPT ;  /* 0x0000003f0800728c */ /* 0x000fe2000bf05070 */
[----:B------:R-:W-:Y:S02]  /*11290*/  ULDC UR5, c[0x0][0xc54] ;  /* 0x0003150000057ab9 */ /* 0x000fe40000000800 */
[----:B------:R-:W-:Y:S02]  /*112a0*/  UIMAD UR41, UR41, UR5, UR4 ;  /* 0x00000005292972a4 */ /* 0x000fe4000f8e0204 */
[----:B------:R-:W-:-:S02]  /*112b0*/  UISETP.NE.AND.EX UP0, UPT, UR9, URZ, UPT, UP0 ;  /* 0x0000003f0900728c */ /* 0x000fc4000bf05300 */
[----:B------:R-:W-:Y:S01]  /*112c0*/  @UP1 ULDC UR4, c[0x0][0xc4c] ;  /* 0x0003130000041ab9 */ /* 0x000fe20000000800 */
[----:B------:R-:W-:Y:S01]  /*112d0*/  @UP1 ULDC UR7, c[0x0][0xc50] ;  /* 0x0003140000071ab9 */ /* 0x000fe20000000800 */
[----:B------:R-:W-:Y:S02]  /*112e0*/  UIMAD.WIDE.U32 UR4, UR41, UR4, URZ ;  /* 0x00000004290472a5 */ /* 0x000fe4000f8e003f */
[----:B------:R-:W-:Y:S01]  /*112f0*/  UMOV UR42, UR41 ;  /* 0x00000029002a7c82 */ /* 0x000fe20008000000 */
[----:B------:R-:W-:Y:S01]  /*11300*/  ULOP3.LUT UR6, UR6, 0x3ffffff, URZ, 0x3c, !UPT ;  /* 0x03ffffff06067892 */ /* 0x000fe2000f8e3c3f */
[----:B------:R-:W-:Y:S01]  /*11310*/  PLOP3.LUT P0, PT, PT, PT, UP0, 0x80, 0x0 ;  /* 0x000000000000781c */ /* 0x000fe20003f0f008 */
[----:B------:R-:W-:-:S03]  /*11320*/  @UP1 USHF.R.U32.HI UR42, URZ, UR7, UR5 ;  /* 0x000000073f2a1299 */ /* 0x000fc60008011605 */
[----:B------:R-:W-:Y:S02]  /*11330*/  @UP0 ULDC.64 UR4, c[0x0][0xa28] ;  /* 0x00028a0000040ab9 */ /* 0x000fe40000000a00 */
[----:B------:R-:W-:-:S06]  /*11340*/  @UP0 UIMAD.WIDE UR4, UR42, 0x4, UR4 ;  /* 0x000000042a0408a5 */ /* 0x000fcc000f8e0204 */
[----:B------:R-:W-:Y:S01]  /*11350*/  IMAD.U32 R3, RZ, RZ, UR5 ;  /* 0x00000005ff037e24 */ /* 0x000fe2000f8e00ff */
[----:B------:R-:W-:Y:S01]  /*11360*/  ULDC UR5, c[0x0][0x448] ;  /* 0x0001120000057ab9 */ /* 0x000fe20000000800 */
[----:B------:R-:W-:Y:S01]  /*11370*/  IMAD.U32 R2, RZ, RZ, UR4 ;  /* 0x00000004ff027e24 */ /* 0x000fe2000f8e00ff */
[----:B------:R-:W-:Y:S01]  /*11380*/  ULDC UR4, c[0x0][0xc3c] ;  /* 0x00030f0000047ab9 */ /* 0x000fe20000000800 */
[----:B------:R-:W-:Y:S02]  /*11390*/  UISETP.NE.AND UP2, UPT, UR5, 0x1, UPT ;  /* 0x000000010500788c */ /* 0x000fe4000bf45270 */
[----:B------:R-:W-:Y:S01]  /*113a0*/  UIADD3 UR6, UR6, UR4, URZ ;  /* 0x0000000406067290 */ /* 0x000fe2000fffe03f */
[----:B------:R0:W5:Y:S01]  /*113b0*/  @P0 LDG.E R30, desc[UR52][R2.64] ;  /* 0x00000034021e0981 */ /* 0x000162000c1e1900 */
[----:B------:R-:W-:Y:S02]  /*113c0*/  UP2UR UR49, UPR, URZ, 0x4 ;  /* 0x000000043f317883 */ /* 0x000fe40008000000 */
[----:B------:R-:W-:-:S04]  /*113d0*/  USHF.L.U32 UR43, UR6, 0x6, URZ ;  /* 0x00000006062b7899 */ /* 0x000fc8000800063f */
[----:B------:R-:W-:Y:S01]  /*113e0*/  UIADD3 UR6, UR43, 0x3f, URZ ;  /* 0x0000003f2b067890 */ /* 0x000fe2000fffe03f */
[----:B------:R-:W-:Y:S01]  /*113f0*/  @UP2 ULDC UR4, c[0x0][0x44c] ;  /* 0x0001130000042ab9 */ /* 0x000fe20000000800 */
[----:B------:R-:W-:Y:S02]  /*11400*/  @UP2 ULDC UR7, c[0x0][0x450] ;  /* 0x0001140000072ab9 */ /* 0x000fe40000000800 */
[----:B------:R-:W-:-:S04]  /*11410*/  UIMAD.WIDE.U32 UR4, UR6, UR4, URZ ;  /* 0x00000004060472a5 */ /* 0x000fc8000f8e003f */
[----:B------:R-:W-:-:S03]  /*11420*/  @UP2 USHF.R.U32.HI UR6, URZ, UR7, UR5 ;  /* 0x000000073f062299 */ /* 0x000fc60008011605 */
[----:B------:R-:W-:Y:S01]  /*11430*/  ULDC.64 UR4, c[0x0][0x9e0] ;  /* 0x0002780000047ab9 */ /* 0x000fe20000000a00 */
[----:B------:R-:W-:Y:S02]  /*11440*/  UIADD3 UR6, UR48, UR6, URZ ;  /* 0x0000000630067290 */ /* 0x000fe4000fffe03f */
[----:B------:R-:W-:Y:S02]  /*11450*/  UISETP.GE.AND UP0, UPT, UR5, 0x1, UPT ;  /* 0x000000010500788c */ /* 0x000fe4000bf06270 */
[----:B------:R-:W-:-:S04]  /*11460*/  UIADD3 UR4, UR6, UR4, URZ ;  /* 0x0000000406047290 */ /* 0x000fc8000fffe03f */
[----:B------:R-:W-:-:S13]  /*11470*/  PLOP3.LUT P0, PT, PT, PT, UP0, 0x40, 0x0 ;  /* 0x000000000000781c */ /* 0x000fda0003f0e808 */
[----:B0-----:R-:W-:Y:S05]  /*11480*/  @P0 BRA `(.L_x_1758) ;  /* 0x0000000000440947 */ /* 0x001fea0003800000 */
        /* <DEDUP_REMOVED lines=10> */
.L_x_1759:
[----:B------:R-:W-:-:S11]  /*11530*/  UISETP.NE.AND UP1, UPT, UR5, 0x1, UPT ;  /* 0x000000010500788c */ /* 0x000fd6000bf25270 */
[----:B------:R-:W-:Y:S02]  /*11540*/  @UP1 ULDC.64 UR10, c[0x0][0x9e8] ;  /* 0x00027a00000a1ab9 */ /* 0x000fe40000000a00 */
[----:B------:R-:W-:-:S04]  /*11550*/  UIMAD.WIDE.U32 UR6, UR8, UR10, URZ ;  /* 0x0000000a080672a5 */ /* 0x000fc8000f8e003f */
[----:B------:R-:W-:-:S12]  /*11560*/  @UP1 USHF.R.U32.HI UR8, URZ, UR11, UR7 ;  /* 0x0000000b3f081299 */ /* 0x000fd80008011607 */
.L_x_1760:
[----:B------:R-:W-:-:S04]  /*11570*/  UIMAD UR8, UR8, UR5, UR5 ;  /* 0x00000005080872a4 */ /* 0x000fc8000f8e0205 */
[----:B------:R-:W-:-:S04]  /*11580*/  UISETP.LT.AND UP1, UPT, UR4, UR8, UPT ;  /* 0x000000080400728c */ /* 0x000fc8000bf21270 */
[----:B------:R-:W-:-:S12]  /*11590*/  USEL UR4, UR4, UR8, UP1 ;  /* 0x0000000804047287 */ /* 0x000fd80008800000 */
.L_x_1758:
[----:B------:R-:W-:Y:S01]  /*115a0*/  UISETP.NE.AND UP1, UPT, UR49, URZ, UPT ;  /* 0x0000003f3100728c */ /* 0x000fe2000bf25270 */
[----:B------:R-:W-:Y:S01]  /*115b0*/  PLOP3.LUT P0, PT, PT, PT, UP0, 0x40, 0x0 ;  /* 0x000000000000781c */ /* 0x000fe20003f0e808 */
[----:B------:R-:W-:-:S04]  /*115c0*/  UIADD3 UR4, UR4, 0x3f, URZ ;  /* 0x0000003f04047890 */ /* 0x000fc8000fffe03f */
[----:B------:R-:W-:-:S04]  /*115d0*/  USHF.R.S32.HI UR8, URZ, 0x1f, UR4 ;  /* 0x0000001f3f087899 */ /* 0x000fc80008011404 */
[----:B------:R-:W-:Y:S01]  /*115e0*/  ULEA.HI UR8, UR8, UR4, URZ, 0x6 ;  /* 0x0000000408087291 */ /* 0x000fe2000f8f303f */
[----:B------:R-:W-:Y:S01]  /*115f0*/  @UP1 ULDC UR6, c[0x0][0x44c] ;  /* 0x0001130000061ab9 */ /* 0x000fe20000000800 */
[----:B------:R-:W-:Y:S01]  /*11600*/  @UP1 ULDC UR9, c[0x0][0x450] ;  /* 0x0001140000091ab9 */ /* 0x000fe20000000800 */
[----:B------:R-:W-:Y:S02]  /*11610*/  UIMAD.WIDE.U32 UR6, UR43, UR6, URZ ;  /* 0x000000062b0672a5 */ /* 0x000fe4000f8e003f */
[----:B------:R-:W-:Y:S01]  /*11620*/  UMOV UR4, UR43 ;  /* 0x0000002b00047c82 */ /* 0x000fe20008000000 */
[----:B------:R-:W-:Y:S02]  /*11630*/  USHF.R.S32.HI UR8, URZ, 0x6, UR8 ;  /* 0x000000063f087899 */ /* 0x000fe40008011408 */
[----:B------:R-:W-:Y:S02]  /*11640*/  @UP1 USHF.R.U32.HI UR4, URZ, UR9, UR7 ;  /* 0x000000093f041299 */ /* 0x000fe40008011607 */
[----:B------:R-:W-:-:S02]  /*11650*/  UISETP.LT.AND UP1, UPT, UR40, UR8, UPT ;  /* 0x000000082800728c */ /* 0x000fc4000bf21270 */
[----:B------:R-:W-:Y:S01]  /*11660*/  UIADD3 UR4, UR38, UR4, URZ ;  /* 0x0000000426047290 */ /* 0x000fe2000fffe03f */
[----:B------:R-:W-:Y:S01]  /*11670*/  ULDC UR6, c[0x0][0x9dc] ;  /* 0x0002770000067ab9 */ /* 0x000fe20000000800 */
[----:B------:R-:W-:Y:S02]  /*11680*/  USEL UR44, UR40, UR8, UP1 ;  /* 0x00000008282c7287 */ /* 0x000fe40008800000 */
[----:B------:R-:W-:Y:S01]  /*11690*/  UIADD3 UR8, UR4, -UR6, URZ ;  /* 0x8000000604087290 */ /* 0x000fe2000fffe03f */
[----:B------:R-:W-:Y:S11]  /*116a0*/  @P0 BRA `(.L_x_1761) ;  /* 0x0000000000440947 */ /* 0x000ff60003800000 */
        /* <DEDUP_REMOVED lines=10> */
.L_x_1762:
[----:B------:R-:W-:-:S11]  /*11750*/  UISETP.NE.AND UP0, UPT, UR5, 0x1, UPT ;  /* 0x000000010500788c */ /* 0x000fd6000bf05270 */
[----:B------:R-:W-:Y:S02]  /*11760*/  @UP0 ULDC.64 UR10, c[0x0][0x9e8] ;  /* 0x00027a00000a0ab9 */ /* 0x000fe40000000a00 */
[----:B------:R-:W-:-:S04]  /*11770*/  UIMAD.WIDE.U32 UR6, UR4, UR10, URZ ;  /* 0x0000000a040672a5 */ /* 0x000fc8000f8e003f */
[----:B------:R-:W-:-:S12]  /*11780*/  @UP0 USHF.R.U32.HI UR4, URZ, UR11, UR7 ;  /* 0x0000000b3f040299 */ /* 0x000fd80008011607 */
.L_x_1763:
[----:B------:R-:W-:-:S04]  /*11790*/  UIMAD UR4, UR4, UR5, URZ ;  /* 0x00000005040472a4 */ /* 0x000fc8000f8e023f */
[----:B------:R-:W-:-:S04]  /*117a0*/  UISETP.LT.AND UP0, UPT, UR8, UR4, UPT ;  /* 0x000000040800728c */ /* 0x000fc8000bf01270 */
[----:B------:R-:W-:-:S12]  /*117b0*/  USEL UR8, UR8, UR4, !UP0 ;  /* 0x0000000408087287 */ /* 0x000fd8000c000000 */
.L_x_1761:
[----:B------:R-:W-:Y:S01]  /*117c0*/  USHF.R.S32.HI UR4, URZ, 0x1f, UR8 ;  /* 0x0000001f3f047899 */ /* 0x000fe20008011408 */
[----:B------:R-:W-:Y:S03]  /*117d0*/  BSSY B7, `(.L_x_1764) ;  /* 0x00002fc000077945 */ /* 0x000fe60003800000 */
[----:B------:R-:W-:-:S04]  /*117e0*/  ULEA.HI UR4, UR4, UR8, URZ, 0x6 ;  /* 0x0000000804047291 */ /* 0x000fc8000f8f303f */
[----:B------:R-:W-:-:S04]  /*117f0*/  USHF.R.S32.HI UR4, URZ, 0x6, UR4 ;  /* 0x000000063f047899 */ /* 0x000fc80008011404 */
[----:B------:R-:W-:-:S04]  /*11800*/  UISETP.LT.AND UP0, UPT, URZ, UR4, UPT ;  /* 0x000000043f00728c */ /* 0x000fc8000bf01270 */
[----:B------:R-:W-:-:S04]  /*11810*/  USEL UR45, URZ, UR4, !UP0 ;  /* 0x000000043f2d7287 */ /* 0x000fc8000c000000 */
[----:B------:R-:W-:-:S06]  /*11820*/  UISETP.GT.AND UP0, UPT, UR44, UR45, UPT ;  /* 0x0000002d2c00728c */ /* 0x000fcc000bf04270 */
[----:B------:R-:W-:-:S13]  /*11830*/  PLOP3.LUT P0, PT, PT, PT, UP0, 0x80, 0x0 ;  /* 0x000000000000781c */ /* 0x000fda0003f0f008 */
[----:B------:R-:W-:Y:S05]  /*11840*/  @P0 BRA `(.L_x_1765) ;  /* 0x0000000000440947 */ /* 0x000fea0003800000 */
[----:B------:R-:W0:Y:S02]  /*11850*/  S2R R0, SR_TID.X ;  /* 0x0000000000007919 */ /* 0x000e240000002100 */
[----:B0-----:R-:W-:-:S04]  /*11860*/  LOP3.LUT R0, R0, 0x7f, RZ, 0xc0, !PT ;  /* 0x0000007f00007812 */ /* 0x001fc800078ec0ff */
[----:B------:R-:W-:-:S13]  /*11870*/  ISETP.NE.AND P1, PT, R0, RZ, PT ;  /* 0x000000ff0000720c */ /* 0x000fda0003f25270 */
[----:B------:R-:W-:Y:S05]  /*11880*/  @P1 BRA `(.L_x_1766) ;  /* 0x0000002c00c01947 */ /* 0x000fea0003800000 */
[----:B------:R-:W0:Y:S01]  /*11890*/  S2R R7, SR_LANEID ;  /* 0x0000000000077919 */ /* 0x000e220000000000 */
[----:B------:R-:W-:Y:S01]  /*118a0*/  VOTEU.ANY UR4, UPT, PT ;  /* 0x0000000000047886 */ /* 0x000fe200038e0100 */
[----:B------:R-:W1:Y:S01]  /*118b0*/  LDC.64 R2, c[0x0][0xc80] ;  /* 0x00032000ff027b82 */ /* 0x000e620000000a00 */
[----:B------:R-:W0:Y:S08]  /*118c0*/  FLO.U32 R0, UR4 ;  /* 0x0000000400007d00 */ /* 0x000e3000080e0000 */
[----:B------:R-:W1:Y:S01]  /*118d0*/  POPC R5, UR4 ;  /* 0x0000000400057d09 */ /* 0x000e620008000000 */
[----:B0-----:R-:W-:-:S13]  /*118e0*/  ISETP.EQ.U32.AND P0, PT, R0, R7, PT ;  /* 0x000000070000720c */ /* 0x001fda0003f02070 */
[----:B-1----:R-:W2:Y:S01]  /*118f0*/  @P0 ATOMG.E.ADD.STRONG.GPU PT, R3, desc[UR52][R2.64], R5 ;  /* 0x00000005020309a8 */ /* 0x002ea200081ee1f4 */
[----:B------:R-:W0:Y:S02]  /*11900*/  S2R R4, SR_LTMASK ;  /* 0x0000000000047919 */ /* 0x000e240000003900 */
[----:B0-----:R-:W-:-:S04]  /*11910*/  LOP3.LUT R4, R4, UR4, RZ, 0xc0, !PT ;  /* 0x0000000404047c12 */ /* 0x001fc8000f8ec0ff */
[----:B------:R-:W0:Y:S01]  /*11920*/  POPC R33, R4 ;  /* 0x0000000400217309 */ /* 0x000e220000000000 */
[----:B--2---:R-:W0:Y:S02]  /*11930*/  SHFL.IDX PT, R0, R3, R0, 0x1f ;  /* 0x00001f0003007589 */ /* 0x004e2400000e0000 */
[----:B0-----:R-:W-:Y:S01]  /*11940*/  IADD3 R33, R0, UR46, R33 ;  /* 0x0000002e00217c10 */ /* 0x001fe2000fffe021 */
[----:B------:R-:W-:Y:S06]  /*11950*/  BRA `(.L_x_1766) ;  /* 0x0000002c008c7947 */ /* 0x000fec0003800000 */
.L_x_1765:
        /* <DEDUP_REMOVED lines=19> */
[----:B0----5:R-:W-:Y:S05]  /*11a90*/  CALL.ABS.NOINC R2 ;  /* 0x0000000002007343 */ /* 0x021fea0003c00000 */
.L_x_1768:
[----:B------:R-:W-:Y:S05]  /*11aa0*/  BSYNC B6 ;  /* 0x0000000000067941 */ /* 0x000fea0003800000 */
.L_x_1767:
        /* <DEDUP_REMOVED lines=20> */
.L_x_1771:
        /* <DEDUP_REMOVED lines=15> */
.L_x_1770:
[----:B------:R-:W-:Y:S05]  /*11ce0*/  BSYNC B6 ;  /* 0x0000000000067941 */ /* 0x000fea0003800000 */
.L_x_1769:
[----:B------:R-:W-:Y:S01]  /*11cf0*/  ULDC.64 UR4, c[0x0][0x9f8] ;  /* 0x00027e0000047ab9 */ /* 0x000fe20000000a00 */
[----:B------:R-:W-:Y:S01]  /*11d00*/  IMAD.U32 R24, RZ, RZ, UR42 ;  /* 0x0000002aff187e24 */ /* 0x000fe2000f8e00ff */
[----:B------:R-:W-:Y:S01]  /*11d10*/  UISETP.NE.U32.AND UP0, UPT, UR4, URZ, UPT ;  /* 0x0000003f0400728c */ /* 0x000fe2000bf05070 */
[----:B------:R-:W0:Y:S03]  /*11d20*/  LDC R10, c[0x0][0x430] ;  /* 0x00010c00ff0a7b82 */ /* 0x000e260000000800 */
[----:B------:R-:W-:-:S06]  /*11d30*/  UISETP.NE.AND.EX UP0, UPT, UR5, URZ, UPT, UP0 ;  /* 0x0000003f0500728c */ /* 0x000fcc000bf05300 */
[----:B------:R-:W-:-:S05]  /*11d40*/  PLOP3.LUT P0, PT, PT, PT, UP0, 0x80, 0x0 ;  /* 0x000000000000781c */ /* 0x000fca0003f0f008 */
[----:B------:R-:W-:Y:S02]  /*11d50*/  @UP0 ULDC.64 UR4, c[0x0][0x9f8] ;  /* 0x00027e0000040ab9 */ /* 0x000fe40000000a00 */
[----:B------:R-:W-:-:S06]  /*11d60*/  @UP0 UIMAD.WIDE UR4, UR42, 0x4, UR4 ;  /* 0x000000042a0408a5 */ /* 0x000fcc000f8e0204 */
[----:B------:R-:W-:Y:S01]  /*11d70*/  MOV R2, UR4 ;  /* 0x0000000400027c02 */ /* 0x000fe20008000f00 */
[----:B------:R-:W-:Y:S01]  /*11d80*/  IMAD.U32 R3, RZ, RZ, UR5 ;  /* 0x00000005ff037e24 */ /* 0x000fe2000f8e00ff */
[----:B------:R-:W-:-:S04]  /*11d90*/  ULDC UR4, c[0x0][0xc48] ;  /* 0x0003120000047ab9 */ /* 0x000fc80000000800 */
[----:B------:R1:W5:Y:S01]  /*11da0*/  @P0 LDG.E R24, desc[UR52][R2.64] ;  /* 0x0000003402180981 */ /* 0x000362000c1e1900 */
[----:B------:R-:W-:Y:S01]  /*11db0*/  IMAD.U32 R27, RZ, RZ, UR44 ;  /* 0x0000002cff1b7e24 */ /* 0x000fe2000f8e00ff */
[----:B------:R-:W-:Y:S01]  /*11dc0*/  UMOV UR5, 0xffffffff ;  /* 0xffffffff00057882 */ /* 0x000fe20000000000 */
[----:B------:R-:W-:-:S03]  /*11dd0*/  IMAD.U32 R19, RZ, RZ, UR4 ;  /* 0x00000004ff137e24 */ /* 0x000fc6000f8e00ff */
[----:B------:R-:W-:Y:S01]  /*11de0*/  LEA R27, R27, 0xffffffc0, 0x6 ;  /* 0xffffffc01b1b7811 */ /* 0x000fe200078e30ff */
[----:B------:R-:W-:Y:S06]  /*11df0*/  BRA.DIV UR5, `(.L_x_1772) ;  /* 0x0000003205b47947 */ /* 0x000fec000b800000 */
.L_x_1827:
[----:B------:R-:W2:Y:S01]  /*11e00*/  S2R R8, SR_TID.X ;  /* 0x0000000000087919 */ /* 0x000ea20000002100 */
[----:B0-----:R-:W-:Y:S01]  /*11e10*/  ISETP.NE.AND P1, PT, R10, 0x1, PT ;  /* 0x000000010a00780c */ /* 0x001fe20003f25270 */
[----:B------:R-:W-:Y:S01]  /*11e20*/  IMAD.MOV.U32 R34, RZ, RZ, RZ ;  /* 0x000000ffff227224 */ /* 0x000fe200078e00ff */
[----:B-----5:R-:W-:Y:S02]  /*11e30*/  SHF.R.S32.HI R29, RZ, 0x1f, R24 ;  /* 0x0000001fff1d7819 */ /* 0x020fe40000011418 */
[----:B------:R-:W-:-:S09]  /*11e40*/  LOP3.LUT R16, R16, 0xfffffbff, RZ, 0xc0, !PT ;  /* 0xfffffbff10107812 */ /* 0x000fd200078ec0ff */
[----:B------:R-:W0:Y:S01]  /*11e50*/  @P1 LDC R0, c[0x0][0x434] ;  /* 0x00010d00ff001b82 */ /* 0x000e220000000800 */
[----:B------:R-:W-:-:S07]  /*11e60*/  @P1 LOP3.LUT R16, R16, 0x400, RZ, 0xfc, !PT ;  /* 0x0000040010101812 */ /* 0x000fce00078efcff */
[----:B-1----:R-:W1:Y:S01]  /*11e70*/  @P1 LDC R3, c[0x0][0x438] ;  /* 0x00010e00ff031b82 */ /* 0x002e620000000800 */
[----:B--2---:R-:W-:-:S05]  /*11e80*/  IMAD.SHL.U32 R8, R8, 0x10, RZ ;  /* 0x0000001008087824 */ /* 0x004fca00078e00ff */
[----:B------:R-:W-:-:S05]  /*11e90*/  LOP3.LUT R8, R36, 0x70, R8, 0xf8, !PT ;  /* 0x0000007024087812 */ /* 0x000fca00078ef808 */
[----:B------:R-:W-:-:S05]  /*11ea0*/  IMAD.IADD R35, R8, 0x1, R27 ;  /* 0x0000000108237824 */ /* 0x000fca00078e021b */
[C---:B------:R-:W-:Y:S02]  /*11eb0*/  ISETP.GE.AND P0, PT, R35.reuse, UR37, PT ;  /* 0x0000002523007c0c */ /* 0x040fe4000bf06270 */
[----:B------:R-:W-:Y:S02]  /*11ec0*/  IADD3 R35, R35, R30, RZ ;  /* 0x0000001e23237210 */ /* 0x000fe40007ffe0ff */
[----:B------:R-:W-:-:S03]  /*11ed0*/  ISETP.GT.U32.OR P0, PT, R8, 0x3f, P0 ;  /* 0x0000003f0800780c */ /* 0x000fc60000704470 */
[----:B0-----:R-:W-:-:S04]  /*11ee0*/  @P1 IMAD.HI.U32 R0, R35, R0, RZ ;  /* 0x0000000023001227 */ /* 0x001fc800078e00ff */
[----:B------:R-:W-:Y:S01]  /*11ef0*/  IMAD.MOV.U32 R9, RZ, RZ, R35 ;  /* 0x000000ffff097224 */ /* 0x000fe200078e0023 */
[----:B-1----:R-:W-:-:S05]  /*11f00*/  @P1 SHF.R.U32.HI R9, RZ, R3, R0 ;  /* 0x00000003ff091219 */ /* 0x002fca0000011600 */
[----:B------:R-:W0:Y:S01]  /*11f10*/  @!P0 LDC.64 R6, c[0x0][0x428] ;  /* 0x00010a00ff068b82 */ /* 0x000e220000000a00 */
[--C-:B------:R-:W-:Y:S01]  /*11f20*/  @!P0 SHF.R.S32.HI R3, RZ, 0x1f, R9.reuse ;  /* 0x0000001fff038819 */ /* 0x100fe20000011409 */
[----:B------:R-:W-:-:S06]  /*11f30*/  @!P0 IMAD.MOV.U32 R2, RZ, RZ, R9 ;  /* 0x000000ffff028224 */ /* 0x000fcc00078e0009 */
[----:B------:R-:W1:Y:S01]  /*11f40*/  @!P0 LDC.64 R4, c[0x0][0x418] ;  /* 0x00010600ff048b82 */ /* 0x000e620000000a00 */
[-C--:B0-----:R-:W-:Y:S02]  /*11f50*/  @!P0 IMAD R0, R29, R6.reuse, RZ ;  /* 0x000000061d008224 */ /* 0x081fe400078e02ff */
[----:B------:R-:W-:-:S04]  /*11f60*/  @!P0 IMAD.WIDE.U32 R2, R24, R6, R2 ;  /* 0x0000000618028225 */ /* 0x000fc800078e0002 */
[----:B------:R-:W-:Y:S01]  /*11f70*/  @!P0 IMAD R7, R24, R7, R0 ;  /* 0x0000000718078224 */ /* 0x000fe200078e0200 */
[----:B-1----:R-:W-:-:S03]  /*11f80*/  @!P0 LEA R4, P1, R2, R4, 0x2 ;  /* 0x0000000402048211 */ /* 0x002fc600078210ff */
[----:B------:R-:W-:-:S05]  /*11f90*/  @!P0 IMAD.IADD R0, R3, 0x1, R7 ;  /* 0x0000000103008824 */ /* 0x000fca00078e0207 */
[----:B------:R-:W-:Y:S01]  /*11fa0*/  @!P0 LEA.HI.X R5, R2, R5, R0, 0x2, P1 ;  /* 0x0000000502058211 */ /* 0x000fe200008f1400 */
[----:B------:R-:W-:Y:S02]  /*11fb0*/  IMAD.U32 R2, RZ, RZ, UR47 ;  /* 0x0000002fff027e24 */ /* 0x000fe4000f8e00ff */
[----:B------:R-:W-:Y:S02]  /*11fc0*/  IMAD.MOV R0, RZ, RZ, -R9 ;  /* 0x000000ffff007224 */ /* 0x000fe400078e0a09 */
[----:B------:R0:W5:Y:S01]  /*11fd0*/  @!P0 LDG.E R34, desc[UR52][R4.64] ;  /* 0x0000003404228981 */ /* 0x000162000c1e1900 */
[----:B------:R-:W-:Y:S01]  /*11fe0*/  ISETP.NE.AND P2, PT, R2, 0x3, PT ;  /* 0x000000030200780c */ /* 0x000fe20003f45270 */
[----:B------:R-:W-:Y:S01]  /*11ff0*/  IMAD R35, R10, R0, R35 ;  /* 0x000000000a237224 */ /* 0x000fe200078e0223 */
[----:B------:R-:W-:Y:S02]  /*12000*/  ISETP.GT.U32.AND P0, PT, R8, 0x3f, PT ;  /* 0x0000003f0800780c */ /* 0x000fe40003f04070 */
[----:B------:R-:W-:-:S02]  /*12010*/  LOP3.LUT R16, R16, 0xfffffeff, RZ, 0xc0, !PT ;  /* 0xfffffeff10107812 */ /* 0x000fc400078ec0ff */
[----:B------:R-:W-:-:S05]  /*12020*/  IADD3 R0, RZ, -UR42, RZ ;  /* 0x8000002aff007c10 */ /* 0x000fca000fffe0ff */
[----:B------:R-:W-:Y:S02]  /*12030*/  IMAD R19, R19, R0, UR41 ;  /* 0x0000002913137e24 */ /* 0x000fe4000f8e0200 */
[----:B------:R-:W-:-:S03]  /*12040*/  @P2 LOP3.LUT R16, R16, 0x100, RZ, 0xfc, !PT ;  /* 0x0000010010102812 */ /* 0x000fc600078efcff */
[----:B------:R-:W-:Y:S02]  /*12050*/  SHF.R.S32.HI R23, RZ, 0x1f, R19 ;  /* 0x0000001fff177819 */ /* 0x000fe40000011413 */
[----:B------:R-:W-:-:S04]  /*12060*/  LOP3.LUT R16, R16, 0xfffffffe, RZ, 0xc0, !PT ;  /* 0xfffffffe10107812 */ /* 0x000fc800078ec0ff */
[----:B------:R-:W-:Y:S01]  /*12070*/  @P0 LOP3.LUT R16, R16, 0x1, RZ, 0xfc, !PT ;  /* 0x0000000110100812 */ /* 0x000fe200078efcff */
[----:B0-----:R-:W-:Y:S06]  /*12080*/  @!P2 BRA `(.L_x_1773) ;  /* 0x000000000004a947 */ /* 0x001fec0003800000 */
[----:B------:R-:W-:Y:S01]  /*12090*/  BPT.TRAP 0x1 ;  /* 0x000000040000795c */ /* 0x000fe20000300000 */
.L_x_1773:
[----:B------:R-:W-:Y:S01]  /*120a0*/  IMAD R25, R18, 0x8, R17 ;  /* 0x0000000812197824 */ /* 0x000fe200078e0211 */
[----:B------:R-:W-:Y:S01]  /*120b0*/  SHF.L.U32 R0, R22, 0x1f, RZ ;  /* 0x0000001f16007819 */ /* 0x000fe200000006ff */
[----:B------:R-:W-:Y:S03]  /*120c0*/  BSSY B0, `(.L_x_1774) ;  /* 0x0000003000007945 */ /* 0x000fe60003800000 */
[----:B------:R-:W0:Y:S02]  /*120d0*/  SYNCS.PHASECHK.TRANS64.TRYWAIT P0, [R25+URZ+0x28c40], R0 ;  /* 0x028c4000190075a7 */ /* 0x000e24000800017f */
[----:B0-----:R-:W-:Y:S05]  /*120e0*/  @!P0 BRA `(.L_x_1775) ;  /* 0x0000003000248947 */ /* 0x001fea0003800000 */
.L_x_1828:
[----:B------:R-:W-:Y:S05]  /*120f0*/  BSYNC B0 ;  /* 0x0000000000007941 */ /* 0x000fea0003800000 */
.L_x_1774:
[----:B------:R-:W-:Y:S01]  /*12100*/  SHF.R.S32.HI R37, RZ, 0x1f, R35 ;  /* 0x0000001fff257819 */ /* 0x000fe20000011423 */
[----:B------:R-:W1:Y:S01]  /*12110*/  S2R R6, SR_TID.X ;  /* 0x0000000000067919 */ /* 0x000e620000002100 */
[----:B------:R-:W-:Y:S01]  /*12120*/  ULDC.64 UR4, c[0x0][0x300] ;  /* 0x0000c00000047ab9 */ /* 0x000fe20000000a00 */
[----:B-----5:R-:W-:Y:S01]  /*12130*/  SHF.R.S32.HI R4, RZ, 0x1f, R34 ;  /* 0x0000001fff047819 */ /* 0x020fe20000011422 */
[----:B------:R-:W-:Y:S01]  /*12140*/  IMAD.WIDE.U32 R2, R35, UR4, RZ ;  /* 0x0000000423027c25 */ /* 0x000fe2000f8e00ff */
[----:B------:R-:W-:Y:S02]  /*12150*/  IADD3 R27, -R36, UR37, -R27 ;  /* 0x00000025241b7c10 */ /* 0x000fe4000fffe91b */
[----:B------:R-:W-:Y:S01]  /*12160*/  LOP3.LUT P2, RZ, R16, 0x2, RZ, 0xc0, !PT ;  /* 0x0000000210ff7812 */ /* 0x000fe2000784c0ff */
[----:B0-----:R-:W-:Y:S01]  /*12170*/  IMAD R0, R37, UR4, RZ ;  /* 0x0000000425007c24 */ /* 0x001fe2000f8e02ff */
[----:B------:R0:W-:Y:S03]  /*12180*/  STL [R1], R4 ;  /* 0x0000000401007387 */ /* 0x0001e60000100800 */
[----:B------:R-:W-:Y:S01]  /*12190*/  IMAD R5, R35, UR5, R0 ;  /* 0x0000000523057c24 */ /* 0x000fe2000f8e0200 */
[----:B------:R-:W-:-:S03]  /*121a0*/  ULDC.64 UR4, c[0x0][0x310] ;  /* 0x0000c40000047ab9 */ /* 0x000fc60000000a00 */
[----:B------:R-:W-:Y:S02]  /*121b0*/  IMAD.IADD R3, R3, 0x1, R5 ;  /* 0x0000000103037824 */ /* 0x000fe400078e0205 */
[----:B------:R-:W-:Y:S01]  /*121c0*/  IMAD R5, R4, UR4, RZ ;  /* 0x0000000404057c24 */ /* 0x000fe2000f8e02ff */
[----:B0-----:R-:W-:Y:S01]  /*121d0*/  LEA R4, R18, R31, 0xc ;  /* 0x0000001f12047211 */ /* 0x001fe200078e60ff */
        /* <DEDUP_REMOVED lines=10> */
[----:B------:R-:W-:Y:S01]  /*12280*/  UMOV UR4, 0xffffffff ;  /* 0xffffffff00047882 */ /* 0x000fe20000000000 */
[----:B-1----:R-:W-:Y:S02]  /*12290*/  IMAD.SHL.U32 R6, R6, 0x8, RZ ;  /* 0x0000000806067824 */ /* 0x002fe400078e00ff */
[----:B------:R-:W-:Y:S02]  /*122a0*/  LEA.HI.X R5, R2, UR5, R5, 0x1, P0 ;  /* 0x0000000502057c11 */ /* 0x000fe400080f0c05 */
[----:B------:R-:W-:Y:S02]  /*122b0*/  ISETP.GE.AND P0, PT, R27, 0x1, PT ;  /* 0x000000011b00780c */ /* 0x000fe40003f06270 */
[----:B------:R-:W-:Y:S01]  /*122c0*/  LOP3.LUT R6, R6, 0x38, RZ, 0xc0, !PT ;  /* 0x0000003806067812 */ /* 0x000fe200078ec0ff */
[----:B------:R-:W-:Y:S10]  /*122d0*/  BRA.DIV UR4, `(.L_x_1776) ;  /* 0x0000002e04bc7947 */ /* 0x000ff4000b800000 */
[----:B------:R-:W0:Y:S01]  /*122e0*/  SHFL.IDX PT, R14, R0, RZ, 0x181f ;  /* 0x00181fff000e7589 */ /* 0x000e2200000e0000 */
[----:B------:R-:W-:-:S03]  /*122f0*/  @P0 IMAD R7, R4, 0x2, R17 ;  /* 0x0000000204070824 */ /* 0x000fc600078e0211 */
[----:B------:R-:W1:Y:S01]  /*12300*/  SHFL.IDX PT, R2, R5, RZ, 0x181f ;  /* 0x00181fff05027589 */ /* 0x000e6200000e0000 */
[----:B0-----:R-:W-:-:S05]  /*12310*/  @P0 LEA R14, P1, R6, R14, 0x1 ;  /* 0x0000000e060e0211 */ /* 0x001fca00078208ff */
[----:B-1----:R-:W-:Y:S02]  /*12320*/  @P0 IMAD.X R3, RZ, RZ, R2, P1 ;  /* 0x000000ffff030224 */ /* 0x002fe400008e0602 */
[----:B------:R-:W-:Y:S02]  /*12330*/  @P0 IMAD.MOV.U32 R2, RZ, RZ, R14 ;  /* 0x000000ffff020224 */ /* 0x000fe400078e000e */
[----:B------:R-:W0:Y:S04]  /*12340*/  SHFL.IDX PT, R14, R0, 0x1, 0x181f ;  /* 0x00381f00000e7f89 */ /* 0x000e2800000e0000 */
[----:B------:R1:W-:Y:S01]  /*12350*/  @P0 LDGSTS.E.BYPASS.LTC128B.128 [R7+0x22400], desc[UR52][R2.64], !P2 ;  /* 0x2240000002070fae */ /* 0x0003e2000d101d74 */
[----:B------:R-:W-:-:S03]  /*12360*/  ISETP.GE.AND P0, PT, R27, 0x11, PT ;  /* 0x000000111b00780c */ /* 0x000fc60003f06270 */
[----:B-1----:R-:W1:Y:S10]  /*12370*/  SHFL.IDX PT, R2, R5, 0x1, 0x181f ;  /* 0x00381f0005027f89 */ /* 0x002e7400000e0000 */
[----:B------:R-:W-:-:S02]  /*12380*/  @P0 LEA R9, R4, R17, 0x1 ;  /* 0x0000001104090211 */ /* 0x000fc400078e08ff */
[----:B0-----:R-:W-:-:S05]  /*12390*/  @P0 LEA R14, P1, R6, R14, 0x1 ;  /* 0x0000000e060e0211 */ /* 0x001fca00078208ff */
[----:B-1----:R-:W-:Y:S02]  /*123a0*/  @P0 IMAD.X R3, RZ, RZ, R2, P1 ;  /* 0x000000ffff030224 */ /* 0x002fe400008e0602 */
[----:B------:R-:W-:Y:S02]  /*123b0*/  @P0 IMAD.MOV.U32 R2, RZ, RZ, R14 ;  /* 0x000000ffff020224 */ /* 0x000fe400078e000e */
[----:B------:R-:W0:Y:S04]  /*123c0*/  SHFL.IDX PT, R14, R0, 0x2, 0x181f ;  /* 0x00581f00000e7f89 */ /* 0x000e2800000e0000 */
[----:B------:R1:W-:Y:S01]  /*123d0*/  @P0 LDGSTS.E.BYPASS.LTC128B.128 [R9+0x22c00], desc[UR52][R2.64], !P2 ;  /* 0x22c0000002090fae */ /* 0x0003e2000d101d74 */
[----:B------:R-:W-:-:S03]  /*123e0*/  ISETP.GE.AND P0, PT, R27, 0x21, PT ;  /* 0x000000211b00780c */ /* 0x000fc60003f06270 */
[----:B-1----:R-:W1:Y:S10]  /*123f0*/  SHFL.IDX PT, R2, R5, 0x2, 0x181f ;  /* 0x00581f0005027f89 */ /* 0x002e7400000e0000 */
[----:B------:R-:W-:Y:S01]  /*12400*/  @P0 IMAD R7, R4, 0x2, R17 ;  /* 0x0000000204070824 */ /* 0x000fe200078e0211 */
[----:B------:R-:W2:Y:S01]  /*12410*/  SHFL.IDX PT, R5, R5, 0x3, 0x181f ;  /* 0x00781f0005057f89 */ /* 0x000ea200000e0000 */
[----:B0-----:R-:W-:-:S05]  /*12420*/  @P0 LEA R14, P1, R6, R14, 0x1 ;  /* 0x0000000e060e0211 */ /* 0x001fca00078208ff */
[----:B-1----:R-:W-:Y:S02]  /*12430*/  @P0 IMAD.X R3, RZ, RZ, R2, P1 ;  /* 0x000000ffff030224 */ /* 0x002fe400008e0602 */
[----:B------:R-:W-:Y:S02]  /*12440*/  @P0 IMAD.MOV.U32 R2, RZ, RZ, R14 ;  /* 0x000000ffff020224 */ /* 0x000fe400078e000e */
[----:B------:R0:W1:Y:S04]  /*12450*/  SHFL.IDX PT, R14, R0, 0x3, 0x181f ;  /* 0x00781f00000e7f89 */ /* 0x00006800000e0000 */
[----:B--2---:R0:W-:Y:S02]  /*12460*/  @P0 LDGSTS.E.BYPASS.LTC128B.128 [R7+0x23400], desc[UR52][R2.64], !P2 ;  /* 0x2340000002070fae */ /* 0x0041e4000d101d74 */
.L_x_1838:
[----:B------:R-:W-:-:S13]  /*12470*/  ISETP.GE.AND P0, PT, R27, 0x31, PT ;  /* 0x000000311b00780c */ /* 0x000fda0003f06270 */
[----:B01----:R-:W-:-:S05]  /*12480*/  @P0 LEA R2, P1, R6, R14, 0x1 ;  /* 0x0000000e06020211 */ /* 0x003fca00078208ff */
[----:B------:R-:W-:Y:S01]  /*12490*/  @P0 IMAD.X R3, RZ, RZ, R5, P1 ;  /* 0x000000ffff030224 */ /* 0x000fe200008e0605 */
[----:B------:R-:W-:-:S05]  /*124a0*/  @P0 LEA R5, R4, R17, 0x1 ;  /* 0x0000001104050211 */ /* 0x000fca00078e08ff */
[----:B------:R-:W-:Y:S01]  /*124b0*/  @!PT LDS RZ, [RZ] ;  /* 0x00000000fffff984 */ /* 0x000fe20000000800 */
[----:B------:R-:W-:Y:S01]  /*124c0*/  @!PT LDS RZ, [RZ] ;  /* 0x00000000fffff984 */ /* 0x000fe20000000800 */
[----:B------:R-:W-:Y:S01]  /*124d0*/  @!PT LDS RZ, [RZ] ;  /* 0x00000000fffff984 */ /* 0x000fe20000000800 */
[----:B------:R0:W-:Y:S01]  /*124e0*/  @P0 LDGSTS.E.BYPASS.LTC128B.128 [R5+0x23c00], desc[UR52][R2.64], !P2 ;  /* 0x23c0000002050fae */ /* 0x0001e2000d101d74 */
[----:B------:R-:W-:Y:S01]  /*124f0*/  PLOP3.LUT P0, PT, PT, PT, PT, 0x80, 0x0 ;  /* 0x000000000000781c */ /* 0x000fe20003f0f070 */
[----:B------:R-:W-:-:S12]  /*12500*/  NOP ;  /* 0x0000000000007918 */ /* 0x000fd80000000000 */
.L_x_1777:
        /* <DEDUP_REMOVED lines=11> */
.L_x_1778:
[----:B------:R-:W-:Y:S01]  /*125c0*/  VIADD R0, R17, 0x20400 ;  /* 0x0002040011007836 */ /* 0x000fe20000000000 */
[----:B------:R1:W-:Y:S06]  /*125d0*/  SYNCS.ARRIVE.TRANS64.A1T0 RZ, [R25+URZ+0x28c30], RZ ;  /* 0x028c30ff19ff79a7 */ /* 0x0003ec000810003f */
[----:B------:R-:W-:Y:S05]  /*125e0*/  WARPSYNC.ALL ;  /* 0x0000000000007948 */ /* 0x000fea0003800000 */
[----:B------:R-:W-:Y:S01]  /*125f0*/  BAR.SYNC.DEFER_BLOCKING 0x8, 0x100 ;  /* 0x0204000000007b1d */ /* 0x000fe20000010000 */
[----:B------:R-:W-:-:S05]  /*12600*/  LOP3.LUT P0, RZ, R0, 0x3ff, RZ, 0xc0, !PT ;  /* 0x000003ff00ff7812 */ /* 0x000fca000780c0ff */
[----:B------:R-:W-:Y:S08]  /*12610*/  BSSY B6, `(.L_x_1779) ;  /* 0x0000012000067945 */ /* 0x000ff00003800000 */
        /* <DEDUP_REMOVED lines=17> */
.L_x_1780:
[----:B------:R-:W-:Y:S05]  /*12730*/  BSYNC B6 ;  /* 0x0000000000067941 */ /* 0x000fea0003800000 */
.L_x_1779:
[----:B------:R2:W5:Y:S01]  /*12740*/  LDL R8, [R1+0x8] ;  /* 0x0000080001087983 */ /* 0x0005620000100800 */
[----:B------:R-:W-:Y:S01]  /*12750*/  UISETP.NE.AND UP0, UPT, UR49, URZ, UPT ;  /* 0x0000003f3100728c */ /* 0x000fe2000bf05270 */
[----:B0-----:R-:W0:Y:S01]  /*12760*/  S2R R2, SR_TID.X ;  /* 0x0000000000027919 */ /* 0x001e220000002100 */
[----:B------:R-:W-:Y:S01]  /*12770*/  R2UR UR6, R23 ;  /* 0x00000000170672ca */ /* 0x000fe200000e0000 */
[----:B------:R-:W-:-:S03]  /*12780*/  ULDC.64 UR8, c[0x0][0x2d8] ;  /* 0x0000b60000087ab9 */ /* 0x000fc60000000a00 */
[----:B------:R-:W-:Y:S02]  /*12790*/  PLOP3.LUT P0, PT, PT, PT, UP0, 0x80, 0x0 ;  /* 0x000000000000781c */ /* 0x000fe40003f0f008 */
[----:B------:R-:W-:-:S03]  /*127a0*/  LOP3.LUT P5, RZ, R16, 0x1000, RZ, 0xc0, !PT ;  /* 0x0000100010ff7812 */ /* 0x000fc600078ac0ff */
[----:B------:R-:W-:Y:S01]  /*127b0*/  @UP0 ULDC UR4, c[0x0][0x44c] ;  /* 0x0001130000040ab9 */ /* 0x000fe20000000800 */
[----:B0-----:R-:W-:-:S04]  /*127c0*/  SHF.L.U32 R2, R2, 0x4, RZ ;  /* 0x0000000402027819 */ /* 0x001fc800000006ff */
[----:B------:R-:W-:-:S05]  /*127d0*/  LOP3.LUT R2, R36, 0x70, R2, 0xf8, !PT ;  /* 0x0000007024027812 */ /* 0x000fca00078ef802 */
[----:B------:R-:W-:-:S04]  /*127e0*/  VIADD R0, R2, UR43 ;  /* 0x0000002b02007c36 */ /* 0x000fc80008000000 */
[----:B------:R-:W-:Y:S01]  /*127f0*/  @P0 IMAD.HI.U32 R3, R0, UR4, RZ ;  /* 0x0000000400030c27 */ /* 0x000fe2000f8e00ff */
[----:B------:R-:W-:Y:S01]  /*12800*/  PLOP3.LUT P0, PT, PT, PT, UP0, 0x80, 0x0 ;  /* 0x000000000000781c */ /* 0x000fe20003f0f008 */
[----:B------:R-:W-:Y:S01]  /*12810*/  @UP0 ULDC UR4, c[0x0][0x450] ;  /* 0x0001140000040ab9 */ /* 0x000fe20000000800 */
[----:B------:R-:W-:Y:S01]  /*12820*/  R2UR UR7, R19 ;  /* 0x00000000130772ca */ /* 0x000fe200000e0000 */
[----:B------:R-:W-:Y:S01]  /*12830*/  IMAD.MOV.U32 R2, RZ, RZ, R0 ;  /* 0x000000ffff027224 */ /* 0x000fe200078e0000 */
[----:B------:R-:W-:-:S09]  /*12840*/  UIMAD UR6, UR6, UR8, URZ ;  /* 0x00000008060672a4 */ /* 0x000fd2000f8e023f */
[----:B------:R-:W-:Y:S02]  /*12850*/  @P0 SHF.R.U32.HI R2, RZ, UR4, R3 ;  /* 0x00000004ff020c19 */ /* 0x000fe40008011603 */
[----:B------:R-:W-:Y:S01]  /*12860*/  R2UR UR4, R19 ;  /* 0x00000000130472ca */ /* 0x000fe200000e0000 */
[----:B------:R-:W-:Y:S01]  /*12870*/  UIMAD UR7, UR7, UR9, UR6 ;  /* 0x00000009070772a4 */ /* 0x000fe2000f8e0206 */
[----:B------:R-:W0:Y:S01]  /*12880*/  S2R R10, SR_TID.X ;  /* 0x00000000000a7919 */ /* 0x000e220000002100 */
[----:B------:R-:W-:Y:S01]  /*12890*/  USHF.R.S32.HI UR6, URZ, 0x1f, UR42 ;  /* 0x0000001f3f067899 */ /* 0x000fe2000801142a */
[----:B------:R-:W-:-:S09]  /*128a0*/  IMAD.MOV R5, RZ, RZ, -R2 ;  /* 0x000000ffff057224 */ /* 0x000fd200078e0a02 */
[----:B------:R-:W-:-:S03]  /*128b0*/  UIMAD.WIDE.U32 UR4, UR4, UR8, URZ ;  /* 0x00000008040472a5 */ /* 0x000fc6000f8e003f */
[----:B------:R-:W-:Y:S01]  /*128c0*/  ULDC.64 UR8, c[0x0][0x2e0] ;  /* 0x0000b80000087ab9 */ /* 0x000fe20000000a00 */
[----:B------:R-:W-:Y:S02]  /*128d0*/  UIADD3 UR5, UR5, UR7, URZ ;  /* 0x0000000705057290 */ /* 0x000fe4000fffe03f */
[----:B------:R-:W-:Y:S01]  /*128e0*/  UIMAD UR6, UR6, UR8, URZ ;  /* 0x00000008060672a4 */ /* 0x000fe2000f8e023f */
[----:B------:R-:W-:Y:S01]  /*128f0*/  ULDC UR7, c[0x0][0x448] ;  /* 0x0001120000077ab9 */ /* 0x000fe20000000800 */
[----:B------:R-:W-:Y:S01]  /*12900*/  UIMAD.WIDE.U32 UR4, UR42, UR8, UR4 ;  /* 0x000000082a0472a5 */ /* 0x000fe2000f8e0004 */
[----:B------:R-:W-:Y:S01]  /*12910*/  IMAD R5, R5, UR7, R0 ;  /* 0x0000000705057c24 */ /* 0x000fe2000f8e0200 */
[----:B------:R-:W-:Y:S01]  /*12920*/  UIMAD UR6, UR42, UR9, UR6 ;  /* 0x000000092a0672a4 */ /* 0x000fe2000f8e0206 */
[----:B------:R-:W-:Y:S02]  /*12930*/  SHF.R.S32.HI R0, RZ, 0x1f, R2 ;  /* 0x0000001fff007819 */ /* 0x000fe40000011402 */
[----:B------:R-:W-:Y:S01]  /*12940*/  ULDC.64 UR8, c[0x0][0x2d0] ;  /* 0x0000b40000087ab9 */ /* 0x000fe20000000a00 */
[----:B------:R-:W-:Y:S01]  /*12950*/  UIADD3 UR5, UR5, UR6, URZ ;  /* 0x0000000605057290 */ /* 0x000fe2000fffe03f */
[----:B------:R-:W-:-:S02]  /*12960*/  IMAD.U32 R9, RZ, RZ, UR8 ;  /* 0x00000008ff097e24 */ /* 0x000fc4000f8e00ff */
[----:B------:R-:W-:Y:S01]  /*12970*/  IMAD R3, R0, UR8, RZ ;  /* 0x0000000800037c24 */ /* 0x000fe2000f8e02ff */
[----:B------:R-:W-:-:S03]  /*12980*/  SHF.R.S32.HI R0, RZ, 0x1f, R5 ;  /* 0x0000001fff007819 */ /* 0x000fc60000011405 */
[C---:B------:R-:W-:Y:S02]  /*12990*/  IMAD R7, R2.reuse, UR9, R3 ;  /* 0x0000000902077c24 */ /* 0x040fe4000f8e0203 */
[----:B------:R-:W-:Y:S01]  /*129a0*/  IMAD.WIDE.U32 R2, R2, R9, UR4 ;  /* 0x0000000402027e25 */ /* 0x000fe2000f8e0009 */
[----:B------:R-:W-:-:S03]  /*129b0*/  ULDC.64 UR4, c[0x0][0x2c8] ;  /* 0x0000b20000047ab9 */ /* 0x000fc60000000a00 */
[----:B------:R-:W-:Y:S02]  /*129c0*/  IMAD.IADD R3, R3, 0x1, R7 ;  /* 0x0000000103037824 */ /* 0x000fe400078e0207 */
[----:B------:R-:W-:Y:S02]  /*129d0*/  IMAD R0, R0, UR4, RZ ;  /* 0x0000000400007c24 */ /* 0x000fe4000f8e02ff */
[----:B------:R-:W-:-:S04]  /*129e0*/  IMAD.WIDE.U32 R2, R5, UR4, R2 ;  /* 0x0000000405027c25 */ /* 0x000fc8000f8e0002 */
[----:B------:R-:W-:Y:S01]  /*129f0*/  IMAD R7, R5, UR5, R0 ;  /* 0x0000000505077c24 */ /* 0x000fe2000f8e0200 */
[----:B------:R-:W-:Y:S02]  /*12a00*/  ULDC.64 UR4, c[0x0][0x280] ;  /* 0x0000a00000047ab9 */ /* 0x000fe40000000a00 */
[----:B------:R-:W-:Y:S02]  /*12a10*/  LEA R0, P0, R2, UR4, 0x1 ;  /* 0x0000000402007c11 */ /* 0x000fe4000f8008ff */
[----:B------:R-:W-:Y:S01]  /*12a20*/  IADD3 R5, R3, R7, RZ ;  /* 0x0000000703057210 */ /* 0x000fe20007ffe0ff */
[----:B0-----:R-:W-:Y:S01]  /*12a30*/  IMAD.SHL.U32 R10, R10, 0x8, RZ ;  /* 0x000000080a0a7824 */ /* 0x001fe200078e00ff */
[----:B------:R-:W-:Y:S02]  /*12a40*/  UMOV UR4, 0xffffffff ;  /* 0xffffffff00047882 */ /* 0x000fe40000000000 */
[----:B------:R-:W-:Y:S02]  /*12a50*/  LEA.HI.X R5, R2, UR5, R5, 0x1, P0 ;  /* 0x0000000502057c11 */ /* 0x000fe400080f0c05 */
[----:B------:R-:W-:Y:S01]  /*12a60*/  LOP3.LUT R10, R10, 0x38, RZ, 0xc0, !PT ;  /* 0x000000380a0a7812 */ /* 0x000fe200078ec0ff */
[----:B--2---:R-:W-:Y:S06]  /*12a70*/  BRA.DIV UR4, `(.L_x_1781) ;  /* 0x0000002a04fc7947 */ /* 0x004fec000b800000 */
[----:B------:R-:W0:Y:S01]  /*12a80*/  SHFL.IDX PT, R14, R0, RZ, 0x181f ;  /* 0x00181fff000e7589 */ /* 0x000e2200000e0000 */
[----:B------:R-:W-:-:S03]  /*12a90*/  VIADD R4, R36, UR43 ;  /* 0x0000002b24047c36 */ /* 0x000fc60008000000 */
[----:B------:R-:W2:Y:S01]  /*12aa0*/  SHFL.IDX PT, R2, R5, RZ, 0x181f ;  /* 0x00181fff05027589 */ /* 0x000ea200000e0000 */
[C---:B------:R-:W-:Y:S01]  /*12ab0*/  VIADD R6, R4.reuse, 0x10 ;  /* 0x0000001004067836 */ /* 0x040fe20000000000 */
[----:B------:R-:W-:-:S13]  /*12ac0*/  ISETP.GE.AND P0, PT, R4, UR36, PT ;  /* 0x0000002404007c0c */ /* 0x000fda000bf06270 */
[----:B0-----:R-:W-:-:S05]  /*12ad0*/  @!P0 LEA R14, P1, R10, R14, 0x1 ;  /* 0x0000000e0a0e8211 */ /* 0x001fca00078208ff */
[----:B--2---:R-:W-:Y:S02]  /*12ae0*/  @!P0 IMAD.X R3, RZ, RZ, R2, P1 ;  /* 0x000000ffff038224 */ /* 0x004fe400008e0602 */
[----:B------:R-:W-:Y:S02]  /*12af0*/  @!P0 IMAD.MOV.U32 R2, RZ, RZ, R14 ;  /* 0x000000ffff028224 */ /* 0x000fe400078e000e */
[----:B------:R-:W0:Y:S04]  /*12b00*/  SHFL.IDX PT, R14, R0, 0x1, 0x181f ;  /* 0x00381f00000e7f89 */ /* 0x000e2800000e0000 */
[----:B-----5:R2:W-:Y:S01]  /*12b10*/  @!P0 LDGSTS.E.BYPASS.LTC128B.128 [R8+0x20400], desc[UR52][R2.64], !P5 ;  /* 0x2040000002088fae */ /* 0x0205e2000e901d74 */
[----:B------:R-:W-:Y:S01]  /*12b20*/  ISETP.GE.AND P0, PT, R6, UR36, PT ;  /* 0x0000002406007c0c */ /* 0x000fe2000bf06270 */
[----:B------:R-:W-:-:S02]  /*12b30*/  VIADD R6, R4, 0x20 ;  /* 0x0000002004067836 */ /* 0x000fc40000000000 */
[----:B--2---:R-:W2:Y:S10]  /*12b40*/  SHFL.IDX PT, R2, R5, 0x1, 0x181f ;  /* 0x00381f0005027f89 */ /* 0x004eb400000e0000 */
[----:B0-----:R-:W-:-:S04]  /*12b50*/  @!P0 LEA R14, P1, R10, R14, 0x1 ;  /* 0x0000000e0a0e8211 */ /* 0x001fc800078208ff */
[----:B--2---:R-:W-:Y:S01]  /*12b60*/  @!P0 IADD3.X R3, RZ, R2, RZ, P1, !PT ;  /* 0x00000002ff038210 */ /* 0x004fe20000ffe4ff */
[----:B------:R-:W-:Y:S02]  /*12b70*/  @!P0 IMAD.MOV.U32 R2, RZ, RZ, R14 ;  /* 0x000000ffff028224 */ /* 0x000fe400078e000e */
[----:B------:R-:W0:Y:S04]  /*12b80*/  SHFL.IDX PT, R14, R0, 0x2, 0x181f ;  /* 0x00581f00000e7f89 */ /* 0x000e2800000e0000 */
[----:B------:R2:W-:Y:S01]  /*12b90*/  @!P0 LDGSTS.E.BYPASS.LTC128B.128 [R8+0x20c00], desc[UR52][R2.64], !P5 ;  /* 0x20c0000002088fae */ /* 0x0005e2000e901d74 */
[----:B------:R-:W-:-:S03]  /*12ba0*/  ISETP.GE.AND P0, PT, R6, UR36, PT ;  /* 0x0000002406007c0c */ /* 0x000fc6000bf06270 */
[----:B--2---:R-:W2:Y:S04]  /*12bb0*/  SHFL.IDX PT, R2, R5, 0x2, 0x181f ;  /* 0x00581f0005027f89 */ /* 0x004ea800000e0000 */
[----:B------:R-:W3:Y:S06]  /*12bc0*/  SHFL.IDX PT, R5, R5, 0x3, 0x181f ;  /* 0x00781f0005057f89 */ /* 0x000eec00000e0000 */
[----:B0-----:R-:W-:-:S05]  /*12bd0*/  @!P0 LEA R14, P1, R10, R14, 0x1 ;  /* 0x0000000e0a0e8211 */ /* 0x001fca00078208ff */
[----:B--2---:R-:W-:Y:S02]  /*12be0*/  @!P0 IMAD.X R3, RZ, RZ, R2, P1 ;  /* 0x000000ffff038224 */ /* 0x004fe400008e0602 */
[----:B------:R-:W-:Y:S02]  /*12bf0*/  @!P0 IMAD.MOV.U32 R2, RZ, RZ, R14 ;  /* 0x000000ffff028224 */ /* 0x000fe400078e000e */
[----:B------:R0:W2:Y:S04]  /*12c00*/  SHFL.IDX PT, R14, R0, 0x3, 0x181f ;  /* 0x00781f00000e7f89 */ /* 0x0000a800000e0000 */
[----:B---3--:R0:W-:Y:S02]  /*12c10*/  @!P0 LDGSTS.E.BYPASS.LTC128B.128 [R8+0x21400], desc[UR52][R2.64], !P5 ;  /* 0x2140000002088fae */ /* 0x0081e4000e901d74 */
.L_x_1847:
[----:B------:R-:W-:-:S05]  /*12c20*/  VIADD R4, R4, 0x30 ;  /* 0x0000003004047836 */ /* 0x000fca0000000000 */
[----:B------:R-:W-:-:S13]  /*12c30*/  ISETP.GE.AND P0, PT, R4, UR36, PT ;  /* 0x0000002404007c0c */ /* 0x000fda000bf06270 */
[----:B0-2---:R-:W-:-:S04]  /*12c40*/  @!P0 LEA R2, P1, R10, R14, 0x1 ;  /* 0x0000000e0a028211 */ /* 0x005fc800078208ff */
[----:B------:R-:W-:-:S05]  /*12c50*/  @!P0 IADD3.X R3, RZ, R5, RZ, P1, !PT ;  /* 0x00000005ff038210 */ /* 0x000fca0000ffe4ff */
[----:B------:R-:W-:Y:S01]  /*12c60*/  @!PT LDS RZ, [RZ] ;  /* 0x00000000fffff984 */ /* 0x000fe20000000800 */
[----:B------:R-:W-:Y:S01]  /*12c70*/  @!PT LDS RZ, [RZ] ;  /* 0x00000000fffff984 */ /* 0x000fe20000000800 */
[----:B------:R-:W-:Y:S01]  /*12c80*/  @!PT LDS RZ, [RZ] ;  /* 0x00000000fffff984 */ /* 0x000fe20000000800 */
[----:B------:R0:W-:Y:S01]  /*12c90*/  @!P0 LDGSTS.E.BYPASS.LTC128B.128 [R8+0x21c00], desc[UR52][R2.64], !P5 ;  /* 0x21c0000002088fae */ /* 0x0001e2000e901d74 */
[----:B------:R-:W-:Y:S01]  /*12ca0*/  PLOP3.LUT P0, PT, PT, PT, PT, 0x80, 0x0 ;  /* 0x000000000000781c */ /* 0x000fe20003f0f070 */
[----:B------:R-:W-:-:S12]  /*12cb0*/  NOP ;  /* 0x0000000000007918 */ /* 0x000fd80000000000 */
.L_x_1782:
        /* <DEDUP_REMOVED lines=16> */
[----:B------:R-:W2:Y:S03]  /*12dc0*/  SYNCS.PHASECHK.TRANS64.TRYWAIT P0, [R17+URZ+0x28c20], R0 ;  /* 0x028c2000110075a7 */ /* 0x000ea6000800017f */
[----:B0-2---:R-:W-:Y:S05]  /*12dd0*/  @!P0 BRA `(.L_x_1784) ;  /* 0x0000002c003c8947 */ /* 0x005fea0003800000 */
.L_x_1848:
[----:B------:R-:W-:Y:S05]  /*12de0*/  BSYNC B0 ;  /* 0x0000000000007941 */ /* 0x000fea0003800000 */
.L_x_1783:
[----:B------:R-:W-:-:S05]  /*12df0*/  IMAD.U32 R2, RZ, RZ, UR47 ;  /* 0x0000002fff027e24 */ /* 0x000fca000f8e00ff */
[----:B------:R-:W-:-:S13]  /*12e00*/  ISETP.NE.AND P0, PT, R2, 0x3, PT ;  /* 0x000000030200780c */ /* 0x000fda0003f05270 */
[----:B------:R-:W-:Y:S05]  /*12e10*/  @!P0 BRA `(.L_x_1785) ;  /* 0x0000000000048947 */ /* 0x000fea0003800000 */
[----:B------:R-:W-:Y:S01]  /*12e20*/  BPT.TRAP 0x1 ;  /* 0x000000040000795c */ /* 0x000fe20000300000 */
.L_x_1785:
[----:B0-----:R-:W-:Y:S01]  /*12e30*/  SHF.L.U32 R0, R22, 0x1f, RZ ;  /* 0x0000001f16007819 */ /* 0x001fe200000006ff */
[----:B------:R-:W-:Y:S03]  /*12e40*/  BSSY B0, `(.L_x_1786) ;  /* 0x0000003000007945 */ /* 0x000fe60003800000 */
[----:B------:R-:W0:Y:S02]  /*12e50*/  SYNCS.PHASECHK.TRANS64.TRYWAIT P0, [R25+URZ+0x28c60], R0 ;  /* 0x028c6000190075a7 */ /* 0x000e24000800017f */
[----:B0-----:R-:W-:Y:S05]  /*12e60*/  @!P0 BRA `(.L_x_1787) ;  /* 0x0000002c002c8947 */ /* 0x001fea0003800000 */
.L_x_1849:
[----:B------:R-:W-:Y:S05]  /*12e70*/  BSYNC B0 ;  /* 0x0000000000007941 */ /* 0x000fea0003800000 */
.L_x_1786:
[----:B------:R-:W2:Y:S01]  /*12e80*/  LDL.LU R4, [R1] ;  /* 0x0000000001047983 */ /* 0x000ea20000300800 */
[----:B------:R-:W-:Y:S01]  /*12e90*/  ULDC.64 UR4, c[0x0][0x328] ;  /* 0x0000ca0000047ab9 */ /* 0x000fe20000000a00 */
[----:B------:R-:W-:Y:S01]  /*12ea0*/  LOP3.LUT R16, R16, 0xfffff7ff, RZ, 0xc0, !PT ;  /* 0xfffff7ff10107812 */ /* 0x000fe200078ec0ff */
[----:B0-----:R-:W-:Y:S02]  /*12eb0*/  IMAD R0, R37, UR4, RZ ;  /* 0x0000000425007c24 */ /* 0x001fe4000f8e02ff */
[----:B------:R-:W-:-:S04]  /*12ec0*/  IMAD.WIDE.U32 R2, R35, UR4, RZ ;  /* 0x0000000423027c25 */ /* 0x000fc8000f8e00ff */
[----:B------:R-:W-:Y:S01]  /*12ed0*/  IMAD R5, R35, UR5, R0 ;  /* 0x0000000523057c24 */ /* 0x000fe2000f8e0200 */
[----:B------:R-:W-:-:S03]  /*12ee0*/  ULDC.64 UR4, c[0x0][0x338] ;  /* 0x0000ce0000047ab9 */ /* 0x000fc60000000a00 */
[----:B------:R-:W-:Y:S02]  /*12ef0*/  IMAD.IADD R3, R3, 0x1, R5 ;  /* 0x0000000103037824 */ /* 0x000fe400078e0205 */
[----:B------:R-:W-:-:S04]  /*12f00*/  IMAD.WIDE.U32 R2, R34, UR4, R2 ;  /* 0x0000000422027c25 */ /* 0x000fc8000f8e0002 */
[----:B--2---:R-:W-:Y:S01]  /*12f10*/  IMAD R5, R4, UR4, RZ ;  /* 0x0000000404057c24 */ /* 0x004fe2000f8e02ff */
[----:B------:R-:W-:-:S03]  /*12f20*/  PRMT R4, R32, 0x8880, RZ ;  /* 0x0000888020047816 */ /* 0x000fc600000000ff */
[----:B------:R-:W-:Y:S01]  /*12f30*/  IMAD R5, R34, UR5, R5 ;  /* 0x0000000522057c24 */ /* 0x000fe2000f8e0205 */
[----:B------:R-:W-:Y:S02]  /*12f40*/  ULDC.64 UR4, c[0x0][0x330] ;  /* 0x0000cc0000047ab9 */ /* 0x000fe40000000a00 */
[----:B------:R-:W-:Y:S02]  /*12f50*/  IMAD R0, R23, UR4, RZ ;  /* 0x0000000417007c24 */ /* 0x000fe4000f8e02ff */
[----:B------:R-:W-:Y:S02]  /*12f60*/  IMAD.IADD R3, R3, 0x1, R5 ;  /* 0x0000000103037824 */ /* 0x000fe400078e0205 */
[C---:B------:R-:W-:Y:S02]  /*12f70*/  IMAD R7, R19.reuse, UR5, R0 ;  /* 0x0000000513077c24 */ /* 0x040fe4000f8e0200 */
[----:B------:R-:W-:Y:S01]  /*12f80*/  IMAD.WIDE.U32 R2, R19, UR4, R2 ;  /* 0x0000000413027c25 */ /* 0x000fe2000f8e0002 */
[----:B------:R-:W-:-:S03]  /*12f90*/  ULDC.64 UR4, c[0x0][0x318] ;  /* 0x0000c60000047ab9 */ /* 0x000fc60000000a00 */
[----:B------:R-:W-:Y:S01]  /*12fa0*/  IMAD R5, R18, 0x8000, R31 ;  /* 0x0000800012057824 */ /* 0x000fe200078e021f */
[----:B------:R-:W-:Y:S02]  /*12fb0*/  IADD3 R7, R3, R7, RZ ;  /* 0x0000000703077210 */ /* 0x000fe40007ffe0ff */
[----:B------:R-:W-:Y:S01]  /*12fc0*/  LEA R6, P0, R2, UR4, 0x1 ;  /* 0x0000000402067c11 */ /* 0x000fe2000f8008ff */
[----:B------:R-:W-:-:S03]  /*12fd0*/  UMOV UR4, 0xffffffff ;  /* 0xffffffff00047882 */ /* 0x000fc60000000000 */
[----:B------:R-:W-:Y:S02]  /*12fe0*/  LEA.HI.X R7, R2, UR5, R7, 0x1, P0 ;  /* 0x0000000502077c11 */ /* 0x000fe400080f0c07 */
[----:B------:R-:W-:-:S13]  /*12ff0*/  ISETP.GT.AND P0, PT, R4, -0x1, PT ;  /* 0xffffffff0400780c */ /* 0x000fda0003f04270 */
[----:B------:R-:W-:Y:S01]  /*13000*/  @P0 LOP3.LUT R16, R16, 0x800, RZ, 0xfc, !PT ;  /* 0x0000080010100812 */ /* 0x000fe200078efcff */
[----:B------:R-:W-:Y:S06]  /*13010*/  BRA.DIV UR4, `(.L_x_1788) ;  /* 0x0000002a04d47947 */ /* 0x000fec000b800000 */
[----:B------:R-:W0:Y:S01]  /*13020*/  S2R R2, SR_TID.X ;  /* 0x0000000000027919 */ /* 0x000e220000002100 */
[C---:B------:R-:W-:Y:S01]  /*13030*/  LOP3.LUT P1, RZ, R32.reuse, 0x1, RZ, 0xc0, !PT ;  /* 0x0000000120ff7812 */ /* 0x040fe2000782c0ff */
[----:B------:R-:W-:Y:S01]  /*13040*/  IMAD R5, R5, 0x2, R17 ;  /* 0x0000000205057824 */ /* 0x000fe200078e0211 */
[C---:B------:R-:W-:Y:S01]  /*13050*/  LOP3.LUT P5, RZ, R32.reuse, 0x2, RZ, 0xc0, !PT ;  /* 0x0000000220ff7812 */ /* 0x040fe200078ac0ff */
[----:B------:R-:W2:Y:S01]  /*13060*/  SHFL.IDX PT, R14, R6, RZ, 0x181f ;  /* 0x00181fff060e7589 */ /* 0x000ea200000e0000 */
[C---:B------:R-:W-:Y:S02]  /*13070*/  LOP3.LUT P4, RZ, R32.reuse, 0x4, RZ, 0xc0, !PT ;  /* 0x0000000420ff7812 */ /* 0x040fe4000788c0ff */
[C---:B------:R-:W-:Y:S01]  /*13080*/  LOP3.LUT P3, RZ, R32.reuse, 0x8, RZ, 0xc0, !PT ;  /* 0x0000000820ff7812 */ /* 0x040fe2000786c0ff */
[----:B------:R-:W3:Y:S01]  /*13090*/  SHFL.IDX PT, R3, R7, RZ, 0x181f ;  /* 0x00181fff07037589 */ /* 0x000ee200000e0000 */
[----:B------:R-:W-:Y:S02]  /*130a0*/  LOP3.LUT P2, RZ, R32, 0x10, RZ, 0xc0, !PT ;  /* 0x0000001020ff7812 */ /* 0x000fe4000784c0ff */
[----:B------:R-:W-:Y:S01]  /*130b0*/  LOP3.LUT R16, R16, 0xfffffdff, RZ, 0xc0, !PT ;  /* 0xfffffdff10107812 */ /* 0x000fe200078ec0ff */
[----:B------:R-:W-:Y:S03]  /*130c0*/  SHFL.IDX PT, R8, R7, 0x2, 0x181f ;  /* 0x00581f0007087f89 */ /* 0x000fe600000e0000 */
[----:B------:R-:W-:Y:S01]  /*130d0*/  @P1 LOP3.LUT R16, R16, 0x200, RZ, 0xfc, !PT ;  /* 0x0000020010101812 */ /* 0x000fe200078efcff */
[----:B0-----:R-:W-:-:S05]  /*130e0*/  IMAD.SHL.U32 R2, R2, 0x8, RZ ;  /* 0x0000000802027824 */ /* 0x001fca00078e00ff */
[----:B------:R-:W-:-:S05]  /*130f0*/  LOP3.LUT R2, R2, 0x38, RZ, 0xc0, !PT ;  /* 0x0000003802027812 */ /* 0x000fca00078ec0ff */
[----:B------:R-:W-:-:S05]  /*13100*/  IMAD.SHL.U32 R0, R2, 0x2, RZ ;  /* 0x0000000202007824 */ /* 0x000fca00078e00ff */
[----:B--2---:R-:W-:Y:S02]  /*13110*/  IADD3 R2, P0, R14, R0, RZ ;  /* 0x000000000e027210 */ /* 0x004fe40007f1e0ff */
[----:B------:R-:W0:Y:S03]  /*13120*/  SHFL.IDX PT, R14, R6, 0x1, 0x181f ;  /* 0x00381f00060e7f89 */ /* 0x000e2600000e0000 */
[----:B---3--:R-:W-:Y:S01]  /*13130*/  IMAD.X R3, RZ, RZ, R3, P0 ;  /* 0x000000ffff037224 */ /* 0x008fe200000e0603 */
[----:B------:R-:W-:Y:S02]  /*13140*/  ISETP.LT.OR P0, PT, R27, 0x1, !P1 ;  /* 0x000000011b00780c */ /* 0x000fe40004f01670 */
[----:B------:R-:W-:-:S11]  /*13150*/  LOP3.LUT P1, RZ, R32, 0x20, RZ, 0xc0, !PT ;  /* 0x0000002020ff7812 */ /* 0x000fd6000782c0ff */
        /* <DEDUP_REMOVED lines=14> */
[----:B------:R-:W-:-:S04]  /*13240*/  ISETP.GT.AND P6, PT, R4, -0x1, PT ;  /* 0xffffffff0400780c */ /* 0x000fc80003fc4270 */
[----:B------:R-:W-:-:S13]  /*13250*/  ISETP.LT.OR P6, PT, R27, 0x1, P6 ;  /* 0x000000011b00780c */ /* 0x000fda00037c1670 */
[----:B------:R2:W-:Y:S04]  /*13260*/  LDGSTS.E.BYPASS.LTC128B.128 [R5+0xe400], desc[UR52][R2.64+0x380], !P6 ;  /* 0x0e40038002057fae */ /* 0x0005e8000f101d74 */
[----:B--2---:R-:W2:Y:S01]  /*13270*/  SHFL.IDX PT, R3, R7, 0x1, 0x181f ;  /* 0x00381f0007037f89 */ /* 0x004ea200000e0000 */
[----:B0-----:R-:W-:-:S03]  /*13280*/  IADD3 R2, P6, R14, R0, RZ ;  /* 0x000000000e027210 */ /* 0x001fc60007fde0ff */
[----:B------:R-:W0:Y:S04]  /*13290*/  SHFL.IDX PT, R14, R6, 0x2, 0x181f ;  /* 0x00581f00060e7f89 */ /* 0x000e2800000e0000 */
[----:B------:R-:W3:Y:S01]  /*132a0*/  SHFL.IDX PT, R7, R7, 0x3, 0x181f ;  /* 0x00781f0007077f89 */ /* 0x000ee200000e0000 */
[----:B--2---:R-:W-:Y:S02]  /*132b0*/  IADD3.X R3, RZ, R3, RZ, P6, !PT ;  /* 0x00000003ff037210 */ /* 0x004fe400037fe4ff */
[----:B------:R-:W-:-:S04]  /*132c0*/  LOP3.LUT P6, RZ, R16, 0x200, RZ, 0xc0, !PT ;  /* 0x0000020010ff7812 */ /* 0x000fc800078cc0ff */
        /* <DEDUP_REMOVED lines=14> */
[----:B------:R-:W-:-:S04]  /*133b0*/  ISETP.GT.AND P6, PT, R4, -0x1, PT ;  /* 0xffffffff0400780c */ /* 0x000fc80003fc4270 */
[----:B------:R-:W-:-:S13]  /*133c0*/  ISETP.LT.OR P6, PT, R27, 0x11, P6 ;  /* 0x000000111b00780c */ /* 0x000fda00037c1670 */
[----:B------:R0:W-:Y:S02]  /*133d0*/  LDGSTS.E.BYPASS.LTC128B.128 [R5+0xec00], desc[UR52][R2.64+0x380], !P6 ;  /* 0x0ec0038002057fae */ /* 0x0001e4000f101d74 */
[----:B0-----:R-:W-:Y:S02]  /*133e0*/  IADD3 R2, P6, R14, R0, RZ ;  /* 0x000000000e027210 */ /* 0x001fe40007fde0ff */
[----:B------:R0:W2:Y:S03]  /*133f0*/  SHFL.IDX PT, R14, R6, 0x3, 0x181f ;  /* 0x00781f00060e7f89 */ /* 0x0000a600000e0000 */
[----:B------:R-:W-:Y:S01]  /*13400*/  IMAD.X R3, RZ, RZ, R8, P6 ;  /* 0x000000ffff037224 */ /* 0x000fe200030e0608 */
[----:B------:R-:W-:-:S04]  /*13410*/  LOP3.LUT P6, RZ, R16, 0x200, RZ, 0xc0, !PT ;  /* 0x0000020010ff7812 */ /* 0x000fc800078cc0ff */
        /* <DEDUP_REMOVED lines=14> */
[----:B------:R-:W-:-:S04]  /*13500*/  ISETP.GT.AND P6, PT, R4, -0x1, PT ;  /* 0xffffffff0400780c */ /* 0x000fc80003fc4270 */
[----:B------:R-:W-:-:S13]  /*13510*/  ISETP.LT.OR P6, PT, R27, 0x21, P6 ;  /* 0x000000211b00780c */ /* 0x000fda00037c1670 */
[----:B--23--:R0:W-:Y:S02]  /*13520*/  LDGSTS.E.BYPASS.LTC128B.128 [R5+0xf400], desc[UR52][R2.64+0x380], !P6 ;  /* 0x0f40038002057fae */ /* 0x00c1e4000f101d74 */
.L_x_1859:
[----:B0-----:R-:W-:Y:S02]  /*13530*/  IADD3 R2, P6, R14, R0, RZ ;  /* 0x000000000e027210 */ /* 0x001fe40007fde0ff */
[C---:B------:R-:W-:Y:S02]  /*13540*/  ISETP.LT.OR P5, PT, R27.reuse, 0x31, !P5 ;  /* 0x000000311b00780c */ /* 0x040fe40006fa1670 */
[C---:B------:R-:W-:Y:S01]  /*13550*/  ISETP.LT.OR P4, PT, R27.reuse, 0x31, !P4 ;  /* 0x000000311b00780c */ /* 0x040fe20006781670 */
[----:B------:R-:W-:Y:S01]  /*13560*/  IMAD.X R3, RZ, RZ, R7, P6 ;  /* 0x000000ffff037224 */ /* 0x000fe200030e0607 */
[----:B------:R-:W-:Y:S02]  /*13570*/  LOP3.LUT P6, RZ, R16, 0x200, RZ, 0xc0, !PT ;  /* 0x0000020010ff7812 */ /* 0x000fe400078cc0ff */
[C---:B------:R-:W-:Y:S02]  /*13580*/  ISETP.LT.OR P3, PT, R27.reuse, 0x31, !P3 ;  /* 0x000000311b00780c */ /* 0x040fe40005f61670 */
[----:B------:R-:W-:-:S02]  /*13590*/  ISETP.LT.OR P6, PT, R27, 0x31, !P6 ;  /* 0x000000311b00780c */ /* 0x000fc400077c1670 */
[C---:B------:R-:W-:Y:S02]  /*135a0*/  ISETP.LT.OR P2, PT, R27.reuse, 0x31, !P2 ;  /* 0x000000311b00780c */ /* 0x040fe40005741670 */
[C---:B------:R-:W-:Y:S02]  /*135b0*/  ISETP.LT.OR P1, PT, R27.reuse, 0x31, !P1 ;  /* 0x000000311b00780c */ /* 0x040fe40004f21670 */
[----:B------:R-:W-:-:S07]  /*135c0*/  ISETP.LT.OR P0, PT, R27, 0x31, !P0 ;  /* 0x000000311b00780c */ /* 0x000fce0004701670 */
[----:B------:R-:W-:Y:S01]  /*135d0*/  @!PT LDS RZ, [RZ] ;  /* 0x00000000fffff984 */ /* 0x000fe20000000800 */
[----:B------:R-:W-:Y:S01]  /*135e0*/  @!PT LDS RZ, [RZ] ;  /* 0x00000000fffff984 */ /* 0x000fe20000000800 */
[----:B------:R-:W-:Y:S01]  /*135f0*/  @!PT LDS RZ, [RZ] ;  /* 0x00000000fffff984 */ /* 0x000fe20000000800 */
[----:B------:R0:W-:Y:S01]  /*13600*/  LDGSTS.E.BYPASS.LTC128B.128 [R5+0x1c00], desc[UR52][R2.64], !P6 ;  /* 0x01c0000002057fae */ /* 0x0001e2000f101d74 */
[----:B------:R-:W-:-:S03]  /*13610*/  ISETP.GT.AND P6, PT, R4, -0x1, PT ;  /* 0xffffffff0400780c */ /* 0x000fc60003fc4270 */
[----:B------:R0:W-:Y:S04]  /*13620*/  LDGSTS.E.BYPASS.LTC128B.128 [R5+0x3c00], desc[UR52][R2.64+0x80], !P5 ;  /* 0x03c0008002057fae */ /* 0x0001e8000e901d74 */
[----:B------:R0:W-:Y:S04]  /*13630*/  LDGSTS.E.BYPASS.LTC128B.128 [R5+0x5c00], desc[UR52][R2.64+0x100], !P4 ;  /* 0x05c0010002057fae */ /* 0x0001e8000e101d74 */
[----:B------:R0:W-:Y:S04]  /*13640*/  LDGSTS.E.BYPASS.LTC128B.128 [R5+0x7c00], desc[UR52][R2.64+0x180], !P3 ;  /* 0x07c0018002057fae */ /* 0x0001e8000d901d74 */
[----:B------:R0:W-:Y:S04]  /*13650*/  LDGSTS.E.BYPASS.LTC128B.128 [R5+0x9c00], desc[UR52][R2.64+0x200], !P2 ;  /* 0x09c0020002057fae */ /* 0x0001e8000d101d74 */
[----:B------:R0:W-:Y:S04]  /*13660*/  LDGSTS.E.BYPASS.LTC128B.128 [R5+0xbc00], desc[UR52][R2.64+0x280], !P1 ;  /* 0x0bc0028002057fae */ /* 0x0001e8000c901d74 */
[----:B------:R0:W-:Y:S01]  /*13670*/  LDGSTS.E.BYPASS.LTC128B.128 [R5+0xdc00], desc[UR52][R2.64+0x300], !P0 ;  /* 0x0dc0030002057fae */ /* 0x0001e2000c101d74 */
[----:B------:R-:W-:-:S13]  /*13680*/  ISETP.LT.OR P0, PT, R27, 0x31, P6 ;  /* 0x000000311b00780c */ /* 0x000fda0003701670 */
[----:B------:R0:W-:Y:S01]  /*13690*/  LDGSTS.E.BYPASS.LTC128B.128 [R5+0xfc00], desc[UR52][R2.64+0x380], !P0 ;  /* 0x0fc0038002057fae */ /* 0x0001e2000c101d74 */
[----:B------:R-:W-:Y:S01]  /*136a0*/  PLOP3.LUT P0, PT, PT, PT, PT, 0x80, 0x0 ;  /* 0x000000000000781c */ /* 0x000fe20003f0f070 */
[----:B------:R-:W-:-:S12]  /*136b0*/  NOP ;  /* 0x0000000000007918 */ /* 0x000fd80000000000 */
.L_x_1789:
        /* <DEDUP_REMOVED lines=11> */
.L_x_1790:
[----:B------:R-:W-:Y:S01]  /*13770*/  UIADD3 UR4, UR44, -0x2, URZ ;  /* 0xfffffffe2c047890 */ /* 0x000fe2000fffe03f */
[----:B------:R0:W-:Y:S03]  /*13780*/  SYNCS.ARRIVE.TRANS64.A1T0 RZ, [R25+URZ+0x28c50], RZ ;  /* 0x028c50ff19ff79a7 */ /* 0x0001e6000810003f */
[----:B------:R-:W-:-:S06]  /*13790*/  UISETP.GE.AND UP0, UPT, UR4, UR45, UPT ;  /* 0x0000002d0400728c */ /* 0x000fcc000bf06270 */
[----:B------:R-:W-:-:S13]  /*137a0*/  PLOP3.LUT P0, PT, PT, PT, UP0, 0x40, 0x0 ;  /* 0x000000000000781c */ /* 0x000fda0003f0e808 */
[----:B0-----:R-:W-:Y:S05]  /*137b0*/  @P0 BRA `(.L_x_1791) ;  /* 0x0000000c00980947 */ /* 0x001fea0003800000 */
[----:B------:R-:W-:Y:S01]  /*137c0*/  BSSY B0, `(.L_x_1791) ;  /* 0x00000e5000007945 */ /* 0x000fe20003800000 */
[----:B------:R-:W-:-:S07]  /*137d0*/  IMAD.U32 R9, RZ, RZ, UR4 ;  /* 0x00000004ff097e24 */ /* 0x000fce000f8e00ff */
.L_x_1804:
[----:B0-----:R-:W0:Y:S01]  /*137e0*/  S2R R2, SR_TID.X ;  /* 0x0000000000027919 */ /* 0x001e220000002100 */
[----:B------:R-:W2:Y:S01]  /*137f0*/  LDC R3, c[0x0][0x430] ;  /* 0x00010c00ff037b82 */ /* 0x000ea20000000800 */
[----:B-1----:R-:W-:Y:S01]  /*13800*/  LEA R8, R9, R30, 0x6 ;  /* 0x0000001e09087211 */ /* 0x002fe200078e30ff */
[----:B------:R-:W-:Y:S01]  /*13810*/  VIADD R18, R18, 0x1 ;  /* 0x0000000112127836 */ /* 0x000fe20000000000 */
[----:B--2---:R-:W-:Y:S01]  /*13820*/  ISETP.NE.AND P0, PT, R3, 0x1, PT ;  /* 0x000000010300780c */ /* 0x004fe20003f05270 */
[----:B0-----:R-:W-:-:S05]  /*13830*/  IMAD.SHL.U32 R2, R2, 0x10, RZ ;  /* 0x0000001002027824 */ /* 0x001fca00078e00ff */
[----:B------:R-:W-:-:S07]  /*13840*/  LOP3.LUT R2, R36, 0x70, R2, 0xf8, !PT ;  /* 0x0000007024027812 */ /* 0x000fce00078ef802 */
[----:B------:R-:W0:Y:S01]  /*13850*/  @P0 LDC R3, c[0x0][0x434] ;  /* 0x00010d00ff030b82 */ /* 0x000e220000000800 */
[C---:B------:R-:W-:Y:S01]  /*13860*/  ISETP.GT.U32.AND P1, PT, R2.reuse, 0x3f, PT ;  /* 0x0000003f0200780c */ /* 0x040fe20003f24070 */
[----:B------:R-:W-:-:S06]  /*13870*/  IMAD.IADD R8, R2, 0x1, R8 ;  /* 0x0000000102087824 */ /* 0x000fcc00078e0208 */
[----:B------:R-:W2:Y:S01]  /*13880*/  @P0 LDC R7, c[0x0][0x438] ;  /* 0x00010e00ff070b82 */ /* 0x000ea20000000800 */
[----:B------:R-:W-:-:S07]  /*13890*/  IMAD.MOV.U32 R10, RZ, RZ, R8 ;  /* 0x000000ffff0a7224 */ /* 0x000fce00078e0008 */
[----:B------:R-:W3:Y:S01]  /*138a0*/  @!P1 LDC.64 R4, c[0x0][0x428] ;  /* 0x00010a00ff049b82 */ /* 0x000ee20000000a00 */
[----:B0-----:R-:W-:-:S05]  /*138b0*/  @P0 IMAD.HI.U32 R2, R8, R3, RZ ;  /* 0x0000000308020227 */ /* 0x001fca00078e00ff */
[----:B--2---:R-:W-:Y:S02]  /*138c0*/  @P0 SHF.R.U32.HI R10, RZ, R7, R2 ;  /* 0x00000007ff0a0219 */ /* 0x004fe40000011602 */
[----:B------:R-:W0:Y:S02]  /*138d0*/  @!P1 LDC.64 R6, c[0x0][0x418] ;  /* 0x00010600ff069b82 */ /* 0x000e240000000a00 */
[----:B------:R-:W-:Y:S01]  /*138e0*/  @!P1 SHF.R.S32.HI R3, RZ, 0x1f, R10 ;  /* 0x0000001fff039819 */ /* 0x000fe2000001140a */
[----:B---3--:R-:W-:-:S04]  /*138f0*/  @!P1 IMAD R2, R29, R4, RZ ;  /* 0x000000041d029224 */ /* 0x008fc800078e02ff */
[----:B------:R-:W-:Y:S02]  /*13900*/  @!P1 IMAD R5, R24, R5, R2 ;  /* 0x0000000518059224 */ /* 0x000fe400078e0202 */
[----:B------:R-:W-:-:S04]  /*13910*/  @!P1 IMAD.MOV.U32 R2, RZ, RZ, R10 ;  /* 0x000000ffff029224 */ /* 0x000fc800078e000a */
[----:B------:R-:W-:Y:S01]  /*13920*/  @!P1 IMAD.WIDE.U32 R2, R24, R4, R2 ;  /* 0x0000000418029225 */ /* 0x000fe200078e0002 */
[----:B------:R-:W-:-:S03]  /*13930*/  MOV R4, RZ ;  /* 0x000000ff00047202 */ /* 0x000fc60000000f00 */
[----:B------:R-:W-:Y:S01]  /*13940*/  @!P1 IMAD.IADD R3, R5, 0x1, R3 ;  /* 0x0000000105039824 */ /* 0x000fe200078e0203 */
[----:B0-----:R-:W-:Y:S01]  /*13950*/  @!P1 LEA R6, P0, R2, R6, 0x2 ;  /* 0x0000000602069211 */ /* 0x001fe200078010ff */
[----:B------:R-:W-:-:S03]  /*13960*/  IMAD.U32 R11, RZ, RZ, UR47 ;  /* 0x0000002fff0b7e24 */ /* 0x000fc6000f8e00ff */
[----:B------:R-:W-:Y:S01]  /*13970*/  @!P1 LEA.HI.X R7, R2, R7, R3, 0x2, P0 ;  /* 0x0000000702079211 */ /* 0x000fe200000f1403 */
[----:B------:R-:W-:Y:S01]  /*13980*/  IMAD.MOV R5, RZ, RZ, -R10 ;  /* 0x000000ffff057224 */ /* 0x000fe200078e0a0a */
[----:B------:R-:W-:-:S03]  /*13990*/  ISETP.NE.AND P0, PT, R18, 0x2, PT ;  /* 0x000000021200780c */ /* 0x000fc60003f05270 */
[----:B------:R0:W5:Y:S01]  /*139a0*/  @!P1 LDG.E R4, desc[UR52][R6.64] ;  /* 0x0000003406049981 */ /* 0x000162000c1e1900 */
[----:B------:R-:W-:Y:S01]  /*139b0*/  ISETP.NE.AND P1, PT, R11, 0x3, PT ;  /* 0x000000030b00780c */ /* 0x000fe20003f25270 */
[----:B------:R-:W-:Y:S05]  /*139c0*/  YIELD ;  /* 0x0000000000007946 */ /* 0x000fea0003800000 */
[----:B------:R-:W-:Y:S01]  /*139d0*/  ULDC UR4, c[0x0][0x430] ;  /* 0x00010c0000047ab9 */ /* 0x000fe20000000800 */
[----:B------:R-:W-:Y:S01]  /*139e0*/  IMAD.MOV.U32 R2, RZ, RZ, R9 ;  /* 0x000000ffff027224 */ /* 0x000fe200078e0009 */
[----:B------:R-:W-:Y:S01]  /*139f0*/  SEL R3, RZ, 0x1, P0 ;  /* 0x00000001ff037807 */ /* 0x000fe20000000000 */
[----:B------:R-:W-:Y:S01]  /*13a00*/  IMAD R5, R5, UR4, R8 ;  /* 0x0000000405057c24 */ /* 0x000fe2000f8e0208 */
[----:B------:R-:W-:Y:S01]  /*13a10*/  SEL R18, R18, RZ, P0 ;  /* 0x000000ff12127207 */ /* 0x000fe20000000000 */
[----:B------:R-:W-:Y:S01]  /*13a20*/  VIADD R9, R9, 0xffffffff ;  /* 0xffffffff09097836 */ /* 0x000fe20000000000 */
[----:B------:R-:W-:-:S02]  /*13a30*/  LOP3.LUT R22, R22, R3, RZ, 0x3c, !PT ;  /* 0x0000000316167212 */ /* 0x000fc400078e3cff */
[----:B------:R-:W-:Y:S01]  /*13a40*/  ISETP.GT.AND P3, PT, R2, UR45, PT ;  /* 0x0000002d02007c0c */ /* 0x000fe2000bf64270 */
[----:B0-----:R-:W-:-:S12]  /*13a50*/  @!P1 BRA `(.L_x_1792) ;  /* 0x0000000000049947 */ /* 0x001fd80003800000 */
[----:B------:R-:W-:Y:S01]  /*13a60*/  BPT.TRAP 0x1 ;  /* 0x000000040000795c */ /* 0x000fe20000300000 */
.L_x_1792:
[----:B------:R-:W-:Y:S01]  /*13a70*/  IMAD R8, R18, 0x8, R17 ;  /* 0x0000000812087824 */ /* 0x000fe200078e0211 */
[----:B------:R-:W-:Y:S01]  /*13a80*/  SHF.L.U32 R20, R22, 0x1f, RZ ;  /* 0x0000001f16147819 */ /* 0x000fe200000006ff */
[----:B------:R-:W-:Y:S01]  /*13a90*/  BSSY B1, `(.L_x_1793) ;  /* 0x0000004000017945 */ /* 0x000fe20003800000 */
[----:B------:R-:W-:Y:S02]  /*13aa0*/  SHF.R.S32.HI R7, RZ, 0x1f, R5 ;  /* 0x0000001fff077819 */ /* 0x000fe40000011405 */
[----:B------:R-:W0:Y:S02]  /*13ab0*/  SYNCS.PHASECHK.TRANS64.TRYWAIT P0, [R8+URZ+0x28c40], R20 ;  /* 0x028c4014080075a7 */ /* 0x000e24000800017f */
[----:B0-----:R-:W-:Y:S05]  /*13ac0*/  @!P0 BRA `(.L_x_1794) ;  /* 0x0000002800308947 */ /* 0x001fea0003800000 */
.L_x_1860:
[----:B------:R-:W-:Y:S05]  /*13ad0*/  BSYNC B1 ;  /* 0x0000000000017941 */ /* 0x000fea0003800000 */
.L_x_1793:
[----:B------:R-:W-:Y:S01]  /*13ae0*/  ULDC.64 UR4, c[0x0][0x300] ;  /* 0x0000c00000047ab9 */ /* 0x000fe20000000a00 */
[----:B-----5:R-:W-:Y:S01]  /*13af0*/  SHF.R.S32.HI R10, RZ, 0x1f, R4 ;  /* 0x0000001fff0a7819 */ /* 0x020fe20000011404 */
[----:B------:R-:W-:Y:S01]  /*13b00*/  IMAD R2, R7, UR4, RZ ;  /* 0x0000000407027c24 */ /* 0x000fe2000f8e02ff */
[----:B------:R-:W-:-:S03]  /*13b10*/  LOP3.LUT P1, RZ, R16, 0x2, RZ, 0xc0, !PT ;  /* 0x0000000210ff7812 */ /* 0x000fc6000782c0ff */
[C---:B------:R-:W-:Y:S02]  /*13b20*/  IMAD R11, R5.reuse, UR5, R2 ;  /* 0x00000005050b7c24 */ /* 0x040fe4000f8e0202 */
[----:B------:R-:W-:Y:S01]  /*13b30*/  IMAD.WIDE.U32 R2, R5, UR4, RZ ;  /* 0x0000000405027c25 */ /* 0x000fe2000f8e00ff */
        /* <DEDUP_REMOVED lines=10> */
[----:B------:R-:W-:Y:S01]  /*13be0*/  ULDC.64 UR4, c[0x0][0x2e8] ;  /* 0x0000ba0000047ab9 */ /* 0x000fe20000000a00 */
[----:B------:R-:W-:Y:S01]  /*13bf0*/  IMAD R6, R18, 0x1000, R31 ;  /* 0x0000100012067824 */ /* 0x000fe200078e021f */
[----:B------:R-:W-:Y:S01]  /*13c00*/  LEA R21, P0, R2, UR4, 0x1 ;  /* 0x0000000402157c11 */ /* 0x000fe2000f8008ff */
[----:B------:R-:W-:Y:S01]  /*13c10*/  IMAD.IADD R27, R27, 0x1, R3 ;  /* 0x000000011b1b7824 */ /* 0x000fe200078e0203 */
[----:B------:R-:W-:-:S04]  /*13c20*/  UMOV UR4, 0xffffffff ;  /* 0xffffffff00047882 */ /* 0x000fc80000000000 */
[----:B------:R-:W-:Y:S01]  /*13c30*/  LEA.HI.X R27, R2, UR5, R27, 0x1, P0 ;  /* 0x00000005021b7c11 */ /* 0x000fe200080f0c1b */
[----:B------:R-:W-:Y:S06]  /*13c40*/  BRA.DIV UR4, `(.L_x_1795) ;  /* 0x0000002604e47947 */ /* 0x000fec000b800000 */
[----:B------:R-:W2:Y:S01]  /*13c50*/  SHFL.IDX PT, R14, R21, RZ, 0x181f ;  /* 0x00181fff150e7589 */ /* 0x000ea200000e0000 */
[----:B-1----:R-:W-:-:S03]  /*13c60*/  IMAD R25, R6, 0x2, R17 ;  /* 0x0000000206197824 */ /* 0x002fc600078e0211 */
[----:B------:R-:W1:Y:S01]  /*13c70*/  SHFL.IDX PT, R3, R27, RZ, 0x181f ;  /* 0x00181fff1b037589 */ /* 0x000e6200000e0000 */
[----:B--2---:R-:W-:-:S03]  /*13c80*/  IADD3 R2, P0, R14, R0, RZ ;  /* 0x000000000e027210 */ /* 0x004fc60007f1e0ff */
[----:B------:R-:W2:Y:S02]  /*13c90*/  SHFL.IDX PT, R14, R21, 0x1, 0x181f ;  /* 0x00381f00150e7f89 */ /* 0x000ea400000e0000 */
[----:B-1----:R-:W-:-:S05]  /*13ca0*/  IMAD.X R3, RZ, RZ, R3, P0 ;  /* 0x000000ffff037224 */ /* 0x002fca00000e0603 */
[----:B------:R1:W-:Y:S04]  /*13cb0*/  LDGSTS.E.BYPASS.LTC128B.128 [R25+0x22400], desc[UR52][R2.64], !P1 ;  /* 0x2240000002197fae */ /* 0x0003e8000c901d74 */
[----:B-1----:R-:W1:Y:S01]  /*13cc0*/  SHFL.IDX PT, R3, R27, 0x1, 0x181f ;  /* 0x00381f001b037f89 */ /* 0x002e6200000e0000 */
[----:B--2---:R-:W-:-:S03]  /*13cd0*/  IADD3 R2, P0, R14, R0, RZ ;  /* 0x000000000e027210 */ /* 0x004fc60007f1e0ff */
[----:B------:R-:W2:Y:S01]  /*13ce0*/  SHFL.IDX PT, R14, R21, 0x2, 0x181f ;  /* 0x00581f00150e7f89 */ /* 0x000ea200000e0000 */
[----:B-1----:R-:W-:-:S05]  /*13cf0*/  IADD3.X R3, RZ, R3, RZ, P0, !PT ;  /* 0x00000003ff037210 */ /* 0x002fca00007fe4ff */
[----:B------:R1:W-:Y:S04]  /*13d00*/  LDGSTS.E.BYPASS.LTC128B.128 [R25+0x22c00], desc[UR52][R2.64], !P1 ;  /* 0x22c0000002197fae */ /* 0x0003e8000c901d74 */
[----:B-1----:R-:W1:Y:S01]  /*13d10*/  SHFL.IDX PT, R3, R27, 0x2, 0x181f ;  /* 0x00581f001b037f89 */ /* 0x002e6200000e0000 */
[----:B--2---:R-:W-:-:S03]  /*13d20*/  IADD3 R2, P0, R14, R0, RZ ;  /* 0x000000000e027210 */ /* 0x004fc60007f1e0ff */
[----:B------:R2:W3:Y:S04]  /*13d30*/  SHFL.IDX PT, R14, R21, 0x3, 0x181f ;  /* 0x00781f00150e7f89 */ /* 0x0004e800000e0000 */
[----:B------:R-:W4:Y:S01]  /*13d40*/  SHFL.IDX PT, R27, R27, 0x3, 0x181f ;  /* 0x00781f001b1b7f89 */ /* 0x000f2200000e0000 */
[----:B-1----:R-:W-:-:S05]  /*13d50*/  IMAD.X R3, RZ, RZ, R3, P0 ;  /* 0x000000ffff037224 */ /* 0x002fca00000e0603 */
[----:B---3--:R2:W-:Y:S02]  /*13d60*/  LDGSTS.E.BYPASS.LTC128B.128 [R25+0x23400], desc[UR52][R2.64], !P1 ;  /* 0x2340000002197fae */ /* 0x0085e4000c901d74 */
.L_x_1870:
[----:B--2---:R-:W-:-:S05]  /*13d70*/  IADD3 R2, P0, R14, R0, RZ ;  /* 0x000000000e027210 */ /* 0x004fca0007f1e0ff */
[----:B----4-:R-:W-:Y:S01]  /*13d80*/  IMAD.X R3, RZ, RZ, R27, P0 ;  /* 0x000000ffff037224 */ /* 0x010fe200000e061b */
[----:B------:R-:W-:-:S04]  /*13d90*/  PLOP3.LUT P0, PT, PT, PT, PT, 0x80, 0x0 ;  /* 0x000000000000781c */ /* 0x000fc80003f0f070 */
[----:B------:R-:W-:Y:S01]  /*13da0*/  @!PT LDS RZ, [RZ] ;  /* 0x00000000fffff984 */ /* 0x000fe20000000800 */
[----:B------:R-:W-:Y:S01]  /*13db0*/  @!PT LDS RZ, [RZ] ;  /* 0x00000000fffff984 */ /* 0x000fe20000000800 */
[----:B------:R-:W-:Y:S01]  /*13dc0*/  @!PT LDS RZ, [RZ] ;  /* 0x00000000fffff984 */ /* 0x000fe20000000800 */
[----:B------:R1:W-:Y:S01]  /*13dd0*/  LDGSTS.E.BYPASS.LTC128B.128 [R25+0x23c00], desc[UR52][R2.64], !P1 ;  /* 0x23c0000002197fae */ /* 0x0003e2000c901d74 */
[----:B------:R-:W-:-:S08]  /*13de0*/  NOP ;  /* 0x0000000000007918 */ /* 0x000fd00000000000 */
.L_x_1796:
        /* <DEDUP_REMOVED lines=11> */
.L_x_1797:
[----:B------:R1:W-:Y:S01]  /*13ea0*/  SYNCS.ARRIVE.TRANS64.A1T0 RZ, [R8+URZ+0x28c30], RZ ;  /* 0x028c30ff08ff79a7 */ /* 0x0003e2000810003f */
[----:B------:R-:W-:Y:S05]  /*13eb0*/  @!P2 BRA `(.L_x_1798) ;  /* 0x000000000004a947 */ /* 0x000fea0003800000 */
[----:B------:R-:W-:Y:S01]  /*13ec0*/  BPT.TRAP 0x1 ;  /* 0x000000040000795c */ /* 0x000fe20000300000 */
.L_x_1798:
[----:B------:R-:W2:Y:S01]  /*13ed0*/  SYNCS.PHASECHK.TRANS64.TRYWAIT P0, [R8+URZ+0x28c60], R20 ;  /* 0x028c6014080075a7 */ /* 0x000ea2000800017f */
[----:B------:R-:W-:Y:S04]  /*13ee0*/  BSSY B1, `(.L_x_1799) ;  /* 0x0000002000017945 */ /* 0x000fe80003800000 */
[----:B--2---:R-:W-:Y:S05]  /*13ef0*/  @!P0 BRA `(.L_x_1800) ;  /* 0x0000002800448947 */ /* 0x004fea0003800000 */
.L_x_1871:
[----:B------:R-:W-:Y:S05]  /*13f00*/  BSYNC B1 ;  /* 0x0000000000017941 */ /* 0x000fea0003800000 */
.L_x_1799:
[----:B------:R-:W-:Y:S01]  /*13f10*/  ULDC.64 UR4, c[0x0][0x328] ;  /* 0x0000ca0000047ab9 */ /* 0x000fe20000000a00 */
[C---:B------:R-:W-:Y:S01]  /*13f20*/  LOP3.LUT P5, RZ, R16.reuse, 0x8, RZ, 0xc0, !PT ;  /* 0x0000000810ff7812 */ /* 0x040fe200078ac0ff */
        /* <DEDUP_REMOVED lines=19> */
[----:B0-2---:R-:W-:Y:S01]  /*14060*/  LEA.HI.X R20, R2, UR5, R3, 0x1, P0 ;  /* 0x0000000502147c11 */ /* 0x005fe200080f0c03 */
[----:B------:R-:W-:Y:S08]  /*14070*/  BRA.DIV UR4, `(.L_x_1801) ;  /* 0x0000002604f87947 */ /* 0x000ff0000b800000 */
[----:B------:R-:W0:Y:S01]  /*14080*/  SHFL.IDX PT, R14, R10, RZ, 0x181f ;  /* 0x00181fff0a0e7589 */ /* 0x000e2200000e0000 */
[C---:B------:R-:W-:Y:S01]  /*14090*/  LOP3.LUT P1, RZ, R16.reuse, 0x80, RZ, 0xc0, !PT ;  /* 0x0000008010ff7812 */ /* 0x040fe2000782c0ff */
[----:B------:R-:W-:Y:S01]  /*140a0*/  IMAD R21, R21, 0x2, R17 ;  /* 0x0000000215157824 */ /* 0x000fe200078e0211 */
[----:B------:R-:W-:Y:S01]  /*140b0*/  P2R R11, PR, RZ, 0x8 ;  /* 0x00000008ff0b7803 */ /* 0x000fe20000000000 */
[----:B------:R-:W2:Y:S01]  /*140c0*/  SHFL.IDX PT, R3, R20, RZ, 0x181f ;  /* 0x00181fff14037589 */ /* 0x000ea200000e0000 */
[C---:B------:R-:W-:Y:S02]  /*140d0*/  LOP3.LUT P3, RZ, R16.reuse, 0x40, RZ, 0xc0, !PT ;  /* 0x0000004010ff7812 */ /* 0x040fe4000786c0ff */
[C---:B------:R-:W-:Y:S01]  /*140e0*/  LOP3.LUT P6, RZ, R16.reuse, 0x20, RZ, 0xc0, !PT ;  /* 0x0000002010ff7812 */ /* 0x040fe200078cc0ff */
[----:B------:R-:W-:Y:S01]  /*140f0*/  SHFL.IDX PT, R2, R10, 0x2, 0x181f ;  /* 0x00581f000a027f89 */ /* 0x000fe200000e0000 */
[----:B------:R-:W-:Y:S02]  /*14100*/  LOP3.LUT P2, RZ, R16, 0x10, RZ, 0xc0, !PT ;  /* 0x0000001010ff7812 */ /* 0x000fe4000784c0ff */
[----:B------:R-:W-:-:S02]  /*14110*/  P2R R12, PR, RZ, 0x8 ;  /* 0x00000008ff0c7803 */ /* 0x000fc40000000000 */
[----:B0-----:R-:W-:Y:S02]  /*14120*/  IADD3 R6, P0, R14, R0, RZ ;  /* 0x000000000e067210 */ /* 0x001fe40007f1e0ff */
        /* <DEDUP_REMOVED lines=10> */
[----:B------:R-:W-:Y:S02]  /*141d0*/  LDGSTS.E.BYPASS.LTC128B.128 [R21+0x8400], desc[UR52][R6.64+0x200], !P5 ;  /* 0x0840020006157fae */ /* 0x000fe4000e901d74 */
[----:B--2---:R-:W-:Y:S01]  /*141e0*/  IMAD.X R5, RZ, RZ, R3, P0 ;  /* 0x000000ffff057224 */ /* 0x004fe200000e0603 */
[----:B------:R-:W-:Y:S01]  /*141f0*/  IADD3 R2, P0, R2, R0, RZ ;  /* 0x0000000002027210 */ /* 0x000fe20007f1e0ff */
[----:B------:R-:W0:Y:S04]  /*14200*/  SHFL.IDX PT, R3, R20, 0x2, 0x181f ;  /* 0x00581f0014037f89 */ /* 0x000e2800000e0000 */
[----:B------:R-:W-:Y:S04]  /*14210*/  LDGSTS.E.BYPASS.LTC128B.128 [R21+0xa400], desc[UR52][R6.64+0x280], !P4 ;  /* 0x0a40028006157fae */ /* 0x000fe8000e101d74 */
[----:B------:R2:W3:Y:S04]  /*14220*/  SHFL.IDX PT, R14, R10, 0x3, 0x181f ;  /* 0x00781f000a0e7f89 */ /* 0x0004e800000e0000 */
[----:B------:R-:W4:Y:S01]  /*14230*/  SHFL.IDX PT, R20, R20, 0x3, 0x181f ;  /* 0x00781f0014147f89 */ /* 0x000f2200000e0000 */
[----:B0-----:R-:W-:Y:S01]  /*14240*/  IMAD.X R3, RZ, RZ, R3, P0 ;  /* 0x000000ffff037224 */ /* 0x001fe200000e0603 */
[----:B------:R-:W-:-:S13]  /*14250*/  ISETP.NE.U32.AND P0, PT, R28, RZ, PT ;  /* 0x000000ff1c00720c */ /* 0x000fda0003f05070 */
[----:B------:R-:W-:Y:S04]  /*14260*/  LDGSTS.E.BYPASS.LTC128B.128 [R21+0xc400], desc[UR52][R6.64+0x300], P0 ;  /* 0x0c40030006157fae */ /* 0x000fe80008101d74 */
[----:B------:R0:W-:Y:S04]  /*14270*/  LDGSTS.E.BYPASS.LTC128B.128 [R21+0xe400], desc[UR52][R6.64+0x380], P1 ;  /* 0x0e40038006157fae */ /* 0x0001e80008901d74 */
[----:B------:R2:W-:Y:S01]  /*14280*/  LDGSTS.E.BYPASS.LTC128B.128 [R21+0xc00], desc[UR52][R4.64], !P3 ;  /* 0x00c0000004157fae */ /* 0x0005e2000d901d74 */
[----:B------:R-:W-:-:S04]  /*14290*/  ISETP.NE.AND P3, PT, R12, RZ, PT ;  /* 0x000000ff0c00720c */ /* 0x000fc80003f65270 */
[----:B0-----:R-:W-:-:S09]  /*142a0*/  P2R R6, PR, RZ, 0x8 ;  /* 0x00000008ff067803 */ /* 0x001fd20000000000 */
        /* <DEDUP_REMOVED lines=10> */
[----:B------:R2:W-:Y:S01]  /*14350*/  LDGSTS.E.BYPASS.LTC128B.128 [R21+0x3400], desc[UR52][R2.64+0x80], !P3 ;  /* 0x0340008002157fae */ /* 0x0005e2000d901d74 */
[----:B------:R-:W-:-:S03]  /*14360*/  ISETP.NE.AND P3, PT, R11, RZ, PT ;  /* 0x000000ff0b00720c */ /* 0x000fc60003f65270 */
[----:B------:R2:W-:Y:S04]  /*14370*/  LDGSTS.E.BYPASS.LTC128B.128 [R21+0x5400], desc[UR52][R2.64+0x100], !P6 ;  /* 0x0540010002157fae */ /* 0x0005e8000f101d74 */
[----:B------:R2:W-:Y:S04]  /*14380*/  LDGSTS.E.BYPASS.LTC128B.128 [R21+0x7400], desc[UR52][R2.64+0x180], !P2 ;  /* 0x0740018002157fae */ /* 0x0005e8000d101d74 */
[----:B------:R2:W-:Y:S04]  /*14390*/  LDGSTS.E.BYPASS.LTC128B.128 [R21+0x9400], desc[UR52][R2.64+0x200], !P5 ;  /* 0x0940020002157fae */ /* 0x0005e8000e901d74 */
[----:B------:R2:W-:Y:S04]  /*143a0*/  LDGSTS.E.BYPASS.LTC128B.128 [R21+0xb400], desc[UR52][R2.64+0x280], !P4 ;  /* 0x0b40028002157fae */ /* 0x0005e8000e101d74 */
[----:B------:R2:W-:Y:S04]  /*143b0*/  LDGSTS.E.BYPASS.LTC128B.128 [R21+0xd400], desc[UR52][R2.64+0x300], P0 ;  /* 0x0d40030002157fae */ /* 0x0005e80008101d74 */
[----:B---34-:R2:W-:Y:S02]  /*143c0*/  LDGSTS.E.BYPASS.LTC128B.128 [R21+0xf400], desc[UR52][R2.64+0x380], P1 ;  /* 0x0f40038002157fae */ /* 0x0185e40008901d74 */
.L_x_1881:
[----:B--2---:R-:W-:Y:S02]  /*143d0*/  P2R R4, PR, RZ, 0x2 ;  /* 0x00000002ff047803 */ /* 0x004fe40000000000 */
[----:B------:R-:W-:Y:S02]  /*143e0*/  LOP3.LUT P1, RZ, R16, 0x80, RZ, 0xc0, !PT ;  /* 0x0000008010ff7812 */ /* 0x000fe4000782c0ff */
[----:B------:R-:W-:Y:S02]  /*143f0*/  IADD3 R2, P2, R14, R0, RZ ;  /* 0x000000000e027210 */ /* 0x000fe40007f5e0ff */
[----:B------:R-:W-:Y:S02]  /*14400*/  P2R R5, PR, RZ, 0x8 ;  /* 0x00000008ff057803 */ /* 0x000fe40000000000 */
[C---:B------:R-:W-:Y:S01]  /*14410*/  LOP3.LUT P3, RZ, R16.reuse, 0x40, RZ, 0xc0, !PT ;  /* 0x0000004010ff7812 */ /* 0x040fe2000786c0ff */
[----:B------:R-:W-:Y:S01]  /*14420*/  IMAD.X R3, RZ, RZ, R20, P2 ;  /* 0x000000ffff037224 */ /* 0x000fe200010e0614 */
[----:B------:R-:W-:-:S02]  /*14430*/  LOP3.LUT P2, RZ, R16, 0x20, RZ, 0xc0, !PT ;  /* 0x0000002010ff7812 */ /* 0x000fc4000784c0ff */
[----:B------:R-:W-:-:S03]  /*14440*/  LOP3.LUT P6, RZ, R16, 0x10, RZ, 0xc0, !PT ;  /* 0x0000001010ff7812 */ /* 0x000fc600078cc0ff */
[----:B------:R-:W-:Y:S01]  /*14450*/  @!PT LDS RZ, [RZ] ;  /* 0x00000000fffff984 */ /* 0x000fe20000000800 */
[----:B------:R-:W-:Y:S01]  /*14460*/  @!PT LDS RZ, [RZ] ;  /* 0x00000000fffff984 */ /* 0x000fe20000000800 */
[----:B------:R-:W-:Y:S01]  /*14470*/  @!PT LDS RZ, [RZ] ;  /* 0x00000000fffff984 */ /* 0x000fe20000000800 */
[----:B------:R0:W-:Y:S01]  /*14480*/  LDGSTS.E.BYPASS.LTC128B.128 [R21+0x1c00], desc[UR52][R2.64], !P1 ;  /* 0x01c0000002157fae */ /* 0x0001e2000c901d74 */
[----:B------:R-:W-:-:S05]  /*14490*/  ISETP.NE.AND P1, PT, R4, RZ, PT ;  /* 0x000000ff0400720c */ /* 0x000fca0003f25270 */
[----:B------:R0:W-:Y:S01]  /*144a0*/  LDGSTS.E.BYPASS.LTC128B.128 [R21+0x3c00], desc[UR52][R2.64+0x80], !P3 ;  /* 0x03c0008002157fae */ /* 0x0001e2000d901d74 */
[----:B------:R-:W-:-:S03]  /*144b0*/  ISETP.NE.AND P3, PT, R5, RZ, PT ;  /* 0x000000ff0500720c */ /* 0x000fc60003f65270 */
        /* <DEDUP_REMOVED lines=8> */
.L_x_1802:
        /* <DEDUP_REMOVED lines=11> */
.L_x_1803:
[----:B------:R0:W-:Y:S01]  /*145f0*/  SYNCS.ARRIVE.TRANS64.A1T0 RZ, [R8+URZ+0x28c50], RZ ;  /* 0x028c50ff08ff79a7 */ /* 0x0001e2000810003f */
[----:B------:R-:W-:Y:S05]  /*14600*/  @P3 BRA `(.L_x_1804) ;  /* 0xfffffff000743947 */ /* 0x000fea000383ffff */
[----:B------:R-:W-:Y:S05]  /*14610*/  BSYNC B0 ;  /* 0x0000000000007941 */ /* 0x000fea0003800000 */
.L_x_1791:
[----:B------:R-:W2:Y:S01]  /*14620*/  S2R R0, SR_TID.X ;  /* 0x0000000000007919 */ /* 0x000ea20000002100 */
[----:B------:R-:W-:Y:S01]  /*14630*/  VIADD R18, R18, 0x1 ;  /* 0x0000000112127836 */ /* 0x000fe20000000000 */
[----:B------:R-:W-:Y:S04]  /*14640*/  BSSY B0, `(.L_x_1805) ;  /* 0x0000013000007945 */ /* 0x000fe80003800000 */
[----:B------:R-:W-:-:S04]  /*14650*/  ISETP.NE.AND P0, PT, R18, 0x2, PT ;  /* 0x000000021200780c */ /* 0x000fc80003f05270 */
[----:B------:R-:W-:Y:S02]  /*14660*/  SEL R18, R18, RZ, P0 ;  /* 0x000000ff12127207 */ /* 0x000fe40000000000 */
[----:B------:R-:W-:Y:S02]  /*14670*/  SEL R5, RZ, 0x1, P0 ;  /* 0x00000001ff057807 */ /* 0x000fe40000000000 */
[----:B--2---:R-:W-:-:S04]  /*14680*/  LOP3.LUT R0, R0, 0x7f, RZ, 0xc0, !PT ;  /* 0x0000007f00007812 */ /* 0x004fc800078ec0ff */
[----:B------:R-:W-:-:S13]  /*14690*/  ISETP.NE.AND P1, PT, R0, RZ, PT ;  /* 0x000000ff0000720c */ /* 0x000fda0003f25270 */
[----:B------:R-:W-:Y:S05]  /*146a0*/  @P1 BRA `(.L_x_1806) ;  /* 0x0000000000301947 */ /* 0x000fea0003800000 */
[----:B------:R-:W2:Y:S01]  /*146b0*/  S2R R9, SR_LANEID ;  /* 0x0000000000097919 */ /* 0x000ea20000000000 */
[----:B------:R-:W-:Y:S01]  /*146c0*/  VOTEU.ANY UR4, UPT, PT ;  /* 0x0000000000047886 */ /* 0x000fe200038e0100 */
[----:B------:R-:W3:Y:S01]  /*146d0*/  LDC.64 R2, c[0x0][0xc80] ;  /* 0x00032000ff027b82 */ /* 0x000ee20000000a00 */
[----:B------:R-:W2:Y:S08]  /*146e0*/  FLO.U32 R0, UR4 ;  /* 0x0000000400007d00 */ /* 0x000eb000080e0000 */
[----:B------:R-:W3:Y:S01]  /*146f0*/  POPC R7, UR4 ;  /* 0x0000000400077d09 */ /* 0x000ee20008000000 */
[----:B--2---:R-:W-:-:S13]  /*14700*/  ISETP.EQ.U32.AND P0, PT, R0, R9, PT ;  /* 0x000000090000720c */ /* 0x004fda0003f02070 */
[----:B---3--:R-:W2:Y:S01]  /*14710*/  @P0 ATOMG.E.ADD.STRONG.GPU PT, R3, desc[UR52][R2.64], R7 ;  /* 0x00000007020309a8 */ /* 0x008ea200081ee1f4 */
[----:B------:R-:W3:Y:S02]  /*14720*/  S2R R4, SR_LTMASK ;  /* 0x0000000000047919 */ /* 0x000ee40000003900 */
[----:B---3--:R-:W-:-:S04]  /*14730*/  LOP3.LUT R4, R4, UR4, RZ, 0xc0, !PT ;  /* 0x0000000404047c12 */ /* 0x008fc8000f8ec0ff */
[----:B------:R-:W3:Y:S01]  /*14740*/  POPC R33, R4 ;  /* 0x0000000400217309 */ /* 0x000ee20000000000 */
[----:B--2---:R-:W3:Y:S02]  /*14750*/  SHFL.IDX PT, R0, R3, R0, 0x1f ;  /* 0x00001f0003007589 */ /* 0x004ee400000e0000 */
[----:B---3--:R-:W-:-:S07]  /*14760*/  IADD3 R33, R0, UR46, R33 ;  /* 0x0000002e00217c10 */ /* 0x008fce000fffe021 */
.L_x_1806:
[----:B------:R-:W-:Y:S05]  /*14770*/  BSYNC B0 ;  /* 0x0000000000007941 */ /* 0x000fea0003800000 */
.L_x_1805:
[----:B------:R-:W-:-:S07]  /*14780*/  LOP3.LUT R22, R22, R5, RZ, 0x3c, !PT ;  /* 0x0000000516167212 */ /* 0x000fce00078e3cff */
.L_x_1766:
[----:B------:R-:W-:Y:S05]  /*14790*/  BSYNC B7 ;  /* 0x0000000000077941 */ /* 0x000fea0003800000 */
.L_x_1764:
[----:B------:R-:W-:-:S13]  /*147a0*/  LOP3.LUT P0, RZ, R16, 0x2000, RZ, 0xc0, !PT ;  /* 0x0000200010ff7812 */ /* 0x000fda000780c0ff */
[----:B------:R-:W-:Y:S05]  /*147b0*/  @!P0 BRA `(.L_x_1807) ;  /* 0x0000000000248947 */ /* 0x000fea0003800000 */
[----:B------:R-:W-:Y:S05]  /*147c0*/  WARPSYNC.ALL ;  /* 0x0000000000007948 */ /* 0x000fea0003800000 */
[----:B------:R-:W2:Y:S08]  /*147d0*/  S2UR UR5, SR_CgaCtaId ;  /* 0x00000000000579c3 */ /* 0x000eb00000008800 */
[----:B------:R-:W-:Y:S06]  /*147e0*/  BAR.SYNC.DEFER_BLOCKING 0x5, 0x180 ;  /* 0x0146000000007b1d */ /* 0x000fec0000010000 */
[----:B------:R-:W-:-:S02]  /*147f0*/  UMOV UR4, 0x400 ;  /* 0x0000040000047882 */ /* 0x000fc40000000000 */
[----:B--2---:R-:W-:-:S06]  /*14800*/  ULEA UR4, UR5, UR4, 0x18 ;  /* 0x0000000405047291 */ /* 0x004fcc000f8ec03f */
[----:B------:R-:W-:-:S05]  /*14810*/  IMAD.U32 R17, RZ, RZ, UR4 ;  /* 0x00000004ff117e24 */ /* 0x000fca000f8e00ff */
[----:B------:R2:W3:Y:S01]  /*14820*/  LDS R33, [R17+0x28cd0] ;  /* 0x028cd00011217984 */ /* 0x0004e20000000800 */
[----:B------:R-:W-:Y:S06]  /*14830*/  BAR.ARV 0x4, 0x180 ;  /* 0x0106000000007b1d */ /* 0x000fec0000002000 */
[----:B------:R-:W-:Y:S05]  /*14840*/  BRA `(.L_x_1808) ;  /* 0x00000000002c7947 */ /* 0x000fea0003800000 */
.L_x_1807:
[----:B------:R-:W-:-:S03]  /*14850*/  UMOV UR4, 0xffffffff ;  /* 0xffffffff00047882 */ /* 0x000fc60000000000 */
[----:B------:R-:W-:Y:S05]  /*14860*/  BRA.DIV UR4, `(.L_x_1809) ;  /* 0x0000002604cc7947 */ /* 0x000fea000b800000 */
[----:B------:R2:W3:Y:S02]  /*14870*/  SHFL.IDX PT, R14, R33, RZ, 0x1f ;  /* 0x00001fff210e7589 */ /* 0x0004e400000e0000 */
.L_x_1884:
[----:B------:R-:W4:Y:S01]  /*14880*/  @!P1 S2R R3, SR_CgaCtaId ;  /* 0x0000000000039919 */ /* 0x000f220000008800 */
[----:B------:R-:W-:Y:S05]  /*14890*/  WARPSYNC.ALL ;  /* 0x0000000000007948 */ /* 0x000fea0003800000 */
[----:B------:R-:W-:Y:S01]  /*148a0*/  BAR.SYNC.DEFER_BLOCKING 0x4, 0x180 ;  /* 0x0106000000007b1d */ /* 0x000fe20000010000 */
[----:B------:R-:W-:-:S04]  /*148b0*/  @!P1 MOV R0, 0x400 ;  /* 0x0000040000009802 */ /* 0x000fc80000000f00 */
[----:B----4-:R-:W-:-:S05]  /*148c0*/  @!P1 LEA R17, R3, R0, 0x18 ;  /* 0x0000000003119211 */ /* 0x010fca00078ec0ff */
[----:B------:R2:W-:Y:S02]  /*148d0*/  @!P1 STS [R17+0x28cd0], R33 ;  /* 0x028cd02111009388 */ /* 0x0005e40000000800 */
[----:B--23--:R-:W-:Y:S01]  /*148e0*/  IMAD.MOV.U32 R33, RZ, RZ, R14 ;  /* 0x000000ffff217224 */ /* 0x00cfe200078e000e */
[----:B------:R-:W-:Y:S06]  /*148f0*/  BAR.ARV 0x5, 0x180 ;  /* 0x0146000000007b1d */ /* 0x000fec0000002000 */
.L_x_1808:
[----:B------:R-:W-:Y:S02]  /*14900*/  ULDC UR4, c[0x0][0xc38] ;  /* 0x00030e0000047ab9 */ /* 0x000fe40000000800 */
[----:B---3--:R-:W-:-:S13]  /*14910*/  ISETP.GE.AND P0, PT, R33, UR4, PT ;  /* 0x0000000421007c0c */ /* 0x008fda000bf06270 */
[----:B------:R-:W-:Y:S05]  /*14920*/  @!P0 BRA `(.L_x_1810) ;  /* 0xffffffc400cc8947 */ /* 0x000fea000383ffff */
.L_x_1755:
[----:B------:R-:W3:Y:S01]  /*14930*/  LDL.LU R0, [R1+0x4] ;  /* 0x0000040001007983 */ /* 0x000ee20000300800 */
[----:B------:R-:W-:Y:S01]  /*14940*/  BSSY B0, `(.L_x_1811) ;  /* 0x000000b000007945 */ /* 0x000fe20003800000 */
[----:B------:R-:W4:Y:S01]  /*14950*/  S2R R5, SR_CgaCtaId ;  /* 0x0000000000057919 */ /* 0x000f220000008800 */
[----:B---3--:R-:W-:-:S05]  /*14960*/  VIADD R0, R0, 0x1 ;  /* 0x0000000100007836 */ /* 0x008fca0000000000 */
[----:B------:R-:W-:-:S04]  /*14970*/  LEA.HI R2, R0, R0, RZ, 0x1 ;  /* 0x0000000000027211 */ /* 0x000fc800078f08ff */
[----:B------:R-:W-:Y:S02]  /*14980*/  LOP3.LUT R3, R2, 0xfffffffe, RZ, 0xc0, !PT ;  /* 0xfffffffe02037812 */ /* 0x000fe400078ec0ff */
[----:B------:R-:W-:-:S03]  /*14990*/  MOV R2, 0x400 ;  /* 0x0000040000027802 */ /* 0x000fc60000000f00 */
[----:B------:R-:W-:Y:S01]  /*149a0*/  IMAD.IADD R0, R0, 0x1, -R3 ;  /* 0x0000000100007824 */ /* 0x000fe200078e0a03 */
[----:B----4-:R-:W-:-:S04]  /*149b0*/  LEA R7, R5, R2, 0x18 ;  /* 0x0000000205077211 */ /* 0x010fc800078ec0ff */
[----:B------:R-:W-:-:S04]  /*149c0*/  SHF.L.U32 R0, R0, 0x1f, RZ ;  /* 0x0000001f00007819 */ /* 0x000fc800000006ff */
[----:B------:R-:W3:Y:S02]  /*149d0*/  SYNCS.PHASECHK.TRANS64.TRYWAIT P0, [R7+URZ+0x28c20], R0 ;  /* 0x028c2000070075a7 */ /* 0x000ee4000800017f */
[----:B---3--:R-:W-:Y:S05]  /*149e0*/  @!P0 BRA `(.L_x_1812) ;  /* 0x0000002400948947 */ /* 0x008fea0003800000 */
.L_x_1885:
[----:B------:R-:W-:Y:S05]  /*149f0*/  BSYNC B0 ;  /* 0x0000000000007941 */ /* 0x000fea0003800000 */
.L_x_1811:
[----:B------:R-:W-:-:S03]  /*14a00*/  UMOV UR4, 0xffffffff ;  /* 0xffffffff00047882 */ /* 0x000fc60000000000 */
[----:B------:R-:W-:Y:S05]  /*14a10*/  BRA.DIV UR4, `(.L_x_1813) ;  /* 0x00000026049c7947 */ /* 0x000fea000b800000 */
[----:B---3--:R-:W3:Y:S02]  /*14a20*/  S2R R0, SR_TID.X ;  /* 0x0000000000007919 */ /* 0x008ee40000002100 */
[----:B---3--:R-:W-:-:S04]  /*14a30*/  SHF.R.U32.HI R0, RZ, 0x5, R0 ;  /* 0x00000005ff007819 */ /* 0x008fc80000011600 */
[----:B------:R-:W-:-:S05]  /*14a40*/  LOP3.LUT R0, R0, 0x3, RZ, 0xc0, !PT ;  /* 0x0000000300007812 */ /* 0x000fca00078ec0ff */
[----:B------:R3:W4:Y:S02]  /*14a50*/  SHFL.IDX PT, R14, R0, RZ, 0x1f ;  /* 0x00001fff000e7589 */ /* 0x00072400000e0000 */
.L_x_1888:
[----:B----4-:R-:W-:Y:S01]  /*14a60*/  ISETP.NE.AND P0, PT, R14, RZ, PT ;  /* 0x000000ff0e00720c */ /* 0x010fe20003f05270 */
[----:B------:R-:W-:-:S12]  /*14a70*/  BSSY B0, `(.L_x_1814) ;  /* 0x0000024000007945 */ /* 0x000fd80003800000 */
[----:B------:R-:W-:Y:S05]  /*14a80*/  @P0 BRA `(.L_x_1815) ;  /* 0x0000000000880947 */ /* 0x000fea0003800000 */
[----:B------:R-:W-:-:S03]  /*14a90*/  UMOV UR4, 0xffffffff ;  /* 0xffffffff00047882 */ /* 0x000fc60000000000 */
[----:B------:R-:W-:Y:S05]  /*14aa0*/  BRA.DIV UR4, `(.L_x_1816) ;  /* 0x0000002604ac7947 */ /* 0x000fea000b800000 */
[----:B------:R-:W-:-:S13]  /*14ab0*/  ELECT P6, URZ, PT ;  /* 0x00000000003f782f */ /* 0x000fda00038c0000 */
.L_x_1891:
[----:B------:R-:W-:Y:S05]  /*14ac0*/  @!P6 BRA `(.L_x_1815) ;  /* 0x000000000078e947 */ /* 0x000fea0003800000 */
[----:B------:R-:W-:-:S06]  /*14ad0*/  ULOP3.LUT UR4, UR39, 0x2, URZ, 0xfc, !UPT ;  /* 0x0000000227047892 */ /* 0x000fcc000f8efc3f */
[----:B---3--:R-:W-:-:S04]  /*14ae0*/  MOV R0, UR4 ;  /* 0x0000000400007c02 */ /* 0x008fc80008000f00 */
[----:B------:R-:W-:-:S13]  /*14af0*/  ISETP.NE.AND P0, PT, R0, 0x3, PT ;  /* 0x000000030000780c */ /* 0x000fda0003f05270 */
[----:B------:R-:W-:Y:S05]  /*14b00*/  @!P0 BRA `(.L_x_1817) ;  /* 0x0000000000048947 */ /* 0x000fea0003800000 */
[----:B------:R-:W-:Y:S01]  /*14b10*/  BPT.TRAP 0x1 ;  /* 0x000000040000795c */ /* 0x000fe20000300000 */
.L_x_1817:
[----:B------:R-:W-:Y:S01]  /*14b20*/  IMAD R5, R18, 0x8, R7 ;  /* 0x0000000812057824 */ /* 0x000fe200078e0207 */
[----:B------:R-:W-:Y:S01]  /*14b30*/  SHF.L.U32 R0, R22, 0x1f, RZ ;  /* 0x0000001f16007819 */ /* 0x000fe200000006ff */
[----:B------:R-:W-:-:S03]  /*14b40*/  VIADD R18, R18, 0x1 ;  /* 0x0000000112127836 */ /* 0x000fc60000000000 */
[----:B------:R-:W3:Y:S02]  /*14b50*/  SYNCS.PHASECHK.TRANS64.TRYWAIT P1, [R5+URZ+0x28c40], R0 ;  /* 0x028c4000050075a7 */ /* 0x000ee4000802017f */
[----:B------:R-:W-:-:S04]  /*14b60*/  ISETP.NE.AND P2, PT, R18, 0x2, PT ;  /* 0x000000021200780c */ /* 0x000fc80003f45270 */
[----:B------:R-:W-:Y:S01]  /*14b70*/  SEL R3, RZ, 0x1, P2 ;  /* 0x00000001ff037807 */ /* 0x000fe20001000000 */
[----:B---3--:R-:W-:Y:S08]  /*14b80*/  @!P1 BRA `(.L_x_1818) ;  /* 0x0000002400949947 */ /* 0x008ff00003800000 */
.L_x_1892:
[----:B------:R-:W-:Y:S02]  /*14b90*/  SEL R18, R18, RZ, P2 ;  /* 0x000000ff12127207 */ /* 0x000fe40001000000 */
[----:B------:R-:W-:Y:S01]  /*14ba0*/  LOP3.LUT R2, R22, R3, RZ, 0x3c, !PT ;  /* 0x0000000316027212 */ /* 0x000fe200078e3cff */
[----:B------:R-:W-:Y:S06]  /*14bb0*/  @!P0 BRA `(.L_x_1819) ;  /* 0x0000000000048947 */ /* 0x000fec0003800000 */
[----:B------:R-:W-:Y:S01]  /*14bc0*/  BPT.TRAP 0x1 ;  /* 0x000000040000795c */ /* 0x000fe20000300000 */
.L_x_1819:
[----:B------:R-:W-:Y:S01]  /*14bd0*/  IMAD R3, R18, 0x8, R7 ;  /* 0x0000000812037824 */ /* 0x000fe200078e0207 */
[----:B------:R-:W-:-:S04]  /*14be0*/  SHF.L.U32 R2, R2, 0x1f, RZ ;  /* 0x0000001f02027819 */ /* 0x000fc800000006ff */
[----:B------:R-:W4:Y:S02]  /*14bf0*/  SYNCS.PHASECHK.TRANS64.TRYWAIT P1, [R3+URZ+0x28c40], R2 ;  /* 0x028c4002030075a7 */ /* 0x000f24000802017f */
[----:B----4-:R-:W-:Y:S05]  /*14c00*/  @!P1 BRA `(.L_x_1820) ;  /* 0x0000002400889947 */ /* 0x010fea0003800000 */
.L_x_1893:
[----:B------:R-:W-:Y:S05]  /*14c10*/  @!P0 BRA `(.L_x_1821) ;  /* 0x0000000000048947 */ /* 0x000fea0003800000 */
[----:B------:R-:W-:Y:S01]  /*14c20*/  BPT.TRAP 0x1 ;  /* 0x000000040000795c */ /* 0x000fe20000300000 */
.L_x_1821:
[----:B------:R-:W0:Y:S02]  /*14c30*/  SYNCS.PHASECHK.TRANS64.TRYWAIT P1, [R5+URZ+0x28c60], R0 ;  /* 0x028c6000050075a7 */ /* 0x000e24000802017f */
[----:B0-----:R-:W-:Y:S05]  /*14c40*/  @!P1 BRA `(.L_x_1822) ;  /* 0x00000024008c9947 */ /* 0x001fea0003800000 */
.L_x_1894:
[----:B------:R-:W-:Y:S05]  /*14c50*/  @!P0 BRA `(.L_x_1823) ;  /* 0x0000000000048947 */ /* 0x000fea0003800000 */
[----:B------:R-:W-:Y:S01]  /*14c60*/  BPT.TRAP 0x1 ;  /* 0x000000040000795c */ /* 0x000fe20000300000 */
.L_x_1823:
[----:B------:R0:W0:Y:S02]  /*14c70*/  SYNCS.PHASECHK.TRANS64.TRYWAIT P0, [R3+URZ+0x28c60], R2 ;  /* 0x028c6002030075a7 */ /* 0x000024000800017f */
[----:B0-----:R-:W-:Y:S05]  /*14c80*/  @!P0 NANOSLEEP.SYNCS 0x989680 ;  /* 0x009896800000895d */ /* 0x001fea0003900000 */
[----:B------:R-:W0:Y:S02]  /*14c90*/  @!P0 SYNCS.PHASECHK.TRANS64 P0, [R3+URZ+0x28c60], R2 ;  /* 0x028c6002030085a7 */ /* 0x000e24000800007f */
[----:B0-----:R-:W-:Y:S05]  /*14ca0*/  @!P0 BRA `(.L_x_1823) ;  /* 0xfffffffc00f08947 */ /* 0x001fea000383ffff */
.L_x_1815:
[----:B------:R-:W-:Y:S05]  /*14cb0*/  BSYNC B0 ;  /* 0x0000000000007941 */ /* 0x000fea0003800000 */
.L_x_1814:
[----:B------:R-:W-:Y:S05]  /*14cc0*/  EXIT ;  /* 0x000000000000794d */ /* 0x000fea0003800000 */
.L_x_1651:
[----:B0-----:R-:W-:-:S04]  /*14cd0*/  IMAD.U32 R3, RZ, RZ, UR21 ;  /* 0x00000015ff037e24 */ /* 0x001fc8000f8e00ff */
[----:B------:R0:W1:Y:S03]  /*14ce0*/  SYNCS.PHASECHK.TRANS64.TRYWAIT P1, [R3+URZ+0x28c50], R0 ;  /* 0x028c5000030075a7 */ /* 0x000066000802017f */
[----:B-1----:R-:W-:Y:S05]  /*14cf0*/  @!P1 NANOSLEEP.SYNCS 0x989680 ;  /* 0x009896800000995d */ /* 0x002fea0003900000 */
[----:B------:R-:W1:Y:S02]  /*14d00*/  @!P1 SYNCS.PHASECHK.TRANS64 P1, [R3+URZ+0x28c50], R0 ;  /* 0x028c5000030095a7 */ /* 0x000e64000802007f */
[----:B-1----:R-:W-:Y:S05]  /*14d10*/  @!P1 BRA `(.L_x_1651) ;  /* 0xfffffffc00ec9947 */ /* 0x002fea000383ffff */
[----:B------:R-:W-:Y:S05]  /*14d20*/  BRA `(.L_x_1824) ;  /* 0xfffffecc00d47947 */ /* 0x000fea000383ffff */
.L_x_1657:
[----:B-1----:R-:W-:-:S04]  /*14d30*/  IMAD.U32 R3, RZ, RZ, UR21 ;  /* 0x00000015ff037e24 */ /* 0x002fc8000f8e00ff */
[----:B------:R1:W2:Y:S03]  /*14d40*/  SYNCS.PHASECHK.TRANS64.TRYWAIT P1, [R3+URZ+0x28c50], R0 ;  /* 0x028c5000030075a7 */ /* 0x0002a6000802017f */
[----:B--2---:R-:W-:Y:S05]  /*14d50*/  @!P1 NANOSLEEP.SYNCS 0x989680 ;  /* 0x009896800000995d */ /* 0x004fea0003900000 */
[----:B------:R-:W2:Y:S02]  /*14d60*/  @!P1 SYNCS.PHASECHK.TRANS64 P1, [R3+URZ+0x28c50], R0 ;  /* 0x028c5000030095a7 */ /* 0x000ea4000802007f */
[----:B--2---:R-:W-:Y:S05]  /*14d70*/  @!P1 BRA `(.L_x_1657) ;  /* 0xfffffffc00ec9947 */ /* 0x004fea000383ffff */
[----:B------:R-:W-:Y:S05]  /*14d80*/  BRA `(.L_x_1656) ;  /* 0xfffffed800cc7947 */ /* 0x000fea000383ffff */
.L_x_1667:
[----:B0-----:R-:W-:-:S04]  /*14d90*/  MOV R3, UR42 ;  /* 0x0000002a00037c02 */ /* 0x001fc80008000f00 */
[----:B------:R0:W1:Y:S03]  /*14da0*/  SYNCS.PHASECHK.TRANS64.TRYWAIT P1, [R3+URZ+0x28c00], R0 ;  /* 0x028c0000030075a7 */ /* 0x000066000802017f */
[----:B-1----:R-:W-:Y:S05]  /*14db0*/  @!P1 NANOSLEEP.SYNCS 0x989680 ;  /* 0x009896800000995d */ /* 0x002fea0003900000 */
[----:B------:R-:W1:Y:S02]  /*14dc0*/  @!P1 SYNCS.PHASECHK.TRANS64 P1, [R3+URZ+0x28c00], R0 ;  /* 0x028c0000030095a7 */ /* 0x000e64000802007f */
[----:B-1----:R-:W-:Y:S05]  /*14dd0*/  @!P1 BRA `(.L_x_1667) ;  /* 0xfffffffc00ec9947 */ /* 0x002fea000383ffff */
[----:B------:R-:W-:Y:S05]  /*14de0*/  BRA `(.L_x_1825) ;  /* 0xfffffef000507947 */ /* 0x000fea000383ffff */
.L_x_1671:
[----:B--2---:R2:W3:Y:S02]  /*14df0*/  SYNCS.PHASECHK.TRANS64.TRYWAIT P1, [R7+URZ+0x28c30], R8 ;  /* 0x028c3008070075a7 */ /* 0x0044e4000802017f */
[----:B---3--:R-:W-:Y:S05]  /*14e00*/  @!P1 NANOSLEEP.SYNCS 0x989680 ;  /* 0x009896800000995d */ /* 0x008fea0003900000 */
[----:B------:R-:W3:Y:S02]  /*14e10*/  @!P1 SYNCS.PHASECHK.TRANS64 P1, [R7+URZ+0x28c30], R8 ;  /* 0x028c3008070095a7 */ /* 0x000ee4000802007f */
[----:B---3--:R-:W-:Y:S05]  /*14e20*/  @!P1 BRA `(.L_x_1671) ;  /* 0xfffffffc00f09947 */ /* 0x008fea000383ffff */
[----:B------:R-:W-:Y:S05]  /*14e30*/  BRA `(.L_x_1670) ;  /* 0xfffffef0006c7947 */ /* 0x000fea000383ffff */
.L_x_1684:
[----:B--2---:R2:W3:Y:S02]  /*14e40*/  SYNCS.PHASECHK.TRANS64.TRYWAIT P1, [R7+URZ+0x28c50], R8 ;  /* 0x028c5008070075a7 */ /* 0x0044e4000802017f */
[----:B---3--:R-:W-:Y:S05]  /*14e50*/  @!P1 NANOSLEEP.SYNCS 0x989680 ;  /* 0x009896800000995d */ /* 0x008fea0003900000 */
[----:B------:R-:W3:Y:S02]  /*14e60*/  @!P1 SYNCS.PHASECHK.TRANS64 P1, [R7+URZ+0x28c50], R8 ;  /* 0x028c5008070095a7 */ /* 0x000ee4000802007f */
[----:B---3--:R-:W-:Y:S05]  /*14e70*/  @!P1 BRA `(.L_x_1684) ;  /* 0xfffffffc00f09947 */ /* 0x008fea000383ffff */
[----:B------:R-:W-:Y:S05]  /*14e80*/  BRA `(.L_x_1683) ;  /* 0xffffff10001c7947 */ /* 0x000fea000383ffff */
.L_x_1693:
[----:B--2---:R-:W-:-:S04]  /*14e90*/  IMAD.U32 R6, RZ, RZ, UR21 ;  /* 0x00000015ff067e24 */ /* 0x004fc8000f8e00ff */
[----:B------:R2:W3:Y:S03]  /*14ea0*/  SYNCS.PHASECHK.TRANS64.TRYWAIT P1, [R6+URZ+0x28c30], R7 ;  /* 0x028c3007060075a7 */ /* 0x0004e6000802017f */
[----:B---3--:R-:W-:Y:S05]  /*14eb0*/  @!P1 NANOSLEEP.SYNCS 0x989680 ;  /* 0x009896800000995d */ /* 0x008fea0003900000 */
[----:B------:R-:W3:Y:S02]  /*14ec0*/  @!P1 SYNCS.PHASECHK.TRANS64 P1, [R6+URZ+0x28c30], R7 ;  /* 0x028c3007060095a7 */ /* 0x000ee4000802007f */
[----:B---3--:R-:W-:Y:S05]  /*14ed0*/  @!P1 BRA `(.L_x_1693) ;  /* 0xfffffffc00ec9947 */ /* 0x008fea000383ffff */
[----:B------:R-:W-:Y:S05]  /*14ee0*/  BRA `(.L_x_1692) ;  /* 0xffffff1400a47947 */ /* 0x000fea000383ffff */
.L_x_1706:
[----:B--2---:R-:W-:-:S04]  /*14ef0*/  IMAD.U32 R10, RZ, RZ, UR21 ;  /* 0x00000015ff0a7e24 */ /* 0x004fc8000f8e00ff */
[----:B------:R2:W3:Y:S03]  /*14f00*/  SYNCS.PHASECHK.TRANS64.TRYWAIT P1, [R10+URZ+0x28c50], R7 ;  /* 0x028c50070a0075a7 */ /* 0x0004e6000802017f */
[----:B---3--:R-:W-:Y:S05]  /*14f10*/  @!P1 NANOSLEEP.SYNCS 0x989680 ;  /* 0x009896800000995d */ /* 0x008fea0003900000 */
[----:B------:R-:W3:Y:S02]  /*14f20*/  @!P1 SYNCS.PHASECHK.TRANS64 P1, [R10+URZ+0x28c50], R7 ;  /* 0x028c50070a0095a7 */ /* 0x000ee4000802007f */
[----:B---3--:R-:W-:Y:S05]  /*14f30*/  @!P1 BRA `(.L_x_1706) ;  /* 0xfffffffc00ec9947 */ /* 0x008fea000383ffff */
[----:B------:R-:W-:Y:S05]  /*14f40*/  BRA `(.L_x_1705) ;  /* 0xffffff3800907947 */ /* 0x000fea000383ffff */
.L_x_1716:
[----:B--2---:R-:W-:-:S04]  /*14f50*/  IMAD.U32 R5, RZ, RZ, UR21 ;  /* 0x00000015ff057e24 */ /* 0x004fc8000f8e00ff */
[----:B------:R2:W3:Y:S03]  /*14f60*/  SYNCS.PHASECHK.TRANS64.TRYWAIT P2, [R5+URZ+0x28c30], R8 ;  /* 0x028c3008050075a7 */ /* 0x0004e6000804017f */
[----:B---3--:R-:W-:Y:S05]  /*14f70*/  @!P2 NANOSLEEP.SYNCS 0x989680 ;  /* 0x009896800000a95d */ /* 0x008fea0003900000 */
[----:B------:R-:W3:Y:S02]  /*14f80*/  @!P2 SYNCS.PHASECHK.TRANS64 P2, [R5+URZ+0x28c30], R8 ;  /* 0x028c30080500a5a7 */ /* 0x000ee4000804007f */
[----:B---3--:R-:W-:Y:S05]  /*14f90*/  @!P2 BRA `(.L_x_1716) ;  /* 0xfffffffc00eca947 */ /* 0x008fea000383ffff */
[----:B------:R-:W-:Y:S05]  /*14fa0*/  BRA `(.L_x_1715) ;  /* 0xffffff4000187947 */ /* 0x000fea000383ffff */
.L_x_1721:
[----:B---3--:R-:W-:-:S04]  /*14fb0*/  IMAD.U32 R11, RZ, RZ, UR21 ;  /* 0x00000015ff0b7e24 */ /* 0x008fc8000f8e00ff */
[----:B------:R3:W4:Y:S03]  /*14fc0*/  SYNCS.PHASECHK.TRANS64.TRYWAIT P2, [R11+URZ+0x28c50], R8 ;  /* 0x028c50080b0075a7 */ /* 0x000726000804017f */
[----:B----4-:R-:W-:Y:S05]  /*14fd0*/  @!P2 NANOSLEEP.SYNCS 0x989680 ;  /* 0x009896800000a95d */ /* 0x010fea0003900000 */
[----:B------:R-:W4:Y:S02]  /*14fe0*/  @!P2 SYNCS.PHASECHK.TRANS64 P2, [R11+URZ+0x28c50], R8 ;  /* 0x028c50080b00a5a7 */ /* 0x000f24000804007f */
[----:B----4-:R-:W-:Y:S05]  /*14ff0*/  @!P2 BRA `(.L_x_1721) ;  /* 0xfffffffc00eca947 */ /* 0x010fea000383ffff */
[----:B------:R-:W-:Y:S05]  /*15000*/  BRA `(.L_x_1720) ;  /* 0xffffff58003c7947 */ /* 0x000fea000383ffff */
.L_x_1728:
[----:B---3--:R-:W-:-:S04]  /*15010*/  IMAD.U32 R6, RZ, RZ, UR20 ;  /* 0x00000014ff067e24 */ /* 0x008fc8000f8e00ff */
[----:B------:R3:W4:Y:S03]  /*15020*/  SYNCS.PHASECHK.TRANS64.TRYWAIT P1, [R6+URZ+0x28c30], R7 ;  /* 0x028c3007060075a7 */ /* 0x000726000802017f */
[----:B----4-:R-:W-:Y:S05]  /*15030*/  @!P1 NANOSLEEP.SYNCS 0x989680 ;  /* 0x009896800000995d */ /* 0x010fea0003900000 */
[----:B------:R-:W4:Y:S02]  /*15040*/  @!P1 SYNCS.PHASECHK.TRANS64 P1, [R6+URZ+0x28c30], R7 ;  /* 0x028c3007060095a7 */ /* 0x000f24000802007f */
[----:B----4-:R-:W-:Y:S05]  /*15050*/  @!P1 BRA `(.L_x_1728) ;  /* 0xfffffffc00ec9947 */ /* 0x010fea000383ffff */
[----:B------:R-:W-:Y:S05]  /*15060*/  BRA `(.L_x_1727) ;  /* 0xffffff5c00387947 */ /* 0x000fea000383ffff */
.L_x_1741:
[----:B--2---:R-:W-:-:S04]  /*15070*/  MOV R10, UR20 ;  /* 0x00000014000a7c02 */ /* 0x004fc80008000f00 */
[----:B------:R2:W3:Y:S03]  /*15080*/  SYNCS.PHASECHK.TRANS64.TRYWAIT P1, [R10+URZ+0x28c50], R7 ;  /* 0x028c50070a0075a7 */ /* 0x0004e6000802017f */
[----:B---3--:R-:W-:Y:S05]  /*15090*/  @!P1 NANOSLEEP.SYNCS 0x989680 ;  /* 0x009896800000995d */ /* 0x008fea0003900000 */
[----:B------:R-:W3:Y:S02]  /*150a0*/  @!P1 SYNCS.PHASECHK.TRANS64 P1, [R10+URZ+0x28c50], R7 ;  /* 0x028c50070a0095a7 */ /* 0x000ee4000802007f */
[----:B---3--:R-:W-:Y:S05]  /*150b0*/  @!P1 BRA `(.L_x_1741) ;  /* 0xfffffffc00ec9947 */ /* 0x008fea000383ffff */
[----:B------:R-:W-:Y:S05]  /*150c0*/  BRA `(.L_x_1740) ;  /* 0xffffff8000207947 */ /* 0x000fea000383ffff */
.L_x_1772:
[----:B------:R-:W2:Y:S01]  /*150d0*/  S2R R20, SR_TID.X ;  /* 0x0000000000147919 */ /* 0x000ea20000002100 */
[----:B------:R-:W-:Y:S02]  /*150e0*/  IMAD.MOV.U32 R12, RZ, RZ, RZ ;  /* 0x000000ffff0c7224 */ /* 0x000fe400078e00ff */
[----:B------:R-:W-:Y:S02]  /*150f0*/  IMAD.MOV.U32 R11, RZ, RZ, 0x1f ;  /* 0x0000001fff0b7424 */ /* 0x000fe400078e00ff */
[----:B------:R-:W-:Y:S01]  /*15100*/  IMAD.MOV.U32 R15, RZ, RZ, -0x1 ;  /* 0xffffffffff0f7424 */ /* 0x000fe200078e00ff */
[----:B--2---:R-:W-:-:S04]  /*15110*/  SHF.R.U32.HI R20, RZ, 0x5, R20 ;  /* 0x00000005ff147819 */ /* 0x004fc80000011614 */
[----:B------:R-:W-:-:S05]  /*15120*/  LOP3.LUT R20, R20, 0x3, RZ, 0xc0, !PT ;  /* 0x0000000314147812 */ /* 0x000fca00078ec0ff */
[----:B------:R-:W-:-:S07]  /*15130*/  IMAD.MOV.U32 R13, RZ, RZ, R20 ;  /* 0x000000ffff0d7224 */ /* 0x000fce00078e0014 */
[----:B01---5:R-:W-:Y:S05]  /*15140*/  WARPSYNC.COLLECTIVE R15, `(.L_x_1826) ;  /* 0x000000000f087348 */ /* 0x023fea0003c00000 */
[----:B------:R2:W3:Y:S02]  /*15150*/  SHFL.IDX P6, R14, R13, R12, R11 ;  /* 0x0000000c0d0e7389 */ /* 0x0004e400000c000b */
[----:B0123-5:R-:W-:Y:S01]  /*15160*/  ENDCOLLECTIVE ;  /* 0x000000000000791b */ /* 0x02ffe20003800000 */
.L_x_1826:
[----:B------:R-:W-:Y:S05]  /*15170*/  BRA `(.L_x_1827) ;  /* 0xffffffcc00207947 */ /* 0x000fea000383ffff */
.L_x_1775:
[----:B0-----:R0:W1:Y:S02]  /*15180*/  SYNCS.PHASECHK.TRANS64.TRYWAIT P0, [R25+URZ+0x28c40], R0 ;  /* 0x028c4000190075a7 */ /* 0x001064000800017f */
[----:B-1----:R-:W-:Y:S05]  /*15190*/  @!P0 NANOSLEEP.SYNCS 0x989680 ;  /* 0x009896800000895d */ /* 0x002fea0003900000 */
[----:B------:R-:W1:Y:S02]  /*151a0*/  @!P0 SYNCS.PHASECHK.TRANS64 P0, [R25+URZ+0x28c40], R0 ;  /* 0x028c4000190085a7 */ /* 0x000e64000800007f */
[----:B-1----:R-:W-:Y:S05]  /*151b0*/  @!P0 BRA `(.L_x_1775) ;  /* 0xfffffffc00f08947 */ /* 0x002fea000383ffff */
[----:B------:R-:W-:Y:S05]  /*151c0*/  BRA `(.L_x_1828) ;  /* 0xffffffcc00c87947 */ /* 0x000fea000383ffff */
.L_x_1776:
        /* <DEDUP_REMOVED lines=8> */
.L_x_1830:
[----:B------:R-:W-:Y:S05]  /*15250*/  BSYNC B0 ;  /* 0x0000000000007941 */ /* 0x000fea0003800000 */
.L_x_1829:
[----:B------:R-:W-:Y:S01]  /*15260*/  MOV R13, R0 ;  /* 0x00000000000d7202 */ /* 0x000fe20000000f00 */
[----:B------:R-:W-:Y:S01]  /*15270*/  IMAD.MOV.U32 R12, RZ, RZ, RZ ;  /* 0x000000ffff0c7224 */ /* 0x000fe200078e00ff */
[----:B------:R-:W-:Y:S01]  /*15280*/  @P0 LEA R7, R4, R17, 0x1 ;  /* 0x0000001104070211 */ /* 0x000fe200078e08ff */
[----:B------:R-:W-:Y:S02]  /*15290*/  IMAD.MOV.U32 R11, RZ, RZ, 0x181f ;  /* 0x0000181fff0b7424 */ /* 0x000fe400078e00ff */
[----:B------:R-:W-:Y:S02]  /*152a0*/  IMAD.MOV.U32 R15, RZ, RZ, -0x1 ;  /* 0xffffffffff0f7424 */ /* 0x000fe400078e00ff */
[----:B------:R-:W-:-:S07]  /*152b0*/  IMAD.MOV.U32 R2, RZ, RZ, R14 ;  /* 0x000000ffff027224 */ /* 0x000fce00078e000e */
[----:B------:R-:W-:Y:S05]  /*152c0*/  WARPSYNC.COLLECTIVE R15, `(.L_x_1831) ;  /* 0x000000000f087348 */ /* 0x000fea0003c00000 */
[----:B------:R0:W1:Y:S02]  /*152d0*/  SHFL.IDX P6, R14, R13, R12, R11 ;  /* 0x0000000c0d0e7389 */ /* 0x00006400000c000b */
[----:B01----:R-:W-:Y:S01]  /*152e0*/  ENDCOLLECTIVE ;  /* 0x000000000000791b */ /* 0x003fe20003800000 */
.L_x_1831:
[----:B------:R-:W-:Y:S02]  /*152f0*/  IMAD.MOV.U32 R13, RZ, RZ, R5 ;  /* 0x000000ffff0d7224 */ /* 0x000fe400078e0005 */
[----:B------:R-:W-:Y:S01]  /*15300*/  IMAD.MOV.U32 R12, RZ, RZ, 0x1 ;  /* 0x00000001ff0c7424 */ /* 0x000fe200078e00ff */
[----:B------:R-:W-:-:S05]  /*15310*/  @P0 LEA R14, P1, R6, R14, 0x1 ;  /* 0x0000000e060e0211 */ /* 0x000fca00078208ff */
[----:B------:R-:W-:Y:S02]  /*15320*/  @P0 IMAD.X R3, RZ, RZ, R2, P1 ;  /* 0x000000ffff030224 */ /* 0x000fe400008e0602 */
[----:B------:R-:W-:-:S07]  /*15330*/  @P0 IMAD.MOV.U32 R2, RZ, RZ, R14 ;  /* 0x000000ffff020224 */ /* 0x000fce00078e000e */
[----:B------:R-:W-:Y:S05]  /*15340*/  WARPSYNC.COLLECTIVE R15, `(.L_x_1832) ;  /* 0x000000000f087348 */ /* 0x000fea0003c00000 */
[----:B------:R0:W1:Y:S02]  /*15350*/  SHFL.IDX P6, R14, R13, R12, R11 ;  /* 0x0000000c0d0e7389 */ /* 0x00006400000c000b */
[----:B01----:R-:W-:Y:S01]  /*15360*/  ENDCOLLECTIVE ;  /* 0x000000000000791b */ /* 0x003fe20003800000 */
.L_x_1832:
[----:B------:R-:W-:Y:S01]  /*15370*/  @!PT LDS RZ, [RZ] ;  /* 0x00000000fffff984 */ /* 0x000fe20000000800 */
[----:B------:R-:W-:Y:S01]  /*15380*/  @!PT LDS RZ, [RZ] ;  /* 0x00000000fffff984 */ /* 0x000fe20000000800 */
[----:B------:R-:W-:Y:S01]  /*15390*/  @!PT LDS RZ, [RZ] ;  /* 0x00000000fffff984 */ /* 0x000fe20000000800 */
[----:B------:R0:W-:Y:S01]  /*153a0*/  @P0 LDGSTS.E.BYPASS.LTC128B.128 [R7+0x22400], desc[UR52][R2.64], !P2 ;  /* 0x2240000002070fae */ /* 0x0001e2000d101d74 */
[----:B------:R-:W-:Y:S02]  /*153b0*/  ISETP.GE.AND P0, PT, R27, 0x11, PT ;  /* 0x000000111b00780c */ /* 0x000fe40003f06270 */
[----:B------:R-:W-:-:S11]  /*153c0*/  MOV R13, R0 ;  /* 0x00000000000d7202 */ /* 0x000fd60000000f00 */
[----:B------:R-:W-:Y:S02]  /*153d0*/  @P0 IMAD R9, R4, 0x2, R17 ;  /* 0x0000000204090824 */ /* 0x000fe400078e0211 */
[----:B0-----:R-:W-:-:S07]  /*153e0*/  IMAD.MOV.U32 R2, RZ, RZ, R14 ;  /* 0x000000ffff027224 */ /* 0x001fce00078e000e */
[----:B------:R-:W-:Y:S05]  /*153f0*/  WARPSYNC.COLLECTIVE R15, `(.L_x_1833) ;  /* 0x000000000f087348 */ /* 0x000fea0003c00000 */
[----:B------:R0:W1:Y:S02]  /*15400*/  SHFL.IDX P6, R14, R13, R12, R11 ;  /* 0x0000000c0d0e7389 */ /* 0x00006400000c000b */
[----:B01----:R-:W-:Y:S01]  /*15410*/  ENDCOLLECTIVE ;  /* 0x000000000000791b */ /* 0x003fe20003800000 */
.L_x_1833:
[----:B------:R-:W-:Y:S01]  /*15420*/  IMAD.MOV.U32 R13, RZ, RZ, R5 ;  /* 0x000000ffff0d7224 */ /* 0x000fe200078e0005 */
[----:B------:R-:W-:Y:S02]  /*15430*/  MOV R12, 0x2 ;  /* 0x00000002000c7802 */ /* 0x000fe40000000f00 */
[----:B------:R-:W-:-:S05]  /*15440*/  @P0 LEA R14, P1, R6, R14, 0x1 ;  /* 0x0000000e060e0211 */ /* 0x000fca00078208ff */
[----:B------:R-:W-:Y:S02]  /*15450*/  @P0 IMAD.X R3, RZ, RZ, R2, P1 ;  /* 0x000000ffff030224 */ /* 0x000fe400008e0602 */
[----:B------:R-:W-:-:S07]  /*15460*/  @P0 IMAD.MOV.U32 R2, RZ, RZ, R14 ;  /* 0x000000ffff020224 */ /* 0x000fce00078e000e */
[----:B------:R-:W-:Y:S05]  /*15470*/  WARPSYNC.COLLECTIVE R15, `(.L_x_1834) ;  /* 0x000000000f087348 */ /* 0x000fea0003c00000 */
[----:B------:R0:W1:Y:S02]  /*15480*/  SHFL.IDX P6, R14, R13, R12, R11 ;  /* 0x0000000c0d0e7389 */ /* 0x00006400000c000b */
[----:B01----:R-:W-:Y:S01]  /*15490*/  ENDCOLLECTIVE ;  /* 0x000000000000791b */ /* 0x003fe20003800000 */
.L_x_1834:
[----:B------:R-:W-:Y:S01]  /*154a0*/  @!PT LDS RZ, [RZ] ;  /* 0x00000000fffff984 */ /* 0x000fe20000000800 */
[----:B------:R-:W-:Y:S01]  /*154b0*/  @!PT LDS RZ, [RZ] ;  /* 0x00000000fffff984 */ /* 0x000fe20000000800 */
[----:B------:R-:W-:Y:S01]  /*154c0*/  @!PT LDS RZ, [RZ] ;  /* 0x00000000fffff984 */ /* 0x000fe20000000800 */
[----:B------:R0:W-:Y:S01]  /*154d0*/  @P0 LDGSTS.E.BYPASS.LTC128B.128 [R9+0x22c00], desc[UR52][R2.64], !P2 ;  /* 0x22c0000002090fae */ /* 0x0001e2000d101d74 */
[----:B------:R-:W-:Y:S01]  /*154e0*/  ISETP.GE.AND P0, PT, R27, 0x21, PT ;  /* 0x000000211b00780c */ /* 0x000fe20003f06270 */
[----:B------:R-:W-:-:S12]  /*154f0*/  IMAD.MOV.U32 R13, RZ, RZ, R0 ;  /* 0x000000ffff0d7224 */ /* 0x000fd800078e0000 */
[----:B------:R-:W-:Y:S02]  /*15500*/  @P0 IMAD R7, R4, 0x2, R17 ;  /* 0x0000000204070824 */ /* 0x000fe400078e0211 */
[----:B0-----:R-:W-:-:S07]  /*15510*/  IMAD.MOV.U32 R2, RZ, RZ, R14 ;  /* 0x000000ffff027224 */ /* 0x001fce00078e000e */
[----:B------:R-:W-:Y:S05]  /*15520*/  WARPSYNC.COLLECTIVE R15, `(.L_x_1835) ;  /* 0x000000000f087348 */ /* 0x000fea0003c00000 */
[----:B------:R0:W1:Y:S02]  /*15530*/  SHFL.IDX P6, R14, R13, R12, R11 ;  /* 0x0000000c0d0e7389 */ /* 0x00006400000c000b */
[----:B01----:R-:W-:Y:S01]  /*15540*/  ENDCOLLECTIVE ;  /* 0x000000000000791b */ /* 0x003fe20003800000 */
.L_x_1835:
[----:B------:R-:W-:Y:S02]  /*15550*/  IMAD.MOV.U32 R13, RZ, RZ, R5 ;  /* 0x000000ffff0d7224 */ /* 0x000fe400078e0005 */
[----:B------:R-:W-:Y:S01]  /*15560*/  IMAD.MOV.U32 R12, RZ, RZ, 0x3 ;  /* 0x00000003ff0c7424 */ /* 0x000fe200078e00ff */
[----:B------:R-:W-:-:S05]  /*15570*/  @P0 LEA R14, P1, R6, R14, 0x1 ;  /* 0x0000000e060e0211 */ /* 0x000fca00078208ff */
[----:B------:R-:W-:Y:S01]  /*15580*/  @P0 IMAD.X R3, RZ, RZ, R2, P1 ;  /* 0x000000ffff030224 */ /* 0x000fe200008e0602 */
[----:B------:R-:W-:-:S07]  /*15590*/  @P0 MOV R2, R14 ;  /* 0x0000000e00020202 */ /* 0x000fce0000000f00 */
[----:B------:R-:W-:Y:S05]  /*155a0*/  WARPSYNC.COLLECTIVE R15, `(.L_x_1836) ;  /* 0x000000000f087348 */ /* 0x000fea0003c00000 */
[----:B------:R0:W1:Y:S02]  /*155b0*/  SHFL.IDX P6, R14, R13, R12, R11 ;  /* 0x0000000c0d0e7389 */ /* 0x00006400000c000b */
[----:B01----:R-:W-:Y:S01]  /*155c0*/  ENDCOLLECTIVE ;  /* 0x000000000000791b */ /* 0x003fe20003800000 */
.L_x_1836:
[----:B------:R-:W-:Y:S01]  /*155d0*/  @!PT LDS RZ, [RZ] ;  /* 0x00000000fffff984 */ /* 0x000fe20000000800 */
[----:B------:R-:W-:Y:S01]  /*155e0*/  @!PT LDS RZ, [RZ] ;  /* 0x00000000fffff984 */ /* 0x000fe20000000800 */
[----:B------:R-:W-:Y:S01]  /*155f0*/  @!PT LDS RZ, [RZ] ;  /* 0x00000000fffff984 */ /* 0x000fe20000000800 */
[----:B------:R0:W-:Y:S01]  /*15600*/  @P0 LDGSTS.E.BYPASS.LTC128B.128 [R7+0x23400], desc[UR52][R2.64], !P2 ;  /* 0x2340000002070fae */ /* 0x0001e2000d101d74 */
[----:B------:R-:W-:Y:S02]  /*15610*/  IMAD.MOV.U32 R13, RZ, RZ, R0 ;  /* 0x000000ffff0d7224 */ /* 0x000fe400078e0000 */
[----:B------:R-:W-:-:S07]  /*15620*/  IMAD.MOV.U32 R5, RZ, RZ, R14 ;  /* 0x000000ffff057224 */ /* 0x000fce00078e000e */
[----:B0-----:R-:W-:Y:S05]  /*15630*/  WARPSYNC.COLLECTIVE R15, `(.L_x_1837) ;  /* 0x000000000f087348 */ /* 0x001fea0003c00000 */
[----:B------:R1:W2:Y:S02]  /*15640*/  SHFL.IDX P6, R14, R13, R12, R11 ;  /* 0x0000000c0d0e7389 */ /* 0x0002a400000c000b */
[----:B012---:R-:W-:Y:S01]  /*15650*/  ENDCOLLECTIVE ;  /* 0x000000000000791b */ /* 0x007fe20003800000 */
.L_x_1837:
[----:B------:R-:W-:Y:S05]  /*15660*/  BRA `(.L_x_1838) ;  /* 0xffffffcc00807947 */ /* 0x000fea000383ffff */
.L_x_1781:
[----:B------:R-:W-:Y:S01]  /*15670*/  MOV R13, R5 ;  /* 0x00000005000d7202 */ /* 0x000fe20000000f00 */
[----:B------:R-:W-:Y:S02]  /*15680*/  IMAD.MOV.U32 R12, RZ, RZ, RZ ;  /* 0x000000ffff0c7224 */ /* 0x000fe400078e00ff */
[----:B------:R-:W-:Y:S02]  /*15690*/  IMAD.MOV.U32 R11, RZ, RZ, 0x181f ;  /* 0x0000181fff0b7424 */ /* 0x000fe400078e00ff */
[----:B------:R-:W-:Y:S02]  /*156a0*/  IMAD.MOV.U32 R15, RZ, RZ, -0x1 ;  /* 0xffffffffff0f7424 */ /* 0x000fe400078e00ff */
[----:B------:R-:W-:-:S07]  /*156b0*/  VIADD R4, R36, UR43 ;  /* 0x0000002b24047c36 */ /* 0x000fce0008000000 */
[----:B-1---5:R-:W-:Y:S05]  /*156c0*/  WARPSYNC.COLLECTIVE R15, `(.L_x_1839) ;  /* 0x000000000f087348 */ /* 0x022fea0003c00000 */
[----:B------:R0:W2:Y:S02]  /*156d0*/  SHFL.IDX P6, R14, R13, R12, R11 ;  /* 0x0000000c0d0e7389 */ /* 0x0000a400000c000b */
[----:B012--5:R-:W-:Y:S01]  /*156e0*/  ENDCOLLECTIVE ;  /* 0x000000000000791b */ /* 0x027fe20003800000 */
.L_x_1839:
[C---:B------:R-:W-:Y:S01]  /*156f0*/  VIADD R6, R4.reuse, 0x10 ;  /* 0x0000001004067836 */ /* 0x040fe20000000000 */
[----:B------:R-:W-:Y:S02]  /*15700*/  ISETP.GE.AND P0, PT, R4, UR36, PT ;  /* 0x0000002404007c0c */ /* 0x000fe4000bf06270 */
[----:B------:R-:W-:Y:S01]  /*15710*/  MOV R13, R0 ;  /* 0x00000000000d7202 */ /* 0x000fe20000000f00 */
[----:B------:R-:W-:-:S10]  /*15720*/  IMAD.MOV.U32 R2, RZ, RZ, R14 ;  /* 0x000000ffff027224 */ /* 0x000fd400078e000e */
[----:B------:R-:W-:Y:S05]  /*15730*/  WARPSYNC.COLLECTIVE R15, `(.L_x_1840) ;  /* 0x000000000f087348 */ /* 0x000fea0003c00000 */
[----:B------:R0:W1:Y:S02]  /*15740*/  SHFL.IDX P6, R14, R13, R12, R11 ;  /* 0x0000000c0d0e7389 */ /* 0x00006400000c000b */
[----:B01----:R-:W-:Y:S01]  /*15750*/  ENDCOLLECTIVE ;  /* 0x000000000000791b */ /* 0x003fe20003800000 */
.L_x_1840:
[----:B------:R-:W-:Y:S01]  /*15760*/  MOV R13, R5 ;  /* 0x00000005000d7202 */ /* 0x000fe20000000f00 */
[----:B------:R-:W-:Y:S01]  /*15770*/  IMAD.MOV.U32 R12, RZ, RZ, 0x1 ;  /* 0x00000001ff0c7424 */ /* 0x000fe200078e00ff */
[----:B------:R-:W-:-:S05]  /*15780*/  @!P0 LEA R14, P1, R10, R14, 0x1 ;  /* 0x0000000e0a0e8211 */ /* 0x000fca00078208ff */
[----:B------:R-:W-:Y:S02]  /*15790*/  @!P0 IMAD.X R3, RZ, RZ, R2, P1 ;  /* 0x000000ffff038224 */ /* 0x000fe400008e0602 */
[----:B------:R-:W-:-:S07]  /*157a0*/  @!P0 IMAD.MOV.U32 R2, RZ, RZ, R14 ;  /* 0x000000ffff028224 */ /* 0x000fce00078e000e */
[----:B------:R-:W-:Y:S05]  /*157b0*/  WARPSYNC.COLLECTIVE R15, `(.L_x_1841) ;  /* 0x000000000f087348 */ /* 0x000fea0003c00000 */
[----:B------:R0:W1:Y:S02]  /*157c0*/  SHFL.IDX P6, R14, R13, R12, R11 ;  /* 0x0000000c0d0e7389 */ /* 0x00006400000c000b */
[----:B01----:R-:W-:Y:S01]  /*157d0*/  ENDCOLLECTIVE ;  /* 0x000000000000791b */ /* 0x003fe20003800000 */
.L_x_1841:
[----:B------:R-:W-:Y:S01]  /*157e0*/  @!PT LDS RZ, [RZ] ;  /* 0x00000000fffff984 */ /* 0x000fe20000000800 */
[----:B------:R-:W-:Y:S01]  /*157f0*/  @!PT LDS RZ, [RZ] ;  /* 0x00000000fffff984 */ /* 0x000fe20000000800 */
[----:B------:R-:W-:Y:S01]  /*15800*/  @!PT LDS RZ, [RZ] ;  /* 0x00000000fffff984 */ /* 0x000fe20000000800 */
[----:B------:R0:W-:Y:S01]  /*15810*/  @!P0 LDGSTS.E.BYPASS.LTC128B.128 [R8+0x20400], desc[UR52][R2.64], !P5 ;  /* 0x2040000002088fae */ /* 0x0001e2000e901d74 */
[----:B------:R-:W-:Y:S01]  /*15820*/  ISETP.GE.AND P0, PT, R6, UR36, PT ;  /* 0x0000002406007c0c */ /* 0x000fe2000bf06270 */
[----:B------:R-:W-:Y:S02]  /*15830*/  VIADD R6, R4, 0x20 ;  /* 0x0000002004067836 */ /* 0x000fe40000000000 */
[----:B------:R-:W-:Y:S02]  /*15840*/  IMAD.MOV.U32 R13, RZ, RZ, R0 ;  /* 0x000000ffff0d7224 */ /* 0x000fe400078e0000 */
[----:B0-----:R-:W-:-:S08]  /*15850*/  IMAD.MOV.U32 R2, RZ, RZ, R14 ;  /* 0x000000ffff027224 */ /* 0x001fd000078e000e */
[----:B------:R-:W-:Y:S05]  /*15860*/  WARPSYNC.COLLECTIVE R15, `(.L_x_1842) ;  /* 0x000000000f087348 */ /* 0x000fea0003c00000 */
[----:B------:R0:W1:Y:S02]  /*15870*/  SHFL.IDX P6, R14, R13, R12, R11 ;  /* 0x0000000c0d0e7389 */ /* 0x00006400000c000b */
[----:B01----:R-:W-:Y:S01]  /*15880*/  ENDCOLLECTIVE ;  /* 0x000000000000791b */ /* 0x003fe20003800000 */
.L_x_1842:
[----:B------:R-:W-:Y:S02]  /*15890*/  IMAD.MOV.U32 R13, RZ, RZ, R5 ;  /* 0x000000ffff0d7224 */ /* 0x000fe400078e0005 */
[----:B------:R-:W-:Y:S01]  /*158a0*/  IMAD.MOV.U32 R12, RZ, RZ, 0x2 ;  /* 0x00000002ff0c7424 */ /* 0x000fe200078e00ff */
[----:B------:R-:W-:-:S05]  /*158b0*/  @!P0 LEA R14, P1, R10, R14, 0x1 ;  /* 0x0000000e0a0e8211 */ /* 0x000fca00078208ff */
[----:B------:R-:W-:Y:S01]  /*158c0*/  @!P0 IMAD.X R3, RZ, RZ, R2, P1 ;  /* 0x000000ffff038224 */ /* 0x000fe200008e0602 */
[----:B------:R-:W-:-:S07]  /*158d0*/  @!P0 MOV R2, R14 ;  /* 0x0000000e00028202 */ /* 0x000fce0000000f00 */
[----:B------:R-:W-:Y:S05]  /*158e0*/  WARPSYNC.COLLECTIVE R15, `(.L_x_1843) ;  /* 0x000000000f087348 */ /* 0x000fea0003c00000 */
[----:B------:R0:W1:Y:S02]  /*158f0*/  SHFL.IDX P6, R14, R13, R12, R11 ;  /* 0x0000000c0d0e7389 */ /* 0x00006400000c000b */
[----:B01----:R-:W-:Y:S01]  /*15900*/  ENDCOLLECTIVE ;  /* 0x000000000000791b */ /* 0x003fe20003800000 */
.L_x_1843:
[----:B------:R-:W-:Y:S01]  /*15910*/  @!PT LDS RZ, [RZ] ;  /* 0x00000000fffff984 */ /* 0x000fe20000000800 */
[----:B------:R-:W-:Y:S01]  /*15920*/  @!PT LDS RZ, [RZ] ;  /* 0x00000000fffff984 */ /* 0x000fe20000000800 */
[----:B------:R-:W-:Y:S01]  /*15930*/  @!PT LDS RZ, [RZ] ;  /* 0x00000000fffff984 */ /* 0x000fe20000000800 */
[----:B------:R0:W-:Y:S01]  /*15940*/  @!P0 LDGSTS.E.BYPASS.LTC128B.128 [R8+0x20c00], desc[UR52][R2.64], !P5 ;  /* 0x20c0000002088fae */ /* 0x0001e2000e901d74 */
[----:B------:R-:W-:Y:S02]  /*15950*/  ISETP.GE.AND P0, PT, R6, UR36, PT ;  /* 0x0000002406007c0c */ /* 0x000fe4000bf06270 */
[----:B------:R-:W-:Y:S01]  /*15960*/  MOV R13, R0 ;  /* 0x00000000000d7202 */ /* 0x000fe20000000f00 */
[----:B0-----:R-:W-:-:S10]  /*15970*/  IMAD.MOV.U32 R2, RZ, RZ, R14 ;  /* 0x000000ffff027224 */ /* 0x001fd400078e000e */
[----:B------:R-:W-:Y:S05]  /*15980*/  WARPSYNC.COLLECTIVE R15, `(.L_x_1844) ;  /* 0x000000000f087348 */ /* 0x000fea0003c00000 */
[----:B------:R0:W1:Y:S02]  /*15990*/  SHFL.IDX P6, R14, R13, R12, R11 ;  /* 0x0000000c0d0e7389 */ /* 0x00006400000c000b */
[----:B01----:R-:W-:Y:S01]  /*159a0*/  ENDCOLLECTIVE ;  /* 0x000000000000791b */ /* 0x003fe20003800000 */
.L_x_1844:
[----:B------:R-:W-:Y:S02]  /*159b0*/  IMAD.MOV.U32 R13, RZ, RZ, R5 ;  /* 0x000000ffff0d7224 */ /* 0x000fe400078e0005 */
[----:B------:R-:W-:Y:S01]  /*159c0*/  IMAD.MOV.U32 R12, RZ, RZ, 0x3 ;  /* 0x00000003ff0c7424 */ /* 0x000fe200078e00ff */
[----:B------:R-:W-:-:S05]  /*159d0*/  @!P0 LEA R14, P1, R10, R14, 0x1 ;  /* 0x0000000e0a0e8211 */ /* 0x000fca00078208ff */
[----:B------:R-:W-:Y:S02]  /*159e0*/  @!P0 IMAD.X R3, RZ, RZ, R2, P1 ;  /* 0x000000ffff038224 */ /* 0x000fe400008e0602 */
[----:B------:R-:W-:-:S07]  /*159f0*/  @!P0 IMAD.MOV.U32 R2, RZ, RZ, R14 ;  /* 0x000000ffff028224 */ /* 0x000fce00078e000e */
[----:B------:R-:W-:Y:S05]  /*15a00*/  WARPSYNC.COLLECTIVE R15, `(.L_x_1845) ;  /* 0x000000000f087348 */ /* 0x000fea0003c00000 */
[----:B------:R0:W1:Y:S02]  /*15a10*/  SHFL.IDX P6, R14, R13, R12, R11 ;  /* 0x0000000c0d0e7389 */ /* 0x00006400000c000b */
[----:B01----:R-:W-:Y:S01]  /*15a20*/  ENDCOLLECTIVE ;  /* 0x000000000000791b */ /* 0x003fe20003800000 */
.L_x_1845:
        /* <DEDUP_REMOVED lines=9> */
.L_x_1846:
[----:B------:R-:W-:Y:S05]  /*15ac0*/  BRA `(.L_x_1847) ;  /* 0xffffffd000547947 */ /* 0x000fea000383ffff */
.L_x_1784:
[----:B0-----:R0:W2:Y:S02]  /*15ad0*/  SYNCS.PHASECHK.TRANS64.TRYWAIT P0, [R17+URZ+0x28c20], R0 ;  /* 0x028c2000110075a7 */ /* 0x0010a4000800017f */
[----:B--2---:R-:W-:Y:S05]  /*15ae0*/  @!P0 NANOSLEEP.SYNCS 0x989680 ;  /* 0x009896800000895d */ /* 0x004fea0003900000 */
[----:B------:R-:W2:Y:S02]  /*15af0*/  @!P0 SYNCS.PHASECHK.TRANS64 P0, [R17+URZ+0x28c20], R0 ;  /* 0x028c2000110085a7 */ /* 0x000ea4000800007f */
[----:B--2---:R-:W-:Y:S05]  /*15b00*/  @!P0 BRA `(.L_x_1784) ;  /* 0xfffffffc00f08947 */ /* 0x004fea000383ffff */
[----:B------:R-:W-:Y:S05]  /*15b10*/  BRA `(.L_x_1848) ;  /* 0xffffffd000b07947 */ /* 0x000fea000383ffff */
.L_x_1787:
[----:B0-----:R0:W2:Y:S02]  /*15b20*/  SYNCS.PHASECHK.TRANS64.TRYWAIT P0, [R25+URZ+0x28c60], R0 ;  /* 0x028c6000190075a7 */ /* 0x0010a4000800017f */
[----:B--2---:R-:W-:Y:S05]  /*15b30*/  @!P0 NANOSLEEP.SYNCS 0x989680 ;  /* 0x009896800000895d */ /* 0x004fea0003900000 */
[----:B------:R-:W2:Y:S02]  /*15b40*/  @!P0 SYNCS.PHASECHK.TRANS64 P0, [R25+URZ+0x28c60], R0 ;  /* 0x028c6000190085a7 */ /* 0x000ea4000800007f */
[----:B--2---:R-:W-:Y:S05]  /*15b50*/  @!P0 BRA `(.L_x_1787) ;  /* 0xfffffffc00f08947 */ /* 0x004fea000383ffff */
[----:B------:R-:W-:Y:S05]  /*15b60*/  BRA `(.L_x_1849) ;  /* 0xffffffd000c07947 */ /* 0x000fea000383ffff */
.L_x_1788:
[----:B------:R-:W-:Y:S01]  /*15b70*/  BSSY B0, `(.L_x_1850) ;  /* 0x0000008000007945 */ /* 0x000fe20003800000 */
[----:B------:R-:W-:Y:S01]  /*15b80*/  IMAD.MOV.U32 R13, RZ, RZ, R7 ;  /* 0x000000ffff0d7224 */ /* 0x000fe200078e0007 */
[----:B------:R-:W-:Y:S01]  /*15b90*/  MOV R15, 0xffffffff ;  /* 0xffffffff000f7802 */ /* 0x000fe20000000f00 */
[----:B------:R-:W-:Y:S02]  /*15ba0*/  IMAD.MOV.U32 R12, RZ, RZ, RZ ;  /* 0x000000ffff0c7224 */ /* 0x000fe400078e00ff */
[----:B------:R-:W-:-:S07]  /*15bb0*/  IMAD.MOV.U32 R11, RZ, RZ, 0x181f ;  /* 0x0000181fff0b7424 */ /* 0x000fce00078e00ff */
[----:B-1----:R-:W-:Y:S05]  /*15bc0*/  WARPSYNC.COLLECTIVE R15, `(.L_x_1851) ;  /* 0x000000000f087348 */ /* 0x002fea0003c00000 */
[----:B------:R0:W2:Y:S02]  /*15bd0*/  SHFL.IDX P6, R14, R13, R12, R11 ;  /* 0x0000000c0d0e7389 */ /* 0x0000a400000c000b */
[----:B012---:R-:W-:Y:S01]  /*15be0*/  ENDCOLLECTIVE ;  /* 0x000000000000791b */ /* 0x007fe20003800000 */
.L_x_1851:
[----:B------:R-:W-:Y:S05]  /*15bf0*/  BSYNC B0 ;  /* 0x0000000000007941 */ /* 0x000fea0003800000 */
.L_x_1850:
        /* <DEDUP_REMOVED lines=8> */
[C---:B------:R-:W-:Y:S01]  /*15c80*/  LOP3.LUT P3, RZ, R32.reuse, 0x8, RZ, 0xc0, !PT ;  /* 0x0000000820ff7812 */ /* 0x040fe2000786c0ff */
[----:B------:R-:W-:Y:S01]  /*15c90*/  IMAD.MOV.U32 R3, RZ, RZ, R14 ;  /* 0x000000ffff037224 */ /* 0x000fe200078e000e */
[----:B------:R-:W-:Y:S01]  /*15ca0*/  LOP3.LUT P2, RZ, R32, 0x10, RZ, 0xc0, !PT ;  /* 0x0000001020ff7812 */ /* 0x000fe2000784c0ff */
[----:B------:R-:W-:-:S12]  /*15cb0*/  IMAD R5, R5, 0x2, R17 ;  /* 0x0000000205057824 */ /* 0x000fd800078e0211 */
[----:B0-----:R-:W-:Y:S05]  /*15cc0*/  WARPSYNC.COLLECTIVE R15, `(.L_x_1852) ;  /* 0x000000000f087348 */ /* 0x001fea0003c00000 */
[----:B------:R1:W2:Y:S02]  /*15cd0*/  SHFL.IDX P6, R14, R13, R12, R11 ;  /* 0x0000000c0d0e7389 */ /* 0x0002a400000c000b */
[----:B012---:R-:W-:Y:S01]  /*15ce0*/  ENDCOLLECTIVE ;  /* 0x000000000000791b */ /* 0x007fe20003800000 */
.L_x_1852:
[----:B------:R-:W-:-:S04]  /*15cf0*/  LOP3.LUT R16, R16, 0xfffffdff, RZ, 0xc0, !PT ;  /* 0xfffffdff10107812 */ /* 0x000fc800078ec0ff */
[----:B------:R-:W-:Y:S02]  /*15d00*/  @P1 LOP3.LUT R16, R16, 0x200, RZ, 0xfc, !PT ;  /* 0x0000020010101812 */ /* 0x000fe400078efcff */
[----:B------:R-:W-:Y:S01]  /*15d10*/  MOV R13, R7 ;  /* 0x00000007000d7202 */ /* 0x000fe20000000f00 */
[----:B------:R-:W-:Y:S01]  /*15d20*/  IMAD.MOV.U32 R12, RZ, RZ, 0x1 ;  /* 0x00000001ff0c7424 */ /* 0x000fe200078e00ff */
[----:B------:R-:W-:-:S04]  /*15d30*/  SHF.L.U32 R8, R8, 0x3, RZ ;  /* 0x0000000308087819 */ /* 0x000fc800000006ff */
[----:B------:R-:W-:-:S05]  /*15d40*/  LOP3.LUT R8, R8, 0x38, RZ, 0xc0, !PT ;  /* 0x0000003808087812 */ /* 0x000fca00078ec0ff */
[----:B------:R-:W-:-:S05]  /*15d50*/  IMAD.SHL.U32 R0, R8, 0x2, RZ ;  /* 0x0000000208007824 */ /* 0x000fca00078e00ff */
[----:B------:R-:W-:-:S05]  /*15d60*/  IADD3 R2, P0, R14, R0, RZ ;  /* 0x000000000e027210 */ /* 0x000fca0007f1e0ff */
[----:B------:R-:W-:Y:S01]  /*15d70*/  IMAD.X R3, RZ, RZ, R3, P0 ;  /* 0x000000ffff037224 */ /* 0x000fe200000e0603 */
[----:B------:R-:W-:Y:S02]  /*15d80*/  ISETP.LT.OR P0, PT, R27, 0x1, !P1 ;  /* 0x000000011b00780c */ /* 0x000fe40004f01670 */
[----:B------:R-:W-:-:S11]  /*15d90*/  LOP3.LUT P1, RZ, R32, 0x20, RZ, 0xc0, !PT ;  /* 0x0000002020ff7812 */ /* 0x000fd6000782c0ff */
        /* <DEDUP_REMOVED lines=17> */
[----:B------:R-:W-:-:S04]  /*15eb0*/  ISETP.GT.AND P6, PT, R4, -0x1, PT ;  /* 0xffffffff0400780c */ /* 0x000fc80003fc4270 */
[----:B------:R-:W-:-:S13]  /*15ec0*/  ISETP.LT.OR P6, PT, R27, 0x1, P6 ;  /* 0x000000011b00780c */ /* 0x000fda00037c1670 */
[----:B------:R0:W-:Y:S02]  /*15ed0*/  LDGSTS.E.BYPASS.LTC128B.128 [R5+0xe400], desc[UR52][R2.64+0x380], !P6 ;  /* 0x0e40038002057fae */ /* 0x0001e4000f101d74 */
[----:B0-----:R-:W-:Y:S05]  /*15ee0*/  WARPSYNC.COLLECTIVE R15, `(.L_x_1853) ;  /* 0x000000000f087348 */ /* 0x001fea0003c00000 */
[----:B------:R1:W2:Y:S02]  /*15ef0*/  SHFL.IDX P6, R14, R13, R12, R11 ;  /* 0x0000000c0d0e7389 */ /* 0x0002a400000c000b */
[----:B012---:R-:W-:Y:S01]  /*15f00*/  ENDCOLLECTIVE ;  /* 0x000000000000791b */ /* 0x007fe20003800000 */
.L_x_1853:
[----:B------:R-:W-:Y:S02]  /*15f10*/  IMAD.MOV.U32 R13, RZ, RZ, R6 ;  /* 0x000000ffff0d7224 */ /* 0x000fe400078e0006 */
[----:B------:R-:W-:-:S07]  /*15f20*/  IMAD.MOV.U32 R3, RZ, RZ, R14 ;  /* 0x000000ffff037224 */ /* 0x000fce00078e000e */
[----:B------:R-:W-:Y:S05]  /*15f30*/  WARPSYNC.COLLECTIVE R15, `(.L_x_1854) ;  /* 0x000000000f087348 */ /* 0x000fea0003c00000 */
[----:B------:R0:W1:Y:S02]  /*15f40*/  SHFL.IDX P6, R14, R13, R12, R11 ;  /* 0x0000000c0d0e7389 */ /* 0x00006400000c000b */
[----:B01----:R-:W-:Y:S01]  /*15f50*/  ENDCOLLECTIVE ;  /* 0x000000000000791b */ /* 0x003fe20003800000 */
.L_x_1854:
[----:B------:R-:W-:Y:S01]  /*15f60*/  MOV R13, R7 ;  /* 0x00000007000d7202 */ /* 0x000fe20000000f00 */
[----:B------:R-:W-:Y:S01]  /*15f70*/  IMAD.MOV.U32 R12, RZ, RZ, 0x2 ;  /* 0x00000002ff0c7424 */ /* 0x000fe200078e00ff */
[----:B------:R-:W-:-:S05]  /*15f80*/  IADD3 R2, P6, R14, R0, RZ ;  /* 0x000000000e027210 */ /* 0x000fca0007fde0ff */
[----:B------:R-:W-:Y:S01]  /*15f90*/  IMAD.X R3, RZ, RZ, R3, P6 ;  /* 0x000000ffff037224 */ /* 0x000fe200030e0603 */
[----:B------:R-:W-:-:S04]  /*15fa0*/  LOP3.LUT P6, RZ, R16, 0x200, RZ, 0xc0, !PT ;  /* 0x0000020010ff7812 */ /* 0x000fc800078cc0ff */
[----:B------:R-:W-:-:S13]  /*15fb0*/  ISETP.LT.OR P6, PT, R27, 0x11, !P6 ;  /* 0x000000111b00780c */ /* 0x000fda00077c1670 */
        /* <DEDUP_REMOVED lines=22> */
.L_x_1855:
[----:B------:R-:W-:Y:S02]  /*16120*/  IMAD.MOV.U32 R13, RZ, RZ, R6 ;  /* 0x000000ffff0d7224 */ /* 0x000fe400078e0006 */
[----:B------:R-:W-:-:S07]  /*16130*/  IMAD.MOV.U32 R8, RZ, RZ, R14 ;  /* 0x000000ffff087224 */ /* 0x000fce00078e000e */
[----:B------:R-:W-:Y:S05]  /*16140*/  WARPSYNC.COLLECTIVE R15, `(.L_x_1856) ;  /* 0x000000000f087348 */ /* 0x000fea0003c00000 */
[----:B------:R0:W1:Y:S02]  /*16150*/  SHFL.IDX P6, R14, R13, R12, R11 ;  /* 0x0000000c0d0e7389 */ /* 0x00006400000c000b */
[----:B01----:R-:W-:Y:S01]  /*16160*/  ENDCOLLECTIVE ;  /* 0x000000000000791b */ /* 0x003fe20003800000 */
.L_x_1856:
        /* <DEDUP_REMOVED lines=28> */
.L_x_1857:
[----:B------:R-:W-:Y:S02]  /*16330*/  IMAD.MOV.U32 R13, RZ, RZ, R6 ;  /* 0x000000ffff0d7224 */ /* 0x000fe400078e0006 */
[----:B------:R-:W-:-:S07]  /*16340*/  IMAD.MOV.U32 R7, RZ, RZ, R14 ;  /* 0x000000ffff077224 */ /* 0x000fce00078e000e */
[----:B------:R-:W-:Y:S05]  /*16350*/  WARPSYNC.COLLECTIVE R15, `(.L_x_1858) ;  /* 0x000000000f087348 */ /* 0x000fea0003c00000 */
[----:B------:R0:W1:Y:S02]  /*16360*/  SHFL.IDX P6, R14, R13, R12, R11 ;  /* 0x0000000c0d0e7389 */ /* 0x00006400000c000b */
[----:B01----:R-:W-:Y:S01]  /*16370*/  ENDCOLLECTIVE ;  /* 0x000000000000791b */ /* 0x003fe20003800000 */
.L_x_1858:
[----:B------:R-:W-:Y:S05]  /*16380*/  BRA `(.L_x_1859) ;  /* 0xffffffd000687947 */ /* 0x000fea000383ffff */
.L_x_1794:
[----:B0-----:R0:W2:Y:S02]  /*16390*/  SYNCS.PHASECHK.TRANS64.TRYWAIT P0, [R8+URZ+0x28c40], R20 ;  /* 0x028c4014080075a7 */ /* 0x0010a4000800017f */
[----:B--2---:R-:W-:Y:S05]  /*163a0*/  @!P0 NANOSLEEP.SYNCS 0x989680 ;  /* 0x009896800000895d */ /* 0x004fea0003900000 */
[----:B------:R-:W2:Y:S02]  /*163b0*/  @!P0 SYNCS.PHASECHK.TRANS64 P0, [R8+URZ+0x28c40], R20 ;  /* 0x028c4014080085a7 */ /* 0x000ea4000800007f */
[----:B--2---:R-:W-:Y:S05]  /*163c0*/  @!P0 BRA `(.L_x_1794) ;  /* 0xfffffffc00f08947 */ /* 0x004fea000383ffff */
[----:B------:R-:W-:Y:S05]  /*163d0*/  BRA `(.L_x_1860) ;  /* 0xffffffd400bc7947 */ /* 0x000fea000383ffff */
.L_x_1795:
        /* <DEDUP_REMOVED lines=8> */
.L_x_1862:
[----:B------:R-:W-:Y:S05]  /*16460*/  BSYNC B1 ;  /* 0x0000000000017941 */ /* 0x000fea0003800000 */
.L_x_1861:
[----:B------:R-:W-:Y:S01]  /*16470*/  IMAD.MOV.U32 R13, RZ, RZ, R21 ;  /* 0x000000ffff0d7224 */ /* 0x000fe200078e0015 */
[----:B------:R-:W-:Y:S01]  /*16480*/  MOV R12, RZ ;  /* 0x000000ff000c7202 */ /* 0x000fe20000000f00 */
[----:B------:R-:W-:Y:S02]  /*16490*/  IMAD.MOV.U32 R11, RZ, RZ, 0x181f ;  /* 0x0000181fff0b7424 */ /* 0x000fe400078e00ff */
[----:B------:R-:W-:Y:S02]  /*164a0*/  IMAD.MOV.U32 R15, RZ, RZ, -0x1 ;  /* 0xffffffffff0f7424 */ /* 0x000fe400078e00ff */
[----:B------:R-:W-:Y:S02]  /*164b0*/  IMAD.MOV.U32 R3, RZ, RZ, R14 ;  /* 0x000000ffff037224 */ /* 0x000fe400078e000e */
[----:B------:R-:W-:-:S07]  /*164c0*/  IMAD R25, R6, 0x2, R17 ;  /* 0x0000000206197824 */ /* 0x000fce00078e0211 */
[----:B------:R-:W-:Y:S05]  /*164d0*/  WARPSYNC.COLLECTIVE R15, `(.L_x_1863) ;  /* 0x000000000f087348 */ /* 0x000fea0003c00000 */
[----:B------:R0:W1:Y:S02]  /*164e0*/  SHFL.IDX P6, R14, R13, R12, R11 ;  /* 0x0000000c0d0e7389 */ /* 0x00006400000c000b */
[----:B01----:R-:W-:Y:S01]  /*164f0*/  ENDCOLLECTIVE ;  /* 0x000000000000791b */ /* 0x003fe20003800000 */
.L_x_1863:
[----:B------:R-:W-:Y:S01]  /*16500*/  MOV R13, R27 ;  /* 0x0000001b000d7202 */ /* 0x000fe20000000f00 */
[----:B------:R-:W-:Y:S01]  /*16510*/  IMAD.MOV.U32 R12, RZ, RZ, 0x1 ;  /* 0x00000001ff0c7424 */ /* 0x000fe200078e00ff */
[----:B------:R-:W-:-:S13]  /*16520*/  IADD3 R2, P0, R14, R0, RZ ;  /* 0x000000000e027210 */ /* 0x000fda0007f1e0ff */
[----:B------:R-:W-:Y:S05]  /*16530*/  WARPSYNC.COLLECTIVE R15, `(.L_x_1864) ;  /* 0x000000000f087348 */ /* 0x000fea0003c00000 */
[----:B------:R0:W1:Y:S02]  /*16540*/  SHFL.IDX P6, R14, R13, R12, R11 ;  /* 0x0000000c0d0e7389 */ /* 0x00006400000c000b */
[----:B01----:R-:W-:Y:S01]  /*16550*/  ENDCOLLECTIVE ;  /* 0x000000000000791b */ /* 0x003fe20003800000 */
.L_x_1864:
        /* <DEDUP_REMOVED lines=10> */
.L_x_1865:
[----:B------:R-:W-:Y:S01]  /*16600*/  MOV R13, R27 ;  /* 0x0000001b000d7202 */ /* 0x000fe20000000f00 */
[----:B------:R-:W-:Y:S01]  /*16610*/  IMAD.MOV.U32 R12, RZ, RZ, 0x2 ;  /* 0x00000002ff0c7424 */ /* 0x000fe200078e00ff */
[----:B------:R-:W-:-:S13]  /*16620*/  IADD3 R2, P0, R14, R0, RZ ;  /* 0x000000000e027210 */ /* 0x000fda0007f1e0ff */
[----:B------:R-:W-:Y:S05]  /*16630*/  WARPSYNC.COLLECTIVE R15, `(.L_x_1866) ;  /* 0x000000000f087348 */ /* 0x000fea0003c00000 */
[----:B------:R0:W1:Y:S02]  /*16640*/  SHFL.IDX P6, R14, R13, R12, R11 ;  /* 0x0000000c0d0e7389 */ /* 0x00006400000c000b */
[----:B01----:R-:W-:Y:S01]  /*16650*/  ENDCOLLECTIVE ;  /* 0x000000000000791b */ /* 0x003fe20003800000 */
.L_x_1866:
        /* <DEDUP_REMOVED lines=10> */
.L_x_1867:
[----:B------:R-:W-:Y:S01]  /*16700*/  MOV R13, R27 ;  /* 0x0000001b000d7202 */ /* 0x000fe20000000f00 */
[----:B------:R-:W-:Y:S01]  /*16710*/  IMAD.MOV.U32 R12, RZ, RZ, 0x3 ;  /* 0x00000003ff0c7424 */ /* 0x000fe200078e00ff */
[----:B------:R-:W-:-:S13]  /*16720*/  IADD3 R2, P0, R14, R0, RZ ;  /* 0x000000000e027210 */ /* 0x000fda0007f1e0ff */
[----:B------:R-:W-:Y:S05]  /*16730*/  WARPSYNC.COLLECTIVE R15, `(.L_x_1868) ;  /* 0x000000000f087348 */ /* 0x000fea0003c00000 */
[----:B------:R0:W1:Y:S02]  /*16740*/  SHFL.IDX P6, R14, R13, R12, R11 ;  /* 0x0000000c0d0e7389 */ /* 0x00006400000c000b */
[----:B01----:R-:W-:Y:S01]  /*16750*/  ENDCOLLECTIVE ;  /* 0x000000000000791b */ /* 0x003fe20003800000 */
.L_x_1868:
        /* <DEDUP_REMOVED lines=10> */
.L_x_1869:
[----:B------:R-:W-:Y:S05]  /*16800*/  BRA `(.L_x_1870) ;  /* 0xffffffd400587947 */ /* 0x000fea000383ffff */
.L_x_1800:
[----:B--2---:R2:W3:Y:S02]  /*16810*/  SYNCS.PHASECHK.TRANS64.TRYWAIT P0, [R8+URZ+0x28c60], R20 ;  /* 0x028c6014080075a7 */ /* 0x0044e4000800017f */
[----:B---3--:R-:W-:Y:S05]  /*16820*/  @!P0 NANOSLEEP.SYNCS 0x989680 ;  /* 0x009896800000895d */ /* 0x008fea0003900000 */
[----:B------:R-:W3:Y:S02]  /*16830*/  @!P0 SYNCS.PHASECHK.TRANS64 P0, [R8+URZ+0x28c60], R20 ;  /* 0x028c6014080085a7 */ /* 0x000ee4000800007f */
[----:B---3--:R-:W-:Y:S05]  /*16840*/  @!P0 BRA `(.L_x_1800) ;  /* 0xfffffffc00f08947 */ /* 0x008fea000383ffff */
[----:B------:R-:W-:Y:S05]  /*16850*/  BRA `(.L_x_1871) ;  /* 0xffffffd400a87947 */ /* 0x000fea000383ffff */
.L_x_1801:
[----:B------:R-:W-:Y:S01]  /*16860*/  BSSY B1, `(.L_x_1872) ;  /* 0x0000008000017945 */ /* 0x000fe20003800000 */
[----:B------:R-:W-:Y:S01]  /*16870*/  IMAD.MOV.U32 R13, RZ, RZ, R20 ;  /* 0x000000ffff0d7224 */ /* 0x000fe200078e0014 */
[----:B------:R-:W-:Y:S01]  /*16880*/  MOV R12, RZ ;  /* 0x000000ff000c7202 */ /* 0x000fe20000000f00 */
[----:B------:R-:W-:Y:S02]  /*16890*/  IMAD.MOV.U32 R11, RZ, RZ, 0x181f ;  /* 0x0000181fff0b7424 */ /* 0x000fe400078e00ff */
[----:B------:R-:W-:-:S07]  /*168a0*/  IMAD.MOV.U32 R15, RZ, RZ, -0x1 ;  /* 0xffffffffff0f7424 */ /* 0x000fce00078e00ff */
[----:B-1----:R-:W-:Y:S05]  /*168b0*/  WARPSYNC.COLLECTIVE R15, `(.L_x_1873) ;  /* 0x000000000f087348 */ /* 0x002fea0003c00000 */
[----:B------:R0:W2:Y:S02]  /*168c0*/  SHFL.IDX P6, R14, R13, R12, R11 ;  /* 0x0000000c0d0e7389 */ /* 0x0000a400000c000b */
[----:B012---:R-:W-:Y:S01]  /*168d0*/  ENDCOLLECTIVE ;  /* 0x000000000000791b */ /* 0x007fe20003800000 */
.L_x_1873:
[----:B------:R-:W-:Y:S05]  /*168e0*/  BSYNC B1 ;  /* 0x0000000000017941 */ /* 0x000fea0003800000 */
.L_x_1872:
[----:B------:R-:W-:Y:S01]  /*168f0*/  IMAD.MOV.U32 R13, RZ, RZ, R10 ;  /* 0x000000ffff0d7224 */ /* 0x000fe200078e000a */
[----:B------:R-:W-:Y:S01]  /*16900*/  MOV R12, RZ ;  /* 0x000000ff000c7202 */ /* 0x000fe20000000f00 */
[----:B------:R-:W-:Y:S01]  /*16910*/  IMAD.MOV.U32 R11, RZ, RZ, 0x181f ;  /* 0x0000181fff0b7424 */ /* 0x000fe200078e00ff */
[C---:B------:R-:W-:Y:S01]  /*16920*/  LOP3.LUT P2, RZ, R16.reuse, 0x40, RZ, 0xc0, !PT ;  /* 0x0000004010ff7812 */ /* 0x040fe2000784c0ff */
[----:B------:R-:W-:Y:S01]  /*16930*/  IMAD.MOV.U32 R15, RZ, RZ, -0x1 ;  /* 0xffffffffff0f7424 */ /* 0x000fe200078e00ff */
[----:B------:R-:W-:Y:S01]  /*16940*/  LOP3.LUT P1, RZ, R16, 0x20, RZ, 0xc0, !PT ;  /* 0x0000002010ff7812 */ /* 0x000fe2000782c0ff */
[----:B------:R-:W-:Y:S01]  /*16950*/  IMAD.MOV.U32 R3, RZ, RZ, R14 ;  /* 0x000000ffff037224 */ /* 0x000fe200078e000e */
[----:B------:R-:W-:Y:S01]  /*16960*/  P2R R4, PR, RZ, 0x8 ;  /* 0x00000008ff047803 */ /* 0x000fe20000000000 */
[----:B------:R-:W-:-:S10]  /*16970*/  IMAD R21, R21, 0x2, R17 ;  /* 0x0000000215157824 */ /* 0x000fd400078e0211 */
[----:B------:R-:W-:Y:S05]  /*16980*/  WARPSYNC.COLLECTIVE R15, `(.L_x_1874) ;  /* 0x000000000f087348 */ /* 0x000fea0003c00000 */
[----:B------:R0:W1:Y:S02]  /*16990*/  SHFL.IDX P6, R14, R13, R12, R11 ;  /* 0x0000000c0d0e7389 */ /* 0x00006400000c000b */
[----:B01----:R-:W-:Y:S01]  /*169a0*/  ENDCOLLECTIVE ;  /* 0x000000000000791b */ /* 0x003fe20003800000 */
.L_x_1874:
[----:B------:R-:W-:-:S04]  /*169b0*/  LOP3.LUT P3, RZ, R16, 0x10, RZ, 0xc0, !PT ;  /* 0x0000001010ff7812 */ /* 0x000fc8000786c0ff */
        /* <DEDUP_REMOVED lines=14> */
.L_x_1875:
        /* <DEDUP_REMOVED lines=17> */
.L_x_1876:
        /* <DEDUP_REMOVED lines=17> */
.L_x_1877:
        /* <DEDUP_REMOVED lines=14> */
.L_x_1878:
[----:B------:R-:W-:Y:S02]  /*16da0*/  IMAD.MOV.U32 R13, RZ, RZ, R20 ;  /* 0x000000ffff0d7224 */ /* 0x000fe400078e0014 */
[----:B------:R-:W-:Y:S02]  /*16db0*/  IMAD.MOV.U32 R12, RZ, RZ, 0x3 ;  /* 0x00000003ff0c7424 */ /* 0x000fe400078e00ff */
[----:B------:R-:W-:Y:S01]  /*16dc0*/  IMAD.MOV.U32 R2, RZ, RZ, R14 ;  /* 0x000000ffff027224 */ /* 0x000fe200078e000e */
[----:B------:R-:W-:-:S04]  /*16dd0*/  LOP3.LUT P6, RZ, R16, 0x20, RZ, 0xc0, !PT ;  /* 0x0000002010ff7812 */ /* 0x000fc800078cc0ff */
[----:B------:R-:W-:-:S04]  /*16de0*/  IADD3 R2, P2, R2, R0, RZ ;  /* 0x0000000002027210 */ /* 0x000fc80007f5e0ff */
        /* <DEDUP_REMOVED lines=12> */
.L_x_1879:
[----:B------:R-:W-:Y:S01]  /*16eb0*/  @!PT LDS RZ, [RZ] ;  /* 0x00000000fffff984 */ /* 0x000fe20000000800 */
[----:B------:R-:W-:Y:S01]  /*16ec0*/  @!PT LDS RZ, [RZ] ;  /* 0x00000000fffff984 */ /* 0x000fe20000000800 */
[----:B------:R-:W-:Y:S01]  /*16ed0*/  @!PT LDS RZ, [RZ] ;  /* 0x00000000fffff984 */ /* 0x000fe20000000800 */
[----:B------:R0:W-:Y:S01]  /*16ee0*/  LDGSTS.E.BYPASS.LTC128B.128 [R21+0x7400], desc[UR52][R2.64+0x180], !P3 ;  /* 0x0740018002157fae */ /* 0x0001e2000d901d74 */
[----:B------:R-:W-:-:S03]  /*16ef0*/  ISETP.NE.AND P3, PT, R4, RZ, PT ;  /* 0x000000ff0400720c */ /* 0x000fc60003f65270 */
        /* <DEDUP_REMOVED lines=9> */
.L_x_1880:
[----:B------:R-:W-:Y:S05]  /*16f90*/  BRA `(.L_x_1881) ;  /* 0xffffffd4000c7947 */ /* 0x000fea000383ffff */
.L_x_1809:
[----:B------:R-:W-:Y:S01]  /*16fa0*/  BSSY B0, `(.L_x_1882) ;  /* 0x0000008000007945 */ /* 0x000fe20003800000 */
[----:B------:R-:W-:Y:S01]  /*16fb0*/  MOV R13, R33 ;  /* 0x00000021000d7202 */ /* 0x000fe20000000f00 */
[----:B------:R-:W-:Y:S02]  /*16fc0*/  IMAD.MOV.U32 R12, RZ, RZ, RZ ;  /* 0x000000ffff0c7224 */ /* 0x000fe400078e00ff */
[----:B------:R-:W-:Y:S02]  /*16fd0*/  IMAD.MOV.U32 R11, RZ, RZ, 0x1f ;  /* 0x0000001fff0b7424 */ /* 0x000fe400078e00ff */
[----:B------:R-:W-:-:S07]  /*16fe0*/  IMAD.MOV.U32 R15, RZ, RZ, -0x1 ;  /* 0xffffffffff0f7424 */ /* 0x000fce00078e00ff */
[----:B01---5:R-:W-:Y:S05]  /*16ff0*/  WARPSYNC.COLLECTIVE R15, `(.L_x_1883) ;  /* 0x000000000f087348 */ /* 0x023fea0003c00000 */
[----:B------:R2:W3:Y:S02]  /*17000*/  SHFL.IDX P6, R14, R13, R12, R11 ;  /* 0x0000000c0d0e7389 */ /* 0x0004e400000c000b */
[----:B0123-5:R-:W-:Y:S01]  /*17010*/  ENDCOLLECTIVE ;  /* 0x000000000000791b */ /* 0x02ffe20003800000 */
.L_x_1883:
[----:B------:R-:W-:Y:S05]  /*17020*/  BSYNC B0 ;  /* 0x0000000000007941 */ /* 0x000fea0003800000 */
.L_x_1882:
[----:B------:R-:W-:Y:S05]  /*17030*/  BRA `(.L_x_1884) ;  /* 0xffffffd800107947 */ /* 0x000fea000383ffff */
.L_x_1812:
[----:B---3--:R3:W4:Y:S02]  /*17040*/  SYNCS.PHASECHK.TRANS64.TRYWAIT P0, [R7+URZ+0x28c20], R0 ;  /* 0x028c2000070075a7 */ /* 0x008724000800017f */
[----:B----4-:R-:W-:Y:S05]  /*17050*/  @!P0 NANOSLEEP.SYNCS 0x989680 ;  /* 0x009896800000895d */ /* 0x010fea0003900000 */
[----:B------:R-:W4:Y:S02]  /*17060*/  @!P0 SYNCS.PHASECHK.TRANS64 P0, [R7+URZ+0x28c20], R0 ;  /* 0x028c2000070085a7 */ /* 0x000f24000800007f */
[----:B----4-:R-:W-:Y:S05]  /*17070*/  @!P0 BRA `(.L_x_1812) ;  /* 0xfffffffc00f08947 */ /* 0x010fea000383ffff */
[----:B------:R-:W-:Y:S05]  /*17080*/  BRA `(.L_x_1885) ;  /* 0xffffffd800587947 */ /* 0x000fea000383ffff */
.L_x_1813:
[----:B------:R-:W4:Y:S01]  /*17090*/  S2R R2, SR_TID.X ;  /* 0x0000000000027919 */ /* 0x000f220000002100 */
[----:B------:R-:W-:Y:S01]  /*170a0*/  BSSY B0, `(.L_x_1886) ;  /* 0x000000a000007945 */ /* 0x000fe20003800000 */
[----:B------:R-:W-:Y:S01]  /*170b0*/  MOV R12, RZ ;  /* 0x000000ff000c7202 */ /* 0x000fe20000000f00 */
[----:B------:R-:W-:Y:S02]  /*170c0*/  IMAD.MOV.U32 R11, RZ, RZ, 0x1f ;  /* 0x0000001fff0b7424 */ /* 0x000fe400078e00ff */
[----:B------:R-:W-:Y:S01]  /*170d0*/  IMAD.MOV.U32 R15, RZ, RZ, -0x1 ;  /* 0xffffffffff0f7424 */ /* 0x000fe200078e00ff */
[----:B----4-:R-:W-:-:S04]  /*170e0*/  SHF.R.U32.HI R2, RZ, 0x5, R2 ;  /* 0x00000005ff027819 */ /* 0x010fc80000011602 */
[----:B------:R-:W-:-:S05]  /*170f0*/  LOP3.LUT R2, R2, 0x3, RZ, 0xc0, !PT ;  /* 0x0000000302027812 */ /* 0x000fca00078ec0ff */
[----:B------:R-:W-:-:S07]  /*17100*/  IMAD.MOV.U32 R13, RZ, RZ, R2 ;  /* 0x000000ffff0d7224 */ /* 0x000fce00078e0002 */
[----:B0123-5:R-:W-:Y:S05]  /*17110*/  WARPSYNC.COLLECTIVE R15, `(.L_x_1887) ;  /* 0x000000000f087348 */ /* 0x02ffea0003c00000 */
[----:B------:R4:W0:Y:S02]  /*17120*/  SHFL.IDX P6, R14, R13, R12, R11 ;  /* 0x0000000c0d0e7389 */ /* 0x00082400000c000b */
[----:B012345:R-:W-:Y:S01]  /*17130*/  ENDCOLLECTIVE ;  /* 0x000000000000791b */ /* 0x03ffe20003800000 */
.L_x_1887:
[----:B------:R-:W-:Y:S05]  /*17140*/  BSYNC B0 ;  /* 0x0000000000007941 */ /* 0x000fea0003800000 */
.L_x_1886:
[----:B------:R-:W-:Y:S05]  /*17150*/  BRA `(.L_x_1888) ;  /* 0xffffffd800407947 */ /* 0x000fea000383ffff */
.L_x_1816:
[----:B------:R-:W-:Y:S01]  /*17160*/  BSSY B1, `(.L_x_1889) ;  /* 0x0000006000017945 */ /* 0x000fe20003800000 */
[----:B------:R-:W-:-:S07]  /*17170*/  IMAD.MOV.U32 R15, RZ, RZ, -0x1 ;  /* 0xffffffffff0f7424 */ /* 0x000fce00078e00ff */
[----:B0123-5:R-:W-:Y:S05]  /*17180*/  WARPSYNC.COLLECTIVE R15, `(.L_x_1890) ;  /* 0x000000000f0c7348 */ /* 0x02ffea0003c00000 */
[----:B------:R-:W-:Y:S02]  /*17190*/  ELECT P6, UR62, PT ;  /* 0x00000000003e782f */ /* 0x000fe400038c0000 */
[----:B------:R-:W-:Y:S01]  /*171a0*/  MOV R14, UR62 ;  /* 0x0000003e000e7c02 */ /* 0x000fe20008000f00 */
[----:B0123-5:R-:W-:Y:S10]  /*171b0*/  ENDCOLLECTIVE ;  /* 0x000000000000791b */ /* 0x02fff40003800000 */
.L_x_1890:
[----:B------:R-:W-:Y:S05]  /*171c0*/  BSYNC B1 ;  /* 0x0000000000017941 */ /* 0x000fea0003800000 */
.L_x_1889:
[----:B------:R-:W-:Y:S05]  /*171d0*/  BRA `(.L_x_1891) ;  /* 0xffffffd800387947 */ /* 0x000fea000383ffff */
.L_x_1818:
[----:B---3--:R3:W4:Y:S02]  /*171e0*/  SYNCS.PHASECHK.TRANS64.TRYWAIT P1, [R5+URZ+0x28c40], R0 ;  /* 0x028c4000050075a7 */ /* 0x008724000802017f */
[----:B----4-:R-:W-:Y:S05]  /*171f0*/  @!P1 NANOSLEEP.SYNCS 0x989680 ;  /* 0x009896800000995d */ /* 0x010fea0003900000 */
[----:B------:R-:W4:Y:S02]  /*17200*/  @!P1 SYNCS.PHASECHK.TRANS64 P1, [R5+URZ+0x28c40], R0 ;  /* 0x028c4000050095a7 */ /* 0x000f24000802007f */
[----:B----4-:R-:W-:Y:S05]  /*17210*/  @!P1 BRA `(.L_x_1818) ;  /* 0xfffffffc00f09947 */ /* 0x010fea000383ffff */
[----:B------:R-:W-:Y:S05]  /*17220*/  BRA `(.L_x_1892) ;  /* 0xffffffd800587947 */ /* 0x000fea000383ffff */
.L_x_1820:
[----:B----4-:R4:W0:Y:S02]  /*17230*/  SYNCS.PHASECHK.TRANS64.TRYWAIT P1, [R3+URZ+0x28c40], R2 ;  /* 0x028c4002030075a7 */ /* 0x010824000802017f */
[----:B0-----:R-:W-:Y:S05]  /*17240*/  @!P1 NANOSLEEP.SYNCS 0x989680 ;  /* 0x009896800000995d */ /* 0x001fea0003900000 */
[----:B------:R-:W0:Y:S02]  /*17250*/  @!P1 SYNCS.PHASECHK.TRANS64 P1, [R3+URZ+0x28c40], R2 ;  /* 0x028c4002030095a7 */ /* 0x000e24000802007f */
[----:B0-----:R-:W-:Y:S05]  /*17260*/  @!P1 BRA `(.L_x_1820) ;  /* 0xfffffffc00f09947 */ /* 0x001fea000383ffff */
[----:B------:R-:W-:Y:S05]  /*17270*/  BRA `(.L_x_1893) ;  /* 0xffffffd800647947 */ /* 0x000fea000383ffff */
.L_x_1822:
[----:B------:R0:W0:Y:S02]  /*17280*/  SYNCS.PHASECHK.TRANS64.TRYWAIT P1, [R5+URZ+0x28c60], R0 ;  /* 0x028c6000050075a7 */ /* 0x000024000802017f */
[----:B0-----:R-:W-:Y:S05]  /*17290*/  @!P1 NANOSLEEP.SYNCS 0x989680 ;  /* 0x009896800000995d */ /* 0x001fea0003900000 */
[----:B------:R-:W0:Y:S02]  /*172a0*/  @!P1 SYNCS.PHASECHK.TRANS64 P1, [R5+URZ+0x28c60], R0 ;  /* 0x028c6000050095a7 */ /* 0x000e24000802007f */
[----:B0-----:R-:W-:Y:S05]  /*172b0*/  @!P1 BRA `(.L_x_1822) ;  /* 0xfffffffc00f09947 */ /* 0x001fea000383ffff */
[----:B------:R-:W-:Y:S05]  /*172c0*/  BRA `(.L_x_1894) ;  /* 0xffffffd800607947 */ /* 0x000fea000383ffff */
.L_x_1895:
        /* <DEDUP_REMOVED lines=11> */
.L_x_5808:


//--------------------- .text._ZN7cutlass13device_kernelIN5flash11enable_sm90INS1_16FlashAttnFwdSm90INS1_25CollectiveMainloopFwdSm90ILi2EN4cute5tupleIJNS5_1CILi1EEES8_S8_EEENS6_IJNS7_ILi64EEESA_SA_EEELi512ENS_6half_tEfNS_4arch4Sm90ELb0ELb1ELb1ELb0ELb1ELb0ELb1ELb0ELb0ELb1ELb0ELb0EEENS1_21CollectiveEpilogueFwdINS6_IJSA_NS7_ILi512EEESA_EEES9_SC_SE_Li256ELb0ELb1ELb0ELb0EEENS1_30DynamicPersistentTileSchedulerILi256ELi128ELb0ELb1ELb1EEEEEEEEEvNT_6ParamsE --------------------------
	.section	.text._ZN7cutlass13device_kernelIN5flash11enable_sm90INS1_16FlashAttnFwdSm90INS1_25CollectiveMainloopFwdSm90ILi2EN4cute5tupleIJNS5_1CILi1EEES8_S8_EEENS6_IJNS7_ILi64EEESA_SA_EEELi512ENS_6half_tEfNS_4arch4Sm90ELb0ELb1ELb1ELb0ELb1ELb0ELb1ELb0ELb0ELb1ELb0ELb0EEENS1_21CollectiveEpilogueFwdINS6_IJSA_NS7_ILi512EEESA_EEES9_SC_SE_Li256ELb0ELb1ELb0ELb0EEENS1_30DynamicPersistentTileSchedulerILi256ELi128ELb0ELb1ELb1EEEEEEEEEvNT_6ParamsE,"ax",@progbits
	.align	128
.text._ZN7cutlass13device_kernelIN5flash11enable_sm90INS1_16FlashAttnFwdSm90INS1_25CollectiveMainloopFwdSm90ILi2EN4cute5tupleIJNS5_1CILi1EEES8_S8_EEENS6_IJNS7_ILi64EEESA_SA_EEELi512ENS_6half_tEfNS_4arch4Sm90ELb0ELb1ELb1ELb0ELb1ELb0ELb1ELb0ELb0ELb1ELb0ELb0EEENS1_21CollectiveEpilogueFwdINS6_IJSA_NS7_ILi512EEESA_EEES9_SC_SE_Li256ELb0ELb1ELb0ELb0EEENS1_30DynamicPersistentTileSchedulerILi256ELi128ELb0ELb1ELb1EEEEEEEEEvNT_6ParamsE:
        .type           _ZN7cutlass13device_kernelIN5flash11enable_sm90INS1_16FlashAttnFwdSm90INS1_25CollectiveMainloopFwdSm90ILi2EN4cute5tupleIJNS5_1CILi1EEES8_S8_EEENS6_IJNS7_ILi64EEESA_SA_EEELi512ENS_6half_tEfNS_4arch4Sm90ELb0ELb1ELb1ELb0ELb1ELb0ELb1ELb0ELb0ELb1ELb0ELb0EEENS1_21CollectiveEpilogueFwdINS6_IJSA_NS7_ILi512EEESA_EEES9_SC_SE_Li256ELb0ELb1ELb0ELb0EEENS1_30DynamicPersistentTileSchedulerILi256ELi128ELb0ELb1ELb1EEEEEEEEEvNT_6ParamsE,@function
        .size           _ZN7cutlass13device_kernelIN5flash11enable_sm90INS1_16FlashAttnFwdSm90INS1_25CollectiveMainloopFwdSm90ILi2EN4cute5tupleIJNS5_1CILi1EEES8_S8_EEENS6_IJNS7_ILi64EEESA_SA_EEELi512ENS_6half_tEfNS_4arch4Sm90ELb0ELb1ELb1ELb0ELb1ELb0ELb1ELb0ELb0ELb1ELb0ELb0EEENS1_21CollectiveEpilogueFwdINS6_IJSA_NS7_ILi512EEESA_EEES9_SC_SE_Li256ELb0ELb1ELb0ELb0EEENS1_30DynamicPersistentTileSchedulerILi256ELi128ELb0ELb1ELb1EEEEEEEEEvNT_6ParamsE,(.L_x_5809 - _ZN7cutlass13device_kernelIN5flash11enable_sm90INS1_16FlashAttnFwdSm90INS1_25CollectiveMainloopFwdSm90ILi2EN4cute5tupleIJNS5_1CILi1EEES8_S8_EEENS6_IJNS7_ILi64EEESA_SA_EEELi512ENS_6half_tEfNS_4arch4Sm90ELb0ELb1ELb1ELb0ELb1ELb0ELb1ELb0ELb0ELb1ELb0ELb0EEENS1_21CollectiveEpilogueFwdINS6_IJSA_NS7_ILi512EEESA_EEES9_SC_SE_Li256ELb0ELb1ELb0ELb0EEENS1_30DynamicPersistentTileSchedulerILi256ELi128ELb0ELb1ELb1EEEEEEEEEvNT_6ParamsE)
        .other          _ZN7cutlass13device_kernelIN5flash11enable_sm90INS1_16FlashAttnFwdSm90INS1_25CollectiveMainloopFwdSm90ILi2EN4cute5tupleIJNS5_1CILi1EEES8_S8_EEENS6_IJNS7_ILi64EEESA_SA_EEELi512ENS_6half_tEfNS_4arch4Sm90ELb0ELb1ELb1ELb0ELb1ELb0ELb1ELb0ELb0ELb1ELb0ELb0EEENS1_21CollectiveEpilogueFwdINS6_IJSA_NS7_ILi512EEESA_EEES9_SC_SE_Li256ELb0ELb1ELb0ELb0EEENS1_30DynamicPersistentTileSchedulerILi256ELi128ELb0ELb1ELb1EEEEEEEEEvNT_6ParamsE,@"STO_CUDA_ENTRY STV_DEFAULT"
_ZN7cutlass13device_kernelIN5flash11enable_sm90INS1_16FlashAttnFwdSm90INS1_25CollectiveMainloopFwdSm90ILi2EN4cute5tupleIJNS5_1CILi1EEES8_S8_EEENS6_IJNS7_ILi64EEESA_SA_EEELi512ENS_6half_tEfNS_4arch4Sm90ELb0ELb1ELb1ELb0ELb1ELb0ELb1ELb0ELb0ELb1ELb0ELb0EEENS1_21CollectiveEpilogueFwdINS6_IJSA_NS7_ILi512EEESA_EEES9_SC_SE_Li256ELb0ELb1ELb0ELb0EEENS1_30DynamicPersistentTileSchedulerILi256ELi128ELb0ELb1ELb1EEEEEEEEEvNT_6ParamsE:
        /* <DEDUP_REMOVED lines=43> */
.L_x_1896:
        /* <DEDUP_REMOVED lines=22> */
.L_x_1897:
        /* <DEDUP_REMOVED lines=18> */
.L_x_1898:
        /* <DEDUP_REMOVED lines=22> */
.L_x_1899:
[----:B------:R-:W5:Y:S01]  /*0690*/  SHFL.IDX PT, R2, R0, RZ, 0x1f ;  /* 0x00001fff00027589 */ /* 0x000f6200000e0000 */
[----:B0-----:R-:W-:Y:S01]  /*06a0*/  R2UR UR4, R3 ;  /* 0x00000000030472ca */ /* 0x001fe200000e0000 */
[----:B------:R-:W-:-:S12]  /*06b0*/  NOP ;  /* 0x0000000000007918 */ /* 0x000fd80000000000 */
[----:B------:R-:W-:-:S05]  /*06c0*/  IMAD.U32 R4, RZ, RZ, UR4 ;  /* 0x00000004ff047e24 */ /* 0x000fca000f8e00ff */
[----:B------:R0:W-:Y:S01]  /*06d0*/  STL [R1+0x420], R4 ;  /* 0x0004200401007387 */ /* 0x0001e20000100800 */
[----:B-----5:R-:W-:-:S13]  /*06e0*/  ISETP.NE.AND P0, PT, R2, RZ, PT ;  /* 0x000000ff0200720c */ /* 0x020fda0003f05270 */
[----:B0-----:R-:W-:Y:S05]  /*06f0*/  @P0 BRA `(.L_x_1900) ;  /* 0x0000000000480947 */ /* 0x001fea0003800000 */
[----:B------:R-:W0:Y:S01]  /*0700*/  S2UR UR5, SR_CgaCtaId ;  /* 0x00000000000579c3 */ /* 0x000e220000008800 */
        /* <DEDUP_REMOVED lines=17> */
.L_x_1900:
[----:B0-----:R-:W-:Y:S01]  /*0820*/  R2UR UR4, R4 ;  /* 0x00000000040472ca */ /* 0x001fe200000e0000 */
[----:B------:R-:W-:Y:S01]  /*0830*/  UMOV UR61, 0x1 ;  /* 0x00000001003d7882 */ /* 0x000fe20000000000 */
[----:B------:R-:W-:Y:S01]  /*0840*/  NOP ;  /* 0x0000000000007918 */ /* 0x000fe20000000000 */
[----:B------:R-:W-:-:S10]  /*0850*/  ULDC.64 UR36, c[0x0][0x208] ;  /* 0x0000820000247ab9 */ /* 0x000fd40000000a00 */
[----:B------:R-:W-:-:S03]  /*0860*/  UISETP.NE.AND UP0, UPT, UR4, URZ, UPT ;  /* 0x0000003f0400728c */ /* 0x000fc6000bf05270 */
[----:B------:R-:W-:Y:S01]  /*0870*/  ULDC UR4, c[0x0][0x20] ;  /* 0x0000080000047ab9 */ /* 0x000fe20000000800 */
[----:B------:R-:W-:Y:S01]  /*0880*/  USEL UR61, UR61, 0x2, !UP0 ;  /* 0x000000023d3d7887 */ /* 0x000fe2000c000000 */
[----:B-1234-:R-:W-:Y:S01]  /*0890*/  BAR.SYNC.DEFER_BLOCKING 0x0 ;  /* 0x0000000000007b1d */ /* 0x01efe20000010000 */
[----:B------:R-:W-:Y:S02]  /*08a0*/  PLOP3.LUT P1, PT, PT, PT, UP0, 0x80, 0x0 ;  /* 0x000000000000781c */ /* 0x000fe40003f2f008 */
[----:B------:R-:W-:-:S03]  /*08b0*/  IADD3 R2, P0, R1, UR4, RZ ;  /* 0x0000000401027c10 */ /* 0x000fc6000ff1e0ff */
[----:B------:R-:W-:Y:S02]  /*08c0*/  ULDC UR4, c[0x0][0x24] ;  /* 0x0000090000047ab9 */ /* 0x000fe40000000800 */
[----:B------:R-:W-:-:S06]  /*08d0*/  IMAD.X R18, RZ, RZ, UR4, P0 ;  /* 0x00000004ff127e24 */ /* 0x000fcc00080e06ff */
[----:B------:R-:W-:Y:S05]  /*08e0*/  @!P1 BRA `(.L_x_1901) ;  /* 0x0000024400749947 */ /* 0x000fea0003800000 */
.L_x_1902:
[----:B------:R-:W-:-:S08]  /*08f0*/  NOP ;  /* 0x0000000000007918 */ /* 0x000fd00000000000 */
[----:B------:R-:W0:Y:S02]  /*0900*/  USETMAXREG.TRY_ALLOC.CTAPOOL UP0, 0xe8 ;  /* 0x000000e8000079c8 */ /* 0x000e240008000600 */
[----:B0-----:R-:W-:-:S13]  /*0910*/  PLOP3.LUT P0, PT, PT, PT, UP0, 0x80, 0x0 ;  /* 0x000000000000781c */ /* 0x001fda0003f0f008 */
[----:B------:R-:W-:Y:S05]  /*0920*/  @!P0 BRA `(.L_x_1902) ;  /* 0xfffffffc00f08947 */ /* 0x000fea000383ffff */
[----:B------:R-:W0:Y:S01]  /*0930*/  S2R R3, SR_TID.X ;  /* 0x0000000000037919 */ /* 0x000e220000002100 */
[----:B------:R-:W1:Y:S08]  /*0940*/  S2UR UR5, SR_CTAID.X ;  /* 0x00000000000579c3 */ /* 0x000e700000002500 */
[----:B------:R-:W-:Y:S06]  /*0950*/  BAR.ARV 0x4, 0x180 ;  /* 0x0106000000007b1d */ /* 0x000fec0000002000 */
[----:B------:R-:W-:-:S02]  /*0960*/  IADD3 R202, P1, R2, 0x1c8, RZ ;  /* 0x000001c802ca7810 */ /* 0x000fc40007f3e0ff */
[----:B------:R-:W-:Y:S01]  /*0970*/  IADD3 R204, P2, R2, 0x1d4, RZ ;  /* 0x000001d402cc7810 */ /* 0x000fe20007f5e0ff */
[----:B------:R2:W-:Y:S02]  /*0980*/  STL.64 [R1+0x1c8], RZ ;  /* 0x0001c8ff01007387 */ /* 0x0005e40000100a00 */
[--C-:B------:R-:W-:Y:S02]  /*0990*/  IMAD.X R203, RZ, RZ, R18.reuse, P1 ;  /* 0x000000ffffcb7224 */ /* 0x100fe400008e0612 */
[----:B------:R2:W-:Y:S01]  /*09a0*/  STL [R1+0x1d0], RZ ;  /* 0x0001d0ff01007387 */ /* 0x0005e20000100800 */
[----:B------:R-:W-:-:S03]  /*09b0*/  IMAD.X R199, RZ, RZ, R18, P2 ;  /* 0x000000ffffc77224 */ /* 0x000fc600010e0612 */
[----:B------:R2:W-:Y:S01]  /*09c0*/  STL [R1+0x1d4], RZ ;  /* 0x0001d4ff01007387 */ /* 0x0005e20000100800 */
[----:B0-----:R-:W-:-:S04]  /*09d0*/  LOP3.LUT R0, R3, 0xffffff80, RZ, 0xc0, !PT ;  /* 0xffffff8003007812 */ /* 0x001fc800078ec0ff */
[----:B------:R-:W-:Y:S02]  /*09e0*/  ISETP.NE.AND P0, PT, R0, 0x80, PT ;  /* 0x000000800000780c */ /* 0x000fe40003f05270 */
[----:B------:R-:W1:Y:S11]  /*09f0*/  LDC R0, c[0x0][0xd38] ;  /* 0x00034e00ff007b82 */ /* 0x000e760000000800 */
[----:B------:R-:W-:Y:S06]  /*0a00*/  @!P0 BAR.ARV 0x8, 0x100 ;  /* 0x0204000000008b1d */ /* 0x000fec0000002000 */
[----:B------:R-:W-:-:S13]  /*0a10*/  ISETP.GE.U32.AND P0, PT, R3, 0x100, PT ;  /* 0x000001000300780c */ /* 0x000fda0003f06070 */
[----:B------:R-:W-:Y:S06]  /*0a20*/  @P0 BAR.ARV 0xf, 0x100 ;  /* 0x03c4000000000b1d */ /* 0x000fec0000002000 */
[----:B-1----:R-:W-:-:S13]  /*0a30*/  ISETP.LE.AND P0, PT, R0, UR5, PT ;  /* 0x0000000500007c0c */ /* 0x002fda000bf03270 */
[----:B--2---:R-:W-:Y:S05]  /*0a40*/  @P0 EXIT ;  /* 0x000000000000094d */ /* 0x004fea0003800000 */
[----:B------:R-:W0:Y:S01]  /*0a50*/  S2R R7, SR_CgaCtaId ;  /* 0x0000000000077919 */ /* 0x000e220000008800 */
[----:B------:R-:W-:Y:S01]  /*0a60*/  VIADD R191, R3, 0xffffff80 ;  /* 0xffffff8003bf7836 */ /* 0x000fe20000000000 */
[----:B------:R-:W-:Y:S01]  /*0a70*/  MOV R4, 0x400 ;  /* 0x0000040000047802 */ /* 0x000fe20000000f00 */
[----:B------:R-:W1:Y:S01]  /*0a80*/  S2UR UR4, SR_SWINHI ;  /* 0x00000000000479c3 */ /* 0x000e620000002f00 */
[----:B------:R-:W-:Y:S02]  /*0a90*/  ULOP3.LUT UR6, UR61, 0x1, URZ, 0xfc, !UPT ;  /* 0x000000013d067892 */ /* 0x000fe4000f8efc3f */
[----:B------:R-:W-:-:S04]  /*0aa0*/  SHF.R.S32.HI R0, RZ, 0x1f, R191 ;  /* 0x0000001fff007819 */ /* 0x000fc800000114bf */
[CC--:B------:R-:W-:Y:S02]  /*0ab0*/  LEA.HI R5, R0.reuse, R191.reuse, RZ, 0x7 ;  /* 0x000000bf00057211 */ /* 0x0c0fe400078f38ff */
[----:B------:R-:W-:Y:S02]  /*0ac0*/  LEA.HI R3, R0, R191, RZ, 0x4 ;  /* 0x000000bf00037211 */ /* 0x000fe400078f20ff */
[----:B------:R-:W-:Y:S02]  /*0ad0*/  LOP3.LUT R6, R5, 0xffffff80, RZ, 0xc0, !PT ;  /* 0xffffff8005067812 */ /* 0x000fe400078ec0ff */
[----:B------:R-:W-:-:S03]  /*0ae0*/  SHF.R.S32.HI R194, RZ, 0x7, R5 ;  /* 0x00000007ffc27819 */ /* 0x000fc60000011405 */
[----:B------:R-:W-:Y:S01]  /*0af0*/  IMAD.IADD R8, R191, 0x1, -R6 ;  /* 0x00000001bf087824 */ /* 0x000fe200078e0a06 */
[----:B------:R-:W-:Y:S02]  /*0b00*/  LEA.HI R6, R0, R191, RZ, 0x2 ;  /* 0x000000bf00067211 */ /* 0x000fe400078f10ff */
[----:B------:R-:W-:Y:S02]  /*0b10*/  LEA.HI R5, R5, R194, RZ, 0x1 ;  /* 0x000000c205057211 */ /* 0x000fe400078f08ff */
[----:B------:R-:W-:Y:S02]  /*0b20*/  SHF.R.S32.HI R11, RZ, 0x1f, R8 ;  /* 0x0000001fff0b7819 */ /* 0x000fe40000011408 */
[----:B------:R-:W-:Y:S02]  /*0b30*/  LOP3.LUT R12, R6, 0xfffffffc, RZ, 0xc0, !PT ;  /* 0xfffffffc060c7812 */ /* 0x000fe400078ec0ff */
[----:B------:R-:W-:Y:S02]  /*0b40*/  SHF.R.S32.HI R6, RZ, 0x4, R3 ;  /* 0x00000004ff067819 */ /* 0x000fe40000011403 */
[----:B------:R-:W-:Y:S01]  /*0b50*/  LEA.HI R10, R11, R8, RZ, 0x2 ;  /* 0x000000080b0a7211 */ /* 0x000fe200078f10ff */
[----:B------:R-:W-:Y:S01]  /*0b60*/  IMAD.IADD R12, R191, 0x1, -R12 ;  /* 0x00000001bf0c7824 */ /* 0x000fe200078e0a0c */
[----:B0-----:R-:W-:-:S02]  /*0b70*/  LEA R4, R7, R4, 0x18 ;  /* 0x0000000407047211 */ /* 0x001fc400078ec0ff */
[----:B------:R-:W-:Y:S02]  /*0b80*/  SHF.R.S32.HI R13, RZ, 0x1f, R10 ;  /* 0x0000001fff0d7819 */ /* 0x000fe4000001140a */
[----:B------:R-:W-:Y:S02]  /*0b90*/  R2UR UR44, R4 ;  /* 0x00000000042c72ca */ /* 0x000fe400000e0000 */
[CC--:B------:R-:W-:Y:S02]  /*0ba0*/  LEA.HI R4, R0.reuse, R191.reuse, RZ, 0x5 ;  /* 0x000000bf00047211 */ /* 0x0c0fe400078f28ff */
[----:B------:R-:W-:Y:S02]  /*0bb0*/  LEA.HI R0, R0, R191, RZ, 0x3 ;  /* 0x000000bf00007211 */ /* 0x000fe400078f18ff */
[--C-:B------:R-:W-:Y:S02]  /*0bc0*/  SHF.R.S32.HI R206, RZ, 0x5, R4.reuse ;  /* 0x00000005ffce7819 */ /* 0x100fe40000011404 */
[----:B------:R-:W-:-:S02]  /*0bd0*/  SHF.R.S32.HI R9, RZ, 0x1f, R4 ;  /* 0x0000001fff097819 */ /* 0x000fc40000011404 */
[----:B------:R-:W-:Y:S02]  /*0be0*/  LOP3.LUT R4, R3, 0xfffffff0, RZ, 0xc0, !PT ;  /* 0xfffffff003047812 */ /* 0x000fe400078ec0ff */
[----:B------:R-:W-:Y:S01]  /*0bf0*/  LEA.HI R9, R9, R206, RZ, 0x2 ;  /* 0x000000ce09097211 */ /* 0x000fe200078f10ff */
[----:B------:R-:W-:Y:S01]  /*0c00*/  UMOV UR38, UR44 ;  /* 0x0000002c00267c82 */ /* 0x000fe20008000000 */
[----:B-1----:R-:W-:Y:S01]  /*0c10*/  UMOV UR39, UR4 ;  /* 0x0000000400277c82 */ /* 0x002fe20008000000 */
[----:B------:R-:W-:Y:S01]  /*0c20*/  LEA.HI R3, R3, R6, RZ, 0x1 ;  /* 0x0000000603037211 */ /* 0x000fe200078f08ff */
[----:B------:R-:W-:Y:S01]  /*0c30*/  IMAD.IADD R207, R191, 0x1, -R4 ;  /* 0x00000001bfcf7824 */ /* 0x000fe200078e0a04 */
[----:B------:R-:W-:Y:S01]  /*0c40*/  SHF.R.S32.HI R4, RZ, 0x2, R10 ;  /* 0x00000002ff047819 */ /* 0x000fe2000001140a */
[----:B------:R-:W-:Y:S01]  /*0c50*/  IMAD.U32 R200, RZ, RZ, UR38 ;  /* 0x00000026ffc87e24 */ /* 0x000fe2000f8e00ff */
[----:B------:R-:W-:Y:S01]  /*0c60*/  LOP3.LUT R9, R9, 0x3ffffc, RZ, 0xc0, !PT ;  /* 0x003ffffc09097812 */ /* 0x000fe200078ec0ff */
[----:B------:R-:W-:Y:S01]  /*0c70*/  IMAD R14, R194, 0x100, R207 ;  /* 0x00000100c20e7824 */ /* 0x000fe200078e02cf */
[----:B------:R-:W-:Y:S01]  /*0c80*/  LEA.HI R13, R13, R4, RZ, 0x3 ;  /* 0x000000040d0d7211 */ /* 0x000fe200078f18ff */
[----:B------:R-:W-:Y:S01]  /*0c90*/  IMAD.U32 R201, RZ, RZ, UR39 ;  /* 0x00000027ffc97e24 */ /* 0x000fe2000f8e00ff */
[----:B------:R-:W-:Y:S01]  /*0ca0*/  LOP3.LUT R3, R3, 0x1ffffffe, RZ, 0xc0, !PT ;  /* 0x1ffffffe03037812 */ /* 0x000fe200078ec0ff */
[----:B------:R-:W-:Y:S01]  /*0cb0*/  IMAD.IADD R9, R206, 0x1, -R9 ;  /* 0x00000001ce097824 */ /* 0x000fe200078e0a09 */
[----:B------:R-:W-:Y:S01]  /*0cc0*/  LOP3.LUT R198, R0, 0xfffffff8, RZ, 0xc0, !PT ;  /* 0xfffffff800c67812 */ /* 0x000fe200078ec0ff */
[----:B------:R-:W-:Y:S01]  /*0cd0*/  UMOV UR4, UR5 ;  /* 0x0000000500047c82 */ /* 0x000fe20008000000 */
[----:B------:R-:W-:Y:S01]  /*0ce0*/  LOP3.LUT R13, R13, 0xfffffff8, RZ, 0xc0, !PT ;  /* 0xfffffff80d0d7812 */ /* 0x000fe200078ec0ff */
[----:B------:R-:W-:Y:S01]  /*0cf0*/  IMAD.IADD R3, R6, 0x1, -R3 ;  /* 0x0000000106037824 */ /* 0x000fe200078e0a03 */
[----:B------:R-:W-:Y:S01]  /*0d00*/  LEA.HI R6, R12, R12, RZ, 0x1 ;  /* 0x0000000c0c067211 */ /* 0x000fe200078f08ff */
[----:B------:R-:W-:Y:S01]  /*0d10*/  IMAD R14, R9, 0x10, R14 ;  /* 0x00000010090e7824 */ /* 0x000fe200078e020e */
[----:B------:R-:W-:Y:S01]  /*0d20*/  LEA.HI R11, R11, R8, RZ, 0x5 ;  /* 0x000000080b0b7211 */ /* 0x000fe200078f28ff */
[----:B------:R-:W-:Y:S01]  /*0d30*/  IMAD.IADD R198, R191, 0x1, -R198 ;  /* 0x00000001bfc67824 */ /* 0x000fe200078e0ac6 */
[----:B------:R-:W-:Y:S01]  /*0d40*/  LOP3.LUT R9, R10, 0x7ffffffc, RZ, 0xc0, !PT ;  /* 0x7ffffffc0a097812 */ /* 0x000fe200078ec0ff */
[----:B------:R-:W-:Y:S01]  /*0d50*/  IMAD.IADD R22, R4, 0x1, -R13 ;  /* 0x0000000104167824 */ /* 0x000fe200078e0a0d */
[----:B------:R-:W-:Y:S01]  /*0d60*/  LOP3.LUT R5, R5, 0xfffffe, RZ, 0xc0, !PT ;  /* 0x00fffffe05057812 */ /* 0x000fe200078ec0ff */
[----:B------:R-:W-:Y:S01]  /*0d70*/  IMAD.SHL.U32 R156, R198, 0x8, RZ ;  /* 0x00000008c69c7824 */ /* 0x000fe200078e00ff */
[----:B------:R-:W-:Y:S01]  /*0d80*/  LOP3.LUT R13, R6, 0x1ffffffe, RZ, 0xc0, !PT ;  /* 0x1ffffffe060d7812 */ /* 0x000fe200078ec0ff */
[----:B------:R-:W-:Y:S01]  /*0d90*/  IMAD.IADD R9, R8, 0x1, -R9 ;  /* 0x0000000108097824 */ /* 0x000fe200078e0a09 */
[----:B------:R-:W-:Y:S01]  /*0da0*/  SHF.R.S32.HI R11, RZ, 0x5, R11 ;  /* 0x00000005ff0b7819 */ /* 0x000fe2000001140b */
[----:B------:R-:W-:Y:S01]  /*0db0*/  IMAD.IADD R5, R194, 0x1, -R5 ;  /* 0x00000001c2057824 */ /* 0x000fe200078e0a05 */
[----:B------:R-:W-:Y:S01]  /*0dc0*/  SHF.R.S32.HI R159, RZ, 0x3, R0 ;  /* 0x00000003ff9f7819 */ /* 0x000fe20000011400 */
[----:B------:R-:W-:-:S02]  /*0dd0*/  IMAD.SHL.U32 R227, R3, 0x8, RZ ;  /* 0x0000000803e37824 */ /* 0x000fc400078e00ff */
[C---:B------:R-:W-:Y:S02]  /*0de0*/  VIADD R154, R156.reuse, 0x40 ;  /* 0x000000409c9a7836 */ /* 0x040fe40000000000 */
[C---:B------:R-:W-:Y:S02]  /*0df0*/  VIADD R155, R156.reuse, 0x80 ;  /* 0x000000809c9b7836 */ /* 0x040fe40000000000 */
[C---:B------:R-:W-:Y:S01]  /*0e00*/  VIADD R153, R156.reuse, 0xc0 ;  /* 0x000000c09c997836 */ /* 0x040fe20000000000 */
[----:B------:R-:W-:Y:S01]  /*0e10*/  SHF.R.S32.HI R190, RZ, 0x1f, R154 ;  /* 0x0000001fffbe7819 */ /* 0x000fe2000001149a */
        /* <DEDUP_REMOVED lines=8> */
[----:B------:R-:W-:Y:S01]  /*0ea0*/  IMAD.IADD R13, R12, 0x1, -R13 ;  /* 0x000000010c0d7824 */ /* 0x000fe200078e0a0d */
[----:B------:R-:W-:Y:S01]  /*0eb0*/  SHF.R.S32.HI R185, RZ, 0x1f, R158 ;  /* 0x0000001fffb97819 */ /* 0x000fe2000001149e */
[----:B------:R-:W-:Y:S01]  /*0ec0*/  IMAD R22, R11, 0x10, R22 ;  /* 0x000000100b167824 */ /* 0x000fe200078e0216 */
[----:B------:R-:W-:Y:S01]  /*0ed0*/  SHF.R.S32.HI R176, RZ, 0x1f, R157 ;  /* 0x0000001fffb07819 */ /* 0x000fe2000001149d */
[----:B------:R-:W-:-:S02]  /*0ee0*/  IMAD.SHL.U32 R205, R5, 0x100, RZ ;  /* 0x0000010005cd7824 */ /* 0x000fc400078e00ff */
[----:B------:R-:W-:Y:S02]  /*0ef0*/  IMAD.U32 R17, R14, 0x40, R227 ;  /* 0x000000400e117824 */ /* 0x000fe400078e00e3 */
[----:B------:R-:W-:Y:S02]  /*0f00*/  IMAD.SHL.U32 R226, R9, 0x2, RZ ;  /* 0x0000000209e27824 */ /* 0x000fe400078e00ff */
[----:B------:R-:W-:-:S04]  /*0f10*/  IMAD.WIDE R16, R17, 0x2, R200 ;  /* 0x0000000211107825 */ /* 0x000fc800078e02c8 */
[----:B------:R-:W-:Y:S02]  /*0f20*/  IMAD.IADD R23, R226, 0x1, R205 ;  /* 0x00000001e2177824 */ /* 0x000fe400078e02cd */
[----:B------:R-:W-:-:S07]  /*0f30*/  IMAD R228, R13, 0x8, R22 ;  /* 0x000000080de47824 */ /* 0x000fce00078e0216 */
.L_x_2039:
        /* <DEDUP_REMOVED lines=12> */
[----:B01234-:R-:W-:Y:S05]  /*1000*/  @!P0 BRA `(.L_x_1903) ;  /* 0x0000000000208947 */ /* 0x01ffea0003800000 */
        /* <DEDUP_REMOVED lines=8> */
.L_x_1903:
[----:B------:R-:W-:Y:S01]  /*1090*/  ULDC UR7, c[0x0][0xd54] ;  /* 0x0003550000077ab9 */ /* 0x000fe20000000800 */
[----:B------:R-:W-:Y:S01]  /*10a0*/  UMOV UR6, UR9 ;  /* 0x0000000900067c82 */ /* 0x000fe20008000000 */
[----:B------:R-:W-:-:S11]  /*10b0*/  UISETP.NE.AND UP0, UPT, UR7, 0x1, UPT ;  /* 0x000000010700788c */ /* 0x000fd6000bf05270 */
[----:B------:R-:W-:Y:S02]  /*10c0*/  @UP0 ULDC.64 UR10, c[0x0][0xd58] ;  /* 0x00035600000a0ab9 */ /* 0x000fe40000000a00 */
[----:B------:R-:W-:-:S04]  /*10d0*/  UIMAD.WIDE.U32 UR4, UR9, UR10, URZ ;  /* 0x0000000a090472a5 */ /* 0x000fc8000f8e003f */
[----:B------:R-:W-:-:S04]  /*10e0*/  @UP0 USHF.R.U32.HI UR6, URZ, UR11, UR5 ;  /* 0x0000000b3f060299 */ /* 0x000fc80008011605 */
[----:B------:R-:W-:-:S12]  /*10f0*/  UIMAD UR4, UR6, UR7, URZ ;  /* 0x00000007060472a4 */ /* 0x000fd8000f8e023f */
.L_x_1904:
[----:B------:R-:W2:Y:S01]  /*1100*/  LDL R0, [R1+0x420] ;  /* 0x0004200001007983 */ /* 0x000ea20000100800 */
[----:B------:R-:W-:Y:S01]  /*1110*/  ULDC UR60, c[0x0][0xd48] ;  /* 0x00035200003c7ab9 */ /* 0x000fe20000000800 */
[----:B------:R-:W-:Y:S01]  /*1120*/  UIADD3 UR4, UR9, -UR4, URZ ;  /* 0x8000000409047290 */ /* 0x000fe2000fffe03f */
[----:B------:R-:W-:Y:S01]  /*1130*/  IADD3 R32, P0, R2, 0x3f0, RZ ;  /* 0x000003f002207810 */ /* 0x000fe20007f1e0ff */
[----:B------:R-:W-:Y:S01]  /*1140*/  UISETP.NE.AND UP1, UPT, UR60, 0x1, UPT ;  /* 0x000000013c00788c */ /* 0x000fe2000bf25270 */
[----:B------:R0:W-:Y:S01]  /*1150*/  STL.128 [R1+0x3f0], RZ ;  /* 0x0003f0ff01007387 */ /* 0x0001e20000100c00 */
[----:B------:R-:W-:Y:S01]  /*1160*/  ULDC UR5, c[0x0][0xd54] ;  /* 0x0003550000057ab9 */ /* 0x000fe20000000800 */
[----:B------:R-:W-:Y:S01]  /*1170*/  ULOP3.LUT UR59, URZ, UR6, URZ, 0x33, !UPT ;  /* 0x000000063f3b7292 */ /* 0x000fe2000f8e333f */
[----:B------:R-:W-:Y:S01]  /*1180*/  IMAD.X R41, RZ, RZ, R18, P0 ;  /* 0x000000ffff297224 */ /* 0x000fe200000e0612 */
[----:B------:R0:W-:Y:S01]  /*1190*/  STL.128 [R1+0x400], RZ ;  /* 0x000400ff01007387 */ /* 0x0001e20000100c00 */
[----:B------:R-:W-:Y:S01]  /*11a0*/  UIMAD UR8, UR8, UR5, UR4 ;  /* 0x00000005080872a4 */ /* 0x000fe2000f8e0204 */
[----:B------:R-:W-:-:S02]  /*11b0*/  ULDC.64 UR10, c[0x0][0x418] ;  /* 0x00010600000a7ab9 */ /* 0x000fc40000000a00 */
[----:B------:R0:W-:Y:S01]  /*11c0*/  STL.128 [R1+0x1e0], RZ ;  /* 0x0001e0ff01007387 */ /* 0x0001e20000100c00 */
[----:B------:R-:W-:Y:S01]  /*11d0*/  ULDC UR6, c[0x0][0xd3c] ;  /* 0x00034f0000067ab9 */ /* 0x000fe20000000800 */
[----:B------:R-:W-:Y:S01]  /*11e0*/  @UP1 ULDC UR4, c[0x0][0xd4c] ;  /* 0x0003530000041ab9 */ /* 0x000fe20000000800 */
[----:B------:R-:W-:Y:S01]  /*11f0*/  UISETP.NE.U32.AND UP0, UPT, UR10, URZ, UPT ;  /* 0x0000003f0a00728c */ /* 0x000fe2000bf05070 */
[----:B------:R0:W-:Y:S01]  /*1200*/  STL.128 [R1+0x1f0], RZ ;  /* 0x0001f0ff01007387 */ /* 0x0001e20000100c00 */
[----:B------:R-:W-:Y:S02]  /*1210*/  UIMAD.WIDE.U32 UR4, UR8, UR4, URZ ;  /* 0x00000004080472a5 */ /* 0x000fe4000f8e003f */
[----:B------:R-:W-:Y:S01]  /*1220*/  UIADD3 UR59, UR59, UR6, URZ ;  /* 0x000000063b3b7290 */ /* 0x000fe2000fffe03f */
[----:B------:R0:W-:Y:S01]  /*1230*/  STL.128 [R1+0x200], RZ ;  /* 0x000200ff01007387 */ /* 0x0001e20000100c00 */
[----:B------:R-:W-:Y:S01]  /*1240*/  UMOV UR58, UR8 ;  /* 0x00000008003a7c82 */ /* 0x000fe20008000000 */
[----:B------:R-:W-:Y:S01]  /*1250*/  @UP1 ULDC UR6, c[0x0][0xd50] ;  /* 0x0003540000061ab9 */ /* 0x000fe20000000800 */
[----:B------:R-:W-:Y:S01]  /*1260*/  UISETP.NE.AND.EX UP0, UPT, UR11, URZ, UPT, UP0 ;  /* 0x0000003f0b00728c */ /* 0x000fe2000bf05300 */
[----:B------:R0:W-:Y:S01]  /*1270*/  STL.128 [R1+0x210], RZ ;  /* 0x000210ff01007387 */ /* 0x0001e20000100c00 */
[----:B------:R-:W-:Y:S01]  /*1280*/  @UP1 USHF.R.U32.HI UR58, URZ, UR6, UR5 ;  /* 0x000000063f3a1299 */ /* 0x000fe20008011605 */
[----:B------:R-:W-:-:S02]  /*1290*/  ULDC UR47, c[0x0][0x424] ;  /* 0x00010900002f7ab9 */ /* 0x000fc40000000800 */
[----:B------:R0:W-:Y:S01]  /*12a0*/  STL.128 [R1+0x220], RZ ;  /* 0x000220ff01007387 */ /* 0x0001e20000100c00 */
[----:B------:R-:W-:Y:S02]  /*12b0*/  USEL UR47, UR47, 0x1, UP0 ;  /* 0x000000012f2f7887 */ /* 0x000fe40008000000 */
[----:B------:R-:W-:Y:S01]  /*12c0*/  UIADD3 UR4, -UR58, URZ, URZ ;  /* 0x0000003f3a047290 */ /* 0x000fe2000fffe13f */
[----:B------:R0:W-:Y:S01]  /*12d0*/  STL.128 [R1+0x230], RZ ;  /* 0x000230ff01007387 */ /* 0x0001e20000100c00 */
[----:B------:R-:W-:Y:S02]  /*12e0*/  ULDC UR7, c[0x0][0x2f0] ;  /* 0x0000bc0000077ab9 */ /* 0x000fe40000000800 */
[----:B------:R-:W-:Y:S01]  /*12f0*/  UIMAD UR47, UR47, UR7, URZ ;  /* 0x000000072f2f72a4 */ /* 0x000fe2000f8e023f */
[----:B------:R0:W-:Y:S01]  /*1300*/  STL.128 [R1+0x240], RZ ;  /* 0x000240ff01007387 */ /* 0x0001e20000100c00 */
[----:B------:R-:W-:-:S03]  /*1310*/  UIMAD UR60, UR60, UR4, UR8 ;  /* 0x000000043c3c72a4 */ /* 0x000fc6000f8e0208 */
[----:B------:R0:W-:Y:S04]  /*1320*/  STL.128 [R1+0x250], RZ ;  /* 0x000250ff01007387 */ /* 0x0001e80000100c00 */
        /* <DEDUP_REMOVED lines=23> */
[----:B------:R0:W-:Y:S01]  /*14a0*/  STL.128 [R1+0x3d0], RZ ;  /* 0x0003d0ff01007387 */ /* 0x0001e20000100c00 */
[----:B--2---:R-:W-:-:S02]  /*14b0*/  R2UR UR12, R0 ;  /* 0x00000000000c72ca */ /* 0x004fc400000e0000 */
[----:B------:R-:W1:Y:S11]  /*14c0*/  LDC R0, c[0x0][0xa80] ;  /* 0x0002a000ff007b82 */ /* 0x000e760000000800 */
[----:B------:R-:W-:-:S06]  /*14d0*/  UISETP.NE.AND UP2, UPT, UR12, 0x1, UPT ;  /* 0x000000010c00788c */ /* 0x000fcc000bf45270 */
[----:B------:R-:W-:Y:S01]  /*14e0*/  PLOP3.LUT P1, PT, PT, PT, UP2, 0x80, 0x0 ;  /* 0x000000000000781c */ /* 0x000fe20003f2f028 */
[----:B-1----:R0:W-:-:S12]  /*14f0*/  STL [R1+0x410], R0 ;  /* 0x0004100001007387 */ /* 0x0021d80000100800 */
[----:B------:R-:W-:Y:S05]  /*1500*/  @!P1 BRA `(.L_x_1905) ;  /* 0x0000007c00e09947 */ /* 0x000fea0003800000 */
[----:B------:R-:W1:Y:S01]  /*1510*/  LDC.64 R8, c[0x0][0xad8] ;  /* 0x0002b600ff087b82 */ /* 0x000e620000000a00 */
[----:B------:R-:W-:Y:S01]  /*1520*/  ULDC UR4, c[0x0][0x448] ;  /* 0x0001120000047ab9 */ /* 0x000fe20000000800 */
[----:B------:R-:W-:Y:S02]  /*1530*/  USHF.L.U32 UR6, UR59, 0x6, URZ ;  /* 0x000000063b067899 */ /* 0x000fe4000800063f */
[----:B------:R-:W-:Y:S01]  /*1540*/  UISETP.NE.AND UP0, UPT, UR4, 0x1, UPT ;  /* 0x000000010400788c */ /* 0x000fe2000bf05270 */
[----:B------:R-:W-:Y:S01]  /*1550*/  ULDC UR9, c[0x0][0x288] ;  /* 0x0000a20000097ab9 */ /* 0x000fe20000000800 */
[----:B------:R-:W-:Y:S02]  /*1560*/  UIADD3 UR7, UR6, 0x3f, URZ ;  /* 0x0000003f06077890 */ /* 0x000fe4000fffe03f */
[----:B------:R-:W-:-:S07]  /*1570*/  UIADD3 UR8, UR47, 0x1, -UR9 ;  /* 0x000000012f087890 */ /* 0x000fce000fffe809 */
[----:B------:R-:W-:Y:S01]  /*1580*/  @UP0 UIADD3 UR4, UR6, 0x3f, URZ ;  /* 0x0000003f06040890 */ /* 0x000fe2000fffe03f */
[----:B------:R-:W-:Y:S01]  /*1590*/  @UP0 ULDC UR5, c[0x0][0x44c] ;  /* 0x0001130000050ab9 */ /* 0x000fe20000000800 */
[----:B------:R-:W-:Y:S02]  /*15a0*/  @UP0 ULDC UR10, c[0x0][0x450] ;  /* 0x00011400000a0ab9 */ /* 0x000fe40000000800 */
[----:B------:R-:W-:-:S04]  /*15b0*/  UIMAD.WIDE.U32 UR4, UR4, UR5, URZ ;  /* 0x00000005040472a5 */ /* 0x000fc8000f8e003f */
[----:B------:R-:W-:Y:S01]  /*15c0*/  @UP0 USHF.R.U32.HI UR7, URZ, UR10, UR5 ;  /* 0x0000000a3f070299 */ /* 0x000fe20008011605 */
[----:B-1----:R-:W-:-:S03]  /*15d0*/  ISETP.GE.AND P1, PT, R9, 0x1, PT ;  /* 0x000000010900780c */ /* 0x002fc60003f26270 */
[----:B------:R-:W-:-:S06]  /*15e0*/  UIADD3 UR7, UR8, UR7, URZ ;  /* 0x0000000708077290 */ /* 0x000fcc000fffe03f */
[----:B0-----:R-:W-:-:S04]  /*15f0*/  VIADD R0, R8, UR7 ;  /* 0x0000000708007c36 */ /* 0x001fc80008000000 */
[----:B------:R-:W-:Y:S05]  /*1600*/  @!P1 BRA `(.L_x_1906) ;  /* 0x0000000000449947 */ /* 0x000fea0003800000 */
[----:B------:R-:W-:Y:S01]  /*1610*/  ISETP.LT.AND P0, PT, RZ, UR7, PT ;  /* 0x00000007ff007c0c */ /* 0x000fe2000bf01270 */
[----:B------:R-:W-:-:S06]  /*1620*/  UIADD3 UR4, UR7, -0x1, URZ ;  /* 0xffffffff07047890 */ /* 0x000fcc000fffe03f */
[----:B------:R-:W-:-:S06]  /*1630*/  IMAD.U32 R3, RZ, RZ, UR4 ;  /* 0x00000004ff037e24 */ /* 0x000fcc000f8e00ff */
[----:B------:R-:W-:Y:S05]  /*1640*/  @P0 BRA `(.L_x_1907) ;  /* 0x00000000001c0947 */ /* 0x000fea0003800000 */
[----:B------:R-:W-:Y:S01]  /*1650*/  ISETP.NE.AND P0, PT, R9, 0x1, PT ;  /* 0x000000010900780c */ /* 0x000fe20003f05270 */
[----:B------:R-:W-:-:S12]  /*1660*/  IMAD R3, RZ, RZ, -UR7 ;  /* 0x80000007ff037e24 */ /* 0x000fd8000f8e02ff */
[----:B------:R-:W0:Y:S02]  /*1670*/  @P0 LDC.64 R4, c[0x0][0xae0] ;  /* 0x0002b800ff040b82 */ /* 0x000e240000000a00 */
[----:B0-----:R-:W-:-:S05]  /*1680*/  @P0 IMAD.HI.U32 R4, R3, R4, RZ ;  /* 0x0000000403040227 */ /* 0x001fca00078e00ff */
[----:B------:R-:W-:-:S04]  /*1690*/  @P0 SHF.R.U32.HI R3, RZ, R5, R4 ;  /* 0x00000005ff030219 */ /* 0x000fc80000011604 */
[----:B------:R-:W-:Y:S01]  /*16a0*/  LOP3.LUT R3, RZ, R3, RZ, 0x33, !PT ;  /* 0x00000003ff037212 */ /* 0x000fe200078e33ff */
[----:B------:R-:W-:Y:S06]  /*16b0*/  BRA `(.L_x_1908) ;  /* 0x0000000000107947 */ /* 0x000fec0003800000 */
.L_x_1907:
[----:B------:R-:W-:-:S13]  /*16c0*/  ISETP.NE.AND P0, PT, R9, 0x1, PT ;  /* 0x000000010900780c */ /* 0x000fda0003f05270 */
[----:B------:R-:W0:Y:S02]  /*16d0*/  @P0 LDC.64 R4, c[0x0][0xae0] ;  /* 0x0002b800ff040b82 */ /* 0x000e240000000a00 */
[----:B0-----:R-:W-:-:S05]  /*16e0*/  @P0 IMAD.HI.U32 R4, R3, R4, RZ ;  /* 0x0000000403040227 */ /* 0x001fca00078e00ff */
[----:B------:R-:W-:-:S07]  /*16f0*/  @P0 SHF.R.U32.HI R3, RZ, R5, R4 ;  /* 0x00000005ff030219 */ /* 0x000fce0000011604 */
.L_x_1908:
[----:B------:R-:W-:-:S05]  /*1700*/  IMAD R3, R3, R9, R9 ;  /* 0x0000000903037224 */ /* 0x000fca00078e0209 */
[----:B------:R-:W-:-:S07]  /*1710*/  VIMNMX R0, R0, R3, PT ;  /* 0x0000000300007248 */ /* 0x000fce0003fe0100 */
.L_x_1906:
[----:B------:R-:W-:Y:S01]  /*1720*/  @UP0 ULDC UR4, c[0x0][0x44c] ;  /* 0x0001130000040ab9 */ /* 0x000fe20000000800 */
[----:B------:R-:W-:Y:S01]  /*1730*/  UIADD3 UR7, UR47, 0x3f, URZ ;  /* 0x0000003f2f077890 */ /* 0x000fe2000fffe03f */
[----:B------:R-:W-:Y:S01]  /*1740*/  VIADD R0, R0, 0x3f ;  /* 0x0000003f00007836 */ /* 0x000fe20000000000 */
[----:B------:R-:W-:Y:S01]  /*1750*/  UIMAD.WIDE.U32 UR4, UR6, UR4, URZ ;  /* 0x00000004060472a5 */ /* 0x000fe2000f8e003f */
[----:B------:R-:W-:Y:S01]  /*1760*/  @UP0 ULDC UR10, c[0x0][0x450] ;  /* 0x00011400000a0ab9 */ /* 0x000fe20000000800 */
[----:B------:R-:W-:Y:S02]  /*1770*/  USHF.R.S32.HI UR8, URZ, 0x1f, UR7 ;  /* 0x0000001f3f087899 */ /* 0x000fe40008011407 */
[----:B------:R-:W-:Y:S01]  /*1780*/  SHF.R.S32.HI R3, RZ, 0x1f, R0 ;  /* 0x0000001fff037819 */ /* 0x000fe20000011400 */
[----:B------:R-:W-:Y:S02]  /*1790*/  @UP0 USHF.R.U32.HI UR6, URZ, UR10, UR5 ;  /* 0x0000000a3f060299 */ /* 0x000fe40008011605 */
[----:B------:R-:W-:Y:S01]  /*17a0*/  ULEA.HI UR8, UR8, UR7, URZ, 0x6 ;  /* 0x0000000708087291 */ /* 0x000fe2000f8f303f */
[----:B------:R-:W-:Y:S01]  /*17b0*/  LEA.HI R3, R3, R0, RZ, 0x6 ;  /* 0x0000000003037211 */ /* 0x000fe200078f30ff */
[----:B------:R-:W-:Y:S01]  /*17c0*/  UIADD3 UR6, UR6, -UR9, UR47 ;  /* 0x8000000906067290 */ /* 0x000fe2000fffe02f */
[----:B------:R-:W-:Y:S01]  /*17d0*/  ULDC UR4, c[0x0][0xad4] ;  /* 0x0002b50000047ab9 */ /* 0x000fe20000000800 */
[----:B------:R-:W-:Y:S01]  /*17e0*/  USHF.R.S32.HI UR8, URZ, 0x6, UR8 ;  /* 0x000000063f087899 */ /* 0x000fe20008011408 */
[----:B------:R-:W-:Y:S01]  /*17f0*/  SHF.R.S32.HI R3, RZ, 0x6, R3 ;  /* 0x00000006ff037819 */ /* 0x000fe20000011403 */
[----:B------:R-:W-:-:S04]  /*1800*/  UIADD3 UR4, UR6, -UR4, URZ ;  /* 0x8000000406047290 */ /* 0x000fc8000fffe03f */
[----:B------:R-:W-:Y:S02]  /*1810*/  VIMNMX R219, R3, UR8, PT ;  /* 0x0000000803db7c48 */ /* 0x000fe4000bfe0100 */
[----:B------:R-:W-:Y:S01]  /*1820*/  IMAD.U32 R3, RZ, RZ, UR4 ;  /* 0x00000004ff037e24 */ /* 0x000fe2000f8e00ff */
[----:B------:R-:W-:Y:S06]  /*1830*/  @!P1 BRA `(.L_x_1909) ;  /* 0x0000000000409947 */ /* 0x000fec0003800000 */
[----:B------:R-:W-:-:S05]  /*1840*/  IMAD.U32 R0, RZ, RZ, UR6 ;  /* 0x00000006ff007e24 */ /* 0x000fca000f8e00ff */
        /* <DEDUP_REMOVED lines=9> */
.L_x_1910:
[----:B------:R-:W-:-:S13]  /*18e0*/  ISETP.NE.AND P0, PT, R9, 0x1, PT ;  /* 0x000000010900780c */ /* 0x000fda0003f05270 */
[----:B------:R-:W0:Y:S02]  /*18f0*/  @P0 LDC.64 R4, c[0x0][0xae0] ;  /* 0x0002b800ff040b82 */ /* 0x000e240000000a00 */
[----:B0-----:R-:W-:-:S05]  /*1900*/  @P0 IMAD.HI.U32 R4, R0, R4, RZ ;  /* 0x0000000400040227 */ /* 0x001fca00078e00ff */
[----:B------:R-:W-:-:S07]  /*1910*/  @P0 SHF.R.U32.HI R0, RZ, R5, R4 ;  /* 0x00000005ff000219 */ /* 0x000fce0000011604 */
.L_x_1911:
[----:B------:R-:W-:-:S05]  /*1920*/  IMAD R0, R0, R9, RZ ;  /* 0x0000000900007224 */ /* 0x000fca00078e02ff */
[----:B------:R-:W-:-:S07]  /*1930*/  VIMNMX R3, R3, R0, !PT ;  /* 0x0000000003037248 */ /* 0x000fce0007fe0100 */
.L_x_1909:
[----:B------:R-:W-:-:S04]  /*1940*/  SHF.R.S32.HI R0, RZ, 0x1f, R3 ;  /* 0x0000001fff007819 */ /* 0x000fc80000011403 */
[----:B------:R-:W-:Y:S02]  /*1950*/  LEA.HI R0, R0, R3, RZ, 0x6 ;  /* 0x0000000300007211 */ /* 0x000fe400078f30ff */
[----:B------:R-:W-:Y:S02]  /*1960*/  PRMT R3, RZ, 0x7610, R3 ;  /* 0x00007610ff037816 */ /* 0x000fe40000000003 */
[----:B------:R-:W-:-:S04]  /*1970*/  SHF.R.S32.HI R0, RZ, 0x6, R0 ;  /* 0x00000006ff007819 */ /* 0x000fc80000011400 */
[----:B------:R-:W-:-:S04]  /*1980*/  VIMNMX R0, RZ, R0, !PT ;  /* 0x00000000ff007248 */ /* 0x000fc80007fe0100 */
[----:B------:R-:W-:-:S13]  /*1990*/  ISETP.GT.AND P0, PT, R219, R0, PT ;  /* 0x00000000db00720c */ /* 0x000fda0003f04270 */
[----:B------:R-:W-:Y:S05]  /*19a0*/  @!P0 BRA `(.L_x_1912) ;  /* 0x0000020400e08947 */ /* 0x000fea0003800000 */
[----:B------:R-:W2:Y:S04]  /*19b0*/  LDL R24, [R1+0x1c8] ;  /* 0x0001c80001187983 */ /* 0x000ea80000100800 */
[----:B------:R-:W3:Y:S04]  /*19c0*/  LDL R26, [R1+0x1e0] ;  /* 0x0001e000011a7983 */ /* 0x000ee80000100800 */
[----:B------:R-:W4:Y:S04]  /*19d0*/  LDL R60, [R1+0x1e4] ;  /* 0x0001e400013c7983 */ /* 0x000f280000100800 */
        /* <DEDUP_REMOVED lines=126> */
[----:B------:R-:W0:Y:S02]  /*21c0*/  SHFL.IDX PT, R3, R194, RZ, 0x1f ;  /* 0x00001fffc2037589 */ /* 0x000e2400000e0000 */
[----:B0-----:R-:W-:-:S04]  /*21d0*/  LEA.HI R4, R3, R3, RZ, 0x1 ;  /* 0x0000000303047211 */ /* 0x001fc800078f08ff */
[----:B------:R-:W-:-:S05]  /*21e0*/  LOP3.LUT R4, R4, 0x1fffe, RZ, 0xc0, !PT ;  /* 0x0001fffe04047812 */ /* 0x000fca00078ec0ff */
[----:B------:R-:W-:-:S05]  /*21f0*/  IMAD.IADD R4, R3, 0x1, -R4 ;  /* 0x0000000103047824 */ /* 0x000fca00078e0a04 */
[----:B------:R-:W-:-:S05]  /*2200*/  LEA R4, R4, UR44, 0xf ;  /* 0x0000002c04047c11 */ /* 0x000fca000f8e78ff */
[----:B------:R-:W-:-:S05]  /*2210*/  VIADD R4, R4, 0x400 ;  /* 0x0000040004047836 */ /* 0x000fca0000000000 */
[----:B------:R-:W-:-:S04]  /*2220*/  SHF.R.U32.HI R4, RZ, 0x4, R4 ;  /* 0x00000004ff047819 */ /* 0x000fc80000011604 */
[----:B------:R-:W-:Y:S01]  /*2230*/  LOP3.LUT R3, R4, 0x3fff, RZ, 0xc0, !PT ;  /* 0x00003fff04037812 */ /* 0x000fe200078ec0ff */
[----:B------:R-:W-:-:S03]  /*2240*/  UIADD3 UR4, UR44, 0x36400, URZ ;  /* 0x000364002c047890 */ /* 0x000fc6000fffe03f */
[----:B------:R-:W-:Y:S01]  /*2250*/  LOP3.LUT R3, R3, 0x2000000, RZ, 0xfc, !PT ;  /* 0x0200000003037812 */ /* 0x000fe200078efcff */
[----:B------:R-:W-:Y:S01]  /*2260*/  IMAD.MOV.U32 R5, RZ, RZ, 0x40000040 ;  /* 0x40000040ff057424 */ /* 0x000fe200078e00ff */
[----:B------:R-:W-:-:S03]  /*2270*/  USHF.R.U32.HI UR4, URZ, 0x4, UR4 ;  /* 0x000000043f047899 */ /* 0x000fc60008011604 */
[----:B--2---:R-:W-:Y:S01]  /*2280*/  IMAD R4, R24, 0x1000, R3 ;  /* 0x0000100018047824 */ /* 0x004fe200078e0203 */
[----:B------:R-:W-:Y:S01]  /*2290*/  R2UR UR15, R5 ;  /* 0x00000000050f72ca */ /* 0x000fe200000e0000 */
[----:B------:R-:W-:-:S03]  /*22a0*/  ULOP3.LUT UR4, UR4, 0x3fff, URZ, 0xc0, !UPT ;  /* 0x00003fff04047892 */ /* 0x000fc6000f8ec03f */
[----:B------:R-:W-:Y:S01]  /*22b0*/  R2UR UR14, R4 ;  /* 0x00000000040e72ca */ /* 0x000fe200000e0000 */
[----:B------:R-:W-:Y:S01]  /*22c0*/  ULOP3.LUT UR12, UR4, 0x10000, URZ, 0xfc, !UPT ;  /* 0x00010000040c7892 */ /* 0x000fe2000f8efc3f */
[----:B---3--:R-:W-:Y:S04]  /*22d0*/  STL [R1+0x1e0], R26 ;  /* 0x0001e01a01007387 */ /* 0x008fe80000100800 */
[----:B----4-:R-:W-:Y:S04]  /*22e0*/  STL [R1+0x1e4], R60 ;  /* 0x0001e43c01007387 */ /* 0x010fe80000100800 */
[----:B------:R-:W-:Y:S04]  /*22f0*/  STL [R1+0x1e8], R62 ;  /* 0x0001e83e01007387 */ /* 0x000fe80000100800 */
        /* <DEDUP_REMOVED lines=66> */
[----:B------:R0:W-:Y:S01]  /*2720*/  STL [R1+0x304], R37 ;  /* 0x0003042501007387 */ /* 0x0001e20000100800 */
[----:B------:R-:W-:Y:S06]  /*2730*/  BAR.SYNC.DEFER_BLOCKING 0xe, 0x100 ;  /* 0x0384000000007b1d */ /* 0x000fec0000010000 */
[----:B------:R-:W-:Y:S01]  /*2740*/  UMOV UR13, 0x40000040 ;  /* 0x40000040000d7882 */ /* 0x000fe20000000000 */
[----:B0-----:R-:W-:-:S06]  /*2750*/  WARPGROUP.ARRIVE ;  /* 0x00000000000079c5 */ /* 0x001fcc0000000000 */
[----:B------:R-:W-:Y:S01]  /*2760*/  HGMMA.64x256x16.F32 R24, gdesc[UR12].tnspB, RZ, !UPT, gsb0 ;  /* 0x43e000000c1879f0 */ /* 0x000fe2000c0008ff */
[----:B------:R0:W-:Y:S04]  /*2770*/  STL [R1+0x30c], R8 ;  /* 0x00030c0801007387 */ /* 0x0001e80000100800 */
[----:B------:R1:W-:Y:S01]  /*2780*/  STL [R1+0x37c], R9 ;  /* 0x00037c0901007387 */ /* 0x0003e20000100800 */
[----:B0-----:R-:W-:Y:S02]  /*2790*/  VIADD R8, R4, 0x80 ;  /* 0x0000008004087836 */ /* 0x001fe40000000000 */
[----:B-1----:R-:W-:-:S03]  /*27a0*/  IMAD.MOV.U32 R9, RZ, RZ, 0x40000040 ;  /* 0x40000040ff097424 */ /* 0x002fc600078e00ff */
[----:B------:R-:W-:Y:S02]  /*27b0*/  R2UR UR18, R8 ;  /* 0x00000000081272ca */ /* 0x000fe400000e0000 */
[----:B------:R-:W-:Y:S01]  /*27c0*/  R2UR UR19, R9 ;  /* 0x00000000091372ca */ /* 0x000fe200000e0000 */
[----:B------:R-:W-:Y:S01]  /*27d0*/  UIADD3 UR16, UR12, 0x2, URZ ;  /* 0x000000020c107890 */ /* 0x000fe2000fffe03f */
        /* <DEDUP_REMOVED lines=55> */
[----:B------:R-:W-:Y:S01]  /*2b50*/  STL [R1+0x3dc], R215 ;  /* 0x0003dcd701007387 */ /* 0x000fe20000100800 */
[----:B------:R-:W-:Y:S01]  /*2b60*/  UMOV UR17, 0x40000040 ;  /* 0x4000004000117882 */ /* 0x000fe20000000000 */
[----:B------:R-:W-:-:S02]  /*2b70*/  WARPGROUP.DEPBAR.LE gsb0, 0x0 ;  /* 0x00008000000079c5 */ /* 0x000fc40000010000 */
[----:B------:R-:W-:Y:S04]  /*2b80*/  STL.128 [R1+0x1e0], R24 ;  /* 0x0001e01801007387 */ /* 0x000fe80000100c00 */
        /* <DEDUP_REMOVED lines=30> */
[----:B------:R0:W-:Y:S02]  /*2d70*/  STL.128 [R1+0x3d0], R148 ;  /* 0x0003d09401007387 */ /* 0x0001e40000100c00 */
[----:B0-----:R-:W-:-:S06]  /*2d80*/  WARPGROUP.ARRIVE ;  /* 0x00000000000079c5 */ /* 0x001fcc0000000000 */
[----:B------:R-:W-:Y:S01]  /*2d90*/  HGMMA.64x256x16.F32 R24, gdesc[UR16].tnspB, R24, gsb0 ;  /* 0x43e00000101879f0 */ /* 0x000fe20008000818 */
[----:B------:R-:W-:Y:S02]  /*2da0*/  VIADD R8, R4, 0x100 ;  /* 0x0000010004087836 */ /* 0x000fe40000000000 */
[----:B------:R-:W-:-:S03]  /*2db0*/  IMAD.MOV.U32 R9, RZ, RZ, 0x40000040 ;  /* 0x40000040ff097424 */ /* 0x000fc600078e00ff */
[----:B------:R-:W-:Y:S02]  /*2dc0*/  R2UR UR6, R8 ;  /* 0x00000000080672ca */ /* 0x000fe400000e0000 */
[----:B------:R-:W-:Y:S01]  /*2dd0*/  R2UR UR7, R9 ;  /* 0x00000000090772ca */ /* 0x000fe200000e0000 */
[----:B------:R-:W-:Y:S01]  /*2de0*/  UIADD3 UR4, UR12, 0x4, URZ ;  /* 0x000000040c047890 */ /* 0x000fe2000fffe03f */
[----:B------:R-:W-:Y:S01]  /*2df0*/  UMOV UR5, 0x40000040 ;  /* 0x4000004000057882 */ /* 0x000fe20000000000 */
[----:B------:R-:W-:Y:S02]  /*2e00*/  VIADD R4, R4, 0x180 ;  /* 0x0000018004047836 */ /* 0x000fe40000000000 */
[----:B------:R-:W-:-:S03]  /*2e10*/  IMAD.MOV.U32 R5, RZ, RZ, 0x40000040 ;  /* 0x40000040ff057424 */ /* 0x000fc600078e00ff */
[----:B------:R-:W-:Y:S02]  /*2e20*/  R2UR UR10, R4 ;  /* 0x00000000040a72ca */ /* 0x000fe400000e0000 */
[----:B------:R-:W-:Y:S01]  /*2e30*/  R2UR UR11, R5 ;  /* 0x00000000050b72ca */ /* 0x000fe200000e0000 */
[----:B------:R-:W-:Y:S01]  /*2e40*/  UIADD3 UR8, UR12, 0x6, URZ ;  /* 0x000000060c087890 */ /* 0x000fe2000fffe03f */
[----:B------:R0:W5:Y:S01]  /*2e50*/  LDL R5, [R1+0x1c8] ;  /* 0x0001c80001057983 */ /* 0x0001620000100800 */
[----:B------:R-:W-:Y:S01]  /*2e60*/  UMOV UR9, 0x40000040 ;  /* 0x4000004000097882 */ /* 0x000fe20000000000 */
[----:B------:R-:W-:Y:S02]  /*2e70*/  WARPGROUP.DEPBAR.LE gsb0, 0x0 ;  /* 0x00008000000079c5 */ /* 0x000fe40000010000 */
        /* <DEDUP_REMOVED lines=32> */
[----:B-1----:R-:W-:-:S06]  /*3080*/  WARPGROUP.ARRIVE ;  /* 0x00000000000079c5 */ /* 0x002fcc0000000000 */
[----:B------:R-:W-:Y:S03]  /*3090*/  HGMMA.64x256x16.F32 R24, gdesc[UR4].tnspB, R24, gsb0 ;  /* 0x43e00000041879f0 */ /* 0x000fe60008000818 */
        /* <DEDUP_REMOVED lines=48> */
[----:B------:R1:W-:Y:S04]  /*33a0*/  STL.128 [R1+0x2a0], R72 ;  /* 0x0002a04801007387 */ /* 0x0003e80000100c00 */
        /* <DEDUP_REMOVED lines=19> */
[----:B------:R-:W4:Y:S04]  /*34e0*/  LDL R4, [R1+0x1e0] ;  /* 0x0001e00001047983 */ /* 0x000f280000100800 */
[----:B-1----:R-:W4:Y:S04]  /*34f0*/  LDL R74, [R1+0x1e4] ;  /* 0x0001e400014a7983 */ /* 0x002f280000100800 */
[----:B--2---:R-:W2:Y:S04]  /*3500*/  LDL R76, [R1+0x1e8] ;  /* 0x0001e800014c7983 */ /* 0x004ea80000100800 */
[----:B------:R-:W2:Y:S04]  /*3510*/  LDL R78, [R1+0x1ec] ;  /* 0x0001ec00014e7983 */ /* 0x000ea80000100800 */
[----:B------:R-:W2:Y:S04]  /*3520*/  LDL R6, [R1+0x1f0] ;  /* 0x0001f00001067983 */ /* 0x000ea80000100800 */
[----:B---3--:R-:W3:Y:S04]  /*3530*/  LDL R80, [R1+0x1f4] ;  /* 0x0001f40001507983 */ /* 0x008ee80000100800 */
[----:B------:R-:W3:Y:S04]  /*3540*/  LDL R82, [R1+0x1f8] ;  /* 0x0001f80001527983 */ /* 0x000ee80000100800 */
[----:B----4-:R-:W4:Y:S04]  /*3550*/  LDL R84, [R1+0x1fc] ;  /* 0x0001fc0001547983 */ /* 0x010f280000100800 */
[----:B------:R-:W4:Y:S04]  /*3560*/  LDL R8, [R1+0x200] ;  /* 0x0002000001087983 */ /* 0x000f280000100800 */
[----:B------:R-:W4:Y:S04]  /*3570*/  LDL R86, [R1+0x204] ;  /* 0x0002040001567983 */ /* 0x000f280000100800 */
[----:B0-----:R-:W4:Y:S04]  /*3580*/  LDL R88, [R1+0x208] ;  /* 0x0002080001587983 */ /* 0x001f280000100800 */
        /* <DEDUP_REMOVED lines=116> */
[----:B------:R-:W4:Y:S01]  /*3cd0*/  LDL R81, [R1+0x3dc] ;  /* 0x0003dc0001517983 */ /* 0x000f220000100800 */
[----:B------:R-:W-:-:S03]  /*3ce0*/  ULOP3.LUT UR20, UR61, 0x1, URZ, 0xfc, !UPT ;  /* 0x000000013d147892 */ /* 0x000fc6000f8efc3f */
[----:B------:R0:W-:Y:S01]  /*3cf0*/  STL [R1+0x1e0], R4 ;  /* 0x0001e00401007387 */ /* 0x0001e20000100800 */
[----:B------:R-:W-:-:S03]  /*3d00*/  UISETP.NE.AND UP0, UPT, UR20, 0x3, UPT ;  /* 0x000000031400788c */ /* 0x000fc6000bf05270 */
[----:B------:R0:W-:Y:S04]  /*3d10*/  STL [R1+0x1e4], R74 ;  /* 0x0001e44a01007387 */ /* 0x0001e80000100800 */
[----:B--2---:R0:W-:Y:S04]  /*3d20*/  STL [R1+0x1e8], R76 ;  /* 0x0001e84c01007387 */ /* 0x0041e80000100800 */
[----:B------:R0:W-:Y:S04]  /*3d30*/  STL [R1+0x1ec], R78 ;  /* 0x0001ec4e01007387 */ /* 0x0001e80000100800 */
[----:B------:R0:W-:Y:S04]  /*3d40*/  STL [R1+0x1f0], R6 ;  /* 0x0001f00601007387 */ /* 0x0001e80000100800 */
[----:B---3--:R0:W-:Y:S04]  /*3d50*/  STL [R1+0x1f4], R80 ;  /* 0x0001f45001007387 */ /* 0x0081e80000100800 */
[----:B------:R0:W-:Y:S04]  /*3d60*/  STL [R1+0x1f8], R82 ;  /* 0x0001f85201007387 */ /* 0x0001e80000100800 */
[----:B----4-:R0:W-:Y:S04]  /*3d70*/  STL [R1+0x1fc], R84 ;  /* 0x0001fc5401007387 */ /* 0x0101e80000100800 */
[----:B------:R0:W-:Y:S04]  /*3d80*/  STL [R1+0x200], R8 ;  /* 0x0002000801007387 */ /* 0x0001e80000100800 */
        /* <DEDUP_REMOVED lines=118> */
[----:B------:R0:W-:Y:S01]  /*44f0*/  STL [R1+0x3dc], R81 ;  /* 0x0003dc5101007387 */ /* 0x0001e20000100800 */
[----:B------:R-:W-:Y:S06]  /*4500*/  BAR.ARV 0xf, 0x100 ;  /* 0x03c4000000007b1d */ /* 0x000fec0000002000 */
[----:B------:R-:W-:-:S13]  /*4510*/  PLOP3.LUT P1, PT, PT, PT, UP0, 0x80, 0x0 ;  /* 0x000000000000781c */ /* 0x000fda0003f2f008 */
[----:B0-----:R-:W-:Y:S05]  /*4520*/  @!P1 BRA `(.L_x_1913) ;  /* 0x0000000000049947 */ /* 0x001fea0003800000 */
[----:B------:R-:W-:Y:S01]  /*4530*/  BPT.TRAP 0x1 ;  /* 0x000000040000795c */ /* 0x000fe20000300000 */
.L_x_1913:
[----:B-----5:R-:W-:-:S05]  /*4540*/  LEA R5, R5, UR44, 0x3 ;  /* 0x0000002c05057c11 */ /* 0x020fca000f8e18ff */
[----:B------:R-:W-:-:S05]  /*4550*/  VIADD R4, R5, 0x38860 ;  /* 0x0003886005047836 */ /* 0x000fca0000000000 */
[----:B------:R-:W-:-:S04]  /*4560*/  PRMT R4, R7, 0x654, R4 ;  /* 0x0000065407047816 */ /* 0x000fc80000000004 */
[----:B------:R0:W-:Y:S02]  /*4570*/  SYNCS.ARRIVE.TRANS64.RED.A1T0 RZ, [R4+URZ], RZ ;  /* 0x000000ff04ff79a7 */ /* 0x0001e4000810043f */
[----:B0-----:R-:W-:-:S05]  /*4580*/  VIADD R4, R219, 0xfffffffe ;  /* 0xfffffffedb047836 */ /* 0x001fca0000000000 */
[----:B------:R-:W-:-:S13]  /*4590*/  ISETP.GE.AND P0, PT, R4, R0, PT ;  /* 0x000000000400720c */ /* 0x000fda0003f06270 */
[----:B------:R-:W-:Y:S05]  /*45a0*/  @!P0 BRA `(.L_x_1914) ;  /* 0x0000003c005c8947 */ /* 0x000fea0003800000 */
.L_x_1916:
[----:B------:R-:W2:Y:S04]  /*45b0*/  LDL R5, [R1+0x1c8] ;  /* 0x0001c80001057983 */ /* 0x000ea80000100800 */
[----:B------:R-:W3:Y:S04]  /*45c0*/  LDL.64 R122, [R1+0x280] ;  /* 0x00028000017a7983 */ /* 0x000ee80000100a00 */
[----:B------:R-:W4:Y:S04]  /*45d0*/  LDL.64 R104, [R1+0x2f0] ;  /* 0x0002f00001687983 */ /* 0x000f280000100a00 */
        /* <DEDUP_REMOVED lines=61> */
[----:B------:R-:W4:Y:S01]  /*49b0*/  LDL.64 R10, [R1+0x3d8] ;  /* 0x0003d800010a7983 */ /* 0x000f220000100a00 */
[----:B0-2---:R-:W-:-:S05]  /*49c0*/  IMAD R6, R5, 0x40, R22 ;  /* 0x0000004005067824 */ /* 0x005fca00078e0216 */
[----:B------:R-:W-:Y:S01]  /*49d0*/  LEA R128, R6, UR44, 0x2 ;  /* 0x0000002c06807c11 */ /* 0x000fe2000f8e10ff */
[----:B------:R-:W-:Y:S06]  /*49e0*/  BAR.SYNC.DEFER_BLOCKING 0xe, 0x100 ;  /* 0x0384000000007b1d */ /* 0x000fec0000010000 */
[----:B------:R-:W3:Y:S02]  /*49f0*/  LDS R6, [R128+0x38400] ;  /* 0x0384000080067984 */ /* 0x000ee40000000800 */
[C---:B---3--:R-:W-:Y:S01]  /*4a00*/  FMUL.FTZ R123, R6.reuse, R123 ;  /* 0x0000007b067b7220 */ /* 0x048fe20000410000 */
[----:B------:R-:W-:-:S05]  /*4a10*/  FMUL.FTZ R122, R6, R122 ;  /* 0x0000007a067a7220 */ /* 0x000fca0000410000 */
[----:B------:R4:W-:Y:S02]  /*4a20*/  STL.64 [R1+0x280], R122 ;  /* 0x0002807a01007387 */ /* 0x0009e40000100a00 */
[C---:B----4-:R-:W-:Y:S02]  /*4a30*/  FMUL.FTZ R122, R6.reuse, R104 ;  /* 0x00000068067a7220 */ /* 0x050fe40000410000 */
[----:B------:R-:W0:Y:S01]  /*4a40*/  LDS R104, [R128+0x38420] ;  /* 0x0384200080687984 */ /* 0x000e220000000800 */
[C---:B------:R-:W-:Y:S01]  /*4a50*/  FMUL.FTZ R131, R6.reuse, R131 ;  /* 0x0000008306837220 */ /* 0x040fe20000410000 */
        /* <DEDUP_REMOVED lines=55> */
[----:B------:R-:W-:Y:S01]  /*4dd0*/  FMUL.FTZ R100, R6, R100 ;  /* 0x0000006406647220 */ /* 0x000fe20000410000 */
[-C--:B------:R-:W-:Y:S01]  /*4de0*/  FMUL.FTZ R102, R102, R6.reuse ;  /* 0x0000000666667220 */ /* 0x080fe20000410000 */
[----:B------:R-:W-:Y:S01]  /*4df0*/  FMUL.FTZ R103, R103, R6 ;  /* 0x0000000667677220 */ /* 0x000fe20000410000 */
[C---:B------:R-:W-:Y:S01]  /*4e00*/  FMUL.FTZ R79, R6.reuse, R79 ;  /* 0x0000004f064f7220 */ /* 0x040fe20000410000 */
[----:B------:R-:W-:Y:S01]  /*4e10*/  FMUL.FTZ R78, R6, R78 ;  /* 0x0000004e064e7220 */ /* 0x000fe20000410000 */
[C---:B0-----:R-:W-:Y:S01]  /*4e20*/  FMUL.FTZ R77, R104.reuse, R77 ;  /* 0x0000004d684d7220 */ /* 0x041fe20000410000 */
        /* <DEDUP_REMOVED lines=63> */
[----:B------:R-:W-:Y:S04]  /*5220*/  STL.64 [R1+0x1f0], R130 ;  /* 0x0001f08201007387 */ /* 0x000fe80000100a00 */
        /* <DEDUP_REMOVED lines=31> */
[----:B------:R0:W-:Y:S04]  /*5420*/  STL.64 [R1+0x1f8], R74 ;  /* 0x0001f84a01007387 */ /* 0x0001e80000100a00 */
        /* <DEDUP_REMOVED lines=29> */
[----:B------:R2:W-:Y:S04]  /*5600*/  STL.64 [R1+0x3d8], R10 ;  /* 0x0003d80a01007387 */ /* 0x0005e80000100a00 */
[----:B0-----:R-:W3:Y:S04]  /*5610*/  LDL R74, [R1+0x1e4] ;  /* 0x0001e400014a7983 */ /* 0x001ee80000100800 */
[----:B------:R-:W4:Y:S04]  /*5620*/  LDL R76, [R1+0x1e8] ;  /* 0x0001e800014c7983 */ /* 0x000f280000100800 */
[----:B------:R-:W4:Y:S04]  /*5630*/  LDL R78, [R1+0x1ec] ;  /* 0x0001ec00014e7983 */ /* 0x000f280000100800 */
[----:B------:R-:W4:Y:S04]  /*5640*/  LDL R6, [R1+0x1f0] ;  /* 0x0001f00001067983 */ /* 0x000f280000100800 */
[----:B------:R-:W4:Y:S04]  /*5650*/  LDL R80, [R1+0x1f4] ;  /* 0x0001f40001507983 */ /* 0x000f280000100800 */
[----:B------:R-:W4:Y:S04]  /*5660*/  LDL R82, [R1+0x1f8] ;  /* 0x0001f80001527983 */ /* 0x000f280000100800 */
[----:B------:R-:W4:Y:S04]  /*5670*/  LDL R84, [R1+0x1fc] ;  /* 0x0001fc0001547983 */ /* 0x000f280000100800 */
[----:B-1----:R-:W4:Y:S04]  /*5680*/  LDL R8, [R1+0x200] ;  /* 0x0002000001087983 */ /* 0x002f280000100800 */
[----:B------:R-:W4:Y:S04]  /*5690*/  LDL R86, [R1+0x204] ;  /* 0x0002040001567983 */ /* 0x000f280000100800 */
[----:B------:R-:W4:Y:S04]  /*56a0*/  LDL R88, [R1+0x208] ;  /* 0x0002080001587983 */ /* 0x000f280000100800 */
[----:B------:R-:W4:Y:S04]  /*56b0*/  LDL R90, [R1+0x20c] ;  /* 0x00020c00015a7983 */ /* 0x000f280000100800 */
[----:B--2---:R-:W2:Y:S04]  /*56c0*/  LDL R10, [R1+0x210] ;  /* 0x00021000010a7983 */ /* 0x004ea80000100800 */
[----:B------:R-:W2:Y:S04]  /*56d0*/  LDL R92, [R1+0x214] ;  /* 0x00021400015c7983 */ /* 0x000ea80000100800 */
        /* <DEDUP_REMOVED lines=114> */
[----:B------:R-:W-:Y:S04]  /*5e00*/  STL [R1+0x1e0], R102 ;  /* 0x0001e06601007387 */ /* 0x000fe80000100800 */
        /* <DEDUP_REMOVED lines=11> */
[----:B--2---:R-:W-:Y:S04]  /*5ec0*/  STL [R1+0x210], R10 ;  /* 0x0002100a01007387 */ /* 0x004fe80000100800 */
        /* <DEDUP_REMOVED lines=77> */
[----:B------:R0:W-:Y:S04]  /*63a0*/  STL [R1+0x348], R27 ;  /* 0x0003481b01007387 */ /* 0x0001e80000100800 */
[----:B------:R-:W-:Y:S04]  /*63b0*/  STL [R1+0x34c], R29 ;  /* 0x00034c1d01007387 */ /* 0x000fe80000100800 */
[----:B------:R-:W-:Y:S04]  /*63c0*/  STL [R1+0x350], R56 ;  /* 0x0003503801007387 */ /* 0x000fe80000100800 */
[----:B------:R1:W-:Y:S04]  /*63d0*/  STL [R1+0x354], R31 ;  /* 0x0003541f01007387 */ /* 0x0003e80000100800 */
[----:B------:R-:W-:Y:S04]  /*63e0*/  STL [R1+0x358], R33 ;  /* 0x0003582101007387 */ /* 0x000fe80000100800 */
[----:B------:R2:W-:Y:S04]  /*63f0*/  STL [R1+0x35c], R35 ;  /* 0x00035c2301007387 */ /* 0x0005e80000100800 */
        /* <DEDUP_REMOVED lines=27> */
[----:B------:R-:W-:Y:S04]  /*65b0*/  STL [R1+0x3cc], R77 ;  /* 0x0003cc4d01007387 */ /* 0x000fe80000100800 */
[----:B------:R4:W-:Y:S04]  /*65c0*/  STL [R1+0x3d0], R72 ;  /* 0x0003d04801007387 */ /* 0x0009e80000100800 */
[----:B------:R4:W-:Y:S04]  /*65d0*/  STL [R1+0x3d4], R79 ;  /* 0x0003d44f01007387 */ /* 0x0009e80000100800 */
[----:B------:R-:W-:Y:S04]  /*65e0*/  STL [R1+0x3d8], R81 ;  /* 0x0003d85101007387 */ /* 0x000fe80000100800 */
[----:B------:R4:W-:Y:S04]  /*65f0*/  STL [R1+0x3dc], R83 ;  /* 0x0003dc5301007387 */ /* 0x0009e80000100800 */
[----:B0-----:R-:W4:Y:S04]  /*6600*/  LDL.128 R24, [R1+0x1e0] ;  /* 0x0001e00001187983 */ /* 0x001f280000100c00 */
[----:B-1----:R-:W4:Y:S04]  /*6610*/  LDL.128 R28, [R1+0x1f0] ;  /* 0x0001f000011c7983 */ /* 0x002f280000100c00 */
[----:B--2---:R-:W2:Y:S04]  /*6620*/  LDL.128 R32, [R1+0x200] ;  /* 0x0002000001207983 */ /* 0x004ea80000100c00 */
[----:B---3--:R-:W2:Y:S04]  /*6630*/  LDL.128 R36, [R1+0x210] ;  /* 0x0002100001247983 */ /* 0x008ea80000100c00 */
[----:B----4-:R-:W2:Y:S04]  /*6640*/  LDL.128 R40, [R1+0x220] ;  /* 0x0002200001287983 */ /* 0x010ea80000100c00 */
[----:B------:R-:W2:Y:S04]  /*6650*/  LDL.128 R44, [R1+0x230] ;  /* 0x00023000012c7983 */ /* 0x000ea80000100c00 */
        /* <DEDUP_REMOVED lines=25> */
[----:B------:R-:W2:Y:S01]  /*67f0*/  LDL.128 R148, [R1+0x3d0] ;  /* 0x0003d00001947983 */ /* 0x000ea20000100c00 */
[----:B------:R-:W-:-:S02]  /*6800*/  VIADD R6, R5, 0x1 ;  /* 0x0000000105067836 */ /* 0x000fc40000000000 */
[----:B------:R-:W-:Y:S01]  /*6810*/  IMAD.MOV.U32 R9, RZ, RZ, 0x40000040 ;  /* 0x40000040ff097424 */ /* 0x000fe200078e00ff */
[----:B------:R-:W3:Y:S02]  /*6820*/  LDL R5, [R1+0x1d0] ;  /* 0x0001d00001057983 */ /* 0x000ee40000100800 */
[----:B------:R-:W-:Y:S02]  /*6830*/  ISETP.NE.AND P0, PT, R6, 0x2, PT ;  /* 0x000000020600780c */ /* 0x000fe40003f05270 */
[----:B------:R0:W-:Y:S01]  /*6840*/  STL [R1+0x1c8], R6 ;  /* 0x0001c80601007387 */ /* 0x0001e20000100800 */
[----:B------:R-:W-:-:S10]  /*6850*/  R2UR UR15, R9 ;  /* 0x00000000090f72ca */ /* 0x000fd400000e0000 */
[----:B0-----:R-:W-:-:S04]  /*6860*/  @!P0 IMAD.MOV.U32 R6, RZ, RZ, RZ ;  /* 0x000000ffff068224 */ /* 0x001fc800078e00ff */
[----:B------:R-:W-:-:S05]  /*6870*/  IMAD R8, R6, 0x1000, R3 ;  /* 0x0000100006087824 */ /* 0x000fca00078e0203 */
[C---:B------:R-:W-:Y:S01]  /*6880*/  R2UR UR14, R8.reuse ;  /* 0x00000000080e72ca */ /* 0x040fe200000e0000 */
[----:B------:R-:W-:Y:S02]  /*6890*/  VIADD R10, R8, 0x80 ;  /* 0x00000080080a7836 */ /* 0x000fe40000000000 */
[----:B------:R-:W-:-:S03]  /*68a0*/  IMAD.MOV.U32 R11, RZ, RZ, 0x40000040 ;  /* 0x40000040ff0b7424 */ /* 0x000fc600078e00ff */
[----:B------:R-:W-:Y:S02]  /*68b0*/  R2UR UR18, R10 ;  /* 0x000000000a1272ca */ /* 0x000fe400000e0000 */
[----:B------:R-:W-:Y:S01]  /*68c0*/  R2UR UR19, R11 ;  /* 0x000000000b1372ca */ /* 0x000fe200000e0000 */
[----:B--2---:R-:W-:-:S06]  /*68d0*/  WARPGROUP.ARRIVE ;  /* 0x00000000000079c5 */ /* 0x004fcc0000000000 */
[----:B------:R-:W-:Y:S01]  /*68e0*/  HGMMA.64x256x16.F32 R24, gdesc[UR12].tnspB, R24, gsb0 ;  /* 0x43e000000c1879f0 */ /* 0x000fe20008000818 */
[----:B------:R-:W-:Y:S02]  /*68f0*/  VIADD R10, R8, 0x100 ;  /* 0x00000100080a7836 */ /* 0x000fe40000000000 */
[----:B------:R-:W-:-:S03]  /*6900*/  IMAD.MOV.U32 R11, RZ, RZ, 0x40000040 ;  /* 0x40000040ff0b7424 */ /* 0x000fc600078e00ff */
[----:B------:R-:W-:Y:S02]  /*6910*/  R2UR UR6, R10 ;  /* 0x000000000a0672ca */ /* 0x000fe400000e0000 */
[----:B------:R-:W-:Y:S01]  /*6920*/  R2UR UR7, R11 ;  /* 0x000000000b0772ca */ /* 0x000fe200000e0000 */
        /* <DEDUP_REMOVED lines=39> */
[----:B------:R-:W2:Y:S01]  /*6ba0*/  @!P0 LDL R8, [R1+0x1cc] ;  /* 0x0001cc0001088983 */ /* 0x000ea20000100800 */
[----:B------:R-:W-:-:S03]  /*6bb0*/  WARPGROUP.DEPBAR.LE gsb0, 0x0 ;  /* 0x00008000000079c5 */ /* 0x000fc60000010000 */
        /* <DEDUP_REMOVED lines=34> */
[----:B------:R-:W-:Y:S04]  /*6de0*/  @!P0 STL [R1+0x1c8], RZ ;  /* 0x0001c8ff01008387 */ /* 0x000fe80000100800 */
[----:B------:R0:W5:Y:S01]  /*6df0*/  LDL R9, [R1+0x1c8] ;  /* 0x0001c80001097983 */ /* 0x0001620000100800 */
        /* <DEDUP_REMOVED lines=68> */
[----:B------:R-:W2:Y:S04]  /*7240*/  LDL R10, [R1+0x1e0] ;  /* 0x0001e000010a7983 */ /* 0x000ea80000100800 */
[----:B-1----:R-:W2:Y:S04]  /*7250*/  LDL R80, [R1+0x1e4] ;  /* 0x0001e40001507983 */ /* 0x002ea80000100800 */
[----:B------:R-:W2:Y:S04]  /*7260*/  LDL R82, [R1+0x1e8] ;  /* 0x0001e80001527983 */ /* 0x000ea80000100800 */
[----:B----4-:R-:W4:Y:S04]  /*7270*/  LDL R84, [R1+0x1ec] ;  /* 0x0001ec0001547983 */ /* 0x010f280000100800 */
[----:B------:R-:W4:Y:S04]  /*7280*/  LDL R12, [R1+0x1f0] ;  /* 0x0001f000010c7983 */ /* 0x000f280000100800 */
[----:B------:R-:W4:Y:S04]  /*7290*/  LDL R86, [R1+0x1f4] ;  /* 0x0001f40001567983 */ /* 0x000f280000100800 */
[----:B---3--:R-:W3:Y:S04]  /*72a0*/  LDL R88, [R1+0x1f8] ;  /* 0x0001f80001587983 */ /* 0x008ee80000100800 */
[----:B------:R-:W3:Y:S04]  /*72b0*/  LDL R90, [R1+0x1fc] ;  /* 0x0001fc00015a7983 */ /* 0x000ee80000100800 */
[----:B------:R-:W3:Y:S04]  /*72c0*/  LDL R14, [R1+0x200] ;  /* 0x00020000010e7983 */ /* 0x000ee80000100800 */
[----:B0-----:R-:W3:Y:S04]  /*72d0*/  LDL R92, [R1+0x204] ;  /* 0x00020400015c7983 */ /* 0x001ee80000100800 */
[----:B------:R-:W3:Y:S04]  /*72e0*/  LDL R94, [R1+0x208] ;  /* 0x00020800015e7983 */ /* 0x000ee80000100800 */
        /* <DEDUP_REMOVED lines=116> */
[----:B------:R-:W2:Y:S01]  /*7a30*/  LDL R89, [R1+0x3dc] ;  /* 0x0003dc0001597983 */ /* 0x000ea20000100800 */
[----:B------:R-:W-:-:S03]  /*7a40*/  VIADD R6, R5, 0x1 ;  /* 0x0000000105067836 */ /* 0x000fc60000000000 */
[----:B------:R0:W-:Y:S04]  /*7a50*/  STL [R1+0x1e0], R10 ;  /* 0x0001e00a01007387 */ /* 0x0001e80000100800 */
[----:B------:R0:W-:Y:S04]  /*7a60*/  STL [R1+0x1d0], R6 ;  /* 0x0001d00601007387 */ /* 0x0001e80000100800 */
[----:B------:R0:W-:Y:S04]  /*7a70*/  STL [R1+0x1e4], R80 ;  /* 0x0001e45001007387 */ /* 0x0001e80000100800 */
[----:B------:R0:W-:Y:S04]  /*7a80*/  STL [R1+0x1e8], R82 ;  /* 0x0001e85201007387 */ /* 0x0001e80000100800 */
[----:B----4-:R0:W-:Y:S04]  /*7a90*/  STL [R1+0x1ec], R84 ;  /* 0x0001ec5401007387 */ /* 0x0101e80000100800 */
[----:B------:R0:W-:Y:S04]  /*7aa0*/  STL [R1+0x1f0], R12 ;  /* 0x0001f00c01007387 */ /* 0x0001e80000100800 */
[----:B------:R0:W-:Y:S04]  /*7ab0*/  STL [R1+0x1f4], R86 ;  /* 0x0001f45601007387 */ /* 0x0001e80000100800 */
[----:B---3--:R0:W-:Y:S04]  /*7ac0*/  STL [R1+0x1f8], R88 ;  /* 0x0001f85801007387 */ /* 0x0081e80000100800 */
[----:B------:R0:W-:Y:S04]  /*7ad0*/  STL [R1+0x1fc], R90 ;  /* 0x0001fc5a01007387 */ /* 0x0001e80000100800 */
[----:B------:R0:W-:Y:S04]  /*7ae0*/  STL [R1+0x200], R14 ;  /* 0x0002000e01007387 */ /* 0x0001e80000100800 */
[----:B------:R0:W-:Y:S04]  /*7af0*/  STL [R1+0x204], R92 ;  /* 0x0002045c01007387 */ /* 0x0001e80000100800 */
[----:B------:R0:W-:Y:S04]  /*7b00*/  STL [R1+0x208], R94 ;  /* 0x0002085e01007387 */ /* 0x0001e80000100800 */
[----:B--2---:R0:W-:Y:S04]  /*7b10*/  STL [R1+0x20c], R96 ;  /* 0x00020c6001007387 */ /* 0x0041e80000100800 */
        /* <DEDUP_REMOVED lines=116> */
[----:B------:R-:W-:-:S05]  /*8260*/  @!P0 LOP3.LUT R8, R8, 0x1, RZ, 0x3c, !PT ;  /* 0x0000000108088812 */ /* 0x000fca00078e3cff */
[----:B------:R0:W-:Y:S01]  /*8270*/  @!P0 STL [R1+0x1cc], R8 ;  /* 0x0001cc0801008387 */ /* 0x0001e20000100800 */
[----:B------:R-:W-:Y:S06]  /*8280*/  BAR.ARV 0xf, 0x100 ;  /* 0x03c4000000007b1d */ /* 0x000fec0000002000 */
[C---:B------:R-:W-:Y:S01]  /*8290*/  ISETP.GT.AND P0, PT, R4.reuse, R0, PT ;  /* 0x000000000400720c */ /* 0x040fe20003f04270 */
[----:B------:R-:W-:Y:S01]  /*82a0*/  VIADD R4, R4, 0xffffffff ;  /* 0xffffffff04047836 */ /* 0x000fe20000000000 */
[----:B------:R-:W-:Y:S11]  /*82b0*/  @!P1 BRA `(.L_x_1915) ;  /* 0x0000000000049947 */ /* 0x000ff60003800000 */
[----:B------:R-:W-:Y:S01]  /*82c0*/  BPT.TRAP 0x1 ;  /* 0x000000040000795c */ /* 0x000fe20000300000 */
.L_x_1915:
[----:B-----5:R-:W-:-:S05]  /*82d0*/  LEA R9, R9, UR44, 0x3 ;  /* 0x0000002c09097c11 */ /* 0x020fca000f8e18ff */
[----:B0-----:R-:W-:-:S05]  /*82e0*/  VIADD R6, R9, 0x38860 ;  /* 0x0003886009067836 */ /* 0x001fca0000000000 */
[----:B------:R-:W-:-:S04]  /*82f0*/  PRMT R6, R7, 0x654, R6 ;  /* 0x0000065407067816 */ /* 0x000fc80000000006 */
[----:B------:R0:W-:Y:S01]  /*8300*/  SYNCS.ARRIVE.TRANS64.RED.A1T0 RZ, [R6+URZ], RZ ;  /* 0x000000ff06ff79a7 */ /* 0x0001e2000810043f */
[----:B------:R-:W-:Y:S05]  /*8310*/  @P0 BRA `(.L_x_1916) ;  /* 0xffffffc000a40947 */ /* 0x000fea000383ffff */
.L_x_1914:
[----:B------:R-:W2:Y:S04]  /*8320*/  LDL R119, [R1+0x1c8] ;  /* 0x0001c80001777983 */ /* 0x000ea80000100800 */
[----:B------:R-:W3:Y:S04]  /*8330*/  LDL.64 R122, [R1+0x1e0] ;  /* 0x0001e000017a7983 */ /* 0x000ee80000100a00 */
[----:B------:R-:W4:Y:S04]  /*8340*/  LDL.64 R106, [R1+0x290] ;  /* 0x00029000016a7983 */ /* 0x000f280000100a00 */
[----:B------:R-:W5:Y:S04]  /*8350*/  LDL.64 R10, [R1+0x368] ;  /* 0x00036800010a7983 */ /* 0x000f680000100a00 */
        /* <DEDUP_REMOVED lines=60> */
[----:B0-----:R-:W5:Y:S04]  /*8720*/  LDL.64 R6, [R1+0x3d8] ;  /* 0x0003d80001067983 */ /* 0x001f680000100a00 */
[----:B------:R-:W5:Y:S04]  /*8730*/  LDL R3, [R1+0x1d0] ;  /* 0x0001d00001037983 */ /* 0x000f680000100800 */
[----:B------:R-:W5:Y:S01]  /*8740*/  LDL R0, [R1+0x1c8] ;  /* 0x0001c80001007983 */ /* 0x000f620000100800 */
[----:B--2---:R-:W-:-:S05]  /*8750*/  IMAD R118, R119, 0x40, R22 ;  /* 0x0000004077767824 */ /* 0x004fca00078e0216 */
        /* <DEDUP_REMOVED lines=8> */
[C---:B-----5:R-:W-:Y:S01]  /*87e0*/  FMUL.FTZ R125, R118.reuse, R125 ;  /* 0x0000007d767d7220 */ /* 0x060fe20000410000 */
        /* <DEDUP_REMOVED lines=33> */
[C---:B0-----:R-:W-:Y:S01]  /*8a00*/  FMUL.FTZ R11, R106.reuse, R11 ;  /* 0x0000000b6a0b7220 */ /* 0x041fe20000410000 */
[----:B------:R-:W-:Y:S01]  /*8a10*/  FMUL.FTZ R10, R106, R10 ;  /* 0x0000000a6a0a7220 */ /* 0x000fe20000410000 */
[C---:B------:R-:W-:Y:S01]  /*8a20*/  FMUL.FTZ R102, R118.reuse, R102 ;  /* 0x0000006676667220 */ /* 0x040fe20000410000 */
[C---:B------:R-:W-:Y:S01]  /*8a30*/  FMUL.FTZ R101, R118.reuse, R101 ;  /* 0x0000006576657220 */ /* 0x040fe20000410000 */
[C---:B------:R-:W-:Y:S01]  /*8a40*/  FMUL.FTZ R100, R118.reuse, R100 ;  /* 0x0000006476647220 */ /* 0x040fe20000410000 */
[C---:B------:R-:W-:Y:S01]  /*8a50*/  FMUL.FTZ R99, R118.reuse, R99 ;  /* 0x0000006376637220 */ /* 0x040fe20000410000 */
[----:B------:R0:W-:Y:S01]  /*8a60*/  STL.64 [R1+0x368], R10 ;  /* 0x0003680a01007387 */ /* 0x0001e20000100a00 */
        /* <DEDUP_REMOVED lines=85> */
[----:B0-----:R-:W-:-:S02]  /*8fc0*/  VIADD R10, R3, 0x1 ;  /* 0x00000001030a7836 */ /* 0x001fc40000000000 */
[----:B------:R-:W-:Y:S01]  /*8fd0*/  VIADD R0, R0, 0x1 ;  /* 0x0000000100007836 */ /* 0x000fe20000000000 */
[----:B------:R0:W-:Y:S04]  /*8fe0*/  STL.64 [R1+0x1f0], R124 ;  /* 0x0001f07c01007387 */ /* 0x0001e80000100a00 */
        /* <DEDUP_REMOVED lines=61> */
[----:B------:R0:W-:Y:S04]  /*93c0*/  STL [R1+0x1d0], R10 ;  /* 0x0001d00a01007387 */ /* 0x0001e80000100800 */
[----:B------:R0:W-:Y:S01]  /*93d0*/  STL [R1+0x1c8], R0 ;  /* 0x0001c80001007387 */ /* 0x0001e20000100800 */
[----:B------:R-:W-:Y:S06]  /*93e0*/  BAR.ARV 0xf, 0x100 ;  /* 0x03c4000000007b1d */ /* 0x000fec0000002000 */
[----:B------:R-:W-:Y:S01]  /*93f0*/  ISETP.NE.AND P0, PT, R0, 0x2, PT ;  /* 0x000000020000780c */ /* 0x000fe20003f05270 */
[----:B------:R-:W-:Y:S01]  /*9400*/  BSSY B0, `(.L_x_1917) ;  /* 0x0000007000007945 */ /* 0x000fe20003800000 */
[----:B------:R-:W-:-:S11]  /*9410*/  IMAD.MOV.U32 R3, RZ, RZ, 0x1 ;  /* 0x00000001ff037424 */ /* 0x000fd600078e00ff */
[----:B0-----:R-:W-:Y:S05]  /*9420*/  @P0 BRA `(.L_x_1918) ;  /* 0x0000000000100947 */ /* 0x001fea0003800000 */
[----:B------:R-:W2:Y:S04]  /*9430*/  LDL R0, [R1+0x1cc] ;  /* 0x0001cc0001007983 */ /* 0x000ea80000100800 */
[----:B------:R0:W-:Y:S01]  /*9440*/  STL [R1+0x1c8], RZ ;  /* 0x0001c8ff01007387 */ /* 0x0001e20000100800 */
[----:B--2---:R-:W-:-:S05]  /*9450*/  LOP3.LUT R0, R0, 0x1, RZ, 0x3c, !PT ;  /* 0x0000000100007812 */ /* 0x004fca00078e3cff */
[----:B------:R0:W-:Y:S02]  /*9460*/  STL [R1+0x1cc], R0 ;  /* 0x0001cc0001007387 */ /* 0x0001e40000100800 */
.L_x_1918:
[----:B------:R-:W-:Y:S05]  /*9470*/  BSYNC B0 ;  /* 0x0000000000007941 */ /* 0x000fea0003800000 */
.L_x_1917:
[----:B------:R-:W-:Y:S05]  /*9480*/  BRA `(.L_x_1912) ;  /* 0x0000018c00287947 */ /* 0x000fea0003800000 */
.L_x_1905:
[----:B------:R-:W-:Y:S01]  /*9490*/  UIADD3 UR4, UP3, UR38, 0x38860, URZ ;  /* 0x0003886026047890 */ /* 0x000fe2000ff7e03f */
[----:B------:R-:W-:Y:S01]  /*94a0*/  IMAD.MOV.U32 R9, RZ, RZ, R7 ;  /* 0x000000ffff097224 */ /* 0x000fe200078e0007 */
[----:B------:R-:W-:Y:S01]  /*94b0*/  UIADD3 UR7, UP2, UR38, 0x38850, URZ ;  /* 0x0003885026077890 */ /* 0x000fe2000ff5e03f */
[----:B------:R-:W-:Y:S01]  /*94c0*/  IMAD.MOV.U32 R8, RZ, RZ, 0x100 ;  /* 0x00000100ff087424 */ /* 0x000fe200078e00ff */
[----:B------:R-:W-:Y:S01]  /*94d0*/  UIADD3.X UR5, URZ, UR39, URZ, UP3, !UPT ;  /* 0x000000273f057290 */ /* 0x000fe20009ffe43f */
[----:B------:R-:W-:Y:S01]  /*94e0*/  IMAD.U32 R4, RZ, RZ, UR61 ;  /* 0x0000003dff047e24 */ /* 0x000fe2000f8e00ff */
[----:B------:R-:W-:Y:S01]  /*94f0*/  UIADD3 UR10, UP1, UR38, 0x38830, URZ ;  /* 0x00038830260a7890 */ /* 0x000fe2000ff3e03f */
[----:B------:R-:W-:Y:S01]  /*9500*/  IMAD.MOV.U32 R5, RZ, RZ, 0x80 ;  /* 0x00000080ff057424 */ /* 0x000fe200078e00ff */
[----:B------:R-:W-:Y:S01]  /*9510*/  UIADD3 UR9, UP0, UR38, 0x38840, URZ ;  /* 0x0003884026097890 */ /* 0x000fe2000ff1e03f */
[----:B------:R1:W-:Y:S01]  /*9520*/  STL.64 [R1+0x30], R8 ;  /* 0x0000300801007387 */ /* 0x0003e20000100a00 */
[----:B------:R-:W-:Y:S01]  /*9530*/  UIADD3.X UR8, URZ, UR39, URZ, UP2, !UPT ;  /* 0x000000273f087290 */ /* 0x000fe200097fe43f */
[----:B------:R-:W-:Y:S01]  /*9540*/  IMAD.MOV.U32 R6, RZ, RZ, 0x80 ;  /* 0x00000080ff067424 */ /* 0x000fe200078e00ff */
[----:B------:R-:W-:Y:S01]  /*9550*/  ULDC UR11, c[0x0][0x448] ;  /* 0x00011200000b7ab9 */ /* 0x000fe20000000800 */
[----:B0-----:R-:W-:Y:S01]  /*9560*/  IMAD.U32 R0, RZ, RZ, UR7 ;  /* 0x00000007ff007e24 */ /* 0x001fe2000f8e00ff */
[----:B------:R-:W-:Y:S01]  /*9570*/  UIADD3.X UR7, URZ, UR39, URZ, UP0, !UPT ;  /* 0x000000273f077290 */ /* 0x000fe200087fe43f */
[----:B------:R-:W-:Y:S01]  /*9580*/  IMAD.U32 R10, RZ, RZ, UR61 ;  /* 0x0000003dff0a7e24 */ /* 0x000fe2000f8e00ff */
[----:B------:R-:W-:Y:S01]  /*9590*/  UISETP.NE.AND UP4, UPT, UR11, 0x1, UPT ;  /* 0x000000010b00788c */ /* 0x000fe2000bf85270 */
[----:B------:R-:W-:Y:S01]  /*95a0*/  IMAD.MOV.U32 R11, RZ, RZ, 0x80 ;  /* 0x00000080ff0b7424 */ /* 0x000fe200078e00ff */
[----:B------:R0:W-:Y:S01]  /*95b0*/  STL.128 [R1], R4 ;  /* 0x0000000401007387 */ /* 0x0001e20000100c00 */
[----:B------:R-:W-:Y:S01]  /*95c0*/  IMAD.U32 R3, RZ, RZ, UR8 ;  /* 0x00000008ff037e24 */ /* 0x000fe2000f8e00ff */
[----:B------:R-:W-:Y:S01]  /*95d0*/  USHF.L.U32 UR6, UR59, 0x6, URZ ;  /* 0x000000063b067899 */ /* 0x000fe2000800063f */
[----:B-1----:R-:W-:Y:S01]  /*95e0*/  IMAD.U32 R8, RZ, RZ, UR4 ;  /* 0x00000004ff087e24 */ /* 0x002fe2000f8e00ff */
[----:B------:R-:W-:Y:S01]  /*95f0*/  UIADD3.X UR4, URZ, UR39, URZ, UP1, !UPT ;  /* 0x000000273f047290 */ /* 0x000fe20008ffe43f */
[----:B------:R-:W-:Y:S01]  /*9600*/  IMAD.U32 R9, RZ, RZ, UR5 ;  /* 0x00000005ff097e24 */ /* 0x000fe2000f8e00ff */
[----:B------:R1:W-:Y:S01]  /*9610*/  STL.64 [R1+0x28], R10 ;  /* 0x0000280a01007387 */ /* 0x0003e20000100a00 */
[----:B------:R-:W-:Y:S01]  /*9620*/  IMAD.U32 R12, RZ, RZ, UR59 ;  /* 0x0000003bff0c7e24 */ /* 0x000fe2000f8e00ff */
[----:B------:R-:W-:Y:S01]  /*9630*/  ULDC UR45, c[0x0][0x288] ;  /* 0x0000a200002d7ab9 */ /* 0x000fe20000000800 */
[----:B------:R-:W-:Y:S01]  /*9640*/  @UP4 UIADD3 UR8, UR6, 0x3f, URZ ;  /* 0x0000003f06084890 */ /* 0x000fe2000fffe03f */
[----:B------:R2:W-:Y:S01]  /*9650*/  STL [R1+0x10], RZ ;  /* 0x000010ff01007387 */ /* 0x0005e20000100800 */
[----:B------:R-:W-:Y:S01]  /*9660*/  UIADD3 UR40, UR47, 0x1, -UR45 ;  /* 0x000000012f287890 */ /* 0x000fe2000fffe82d */
[----:B------:R-:W-:Y:S01]  /*9670*/  IADD3 R48, P0, R2, 0x28, RZ ;  /* 0x0000002802307810 */ /* 0x000fe20007f1e0ff */
[----:B------:R-:W-:Y:S01]  /*9680*/  UP2UR UR41, UPR, URZ, 0x10 ;  /* 0x000000103f297883 */ /* 0x000fe20008000000 */
[----:B------:R2:W-:Y:S01]  /*9690*/  STL [R1+0x50], R12 ;  /* 0x0000500c01007387 */ /* 0x0005e20000100800 */
[----:B0-----:R-:W-:-:S02]  /*96a0*/  IMAD.MOV.U32 R6, RZ, RZ, R8 ;  /* 0x000000ffff067224 */ /* 0x001fc400078e0008 */
[----:B------:R-:W-:Y:S01]  /*96b0*/  IMAD.MOV.U32 R7, RZ, RZ, R9 ;  /* 0x000000ffff077224 */ /* 0x000fe200078e0009 */
[----:B------:R2:W-:Y:S01]  /*96c0*/  STL [R1+0x38], RZ ;  /* 0x000038ff01007387 */ /* 0x0005e20000100800 */
[----:B------:R-:W-:Y:S02]  /*96d0*/  IMAD.MOV.U32 R4, RZ, RZ, R0 ;  /* 0x000000ffff047224 */ /* 0x000fe400078e0000 */
[----:B------:R-:W-:Y:S02]  /*96e0*/  IMAD.MOV.U32 R5, RZ, RZ, R3 ;  /* 0x000000ffff057224 */ /* 0x000fe400078e0003 */
[----:B------:R-:W-:Y:S01]  /*96f0*/  IMAD.U32 R8, RZ, RZ, UR10 ;  /* 0x0000000aff087e24 */ /* 0x000fe2000f8e00ff */
[----:B------:R-:W-:Y:S01]  /*9700*/  @UP4 ULDC UR10, c[0x0][0x450] ;  /* 0x00011400000a4ab9 */ /* 0x000fe20000000800 */
[----:B------:R-:W-:Y:S01]  /*9710*/  IMAD.U32 R9, RZ, RZ, UR4 ;  /* 0x00000004ff097e24 */ /* 0x000fe2000f8e00ff */
[----:B------:R-:W-:Y:S01]  /*9720*/  ULDC.64 UR4, c[0x0][0xad8] ;  /* 0x0002b60000047ab9 */ /* 0x000fe20000000a00 */
[----:B-1----:R-:W-:Y:S01]  /*9730*/  IMAD.U32 R10, RZ, RZ, UR9 ;  /* 0x00000009ff0a7e24 */ /* 0x002fe2000f8e00ff */
[----:B------:R-:W-:Y:S01]  /*9740*/  UISETP.GE.AND UP0, UPT, UR5, 0x1, UPT ;  /* 0x000000010500788c */ /* 0x000fe2000bf06270 */
[----:B------:R-:W-:Y:S01]  /*9750*/  IMAD.U32 R11, RZ, RZ, UR7 ;  /* 0x00000007ff0b7e24 */ /* 0x000fe2000f8e00ff */
[----:B------:R2:W-:Y:S01]  /*9760*/  STL.128 [R1+0x40], R4 ;  /* 0x0000400401007387 */ /* 0x0005e20000100c00 */
[----:B------:R-:W-:Y:S01]  /*9770*/  @UP4 ULDC UR9, c[0x0][0x44c] ;  /* 0x0001130000094ab9 */ /* 0x000fe20000000800 */
[----:B------:R-:W-:Y:S01]  /*9780*/  UIADD3 UR7, UR6, 0x3f, URZ ;  /* 0x0000003f06077890 */ /* 0x000fe2000fffe03f */
[----:B------:R-:W-:Y:S01]  /*9790*/  IMAD.X R49, RZ, RZ, R18, P0 ;  /* 0x000000ffff317224 */ /* 0x000fe200000e0612 */
[----:B------:R2:W-:Y:S01]  /*97a0*/  STL.64 [R1+0x18], R8 ;  /* 0x0000180801007387 */ /* 0x0005e20000100a00 */
[----:B------:R-:W-:Y:S01]  /*97b0*/  UIMAD.WIDE.U32 UR8, UR8, UR9, URZ ;  /* 0x00000009080872a5 */ /* 0x000fe2000f8e003f */
[----:B------:R-:W-:Y:S01]  /*97c0*/  PLOP3.LUT P1, PT, PT, PT, UP0, 0x40, 0x0 ;  /* 0x000000000000781c */ /* 0x000fe20003f2e808 */
[----:B------:R-:W-:Y:S01]  /*97d0*/  UP2UR UR43, UPR, URZ, 0x1 ;  /* 0x000000013f2b7883 */ /* 0x000fe20008000000 */
[----:B------:R2:W-:Y:S01]  /*97e0*/  STL.64 [R1+0x20], R10 ;  /* 0x0000200a01007387 */ /* 0x0005e20000100a00 */
[----:B------:R-:W-:-:S04]  /*97f0*/  @UP4 USHF.R.U32.HI UR7, URZ, UR10, UR9 ;  /* 0x0000000a3f074299 */ /* 0x000fc80008011609 */
[----:B------:R-:W-:-:S04]  /*9800*/  UIADD3 UR8, UR40, UR7, URZ ;  /* 0x0000000728087290 */ /* 0x000fc8000fffe03f */
[----:B------:R-:W-:Y:S02]  /*9810*/  UIADD3 UR4, UR8, UR4, URZ ;  /* 0x0000000408047290 */ /* 0x000fe4000fffe03f */
[----:B------:R-:W-:Y:S10]  /*9820*/  @P1 BRA `(.L_x_1919) ;  /* 0x0000000000441947 */ /* 0x000ff40003800000 */
        /* <DEDUP_REMOVED lines=10> */
.L_x_1920:
[----:B------:R-:W-:-:S11]  /*98d0*/  UISETP.NE.AND UP0, UPT, UR5, 0x1, UPT ;  /* 0x000000010500788c */ /* 0x000fd6000bf05270 */
[----:B------:R-:W-:Y:S02]  /*98e0*/  @UP0 ULDC.64 UR10, c[0x0][0xae0] ;  /* 0x0002b800000a0ab9 */ /* 0x000fe40000000a00 */
[----:B------:R-:W-:-:S04]  /*98f0*/  UIMAD.WIDE.U32 UR8, UR7, UR10, URZ ;  /* 0x0000000a070872a5 */ /* 0x000fc8000f8e003f */
[----:B------:R-:W-:-:S12]  /*9900*/  @UP0 USHF.R.U32.HI UR7, URZ, UR11, UR9 ;  /* 0x0000000b3f070299 */ /* 0x000fd80008011609 */
.L_x_1921:
[----:B------:R-:W-:-:S04]  /*9910*/  UIMAD UR7, UR7, UR5, UR5 ;  /* 0x00000005070772a4 */ /* 0x000fc8000f8e0205 */
[----:B------:R-:W-:-:S04]  /*9920*/  UISETP.LT.AND UP0, UPT, UR4, UR7, UPT ;  /* 0x000000070400728c */ /* 0x000fc8000bf01270 */
[----:B------:R-:W-:-:S12]  /*9930*/  USEL UR4, UR4, UR7, UP0 ;  /* 0x0000000704047287 */ /* 0x000fd80008000000 */
.L_x_1919:
[----:B------:R-:W-:Y:S02]  /*9940*/  UISETP.NE.AND UP0, UPT, UR41, URZ, UPT ;  /* 0x0000003f2900728c */ /* 0x000fe4000bf05270 */
[----:B------:R-:W-:Y:S02]  /*9950*/  UIADD3 UR10, UR47, 0x3f, URZ ;  /* 0x0000003f2f0a7890 */ /* 0x000fe4000fffe03f */
[----:B------:R-:W-:Y:S02]  /*9960*/  UIADD3 UR4, UR4, 0x3f, URZ ;  /* 0x0000003f04047890 */ /* 0x000fe4000fffe03f */
[----:B------:R-:W-:Y:S02]  /*9970*/  UISETP.GE.AND UP1, UPT, UR5, 0x1, UPT ;  /* 0x000000010500788c */ /* 0x000fe4000bf26270 */
[----:B------:R-:W-:Y:S02]  /*9980*/  USHF.R.S32.HI UR11, URZ, 0x1f, UR10 ;  /* 0x0000001f3f0b7899 */ /* 0x000fe4000801140a */
[----:B------:R-:W-:Y:S01]  /*9990*/  USHF.R.S32.HI UR7, URZ, 0x1f, UR4 ;  /* 0x0000001f3f077899 */ /* 0x000fe20008011404 */
[----:B------:R-:W-:Y:S01]  /*99a0*/  @UP0 ULDC UR8, c[0x0][0x44c] ;  /* 0x0001130000080ab9 */ /* 0x000fe20000000800 */
[----:B------:R-:W-:Y:S01]  /*99b0*/  ULEA.HI UR11, UR11, UR10, URZ, 0x6 ;  /* 0x0000000a0b0b7291 */ /* 0x000fe2000f8f303f */
[----:B------:R-:W-:Y:S01]  /*99c0*/  PLOP3.LUT P0, PT, PT, PT, UP1, 0x40, 0x0 ;  /* 0x000000000000781c */ /* 0x000fe20003f0e818 */
[----:B------:R-:W-:-:S02]  /*99d0*/  UIMAD.WIDE.U32 UR8, UR6, UR8, URZ ;  /* 0x00000008060872a5 */ /* 0x000fc4000f8e003f */
[----:B------:R-:W-:Y:S01]  /*99e0*/  ULEA.HI UR7, UR7, UR4, URZ, 0x6 ;  /* 0x0000000407077291 */ /* 0x000fe2000f8f303f */
[----:B------:R-:W-:Y:S01]  /*99f0*/  @UP0 ULDC UR12, c[0x0][0x450] ;  /* 0x00011400000c0ab9 */ /* 0x000fe20000000800 */
[----:B------:R-:W-:Y:S02]  /*9a00*/  UIADD3 UR45, UR47, -UR45, URZ ;  /* 0x8000002d2f2d7290 */ /* 0x000fe4000fffe03f */
[----:B------:R-:W-:Y:S02]  /*9a10*/  USHF.R.S32.HI UR11, URZ, 0x6, UR11 ;  /* 0x000000063f0b7899 */ /* 0x000fe4000801140b */
        /* <DEDUP_REMOVED lines=8> */
[----:B------:R-:W-:Y:S02]  /*9aa0*/  UMOV UR4, UR6 ;  /* 0x0000000600047c82 */ /* 0x000fe40008000000 */
        /* <DEDUP_REMOVED lines=10> */
.L_x_1923:
[----:B------:R-:W-:-:S11]  /*9b50*/  UISETP.NE.AND UP0, UPT, UR5, 0x1, UPT ;  /* 0x000000010500788c */ /* 0x000fd6000bf05270 */
[----:B------:R-:W-:Y:S02]  /*9b60*/  @UP0 ULDC.64 UR10, c[0x0][0xae0] ;  /* 0x0002b800000a0ab9 */ /* 0x000fe40000000a00 */
[----:B------:R-:W-:-:S04]  /*9b70*/  UIMAD.WIDE.U32 UR6, UR4, UR10, URZ ;  /* 0x0000000a040672a5 */ /* 0x000fc8000f8e003f */
[----:B------:R-:W-:-:S12]  /*9b80*/  @UP0 USHF.R.U32.HI UR4, URZ, UR11, UR7 ;  /* 0x0000000b3f040299 */ /* 0x000fd80008011607 */
.L_x_1924:
[----:B------:R-:W-:-:S04]  /*9b90*/  UIMAD UR4, UR4, UR5, URZ ;  /* 0x00000005040472a4 */ /* 0x000fc8000f8e023f */
[----:B------:R-:W-:-:S04]  /*9ba0*/  UISETP.LT.AND UP0, UPT, UR8, UR4, UPT ;  /* 0x000000040800728c */ /* 0x000fc8000bf01270 */
[----:B------:R-:W-:-:S12]  /*9bb0*/  USEL UR8, UR8, UR4, !UP0 ;  /* 0x0000000408087287 */ /* 0x000fd8000c000000 */
.L_x_1922:
[----:B------:R-:W-:Y:S01]  /*9bc0*/  USHF.R.S32.HI UR4, URZ, 0x1f, UR8 ;  /* 0x0000001f3f047899 */ /* 0x000fe20008011408 */
[----:B------:R-:W-:-:S03]  /*9bd0*/  PRMT R3, RZ, 0x7610, R3 ;  /* 0x00007610ff037816 */ /* 0x000fc60000000003 */
[----:B------:R-:W-:-:S04]  /*9be0*/  ULEA.HI UR4, UR4, UR8, URZ, 0x6 ;  /* 0x0000000804047291 */ /* 0x000fc8000f8f303f */
[----:B------:R-:W-:-:S04]  /*9bf0*/  USHF.R.S32.HI UR4, URZ, 0x6, UR4 ;  /* 0x000000063f047899 */ /* 0x000fc80008011404 */
[----:B------:R-:W-:-:S04]  /*9c00*/  UISETP.LT.AND UP0, UPT, URZ, UR4, UPT ;  /* 0x000000043f00728c */ /* 0x000fc8000bf01270 */
[----:B------:R-:W-:-:S04]  /*9c10*/  USEL UR42, URZ, UR4, !UP0 ;  /* 0x000000043f2a7287 */ /* 0x000fc8000c000000 */
[----:B------:R-:W-:-:S06]  /*9c20*/  UISETP.GT.AND UP0, UPT, UR46, UR42, UPT ;  /* 0x0000002a2e00728c */ /* 0x000fcc000bf04270 */
[----:B------:R-:W-:-:S13]  /*9c30*/  PLOP3.LUT P0, PT, PT, PT, UP0, 0x80, 0x0 ;  /* 0x000000000000781c */ /* 0x000fda0003f0f008 */
[----:B------:R-:W-:Y:S05]  /*9c40*/  @!P0 BRA `(.L_x_1912) ;  /* 0x0000018400388947 */ /* 0x000fea0003800000 */
[----:B------:R-:W0:Y:S01]  /*9c50*/  SHFL.IDX PT, R0, R194, RZ, 0x1f ;  /* 0x00001fffc2007589 */ /* 0x000e2200000e0000 */
[----:B------:R-:W-:Y:S01]  /*9c60*/  UIADD3 UR6, UR44, 0x26400, URZ ;  /* 0x000264002c067890 */ /* 0x000fe2000fffe03f */
[----:B------:R-:W-:Y:S01]  /*9c70*/  IMAD.MOV.U32 R13, RZ, RZ, 0x40000040 ;  /* 0x40000040ff0d7424 */ /* 0x000fe200078e00ff */
[----:B------:R-:W-:Y:S01]  /*9c80*/  UIADD3 UR4, UR44, 0x20400, URZ ;  /* 0x000204002c047890 */ /* 0x000fe2000fffe03f */
[----:B------:R-:W1:Y:S01]  /*9c90*/  S2R R56, SR_TID.X ;  /* 0x0000000000387919 */ /* 0x000e620000002100 */
[----:B------:R-:W-:Y:S01]  /*9ca0*/  UIADD3 UR8, UR44, 0x400, URZ ;  /* 0x000004002c087890 */ /* 0x000fe2000fffe03f */
[----:B------:R-:W-:Y:S01]  /*9cb0*/  IMAD.MOV.U32 R15, RZ, RZ, 0x40000040 ;  /* 0x40000040ff0f7424 */ /* 0x000fe200078e00ff */
[----:B------:R-:W-:Y:S01]  /*9cc0*/  USHF.R.U32.HI UR6, URZ, 0x4, UR6 ;  /* 0x000000043f067899 */ /* 0x000fe20008011606 */
[----:B--2---:R-:W-:Y:S01]  /*9cd0*/  IMAD.MOV.U32 R7, RZ, RZ, 0x40000040 ;  /* 0x40000040ff077424 */ /* 0x004fe200078e00ff */
[----:B------:R-:W-:Y:S01]  /*9ce0*/  USHF.R.U32.HI UR4, URZ, 0x4, UR4 ;  /* 0x000000043f047899 */ /* 0x000fe20008011604 */
[C---:B------:R-:W-:Y:S01]  /*9cf0*/  IADD3 R42, P5, R2.reuse, 0x88, RZ ;  /* 0x00000088022a7810 */ /* 0x040fe20007fbe0ff */
[----:B------:R-:W-:Y:S01]  /*9d00*/  USHF.R.U32.HI UR7, URZ, 0x4, UR8 ;  /* 0x000000043f077899 */ /* 0x000fe20008011608 */
[----:B------:R-:W-:Y:S01]  /*9d10*/  IMAD.MOV.U32 R8, RZ, RZ, 0x1 ;  /* 0x00000001ff087424 */ /* 0x000fe200078e00ff */
[----:B------:R-:W-:Y:S01]  /*9d20*/  ULOP3.LUT UR6, UR6, 0x3fff, URZ, 0xc0, !UPT ;  /* 0x00003fff06067892 */ /* 0x000fe2000f8ec03f */
[----:B------:R-:W-:Y:S01]  /*9d30*/  IMAD.MOV.U32 R9, RZ, RZ, RZ ;  /* 0x000000ffff097224 */ /* 0x000fe200078e00ff */
[----:B------:R-:W-:Y:S01]  /*9d40*/  ULOP3.LUT UR4, UR4, 0x3fff, URZ, 0xc0, !UPT ;  /* 0x00003fff04047892 */ /* 0x000fe2000f8ec03f */
[----:B------:R-:W-:Y:S01]  /*9d50*/  IMAD.X R55, RZ, RZ, R18, P5 ;  /* 0x000000ffff377224 */ /* 0x000fe200028e0612 */
[----:B------:R-:W-:Y:S01]  /*9d60*/  UIADD3 UR9, UP0, UR38, 0x38400, URZ ;  /* 0x0003840026097890 */ /* 0x000fe2000ff1e03f */
[----:B------:R-:W-:Y:S01]  /*9d70*/  IMAD.MOV.U32 R10, RZ, RZ, 0x1 ;  /* 0x00000001ff0a7424 */ /* 0x000fe200078e00ff */
[----:B------:R-:W-:Y:S01]  /*9d80*/  ULOP3.LUT UR7, UR7, 0x3fff, URZ, 0xc0, !UPT ;  /* 0x00003fff07077892 */ /* 0x000fe2000f8ec03f */
[----:B------:R-:W-:Y:S01]  /*9d90*/  IMAD.MOV.U32 R11, RZ, RZ, RZ ;  /* 0x000000ffff0b7224 */ /* 0x000fe200078e00ff */
[----:B------:R-:W-:Y:S01]  /*9da0*/  ULOP3.LUT UR6, UR6, 0x10000, URZ, 0xfc, !UPT ;  /* 0x0001000006067892 */ /* 0x000fe2000f8efc3f */
[----:B------:R-:W-:Y:S01]  /*9db0*/  IADD3 R46, P1, R2, 0x98, RZ ;  /* 0x00000098022e7810 */ /* 0x000fe20007f3e0ff */
[----:B------:R-:W-:Y:S01]  /*9dc0*/  ULOP3.LUT UR4, UR4, 0x10000, URZ, 0xfc, !UPT ;  /* 0x0001000004047892 */ /* 0x000fe2000f8efc3f */
[C---:B0-----:R-:W-:Y:S01]  /*9dd0*/  LEA.HI R3, R0.reuse, R0, RZ, 0x1 ;  /* 0x0000000000037211 */ /* 0x041fe200078f08ff */
[----:B------:R-:W-:Y:S01]  /*9de0*/  UIADD3.X UR10, URZ, UR39, URZ, UP0, !UPT ;  /* 0x000000273f0a7290 */ /* 0x000fe200087fe43f */
[----:B------:R-:W-:Y:S01]  /*9df0*/  IMAD.U32 R4, RZ, RZ, UR9 ;  /* 0x00000009ff047e24 */ /* 0x000fe2000f8e00ff */
[----:B------:R-:W-:Y:S01]  /*9e00*/  ULOP3.LUT UR7, UR7, 0x10000, URZ, 0xfc, !UPT ;  /* 0x0001000007077892 */ /* 0x000fe2000f8efc3f */
[----:B------:R-:W-:Y:S01]  /*9e10*/  LOP3.LUT R3, R3, 0x6, RZ, 0xc0, !PT ;  /* 0x0000000603037812 */ /* 0x000fe200078ec0ff */
[----:B------:R-:W-:Y:S01]  /*9e20*/  IMAD.U32 R6, RZ, RZ, UR4 ;  /* 0x00000004ff067e24 */ /* 0x000fe2000f8e00ff */
[----:B------:R-:W-:Y:S01]  /*9e30*/  UIADD3 UR4, UR44, 0x36400, URZ ;  /* 0x000364002c047890 */ /* 0x000fe2000fffe03f */
[----:B------:R-:W-:Y:S01]  /*9e40*/  IMAD.U32 R5, RZ, RZ, UR10 ;  /* 0x0000000aff057e24 */ /* 0x000fe2000f8e00ff */
[----:B------:R-:W-:Y:S01]  /*9e50*/  UIADD3 UR5, UR44, 0x22400, URZ ;  /* 0x000224002c057890 */ /* 0x000fe2000fffe03f */
[----:B------:R-:W-:Y:S01]  /*9e60*/  IMAD.IADD R0, R0, 0x1, -R3 ;  /* 0x0000000100007824 */ /* 0x000fe200078e0a03 */
[----:B------:R-:W-:Y:S01]  /*9e70*/  ULOP3.LUT UP0, URZ, UR4, 0x3ff, URZ, 0xc0, !UPT ;  /* 0x000003ff043f7892 */ /* 0x000fe2000f80c03f */
[----:B------:R-:W-:Y:S01]  /*9e80*/  IMAD.U32 R3, RZ, RZ, UR6 ;  /* 0x00000006ff037e24 */ /* 0x000fe2000f8e00ff */
[----:B------:R-:W-:Y:S01]  /*9e90*/  USHF.R.U32.HI UR5, URZ, 0x4, UR5 ;  /* 0x000000043f057899 */ /* 0x000fe20008011605 */
[----:B-1----:R-:W-:Y:S01]  /*9ea0*/  VIADD R12, R56, 0xffffff80 ;  /* 0xffffff80380c7836 */ /* 0x002fe20000000000 */
[----:B------:R-:W-:Y:S01]  /*9eb0*/  LEA R0, R0, UR8, 0xf ;  /* 0x0000000800007c11 */ /* 0x000fe2000f8e78ff */
[----:B------:R-:W-:Y:S01]  /*9ec0*/  IMAD.U32 R14, RZ, RZ, UR7 ;  /* 0x00000007ff0e7e24 */ /* 0x000fe2000f8e00ff */
[----:B------:R-:W-:Y:S01]  /*9ed0*/  STL.64 [R1+0x58], R4 ;  /* 0x0000580401007387 */ /* 0x000fe20000100a00 */
[----:B------:R-:W-:Y:S01]  /*9ee0*/  ULOP3.LUT UR5, UR5, 0x3fff, URZ, 0xc0, !UPT ;  /* 0x00003fff05057892 */ /* 0x000fe2000f8ec03f */
[----:B------:R-:W-:Y:S01]  /*9ef0*/  SHF.R.U32.HI R0, RZ, 0x4, R0 ;  /* 0x00000004ff007819 */ /* 0x000fe20000011600 */
[----:B------:R-:W-:Y:S01]  /*9f00*/  IMAD.X R47, RZ, RZ, R18, P1 ;  /* 0x000000ffff2f7224 */ /* 0x000fe200008e0612 */
[----:B------:R0:W-:Y:S01]  /*9f10*/  STL [R1+0x74], R12 ;  /* 0x0000740c01007387 */ /* 0x0001e20000100800 */
[----:B------:R-:W-:Y:S01]  /*9f20*/  PLOP3.LUT P5, PT, PT, PT, UP0, 0x80, 0x0 ;  /* 0x000000000000781c */ /* 0x000fe20003faf008 */
[----:B------:R-:W-:Y:S01]  /*9f30*/  ULOP3.LUT UR5, UR5, 0x10000, URZ, 0xfc, !UPT ;  /* 0x0001000005057892 */ /* 0x000fe2000f8efc3f */
[----:B------:R-:W-:Y:S01]  /*9f40*/  LOP3.LUT R0, R0, 0x3fff, RZ, 0xc0, !PT ;  /* 0x00003fff00007812 */ /* 0x000fe200078ec0ff */
[----:B------:R-:W-:Y:S01]  /*9f50*/  STL.64 [R1+0x78], R6 ;  /* 0x0000780601007387 */ /* 0x000fe20000100a00 */
[----:B------:R-:W-:-:S02]  /*9f60*/  IADD3 R44, P6, R2, 0x90, RZ ;  /* 0x00000090022c7810 */ /* 0x000fc40007fde0ff */
[----:B------:R-:W-:Y:S01]  /*9f70*/  LOP3.LUT R0, R0, 0x2000000, RZ, 0xfc, !PT ;  /* 0x0200000000007812 */ /* 0x000fe200078efcff */
[----:B------:R1:W-:Y:S01]  /*9f80*/  STL.128 [R1+0x60], R8 ;  /* 0x0000600801007387 */ /* 0x0003e20000100c00 */
[C---:B------:R-:W-:Y:S01]  /*9f90*/  IADD3 R40, P0, R2.reuse, 0x80, RZ ;  /* 0x0000008002287810 */ /* 0x040fe20007f1e0ff */
[----:B0-----:R-:W-:Y:S01]  /*9fa0*/  IMAD.MOV.U32 R12, RZ, RZ, R3 ;  /* 0x000000ffff0c7224 */ /* 0x001fe200078e0003 */
[C---:B------:R-:W-:Y:S01]  /*9fb0*/  IADD3 R35, P4, R2.reuse, 0x78, RZ ;  /* 0x0000007802237810 */ /* 0x040fe20007f9e0ff */
[--C-:B------:R-:W-:Y:S01]  /*9fc0*/  IMAD.X R57, RZ, RZ, R18.reuse, P6 ;  /* 0x000000ffff397224 */ /* 0x100fe200030e0612 */
[C---:B------:R-:W-:Y:S01]  /*9fd0*/  IADD3 R28, P3, R2.reuse, 0x74, RZ ;  /* 0x00000074021c7810 */ /* 0x040fe20007f7e0ff */
[----:B------:R-:W-:Y:S01]  /*9fe0*/  IMAD.MOV.U32 R3, RZ, RZ, R207 ;  /* 0x000000ffff037224 */ /* 0x000fe200078e00cf */
[----:B------:R-:W-:Y:S01]  /*9ff0*/  STL.128 [R1+0x90], R12 ;  /* 0x0000900c01007387 */ /* 0x000fe20000100c00 */
[C---:B------:R-:W-:Y:S01]  /*a000*/  IADD3 R34, P2, R2.reuse, 0x68, RZ ;  /* 0x0000006802227810 */ /* 0x040fe20007f5e0ff */
[--C-:B------:R-:W-:Y:S01]  /*a010*/  IMAD.X R53, RZ, RZ, R18.reuse, P0 ;  /* 0x000000ffff357224 */ /* 0x100fe200000e0612 */
[C---:B------:R-:W-:Y:S01]  /*a020*/  IADD3 R33, P1, R2.reuse, 0x60, RZ ;  /* 0x0000006002217810 */ /* 0x040fe20007f3e0ff */
[--C-:B------:R-:W-:Y:S01]  /*a030*/  IMAD.X R54, RZ, RZ, R18.reuse, P4 ;  /* 0x000000ffff367224 */ /* 0x100fe200020e0612 */
[----:B------:R-:W-:Y:S01]  /*a040*/  IADD3 R24, P6, R2, 0x58, RZ ;  /* 0x0000005802187810 */ /* 0x000fe20007fde0ff */
[----:B------:R-:W-:-:S02]  /*a050*/  IMAD.X R29, RZ, RZ, R18, P3 ;  /* 0x000000ffff1d7224 */ /* 0x000fc400018e0612 */
[----:B------:R-:W-:Y:S02]  /*a060*/  IMAD.X R45, RZ, RZ, R18, P2 ;  /* 0x000000ffff2d7224 */ /* 0x000fe400010e0612 */
[----:B-1----:R-:W-:Y:S02]  /*a070*/  IMAD.U32 R8, RZ, RZ, UR5 ;  /* 0x00000005ff087e24 */ /* 0x002fe4000f8e00ff */
[----:B------:R-:W-:Y:S02]  /*a080*/  IMAD.MOV.U32 R9, RZ, RZ, 0x40000040 ;  /* 0x40000040ff097424 */ /* 0x000fe400078e00ff */
[----:B------:R-:W-:Y:S02]  /*a090*/  IMAD.MOV.U32 R10, RZ, RZ, R0 ;  /* 0x000000ffff0a7224 */ /* 0x000fe400078e0000 */
[----:B------:R-:W-:Y:S02]  /*a0a0*/  IMAD.MOV.U32 R11, RZ, RZ, 0x40000040 ;  /* 0x40000040ff0b7424 */ /* 0x000fe400078e00ff */
[----:B------:R-:W-:-:S02]  /*a0b0*/  IMAD.MOV.U32 R0, RZ, RZ, R206 ;  /* 0x000000ffff007224 */ /* 0x000fc400078e00ce */
[--C-:B------:R-:W-:Y:S01]  /*a0c0*/  IMAD.X R52, RZ, RZ, R18.reuse, P1 ;  /* 0x000000ffff347224 */ /* 0x100fe200008e0612 */
[----:B------:R0:W-:Y:S01]  /*a0d0*/  STL.128 [R1+0x80], R8 ;  /* 0x0000800801007387 */ /* 0x0001e20000100c00 */
[----:B------:R-:W-:Y:S02]  /*a0e0*/  IMAD.X R25, RZ, RZ, R18, P6 ;  /* 0x000000ffff197224 */ /* 0x000fe400030e0612 */
[----:B0-----:R-:W-:Y:S01]  /*a0f0*/  IMAD.MOV.U32 R10, RZ, RZ, R227 ;  /* 0x000000ffff0a7224 */ /* 0x001fe200078e00e3 */
        /* <DEDUP_REMOVED lines=17> */
.L_x_1926:
[----:B------:R-:W2:Y:S02]  /*a210*/  LDL R7, [R1+0x74] ;  /* 0x0000740001077983 */ /* 0x000ea40000100800 */
[----:B--2---:R-:W-:-:S04]  /*a220*/  SHF.R.S32.HI R0, RZ, 0x1f, R7 ;  /* 0x0000001fff007819 */ /* 0x004fc80000011407 */
[CC--:B------:R-:W-:Y:S02]  /*a230*/  LEA.HI R3, R0.reuse, R7.reuse, RZ, 0x4 ;  /* 0x0000000700037211 */ /* 0x0c0fe400078f20ff */
[----:B------:R-:W-:Y:S02]  /*a240*/  LEA.HI R0, R0, R7, RZ, 0x5 ;  /* 0x0000000700007211 */ /* 0x000fe400078f28ff */
[----:B------:R-:W-:Y:S02]  /*a250*/  SHF.R.S32.HI R4, RZ, 0x4, R3 ;  /* 0x00000004ff047819 */ /* 0x000fe40000011403 */
[----:B------:R-:W-:Y:S02]  /*a260*/  SHF.R.S32.HI R0, RZ, 0x5, R0 ;  /* 0x00000005ff007819 */ /* 0x000fe40000011400 */
[C---:B------:R-:W-:Y:S02]  /*a270*/  LEA.HI R5, R3.reuse, R4, RZ, 0x1 ;  /* 0x0000000403057211 */ /* 0x040fe400078f08ff */
[----:B------:R-:W-:-:S02]  /*a280*/  LOP3.LUT R3, R3, 0xfffffff0, RZ, 0xc0, !PT ;  /* 0xfffffff003037812 */ /* 0x000fc400078ec0ff */
[----:B------:R-:W-:-:S03]  /*a290*/  LOP3.LUT R5, R5, 0x1ffffffe, RZ, 0xc0, !PT ;  /* 0x1ffffffe05057812 */ /* 0x000fc600078ec0ff */
[----:B------:R-:W-:Y:S02]  /*a2a0*/  IMAD.IADD R3, R7, 0x1, -R3 ;  /* 0x0000000107037824 */ /* 0x000fe400078e0a03 */
[----:B------:R-:W-:-:S04]  /*a2b0*/  IMAD.IADD R5, R4, 0x1, -R5 ;  /* 0x0000000104057824 */ /* 0x000fc800078e0a05 */
[----:B------:R-:W-:-:S07]  /*a2c0*/  IMAD.SHL.U32 R10, R5, 0x8, RZ ;  /* 0x00000008050a7824 */ /* 0x000fce00078e00ff */
.L_x_1925:
[----:B------:R-:W2:Y:S01]  /*a2d0*/  LDL R43, [R1+0x1d4] ;  /* 0x0001d400012b7983 */ /* 0x000ea20000100800 */
[----:B------:R-:W-:Y:S01]  /*a2e0*/  SHF.R.S32.HI R4, RZ, 0x1f, R3 ;  /* 0x0000001fff047819 */ /* 0x000fe20000011403 */
[----:B------:R-:W0:Y:S01]  /*a2f0*/  LDC.64 R38, c[0x0][0xad0] ;  /* 0x0002b400ff267b82 */ /* 0x000e220000000a00 */
[----:B------:R-:W-:Y:S01]  /*a300*/  IADD3 R7, P0, R2, 0xfc, RZ ;  /* 0x000000fc02077810 */ /* 0x000fe20007f1e0ff */
[----:B------:R1:W-:Y:S01]  /*a310*/  STL.64 [R1+0xc0], R24 ;  /* 0x0000c01801007387 */ /* 0x0003e20000100a00 */
[----:B------:R-:W-:Y:S01]  /*a320*/  LEA.HI R4, R4, R3, RZ, 0x3 ;  /* 0x0000000304047211 */ /* 0x000fe200078f18ff */
[----:B------:R-:W-:Y:S01]  /*a330*/  IMAD.U32 R14, RZ, RZ, UR38 ;  /* 0x00000026ff0e7e24 */ /* 0x000fe2000f8e00ff */
[----:B------:R-:W-:Y:S01]  /*a340*/  IADD3 R30, P3, R2, 0xa0, RZ ;  /* 0x000000a0021e7810 */ /* 0x000fe20007f7e0ff */
[----:B------:R-:W-:Y:S01]  /*a350*/  IMAD.X R8, RZ, RZ, R18, P0 ;  /* 0x000000ffff087224 */ /* 0x000fe200000e0612 */
[C---:B------:R-:W-:Y:S01]  /*a360*/  LOP3.LUT R6, R4.reuse, 0xfffffff8, RZ, 0xc0, !PT ;  /* 0xfffffff804067812 */ /* 0x040fe200078ec0ff */
[----:B------:R-:W-:Y:S01]  /*a370*/  IMAD.SHL.U32 R4, R4, 0x40, RZ ;  /* 0x0000004004047824 */ /* 0x000fe200078e00ff */
[----:B------:R-:W-:Y:S01]  /*a380*/  IADD3 R50, P2, R2, 0xb0, RZ ;  /* 0x000000b002327810 */ /* 0x000fe20007f5e0ff */
[----:B------:R-:W-:Y:S01]  /*a390*/  IMAD.U32 R15, RZ, RZ, UR39 ;  /* 0x00000027ff0f7e24 */ /* 0x000fe2000f8e00ff */
[----:B------:R-:W-:Y:S01]  /*a3a0*/  STL.64 [R1+0xb0], R22 ;  /* 0x0000b01601007387 */ /* 0x000fe20000100a00 */
[----:B------:R-:W-:Y:S01]  /*a3b0*/  IMAD.IADD R3, R3, 0x1, -R6 ;  /* 0x0000000103037824 */ /* 0x000fe200078e0a06 */
[----:B------:R-:W-:Y:S01]  /*a3c0*/  LOP3.LUT R11, R4, 0xfffffe00, RZ, 0xc0, !PT ;  /* 0xfffffe00040b7812 */ /* 0x000fe200078ec0ff */
[----:B-1----:R-:W1:Y:S01]  /*a3d0*/  LDC R24, c[0x0][0x288] ;  /* 0x0000a200ff187b82 */ /* 0x002e620000000800 */
[----:B------:R-:W-:Y:S01]  /*a3e0*/  IADD3 R6, P1, R2, 0x70, RZ ;  /* 0x0000007002067810 */ /* 0x000fe20007f3e0ff */
[C---:B------:R-:W-:Y:S01]  /*a3f0*/  IMAD.SHL.U32 R5, R3.reuse, 0x40, RZ ;  /* 0x0000004003057824 */ /* 0x040fe200078e00ff */
[----:B------:R-:W-:Y:S01]  /*a400*/  LOP3.LUT P0, RZ, R3, 0x2, RZ, 0xc0, !PT ;  /* 0x0000000203ff7812 */ /* 0x000fe2000780c0ff */
[----:B------:R-:W-:Y:S01]  /*a410*/  IMAD R0, R0, 0x400, R11 ;  /* 0x0000040000007824 */ /* 0x000fe200078e020b */
[----:B------:R-:W-:Y:S01]  /*a420*/  STL.U8 [R1+0xc8], RZ ;  /* 0x0000c8ff01007387 */ /* 0x000fe20000100000 */
[----:B------:R-:W-:Y:S01]  /*a430*/  IMAD.X R13, RZ, RZ, R18, P1 ;  /* 0x000000ffff0d7224 */ /* 0x000fe200008e0612 */
[----:B------:R-:W-:Y:S01]  /*a440*/  LOP3.LUT R5, R5, 0x1c0, RZ, 0xc0, !PT ;  /* 0x000001c005057812 */ /* 0x000fe200078ec0ff */
[----:B------:R-:W-:Y:S01]  /*a450*/  IMAD.MOV.U32 R12, RZ, RZ, 0x10 ;  /* 0x00000010ff0c7424 */ /* 0x000fe200078e00ff */
[----:B------:R-:W-:Y:S01]  /*a460*/  LOP3.LUT P1, RZ, R3, 0x4, RZ, 0xc0, !PT ;  /* 0x0000000403ff7812 */ /* 0x000fe2000782c0ff */
[----:B0-----:R-:W-:Y:S01]  /*a470*/  IMAD.MOV.U32 R26, RZ, RZ, R39 ;  /* 0x000000ffff1a7224 */ /* 0x001fe200078e0027 */
[----:B------:R-:W-:Y:S01]  /*a480*/  LOP3.LUT R9, R5, 0x8, R10, 0xf8, !PT ;  /* 0x0000000805097812 */ /* 0x000fe200078ef80a */
[----:B------:R-:W-:Y:S01]  /*a490*/  IMAD.X R31, RZ, RZ, R18, P3 ;  /* 0x000000ffff1f7224 */ /* 0x000fe200018e0612 */
[----:B------:R-:W-:Y:S01]  /*a4a0*/  SHF.R.U32.HI R4, RZ, 0x3, R5 ;  /* 0x00000003ff047819 */ /* 0x000fe20000011605 */
[----:B------:R-:W-:Y:S01]  /*a4b0*/  IMAD.MOV.U32 R5, RZ, RZ, R8 ;  /* 0x000000ffff057224 */ /* 0x000fe200078e0008 */
[----:B------:R-:W0:Y:S01]  /*a4c0*/  LDC.64 R10, c[0x0][0xae0] ;  /* 0x0002b800ff0a7b82 */ /* 0x000e220000000a00 */
[----:B------:R-:W-:Y:S01]  /*a4d0*/  SEL R12, R12, 0xfffffff0, !P0 ;  /* 0xfffffff00c0c7807 */ /* 0x000fe20004000000 */
[----:B------:R-:W-:Y:S01]  /*a4e0*/  IMAD.X R51, RZ, RZ, R18, P2 ;  /* 0x000000ffff337224 */ /* 0x000fe200010e0612 */
[----:B------:R-:W-:Y:S01]  /*a4f0*/  LOP3.LUT R9, R9, R4, RZ, 0x3c, !PT ;  /* 0x0000000409097212 */ /* 0x000fe200078e3cff */
[----:B------:R-:W-:Y:S01]  /*a500*/  IMAD.MOV.U32 R4, RZ, RZ, R7 ;  /* 0x000000ffff047224 */ /* 0x000fe200078e0007 */
[----:B------:R-:W-:Y:S01]  /*a510*/  STL.128 [R1+0x110], R28 ;  /* 0x0001101c01007387 */ /* 0x000fe20000100c00 */
[----:B------:R-:W-:Y:S01]  /*a520*/  IMAD.MOV.U32 R7, RZ, RZ, R13 ;  /* 0x000000ffff077224 */ /* 0x000fe200078e000d */
[----:B------:R-:W-:Y:S01]  /*a530*/  BSSY B0, `(.L_x_1927) ;  /* 0x0000021000007945 */ /* 0x000fe20003800000 */
[----:B------:R-:W-:Y:S01]  /*a540*/  IMAD.IADD R3, R0, 0x1, R9 ;  /* 0x0000000100037824 */ /* 0x000fe200078e0209 */
[----:B------:R-:W-:Y:S01]  /*a550*/  STL.64 [R1+0xb8], R50 ;  /* 0x0000b83201007387 */ /* 0x000fe20000100a00 */
[----:B------:R-:W3:Y:S01]  /*a560*/  LDC.64 R8, c[0x0][0xad8] ;  /* 0x0002b600ff087b82 */ /* 0x000ee20000000a00 */
[----:B------:R-:W-:-:S02]  /*a570*/  IMAD.MOV.U32 R13, RZ, RZ, 0x20 ;  /* 0x00000020ff0d7424 */ /* 0x000fc400078e00ff */
[----:B------:R4:W-:Y:S01]  /*a580*/  STL.128 [R1+0x100], R4 ;  /* 0x0001000401007387 */ /* 0x0009e20000100c00 */
[----:B------:R-:W-:Y:S02]  /*a590*/  IMAD.WIDE.U32 R20, R3, 0x2, R14 ;  /* 0x0000000203147825 */ /* 0x000fe400078e000e */
[----:B------:R-:W-:Y:S01]  /*a5a0*/  SEL R13, R13, 0xffffffe0, !P1 ;  /* 0xffffffe00d0d7807 */ /* 0x000fe20004800000 */
[----:B------:R0:W-:Y:S01]  /*a5b0*/  STL.U8 [R1+0x120], RZ ;  /* 0x000120ff01007387 */ /* 0x0001e20000100000 */
[----:B------:R-:W-:Y:S01]  /*a5c0*/  IMAD.U32 R25, RZ, RZ, UR47 ;  /* 0x0000002fff197e24 */ /* 0x000fe2000f8e00ff */
[----:B------:R-:W-:Y:S01]  /*a5d0*/  IADD3 R20, P0, R20, 0x36400, RZ ;  /* 0x0003640014147810 */ /* 0x000fe20007f1e0ff */
[----:B------:R-:W-:Y:S01]  /*a5e0*/  IMAD.MOV.U32 R36, RZ, RZ, RZ ;  /* 0x000000ffff247224 */ /* 0x000fe200078e00ff */
[----:B------:R0:W-:Y:S01]  /*a5f0*/  STL.64 [R1+0xa0], R12 ;  /* 0x0000a00c01007387 */ /* 0x0001e20000100a00 */
[----:B------:R-:W-:Y:S02]  /*a600*/  VIADD R191, R56, 0xffffff80 ;  /* 0xffffff8038bf7836 */ /* 0x000fe40000000000 */
[----:B------:R-:W-:-:S02]  /*a610*/  IMAD.X R21, RZ, RZ, R21, P0 ;  /* 0x000000ffff157224 */ /* 0x000fc400000e0615 */
[----:B0-----:R-:W-:Y:S01]  /*a620*/  IMAD.MOV.U32 R39, RZ, RZ, R11 ;  /* 0x000000ffff277224 */ /* 0x001fe200078e000b */
[----:B------:R0:W-:Y:S01]  /*a630*/  STL [R1+0xcc], R191 ;  /* 0x0000ccbf01007387 */ /* 0x0001e20000100800 */
[----:B----4-:R-:W4:Y:S01]  /*a640*/  LDC R6, c[0x0][0x450] ;  /* 0x00011400ff067b82 */ /* 0x010f220000000800 */
[----:B------:R-:W-:Y:S02]  /*a650*/  IMAD.MOV.U32 R7, RZ, RZ, R38 ;  /* 0x000000ffff077224 */ /* 0x000fe400078e0026 */
[----:B------:R0:W-:Y:S01]  /*a660*/  STL.64 [R1+0xa8], R20 ;  /* 0x0000a81401007387 */ /* 0x0001e20000100a00 */
[----:B------:R-:W-:Y:S02]  /*a670*/  IMAD.MOV.U32 R38, RZ, RZ, R10 ;  /* 0x000000ffff267224 */ /* 0x000fe400078e000a */
[----:B---3--:R-:W-:Y:S02]  /*a680*/  IMAD.MOV.U32 R27, RZ, RZ, R8 ;  /* 0x000000ffff1b7224 */ /* 0x008fe400078e0008 */
[----:B------:R-:W-:Y:S01]  /*a690*/  IMAD.MOV.U32 R37, RZ, RZ, R9 ;  /* 0x000000ffff257224 */ /* 0x000fe200078e0009 */
[----:B------:R-:W4:Y:S02]  /*a6a0*/  LDC.64 R4, c[0x0][0x448] ;  /* 0x00011200ff047b82 */ /* 0x000f240000000a00 */
[----:B-1----:R0:W-:Y:S04]  /*a6b0*/  STL.128 [R1+0xd0], R24 ;  /* 0x0000d01801007387 */ /* 0x0021e80000100c00 */
[----:B------:R0:W-:Y:S04]  /*a6c0*/  STL.128 [R1+0xe0], R36 ;  /* 0x0000e02401007387 */ /* 0x0001e80000100c00 */
[----:B----4-:R0:W-:Y:S01]  /*a6d0*/  STL.128 [R1+0xf0], R4 ;  /* 0x0000f00401007387 */ /* 0x0101e20000100c00 */
[----:B--2---:R-:W-:-:S04]  /*a6e0*/  LEA.HI R0, R43, R43, RZ, 0x1 ;  /* 0x0000002b2b007211 */ /* 0x004fc800078f08ff */
[----:B------:R-:W-:-:S05]  /*a6f0*/  LOP3.LUT R0, R0, 0xfffffffe, RZ, 0xc0, !PT ;  /* 0xfffffffe00007812 */ /* 0x000fca00078ec0ff */
[----:B------:R-:W-:-:S05]  /*a700*/  IMAD.IADD R0, R43, 0x1, -R0 ;  /* 0x000000012b007824 */ /* 0x000fca00078e0a00 */
[----:B------:R-:W-:-:S04]  /*a710*/  SHF.L.U32 R0, R0, 0x1f, RZ ;  /* 0x0000001f00007819 */ /* 0x000fc800000006ff */
[----:B------:R-:W1:Y:S02]  /*a720*/  SYNCS.PHASECHK.TRANS64.TRYWAIT P0, [UR44+0x38800], R0 ;  /* 0x03880000ff0075a7 */ /* 0x000e64000800016c */
[----:B01----:R-:W-:Y:S05]  /*a730*/  @!P0 BRA `(.L_x_1928) ;  /* 0x000001f800248947 */ /* 0x003fea0003800000 */
.L_x_2113:
[----:B------:R-:W-:Y:S05]  /*a740*/  BSYNC B0 ;  /* 0x0000000000007941 */ /* 0x000fea0003800000 */
.L_x_1927:
[----:B------:R-:W2:Y:S04]  /*a750*/  LDL R30, [R1] ;  /* 0x00000000011e7983 */ /* 0x000ea80000100800 */
[----:B------:R1:W5:Y:S01]  /*a760*/  LDL.64 R20, [R1+0x1c8] ;  /* 0x0001c80001147983 */ /* 0x0003620000100a00 */
[C---:B------:R-:W-:Y:S01]  /*a770*/  IADD3 R26, P0, R2.reuse, 0xc8, RZ ;  /* 0x000000c8021a7810 */ /* 0x040fe20007f1e0ff */
[----:B------:R-:W-:Y:S01]  /*a780*/  IMAD.MOV.U32 R24, RZ, RZ, R33 ;  /* 0x000000ffff187224 */ /* 0x000fe200078e0021 */
[C---:B------:R-:W-:Y:S01]  /*a790*/  IADD3 R4, P1, R2.reuse, 0x100, RZ ;  /* 0x0000010002047810 */ /* 0x040fe20007f3e0ff */
[----:B------:R-:W-:Y:S01]  /*a7a0*/  IMAD.MOV.U32 R25, RZ, RZ, R52 ;  /* 0x000000ffff197224 */ /* 0x000fe200078e0034 */
[----:B------:R-:W-:Y:S01]  /*a7b0*/  STL.64 [R1+0x128], R202 ;  /* 0x000128ca01007387 */ /* 0x000fe20000100a00 */
[----:B------:R-:W-:Y:S01]  /*a7c0*/  IMAD.X R27, RZ, RZ, R18, P0 ;  /* 0x000000ffff1b7224 */ /* 0x000fe200000e0612 */
[----:B0-----:R-:W-:Y:S01]  /*a7d0*/  IADD3 R0, P0, R2, 0x3e0, RZ ;  /* 0x000003e002007810 */ /* 0x001fe20007f1e0ff */
[----:B------:R-:W-:Y:S01]  /*a7e0*/  IMAD.MOV.U32 R12, RZ, RZ, R40 ;  /* 0x000000ffff0c7224 */ /* 0x000fe200078e0028 */
[----:B------:R-:W-:Y:S01]  /*a7f0*/  BSSY B0, `(.L_x_1929) ;  /* 0x0000035000007945 */ /* 0x000fe20003800000 */
[----:B------:R-:W-:Y:S01]  /*a800*/  IMAD.MOV.U32 R13, RZ, RZ, R53 ;  /* 0x000000ffff0d7224 */ /* 0x000fe200078e0035 */
[----:B------:R0:W-:Y:S01]  /*a810*/  STL.128 [R1+0x130], R24 ;  /* 0x0001301801007387 */ /* 0x0001e20000100c00 */
[----:B------:R-:W-:-:S02]  /*a820*/  IMAD.X R3, RZ, RZ, R18, P0 ;  /* 0x000000ffff037224 */ /* 0x000fc400000e0612 */
[----:B------:R-:W-:Y:S01]  /*a830*/  IMAD.X R7, RZ, RZ, R18, P1 ;  /* 0x000000ffff077224 */ /* 0x000fe200008e0612 */
[----:B------:R3:W-:Y:S01]  /*a840*/  STL.128 [R1+0x150], R12 ;  /* 0x0001500c01007387 */ /* 0x0007e20000100c00 */
[----:B------:R-:W-:Y:S01]  /*a850*/  IADD3 R28, P1, R2, 0x120, RZ ;  /* 0x00000120021c7810 */ /* 0x000fe20007f3e0ff */
[----:B------:R-:W-:-:S04]  /*a860*/  IMAD.MOV.U32 R43, RZ, RZ, R55 ;  /* 0x000000ffff2b7224 */ /* 0x000fc800078e0037 */
[----:B------:R-:W-:-:S05]  /*a870*/  IMAD.X R29, RZ, RZ, R18, P1 ;  /* 0x000000ffff1d7224 */ /* 0x000fca00008e0612 */
[----:B------:R-:W-:Y:S01]  /*a880*/  STL.64 [R1+0x1c0], R28 ;  /* 0x0001c01c01007387 */ /* 0x000fe20000100a00 */
[----:B0-----:R-:W-:Y:S02]  /*a890*/  IMAD.MOV.U32 R26, RZ, RZ, R35 ;  /* 0x000000ffff1a7224 */ /* 0x001fe400078e0023 */
[----:B------:R-:W-:Y:S02]  /*a8a0*/  IMAD.MOV.U32 R27, RZ, RZ, R54 ;  /* 0x000000ffff1b7224 */ /* 0x000fe400078e0036 */
[----:B------:R-:W-:Y:S01]  /*a8b0*/  IMAD.MOV.U32 R24, RZ, RZ, R2 ;  /* 0x000000ffff187224 */ /* 0x000fe200078e0002 */
[C---:B---3--:R-:W-:Y:S01]  /*a8c0*/  IADD3 R14, P0, R2.reuse, 0x1e0, RZ ;  /* 0x000001e0020e7810 */ /* 0x048fe20007f1e0ff */
[----:B------:R-:W-:Y:S01]  /*a8d0*/  IMAD.MOV.U32 R25, RZ, RZ, R18 ;  /* 0x000000ffff197224 */ /* 0x000fe200078e0012 */
[----:B------:R-:W-:-:S03]  /*a8e0*/  IADD3 R12, P2, R2, 0x108, RZ ;  /* 0x00000108020c7810 */ /* 0x000fc60007f5e0ff */
[--C-:B------:R-:W-:Y:S01]  /*a8f0*/  IMAD.X R15, RZ, RZ, R18.reuse, P0 ;  /* 0x000000ffff0f7224 */ /* 0x100fe200000e0612 */
[----:B------:R0:W-:Y:S01]  /*a900*/  STL.128 [R1+0x140], R24 ;  /* 0x0001401801007387 */ /* 0x0001e20000100c00 */
[----:B------:R-:W-:Y:S02]  /*a910*/  IMAD.X R13, RZ, RZ, R18, P2 ;  /* 0x000000ffff0d7224 */ /* 0x000fe400010e0612 */
[----:B------:R-:W-:Y:S02]  /*a920*/  IMAD.MOV.U32 R40, RZ, RZ, R14 ;  /* 0x000000ffff287224 */ /* 0x000fe400078e000e */
[----:B0-----:R-:W-:Y:S02]  /*a930*/  IMAD.MOV.U32 R26, RZ, RZ, R48 ;  /* 0x000000ffff1a7224 */ /* 0x001fe400078e0030 */
[----:B------:R-:W-:Y:S02]  /*a940*/  IMAD.MOV.U32 R27, RZ, RZ, R49 ;  /* 0x000000ffff1b7224 */ /* 0x000fe400078e0031 */
[----:B------:R-:W-:-:S02]  /*a950*/  IMAD.MOV.U32 R24, RZ, RZ, R204 ;  /* 0x000000ffff187224 */ /* 0x000fc400078e00cc */
[----:B------:R-:W-:-:S05]  /*a960*/  IMAD.MOV.U32 R25, RZ, RZ, R199 ;  /* 0x000000ffff197224 */ /* 0x000fca00078e00c7 */
[----:B------:R0:W-:Y:S02]  /*a970*/  STL.128 [R1+0x160], R24 ;  /* 0x0001601801007387 */ /* 0x0001e40000100c00 */
[----:B0-----:R-:W-:Y:S02]  /*a980*/  IMAD.MOV.U32 R24, RZ, RZ, R34 ;  /* 0x000000ffff187224 */ /* 0x001fe400078e0022 */
[----:B------:R-:W-:Y:S02]  /*a990*/  IMAD.MOV.U32 R25, RZ, RZ, R45 ;  /* 0x000000ffff197224 */ /* 0x000fe400078e002d */
[----:B------:R-:W-:Y:S02]  /*a9a0*/  IMAD.MOV.U32 R26, RZ, RZ, R44 ;  /* 0x000000ffff1a7224 */ /* 0x000fe400078e002c */
[----:B------:R-:W-:-:S05]  /*a9b0*/  IMAD.MOV.U32 R27, RZ, RZ, R57 ;  /* 0x000000ffff1b7224 */ /* 0x000fca00078e0039 */
[----:B------:R0:W-:Y:S02]  /*a9c0*/  STL.128 [R1+0x170], R24 ;  /* 0x0001701801007387 */ /* 0x0001e40000100c00 */
[----:B0-----:R-:W-:Y:S02]  /*a9d0*/  IMAD.MOV.U32 R24, RZ, RZ, R46 ;  /* 0x000000ffff187224 */ /* 0x001fe400078e002e */
[----:B------:R-:W-:Y:S02]  /*a9e0*/  IMAD.MOV.U32 R25, RZ, RZ, R47 ;  /* 0x000000ffff197224 */ /* 0x000fe400078e002f */
[----:B------:R-:W-:Y:S01]  /*a9f0*/  IMAD.MOV.U32 R26, RZ, RZ, R0 ;  /* 0x000000ffff1a7224 */ /* 0x000fe200078e0000 */
[----:B------:R-:W-:Y:S01]  /*aa00*/  IADD3 R0, P3, R2, 0xb8, RZ ;  /* 0x000000b802007810 */ /* 0x000fe20007f7e0ff */
[----:B------:R-:W-:-:S04]  /*aa10*/  IMAD.MOV.U32 R27, RZ, RZ, R3 ;  /* 0x000000ffff1b7224 */ /* 0x000fc800078e0003 */
[----:B------:R-:W-:Y:S01]  /*aa20*/  IMAD.X R3, RZ, RZ, R18, P3 ;  /* 0x000000ffff037224 */ /* 0x000fe200018e0612 */
[----:B------:R0:W-:Y:S02]  /*aa30*/  STL.128 [R1+0x180], R24 ;  /* 0x0001801801007387 */ /* 0x0001e40000100c00 */
[----:B0-----:R-:W-:Y:S02]  /*aa40*/  IMAD.MOV.U32 R26, RZ, RZ, R32 ;  /* 0x000000ffff1a7224 */ /* 0x001fe400078e0020 */
[----:B------:R-:W-:Y:S02]  /*aa50*/  IMAD.MOV.U32 R27, RZ, RZ, R41 ;  /* 0x000000ffff1b7224 */ /* 0x000fe400078e0029 */
[----:B------:R-:W-:Y:S02]  /*aa60*/  IMAD.MOV.U32 R24, RZ, RZ, R4 ;  /* 0x000000ffff187224 */ /* 0x000fe400078e0004 */
[----:B------:R-:W-:Y:S02]  /*aa70*/  IMAD.MOV.U32 R25, RZ, RZ, R7 ;  /* 0x000000ffff197224 */ /* 0x000fe400078e0007 */
[----:B------:R-:W-:-:S03]  /*aa80*/  IMAD.MOV.U32 R41, RZ, RZ, R15 ;  /* 0x000000ffff297224 */ /* 0x000fc600078e000f */
[----:B------:R0:W-:Y:S04]  /*aa90*/  STL.128 [R1+0x190], R24 ;  /* 0x0001901801007387 */ /* 0x0001e80000100c00 */
[----:B------:R1:W-:Y:S01]  /*aaa0*/  STL.128 [R1+0x1b0], R40 ;  /* 0x0001b02801007387 */ /* 0x0003e20000100c00 */
[----:B0-----:R-:W-:Y:S02]  /*aab0*/  IMAD.MOV.U32 R24, RZ, RZ, R0 ;  /* 0x000000ffff187224 */ /* 0x001fe400078e0000 */
[----:B------:R-:W-:Y:S02]  /*aac0*/  IMAD.MOV.U32 R25, RZ, RZ, R3 ;  /* 0x000000ffff197224 */ /* 0x000fe400078e0003 */
[----:B------:R-:W-:Y:S02]  /*aad0*/  IMAD.MOV.U32 R26, RZ, RZ, R12 ;  /* 0x000000ffff1a7224 */ /* 0x000fe400078e000c */
[----:B------:R-:W-:-:S05]  /*aae0*/  IMAD.MOV.U32 R27, RZ, RZ, R13 ;  /* 0x000000ffff1b7224 */ /* 0x000fca00078e000d */
[----:B------:R1:W-:Y:S01]  /*aaf0*/  STL.128 [R1+0x1a0], R24 ;  /* 0x0001a01801007387 */ /* 0x0003e20000100c00 */
[----:B--2---:R-:W-:-:S04]  /*ab00*/  LOP3.LUT R0, R30, 0x1, RZ, 0xfc, !PT ;  /* 0x000000011e007812 */ /* 0x004fc800078efcff */
[----:B------:R-:W-:-:S13]  /*ab10*/  ISETP.NE.AND P1, PT, R0, 0x3, PT ;  /* 0x000000030000780c */ /* 0x000fda0003f25270 */
[----:B-1----:R-:W-:Y:S05]  /*ab20*/  @!P1 BRA `(.L_x_1930) ;  /* 0x0000000000049947 */ /* 0x002fea0003800000 */
[----:B------:R-:W-:Y:S01]  /*ab30*/  BPT.TRAP 0x1 ;  /* 0x000000040000795c */ /* 0x000fe20000300000 */
.L_x_1930:
[----:B------:R-:W-:Y:S05]  /*ab40*/  BSYNC B0 ;  /* 0x0000000000007941 */ /* 0x000fea0003800000 */
.L_x_1929:
[----:B------:R-:W2:Y:S01]  /*ab50*/  LDL.64 R12, [R1+0x18] ;  /* 0x00001800010c7983 */ /* 0x000ea20000100a00 */
[----:B-----5:R-:W-:Y:S01]  /*ab60*/  SHF.L.U32 R21, R21, 0x1f, RZ ;  /* 0x0000001f15157819 */ /* 0x020fe200000006ff */
[----:B------:R-:W-:Y:S01]  /*ab70*/  BSSY B0, `(.L_x_1931) ;  /* 0x0000006000007945 */ /* 0x000fe20003800000 */
[----:B--2---:R-:W-:-:S05]  /*ab80*/  MOV R3, R12 ;  /* 0x0000000c00037202 */ /* 0x004fca0000000f00 */
[----:B------:R-:W-:-:S04]  /*ab90*/  IMAD R20, R20, 0x8, R3 ;  /* 0x0000000814147824 */ /* 0x000fc800078e0203 */
[----:B------:R0:W1:Y:S01]  /*aba0*/  SYNCS.PHASECHK.TRANS64.TRYWAIT P0, [R20+URZ], R21 ;  /* 0x00000015140075a7 */ /* 0x000062000800017f */
[----:B------:R-:W-:Y:S05]  /*abb0*/  @!P1 BRA `(.L_x_1932) ;  /* 0x0000000000049947 */ /* 0x000fea0003800000 */
[----:B------:R-:W-:Y:S01]  /*abc0*/  BPT.TRAP 0x1 ;  /* 0x000000040000795c */ /* 0x000fe20000300000 */
.L_x_1932:
[----:B------:R-:W-:Y:S05]  /*abd0*/  BSYNC B0 ;  /* 0x0000000000007941 */ /* 0x000fea0003800000 */
.L_x_1931:
[----:B------:R-:W-:Y:S04]  /*abe0*/  BSSY B0, `(.L_x_1933) ;  /* 0x0000004000007945 */ /* 0x000fe80003800000 */
[----:B-1----:R-:W-:Y:S05]  /*abf0*/  @P0 BRA `(.L_x_1934) ;  /* 0x0000000000080947 */ /* 0x002fea0003800000 */
[----:B------:R-:W1:Y:S02]  /*ac00*/  SYNCS.PHASECHK.TRANS64.TRYWAIT P0, [R20+URZ], R21 ;  /* 0x00000015140075a7 */ /* 0x000e64000800017f */
[----:B-1----:R-:W-:Y:S05]  /*ac10*/  @!P0 BRA `(.L_x_1935) ;  /* 0x000001f400048947 */ /* 0x002fea0003800000 */
.L_x_1934:
[----:B------:R-:W-:Y:S05]  /*ac20*/  BSYNC B0 ;  /* 0x0000000000007941 */ /* 0x000fea0003800000 */
.L_x_1933:
[----:B------:R-:W2:Y:S04]  /*ac30*/  LDL R7, [R1+0x1c8] ;  /* 0x0001c80001077983 */ /* 0x000ea80000100800 */
[----:B------:R-:W2:Y:S01]  /*ac40*/  LDL.64 R12, [R1+0x80] ;  /* 0x00008000010c7983 */ /* 0x000ea20000100a00 */
[----:B------:R-:W-:Y:S05]  /*ac50*/  WARPSYNC.ALL ;  /* 0x0000000000007948 */ /* 0x000fea0003800000 */
[----:B01----:R-:W3:Y:S04]  /*ac60*/  LDL.64 R20, [R1+0x78] ;  /* 0x0000780001147983 */ /* 0x003ee80000100a00 */
[----:B------:R-:W4:Y:S04]  /*ac70*/  LDL.64 R14, [R1+0x78] ;  /* 0x00007800010e7983 */ /* 0x000f280000100a00 */
[----:B------:R-:W5:Y:S04]  /*ac80*/  LDL.64 R56, [R1+0x78] ;  /* 0x0000780001387983 */ /* 0x000f680000100a00 */
[----:B------:R-:W5:Y:S01]  /*ac90*/  LDL.64 R58, [R1+0x78] ;  /* 0x00007800013a7983 */ /* 0x000f620000100a00 */
[----:B--2---:R-:W-:Y:S01]  /*aca0*/  IMAD R12, R7, 0x200, R12 ;  /* 0x00000200070c7824 */ /* 0x004fe200078e020c */
[----:B------:R-:W-:-:S02]  /*acb0*/  R2UR UR7, R13 ;  /* 0x000000000d0772ca */ /* 0x000fc400000e0000 */
[----:B------:R-:W2:Y:S01]  /*acc0*/  LDL R3, [R1+0x1d4] ;  /* 0x0001d40001037983 */ /* 0x000ea20000100800 */
[----:B------:R-:W-:Y:S01]  /*acd0*/  WARPGROUP.ARRIVE ;  /* 0x00000000000079c5 */ /* 0x000fe20000000000 */
[----:B------:R-:W-:Y:S01]  /*ace0*/  R2UR UR6, R12 ;  /* 0x000000000c0672ca */ /* 0x000fe200000e0000 */
[----:B------:R-:W-:Y:S01]  /*acf0*/  BSSY B0, `(.L_x_1936) ;  /* 0x000002e000007945 */ /* 0x000fe20003800000 */
[----:B------:R0:W-:Y:S01]  /*ad00*/  STL [R1+0x60], RZ ;  /* 0x000060ff01007387 */ /* 0x0001e20000100800 */
[----:B---3--:R-:W-:Y:S01]  /*ad10*/  R2UR UR4, R20 ;  /* 0x00000000140472ca */ /* 0x008fe200000e0000 */
[----:B------:R-:W-:Y:S01]  /*ad20*/  VIADD R20, R12, 0x2 ;  /* 0x000000020c147836 */ /* 0x000fe20000000000 */
[----:B------:R-:W-:Y:S01]  /*ad30*/  R2UR UR5, R21 ;  /* 0x00000000150572ca */ /* 0x000fe200000e0000 */
[----:B------:R-:W-:Y:S02]  /*ad40*/  IMAD.MOV.U32 R21, RZ, RZ, R13 ;  /* 0x000000ffff157224 */ /* 0x000fe400078e000d */
[----:B----4-:R-:W-:-:S02]  /*ad50*/  VIADD R14, R14, 0x2 ;  /* 0x000000020e0e7836 */ /* 0x010fc40000000000 */
[----:B-----5:R-:W-:Y:S02]  /*ad60*/  VIADD R56, R56, 0x4 ;  /* 0x0000000438387836 */ /* 0x020fe40000000000 */
[----:B------:R-:W-:-:S06]  /*ad70*/  VIADD R58, R58, 0x6 ;  /* 0x000000063a3a7836 */ /* 0x000fcc0000000000 */
[----:B------:R-:W-:Y:S01]  /*ad80*/  HGMMA.64x64x16.F32 R24, gdesc[UR4], RZ, !UPT, gsb0 ;  /* 0x00e00000041879f0 */ /* 0x000fe2000c0008ff */
[----:B------:R-:W-:Y:S02]  /*ad90*/  R2UR UR6, R20 ;  /* 0x00000000140672ca */ /* 0x000fe400000e0000 */
[----:B------:R-:W-:Y:S02]  /*ada0*/  R2UR UR7, R21 ;  /* 0x00000000150772ca */ /* 0x000fe400000e0000 */
[----:B------:R-:W-:Y:S01]  /*adb0*/  R2UR UR4, R14 ;  /* 0x000000000e0472ca */ /* 0x000fe200000e0000 */
[C---:B------:R-:W-:Y:S01]  /*adc0*/  VIADD R14, R12.reuse, 0x4 ;  /* 0x000000040c0e7836 */ /* 0x040fe20000000000 */
[----:B------:R-:W-:Y:S01]  /*add0*/  R2UR UR5, R15 ;  /* 0x000000000f0572ca */ /* 0x000fe200000e0000 */
[----:B------:R-:W-:Y:S01]  /*ade0*/  IMAD.MOV.U32 R15, RZ, RZ, R13 ;  /* 0x000000ffff0f7224 */ /* 0x000fe200078e000d */
[----:B--2---:R-:W-:Y:S01]  /*adf0*/  LEA.HI R0, R3, R3, RZ, 0x1 ;  /* 0x0000000303007211 */ /* 0x004fe200078f08ff */
[----:B------:R-:W-:-:S03]  /*ae00*/  VIADD R12, R12, 0x6 ;  /* 0x000000060c0c7836 */ /* 0x000fc60000000000 */
[----:B------:R-:W-:Y:S01]  /*ae10*/  LOP3.LUT R4, R0, 0xfffffffe, RZ, 0xc0, !PT ;  /* 0xfffffffe00047812 */ /* 0x000fe200078ec0ff */
[----:B------:R-:W-:-:S04]  /*ae20*/  IMAD.MOV.U32 R0, RZ, RZ, 0x1 ;  /* 0x00000001ff007424 */ /* 0x000fc800078e00ff */
[----:B------:R-:W-:Y:S01]  /*ae30*/  IMAD.IADD R3, R3, 0x1, -R4 ;  /* 0x0000000103037824 */ /* 0x000fe200078e0a04 */
[----:B------:R0:W-:Y:S04]  /*ae40*/  STL [R1+0x60], R0 ;  /* 0x0000600001007387 */ /* 0x0001e80000100800 */
[----:B------:R-:W-:Y:S01]  /*ae50*/  SHF.L.U32 R3, R3, 0x1f, RZ ;  /* 0x0000001f03037819 */ /* 0x000fe200000006ff */
[----:B------:R0:W-:Y:S04]  /*ae60*/  STL [R1+0x60], R0 ;  /* 0x0000600001007387 */ /* 0x0001e80000100800 */
[----:B------:R0:W-:Y:S04]  /*ae70*/  STL [R1+0x60], R0 ;  /* 0x0000600001007387 */ /* 0x0001e80000100800 */
[----:B------:R0:W-:Y:S01]  /*ae80*/  STL [R1+0x60], R0 ;  /* 0x0000600001007387 */ /* 0x0001e20000100800 */
[----:B------:R-:W-:-:S02]  /*ae90*/  WARPGROUP.DEPBAR.LE gsb0, 0x0 ;  /* 0x00008000000079c5 */ /* 0x000fc40000010000 */
[----:B------:R-:W-:-:S06]  /*aea0*/  WARPGROUP.ARRIVE ;  /* 0x00000000000079c5 */ /* 0x000fcc0000000000 */
        /* <DEDUP_REMOVED lines=16> */
[----:B------:R-:W1:Y:S02]  /*afb0*/  SYNCS.PHASECHK.TRANS64.TRYWAIT P0, [UR44+0x38810], R3 ;  /* 0x03881003ff0075a7 */ /* 0x000e64000800016c */
[----:B01----:R-:W-:Y:S05]  /*afc0*/  @!P0 BRA `(.L_x_1937) ;  /* 0x000001f0002c8947 */ /* 0x003fea0003800000 */
.L_x_2114:
[----:B------:R-:W-:Y:S05]  /*afd0*/  BSYNC B0 ;  /* 0x0000000000007941 */ /* 0x000fea0003800000 */
.L_x_1936:
[----:B0-----:R-:W2:Y:S04]  /*afe0*/  LDL R3, [R1+0x28] ;  /* 0x0000280001037983 */ /* 0x001ea80000100800 */
[----:B------:R0:W5:Y:S01]  /*aff0*/  LDL.64 R12, [R1+0x1c8] ;  /* 0x0001c800010c7983 */ /* 0x0001620000100a00 */
[----:B------:R-:W-:Y:S01]  /*b000*/  BSSY B0, `(.L_x_1938) ;  /* 0x0000005000007945 */ /* 0x000fe20003800000 */
[----:B--2---:R-:W-:-:S04]  /*b010*/  LOP3.LUT R3, R3, 0x1, RZ, 0xfc, !PT ;  /* 0x0000000103037812 */ /* 0x004fc800078efcff */
[----:B------:R-:W-:-:S13]  /*b020*/  ISETP.NE.AND P1, PT, R3, 0x3, PT ;  /* 0x000000030300780c */ /* 0x000fda0003f25270 */
[----:B0-----:R-:W-:Y:S05]  /*b030*/  @!P1 BRA `(.L_x_1939) ;  /* 0x0000000000049947 */ /* 0x001fea0003800000 */
[----:B------:R-:W-:Y:S01]  /*b040*/  BPT.TRAP 0x1 ;  /* 0x000000040000795c */ /* 0x000fe20000300000 */
.L_x_1939:
[----:B------:R-:W-:Y:S05]  /*b050*/  BSYNC B0 ;  /* 0x0000000000007941 */ /* 0x000fea0003800000 */
.L_x_1938:
        /* <DEDUP_REMOVED lines=8> */
.L_x_1941:
[----:B------:R-:W-:Y:S05]  /*b0e0*/  BSYNC B0 ;  /* 0x0000000000007941 */ /* 0x000fea0003800000 */
.L_x_1940:
[----:B------:R-:W-:Y:S04]  /*b0f0*/  BSSY B0, `(.L_x_1942) ;  /* 0x0000004000007945 */ /* 0x000fe80003800000 */
[----:B-1----:R-:W-:Y:S05]  /*b100*/  @P0 BRA `(.L_x_1943) ;  /* 0x0000000000080947 */ /* 0x002fea0003800000 */
[----:B------:R-:W1:Y:S02]  /*b110*/  SYNCS.PHASECHK.TRANS64.TRYWAIT P0, [R12+URZ], R13 ;  /* 0x0000000d0c0075a7 */ /* 0x000e64000800017f */
[----:B-1----:R-:W-:Y:S05]  /*b120*/  @!P0 BRA `(.L_x_1944) ;  /* 0x000001ec00ec8947 */ /* 0x002fea0003800000 */
.L_x_1943:
[----:B------:R-:W-:Y:S05]  /*b130*/  BSYNC B0 ;  /* 0x0000000000007941 */ /* 0x000fea0003800000 */
.L_x_1942:
[----:B------:R-:W2:Y:S04]  /*b140*/  LDL R4, [R1+0x68] ;  /* 0x0000680001047983 */ /* 0x000ea80000100800 */
[----:B------:R-:W3:Y:S04]  /*b150*/  LDL R3, [R1+0x1c8] ;  /* 0x0001c80001037983 */ /* 0x000ee80000100800 */
[----:B01----:R-:W3:Y:S04]  /*b160*/  LDL.64 R12, [R1+0x98] ;  /* 0x00009800010c7983 */ /* 0x003ee80000100a00 */
[----:B------:R-:W4:Y:S04]  /*b170*/  LDL.64 R14, [R1+0x90] ;  /* 0x00009000010e7983 */ /* 0x000f280000100a00 */
[----:B------:R-:W4:Y:S04]  /*b180*/  LDL.64 R20, [R1+0x90] ;  /* 0x0000900001147983 */ /* 0x000f280000100a00 */
[----:B------:R-:W4:Y:S04]  /*b190*/  LDL.64 R56, [R1+0x90] ;  /* 0x0000900001387983 */ /* 0x000f280000100a00 */
[----:B------:R-:W4:Y:S01]  /*b1a0*/  LDL.64 R58, [R1+0x90] ;  /* 0x00009000013a7983 */ /* 0x000f220000100a00 */
[----:B------:R-:W-:Y:S05]  /*b1b0*/  WARPSYNC.ALL ;  /* 0x0000000000007948 */ /* 0x000fea0003800000 */
[----:B------:R-:W-:Y:S01]  /*b1c0*/  WARPGROUP.ARRIVE ;  /* 0x00000000000079c5 */ /* 0x000fe20000000000 */
[----:B------:R-:W4:Y:S04]  /*b1d0*/  LDL.64 R60, [R1+0x90] ;  /* 0x00009000013c7983 */ /* 0x000f280000100a00 */
[----:B------:R-:W4:Y:S01]  /*b1e0*/  LDL.64 R62, [R1+0x90] ;  /* 0x00009000013e7983 */ /* 0x000f220000100a00 */
[----:B------:R-:W0:Y:S03]  /*b1f0*/  S2R R7, SR_TID.X ;  /* 0x0000000000077919 */ /* 0x000e260000002100 */
[----:B------:R-:W4:Y:S04]  /*b200*/  LDL.64 R64, [R1+0x90] ;  /* 0x0000900001407983 */ /* 0x000f280000100a00 */
[----:B------:R-:W4:Y:S04]  /*b210*/  LDL.64 R66, [R1+0x90] ;  /* 0x0000900001427983 */ /* 0x000f280000100a00 */
[----:B------:R-:W4:Y:S01]  /*b220*/  LDL.64 R68, [R1+0x90] ;  /* 0x0000900001447983 */ /* 0x000f220000100a00 */
[----:B--2---:R-:W-:Y:S01]  /*b230*/  ISETP.NE.U32.AND P0, PT, R4, RZ, PT ;  /* 0x000000ff0400720c */ /* 0x004fe20003f05070 */
[----:B---3--:R-:W-:Y:S01]  /*b240*/  IMAD R12, R3, 0x1000, R12 ;  /* 0x00001000030c7824 */ /* 0x008fe200078e020c */
[----:B------:R-:W-:-:S02]  /*b250*/  R2UR UR7, R13 ;  /* 0x000000000d0772ca */ /* 0x000fc400000e0000 */
[----:B----4-:R-:W-:Y:S02]  /*b260*/  R2UR UR4, R14 ;  /* 0x000000000e0472ca */ /* 0x010fe400000e0000 */
[----:B------:R-:W-:Y:S02]  /*b270*/  R2UR UR6, R12 ;  /* 0x000000000c0672ca */ /* 0x000fe400000e0000 */
[----:B------:R-:W-:-:S05]  /*b280*/  R2UR UR5, R15 ;  /* 0x000000000f0572ca */ /* 0x000fca00000e0000 */
[----:B------:R-:W-:-:S08]  /*b290*/  VOTEU.ANY UP0, P0 ;  /* 0x00000000003f7886 */ /* 0x000fd00000000100 */
[----:B------:R-:W-:Y:S01]  /*b2a0*/  HGMMA.64x64x16.F32 R24, gdesc[UR4], R24, UP0, gsb0 ;  /* 0x00e00000041879f0 */ /* 0x000fe2000b800818 */
[----:B------:R-:W-:Y:S02]  /*b2b0*/  VIADD R20, R20, 0x2 ;  /* 0x0000000214147836 */ /* 0x000fe40000000000 */
[----:B------:R-:W-:Y:S02]  /*b2c0*/  VIADD R14, R12, 0x2 ;  /* 0x000000020c0e7836 */ /* 0x000fe40000000000 */
[----:B------:R-:W-:Y:S01]  /*b2d0*/  IMAD.MOV.U32 R15, RZ, RZ, R13 ;  /* 0x000000ffff0f7224 */ /* 0x000fe200078e000d */
[----:B------:R-:W-:Y:S02]  /*b2e0*/  R2UR UR4, R20 ;  /* 0x00000000140472ca */ /* 0x000fe400000e0000 */
[----:B------:R-:W-:Y:S02]  /*b2f0*/  R2UR UR6, R14 ;  /* 0x000000000e0672ca */ /* 0x000fe400000e0000 */
[----:B------:R-:W-:-:S02]  /*b300*/  R2UR UR7, R15 ;  /* 0x000000000f0772ca */ /* 0x000fc400000e0000 */
[----:B------:R-:W-:Y:S01]  /*b310*/  R2UR UR5, R21 ;  /* 0x00000000150572ca */ /* 0x000fe200000e0000 */
[----:B------:R-:W-:Y:S02]  /*b320*/  WARPGROUP.DEPBAR.LE gsb0, 0x0 ;  /* 0x00008000000079c5 */ /* 0x000fe40000010000 */
[----:B------:R-:W-:Y:S01]  /*b330*/  WARPGROUP.ARRIVE ;  /* 0x00000000000079c5 */ /* 0x000fe20000000000 */
[----:B------:R-:W-:Y:S01]  /*b340*/  VIADD R56, R56, 0x4 ;  /* 0x0000000438387836 */ /* 0x000fe20000000000 */
[----:B------:R-:W2:Y:S08]  /*b350*/  LDL.64 R20, [R1+0x90] ;  /* 0x0000900001147983 */ /* 0x000eb00000100a00 */
[----:B------:R-:W-:Y:S01]  /*b360*/  HGMMA.64x64x16.F32 R24, gdesc[UR4], R24, gsb0 ;  /* 0x00e00000041879f0 */ /* 0x000fe20008000818 */
[----:B------:R-:W-:-:S02]  /*b370*/  VIADD R14, R12, 0x4 ;  /* 0x000000040c0e7836 */ /* 0x000fc40000000000 */
[----:B------:R-:W-:Y:S01]  /*b380*/  IMAD.MOV.U32 R15, RZ, RZ, R13 ;  /* 0x000000ffff0f7224 */ /* 0x000fe200078e000d */
[----:B------:R-:W-:Y:S02]  /*b390*/  R2UR UR4, R56 ;  /* 0x00000000380472ca */ /* 0x000fe400000e0000 */
[----:B------:R-:W-:Y:S02]  /*b3a0*/  R2UR UR6, R14 ;  /* 0x000000000e0672ca */ /* 0x000fe400000e0000 */
[----:B------:R-:W-:Y:S02]  /*b3b0*/  R2UR UR7, R15 ;  /* 0x000000000f0772ca */ /* 0x000fe400000e0000 */
[----:B------:R-:W-:Y:S01]  /*b3c0*/  R2UR UR5, R57 ;  /* 0x00000000390572ca */ /* 0x000fe200000e0000 */
[----:B------:R-:W-:Y:S02]  /*b3d0*/  WARPGROUP.DEPBAR.LE gsb0, 0x0 ;  /* 0x00008000000079c5 */ /* 0x000fe40000010000 */
[----:B------:R-:W-:Y:S01]  /*b3e0*/  WARPGROUP.ARRIVE ;  /* 0x00000000000079c5 */ /* 0x000fe20000000000 */
[----:B------:R-:W-:Y:S01]  /*b3f0*/  VIADD R58, R58, 0x6 ;  /* 0x000000063a3a7836 */ /* 0x000fe20000000000 */
[----:B------:R-:W3:Y:S08]  /*b400*/  LDL.64 R56, [R1+0x90] ;  /* 0x0000900001387983 */ /* 0x000ef00000100a00 */
        /* <DEDUP_REMOVED lines=10> */
[----:B------:R-:W4:Y:S08]  /*b4b0*/  LDL.64 R58, [R1+0x90] ;  /* 0x00009000013a7983 */ /* 0x000f300000100a00 */
        /* <DEDUP_REMOVED lines=20> */
[----:B--2---:R-:W-:Y:S01]  /*b600*/  VIADD R20, R20, 0x204 ;  /* 0x0000020414147836 */ /* 0x004fe20000000000 */
        /* <DEDUP_REMOVED lines=10> */
[----:B---3--:R-:W-:Y:S01]  /*b6b0*/  VIADD R56, R56, 0x206 ;  /* 0x0000020638387836 */ /* 0x008fe20000000000 */
        /* <DEDUP_REMOVED lines=10> */
[----:B----4-:R-:W-:Y:S01]  /*b760*/  VIADD R58, R58, 0x400 ;  /* 0x000004003a3a7836 */ /* 0x010fe20000000000 */
        /* <DEDUP_REMOVED lines=84> */
[----:B------:R-:W-:Y:S02]  /*bcb0*/  R2UR UR5, R63 ;  /* 0x000000003f0572ca */ /* 0x000fe400000e0000 */
[----:B0-----:R-:W-:Y:S01]  /*bcc0*/  SHF.R.U32.HI R7, RZ, 0x7, R7 ;  /* 0x00000007ff077819 */ /* 0x001fe20000011607 */
[----:B------:R-:W-:-:S02]  /*bcd0*/  WARPGROUP.DEPBAR.LE gsb0, 0x0 ;  /* 0x00008000000079c5 */ /* 0x000fc40000010000 */
[----:B------:R-:W-:Y:S01]  /*bce0*/  WARPGROUP.ARRIVE ;  /* 0x00000000000079c5 */ /* 0x000fe20000000000 */
[----:B------:R-:W-:Y:S01]  /*bcf0*/  VIADD R4, R12, 0x800 ;  /* 0x000008000c047836 */ /* 0x000fe20000000000 */
[----:B------:R-:W-:Y:S01]  /*bd00*/  UMOV UR8, 0x1 ;  /* 0x0000000100087882 */ /* 0x000fe20000000000 */
[----:B------:R-:W-:Y:S01]  /*bd10*/  IMAD.MOV.U32 R15, RZ, RZ, R13 ;  /* 0x000000ffff0f7224 */ /* 0x000fe200078e000d */
[----:B------:R-:W3:Y:S04]  /*bd20*/  LDL.64 R62, [R1+0x90] ;  /* 0x00009000013e7983 */ /* 0x000ee80000100a00 */
[----:B------:R-:W-:Y:S01]  /*bd30*/  HGMMA.64x64x16.F32 R24, gdesc[UR4], R24, gsb0 ;  /* 0x00e00000041879f0 */ /* 0x000fe20008000818 */
[----:B------:R-:W0:Y:S01]  /*bd40*/  SHFL.IDX PT, R3, R7, RZ, 0x1f ;  /* 0x00001fff07037589 */ /* 0x000e2200000e0000 */
[----:B------:R-:W-:-:S02]  /*bd50*/  R2UR UR7, R15 ;  /* 0x000000000f0772ca */ /* 0x000fc400000e0000 */
[----:B----4-:R-:W-:Y:S01]  /*bd60*/  R2UR UR5, R21 ;  /* 0x00000000150572ca */ /* 0x010fe200000e0000 */
[----:B------:R-:W-:Y:S01]  /*bd70*/  UISETP.NE.U32.AND UP0, UPT, UR8, URZ, UPT ;  /* 0x0000003f0800728c */ /* 0x000fe2000bf05070 */
[----:B0-----:R-:W-:-:S04]  /*bd80*/  ISETP.GT.AND P0, PT, R3, 0x7f, PT ;  /* 0x0000007f0300780c */ /* 0x001fc80003f04270 */
[----:B------:R-:W-:-:S04]  /*bd90*/  SEL R3, RZ, 0x2, !P0 ;  /* 0x00000002ff037807 */ /* 0x000fc80004000000 */
[----:B------:R-:W-:Y:S01]  /*bda0*/  IADD3 R20, R20, 0x800, R3 ;  /* 0x0000080014147810 */ /* 0x000fe20007ffe003 */
[----:B------:R-:W-:-:S03]  /*bdb0*/  IMAD.IADD R14, R3, 0x1, R4 ;  /* 0x00000001030e7824 */ /* 0x000fc600078e0204 */
[----:B------:R-:W-:Y:S02]  /*bdc0*/  R2UR UR4, R20 ;  /* 0x00000000140472ca */ /* 0x000fe400000e0000 */
[----:B------:R-:W-:Y:S01]  /*bdd0*/  R2UR UR6, R14 ;  /* 0x000000000e0672ca */ /* 0x000fe200000e0000 */
[----:B------:R-:W-:Y:S02]  /*bde0*/  WARPGROUP.DEPBAR.LE gsb0, 0x0 ;  /* 0x00008000000079c5 */ /* 0x000fe40000010000 */
[----:B------:R-:W-:-:S10]  /*bdf0*/  WARPGROUP.ARRIVE ;  /* 0x00000000000079c5 */ /* 0x000fd40000000000 */
[----:B------:R-:W-:Y:S01]  /*be00*/  HGMMA.64x64x16.F32 R24, gdesc[UR4], R24, UP0, gsb0 ;  /* 0x00e00000041879f0 */ /* 0x000fe2000b800818 */
[----:B------:R-:W-:-:S05]  /*be10*/  IMAD.MOV.U32 R20, RZ, RZ, 0x4 ;  /* 0x00000004ff147424 */ /* 0x000fca00078e00ff */
[----:B------:R-:W-:Y:S01]  /*be20*/  SEL R7, R20, 0x2, P0 ;  /* 0x0000000214077807 */ /* 0x000fe20000000000 */
[----:B------:R-:W-:-:S03]  /*be30*/  IMAD.MOV.U32 R15, RZ, RZ, R13 ;  /* 0x000000ffff0f7224 */ /* 0x000fc600078e000d */
[----:B------:R-:W-:Y:S01]  /*be40*/  IADD3 R56, R7, 0x800, R56 ;  /* 0x0000080007387810 */ /* 0x000fe20007ffe038 */
[----:B------:R-:W-:Y:S01]  /*be50*/  IMAD.IADD R14, R4, 0x1, R7 ;  /* 0x00000001040e7824 */ /* 0x000fe200078e0207 */
[----:B------:R-:W-:Y:S02]  /*be60*/  R2UR UR7, R15 ;  /* 0x000000000f0772ca */ /* 0x000fe400000e0000 */
[----:B------:R-:W-:Y:S02]  /*be70*/  R2UR UR4, R56 ;  /* 0x00000000380472ca */ /* 0x000fe400000e0000 */
[----:B------:R-:W-:Y:S02]  /*be80*/  R2UR UR6, R14 ;  /* 0x000000000e0672ca */ /* 0x000fe400000e0000 */
[----:B------:R-:W-:Y:S01]  /*be90*/  R2UR UR5, R57 ;  /* 0x00000000390572ca */ /* 0x000fe200000e0000 */
[----:B------:R-:W-:Y:S02]  /*bea0*/  WARPGROUP.DEPBAR.LE gsb0, 0x0 ;  /* 0x00008000000079c5 */ /* 0x000fe40000010000 */
[----:B------:R-:W-:-:S10]  /*beb0*/  WARPGROUP.ARRIVE ;  /* 0x00000000000079c5 */ /* 0x000fd40000000000 */
[----:B------:R-:W-:Y:S01]  /*bec0*/  HGMMA.64x64x16.F32 R24, gdesc[UR4], R24, gsb0 ;  /* 0x00e00000041879f0 */ /* 0x000fe20008000818 */
[----:B------:R-:W-:Y:S01]  /*bed0*/  SEL R15, R20, 0x6, !P0 ;  /* 0x00000006140f7807 */ /* 0x000fe20004000000 */
[----:B------:R-:W-:-:S03]  /*bee0*/  IMAD.MOV.U32 R21, RZ, RZ, R13 ;  /* 0x000000ffff157224 */ /* 0x000fc600078e000d */
[----:B--2---:R-:W-:Y:S01]  /*bef0*/  IADD3 R58, R15, 0x800, R58 ;  /* 0x000008000f3a7810 */ /* 0x004fe20007ffe03a */
[----:B------:R-:W-:Y:S01]  /*bf00*/  IMAD.IADD R20, R4, 0x1, R15 ;  /* 0x0000000104147824 */ /* 0x000fe200078e020f */
[----:B------:R-:W-:Y:S02]  /*bf10*/  R2UR UR7, R21 ;  /* 0x00000000150772ca */ /* 0x000fe400000e0000 */
[----:B------:R-:W-:Y:S02]  /*bf20*/  R2UR UR4, R58 ;  /* 0x000000003a0472ca */ /* 0x000fe400000e0000 */
[----:B------:R-:W-:Y:S02]  /*bf30*/  R2UR UR6, R20 ;  /* 0x00000000140672ca */ /* 0x000fe400000e0000 */
[----:B------:R-:W-:Y:S01]  /*bf40*/  R2UR UR5, R59 ;  /* 0x000000003b0572ca */ /* 0x000fe200000e0000 */
[----:B------:R-:W-:Y:S01]  /*bf50*/  IMAD.MOV.U32 R4, RZ, RZ, 0x28 ;  /* 0x00000028ff047424 */ /* 0x000fe200078e00ff */
[----:B------:R-:W2:Y:S01]  /*bf60*/  LDL.64 R58, [R1+0x90] ;  /* 0x00009000013a7983 */ /* 0x000ea20000100a00 */
[----:B------:R-:W-:-:S03]  /*bf70*/  IMAD.MOV.U32 R21, RZ, RZ, 0xa00 ;  /* 0x00000a00ff157424 */ /* 0x000fc600078e00ff */
[----:B------:R-:W-:Y:S01]  /*bf80*/  SEL R4, R4, 0x26, P0 ;  /* 0x0000002604047807 */ /* 0x000fe20000000000 */
[----:B------:R-:W-:Y:S02]  /*bf90*/  WARPGROUP.DEPBAR.LE gsb0, 0x0 ;  /* 0x00008000000079c5 */ /* 0x000fe40000010000 */
[----:B------:R-:W-:-:S06]  /*bfa0*/  WARPGROUP.ARRIVE ;  /* 0x00000000000079c5 */ /* 0x000fcc0000000000 */
[----:B------:R-:W-:Y:S01]  /*bfb0*/  HGMMA.64x64x16.F32 R24, gdesc[UR4], R24, gsb0 ;  /* 0x00e00000041879f0 */ /* 0x000fe20008000818 */
[----:B------:R-:W-:-:S05]  /*bfc0*/  SEL R21, R21, 0x980, P0 ;  /* 0x0000098015157807 */ /* 0x000fca0000000000 */
[----:B------:R-:W-:-:S05]  /*bfd0*/  IMAD.IADD R4, R4, 0x1, R21 ;  /* 0x0000000104047824 */ /* 0x000fca00078e0215 */
[----:B------:R-:W-:-:S05]  /*bfe0*/  LOP3.LUT R21, R4, 0xa06, RZ, 0xc0, !PT ;  /* 0x00000a0604157812 */ /* 0x000fca00078ec0ff */
[----:B---3--:R-:W-:Y:S02]  /*bff0*/  IMAD.IADD R60, R21, 0x1, R60 ;  /* 0x00000001153c7824 */ /* 0x008fe400078e023c */
[----:B------:R-:W-:Y:S02]  /*c000*/  IMAD.IADD R20, R12, 0x1, R21 ;  /* 0x000000010c147824 */ /* 0x000fe400078e0215 */
[----:B------:R-:W-:Y:S01]  /*c010*/  IMAD.MOV.U32 R21, RZ, RZ, R13 ;  /* 0x000000ffff157224 */ /* 0x000fe200078e000d */
[----:B------:R-:W-:Y:S02]  /*c020*/  R2UR UR4, R60 ;  /* 0x000000003c0472ca */ /* 0x000fe400000e0000 */
[----:B------:R-:W-:Y:S02]  /*c030*/  R2UR UR6, R20 ;  /* 0x00000000140672ca */ /* 0x000fe400000e0000 */
[----:B------:R-:W-:Y:S02]  /*c040*/  R2UR UR7, R21 ;  /* 0x00000000150772ca */ /* 0x000fe400000e0000 */
[----:B------:R-:W-:Y:S01]  /*c050*/  R2UR UR5, R61 ;  /* 0x000000003d0572ca */ /* 0x000fe200000e0000 */
[----:B------:R-:W-:-:S02]  /*c060*/  WARPGROUP.DEPBAR.LE gsb0, 0x0 ;  /* 0x00008000000079c5 */ /* 0x000fc40000010000 */
[----:B------:R-:W-:Y:S01]  /*c070*/  WARPGROUP.ARRIVE ;  /* 0x00000000000079c5 */ /* 0x000fe20000000000 */
[----:B------:R-:W-:Y:S01]  /*c080*/  VIADD R4, R12, 0xa00 ;  /* 0x00000a000c047836 */ /* 0x000fe20000000000 */
[C---:B------:R-:W-:Y:S01]  /*c090*/  IADD3 R20, R3.reuse, 0xa00, R64 ;  /* 0x00000a0003147810 */ /* 0x040fe20007ffe040 */
[----:B------:R-:W-:Y:S01]  /*c0a0*/  IMAD.MOV.U32 R21, RZ, RZ, R65 ;  /* 0x000000ffff157224 */ /* 0x000fe200078e0041 */
[----:B------:R-:W3:Y:S06]  /*c0b0*/  LDL.64 R60, [R1+0x90] ;  /* 0x00009000013c7983 */ /* 0x000eec0000100a00 */
[----:B------:R-:W-:Y:S01]  /*c0c0*/  HGMMA.64x64x16.F32 R24, gdesc[UR4], R24, gsb0 ;  /* 0x00e00000041879f0 */ /* 0x000fe20008000818 */
[----:B------:R-:W-:-:S02]  /*c0d0*/  IMAD.IADD R56, R3, 0x1, R4 ;  /* 0x0000000103387824 */ /* 0x000fc400078e0204 */
[----:B------:R-:W-:Y:S01]  /*c0e0*/  IMAD.MOV.U32 R57, RZ, RZ, R13 ;  /* 0x000000ffff397224 */ /* 0x000fe200078e000d */
[----:B------:R-:W-:Y:S01]  /*c0f0*/  R2UR UR4, R20 ;  /* 0x00000000140472ca */ /* 0x000fe200000e0000 */
[----:B------:R-:W4:Y:S01]  /*c100*/  LDL.64 R64, [R1+0x90] ;  /* 0x0000900001407983 */ /* 0x000f220000100a00 */
[----:B------:R-:W-:Y:S02]  /*c110*/  R2UR UR6, R56 ;  /* 0x00000000380672ca */ /* 0x000fe400000e0000 */
[----:B------:R-:W-:Y:S02]  /*c120*/  R2UR UR7, R57 ;  /* 0x00000000390772ca */ /* 0x000fe400000e0000 */
[----:B------:R-:W-:Y:S01]  /*c130*/  R2UR UR5, R21 ;  /* 0x00000000150572ca */ /* 0x000fe200000e0000 */
[----:B------:R-:W-:Y:S02]  /*c140*/  WARPGROUP.DEPBAR.LE gsb0, 0x0 ;  /* 0x00008000000079c5 */ /* 0x000fe40000010000 */
[----:B------:R-:W-:-:S10]  /*c150*/  WARPGROUP.ARRIVE ;  /* 0x00000000000079c5 */ /* 0x000fd40000000000 */
[----:B------:R-:W-:Y:S01]  /*c160*/  HGMMA.64x64x16.F32 R24, gdesc[UR4], R24, gsb0 ;  /* 0x00e00000041879f0 */ /* 0x000fe20008000818 */
[C---:B------:R-:W-:Y:S01]  /*c170*/  IMAD.IADD R56, R7.reuse, 0x1, R4 ;  /* 0x0000000107387824 */ /* 0x040fe200078e0204 */
[----:B------:R-:W-:Y:S01]  /*c180*/  IADD3 R20, R7, 0xa00, R66 ;  /* 0x00000a0007147810 */ /* 0x000fe20007ffe042 */
[----:B------:R-:W-:Y:S02]  /*c190*/  IMAD.MOV.U32 R21, RZ, RZ, R67 ;  /* 0x000000ffff157224 */ /* 0x000fe400078e0043 */
[----:B------:R-:W-:Y:S01]  /*c1a0*/  IMAD.MOV.U32 R57, RZ, RZ, R13 ;  /* 0x000000ffff397224 */ /* 0x000fe200078e000d */
[----:B------:R-:W-:Y:S02]  /*c1b0*/  R2UR UR6, R56 ;  /* 0x00000000380672ca */ /* 0x000fe400000e0000 */
[----:B------:R-:W-:Y:S02]  /*c1c0*/  R2UR UR4, R20 ;  /* 0x00000000140472ca */ /* 0x000fe400000e0000 */
[----:B------:R-:W-:-:S02]  /*c1d0*/  R2UR UR7, R57 ;  /* 0x00000000390772ca */ /* 0x000fc400000e0000 */
[----:B------:R-:W-:Y:S01]  /*c1e0*/  R2UR UR5, R21 ;  /* 0x00000000150572ca */ /* 0x000fe200000e0000 */
[----:B------:R-:W-:Y:S02]  /*c1f0*/  WARPGROUP.DEPBAR.LE gsb0, 0x0 ;  /* 0x00008000000079c5 */ /* 0x000fe40000010000 */
[----:B------:R-:W-:Y:S01]  /*c200*/  WARPGROUP.ARRIVE ;  /* 0x00000000000079c5 */ /* 0x000fe20000000000 */
[C---:B------:R-:W-:Y:S01]  /*c210*/  IMAD.IADD R20, R15.reuse, 0x1, R4 ;  /* 0x000000010f147824 */ /* 0x040fe200078e0204 */
[----:B------:R-:W-:Y:S01]  /*c220*/  IADD3 R62, R15, 0xa00, R62 ;  /* 0x00000a000f3e7810 */ /* 0x000fe20007ffe03e */
[----:B------:R-:W4:Y:S07]  /*c230*/  LDL.64 R56, [R1+0x90] ;  /* 0x0000900001387983 */ /* 0x000f2e0000100a00 */
[----:B------:R-:W-:Y:S01]  /*c240*/  HGMMA.64x64x16.F32 R24, gdesc[UR4], R24, gsb0 ;  /* 0x00e00000041879f0 */ /* 0x000fe20008000818 */
[----:B------:R-:W-:Y:S01]  /*c250*/  IMAD.MOV.U32 R21, RZ, RZ, R13 ;  /* 0x000000ffff157224 */ /* 0x000fe200078e000d */
[----:B------:R-:W-:-:S02]  /*c260*/  R2UR UR6, R20 ;  /* 0x00000000140672ca */ /* 0x000fc400000e0000 */
[----:B------:R-:W-:Y:S02]  /*c270*/  R2UR UR4, R62 ;  /* 0x000000003e0472ca */ /* 0x000fe400000e0000 */
[----:B------:R-:W-:Y:S02]  /*c280*/  R2UR UR7, R21 ;  /* 0x00000000150772ca */ /* 0x000fe400000e0000 */
[----:B------:R-:W-:Y:S01]  /*c290*/  R2UR UR5, R63 ;  /* 0x000000003f0572ca */ /* 0x000fe200000e0000 */
[----:B------:R-:W-:Y:S02]  /*c2a0*/  IMAD.MOV.U32 R4, RZ, RZ, 0x30 ;  /* 0x00000030ff047424 */ /* 0x000fe400078e00ff */
[----:B------:R-:W-:-:S03]  /*c2b0*/  IMAD.MOV.U32 R21, RZ, RZ, 0xc00 ;  /* 0x00000c00ff157424 */ /* 0x000fc600078e00ff */
[----:B------:R-:W-:Y:S02]  /*c2c0*/  SEL R4, R4, 0x2e, P0 ;  /* 0x0000002e04047807 */ /* 0x000fe40000000000 */
[----:B------:R-:W-:Y:S01]  /*c2d0*/  SEL R21, R21, 0xb80, P0 ;  /* 0x00000b8015157807 */ /* 0x000fe20000000000 */
[----:B------:R-:W-:Y:S02]  /*c2e0*/  WARPGROUP.DEPBAR.LE gsb0, 0x0 ;  /* 0x00008000000079c5 */ /* 0x000fe40000010000 */
[----:B------:R-:W-:-:S06]  /*c2f0*/  WARPGROUP.ARRIVE ;  /* 0x00000000000079c5 */ /* 0x000fcc0000000000 */
[----:B------:R-:W-:Y:S01]  /*c300*/  HGMMA.64x64x16.F32 R24, gdesc[UR4], R24, gsb0 ;  /* 0x00e00000041879f0 */ /* 0x000fe20008000818 */
[----:B------:R-:W-:-:S05]  /*c310*/  IMAD.IADD R4, R4, 0x1, R21 ;  /* 0x0000000104047824 */ /* 0x000fca00078e0215 */
[----:B------:R-:W-:Y:S01]  /*c320*/  LOP3.LUT R63, R4, 0xe06, RZ, 0xc0, !PT ;  /* 0x00000e06043f7812 */ /* 0x000fe200078ec0ff */
[----:B------:R-:W-:-:S04]  /*c330*/  IMAD.MOV.U32 R21, RZ, RZ, R69 ;  /* 0x000000ffff157224 */ /* 0x000fc800078e0045 */
[----:B------:R-:W-:Y:S02]  /*c340*/  IMAD.IADD R20, R63, 0x1, R68 ;  /* 0x000000013f147824 */ /* 0x000fe400078e0244 */
        /* <DEDUP_REMOVED lines=9> */
[C---:B--2---:R-:W-:Y:S01]  /*c3e0*/  IADD3 R58, R3.reuse, 0xc00, R58 ;  /* 0x00000c00033a7810 */ /* 0x044fe20007ffe03a */
[----:B------:R-:W2:Y:S07]  /*c3f0*/  LDL.64 R62, [R1+0x90] ;  /* 0x00009000013e7983 */ /* 0x000eae0000100a00 */
[----:B------:R-:W-:Y:S01]  /*c400*/  HGMMA.64x64x16.F32 R24, gdesc[UR4], R24, gsb0 ;  /* 0x00e00000041879f0 */ /* 0x000fe20008000818 */
[----:B------:R-:W-:-:S02]  /*c410*/  IMAD.IADD R20, R3, 0x1, R4 ;  /* 0x0000000103147824 */ /* 0x000fc400078e0204 */
[--C-:B------:R-:W-:Y:S01]  /*c420*/  IMAD.MOV.U32 R21, RZ, RZ, R13.reuse ;  /* 0x000000ffff157224 */ /* 0x100fe200078e000d */
[----:B------:R-:W-:Y:S02]  /*c430*/  R2UR UR4, R58 ;  /* 0x000000003a0472ca */ /* 0x000fe400000e0000 */
[----:B------:R-:W-:Y:S02]  /*c440*/  R2UR UR6, R20 ;  /* 0x00000000140672ca */ /* 0x000fe400000e0000 */
[----:B------:R-:W-:Y:S02]  /*c450*/  R2UR UR7, R21 ;  /* 0x00000000150772ca */ /* 0x000fe400000e0000 */
[----:B------:R-:W-:Y:S01]  /*c460*/  R2UR UR5, R59 ;  /* 0x000000003b0572ca */ /* 0x000fe200000e0000 */
[----:B------:R-:W-:Y:S02]  /*c470*/  WARPGROUP.DEPBAR.LE gsb0, 0x0 ;  /* 0x00008000000079c5 */ /* 0x000fe40000010000 */
[----:B------:R-:W-:Y:S01]  /*c480*/  WARPGROUP.ARRIVE ;  /* 0x00000000000079c5 */ /* 0x000fe20000000000 */
[C---:B------:R-:W-:Y:S01]  /*c490*/  IMAD.IADD R20, R7.reuse, 0x1, R4 ;  /* 0x0000000107147824 */ /* 0x040fe200078e0204 */
[----:B---3--:R-:W-:Y:S01]  /*c4a0*/  IADD3 R60, R7, 0xc00, R60 ;  /* 0x00000c00073c7810 */ /* 0x008fe20007ffe03c */
[----:B------:R-:W-:Y:S01]  /*c4b0*/  IMAD.MOV.U32 R21, RZ, RZ, R13 ;  /* 0x000000ffff157224 */ /* 0x000fe200078e000d */
[----:B------:R-:W3:Y:S06]  /*c4c0*/  LDL.64 R58, [R1+0x90] ;  /* 0x00009000013a7983 */ /* 0x000eec0000100a00 */
[----:B------:R-:W-:Y:S01]  /*c4d0*/  HGMMA.64x64x16.F32 R24, gdesc[UR4], R24, gsb0 ;  /* 0x00e00000041879f0 */ /* 0x000fe20008000818 */
[----:B------:R-:W-:-:S02]  /*c4e0*/  R2UR UR6, R20 ;  /* 0x00000000140672ca */ /* 0x000fc400000e0000 */
[----:B------:R-:W-:Y:S02]  /*c4f0*/  R2UR UR7, R21 ;  /* 0x00000000150772ca */ /* 0x000fe400000e0000 */
[----:B------:R-:W-:Y:S02]  /*c500*/  R2UR UR4, R60 ;  /* 0x000000003c0472ca */ /* 0x000fe400000e0000 */
[----:B------:R-:W-:Y:S01]  /*c510*/  R2UR UR5, R61 ;  /* 0x000000003d0572ca */ /* 0x000fe200000e0000 */
[----:B------:R-:W-:Y:S02]  /*c520*/  WARPGROUP.DEPBAR.LE gsb0, 0x0 ;  /* 0x00008000000079c5 */ /* 0x000fe40000010000 */
[----:B------:R-:W-:Y:S01]  /*c530*/  WARPGROUP.ARRIVE ;  /* 0x00000000000079c5 */ /* 0x000fe20000000000 */
[C---:B------:R-:W-:Y:S01]  /*c540*/  IMAD.IADD R20, R15.reuse, 0x1, R4 ;  /* 0x000000010f147824 */ /* 0x040fe200078e0204 */
[----:B----4-:R-:W-:Y:S01]  /*c550*/  IADD3 R56, R15, 0xc00, R56 ;  /* 0x00000c000f387810 */ /* 0x010fe20007ffe038 */
[----:B------:R-:W-:Y:S01]  /*c560*/  IMAD.MOV.U32 R21, RZ, RZ, R13 ;  /* 0x000000ffff157224 */ /* 0x000fe200078e000d */
[----:B------:R-:W4:Y:S06]  /*c570*/  LDL.64 R60, [R1+0x90] ;  /* 0x00009000013c7983 */ /* 0x000f2c0000100a00 */
[----:B------:R-:W-:Y:S01]  /*c580*/  HGMMA.64x64x16.F32 R24, gdesc[UR4], R24, gsb0 ;  /* 0x00e00000041879f0 */ /* 0x000fe20008000818 */
        /* <DEDUP_REMOVED lines=15> */
[----:B------:R-:W-:Y:S01]  /*c680*/  IMAD.IADD R56, R12, 0x1, R57 ;  /* 0x000000010c387824 */ /* 0x000fe200078e0239 */
[----:B------:R-:W-:Y:S01]  /*c690*/  R2UR UR5, R21 ;  /* 0x00000000150572ca */ /* 0x000fe200000e0000 */
[----:B------:R-:W-:Y:S01]  /*c6a0*/  IMAD.MOV.U32 R57, RZ, RZ, R13 ;  /* 0x000000ffff397224 */ /* 0x000fe200078e000d */
[----:B------:R-:W-:Y:S01]  /*c6b0*/  R2UR UR4, R20 ;  /* 0x00000000140472ca */ /* 0x000fe200000e0000 */
[----:B------:R-:W4:Y:S01]  /*c6c0*/  LDL.64 R64, [R1+0x90] ;  /* 0x0000900001407983 */ /* 0x000f220000100a00 */
[----:B------:R-:W-:Y:S02]  /*c6d0*/  R2UR UR6, R56 ;  /* 0x00000000380672ca */ /* 0x000fe400000e0000 */
[----:B------:R-:W-:Y:S01]  /*c6e0*/  R2UR UR7, R57 ;  /* 0x00000000390772ca */ /* 0x000fe200000e0000 */
[----:B------:R-:W-:-:S02]  /*c6f0*/  WARPGROUP.DEPBAR.LE gsb0, 0x0 ;  /* 0x00008000000079c5 */ /* 0x000fc40000010000 */
[----:B------:R-:W-:Y:S01]  /*c700*/  WARPGROUP.ARRIVE ;  /* 0x00000000000079c5 */ /* 0x000fe20000000000 */
[----:B------:R-:W-:Y:S01]  /*c710*/  VIADD R4, R12, 0xe00 ;  /* 0x00000e000c047836 */ /* 0x000fe20000000000 */
[C---:B--2---:R-:W-:Y:S01]  /*c720*/  IADD3 R62, R3.reuse, 0xe00, R62 ;  /* 0x00000e00033e7810 */ /* 0x044fe20007ffe03e */
[----:B------:R-:W-:Y:S01]  /*c730*/  IMAD.MOV.U32 R21, RZ, RZ, R13 ;  /* 0x000000ffff157224 */ /* 0x000fe200078e000d */
[----:B------:R-:W2:Y:S06]  /*c740*/  LDL R57, [R1] ;  /* 0x0000000001397983 */ /* 0x000eac0000100800 */
[----:B------:R-:W-:Y:S01]  /*c750*/  HGMMA.64x64x16.F32 R24, gdesc[UR4], R24, gsb0 ;  /* 0x00e00000041879f0 */ /* 0x000fe20008000818 */
[----:B------:R-:W-:Y:S01]  /*c760*/  IMAD.IADD R20, R3, 0x1, R4 ;  /* 0x0000000103147824 */ /* 0x000fe200078e0204 */
[----:B------:R-:W-:Y:S01]  /*c770*/  R2UR UR7, R21 ;  /* 0x00000000150772ca */ /* 0x000fe200000e0000 */
[----:B------:R0:W5:Y:S01]  /*c780*/  LDL R3, [R1+0x1c8] ;  /* 0x0001c80001037983 */ /* 0x0001620000100800 */
[----:B------:R-:W-:-:S02]  /*c790*/  R2UR UR4, R62 ;  /* 0x000000003e0472ca */ /* 0x000fc400000e0000 */
[----:B------:R-:W-:Y:S01]  /*c7a0*/  R2UR UR6, R20 ;  /* 0x00000000140672ca */ /* 0x000fe200000e0000 */
[----:B------:R0:W5:Y:S01]  /*c7b0*/  LDL R56, [R1+0xc] ;  /* 0x00000c0001387983 */ /* 0x0001620000100800 */
[----:B------:R-:W-:Y:S01]  /*c7c0*/  R2UR UR5, R63 ;  /* 0x000000003f0572ca */ /* 0x000fe200000e0000 */
[----:B------:R-:W-:Y:S02]  /*c7d0*/  WARPGROUP.DEPBAR.LE gsb0, 0x0 ;  /* 0x00008000000079c5 */ /* 0x000fe40000010000 */
[----:B------:R-:W-:-:S10]  /*c7e0*/  WARPGROUP.ARRIVE ;  /* 0x00000000000079c5 */ /* 0x000fd40000000000 */
[----:B------:R-:W-:Y:S01]  /*c7f0*/  HGMMA.64x64x16.F32 R24, gdesc[UR4], R24, gsb0 ;  /* 0x00e00000041879f0 */ /* 0x000fe20008000818 */
[C---:B------:R-:W-:Y:S01]  /*c800*/  IMAD.IADD R20, R7.reuse, 0x1, R4 ;  /* 0x0000000107147824 */ /* 0x040fe200078e0204 */
[----:B---3--:R-:W-:Y:S01]  /*c810*/  IADD3 R58, R7, 0xe00, R58 ;  /* 0x00000e00073a7810 */ /* 0x008fe20007ffe03a */
[----:B------:R-:W-:Y:S01]  /*c820*/  IMAD.MOV.U32 R21, RZ, RZ, R13 ;  /* 0x000000ffff157224 */ /* 0x000fe200078e000d */
[----:B------:R-:W-:Y:S02]  /*c830*/  R2UR UR5, R59 ;  /* 0x000000003b0572ca */ /* 0x000fe400000e0000 */
[----:B------:R-:W-:Y:S02]  /*c840*/  R2UR UR6, R20 ;  /* 0x00000000140672ca */ /* 0x000fe400000e0000 */
[----:B------:R-:W-:Y:S02]  /*c850*/  R2UR UR7, R21 ;  /* 0x00000000150772ca */ /* 0x000fe400000e0000 */
[----:B------:R-:W-:Y:S01]  /*c860*/  R2UR UR4, R58 ;  /* 0x000000003a0472ca */ /* 0x000fe200000e0000 */
[----:B------:R-:W-:-:S02]  /*c870*/  WARPGROUP.DEPBAR.LE gsb0, 0x0 ;  /* 0x00008000000079c5 */ /* 0x000fc40000010000 */
[----:B------:R-:W-:-:S10]  /*c880*/  WARPGROUP.ARRIVE ;  /* 0x00000000000079c5 */ /* 0x000fd40000000000 */
[----:B------:R-:W-:Y:S01]  /*c890*/  HGMMA.64x64x16.F32 R24, gdesc[UR4], R24, gsb0 ;  /* 0x00e00000041879f0 */ /* 0x000fe20008000818 */
[C---:B----4-:R-:W-:Y:S01]  /*c8a0*/  IADD3 R60, R15.reuse, 0xe00, R60 ;  /* 0x00000e000f3c7810 */ /* 0x050fe20007ffe03c */
[----:B------:R-:W-:Y:S02]  /*c8b0*/  IMAD.IADD R14, R15, 0x1, R4 ;  /* 0x000000010f0e7824 */ /* 0x000fe400078e0204 */
[----:B------:R-:W-:Y:S01]  /*c8c0*/  IMAD.MOV.U32 R15, RZ, RZ, R13 ;  /* 0x000000ffff0f7224 */ /* 0x000fe200078e000d */
[----:B------:R-:W-:Y:S02]  /*c8d0*/  R2UR UR4, R60 ;  /* 0x000000003c0472ca */ /* 0x000fe400000e0000 */
[----:B------:R-:W-:Y:S02]  /*c8e0*/  R2UR UR6, R14 ;  /* 0x000000000e0672ca */ /* 0x000fe400000e0000 */
[----:B------:R-:W-:Y:S02]  /*c8f0*/  R2UR UR7, R15 ;  /* 0x000000000f0772ca */ /* 0x000fe400000e0000 */
[----:B------:R-:W-:Y:S01]  /*c900*/  R2UR UR5, R61 ;  /* 0x000000003d0572ca */ /* 0x000fe200000e0000 */
[----:B------:R-:W-:-:S02]  /*c910*/  IMAD.MOV.U32 R4, RZ, RZ, 0x40 ;  /* 0x00000040ff047424 */ /* 0x000fc400078e00ff */
        /* <DEDUP_REMOVED lines=8> */
[----:B------:R-:W-:Y:S02]  /*c9a0*/  IMAD.MOV.U32 R15, RZ, RZ, R13 ;  /* 0x000000ffff0f7224 */ /* 0x000fe400078e000d */
[----:B------:R-:W-:Y:S02]  /*c9b0*/  IMAD.MOV.U32 R13, RZ, RZ, R65 ;  /* 0x000000ffff0d7224 */ /* 0x000fe400078e0041 */
[----:B------:R-:W-:Y:S02]  /*c9c0*/  IMAD.IADD R14, R12, 0x1, R7 ;  /* 0x000000010c0e7824 */ /* 0x000fe400078e0207 */
[----:B------:R-:W-:Y:S01]  /*c9d0*/  IMAD.IADD R12, R7, 0x1, R64 ;  /* 0x00000001070c7824 */ /* 0x000fe200078e0240 */
[----:B------:R-:W-:Y:S02]  /*c9e0*/  R2UR UR7, R15 ;  /* 0x000000000f0772ca */ /* 0x000fe400000e0000 */
[----:B------:R-:W-:-:S02]  /*c9f0*/  R2UR UR6, R14 ;  /* 0x000000000e0672ca */ /* 0x000fc400000e0000 */
[----:B------:R-:W-:Y:S02]  /*ca00*/  R2UR UR4, R12 ;  /* 0x000000000c0472ca */ /* 0x000fe400000e0000 */
[----:B------:R-:W-:Y:S01]  /*ca10*/  R2UR UR5, R13 ;  /* 0x000000000d0572ca */ /* 0x000fe200000e0000 */
[----:B------:R0:W-:Y:S04]  /*ca20*/  STL [R1+0x68], R0 ;  /* 0x0000680001007387 */ /* 0x0001e80000100800 */
[----:B------:R0:W-:Y:S04]  /*ca30*/  STL [R1+0x68], R0 ;  /* 0x0000680001007387 */ /* 0x0001e80000100800 */
[----:B------:R0:W-:Y:S04]  /*ca40*/  STL [R1+0x68], R0 ;  /* 0x0000680001007387 */ /* 0x0001e80000100800 */
[----:B------:R0:W-:Y:S04]  /*ca50*/  STL [R1+0x68], R0 ;  /* 0x0000680001007387 */ /* 0x0001e80000100800 */
[----:B------:R0:W-:Y:S01]  /*ca60*/  STL [R1+0x68], R0 ;  /* 0x0000680001007387 */ /* 0x0001e20000100800 */
[----:B------:R-:W-:-:S02]  /*ca70*/  WARPGROUP.DEPBAR.LE gsb0, 0x0 ;  /* 0x00008000000079c5 */ /* 0x000fc40000010000 */
[----:B------:R-:W-:-:S06]  /*ca80*/  WARPGROUP.ARRIVE ;  /* 0x00000000000079c5 */ /* 0x000fcc0000000000 */
[----:B------:R-:W-:Y:S01]  /*ca90*/  HGMMA.64x64x16.F32 R24, gdesc[UR4], R24, gsb0 ;  /* 0x00e00000041879f0 */ /* 0x000fe20008000818 */
        /* <DEDUP_REMOVED lines=24> */
[----:B--2---:R-:W-:-:S03]  /*cc20*/  LOP3.LUT R4, R57, 0x1, RZ, 0xfc, !PT ;  /* 0x0000000139047812 */ /* 0x004fc600078efcff */
[----:B------:R0:W-:Y:S04]  /*cc30*/  STL [R1+0x68], R0 ;  /* 0x0000680001007387 */ /* 0x0001e80000100800 */
[----:B------:R0:W-:Y:S04]  /*cc40*/  STL [R1+0x68], R0 ;  /* 0x0000680001007387 */ /* 0x0001e80000100800 */
[----:B------:R0:W-:Y:S01]  /*cc50*/  STL [R1+0x68], R0 ;  /* 0x0000680001007387 */ /* 0x0001e20000100800 */
[----:B------:R-:W-:Y:S01]  /*cc60*/  ISETP.NE.AND P0, PT, R4, 0x3, PT ;  /* 0x000000030400780c */ /* 0x000fe20003f05270 */
[----:B------:R-:W-:-:S02]  /*cc70*/  WARPGROUP.DEPBAR.LE gsb0, 0x0 ;  /* 0x00008000000079c5 */ /* 0x000fc40000010000 */
[----:B------:R-:W-:Y:S10]  /*cc80*/  BSSY B0, `(.L_x_1945) ;  /* 0x0000003000007945 */ /* 0x000ff40003800000 */
[----:B0-----:R-:W-:Y:S05]  /*cc90*/  @!P0 BRA `(.L_x_1946) ;  /* 0x0000000000048947 */ /* 0x001fea0003800000 */
[----:B------:R-:W-:Y:S01]  /*cca0*/  BPT.TRAP 0x1 ;  /* 0x000000040000795c */ /* 0x000fe20000300000 */
.L_x_1946:
[----:B------:R-:W-:Y:S05]  /*ccb0*/  BSYNC B0 ;  /* 0x0000000000007941 */ /* 0x000fea0003800000 */
.L_x_1945:
[----:B------:R-:W2:Y:S02]  /*ccc0*/  LDL.64 R12, [R1+0x20] ;  /* 0x00002000010c7983 */ /* 0x000ea40000100a00 */
[----:B--2---:R-:W-:-:S05]  /*ccd0*/  MOV R0, R12 ;  /* 0x0000000c00007202 */ /* 0x004fca0000000f00 */
[----:B-----5:R-:W-:-:S05]  /*cce0*/  IMAD R3, R3, 0x8, R0 ;  /* 0x0000000803037824 */ /* 0x020fca00078e0200 */
[----:B------:R-:W-:-:S04]  /*ccf0*/  PRMT R3, R56, 0x654, R3 ;  /* 0x0000065438037816 */ /* 0x000fc80000000003 */
[----:B------:R0:W-:Y:S01]  /*cd00*/  SYNCS.ARRIVE.TRANS64.RED.A1T0 RZ, [R3+URZ], RZ ;  /* 0x000000ff03ff79a7 */ /* 0x0001e2000810043f */
[----:B------:R-:W2:Y:S04]  /*cd10*/  LDL.64 R60, [R1+0x100] ;  /* 0x00010000013c7983 */ /* 0x000ea80000100a00 */
[----:B------:R-:W3:Y:S04]  /*cd20*/  LDL.64 R20, [R1+0xf0] ;  /* 0x0000f00001147983 */ /* 0x000ee80000100a00 */
[----:B0-----:R-:W4:Y:S04]  /*cd30*/  LDL R3, [R1+0xcc] ;  /* 0x0000cc0001037983 */ /* 0x001f280000100800 */
[----:B------:R-:W4:Y:S04]  /*cd40*/  LDL R4, [R1+0x50] ;  /* 0x0000500001047983 */ /* 0x000f280000100800 */
[----:B------:R-:W4:Y:S04]  /*cd50*/  LDL R7, [R1+0xf8] ;  /* 0x0000f80001077983 */ /* 0x000f280000100800 */
[----:B------:R-:W4:Y:S04]  /*cd60*/  LDL.128 R12, [R1+0xd0] ;  /* 0x0000d000010c7983 */ /* 0x000f280000100c00 */
[----:B------:R-:W4:Y:S04]  /*cd70*/  LDL.128 R56, [R1+0xe0] ;  /* 0x0000e00001387983 */ /* 0x000f280000100c00 */
[----:B--2---:R-:W2:Y:S01]  /*cd80*/  LD.E R60, desc[UR36][R60.64] ;  /* 0x000000243c3c7980 */ /* 0x004ea2000c101900 */
[----:B---3--:R-:W-:Y:S01]  /*cd90*/  ISETP.NE.AND P0, PT, R20, 0x1, PT ;  /* 0x000000011400780c */ /* 0x008fe20003f05270 */
[----:B------:R-:W-:-:S02]  /*cda0*/  UMOV UR4, 0xffffffc0 ;  /* 0xffffffc000047882 */ /* 0x000fc40000000000 */
[----:B------:R-:W-:Y:S01]  /*cdb0*/  UIMAD UR4, UR46, UR4, 0x41 ;  /* 0x000000412e0474a4 */ /* 0x000fe2000f8e0204 */
[----:B------:R-:W-:Y:S01]  /*cdc0*/  BSSY B0, `(.L_x_1947) ;  /* 0x000007c000007945 */ /* 0x000fe20003800000 */
[----:B----4-:R-:W-:Y:S01]  /*cdd0*/  ISETP.GE.AND P1, PT, R57, 0x1, PT ;  /* 0x000000013900780c */ /* 0x010fe20003f26270 */
[-C--:B--2---:R-:W-:Y:S01]  /*cde0*/  FMUL.FTZ R0, R26, R60.reuse ;  /* 0x0000003c1a007220 */ /* 0x084fe20000410000 */
[-C--:B------:R-:W-:Y:S01]  /*cdf0*/  FMUL.FTZ R29, R29, R60.reuse ;  /* 0x0000003c1d1d7220 */ /* 0x080fe20000410000 */
[----:B------:R-:W-:Y:S01]  /*ce00*/  SHF.R.S32.HI R26, RZ, 0x1f, R3 ;  /* 0x0000001fff1a7819 */ /* 0x000fe20000011403 */
[----:B------:R-:W-:Y:S02]  /*ce10*/  FMUL.FTZ R30, R30, R60 ;  /* 0x0000003c1e1e7220 */ /* 0x000fe40000410000 */
[----:B------:R0:W1:Y:S02]  /*ce20*/  MUFU.TANH R61, R29 ;  /* 0x0000001d003d7308 */ /* 0x0000640000002400 */
[----:B0-----:R-:W-:-:S06]  /*ce30*/  LEA.HI R29, R26, R3, RZ, 0x7 ;  /* 0x000000031a1d7211 */ /* 0x001fcc00078f38ff */
[----:B------:R0:W2:Y:S01]  /*ce40*/  MUFU.TANH R62, R30 ;  /* 0x0000001e003e7308 */ /* 0x0000a20000002400 */
[-C--:B------:R-:W-:Y:S01]  /*ce50*/  FMUL.FTZ R32, R32, R60.reuse ;  /* 0x0000003c20207220 */ /* 0x080fe20000410000 */
[----:B0-----:R-:W-:Y:S01]  /*ce60*/  LOP3.LUT R30, R29, 0xffffff80, RZ, 0xc0, !PT ;  /* 0xffffff801d1e7812 */ /* 0x001fe200078ec0ff */
[----:B------:R-:W-:-:S04]  /*ce70*/  FMUL.FTZ R31, R31, R60 ;  /* 0x0000003c1f1f7220 */ /* 0x000fc80000410000 */
[----:B------:R-:W-:Y:S01]  /*ce80*/  IMAD.IADD R30, R3, 0x1, -R30 ;  /* 0x00000001031e7824 */ /* 0x000fe200078e0a1e */
[----:B------:R0:W3:Y:S01]  /*ce90*/  MUFU.TANH R64, R32 ;  /* 0x0000002000407308 */ /* 0x0000e20000002400 */
[----:B------:R-:W-:-:S03]  /*cea0*/  FMUL.FTZ R33, R33, R60 ;  /* 0x0000003c21217220 */ /* 0x000fc60000410000 */
[----:B------:R-:W-:-:S04]  /*ceb0*/  SHF.R.S32.HI R29, RZ, 0x1f, R30 ;  /* 0x0000001fff1d7819 */ /* 0x000fc8000001141e */
[----:B------:R4:W1:Y:S01]  /*cec0*/  MUFU.TANH R63, R31 ;  /* 0x0000001f003f7308 */ /* 0x0008620000002400 */
[----:B0-----:R-:W-:-:S04]  /*ced0*/  LEA.HI R32, R26, R3, RZ, 0x2 ;  /* 0x000000031a207211 */ /* 0x001fc800078f10ff */
[----:B------:R-:W-:Y:S02]  /*cee0*/  LOP3.LUT R32, R32, 0xfffffffc, RZ, 0xc0, !PT ;  /* 0xfffffffc20207812 */ /* 0x000fe400078ec0ff */
[-C--:B----4-:R-:W-:Y:S01]  /*cef0*/  LEA.HI R31, R29, R30.reuse, RZ, 0x2 ;  /* 0x0000001e1d1f7211 */ /* 0x090fe200078f10ff */
[----:B------:R0:W4:Y:S03]  /*cf00*/  MUFU.TANH R65, R33 ;  /* 0x0000002100417308 */ /* 0x0001260000002400 */
[--C-:B------:R-:W-:Y:S01]  /*cf10*/  SHF.R.S32.HI R26, RZ, 0x2, R31.reuse ;  /* 0x00000002ff1a7819 */ /* 0x100fe2000001141f */
[----:B------:R-:W-:Y:S01]  /*cf20*/  IMAD.IADD R32, R3, 0x1, -R32 ;  /* 0x0000000103207824 */ /* 0x000fe200078e0a20 */
[----:B------:R-:W-:Y:S02]  /*cf30*/  LEA.HI R29, R29, R30, RZ, 0x5 ;  /* 0x0000001e1d1d7211 */ /* 0x000fe400078f28ff */
[----:B0-----:R-:W-:-:S04]  /*cf40*/  SHF.R.S32.HI R33, RZ, 0x1f, R31 ;  /* 0x0000001fff217819 */ /* 0x001fc8000001141f */
[----:B------:R-:W-:Y:S02]  /*cf50*/  LEA.HI R33, R33, R26, RZ, 0x3 ;  /* 0x0000001a21217211 */ /* 0x000fe400078f18ff */
[----:B------:R-:W-:Y:S02]  /*cf60*/  LEA.HI R3, R32, R32, RZ, 0x1 ;  /* 0x0000002020037211 */ /* 0x000fe400078f08ff */
[----:B------:R-:W-:Y:S02]  /*cf70*/  LOP3.LUT R33, R33, 0xfffffff8, RZ, 0xc0, !PT ;  /* 0xfffffff821217812 */ /* 0x000fe400078ec0ff */
[----:B------:R-:W-:Y:S02]  /*cf80*/  SHF.R.S32.HI R29, RZ, 0x5, R29 ;  /* 0x00000005ff1d7819 */ /* 0x000fe4000001141d */
[----:B------:R-:W-:Y:S01]  /*cf90*/  LOP3.LUT R3, R3, 0x1ffffffe, RZ, 0xc0, !PT ;  /* 0x1ffffffe03037812 */ /* 0x000fe200078ec0ff */
[----:B------:R-:W-:Y:S02]  /*cfa0*/  IMAD.IADD R33, R26, 0x1, -R33 ;  /* 0x000000011a217824 */ /* 0x000fe400078e0a21 */
[----:B------:R-:W-:-:S02]  /*cfb0*/  IMAD R4, R4, 0x4, R29 ;  /* 0x0000000404047824 */ /* 0x000fc400078e021d */
[----:B------:R-:W-:Y:S02]  /*cfc0*/  IMAD.IADD R3, R32, 0x1, -R3 ;  /* 0x0000000120037824 */ /* 0x000fe400078e0a03 */
[----:B------:R-:W-:-:S04]  /*cfd0*/  IMAD.U32 R4, R4, 0x10, R33 ;  /* 0x0000001004047824 */ /* 0x000fc800078e0021 */
[----:B------:R-:W-:-:S04]  /*cfe0*/  IMAD R20, R3, 0x8, R4 ;  /* 0x0000000803147824 */ /* 0x000fc800078e0204 */
[----:B------:R-:W-:-:S05]  /*cff0*/  @P0 IMAD.HI.U32 R4, R20, R21, RZ ;  /* 0x0000001514040227 */ /* 0x000fca00078e00ff */
[----:B------:R-:W-:Y:S02]  /*d000*/  @P0 SHF.R.U32.HI R20, RZ, R7, R4 ;  /* 0x00000007ff140219 */ /* 0x000fe40000011604 */
[----:B------:R-:W-:-:S03]  /*d010*/  LOP3.LUT R31, R31, 0x7ffffffc, RZ, 0xc0, !PT ;  /* 0x7ffffffc1f1f7812 */ /* 0x000fc600078ec0ff */
[----:B------:R-:W0:Y:S01]  /*d020*/  SHFL.IDX PT, R7, R20, RZ, 0x1c1f ;  /* 0x001c1fff14077589 */ /* 0x000e2200000e0000 */
        /* <DEDUP_REMOVED lines=25> */
[----:B------:R-:W-:-:S02]  /*d1c0*/  IMAD.IADD R31, R30, 0x1, -R31 ;  /* 0x000000011e1f7824 */ /* 0x000fc400078e0a1f */
[----:B------:R-:W-:Y:S01]  /*d1d0*/  FMUL.FTZ R55, R55, R60 ;  /* 0x0000003c37377220 */ /* 0x000fe20000410000 */
[----:B------:R-:W-:Y:S01]  /*d1e0*/  VIADD R4, R13, UR4 ;  /* 0x000000040d047c36 */ /* 0x000fe20008000000 */
[----:B------:R-:W-:Y:S01]  /*d1f0*/  ULEA UR4, UR46, 0xffffffc0, 0x6 ;  /* 0xffffffc02e047891 */ /* 0x000fe2000f8e303f */
[----:B------:R-:W0:Y:S02]  /*d200*/  MUFU.TANH R24, R24 ;  /* 0x0000001800187308 */ /* 0x000e240000002400 */
[----:B------:R-:W-:-:S03]  /*d210*/  IMAD R3, R31, -0x2, R4 ;  /* 0xfffffffe1f037824 */ /* 0x000fc600078e0204 */
[----:B------:R-:W-:-:S03]  /*d220*/  VIADD R4, R13, -UR4 ;  /* 0x800000040d047c36 */ /* 0x000fc60008000000 */
[----:B------:R-:W0:Y:S01]  /*d230*/  MUFU.TANH R25, R25 ;  /* 0x0000001900197308 */ /* 0x000e220000002400 */
[----:B------:R-:W-:Y:S01]  /*d240*/  IMAD.IADD R26, R3, 0x1, -R12 ;  /* 0x00000001031a7824 */ /* 0x000fe200078e0a0c */
[----:B------:R-:W-:-:S06]  /*d250*/  LOP3.LUT R3, RZ, R14, RZ, 0x33, !PT ;  /* 0x0000000eff037212 */ /* 0x000fcc00078e33ff */
[----:B------:R-:W0:Y:S01]  /*d260*/  MUFU.TANH R0, R0 ;  /* 0x0000000000007308 */ /* 0x000e220000002400 */
[----:B------:R-:W-:-:S07]  /*d270*/  IMAD R21, R31, -0x2, R4 ;  /* 0xfffffffe1f157824 */ /* 0x000fce00078e0204 */
[----:B------:R-:W0:Y:S01]  /*d280*/  MUFU.TANH R27, R27 ;  /* 0x0000001b001b7308 */ /* 0x000e220000002400 */
[----:B------:R-:W-:-:S07]  /*d290*/  IMAD.IADD R30, R26, 0x1, R15 ;  /* 0x000000011a1e7824 */ /* 0x000fce00078e020f */
        /* <DEDUP_REMOVED lines=21> */
[----:B------:R-:W1:Y:S08]  /*d3f0*/  MUFU.TANH R54, R54 ;  /* 0x0000003600367308 */ /* 0x000e700000002400 */
[----:B------:R-:W1:Y:S01]  /*d400*/  MUFU.TANH R55, R55 ;  /* 0x0000003700377308 */ /* 0x000e620000002400 */
[----:B------:R-:W-:Y:S01]  /*d410*/  IMAD.IADD R26, R26, 0x1, R3 ;  /* 0x000000011a1a7824 */ /* 0x000fe200078e0203 */
[----:B0-----:R-:W-:Y:S01]  /*d420*/  VIADDMNMX R4, R7, R30, R21, PT ;  /* 0x0000001e07047246 */ /* 0x001fe20003800115 */
[----:B------:R-:W-:-:S02]  /*d430*/  VIADD R56, R56, -UR4 ;  /* 0x8000000438387c36 */ /* 0x000fc40008000000 */
[----:B------:R-:W-:Y:S01]  /*d440*/  IMAD.IADD R3, R26, 0x1, R7 ;  /* 0x000000011a037824 */ /* 0x000fe200078e0207 */
[----:B--234-:R-:W-:Y:S06]  /*d450*/  @!P1 BRA `(.L_x_1948) ;  /* 0x0000000000489947 */ /* 0x01cfec0003800000 */
[----:B------:R-:W-:Y:S01]  /*d460*/  IADD3 R7, -R12, R13, R7 ;  /* 0x0000000d0c077210 */ /* 0x000fe20007ffe107 */
[----:B------:R-:W-:Y:S03]  /*d470*/  BSSY B1, `(.L_x_1949) ;  /* 0x000000c000017945 */ /* 0x000fe60003800000 */
[----:B------:R-:W-:-:S13]  /*d480*/  ISETP.GT.AND P0, PT, R7, -0x1, PT ;  /* 0xffffffff0700780c */ /* 0x000fda0003f04270 */
[----:B------:R-:W-:Y:S05]  /*d490*/  @P0 BRA `(.L_x_1950) ;  /* 0x0000000000180947 */ /* 0x000fea0003800000 */
[----:B------:R-:W-:Y:S02]  /*d4a0*/  ISETP.NE.AND P0, PT, R57, 0x1, PT ;  /* 0x000000013900780c */ /* 0x000fe40003f05270 */
[----:B------:R-:W-:-:S11]  /*d4b0*/  LOP3.LUT R7, RZ, R7, RZ, 0x33, !PT ;  /* 0x00000007ff077212 */ /* 0x000fd600078e33ff */
[----:B------:R-:W-:-:S05]  /*d4c0*/  @P0 IMAD.HI.U32 R14, R7, R58, RZ ;  /* 0x0000003a070e0227 */ /* 0x000fca00078e00ff */
[----:B------:R-:W-:-:S04]  /*d4d0*/  @P0 SHF.R.U32.HI R7, RZ, R59, R14 ;  /* 0x0000003bff070219 */ /* 0x000fc8000001160e */
[----:B------:R-:W-:Y:S01]  /*d4e0*/  LOP3.LUT R7, RZ, R7, RZ, 0x33, !PT ;  /* 0x00000007ff077212 */ /* 0x000fe200078e33ff */
[----:B------:R-:W-:Y:S06]  /*d4f0*/  BRA `(.L_x_1951) ;  /* 0x00000000000c7947 */ /* 0x000fec0003800000 */
.L_x_1950:
[----:B------:R-:W-:-:S13]  /*d500*/  ISETP.NE.AND P0, PT, R57, 0x1, PT ;  /* 0x000000013900780c */ /* 0x000fda0003f05270 */
[----:B------:R-:W-:-:S05]  /*d510*/  @P0 IMAD.HI.U32 R14, R7, R58, RZ ;  /* 0x0000003a070e0227 */ /* 0x000fca00078e00ff */
[----:B------:R-:W-:-:S07]  /*d520*/  @P0 SHF.R.U32.HI R7, RZ, R59, R14 ;  /* 0x0000003bff070219 */ /* 0x000fce000001160e */
.L_x_1951:
[----:B------:R-:W-:Y:S05]  /*d530*/  BSYNC B1 ;  /* 0x0000000000017941 */ /* 0x000fea0003800000 */
.L_x_1949:
[----:B------:R-:W-:-:S04]  /*d540*/  IMAD R14, R7, R57, -UR4 ;  /* 0x80000004070e7e24 */ /* 0x000fc8000f8e0239 */
[----:B------:R-:W-:-:S05]  /*d550*/  IMAD R14, R31, -0x2, R14 ;  /* 0xfffffffe1f0e7824 */ /* 0x000fca00078e020e */
[----:B------:R-:W-:Y:S02]  /*d560*/  VIMNMX R3, R3, R14, !PT ;  /* 0x0000000e03037248 */ /* 0x000fe40007fe0100 */
[----:B------:R-:W-:-:S07]  /*d570*/  VIADDMNMX R4, R14, R57, R4, PT ;  /* 0x000000390e047246 */ /* 0x000fce0003800104 */
.L_x_1948:
[----:B------:R-:W-:Y:S05]  /*d580*/  BSYNC B0 ;  /* 0x0000000000007941 */ /* 0x000fea0003800000 */
.L_x_1947:
[C---:B------:R-:W-:Y:S01]  /*d590*/  ISETP.GE.AND P1, PT, R56.reuse, 0x9, PT ;  /* 0x000000093800780c */ /* 0x040fe20003f26270 */
[----:B------:R-:W0:Y:S01]  /*d5a0*/  SHFL.IDX PT, R7, R20, 0x1, 0x1c1f ;  /* 0x003c1f0014077f89 */ /* 0x000e2200000e0000 */
[----:B------:R-:W-:Y:S01]  /*d5b0*/  ISETP.GE.AND P0, PT, R56, 0x2, PT ;  /* 0x000000023800780c */ /* 0x000fe20003f06270 */
[----:B------:R-:W-:Y:S01]  /*d5c0*/  BSSY B0, `(.L_x_1952) ;  /* 0x000005f000007945 */ /* 0x000fe20003800000 */
[C---:B------:R-:W-:Y:S02]  /*d5d0*/  ISETP.GT.AND P2, PT, R3.reuse, 0x8, !P1 ;  /* 0x000000080300780c */ /* 0x040fe40004f44270 */
[----:B------:R-:W-:Y:S02]  /*d5e0*/  ISETP.GT.AND P3, PT, R3, 0x1, !P0 ;  /* 0x000000010300780c */ /* 0x000fe40004764270 */
[----:B------:R-:W-:Y:S02]  /*d5f0*/  ISETP.LT.OR P2, PT, R4, 0x9, P2 ;  /* 0x000000090400780c */ /* 0x000fe40001741670 */
[----:B------:R-:W-:-:S02]  /*d600*/  ISETP.GE.AND P4, PT, R56, 0x11, PT ;  /* 0x000000113800780c */ /* 0x000fc40003f86270 */
[----:B------:R-:W-:Y:S02]  /*d610*/  ISETP.LT.OR P3, PT, R4, 0x2, P3 ;  /* 0x000000020400780c */ /* 0x000fe40001f61670 */
[----:B------:R-:W-:Y:S02]  /*d620*/  FSEL R162, R28, -INF , !P2 ;  /* 0xff8000001ca27808 */ /* 0x000fe40005000000 */
[----:B------:R-:W-:Y:S02]  /*d630*/  ISETP.GT.AND P2, PT, R3, 0x10, !P4 ;  /* 0x000000100300780c */ /* 0x000fe40006744270 */
[----:B------:R-:W-:Y:S02]  /*d640*/  ISETP.GE.AND P5, PT, R56, 0xa, PT ;  /* 0x0000000a3800780c */ /* 0x000fe40003fa6270 */
[----:B------:R-:W-:Y:S02]  /*d650*/  FSEL R60, R25, -INF , !P3 ;  /* 0xff800000193c7808 */ /* 0x000fe40005800000 */
[----:B------:R-:W-:-:S02]  /*d660*/  P2R R25, PR, RZ, 0x10 ;  /* 0x00000010ff197803 */ /* 0x000fc40000000000 */
[----:B------:R-:W-:Y:S02]  /*d670*/  ISETP.LT.OR P2, PT, R4, 0x11, P2 ;  /* 0x000000110400780c */ /* 0x000fe40001741670 */
[C---:B------:R-:W-:Y:S02]  /*d680*/  ISETP.GT.AND P3, PT, R3.reuse, 0x9, !P5 ;  /* 0x000000090300780c */ /* 0x040fe40006f64270 */
[----:B------:R-:W-:Y:S02]  /*d690*/  ISETP.GE.AND P4, PT, R56, 0x12, PT ;  /* 0x000000123800780c */ /* 0x000fe40003f86270 */
[----:B------:R-:W-:Y:S02]  /*d6a0*/  FSEL R64, R64, -INF , !P2 ;  /* 0xff80000040407808 */ /* 0x000fe40005000000 */
[----:B------:R-:W-:Y:S02]  /*d6b0*/  ISETP.LT.OR P3, PT, R4, 0xa, P3 ;  /* 0x0000000a0400780c */ /* 0x000fe40001f61670 */
[----:B------:R-:W-:-:S02]  /*d6c0*/  ISETP.GT.AND P2, PT, R3, 0x11, !P4 ;  /* 0x000000110300780c */ /* 0x000fc40006744270 */
[----:B-1----:R-:W-:Y:S02]  /*d6d0*/  FSEL R66, R61, -INF , !P3 ;  /* 0xff8000003d427808 */ /* 0x002fe40005800000 */
        /* <DEDUP_REMOVED lines=11> */
[----:B------:R-:W-:Y:S02]  /*d790*/  ISETP.GE.AND P3, PT, R56, 0x21, PT ;  /* 0x000000213800780c */ /* 0x000fe40003f66270 */
        /* <DEDUP_REMOVED lines=14> */
[----:B------:R-:W-:Y:S02]  /*d880*/  P2R R28, PR, RZ, 0x10 ;  /* 0x00000010ff1c7803 */ /* 0x000fe40000000000 */
[----:B------:R-:W-:Y:S02]  /*d890*/  FSEL R44, R44, -INF , !P2 ;  /* 0xff8000002c2c7808 */ /* 0x000fe40005000000 */
[----:B------:R-:W-:-:S02]  /*d8a0*/  ISETP.GE.AND P2, PT, R56, 0x2a, PT ;  /* 0x0000002a3800780c */ /* 0x000fc40003f46270 */
[----:B------:R-:W-:Y:S02]  /*d8b0*/  P2R R15, PR, RZ, 0x20 ;  /* 0x00000020ff0f7803 */ /* 0x000fe40000000000 */
        /* <DEDUP_REMOVED lines=22> */
[----:B------:R-:W-:Y:S01]  /*da20*/  ISETP.GT.AND P6, PT, R3, 0x39, !P6 ;  /* 0x000000390300780c */ /* 0x000fe200077c4270 */
[----:B0-----:R-:W-:-:S03]  /*da30*/  IMAD.IADD R3, R26, 0x1, R7 ;  /* 0x000000011a037824 */ /* 0x001fc600078e0207 */
[----:B------:R-:W-:Y:S02]  /*da40*/  ISETP.LT.OR P6, PT, R4, 0x3a, P6 ;  /* 0x0000003a0400780c */ /* 0x000fe400037c1670 */
[----:B------:R-:W-:Y:S02]  /*da50*/  VIADDMNMX R4, R7, R30, R21, PT ;  /* 0x0000001e07047246 */ /* 0x000fe40003800115 */
[----:B------:R-:W-:Y:S02]  /*da60*/  FSEL R56, R53, -INF , !P6 ;  /* 0xff80000035387808 */ /* 0x000fe40007000000 */
[----:B------:R-:W-:-:S13]  /*da70*/  ISETP.GE.AND P6, PT, R57, 0x1, PT ;  /* 0x000000013900780c */ /* 0x000fda0003fc6270 */
[----:B------:R-:W-:Y:S05]  /*da80*/  @!P6 BRA `(.L_x_1953) ;  /* 0x000000000048e947 */ /* 0x000fea0003800000 */
        /* <DEDUP_REMOVED lines=10> */
.L_x_1955:
[----:B------:R-:W-:-:S13]  /*db30*/  ISETP.NE.AND P6, PT, R57, 0x1, PT ;  /* 0x000000013900780c */ /* 0x000fda0003fc5270 */
[----:B------:R-:W-:-:S05]  /*db40*/  @P6 IMAD.HI.U32 R58, R12, R58, RZ ;  /* 0x0000003a0c3a6227 */ /* 0x000fca00078e00ff */
[----:B------:R-:W-:-:S07]  /*db50*/  @P6 SHF.R.U32.HI R12, RZ, R59, R58 ;  /* 0x0000003bff0c6219 */ /* 0x000fce000001163a */
.L_x_1956:
[----:B------:R-:W-:Y:S05]  /*db60*/  BSYNC B1 ;  /* 0x0000000000017941 */ /* 0x000fea0003800000 */
.L_x_1954:
[----:B------:R-:W-:-:S04]  /*db70*/  IMAD R12, R12, R57, -UR4 ;  /* 0x800000040c0c7e24 */ /* 0x000fc8000f8e0239 */
[----:B------:R-:W-:-:S05]  /*db80*/  IMAD R12, R31, -0x2, R12 ;  /* 0xfffffffe1f0c7824 */ /* 0x000fca00078e020c */
[----:B------:R-:W-:Y:S02]  /*db90*/  VIADDMNMX R4, R12, R57, R4, PT ;  /* 0x000000390c047246 */ /* 0x000fe40003800104 */
[----:B------:R-:W-:-:S07]  /*dba0*/  VIMNMX R3, R3, R12, !PT ;  /* 0x0000000c03037248 */ /* 0x000fce0007fe0100 */
.L_x_1953:
[----:B------:R-:W-:Y:S05]  /*dbb0*/  BSYNC B0 ;  /* 0x0000000000007941 */ /* 0x000fea0003800000 */
.L_x_1952:
[C---:B------:R-:W-:Y:S01]  /*dbc0*/  ISETP.GT.AND P0, PT, R3.reuse, 0x1, !P0 ;  /* 0x000000010300780c */ /* 0x040fe20004704270 */
[----:B------:R-:W-:Y:S01]  /*dbd0*/  BAR.SYNC.DEFER_BLOCKING 0xf, 0x100 ;  /* 0x03c4000000007b1d */ /* 0x000fe20000010000 */
[----:B------:R-:W-:Y:S02]  /*dbe0*/  ISETP.GT.AND P1, PT, R3, 0x8, !P1 ;  /* 0x000000080300780c */ /* 0x000fe40004f24270 */
[C---:B------:R-:W-:Y:S02]  /*dbf0*/  ISETP.LT.OR P0, PT, R4.reuse, 0x2, P0 ;  /* 0x000000020400780c */ /* 0x040fe40000701670 */
[----:B------:R-:W-:Y:S02]  /*dc00*/  ISETP.LT.OR P1, PT, R4, 0x9, P1 ;  /* 0x000000090400780c */ /* 0x000fe40000f21670 */
[----:B------:R-:W-:Y:S01]  /*dc10*/  FSEL R27, R27, -INF , !P0 ;  /* 0xff8000001b1b7808 */ /* 0x000fe20004000000 */
[----:B------:R-:W2:Y:S01]  /*dc20*/  LDL R81, [R1+0x1c8] ;  /* 0x0001c80001517983 */ /* 0x000ea20000100800 */
[----:B------:R-:W-:-:S02]  /*dc30*/  ISETP.NE.AND P0, PT, R15, RZ, PT ;  /* 0x000000ff0f00720c */ /* 0x000fc40003f05270 */
[----:B------:R-:W-:Y:S01]  /*dc40*/  FSEL R21, R62, -INF , !P1 ;  /* 0xff8000003e157808 */ /* 0x000fe20004800000 */
[----:B------:R-:W3:Y:S01]  /*dc50*/  LDL R58, [R1+0x21c] ;  /* 0x00021c00013a7983 */ /* 0x000ee20000100800 */
[----:B------:R-:W-:Y:S02]  /*dc60*/  ISETP.GT.AND P0, PT, R3, 0x9, !P0 ;  /* 0x000000090300780c */ /* 0x000fe40004704270 */
[----:B------:R-:W-:Y:S01]  /*dc70*/  ISETP.NE.AND P1, PT, R32, RZ, PT ;  /* 0x000000ff2000720c */ /* 0x000fe20003f25270 */
[----:B------:R-:W4:Y:S01]  /*dc80*/  LDL R62, [R1+0x224] ;  /* 0x00022400013e7983 */ /* 0x000f220000100800 */
[----:B------:R-:W-:Y:S02]  /*dc90*/  ISETP.LT.OR P0, PT, R4, 0xa, P0 ;  /* 0x0000000a0400780c */ /* 0x000fe40000701670 */
[----:B------:R-:W-:Y:S01]  /*dca0*/  ISETP.NE.AND P6, PT, R14, RZ, PT ;  /* 0x000000ff0e00720c */ /* 0x000fe20003fc5270 */
[----:B------:R-:W2:Y:S01]  /*dcb0*/  LDL R78, [R1+0x244] ;  /* 0x00024400014e7983 */ /* 0x000ea20000100800 */
[----:B------:R-:W-:-:S02]  /*dcc0*/  FSEL R24, R63, -INF , !P0 ;  /* 0xff8000003f187808 */ /* 0x000fc40004000000 */
[----:B------:R-:W-:Y:S01]  /*dcd0*/  ISETP.NE.AND P0, PT, R25, RZ, PT ;  /* 0x000000ff1900720c */ /* 0x000fe20003f05270 */
[----:B------:R-:W2:Y:S01]  /*dce0*/  LDL R80, [R1+0x248] ;  /* 0x0002480001507983 */ /* 0x000ea20000100800 */
[C---:B------:R-:W-:Y:S02]  /*dcf0*/  ISETP.GT.AND P2, PT, R3.reuse, 0x29, !P2 ;  /* 0x000000290300780c */ /* 0x040fe40005744270 */
[C---:B------:R-:W-:Y:S01]  /*dd00*/  ISETP.GT.AND P0, PT, R3.reuse, 0x10, !P0 ;  /* 0x000000100300780c */ /* 0x040fe20004704270 */
[----:B------:R-:W2:Y:S01]  /*dd10*/  LDL R82, [R1+0x24c] ;  /* 0x00024c0001527983 */ /* 0x000ea20000100800 */
[----:B------:R-:W-:Y:S02]  /*dd20*/  ISETP.GT.AND P3, PT, R3, 0x30, !P3 ;  /* 0x000000300300780c */ /* 0x000fe40005f64270 */
[C---:B------:R-:W-:Y:S01]  /*dd30*/  ISETP.LT.OR P0, PT, R4.reuse, 0x11, P0 ;  /* 0x000000110400780c */ /* 0x040fe20000701670 */
[----:B------:R-:W2:Y:S01]  /*dd40*/  LDL R84, [R1+0x250] ;  /* 0x0002500001547983 */ /* 0x000ea20000100800 */
[----:B------:R-:W-:-:S02]  /*dd50*/  ISETP.LT.OR P2, PT, R4, 0x2a, P2 ;  /* 0x0000002a0400780c */ /* 0x000fc40001741670 */
[----:B------:R-:W-:Y:S01]  /*dd60*/  FSEL R25, R34, -INF , !P0 ;  /* 0xff80000022197808 */ /* 0x000fe20004000000 */
[----:B------:R-:W2:Y:S01]  /*dd70*/  LDL R86, [R1+0x254] ;  /* 0x0002540001567983 */ /* 0x000ea20000100800 */
[----:B------:R-:W-:Y:S02]  /*dd80*/  ISETP.NE.AND P0, PT, R28, RZ, PT ;  /* 0x000000ff1c00720c */ /* 0x000fe40003f05270 */
[C---:B------:R-:W-:Y:S01]  /*dd90*/  ISETP.GT.AND P4, PT, R3.reuse, 0x31, !P4 ;  /* 0x000000310300780c */ /* 0x040fe20006784270 */
[----:B------:R-:W2:Y:S01]  /*dda0*/  LDL R88, [R1+0x258] ;  /* 0x0002580001587983 */ /* 0x000ea20000100800 */
[----:B------:R-:W-:Y:S02]  /*ddb0*/  ISETP.GT.AND P0, PT, R3, 0x11, !P0 ;  /* 0x000000110300780c */ /* 0x000fe40004704270 */
[C---:B------:R-:W-:Y:S01]  /*ddc0*/  ISETP.LT.OR P3, PT, R4.reuse, 0x31, P3 ;  /* 0x000000310400780c */ /* 0x040fe20001f61670 */
[----:B------:R-:W2:Y:S01]  /*ddd0*/  LDL R90, [R1+0x25c] ;  /* 0x00025c00015a7983 */ /* 0x000ea20000100800 */
[----:B------:R-:W-:-:S02]  /*dde0*/  ISETP.LT.OR P0, PT, R4, 0x12, P0 ;  /* 0x000000120400780c */ /* 0x000fc40000701670 */
[----:B------:R-:W-:Y:S01]  /*ddf0*/  ISETP.GT.AND P5, PT, R3, 0x38, !P5 ;  /* 0x000000380300780c */ /* 0x000fe20006fa4270 */
[----:B------:R-:W2:Y:S01]  /*de00*/  LDL R92, [R1+0x260] ;  /* 0x00026000015c7983 */ /* 0x000ea20000100800 */
[----:B------:R-:W-:Y:S02]  /*de10*/  FSEL R26, R35, -INF , !P0 ;  /* 0xff800000231a7808 */ /* 0x000fe40004000000 */
[----:B------:R-:W-:Y:S01]  /*de20*/  ISETP.NE.AND P0, PT, R29, RZ, PT ;  /* 0x000000ff1d00720c */ /* 0x000fe20003f05270 */
[----:B------:R-:W2:Y:S01]  /*de30*/  LDL R94, [R1+0x264] ;  /* 0x00026400015e7983 */ /* 0x000ea20000100800 */
[----:B------:R-:W-:Y:S02]  /*de40*/  ISETP.LT.OR P4, PT, R4, 0x32, P4 ;  /* 0x000000320400780c */ /* 0x000fe40002781670 */
[----:B------:R-:W-:Y:S01]  /*de50*/  ISETP.GT.AND P0, PT, R3, 0x18, !P0 ;  /* 0x000000180300780c */ /* 0x000fe20004704270 */
[----:B------:R-:W2:Y:S01]  /*de60*/  LDL R96, [R1+0x268] ;  /* 0x0002680001607983 */ /* 0x000ea20000100800 */
[----:B------:R-:W-:-:S02]  /*de70*/  FSEL R34, R50, -INF , !P3 ;  /* 0xff80000032227808 */ /* 0x000fc40005800000 */
[C---:B------:R-:W-:Y:S01]  /*de80*/  ISETP.LT.OR P0, PT, R4.reuse, 0x19, P0 ;  /* 0x000000190400780c */ /* 0x040fe20000701670 */
[----:B------:R-:W3:Y:S01]  /*de90*/  LDL R50, [R1+0x20c] ;  /* 0x00020c0001327983 */ /* 0x000ee20000100800 */
[----:B------:R-:W-:Y:S02]  /*dea0*/  ISETP.LT.OR P5, PT, R4, 0x39, P5 ;  /* 0x000000390400780c */ /* 0x000fe40002fa1670 */
[----:B------:R-:W-:Y:S01]  /*deb0*/  FSEL R28, R38, -INF , !P0 ;  /* 0xff800000261c7808 */ /* 0x000fe20004000000 */
[----:B------:R-:W2:Y:S01]  /*dec0*/  LDL R98, [R1+0x26c] ;  /* 0x00026c0001627983 */ /* 0x000ea20000100800 */
[----:B------:R-:W-:Y:S02]  /*ded0*/  ISETP.GT.AND P0, PT, R3, 0x19, !P1 ;  /* 0x000000190300780c */ /* 0x000fe40004f04270 */
[----:B------:R-:W-:Y:S01]  /*dee0*/  ISETP.NE.AND P1, PT, R37, RZ, PT ;  /* 0x000000ff2500720c */ /* 0x000fe20003f25270 */
[----:B------:R-:W4:Y:S01]  /*def0*/  LDL R38, [R1+0x410] ;  /* 0x0004100001267983 */ /* 0x000f220000100800 */
        /* <DEDUP_REMOVED lines=10> */
[----:B------:R-:W-:Y:S01]  /*dfa0*/  ISETP.LT.OR P0, PT, R4, 0x21, P0 ;  /* 0x000000210400780c */ /* 0x000fe20000701670 */
[----:B------:R-:W3:Y:S01]  /*dfb0*/  LDL R46, [R1+0x204] ;  /* 0x00020400012e7983 */ /* 0x000ee20000100800 */
[----:B------:R-:W-:Y:S02]  /*dfc0*/  FSEL R33, R47, -INF , !P2 ;  /* 0xff8000002f217808 */ /* 0x000fe40005000000 */
[----:B------:R-:W-:Y:S01]  /*dfd0*/  FSEL R30, R42, -INF , !P0 ;  /* 0xff8000002a1e7808 */ /* 0x000fe20004000000 */
[----:B------:R-:W2:Y:S01]  /*dfe0*/  LDL R106, [R1+0x27c] ;  /* 0x00027c00016a7983 */ /* 0x000ea20000100800 */
[----:B------:R-:W-:Y:S02]  /*dff0*/  ISETP.GT.AND P0, PT, R3, RZ, !P6 ;  /* 0x000000ff0300720c */ /* 0x000fe40007704270 */
[----:B------:R-:W-:Y:S01]  /*e000*/  ISETP.NE.AND P6, PT, R41, RZ, PT ;  /* 0x000000ff2900720c */ /* 0x000fe20003fc5270 */
[----:B------:R-:W3:Y:S01]  /*e010*/  LDL R42, [R1+0x1fc] ;  /* 0x0001fc00012a7983 */ /* 0x000ee20000100800 */
[----:B------:R-:W-:-:S02]  /*e020*/  ISETP.LT.OR P0, PT, R4, 0x1, P0 ;  /* 0x000000010400780c */ /* 0x000fc40000701670 */
[----:B------:R-:W-:Y:S01]  /*e030*/  FSEL R35, R51, -INF , !P4 ;  /* 0xff80000033237808 */ /* 0x000fe20006000000 */
[----:B------:R-:W2:Y:S01]  /*e040*/  LDL R108, [R1+0x280] ;  /* 0x00028000016c7983 */ /* 0x000ea20000100800 */
[----:B------:R-:W-:Y:S02]  /*e050*/  FSEL R20, R0, -INF , !P0 ;  /* 0xff80000000147808 */ /* 0x000fe40004000000 */
[----:B------:R-:W-:Y:S01]  /*e060*/  FMNMX.FTZ R0, R160, R60, !PT ;  /* 0x0000003ca0007209 */ /* 0x000fe20007810000 */
[----:B------:R-:W2:Y:S01]  /*e070*/  LDL R110, [R1+0x284] ;  /* 0x00028400016e7983 */ /* 0x000ea20000100800 */
[----:B------:R-:W-:Y:S02]  /*e080*/  ISETP.NE.AND P0, PT, R36, RZ, PT ;  /* 0x000000ff2400720c */ /* 0x000fe40003f05270 */
[----:B------:R-:W-:Y:S01]  /*e090*/  FMNMX.FTZ R0, R162, R0, !PT ;  /* 0x00000000a2007209 */ /* 0x000fe20007810000 */
[----:B------:R-:W2:Y:S01]  /*e0a0*/  LDL R112, [R1+0x288] ;  /* 0x0002880001707983 */ /* 0x000ea20000100800 */
[----:B------:R-:W-:-:S02]  /*e0b0*/  ISETP.GT.AND P0, PT, R3, 0x21, !P0 ;  /* 0x000000210300780c */ /* 0x000fc40004704270 */
[----:B------:R-:W-:Y:S01]  /*e0c0*/  FMNMX.FTZ R0, R66, R0, !PT ;  /* 0x0000000042007209 */ /* 0x000fe20007810000 */
[----:B------:R-:W2:Y:S01]  /*e0d0*/  LDL R114, [R1+0x28c] ;  /* 0x00028c0001727983 */ /* 0x000ea20000100800 */
[----:B------:R-:W-:Y:S02]  /*e0e0*/  ISETP.LT.OR P0, PT, R4, 0x22, P0 ;  /* 0x000000220400780c */ /* 0x000fe40000701670 */
[----:B------:R-:W-:Y:S01]  /*e0f0*/  FMNMX.FTZ R0, R64, R0, !PT ;  /* 0x0000000040007209 */ /* 0x000fe20007810000 */
[----:B------:R-:W2:Y:S01]  /*e100*/  LDL R116, [R1+0x290] ;  /* 0x0002900001747983 */ /* 0x000ea20000100800 */
[----:B------:R-:W-:Y:S02]  /*e110*/  FSEL R31, R43, -INF , !P0 ;  /* 0xff8000002b1f7808 */ /* 0x000fe40004000000 */
        /* <DEDUP_REMOVED lines=11> */
[----:B------:R-:W-:-:S02]  /*e1d0*/  FSEL R37, R55, -INF , !P0 ;  /* 0xff80000037257808 */ /* 0x000fc40004000000 */
[----:B------:R-:W-:Y:S01]  /*e1e0*/  FMNMX.FTZ R0, R72, R0, !PT ;  /* 0x0000000048007209 */ /* 0x000fe20007810000 */
[----:B------:R-:W2:Y:S03]  /*e1f0*/  LDL R124, [R1+0x2a0] ;  /* 0x0002a000017c7983 */ /* 0x000ea60000100800 */
        /* <DEDUP_REMOVED lines=9> */
[----:B------:R-:W2:Y:S01]  /*e290*/  LDL R134, [R1+0x2b4] ;  /* 0x0002b40001867983 */ /* 0x000ea20000100800 */
[----:B------:R-:W-:-:S02]  /*e2a0*/  FMNMX.FTZ R0, R20, R27, !PT ;  /* 0x0000001b14007209 */ /* 0x000fc40007810000 */
[----:B------:R-:W-:Y:S01]  /*e2b0*/  FMNMX.FTZ R12, R56, R12, !PT ;  /* 0x0000000c380c7209 */ /* 0x000fe20007810000 */
[----:B------:R-:W2:Y:S01]  /*e2c0*/  LDL R136, [R1+0x2b8] ;  /* 0x0002b80001887983 */ /* 0x000ea20000100800 */
[----:B------:R-:W-:-:S03]  /*e2d0*/  FMNMX.FTZ R7, R21, R0, !PT ;  /* 0x0000000015077209 */ /* 0x000fc60007810000 */
[----:B------:R-:W0:Y:S01]  /*e2e0*/  SHFL.BFLY PT, R13, R12, 0x2, 0x1f ;  /* 0x0c401f000c0d7f89 */ /* 0x000e2200000e0000 */
[----:B------:R-:W-:-:S03]  /*e2f0*/  FMNMX.FTZ R0, R24, R7, !PT ;  /* 0x0000000718007209 */ /* 0x000fc60007810000 */
[----:B------:R-:W2:Y:S01]  /*e300*/  LDL R138, [R1+0x2bc] ;  /* 0x0002bc00018a7983 */ /* 0x000ea20000100800 */
        /* <DEDUP_REMOVED lines=8> */
[----:B------:R-:W-:Y:S02]  /*e390*/  FMNMX.FTZ R0, R30, R7, !PT ;  /* 0x000000071e007209 */ /* 0x000fe40007810000 */
[----:B0-----:R-:W-:Y:S01]  /*e3a0*/  FMNMX.FTZ R14, R12, R13, !PT ;  /* 0x0000000d0c0e7209 */ /* 0x001fe20007810000 */
        /* <DEDUP_REMOVED lines=15> */
[----:B------:R-:W2:Y:S04]  /*e4a0*/  LDL R47, [R1+0x2fc] ;  /* 0x0002fc00012f7983 */ /* 0x000ea80000100800 */
[----:B------:R-:W-:Y:S04]  /*e4b0*/  STL.64 [R1+0x3f0], R12 ;  /* 0x0003f00c01007387 */ /* 0x000fe80000100a00 */
[----:B------:R0:W-:Y:S04]  /*e4c0*/  STL [R1+0x3f0], R0 ;  /* 0x0003f00001007387 */ /* 0x0001e80000100800 */
[----:B------:R-:W4:Y:S04]  /*e4d0*/  LDL R7, [R1+0x3f0] ;  /* 0x0003f00001077983 */ /* 0x000f280000100800 */
[----:B------:R-:W3:Y:S04]  /*e4e0*/  LDL R4, [R1+0x3f4] ;  /* 0x0003f40001047983 */ /* 0x000ee80000100800 */
[----:B------:R-:W2:Y:S04]  /*e4f0*/  LDL.64 R14, [R1+0x118] ;  /* 0x00011800010e7983 */ /* 0x000ea80000100a00 */
        /* <DEDUP_REMOVED lines=48> */
[----:B----4-:R-:W-:Y:S01]  /*e800*/  FMUL.FTZ R3, R38, R7 ;  /* 0x0000000726037220 */ /* 0x010fe20000410000 */
[----:B------:R-:W-:-:S02]  /*e810*/  FSETP.NEU.FTZ.AND P0, PT, R7, -INF , PT ;  /* 0xff8000000700780b */ /* 0x000fc40003f1d000 */
[----:B---3--:R-:W1:Y:S02]  /*e820*/  SHFL.BFLY PT, R7, R4, 0x2, 0x1f ;  /* 0x0c401f0004077f89 */ /* 0x008e6400000e0000 */
[----:B------:R-:W-:-:S05]  /*e830*/  FSEL R3, R3, RZ, P0 ;  /* 0x000000ff03037208 */ /* 0x000fca0000000000 */
[----:B0-----:R-:W-:Y:S01]  /*e840*/  FFMA.FTZ R0, R66, R38, -R3 ;  /* 0x0000002642007223 */ /* 0x001fe20000010803 */
[----:B-1----:R-:W-:-:S03]  /*e850*/  FMNMX.FTZ R7, R7, R4, !PT ;  /* 0x0000000407077209 */ /* 0x002fc60007810000 */
        /* <DEDUP_REMOVED lines=9> */
[----:B0-----:R-:W0:Y:S01]  /*e8f0*/  SHFL.BFLY PT, R0, R7, 0x1, 0x1f ;  /* 0x0c201f0007007f89 */ /* 0x001e2200000e0000 */
        /* <DEDUP_REMOVED lines=8> */
[----:B------:R-:W3:Y:S04]  /*e980*/  LDL R40, [R1+0x1f8] ;  /* 0x0001f80001287983 */ /* 0x000ee80000100800 */
[----:B------:R-:W4:Y:S03]  /*e990*/  LDL R44, [R1+0x200] ;  /* 0x00020000012c7983 */ /* 0x000f260000100800 */
[----:B------:R-:W1:Y:S01]  /*e9a0*/  MUFU.EX2 R83, R83 ;  /* 0x0000005300537308 */ /* 0x000e620000000800 */
[----:B------:R-:W4:Y:S04]  /*e9b0*/  LDL R48, [R1+0x208] ;  /* 0x0002080001307983 */ /* 0x000f280000100800 */
[----:B------:R-:W4:Y:S01]  /*e9c0*/  LDL R52, [R1+0x210] ;  /* 0x0002100001347983 */ /* 0x000f220000100800 */
[----:B0-----:R-:W-:-:S02]  /*e9d0*/  FMNMX.FTZ R0, R7, R0, !PT ;  /* 0x0000000007007209 */ /* 0x001fc40007810000 */
[----:B------:R-:W-:Y:S01]  /*e9e0*/  MUFU.EX2 R162, R162 ;  /* 0x000000a200a27308 */ /* 0x000fe20000000800 */
[----:B------:R-:W4:Y:S01]  /*e9f0*/  LDL R56, [R1+0x218] ;  /* 0x0002180001387983 */ /* 0x000f220000100800 */
[C---:B------:R-:W-:Y:S01]  /*ea00*/  FSETP.NEU.FTZ.AND P0, PT, R0.reuse, -INF , PT ;  /* 0xff8000000000780b */ /* 0x040fe20003f1d000 */
[-C--:B------:R-:W-:Y:S02]  /*ea10*/  FMUL.FTZ R4, R0, R38.reuse ;  /* 0x0000002600047220 */ /* 0x080fe40000410000 */
[----:B------:R-:W4:Y:S03]  /*ea20*/  LDL R60, [R1+0x220] ;  /* 0x00022000013c7983 */ /* 0x000f260000100800 */
[----:B------:R-:W-:Y:S01]  /*ea30*/  FSEL R3, R4, RZ, P0 ;  /* 0x000000ff04037208 */ /* 0x000fe20000000000 */
[----:B------:R-:W-:Y:S01]  /*ea40*/  MUFU.EX2 R164, R164 ;  /* 0x000000a400a47308 */ /* 0x000fe20000000800 */
[----:B------:R-:W4:Y:S03]  /*ea50*/  LDL R64, [R1+0x228] ;  /* 0x0002280001407983 */ /* 0x000f260000100800 */
[-CC-:B------:R-:W-:Y:S01]  /*ea60*/  FFMA.FTZ R161, R20, R38.reuse, -R3.reuse ;  /* 0x0000002614a17223 */ /* 0x180fe20000010803 */
[-CC-:B------:R-:W-:Y:S01]  /*ea70*/  FFMA.FTZ R99, R27, R38.reuse, -R3.reuse ;  /* 0x000000261b637223 */ /* 0x180fe20000010803 */
[-CC-:B------:R-:W-:Y:S01]  /*ea80*/  FFMA.FTZ R163, R21, R38.reuse, -R3.reuse ;  /* 0x0000002615a37223 */ /* 0x180fe20000010803 */
[-CC-:B------:R-:W-:Y:S01]  /*ea90*/  FFMA.FTZ R97, R24, R38.reuse, -R3.reuse ;  /* 0x0000002618617223 */ /* 0x180fe20000010803 */
[----:B------:R-:W-:Y:S01]  /*eaa0*/  MUFU.EX2 R111, R111 ;  /* 0x0000006f006f7308 */ /* 0x000fe20000000800 */
[-CC-:B------:R-:W-:Y:S01]  /*eab0*/  FFMA.FTZ R165, R25, R38.reuse, -R3.reuse ;  /* 0x0000002619a57223 */ /* 0x180fe20000010803 */
[----:B------:R-:W4:Y:S04]  /*eac0*/  LDL R66, [R1+0x22c] ;  /* 0x00022c0001427983 */ /* 0x000f280000100800 */
[----:B------:R-:W4:Y:S02]  /*ead0*/  LDL R68, [R1+0x230] ;  /* 0x0002300001447983 */ /* 0x000f240000100800 */
[----:B------:R-:W-:Y:S02]  /*eae0*/  MUFU.EX2 R161, R161 ;  /* 0x000000a100a17308 */ /* 0x000fe40000000800 */
[----:B------:R-:W4:Y:S04]  /*eaf0*/  LDL R70, [R1+0x234] ;  /* 0x0002340001467983 */ /* 0x000f280000100800 */
[----:B------:R-:W4:Y:S02]  /*eb00*/  LDL R72, [R1+0x238] ;  /* 0x0002380001487983 */ /* 0x000f240000100800 */
[----:B------:R-:W0:Y:S01]  /*eb10*/  MUFU.EX2 R99, R99 ;  /* 0x0000006300637308 */ /* 0x000e220000000800 */
[-CC-:B------:R-:W-:Y:S01]  /*eb20*/  FFMA.FTZ R95, R26, R38.reuse, -R3.reuse ;  /* 0x000000261a5f7223 */ /* 0x180fe20000010803 */
[----:B------:R-:W4:Y:S04]  /*eb30*/  LDL R74, [R1+0x23c] ;  /* 0x00023c00014a7983 */ /* 0x000f280000100800 */
[----:B------:R-:W4:Y:S02]  /*eb40*/  LDL R76, [R1+0x240] ;  /* 0x00024000014c7983 */ /* 0x000f240000100800 */
[----:B------:R-:W0:Y:S01]  /*eb50*/  MUFU.EX2 R163, R163 ;  /* 0x000000a300a37308 */ /* 0x000e220000000800 */
[-C--:B------:R-:W-:Y:S01]  /*eb60*/  FFMA.FTZ R167, R28, R38.reuse, -R3 ;  /* 0x000000261ca77223 */ /* 0x080fe20000010803 */
[----:B-1----:R-:W-:Y:S01]  /*eb70*/  FADD.FTZ R7, R160, R83 ;  /* 0x00000053a0077221 */ /* 0x002fe20000010000 */
[-CC-:B------:R-:W-:Y:S01]  /*eb80*/  FFMA.FTZ R93, R29, R38.reuse, -R3.reuse ;  /* 0x000000261d5d7223 */ /* 0x180fe20000010803 */
[----:B------:R-:W-:-:S04]  /*eb90*/  FFMA.FTZ R169, R30, R38, -R3 ;  /* 0x000000261ea97223 */ /* 0x000fc80000010803 */
[----:B------:R-:W-:Y:S08]  /*eba0*/  MUFU.EX2 R166, R166 ;  /* 0x000000a600a67308 */ /* 0x000ff00000000800 */
[----:B------:R-:W1:Y:S01]  /*ebb0*/  MUFU.EX2 R97, R97 ;  /* 0x0000006100617308 */ /* 0x000e620000000800 */
[----:B0-----:R-:W-:-:S07]  /*ebc0*/  FADD.FTZ R4, R161, R99 ;  /* 0x00000063a1047221 */ /* 0x001fce0000010000 */
[----:B------:R-:W0:Y:S01]  /*ebd0*/  MUFU.EX2 R165, R165 ;  /* 0x000000a500a57308 */ /* 0x000e220000000800 */
[----:B------:R-:W-:Y:S01]  /*ebe0*/  FADD.FTZ R12, R162, R7 ;  /* 0x00000007a20c7221 */ /* 0x000fe20000010000 */
[----:B------:R-:W-:Y:S01]  /*ebf0*/  FADD.FTZ R4, R163, R4 ;  /* 0x00000004a3047221 */ /* 0x000fe20000010000 */
[----:B------:R-:W-:-:S05]  /*ec00*/  FFMA.FTZ R91, R31, R38, -R3 ;  /* 0x000000261f5b7223 */ /* 0x000fca0000010803 */
[----:B------:R-:W-:Y:S08]  /*ec10*/  MUFU.EX2 R107, R107 ;  /* 0x0000006b006b7308 */ /* 0x000ff00000000800 */
[----:B------:R-:W0:Y:S01]  /*ec20*/  MUFU.EX2 R95, R95 ;  /* 0x0000005f005f7308 */ /* 0x000e220000000800 */
[----:B------:R-:W-:Y:S01]  /*ec30*/  FADD.FTZ R7, R113, R12 ;  /* 0x0000000c71077221 */ /* 0x000fe20000010000 */
[----:B-1----:R-:W-:Y:S01]  /*ec40*/  FADD.FTZ R4, R97, R4 ;  /* 0x0000000461047221 */ /* 0x002fe20000010000 */
[----:B------:R-:W-:-:S05]  /*ec50*/  FFMA.FTZ R171, R32, R38, -R3 ;  /* 0x0000002620ab7223 */ /* 0x000fca0000010803 */
[----:B------:R-:W-:Y:S01]  /*ec60*/  MUFU.EX2 R168, R168 ;  /* 0x000000a800a87308 */ /* 0x000fe20000000800 */
[-CC-:B------:R-:W-:Y:S01]  /*ec70*/  FFMA.FTZ R89, R33, R38.reuse, -R3.reuse ;  /* 0x0000002621597223 */ /* 0x180fe20000010803 */
[----:B------:R-:W-:-:S06]  /*ec80*/  FFMA.FTZ R173, R34, R38, -R3 ;  /* 0x0000002622ad7223 */ /* 0x000fcc0000010803 */
[----:B------:R-:W-:Y:S01]  /*ec90*/  MUFU.EX2 R109, R109 ;  /* 0x0000006d006d7308 */ /* 0x000fe20000000800 */
[----:B------:R-:W-:-:S07]  /*eca0*/  FFMA.FTZ R87, R35, R38, -R3 ;  /* 0x0000002623577223 */ /* 0x000fce0000010803 */
[----:B------:R-:W-:Y:S01]  /*ecb0*/  MUFU.EX2 R170, R170 ;  /* 0x000000aa00aa7308 */ /* 0x000fe20000000800 */
[----:B------:R-:W-:-:S07]  /*ecc0*/  FFMA.FTZ R175, R36, R38, -R3 ;  /* 0x0000002624af7223 */ /* 0x000fce0000010803 */
[----:B------:R-:W-:Y:S01]  /*ecd0*/  MUFU.EX2 R105, R105 ;  /* 0x0000006900697308 */ /* 0x000fe20000000800 */
[----:B------:R-:W-:-:S07]  /*ece0*/  FFMA.FTZ R85, R37, R38, -R3 ;  /* 0x0000002625557223 */ /* 0x000fce0000010803 */
[----:B------:R-:W-:Y:S08]  /*ecf0*/  MUFU.EX2 R172, R172 ;  /* 0x000000ac00ac7308 */ /* 0x000ff00000000800 */
[----:B------:R-:W-:Y:S08]  /*ed00*/  MUFU.EX2 R101, R101 ;  /* 0x0000006500657308 */ /* 0x000ff00000000800 */
[----:B------:R-:W-:Y:S08]  /*ed10*/  MUFU.EX2 R174, R174 ;  /* 0x000000ae00ae7308 */ /* 0x000ff00000000800 */
[----:B------:R-:W-:Y:S01]  /*ed20*/  MUFU.EX2 R103, R103 ;  /* 0x0000006700677308 */ /* 0x000fe20000000800 */
[----:B------:R1:W-:Y:S04]  /*ed30*/  STL [R1+0x3f4], R0 ;  /* 0x0003f40001007387 */ /* 0x0003e80000100800 */
[----:B------:R-:W4:Y:S03]  /*ed40*/  LDL R28, [R1+0x1e0] ;  /* 0x0001e000011c7983 */ /* 0x000f260000100800 */
[----:B------:R-:W2:Y:S01]  /*ed50*/  MUFU.EX2 R167, R167 ;  /* 0x000000a700a77308 */ /* 0x000ea20000000800 */
[----:B------:R-:W-:Y:S01]  /*ed60*/  FADD.FTZ R12, R164, R7 ;  /* 0x00000007a40c7221 */ /* 0x000fe20000010000 */
[----:B0-----:R-:W-:Y:S01]  /*ed70*/  FADD.FTZ R4, R165, R4 ;  /* 0x00000004a5047221 */ /* 0x001fe20000010000 */
[----:B------:R-:W4:Y:S04]  /*ed80*/  LDL R30, [R1+0x1e4] ;  /* 0x0001e400011e7983 */ /* 0x000f280000100800 */
[----:B------:R-:W4:Y:S01]  /*ed90*/  LDL R29, [R1+0x2d8] ;  /* 0x0002d800011d7983 */ /* 0x000f220000100800 */
[----:B------:R-:W0:Y:S01]  /*eda0*/  MUFU.EX2 R93, R93 ;  /* 0x0000005d005d7308 */ /* 0x000e220000000800 */
[----:B------:R-:W-:Y:S01]  /*edb0*/  FADD.FTZ R7, R111, R12 ;  /* 0x0000000c6f077221 */ /* 0x000fe20000010000 */
[----:B------:R-:W-:Y:S01]  /*edc0*/  FADD.FTZ R4, R95, R4 ;  /* 0x000000045f047221 */ /* 0x000fe20000010000 */
[----:B------:R-:W4:Y:S04]  /*edd0*/  LDL R32, [R1+0x1e8] ;  /* 0x0001e80001207983 */ /* 0x000f280000100800 */
[----:B------:R-:W4:Y:S01]  /*ede0*/  LDL R31, [R1+0x2dc] ;  /* 0x0002dc00011f7983 */ /* 0x000f220000100800 */
[----:B------:R-:W1:Y:S01]  /*edf0*/  MUFU.EX2 R169, R169 ;  /* 0x000000a900a97308 */ /* 0x000e620000000800 */
[----:B------:R-:W-:Y:S01]  /*ee00*/  FADD.FTZ R12, R166, R7 ;  /* 0x00000007a60c7221 */ /* 0x000fe20000010000 */
[----:B--2---:R-:W-:Y:S01]  /*ee10*/  FADD.FTZ R4, R167, R4 ;  /* 0x00000004a7047221 */ /* 0x004fe20000010000 */
[----:B------:R-:W2:Y:S05]  /*ee20*/  LDL R34, [R1+0x1ec] ;  /* 0x0001ec0001227983 */ /* 0x000eaa0000100800 */
[----:B------:R-:W1:Y:S01]  /*ee30*/  MUFU.EX2 R91, R91 ;  /* 0x0000005b005b7308 */ /* 0x000e620000000800 */
[----:B------:R-:W-:Y:S01]  /*ee40*/  FADD.FTZ R7, R107, R12 ;  /* 0x0000000c6b077221 */ /* 0x000fe20000010000 */
[----:B0-----:R-:W-:Y:S01]  /*ee50*/  FADD.FTZ R4, R93, R4 ;  /* 0x000000045d047221 */ /* 0x001fe20000010000 */
[----:B------:R-:W2:Y:S04]  /*ee60*/  LDL R36, [R1+0x1f0] ;  /* 0x0001f00001247983 */ /* 0x000ea80000100800 */
[----:B------:R-:W2:Y:S01]  /*ee70*/  LDL R33, [R1+0x2e0] ;  /* 0x0002e00001217983 */ /* 0x000ea20000100800 */
[----:B------:R-:W0:Y:S01]  /*ee80*/  MUFU.EX2 R171, R171 ;  /* 0x000000ab00ab7308 */ /* 0x000e220000000800 */
[----:B------:R-:W-:Y:S01]  /*ee90*/  FADD.FTZ R12, R168, R7 ;  /* 0x00000007a80c7221 */ /* 0x000fe20000010000 */
[----:B-1----:R-:W-:Y:S01]  /*eea0*/  FADD.FTZ R4, R169, R4 ;  /* 0x00000004a9047221 */ /* 0x002fe20000010000 */
[----:B------:R-:W2:Y:S05]  /*eeb0*/  LDL R38, [R1+0x1f4] ;  /* 0x0001f40001267983 */ /* 0x000eaa0000100800 */
[----:B------:R-:W1:Y:S01]  /*eec0*/  MUFU.EX2 R89, R89 ;  /* 0x0000005900597308 */ /* 0x000e620000000800 */
[----:B------:R-:W-:Y:S01]  /*eed0*/  FADD.FTZ R7, R109, R12 ;  /* 0x0000000c6d077221 */ /* 0x000fe20000010000 */
[----:B------:R-:W-:Y:S01]  /*eee0*/  FADD.FTZ R4, R91, R4 ;  /* 0x000000045b047221 */ /* 0x000fe20000010000 */
[----:B------:R-:W2:Y:S05]  /*eef0*/  LDL R35, [R1+0x2e4] ;  /* 0x0002e40001237983 */ /* 0x000eaa0000100800 */
[----:B------:R-:W1:Y:S01]  /*ef00*/  MUFU.EX2 R173, R173 ;  /* 0x000000ad00ad7308 */ /* 0x000e620000000800 */
[----:B------:R-:W-:Y:S01]  /*ef10*/  FADD.FTZ R12, R170, R7 ;  /* 0x00000007aa0c7221 */ /* 0x000fe20000010000 */
[----:B0-----:R-:W-:Y:S01]  /*ef20*/  FADD.FTZ R4, R171, R4 ;  /* 0x00000004ab047221 */ /* 0x001fe20000010000 */
[----:B------:R-:W2:Y:S05]  /*ef30*/  LDL R37, [R1+0x2e8] ;  /* 0x0002e80001257983 */ /* 0x000eaa0000100800 */
        /* <DEDUP_REMOVED lines=11> */
[----:B------:R-:W2:Y:S02]  /*eff0*/  LDL.64 R12, [R1+0x88] ;  /* 0x00008800010c7983 */ /* 0x000ea40000100a00 */
[----:B------:R-:W-:-:S02]  /*f000*/  FADD.FTZ R20, R174, R3 ;  /* 0x00000003ae147221 */ /* 0x000fc40000010000 */
[----:B------:R-:W2:Y:S01]  /*f010*/  LDL R3, [R1+0x348] ;  /* 0x0003480001037983 */ /* 0x000ea20000100800 */
[----:B-1----:R-:W-:Y:S01]  /*f020*/  FADD.FTZ R4, R175, R4 ;  /* 0x00000004af047221 */ /* 0x002fe20000010000 */
[----:B------:R-:W-:-:S03]  /*f030*/  FADD.FTZ R20, R103, R20 ;  /* 0x0000001467147221 */ /* 0x000fc60000010000 */
[----:B------:R-:W-:Y:S02]  /*f040*/  FADD.FTZ R21, R85, R4 ;  /* 0x0000000455157221 */ /* 0x000fe40000010000 */
[----:B------:R-:W2:Y:S04]  /*f050*/  LDL R4, [R1+0x34c] ;  /* 0x00034c0001047983 */ /* 0x000ea80000100800 */
[----:B------:R0:W-:Y:S04]  /*f060*/  STL.64 [R1+0x400], R20 ;  /* 0x0004001401007387 */ /* 0x0001e80000100a00 */
[----:B------:R-:W2:Y:S04]  /*f070*/  LD.E.64 R26, desc[UR36][R14.64+0x8] ;  /* 0x000008240e1a7980 */ /* 0x000ea8000c101b00 */
[----:B------:R-:W2:Y:S04]  /*f080*/  LD.E.64 R24, desc[UR36][R14.64] ;  /* 0x000000240e187980 */ /* 0x000ea8000c101b00 */
[----:B0-----:R-:W2:Y:S04]  /*f090*/  LDL R20, [R1+0x35c] ;  /* 0x00035c0001147983 */ /* 0x001ea80000100800 */
[----:B------:R-:W2:Y:S04]  /*f0a0*/  LDL R21, [R1+0x360] ;  /* 0x0003600001157983 */ /* 0x000ea80000100800 */
[----:B------:R-:W2:Y:S04]  /*f0b0*/  LDL R14, [R1+0x354] ;  /* 0x00035400010e7983 */ /* 0x000ea80000100800 */
[----:B------:R-:W2:Y:S01]  /*f0c0*/  LDL R15, [R1+0x358] ;  /* 0x00035800010f7983 */ /* 0x000ea20000100800 */
        /* <DEDUP_REMOVED lines=16> */
[----:B---3--:R-:W-:Y:S04]  /*f1d0*/  STL [R1+0x1f8], R40 ;  /* 0x0001f82801007387 */ /* 0x008fe80000100800 */
[----:B------:R-:W-:Y:S04]  /*f1e0*/  STL [R1+0x1fc], R42 ;  /* 0x0001fc2a01007387 */ /* 0x000fe80000100800 */
        /* <DEDUP_REMOVED lines=52> */
[----:B------:R-:W-:Y:S01]  /*f530*/  IMAD R12, R81, 0x1000, R12 ;  /* 0x00001000510c7824 */ /* 0x000fe200078e020c */
[----:B------:R-:W-:-:S04]  /*f540*/  R2UR UR7, R13 ;  /* 0x000000000d0772ca */ /* 0x000fc800000e0000 */
[----:B------:R-:W-:Y:S01]  /*f550*/  R2UR UR6, R12 ;  /* 0x000000000c0672ca */ /* 0x000fe200000e0000 */
[----:B------:R-:W-:Y:S04]  /*f560*/  STL [R1+0x2b8], R136 ;  /* 0x0002b88801007387 */ /* 0x000fe80000100800 */
[----:B------:R-:W-:Y:S01]  /*f570*/  STL [R1+0x2bc], R138 ;  /* 0x0002bc8a01007387 */ /* 0x000fe20000100800 */
[----:B------:R-:W-:-:S05]  /*f580*/  MOV R26, R26 ;  /* 0x0000001a001a7202 */ /* 0x000fca0000000f00 */
[--C-:B------:R-:W-:Y:S02]  /*f590*/  IMAD R25, R25, 0x2, R26.reuse ;  /* 0x0000000219197824 */ /* 0x100fe400078e021a */
[C---:B------:R-:W-:Y:S02]  /*f5a0*/  IMAD R27, R24.reuse, 0x2, R26 ;  /* 0x00000002181b7824 */ /* 0x040fe400078e021a */
[----:B------:R-:W-:Y:S01]  /*f5b0*/  IMAD R24, R24, 0x2, R25 ;  /* 0x0000000218187824 */ /* 0x000fe200078e0219 */
[----:B------:R-:W-:Y:S04]  /*f5c0*/  STSM.16.M88.4 [R26], R160 ;  /* 0x000000a01a007844 */ /* 0x000fe80000000200 */
[----:B------:R-:W-:Y:S04]  /*f5d0*/  STSM.16.M88.4 [R27], R164 ;  /* 0x000000a41b007844 */ /* 0x000fe80000000200 */
[----:B------:R-:W-:Y:S04]  /*f5e0*/  STSM.16.M88.4 [R25], R168 ;  /* 0x000000a819007844 */ /* 0x000fe80000000200 */
[----:B------:R-:W-:Y:S04]  /*f5f0*/  STSM.16.M88.4 [R24], R172 ;  /* 0x000000ac18007844 */ /* 0x000fe80000000200 */
        /* <DEDUP_REMOVED lines=31> */
[----:B------:R0:W-:Y:S02]  /*f7f0*/  STL [R1+0x340], R79 ;  /* 0x0003404f01007387 */ /* 0x0001e40000100800 */
[----:B0-----:R-:W-:-:S06]  /*f800*/  WARPGROUP.ARRIVE ;  /* 0x00000000000079c5 */ /* 0x001fcc0000000000 */
[----:B------:R-:W-:Y:S01]  /*f810*/  HGMMA.64x256x16.F32 R24, R160, gdesc[UR4].tnspB, RZ, !UPT, gsb0 ;  /* 0x43e00004a0187df0 */ /* 0x000fe2000c0008ff */
[----:B------:R0:W-:Y:S04]  /*f820*/  STL [R1+0x354], R14 ;  /* 0x0003540e01007387 */ /* 0x0001e80000100800 */
[----:B------:R1:W-:Y:S01]  /*f830*/  STL [R1+0x358], R15 ;  /* 0x0003580f01007387 */ /* 0x0003e20000100800 */
[----:B0-----:R-:W-:Y:S02]  /*f840*/  VIADD R14, R12, 0x80 ;  /* 0x000000800c0e7836 */ /* 0x001fe40000000000 */
[----:B-1----:R-:W-:-:S03]  /*f850*/  IMAD.MOV.U32 R15, RZ, RZ, R13 ;  /* 0x000000ffff0f7224 */ /* 0x002fc600078e000d */
[----:B------:R-:W-:Y:S02]  /*f860*/  R2UR UR6, R14 ;  /* 0x000000000e0672ca */ /* 0x000fe400000e0000 */
[----:B------:R-:W-:Y:S01]  /*f870*/  R2UR UR7, R15 ;  /* 0x000000000f0772ca */ /* 0x000fe200000e0000 */
        /* <DEDUP_REMOVED lines=72> */
[----:B------:R-:W-:Y:S01]  /*fd00*/  HGMMA.64x256x16.F32 R24, R164, gdesc[UR4].tnspB, R24, gsb0 ;  /* 0x43e00004a4187df0 */ /* 0x000fe20008000818 */
[----:B------:R-:W-:Y:S02]  /*fd10*/  VIADD R14, R12, 0x100 ;  /* 0x000001000c0e7836 */ /* 0x000fe40000000000 */
[----:B------:R-:W-:-:S03]  /*fd20*/  IMAD.MOV.U32 R15, RZ, RZ, R13 ;  /* 0x000000ffff0f7224 */ /* 0x000fc600078e000d */
[----:B------:R-:W-:Y:S02]  /*fd30*/  R2UR UR6, R14 ;  /* 0x000000000e0672ca */ /* 0x000fe400000e0000 */
[----:B------:R-:W-:Y:S01]  /*fd40*/  R2UR UR7, R15 ;  /* 0x000000000f0772ca */ /* 0x000fe200000e0000 */
[----:B------:R-:W-:Y:S01]  /*fd50*/  VIADD R12, R12, 0x180 ;  /* 0x000001800c0c7836 */ /* 0x000fe20000000000 */
        /* <DEDUP_REMOVED lines=71> */
[----:B------:R-:W-:Y:S03]  /*101d0*/  HGMMA.64x256x16.F32 R24, R172, gdesc[UR4].tnspB, R24, gsb0 ;  /* 0x43e00004ac187df0 */ /* 0x000fe60008000818 */
        /* <DEDUP_REMOVED lines=34> */
[----:B0-----:R-:W4:Y:S04]  /*10400*/  LDL R78, [R1+0x1e4] ;  /* 0x0001e400014e7983 */ /* 0x001f280000100800 */
[----:B-1----:R-:W4:Y:S04]  /*10410*/  LDL R80, [R1+0x1e8] ;  /* 0x0001e80001507983 */ /* 0x002f280000100800 */
[----:B------:R-:W4:Y:S04]  /*10420*/  LDL R82, [R1+0x1ec] ;  /* 0x0001ec0001527983 */ /* 0x000f280000100800 */
[----:B------:R-:W4:Y:S04]  /*10430*/  LDL R4, [R1+0x1f0] ;  /* 0x0001f00001047983 */ /* 0x000f280000100800 */
[----:B--2---:R-:W2:Y:S04]  /*10440*/  LDL R84, [R1+0x1f4] ;  /* 0x0001f40001547983 */ /* 0x004ea80000100800 */
[----:B------:R-:W2:Y:S04]  /*10450*/  LDL R86, [R1+0x1f8] ;  /* 0x0001f80001567983 */ /* 0x000ea80000100800 */
[----:B---3--:R-:W3:Y:S04]  /*10460*/  LDL R88, [R1+0x1fc] ;  /* 0x0001fc0001587983 */ /* 0x008ee80000100800 */
[----:B------:R-:W3:Y:S04]  /*10470*/  LDL R12, [R1+0x200] ;  /* 0x00020000010c7983 */ /* 0x000ee80000100800 */
[----:B------:R-:W3:Y:S04]  /*10480*/  LDL R90, [R1+0x204] ;  /* 0x00020400015a7983 */ /* 0x000ee80000100800 */
[----:B----4-:R-:W4:Y:S04]  /*10490*/  LDL R92, [R1+0x208] ;  /* 0x00020800015c7983 */ /* 0x010f280000100800 */
        /* <DEDUP_REMOVED lines=117> */
[----:B------:R-:W-:Y:S01]  /*10bf0*/  @!PT LDS RZ, [RZ] ;  /* 0x00000000fffff984 */ /* 0x000fe20000000800 */
[----:B------:R-:W-:Y:S01]  /*10c00*/  @!PT LDS RZ, [RZ] ;  /* 0x00000000fffff984 */ /* 0x000fe20000000800 */
[----:B------:R-:W-:Y:S01]  /*10c10*/  @!PT LDS RZ, [RZ] ;  /* 0x00000000fffff984 */ /* 0x000fe20000000800 */
[----:B------:R-:W-:Y:S01]  /*10c20*/  @!PT LDS RZ, [RZ] ;  /* 0x00000000fffff984 */ /* 0x000fe20000000800 */
[----:B------:R0:W-:Y:S06]  /*10c30*/  MEMBAR.ALL.CTA ;  /* 0x0000000000007992 */ /* 0x0001ec0000008000 */
[----:B0-----:R-:W0:Y:S04]  /*10c40*/  FENCE.VIEW.ASYNC.S ;  /* 0x00000000000073c6 */ /* 0x001e280000000000 */
[----:B------:R-:W-:Y:S04]  /*10c50*/  STL [R1+0x1e0], R0 ;  /* 0x0001e00001007387 */ /* 0x000fe80000100800 */
[----:B------:R-:W-:Y:S04]  /*10c60*/  STL [R1+0x1e4], R78 ;  /* 0x0001e44e01007387 */ /* 0x000fe80000100800 */
[----:B------:R-:W-:Y:S04]  /*10c70*/  STL [R1+0x1e8], R80 ;  /* 0x0001e85001007387 */ /* 0x000fe80000100800 */
[----:B------:R-:W-:Y:S04]  /*10c80*/  STL [R1+0x1ec], R82 ;  /* 0x0001ec5201007387 */ /* 0x000fe80000100800 */
[----:B------:R-:W-:Y:S04]  /*10c90*/  STL [R1+0x1f0], R4 ;  /* 0x0001f00401007387 */ /* 0x000fe80000100800 */
[----:B--2---:R-:W-:Y:S04]  /*10ca0*/  STL [R1+0x1f4], R84 ;  /* 0x0001f45401007387 */ /* 0x004fe80000100800 */
[----:B------:R-:W-:Y:S04]  /*10cb0*/  STL [R1+0x1f8], R86 ;  /* 0x0001f85601007387 */ /* 0x000fe80000100800 */
[----:B---3--:R-:W-:Y:S04]  /*10cc0*/  STL [R1+0x1fc], R88 ;  /* 0x0001fc5801007387 */ /* 0x008fe80000100800 */
[----:B------:R-:W-:Y:S04]  /*10cd0*/  STL [R1+0x200], R12 ;  /* 0x0002000c01007387 */ /* 0x000fe80000100800 */
        /* <DEDUP_REMOVED lines=119> */
[----:B0-----:R-:W-:-:S03]  /*11450*/  NOP ;  /* 0x0000000000007918 */ /* 0x001fc60000000000 */
[----:B-1----:R-:W3:Y:S04]  /*11460*/  LDL R3, [R1+0x28] ;  /* 0x0000280001037983 */ /* 0x002ee80000100800 */
[----:B------:R2:W5:Y:S01]  /*11470*/  LDL R0, [R1+0x1c8] ;  /* 0x0001c80001007983 */ /* 0x0005620000100800 */
[----:B------:R-:W-:Y:S01]  /*11480*/  BSSY B0, `(.L_x_1957) ;  /* 0x0000006000007945 */ /* 0x000fe20003800000 */
[----:B------:R-:W-:Y:S06]  /*11490*/  BAR.ARV 0xe, 0x100 ;  /* 0x0384000000007b1d */ /* 0x000fec0000002000 */
[----:B---3--:R-:W-:-:S04]  /*114a0*/  LOP3.LUT R3, R3, 0x1, RZ, 0xfc, !PT ;  /* 0x0000000103037812 */ /* 0x008fc800078efcff */
[----:B------:R-:W-:-:S13]  /*114b0*/  ISETP.NE.AND P0, PT, R3, 0x3, PT ;  /* 0x000000030300780c */ /* 0x000fda0003f05270 */
[----:B--2---:R-:W-:Y:S05]  /*114c0*/  @!P0 BRA `(.L_x_1958) ;  /* 0x0000000000048947 */ /* 0x004fea0003800000 */
[----:B------:R-:W-:Y:S01]  /*114d0*/  BPT.TRAP 0x1 ;  /* 0x000000040000795c */ /* 0x000fe20000300000 */
.L_x_1958:
[----:B------:R-:W-:Y:S05]  /*114e0*/  BSYNC B0 ;  /* 0x0000000000007941 */ /* 0x000fea0003800000 */
.L_x_1957:
[----:B------:R-:W2:Y:S01]  /*114f0*/  LDL.64 R12, [R1+0x48] ;  /* 0x00004800010c7983 */ /* 0x000ea20000100a00 */
[----:B------:R-:W-:Y:S02]  /*11500*/  UISETP.NE.AND UP1, UPT, UR41, URZ, UPT ;  /* 0x0000003f2900728c */ /* 0x000fe4000bf25270 */
[----:B------:R-:W-:Y:S01]  /*11510*/  UISETP.NE.AND UP0, UPT, UR43, URZ, UPT ;  /* 0x0000003f2b00728c */ /* 0x000fe2000bf05270 */
[----:B------:R-:W3:Y:S01]  /*11520*/  LDL R3, [R1+0x34] ;  /* 0x0000340001037983 */ /* 0x000ee20000100800 */
[----:B--2---:R-:W-:-:S05]  /*11530*/  MOV R7, R12 ;  /* 0x0000000c00077202 */ /* 0x004fca0000000f00 */
[----:B-----5:R-:W-:-:S05]  /*11540*/  IMAD R0, R0, 0x8, R7 ;  /* 0x0000000800007824 */ /* 0x020fca00078e0207 */
[----:B---3--:R-:W-:-:S04]  /*11550*/  PRMT R0, R3, 0x654, R0 ;  /* 0x0000065403007816 */ /* 0x008fc80000000000 */
[----:B------:R0:W-:Y:S02]  /*11560*/  SYNCS.ARRIVE.TRANS64.RED.A1T0 RZ, [R0+URZ], RZ ;  /* 0x000000ff00ff79a7 */ /* 0x0001e4000810043f */
[----:B0-----:R-:W2:Y:S01]  /*11570*/  LDL R0, [R1+0x50] ;  /* 0x0000500001007983 */ /* 0x001ea20000100800 */
[----:B------:R-:W-:Y:S02]  /*11580*/  PLOP3.LUT P0, PT, PT, PT, UP1, 0x80, 0x0 ;  /* 0x000000000000781c */ /* 0x000fe40003f0f018 */
[----:B------:R-:W-:Y:S01]  /*11590*/  PLOP3.LUT P1, PT, PT, PT, UP1, 0x80, 0x0 ;  /* 0x000000000000781c */ /* 0x000fe20003f2f018 */
[----:B------:R-:W-:Y:S01]  /*115a0*/  UIADD3 UR46, UR46, -0x2, URZ ;  /* 0xfffffffe2e2e7890 */ /* 0x000fe2000fffe03f */
[----:B--2---:R-:W-:-:S09]  /*115b0*/  IMAD.SHL.U32 R4, R0, 0x40, RZ ;  /* 0x0000004000047824 */ /* 0x004fd200078e00ff */
[----:B------:R-:W-:Y:S01]  /*115c0*/  @P0 IMAD.HI.U32 R5, R4, R5, RZ ;  /* 0x0000000504050227 */ /* 0x000fe200078e00ff */
[----:B------:R-:W-:-:S03]  /*115d0*/  PLOP3.LUT P0, PT, PT, PT, UP0, 0x40, 0x0 ;  /* 0x000000000000781c */ /* 0x000fc60003f0e808 */
[----:B------:R-:W-:Y:S01]  /*115e0*/  IMAD.MOV.U32 R0, RZ, RZ, R4 ;  /* 0x000000ffff007224 */ /* 0x000fe200078e0004 */
[----:B------:R-:W-:-:S05]  /*115f0*/  @P1 SHF.R.U32.HI R0, RZ, R6, R5 ;  /* 0x00000006ff001219 */ /* 0x000fca0000011605 */
[----:B------:R-:W-:Y:S02]  /*11600*/  VIADD R3, R0, UR45 ;  /* 0x0000002d00037c36 */ /* 0x000fe40008000000 */
[----:B------:R-:W-:Y:S02]  /*11610*/  IMAD.U32 R0, RZ, RZ, UR46 ;  /* 0x0000002eff007e24 */ /* 0x000fe4000f8e00ff */
[----:B------:R-:W-:Y:S01]  /*11620*/  IMAD.IADD R8, R3, 0x1, R8 ;  /* 0x0000000103087824 */ /* 0x000fe200078e0208 */
[----:B------:R-:W-:Y:S06]  /*11630*/  @P0 BRA `(.L_x_1959) ;  /* 0x0000000000400947 */ /* 0x000fec0003800000 */
[C---:B------:R-:W-:Y:S01]  /*11640*/  ISETP.GT.AND P0, PT, R3.reuse, RZ, PT ;  /* 0x000000ff0300720c */ /* 0x040fe20003f04270 */
[----:B------:R-:W-:Y:S01]  /*11650*/  BSSY B0, `(.L_x_1960) ;  /* 0x000000c000007945 */ /* 0x000fe20003800000 */
[----:B------:R-:W-:-:S11]  /*11660*/  VIADD R5, R3, 0xffffffff ;  /* 0xffffffff03057836 */ /* 0x000fd60000000000 */
[----:B------:R-:W-:Y:S05]  /*11670*/  @P0 BRA `(.L_x_1961) ;  /* 0x0000000000180947 */ /* 0x000fea0003800000 */
[----:B------:R-:W-:Y:S01]  /*11680*/  ISETP.NE.AND P0, PT, R9, 0x1, PT ;  /* 0x000000010900780c */ /* 0x000fe20003f05270 */
[----:B------:R-:W-:-:S12]  /*11690*/  IMAD.MOV R3, RZ, RZ, -R3 ;  /* 0x000000ffff037224 */ /* 0x000fd800078e0a03 */
[----:B------:R-:W-:-:S05]  /*116a0*/  @P0 IMAD.HI.U32 R10, R3, R10, RZ ;  /* 0x0000000a030a0227 */ /* 0x000fca00078e00ff */
[----:B------:R-:W-:-:S04]  /*116b0*/  @P0 SHF.R.U32.HI R3, RZ, R11, R10 ;  /* 0x0000000bff030219 */ /* 0x000fc8000001160a */
[----:B------:R-:W-:Y:S01]  /*116c0*/  LOP3.LUT R5, RZ, R3, RZ, 0x33, !PT ;  /* 0x00000003ff057212 */ /* 0x000fe200078e33ff */
[----:B------:R-:W-:Y:S06]  /*116d0*/  BRA `(.L_x_1962) ;  /* 0x00000000000c7947 */ /* 0x000fec0003800000 */
.L_x_1961:
[----:B------:R-:W-:-:S13]  /*116e0*/  ISETP.NE.AND P0, PT, R9, 0x1, PT ;  /* 0x000000010900780c */ /* 0x000fda0003f05270 */
[----:B------:R-:W-:-:S05]  /*116f0*/  @P0 IMAD.HI.U32 R10, R5, R10, RZ ;  /* 0x0000000a050a0227 */ /* 0x000fca00078e00ff */
[----:B------:R-:W-:-:S07]  /*11700*/  @P0 SHF.R.U32.HI R5, RZ, R11, R10 ;  /* 0x0000000bff050219 */ /* 0x000fce000001160a */
.L_x_1962:
[----:B------:R-:W-:Y:S05]  /*11710*/  BSYNC B0 ;  /* 0x0000000000007941 */ /* 0x000fea0003800000 */
.L_x_1960:
[----:B------:R-:W-:-:S05]  /*11720*/  IMAD R5, R5, R9, R9 ;  /* 0x0000000905057224 */ /* 0x000fca00078e0209 */
[----:B------:R-:W-:-:S07]  /*11730*/  VIMNMX R8, R8, R5, PT ;  /* 0x0000000508087248 */ /* 0x000fce0003fe0100 */
.L_x_1959:
[----:B------:R-:W-:Y:S01]  /*11740*/  SHF.R.S32.HI R3, RZ, 0x1f, R8 ;  /* 0x0000001fff037819 */ /* 0x000fe20000011408 */
[----:B------:R-:W-:Y:S03]  /*11750*/  BSSY B1, `(.L_x_1963) ;  /* 0x0000014000017945 */ /* 0x000fe60003800000 */
[----:B------:R-:W-:-:S04]  /*11760*/  LEA.HI R3, R3, R8, RZ, 0x6 ;  /* 0x0000000803037211 */ /* 0x000fc800078f30ff */
[----:B------:R-:W-:-:S04]  /*11770*/  SHF.R.S32.HI R3, RZ, 0x6, R3 ;  /* 0x00000006ff037819 */ /* 0x000fc80000011403 */
[----:B------:R-:W-:-:S04]  /*11780*/  VIMNMX R6, R3, UR42, !PT ;  /* 0x0000002a03067c48 */ /* 0x000fc8000ffe0100 */
[----:B------:R-:W-:-:S13]  /*11790*/  ISETP.GE.AND P0, PT, R0, R6, PT ;  /* 0x000000060000720c */ /* 0x000fda0003f06270 */
[----:B------:R-:W-:Y:S05]  /*117a0*/  @!P0 BRA `(.L_x_1964) ;  /* 0x0000000000388947 */ /* 0x000fea0003800000 */
[----:B------:R-:W-:Y:S01]  /*117b0*/  BSSY B0, `(.L_x_1965) ;  /* 0x000000b000007945 */ /* 0x000fe20003800000 */
.L_x_1966:
[C---:B------:R-:W-:Y:S01]  /*117c0*/  IADD3 R12, P0, R2.reuse, 0x50, RZ ;  /* 0x00000050020c7810 */ /* 0x040fe20007f1e0ff */
[C---:B------:R-:W-:Y:S01]  /*117d0*/  VIADD R7, R2.reuse, 0x128 ;  /* 0x0000012802077836 */ /* 0x040fe20000000000 */
[----:B------:R-:W-:Y:S02]  /*117e0*/  IADD3 R28, P1, R2, 0xcc, RZ ;  /* 0x000000cc021c7810 */ /* 0x000fe40007f3e0ff */
[----:B------:R-:W-:Y:S01]  /*117f0*/  MOV R3, 0x11830 ;  /* 0x0001183000037802 */ /* 0x000fe20000000f00 */
[--C-:B------:R-:W-:Y:S02]  /*11800*/  IMAD.X R13, RZ, RZ, R18.reuse, P0 ;  /* 0x000000ffff0d7224 */ /* 0x100fe400000e0612 */
[----:B------:R-:W-:-:S08]  /*11810*/  IMAD.X R29, RZ, RZ, R18, P1 ;  /* 0x000000ffff1d7224 */ /* 0x000fd000008e0612 */
[----:B------:R-:W-:Y:S05]  /*11820*/  CALL.REL.NOINC `($_ZN7cutlass13device_kernelIN5flash11enable_sm90INS1_16FlashAttnFwdSm90INS1_25CollectiveMainloopFwdSm90ILi2EN4cute5tupleIJNS5_1CILi1EEES8_S8_EEENS6_IJNS7_ILi64EEESA_SA_EEELi512ENS_6half_tEfNS_4arch4Sm90ELb0ELb1ELb1ELb0ELb1ELb0ELb1ELb0ELb0ELb1ELb0ELb0EEENS1_21CollectiveEpilogueFwdINS6_IJSA_NS7_ILi512EEESA_EEES9_SC_SE_Li256ELb0ELb1ELb0ELb0EEENS1_30DynamicPersistentTileSchedulerILi256ELi128ELb0ELb1ELb1EEEEEEEEEvNT_6ParamsE$_ZZN5flash25CollectiveMainloopFwdSm90ILi2EN4cute5tupleIJNS1_1CILi1EEES4_S4_EEENS2_IJNS3_ILi64EEES6_S6_EEELi512EN7cutlass6half_tEfNS8_4arch4Sm90ELb0ELb1ELb1ELb0ELb1ELb0ELb1ELb0ELb0ELb1ELb0ELb0EE3mmaINS_16FlashAttnFwdSm90ISC_NS_21CollectiveEpilogueFwdINS2_IJS6_NS3_ILi512EEES6_EEES5_S9_SB_Li256ELb0ELb1ELb0ELb0EEENS_30DynamicPersistentTileSchedulerILi256ELi128ELb0ELb1ELb1EEEE13SharedStorageENS1_6TensorINS1_11ArrayEngineIfLm128EEENS1_6LayoutINS2_IJNS2_IJNS3_ILi2EEESR_NS3_ILi32EEEEEES4_S4_EEENS2_IJNS2_IJS4_SR_NS3_ILi4EEEEEENS3_ILi0EEESX_EEEEEEENS_7SoftmaxILi2ELi0EEEEEbRKNSC_6ParamsENS8_13PipelineAsyncILi2EEES17_RNS8_13PipelineStateILj2EEERT0_RT1_iRiRKNS_16SeqlenInfoQKNewKILb0ELb0EEENS2_IJiiiiEEERT_ENKUliT_T0_T1_E_clIZSD_ISM_S10_S12_EbS15_S17_S17_S1A_S1C_S1E_iS1F_S1J_S1K_S1M_EUlRS1N_iE1_NS3_ILb0EEENS3_ILb1EEEEEDaiS1N_S1O_S1P_) ;  /* 0x000001b4000c7944 */ /* 0x000fea0003c00000 */
[C---:B------:R-:W-:Y:S01]  /*11830*/  ISETP.GT.AND P0, PT, R0.reuse, R6, PT ;  /* 0x000000060000720c */ /* 0x040fe20003f04270 */
[----:B------:R-:W-:-:S12]  /*11840*/  VIADD R0, R0, 0xffffffff ;  /* 0xffffffff00007836 */ /* 0x000fd80000000000 */
[----:B------:R-:W-:Y:S05]  /*11850*/  @P0 BRA `(.L_x_1966) ;  /* 0xfffffffc00d80947 */ /* 0x000fea000383ffff */
[----:B------:R-:W-:Y:S05]  /*11860*/  BSYNC B0 ;  /* 0x0000000000007941 */ /* 0x000fea0003800000 */
.L_x_1965:
[----:B------:R-:W2:Y:S02]  /*11870*/  LDL R4, [R1+0x50] ;  /* 0x0000500001047983 */ /* 0x000ea40000100800 */
[----:B--2---:R-:W-:-:S07]  /*11880*/  IMAD.SHL.U32 R4, R4, 0x40, RZ ;  /* 0x0000004004047824 */ /* 0x004fce00078e00ff */
.L_x_1964:
[----:B------:R-:W-:Y:S05]  /*11890*/  BSYNC B1 ;  /* 0x0000000000017941 */ /* 0x000fea0003800000 */
.L_x_1963:
[----:B------:R-:W-:Y:S01]  /*118a0*/  UISETP.NE.AND UP1, UPT, UR41, URZ, UPT ;  /* 0x0000003f2900728c */ /* 0x000fe2000bf25270 */
[----:B------:R-:W-:Y:S01]  /*118b0*/  VIADD R4, R4, 0x3f ;  /* 0x0000003f04047836 */ /* 0x000fe20000000000 */
[----:B------:R-:W-:-:S04]  /*118c0*/  UISETP.NE.AND UP0, UPT, UR43, URZ, UPT ;  /* 0x0000003f2b00728c */ /* 0x000fc8000bf05270 */
[----:B------:R-:W-:Y:S02]  /*118d0*/  PLOP3.LUT P0, PT, PT, PT, UP1, 0x80, 0x0 ;  /* 0x000000000000781c */ /* 0x000fe40003f0f018 */
[----:B------:R-:W-:-:S03]  /*118e0*/  PLOP3.LUT P1, PT, PT, PT, UP1, 0x80, 0x0 ;  /* 0x000000000000781c */ /* 0x000fc60003f2f018 */
[----:B------:R-:W-:-:S08]  /*118f0*/  @UP1 ULDC UR4, c[0x0][0x44c] ;  /* 0x0001130000041ab9 */ /* 0x000fd00000000800 */
[----:B------:R-:W-:Y:S01]  /*11900*/  @P0 IMAD.HI.U32 R3, R4, UR4, RZ ;  /* 0x0000000404030c27 */ /* 0x000fe2000f8e00ff */
[----:B------:R-:W-:Y:S01]  /*11910*/  PLOP3.LUT P0, PT, PT, PT, UP0, 0x40, 0x0 ;  /* 0x000000000000781c */ /* 0x000fe20003f0e808 */
[----:B------:R-:W-:-:S03]  /*11920*/  @UP1 ULDC UR4, c[0x0][0x450] ;  /* 0x0001140000041ab9 */ /* 0x000fc60000000800 */
[----:B------:R-:W-:Y:S01]  /*11930*/  @P1 SHF.R.U32.HI R4, RZ, UR4, R3 ;  /* 0x00000004ff041c19 */ /* 0x000fe20008011603 */
[----:B------:R-:W-:-:S04]  /*11940*/  ULDC UR4, c[0x0][0xad4] ;  /* 0x0002b50000047ab9 */ /* 0x000fc80000000800 */
[----:B------:R-:W-:-:S04]  /*11950*/  VIADD R4, R4, UR40 ;  /* 0x0000002804047c36 */ /* 0x000fc80008000000 */
[----:B------:R-:W-:Y:S01]  /*11960*/  VIADD R3, R4, -UR4 ;  /* 0x8000000404037c36 */ /* 0x000fe20008000000 */
[----:B------:R-:W-:Y:S06]  /*11970*/  @P0 BRA `(.L_x_1967) ;  /* 0x0000000000540947 */ /* 0x000fec0003800000 */
[----:B------:R-:W-:Y:S01]  /*11980*/  ISETP.GT.AND P0, PT, R4, -0x1, PT ;  /* 0xffffffff0400780c */ /* 0x000fe20003f04270 */
[----:B------:R-:W-:-:S12]  /*11990*/  BSSY B0, `(.L_x_1968) ;  /* 0x0000011000007945 */ /* 0x000fd80003800000 */
        /* <DEDUP_REMOVED lines=10> */
.L_x_1969:
[----:B------:R-:W-:Y:S02]  /*11a40*/  ULDC UR4, c[0x0][0xadc] ;  /* 0x0002b70000047ab9 */ /* 0x000fe40000000800 */
[----:B------:R-:W-:-:S05]  /*11a50*/  IMAD.U32 R7, RZ, RZ, UR4 ;  /* 0x00000004ff077e24 */ /* 0x000fca000f8e00ff */
[----:B------:R-:W-:-:S13]  /*11a60*/  ISETP.NE.AND P0, PT, R7, 0x1, PT ;  /* 0x000000010700780c */ /* 0x000fda0003f05270 */
[----:B------:R-:W0:Y:S02]  /*11a70*/  @P0 LDC.64 R8, c[0x0][0xae0] ;  /* 0x0002b800ff080b82 */ /* 0x000e240000000a00 */
[----:B0-----:R-:W-:-:S05]  /*11a80*/  @P0 IMAD.HI.U32 R6, R4, R8, RZ ;  /* 0x0000000804060227 */ /* 0x001fca00078e00ff */
[----:B------:R-:W-:-:S07]  /*11a90*/  @P0 SHF.R.U32.HI R4, RZ, R9, R6 ;  /* 0x00000009ff040219 */ /* 0x000fce0000011606 */
.L_x_1970:
[----:B------:R-:W-:Y:S05]  /*11aa0*/  BSYNC B0 ;  /* 0x0000000000007941 */ /* 0x000fea0003800000 */
.L_x_1968:
[----:B------:R-:W-:-:S05]  /*11ab0*/  IMAD R4, R4, R7, RZ ;  /* 0x0000000704047224 */ /* 0x000fca00078e02ff */
[----:B------:R-:W-:-:S07]  /*11ac0*/  VIMNMX R3, R3, R4, !PT ;  /* 0x0000000403037248 */ /* 0x000fce0007fe0100 */
.L_x_1967:
[----:B------:R-:W-:-:S05]  /*11ad0*/  VIADD R3, R3, 0x3f ;  /* 0x0000003f03037836 */ /* 0x000fca0000000000 */
[----:B------:R-:W-:-:S04]  /*11ae0*/  SHF.R.S32.HI R4, RZ, 0x1f, R3 ;  /* 0x0000001fff047819 */ /* 0x000fc80000011403 */
[----:B------:R-:W-:-:S04]  /*11af0*/  LEA.HI R4, R4, R3, RZ, 0x6 ;  /* 0x0000000304047211 */ /* 0x000fc800078f30ff */
[----:B------:R-:W-:-:S04]  /*11b00*/  SHF.R.S32.HI R4, RZ, 0x6, R4 ;  /* 0x00000006ff047819 */ /* 0x000fc80000011404 */
[----:B------:R-:W-:-:S04]  /*11b10*/  VIMNMX R177, R4, UR42, !PT ;  /* 0x0000002a04b17c48 */ /* 0x000fc8000ffe0100 */
[----:B------:R-:W-:-:S13]  /*11b20*/  ISETP.GE.AND P0, PT, R0, R177, PT ;  /* 0x000000b10000720c */ /* 0x000fda0003f06270 */
[----:B------:R-:W-:Y:S05]  /*11b30*/  @!P0 BRA `(.L_x_1971) ;  /* 0x0000007000588947 */ /* 0x000fea0003800000 */
.L_x_1994:
[----:B------:R-:W2:Y:S04]  /*11b40*/  LDL R58, [R1+0x1c8] ;  /* 0x0001c800013a7983 */ /* 0x000ea80000100800 */
[----:B0-----:R-:W3:Y:S04]  /*11b50*/  LDL R3, [R1+0x1d0] ;  /* 0x0001d00001037983 */ /* 0x001ee80000100800 */
[----:B------:R-:W4:Y:S01]  /*11b60*/  LDL R5, [R1] ;  /* 0x0000000001057983 */ /* 0x000f220000100800 */
[----:B--2---:R-:W-:-:S05]  /*11b70*/  VIADD R6, R58, 0x1 ;  /* 0x000000013a067836 */ /* 0x004fca0000000000 */
[----:B------:R-:W-:-:S13]  /*11b80*/  ISETP.NE.AND P0, PT, R6, 0x2, PT ;  /* 0x000000020600780c */ /* 0x000fda0003f05270 */
[----:B------:R0:W5:Y:S04]  /*11b90*/  @P0 LDL R8, [R1+0x1cc] ;  /* 0x0001cc0001080983 */ /* 0x0001680000100800 */
[----:B------:R-:W2:Y:S01]  /*11ba0*/  @!P0 LDL R7, [R1+0x1cc] ;  /* 0x0001cc0001078983 */ /* 0x000ea20000100800 */
[----:B---3--:R-:W-:Y:S01]  /*11bb0*/  VIADD R4, R3, 0x1 ;  /* 0x0000000103047836 */ /* 0x008fe20000000000 */
[----:B----4-:R-:W-:Y:S02]  /*11bc0*/  LOP3.LUT R5, R5, 0x1, RZ, 0xfc, !PT ;  /* 0x0000000105057812 */ /* 0x010fe400078efcff */
[----:B------:R1:W-:Y:S04]  /*11bd0*/  STL [R1+0x1c8], R6 ;  /* 0x0001c80601007387 */ /* 0x0003e80000100800 */
[----:B------:R0:W-:Y:S04]  /*11be0*/  STL [R1+0x1d0], R4 ;  /* 0x0001d00401007387 */ /* 0x0001e80000100800 */
[----:B------:R0:W-:Y:S01]  /*11bf0*/  @!P0 STL [R1+0x1c8], RZ ;  /* 0x0001c8ff01008387 */ /* 0x0001e20000100800 */
[----:B------:R-:W-:Y:S01]  /*11c00*/  ISETP.NE.AND P1, PT, R5, 0x3, PT ;  /* 0x000000030500780c */ /* 0x000fe20003f25270 */
[----:B------:R-:W-:Y:S05]  /*11c10*/  YIELD ;  /* 0x0000000000007946 */ /* 0x000fea0003800000 */
[----:B------:R-:W-:Y:S01]  /*11c20*/  BSSY B0, `(.L_x_1972) ;  /* 0x0000006000007945 */ /* 0x000fe20003800000 */
[----:B-1----:R-:W-:Y:S01]  /*11c30*/  @!P0 IMAD.MOV.U32 R6, RZ, RZ, RZ ;  /* 0x000000ffff068224 */ /* 0x002fe200078e00ff */
[----:B--2---:R-:W-:-:S05]  /*11c40*/  @!P0 LOP3.LUT R8, R7, 0x1, RZ, 0x3c, !PT ;  /* 0x0000000107088812 */ /* 0x004fca00078e3cff */
[----:B------:R0:W-:Y:S01]  /*11c50*/  @!P0 STL [R1+0x1cc], R8 ;  /* 0x0001cc0801008387 */ /* 0x0001e20000100800 */
[----:B------:R-:W-:Y:S05]  /*11c60*/  @!P1 BRA `(.L_x_1973) ;  /* 0x0000000000049947 */ /* 0x000fea0003800000 */
[----:B------:R-:W-:Y:S01]  /*11c70*/  BPT.TRAP 0x1 ;  /* 0x000000040000795c */ /* 0x000fe20000300000 */
.L_x_1973:
[----:B------:R-:W-:Y:S05]  /*11c80*/  BSYNC B0 ;  /* 0x0000000000007941 */ /* 0x000fea0003800000 */
.L_x_1972:
[----:B0-----:R-:W2:Y:S02]  /*11c90*/  LDL.64 R4, [R1+0x18] ;  /* 0x0000180001047983 */ /* 0x001ea40000100a00 */
[----:B--2---:R-:W-:Y:S02]  /*11ca0*/  MOV R3, R4 ;  /* 0x0000000400037202 */ /* 0x004fe40000000f00 */
[----:B-----5:R-:W-:-:S03]  /*11cb0*/  SHF.L.U32 R5, R8, 0x1f, RZ ;  /* 0x0000001f08057819 */ /* 0x020fc600000006ff */
[----:B------:R-:W-:-:S04]  /*11cc0*/  IMAD R6, R6, 0x8, R3 ;  /* 0x0000000806067824 */ /* 0x000fc800078e0203 */
[----:B------:R0:W1:Y:S01]  /*11cd0*/  SYNCS.PHASECHK.TRANS64.TRYWAIT P0, [R6+URZ], R5 ;  /* 0x00000005060075a7 */ /* 0x000062000800017f */
[----:B------:R0:W5:Y:S01]  /*11ce0*/  LDL.64 R8, [R1+0x1c8] ;  /* 0x0001c80001087983 */ /* 0x0001620000100a00 */
[----:B------:R-:W-:Y:S04]  /*11cf0*/  BSSY B0, `(.L_x_1974) ;  /* 0x0000003000007945 */ /* 0x000fe80003800000 */
[----:B------:R-:W-:Y:S05]  /*11d00*/  @!P1 BRA `(.L_x_1975) ;  /* 0x0000000000049947 */ /* 0x000fea0003800000 */
[----:B------:R-:W-:Y:S01]  /*11d10*/  BPT.TRAP 0x1 ;  /* 0x000000040000795c */ /* 0x000fe20000300000 */
.L_x_1975:
[----:B------:R-:W-:Y:S05]  /*11d20*/  BSYNC B0 ;  /* 0x0000000000007941 */ /* 0x000fea0003800000 */
.L_x_1974:
[----:B------:R-:W-:Y:S04]  /*11d30*/  BSSY B0, `(.L_x_1976) ;  /* 0x0000006000007945 */ /* 0x000fe80003800000 */
[----:B-1----:R-:W-:Y:S05]  /*11d40*/  @P0 BRA `(.L_x_1977) ;  /* 0x0000000000100947 */ /* 0x002fea0003800000 */
[----:B-----5:R-:W-:Y:S01]  /*11d50*/  IMAD R8, R8, 0x8, R3 ;  /* 0x0000000808087824 */ /* 0x020fe200078e0203 */
[----:B------:R-:W-:-:S04]  /*11d60*/  SHF.L.U32 R9, R9, 0x1f, RZ ;  /* 0x0000001f09097819 */ /* 0x000fc800000006ff */
[----:B------:R-:W1:Y:S02]  /*11d70*/  SYNCS.PHASECHK.TRANS64.TRYWAIT P0, [R8+URZ], R9 ;  /* 0x00000009080075a7 */ /* 0x000e64000800017f */
[----:B-1----:R-:W-:Y:S05]  /*11d80*/  @!P0 BRA `(.L_x_1978) ;  /* 0x0000018000e88947 */ /* 0x002fea0003800000 */
.L_x_1977:
[----:B------:R-:W-:Y:S05]  /*11d90*/  BSYNC B0 ;  /* 0x0000000000007941 */ /* 0x000fea0003800000 */
.L_x_1976:
[----:B------:R-:W2:Y:S04]  /*11da0*/  LDL R3, [R1+0x1c8] ;  /* 0x0001c80001037983 */ /* 0x000ea80000100800 */
[----:B0-----:R-:W2:Y:S01]  /*11db0*/  LDL.64 R4, [R1+0x80] ;  /* 0x0000800001047983 */ /* 0x001ea20000100a00 */
[----:B------:R-:W-:Y:S05]  /*11dc0*/  WARPSYNC.ALL ;  /* 0x0000000000007948 */ /* 0x000fea0003800000 */
[----:B-1---5:R-:W3:Y:S04]  /*11dd0*/  LDL.64 R8, [R1+0x78] ;  /* 0x0000780001087983 */ /* 0x022ee80000100a00 */
[----:B------:R-:W4:Y:S04]  /*11de0*/  LDL.64 R6, [R1+0x78] ;  /* 0x0000780001067983 */ /* 0x000f280000100a00 */
[----:B------:R-:W4:Y:S04]  /*11df0*/  LDL.64 R10, [R1+0x78] ;  /* 0x00007800010a7983 */ /* 0x000f280000100a00 */
[----:B------:R-:W4:Y:S01]  /*11e00*/  LDL.64 R12, [R1+0x78] ;  /* 0x00007800010c7983 */ /* 0x000f220000100a00 */
[----:B--2---:R-:W-:Y:S01]  /*11e10*/  IMAD R4, R3, 0x200, R4 ;  /* 0x0000020003047824 */ /* 0x004fe200078e0204 */
[----:B------:R-:W-:Y:S01]  /*11e20*/  R2UR UR7, R5 ;  /* 0x00000000050772ca */ /* 0x000fe200000e0000 */
[----:B------:R-:W-:Y:S01]  /*11e30*/  WARPGROUP.ARRIVE ;  /* 0x00000000000079c5 */ /* 0x000fe20000000000 */
[----:B------:R-:W2:Y:S02]  /*11e40*/  LDL R3, [R1+0x28] ;  /* 0x0000280001037983 */ /* 0x000ea40000100800 */
[----:B------:R-:W-:-:S02]  /*11e50*/  R2UR UR6, R4 ;  /* 0x00000000040672ca */ /* 0x000fc400000e0000 */
[----:B------:R0:W5:Y:S01]  /*11e60*/  LDL.64 R14, [R1+0x1c8] ;  /* 0x0001c800010e7983 */ /* 0x0001620000100a00 */
[----:B---3--:R-:W-:Y:S02]  /*11e70*/  R2UR UR4, R8 ;  /* 0x00000000080472ca */ /* 0x008fe400000e0000 */
[----:B------:R-:W-:-:S13]  /*11e80*/  R2UR UR5, R9 ;  /* 0x00000000090572ca */ /* 0x000fda00000e0000 */
[----:B------:R-:W-:Y:S01]  /*11e90*/  HGMMA.64x64x16.F32 R24, gdesc[UR4], RZ, !UPT, gsb0 ;  /* 0x00e00000041879f0 */ /* 0x000fe2000c0008ff */
[----:B----4-:R-:W-:Y:S02]  /*11ea0*/  VIADD R6, R6, 0x2 ;  /* 0x0000000206067836 */ /* 0x010fe40000000000 */
[----:B------:R-:W-:Y:S02]  /*11eb0*/  VIADD R8, R4, 0x2 ;  /* 0x0000000204087836 */ /* 0x000fe40000000000 */
[----:B------:R-:W-:Y:S01]  /*11ec0*/  IMAD.MOV.U32 R9, RZ, RZ, R5 ;  /* 0x000000ffff097224 */ /* 0x000fe200078e0005 */
[----:B------:R-:W-:Y:S02]  /*11ed0*/  R2UR UR4, R6 ;  /* 0x00000000060472ca */ /* 0x000fe400000e0000 */
[----:B------:R-:W-:Y:S02]  /*11ee0*/  R2UR UR6, R8 ;  /* 0x00000000080672ca */ /* 0x000fe400000e0000 */
[----:B------:R-:W-:-:S02]  /*11ef0*/  R2UR UR7, R9 ;  /* 0x00000000090772ca */ /* 0x000fc400000e0000 */
[----:B------:R-:W-:Y:S01]  /*11f00*/  R2UR UR5, R7 ;  /* 0x00000000070572ca */ /* 0x000fe200000e0000 */
[----:B------:R-:W-:Y:S02]  /*11f10*/  WARPGROUP.DEPBAR.LE gsb0, 0x0 ;  /* 0x00008000000079c5 */ /* 0x000fe40000010000 */
[----:B------:R-:W-:-:S10]  /*11f20*/  WARPGROUP.ARRIVE ;  /* 0x00000000000079c5 */ /* 0x000fd40000000000 */
[----:B------:R-:W-:Y:S01]  /*11f30*/  HGMMA.64x64x16.F32 R24, gdesc[UR4], R24, gsb0 ;  /* 0x00e00000041879f0 */ /* 0x000fe20008000818 */
        /* <DEDUP_REMOVED lines=11> */
[----:B------:R-:W-:Y:S01]  /*11ff0*/  VIADD R12, R12, 0x6 ;  /* 0x000000060c0c7836 */ /* 0x000fe20000000000 */
[----:B------:R-:W-:Y:S02]  /*12000*/  R2UR UR7, R5 ;  /* 0x00000000050772ca */ /* 0x000fe400000e0000 */
[----:B------:R-:W-:Y:S02]  /*12010*/  R2UR UR6, R4 ;  /* 0x00000000040672ca */ /* 0x000fe400000e0000 */
[----:B------:R-:W-:Y:S02]  /*12020*/  R2UR UR4, R12 ;  /* 0x000000000c0472ca */ /* 0x000fe400000e0000 */
[----:B------:R-:W-:Y:S01]  /*12030*/  R2UR UR5, R13 ;  /* 0x000000000d0572ca */ /* 0x000fe200000e0000 */
[----:B------:R-:W-:Y:S01]  /*12040*/  IMAD.MOV.U32 R6, RZ, RZ, 0x1 ;  /* 0x00000001ff067424 */ /* 0x000fe200078e00ff */
[----:B------:R0:W-:Y:S01]  /*12050*/  STL [R1+0x60], RZ ;  /* 0x000060ff01007387 */ /* 0x0001e20000100800 */
[----:B------:R-:W-:-:S02]  /*12060*/  WARPGROUP.DEPBAR.LE gsb0, 0x0 ;  /* 0x00008000000079c5 */ /* 0x000fc40000010000 */
[----:B------:R-:W-:-:S08]  /*12070*/  WARPGROUP.ARRIVE ;  /* 0x00000000000079c5 */ /* 0x000fd00000000000 */
[----:B------:R-:W-:Y:S01]  /*12080*/  HGMMA.64x64x16.F32 R24, gdesc[UR4], R24, gsb0 ;  /* 0x00e00000041879f0 */ /* 0x000fe20008000818 */
[----:B------:R0:W-:Y:S01]  /*12090*/  STL [R1+0x60], R6 ;  /* 0x0000600601007387 */ /* 0x0001e20000100800 */
[----:B--2---:R-:W-:-:S03]  /*120a0*/  LOP3.LUT R3, R3, 0x1, RZ, 0xfc, !PT ;  /* 0x0000000103037812 */ /* 0x004fc600078efcff */
[----:B------:R0:W-:Y:S04]  /*120b0*/  STL [R1+0x60], R6 ;  /* 0x0000600601007387 */ /* 0x0001e80000100800 */
[----:B------:R0:W-:Y:S04]  /*120c0*/  STL [R1+0x60], R6 ;  /* 0x0000600601007387 */ /* 0x0001e80000100800 */
[----:B------:R0:W-:Y:S01]  /*120d0*/  STL [R1+0x60], R6 ;  /* 0x0000600601007387 */ /* 0x0001e20000100800 */
[----:B------:R-:W-:Y:S01]  /*120e0*/  ISETP.NE.AND P1, PT, R3, 0x3, PT ;  /* 0x000000030300780c */ /* 0x000fe20003f25270 */
[----:B------:R-:W-:Y:S01]  /*120f0*/  BSSY B0, `(.L_x_1979) ;  /* 0x0000004000007945 */ /* 0x000fe20003800000 */
[----:B------:R-:W-:-:S11]  /*12100*/  WARPGROUP.DEPBAR.LE gsb0, 0x0 ;  /* 0x00008000000079c5 */ /* 0x000fd60000010000 */
[----:B0-----:R-:W-:Y:S05]  /*12110*/  @!P1 BRA `(.L_x_1980) ;  /* 0x0000000000049947 */ /* 0x001fea0003800000 */
[----:B------:R-:W-:Y:S01]  /*12120*/  BPT.TRAP 0x1 ;  /* 0x000000040000795c */ /* 0x000fe20000300000 */
.L_x_1980:
[----:B------:R-:W-:Y:S05]  /*12130*/  BSYNC B0 ;  /* 0x0000000000007941 */ /* 0x000fea0003800000 */
.L_x_1979:
        /* <DEDUP_REMOVED lines=8> */
.L_x_1982:
[----:B------:R-:W-:Y:S05]  /*121c0*/  BSYNC B0 ;  /* 0x0000000000007941 */ /* 0x000fea0003800000 */
.L_x_1981:
[----:B------:R-:W-:Y:S04]  /*121d0*/  BSSY B0, `(.L_x_1983) ;  /* 0x0000004000007945 */ /* 0x000fe80003800000 */
[----:B-1----:R-:W-:Y:S05]  /*121e0*/  @P0 BRA `(.L_x_1984) ;  /* 0x0000000000080947 */ /* 0x002fea0003800000 */
[----:B------:R-:W1:Y:S02]  /*121f0*/  SYNCS.PHASECHK.TRANS64.TRYWAIT P0, [R14+URZ], R15 ;  /* 0x0000000f0e0075a7 */ /* 0x000e64000800017f */
[----:B-1----:R-:W-:Y:S05]  /*12200*/  @!P0 BRA `(.L_x_1985) ;  /* 0x0000017c00dc8947 */ /* 0x002fea0003800000 */
.L_x_1984:
[----:B------:R-:W-:Y:S05]  /*12210*/  BSYNC B0 ;  /* 0x0000000000007941 */ /* 0x000fea0003800000 */
.L_x_1983:
[----:B------:R-:W2:Y:S04]  /*12220*/  LDL R7, [R1+0x68] ;  /* 0x0000680001077983 */ /* 0x000ea80000100800 */
[----:B------:R-:W3:Y:S04]  /*12230*/  LDL R3, [R1+0x1c8] ;  /* 0x0001c80001037983 */ /* 0x000ee80000100800 */
[----:B------:R-:W3:Y:S04]  /*12240*/  LDL.64 R4, [R1+0x98] ;  /* 0x0000980001047983 */ /* 0x000ee80000100a00 */
[----:B------:R-:W4:Y:S04]  /*12250*/  LDL.64 R8, [R1+0x90] ;  /* 0x0000900001087983 */ /* 0x000f280000100a00 */
[----:B------:R-:W4:Y:S04]  /*12260*/  LDL.64 R10, [R1+0x90] ;  /* 0x00009000010a7983 */ /* 0x000f280000100a00 */
[----:B------:R-:W4:Y:S04]  /*12270*/  LDL.64 R12, [R1+0x90] ;  /* 0x00009000010c7983 */ /* 0x000f280000100a00 */
[----:B01----:R-:W4:Y:S01]  /*12280*/  LDL.64 R14, [R1+0x90] ;  /* 0x00009000010e7983 */ /* 0x003f220000100a00 */
        /* <DEDUP_REMOVED lines=177> */
[----:B0-----:R-:W-:-:S05]  /*12da0*/  SHF.R.U32.HI R59, RZ, 0x7, R59 ;  /* 0x00000007ff3b7819 */ /* 0x001fca000001163b */
[----:B------:R-:W0:Y:S01]  /*12db0*/  SHFL.IDX PT, R3, R59, RZ, 0x1f ;  /* 0x00001fff3b037589 */ /* 0x000e2200000e0000 */
[----:B------:R-:W-:Y:S02]  /*12dc0*/  WARPGROUP.DEPBAR.LE gsb0, 0x0 ;  /* 0x00008000000079c5 */ /* 0x000fe40000010000 */
[----:B------:R-:W-:-:S06]  /*12dd0*/  WARPGROUP.ARRIVE ;  /* 0x00000000000079c5 */ /* 0x000fcc0000000000 */
[----:B------:R-:W-:Y:S01]  /*12de0*/  HGMMA.64x64x16.F32 R24, gdesc[UR4], R24, gsb0 ;  /* 0x00e00000041879f0 */ /* 0x000fe20008000818 */
[----:B0-----:R-:W-:Y:S01]  /*12df0*/  ISETP.GT.AND P0, PT, R3, 0x7f, PT ;  /* 0x0000007f0300780c */ /* 0x001fe20003f04270 */
[----:B------:R-:W-:-:S03]  /*12e00*/  VIADD R8, R4, 0x800 ;  /* 0x0000080004087836 */ /* 0x000fc60000000000 */
[----:B------:R-:W-:Y:S01]  /*12e10*/  SEL R3, RZ, 0x2, !P0 ;  /* 0x00000002ff037807 */ /* 0x000fe20004000000 */
[----:B------:R-:W-:-:S03]  /*12e20*/  IMAD.MOV.U32 R57, RZ, RZ, R5 ;  /* 0x000000ffff397224 */ /* 0x000fc600078e0005 */
[----:B----4-:R-:W-:Y:S01]  /*12e30*/  IADD3 R10, R10, 0x800, R3 ;  /* 0x000008000a0a7810 */ /* 0x010fe20007ffe003 */
[----:B------:R-:W-:Y:S01]  /*12e40*/  IMAD.IADD R56, R3, 0x1, R8 ;  /* 0x0000000103387824 */ /* 0x000fe200078e0208 */
[----:B------:R-:W-:Y:S01]  /*12e50*/  R2UR UR11, R57 ;  /* 0x00000000390b72ca */ /* 0x000fe200000e0000 */
[----:B------:R-:W-:Y:S01]  /*12e60*/  UMOV UR4, 0x1 ;  /* 0x0000000100047882 */ /* 0x000fe20000000000 */
[----:B------:R-:W-:Y:S02]  /*12e70*/  R2UR UR8, R10 ;  /* 0x000000000a0872ca */ /* 0x000fe400000e0000 */
[----:B------:R-:W-:Y:S02]  /*12e80*/  R2UR UR10, R56 ;  /* 0x00000000380a72ca */ /* 0x000fe400000e0000 */
[----:B------:R-:W-:Y:S01]  /*12e90*/  R2UR UR9, R11 ;  /* 0x000000000b0972ca */ /* 0x000fe200000e0000 */
[----:B------:R-:W-:Y:S01]  /*12ea0*/  UISETP.NE.U32.AND UP0, UPT, UR4, URZ, UPT ;  /* 0x0000003f0400728c */ /* 0x000fe2000bf05070 */
[----:B------:R-:W-:-:S02]  /*12eb0*/  WARPGROUP.DEPBAR.LE gsb0, 0x0 ;  /* 0x00008000000079c5 */ /* 0x000fc40000010000 */
[----:B------:R-:W-:Y:S01]  /*12ec0*/  WARPGROUP.ARRIVE ;  /* 0x00000000000079c5 */ /* 0x000fe20000000000 */
[----:B------:R-:W-:Y:S01]  /*12ed0*/  IMAD.MOV.U32 R9, RZ, RZ, 0x4 ;  /* 0x00000004ff097424 */ /* 0x000fe200078e00ff */
[----:B------:R-:W-:Y:S01]  /*12ee0*/  R2UR UR5, R13 ;  /* 0x000000000d0572ca */ /* 0x000fe200000e0000 */
[----:B------:R-:W4:Y:S06]  /*12ef0*/  LDL.64 R56, [R1+0x90] ;  /* 0x0000900001387983 */ /* 0x000f2c0000100a00 */
[----:B------:R-:W-:Y:S01]  /*12f00*/  HGMMA.64x64x16.F32 R24, gdesc[UR8], R24, UP0, gsb0 ;  /* 0x00e00000081879f0 */ /* 0x000fe2000b800818 */
[----:B------:R-:W-:Y:S01]  /*12f10*/  SEL R7, R9, 0x2, P0 ;  /* 0x0000000209077807 */ /* 0x000fe20000000000 */
[----:B------:R-:W-:-:S03]  /*12f20*/  IMAD.MOV.U32 R11, RZ, RZ, R5 ;  /* 0x000000ffff0b7224 */ /* 0x000fc600078e0005 */
[----:B------:R-:W-:Y:S01]  /*12f30*/  IADD3 R12, R7, 0x800, R12 ;  /* 0x00000800070c7810 */ /* 0x000fe20007ffe00c */
[----:B------:R-:W-:Y:S01]  /*12f40*/  IMAD.IADD R10, R8, 0x1, R7 ;  /* 0x00000001080a7824 */ /* 0x000fe200078e0207 */
        /* <DEDUP_REMOVED lines=41> */
[----:B------:R-:W3:Y:S01]  /*131e0*/  LDL.64 R60, [R1+0x90] ;  /* 0x00009000013c7983 */ /* 0x000ee20000100a00 */
        /* <DEDUP_REMOVED lines=17> */
[----:B----4-:R-:W-:Y:S01]  /*13300*/  IADD3 R56, R9, 0xa00, R56 ;  /* 0x00000a0009387810 */ /* 0x010fe20007ffe038 */
        /* <DEDUP_REMOVED lines=168> */
.L_x_1987:
[----:B------:R-:W-:Y:S05]  /*13d90*/  BSYNC B0 ;  /* 0x0000000000007941 */ /* 0x000fea0003800000 */
.L_x_1986:
[----:B------:R-:W2:Y:S02]  /*13da0*/  LDL.64 R4, [R1+0x20] ;  /* 0x0000200001047983 */ /* 0x000ea40000100a00 */
[----:B--2---:R-:W-:-:S05]  /*13db0*/  MOV R4, R4 ;  /* 0x0000000400047202 */ /* 0x004fca0000000f00 */
[----:B-----5:R-:W-:-:S05]  /*13dc0*/  IMAD R3, R3, 0x8, R4 ;  /* 0x0000000803037824 */ /* 0x020fca00078e0204 */
[----:B------:R-:W-:-:S04]  /*13dd0*/  PRMT R3, R12, 0x654, R3 ;  /* 0x000006540c037816 */ /* 0x000fc80000000003 */
[----:B------:R0:W-:Y:S01]  /*13de0*/  SYNCS.ARRIVE.TRANS64.RED.A1T0 RZ, [R3+URZ], RZ ;  /* 0x000000ff03ff79a7 */ /* 0x0001e2000810043f */
[----:B------:R-:W2:Y:S04]  /*13df0*/  LDL.64 R6, [R1+0x100] ;  /* 0x0001000001067983 */ /* 0x000ea80000100a00 */
[----:B------:R-:W3:Y:S04]  /*13e00*/  LDL.64 R4, [R1+0x3f0] ;  /* 0x0003f00001047983 */ /* 0x000ee80000100a00 */
[----:B------:R-:W4:Y:S04]  /*13e10*/  LDL R15, [R1+0x410] ;  /* 0x00041000010f7983 */ /* 0x000f280000100800 */
[----:B------:R-:W4:Y:S04]  /*13e20*/  LDL.64 R20, [R1+0x400] ;  /* 0x0004000001147983 */ /* 0x000f280000100a00 */
[----:B--2---:R-:W2:Y:S02]  /*13e30*/  LD.E R6, desc[UR36][R6.64] ;  /* 0x0000002406067980 */ /* 0x004ea4000c101900 */
[-C--:B--2---:R-:W-:Y:S01]  /*13e40*/  FMUL.FTZ R11, R24, R6.reuse ;  /* 0x00000006180b7220 */ /* 0x084fe20000410000 */
[-C--:B------:R-:W-:Y:S01]  /*13e50*/  FMUL.FTZ R14, R26, R6.reuse ;  /* 0x000000061a0e7220 */ /* 0x080fe20000410000 */
[-C--:B0-----:R-:W-:Y:S01]  /*13e60*/  FMUL.FTZ R3, R25, R6.reuse ;  /* 0x0000000619037220 */ /* 0x081fe20000410000 */
[-C--:B------:R-:W-:Y:S01]  /*13e70*/  FMUL.FTZ R12, R27, R6.reuse ;  /* 0x000000061b0c7220 */ /* 0x080fe20000410000 */
[-C--:B------:R-:W-:Y:S01]  /*13e80*/  FMUL.FTZ R9, R28, R6.reuse ;  /* 0x000000061c097220 */ /* 0x080fe20000410000 */
[-C--:B------:R-:W-:Y:S01]  /*13e90*/  FMUL.FTZ R182, R30, R6.reuse ;  /* 0x000000061eb67220 */ /* 0x080fe20000410000 */
[----:B------:R-:W3:Y:S01]  /*13ea0*/  MUFU.TANH R11, R11 ;  /* 0x0000000b000b7308 */ /* 0x000ee20000002400 */
[-C--:B------:R-:W-:Y:S01]  /*13eb0*/  FMUL.FTZ R73, R29, R6.reuse ;  /* 0x000000061d497220 */ /* 0x080fe20000410000 */
[-C--:B------:R-:W-:Y:S01]  /*13ec0*/  FMUL.FTZ R180, R31, R6.reuse ;  /* 0x000000061fb47220 */ /* 0x080fe20000410000 */
[-C--:B------:R-:W-:Y:S01]  /*13ed0*/  FMUL.FTZ R77, R32, R6.reuse ;  /* 0x00000006204d7220 */ /* 0x080fe20000410000 */
[-C--:B------:R-:W-:Y:S01]  /*13ee0*/  FMUL.FTZ R192, R34, R6.reuse ;  /* 0x0000000622c07220 */ /* 0x080fe20000410000 */
[-C--:B------:R-:W-:Y:S01]  /*13ef0*/  FMUL.FTZ R83, R33, R6.reuse ;  /* 0x0000000621537220 */ /* 0x080fe20000410000 */
[-C--:B------:R-:W-:Y:S01]  /*13f00*/  FMUL.FTZ R184, R35, R6.reuse ;  /* 0x0000000623b87220 */ /* 0x080fe20000410000 */
[-C--:B------:R-:W-:Y:S01]  /*13f10*/  FMUL.FTZ R87, R36, R6.reuse ;  /* 0x0000000624577220 */ /* 0x080fe20000410000 */
[----:B------:R-:W0:Y:S01]  /*13f20*/  MUFU.TANH R14, R14 ;  /* 0x0000000e000e7308 */ /* 0x000e220000002400 */
[-C--:B------:R-:W-:Y:S01]  /*13f30*/  FMUL.FTZ R208, R38, R6.reuse ;  /* 0x0000000626d07220 */ /* 0x080fe20000410000 */
[-C--:B------:R-:W-:Y:S01]  /*13f40*/  FMUL.FTZ R93, R37, R6.reuse ;  /* 0x00000006255d7220 */ /* 0x080fe20000410000 */
[-C--:B------:R-:W-:Y:S01]  /*13f50*/  FMUL.FTZ R196, R39, R6.reuse ;  /* 0x0000000627c47220 */ /* 0x080fe20000410000 */
[-C--:B------:R-:W-:Y:S01]  /*13f60*/  FMUL.FTZ R97, R40, R6.reuse ;  /* 0x0000000628617220 */ /* 0x080fe20000410000 */
[-C--:B------:R-:W-:Y:S01]  /*13f70*/  FMUL.FTZ R212, R42, R6.reuse ;  /* 0x000000062ad47220 */ /* 0x080fe20000410000 */
[-C--:B------:R-:W-:Y:S01]  /*13f80*/  FMUL.FTZ R103, R41, R6.reuse ;  /* 0x0000000629677220 */ /* 0x080fe20000410000 */
[-C--:B------:R-:W-:Y:S01]  /*13f90*/  FMUL.FTZ R210, R43, R6.reuse ;  /* 0x000000062bd27220 */ /* 0x080fe20000410000 */
[----:B------:R-:W1:Y:S01]  /*13fa0*/  MUFU.TANH R3, R3 ;  /* 0x0000000300037308 */ /* 0x000e620000002400 */
[-C--:B------:R-:W-:Y:S01]  /*13fb0*/  FMUL.FTZ R107, R44, R6.reuse ;  /* 0x000000062c6b7220 */ /* 0x080fe20000410000 */
[-C--:B------:R-:W-:Y:S01]  /*13fc0*/  FMUL.FTZ R216, R46, R6.reuse ;  /* 0x000000062ed87220 */ /* 0x080fe20000410000 */
[-C--:B------:R-:W-:Y:S01]  /*13fd0*/  FMUL.FTZ R113, R45, R6.reuse ;  /* 0x000000062d717220 */ /* 0x080fe20000410000 */
[-C--:B------:R-:W-:Y:S01]  /*13fe0*/  FMUL.FTZ R214, R47, R6.reuse ;  /* 0x000000062fd67220 */ /* 0x080fe20000410000 */
[-C--:B------:R-:W-:Y:S01]  /*13ff0*/  FMUL.FTZ R117, R48, R6.reuse ;  /* 0x0000000630757220 */ /* 0x080fe20000410000 */
[-C--:B------:R-:W-:Y:S01]  /*14000*/  FMUL.FTZ R220, R50, R6.reuse ;  /* 0x0000000632dc7220 */ /* 0x080fe20000410000 */
[-C--:B------:R-:W-:Y:S01]  /*14010*/  FMUL.FTZ R123, R49, R6.reuse ;  /* 0x00000006317b7220 */ /* 0x080fe20000410000 */
[----:B------:R-:W2:Y:S01]  /*14020*/  MUFU.TANH R12, R12 ;  /* 0x0000000c000c7308 */ /* 0x000ea20000002400 */
[-C--:B------:R-:W-:Y:S01]  /*14030*/  FMUL.FTZ R218, R51, R6.reuse ;  /* 0x0000000633da7220 */ /* 0x080fe20000410000 */
[-C--:B------:R-:W-:Y:S01]  /*14040*/  FMUL.FTZ R125, R52, R6.reuse ;  /* 0x00000006347d7220 */ /* 0x080fe20000410000 */
[-C--:B------:R-:W-:Y:S01]  /*14050*/  FMUL.FTZ R222, R54, R6.reuse ;  /* 0x0000000636de7220 */ /* 0x080fe20000410000 */
[-C--:B------:R-:W-:Y:S01]  /*14060*/  FMUL.FTZ R135, R53, R6.reuse ;  /* 0x0000000635877220 */ /* 0x080fe20000410000 */
[----:B------:R-:W-:Y:S01]  /*14070*/  FMUL.FTZ R224, R55, R6 ;  /* 0x0000000637e07220 */ /* 0x000fe20000410000 */
[----:B------:R-:W4:Y:S02]  /*14080*/  LDL.64 R24, [R1+0xb8] ;  /* 0x0000b80001187983 */ /* 0x000f240000100a00 */
[----:B------:R-:W2:Y:S08]  /*14090*/  MUFU.TANH R9, R9 ;  /* 0x0000000900097308 */ /* 0x000eb00000002400 */
[----:B------:R-:W2:Y:S01]  /*140a0*/  MUFU.TANH R182, R182 ;  /* 0x000000b600b67308 */ /* 0x000ea20000002400 */
[----:B---3--:R-:W-:-:S02]  /*140b0*/  FMNMX.FTZ R8, R11, R4, !PT ;  /* 0x000000040b087209 */ /* 0x008fc40007810000 */
[----:B0-----:R-:W-:-:S05]  /*140c0*/  FMNMX.FTZ R7, R14, R5, !PT ;  /* 0x000000050e077209 */ /* 0x001fca0007810000 */
[----:B------:R-:W0:Y:S08]  /*140d0*/  MUFU.TANH R73, R73 ;  /* 0x0000004900497308 */ /* 0x000e300000002400 */
[----:B------:R-:W3:Y:S01]  /*140e0*/  MUFU.TANH R180, R180 ;  /* 0x000000b400b47308 */ /* 0x000ee20000002400 */
[----:B-1----:R-:W-:Y:S02]  /*140f0*/  FMNMX.FTZ R8, R3, R8, !PT ;  /* 0x0000000803087209 */ /* 0x002fe40007810000 */
[----:B--2---:R-:W-:-:S05]  /*14100*/  FMNMX.FTZ R7, R12, R7, !PT ;  /* 0x000000070c077209 */ /* 0x004fca0007810000 */
[----:B------:R-:W1:Y:S08]  /*14110*/  MUFU.TANH R77, R77 ;  /* 0x0000004d004d7308 */ /* 0x000e700000002400 */
[----:B------:R-:W2:Y:S01]  /*14120*/  MUFU.TANH R192, R192 ;  /* 0x000000c000c07308 */ /* 0x000ea20000002400 */
[----:B------:R-:W-:Y:S02]  /*14130*/  FMNMX.FTZ R8, R9, R8, !PT ;  /* 0x0000000809087209 */ /* 0x000fe40007810000 */
[----:B------:R-:W-:-:S05]  /*14140*/  FMNMX.FTZ R7, R182, R7, !PT ;  /* 0x00000007b6077209 */ /* 0x000fca0007810000 */
[----:B------:R-:W2:Y:S08]  /*14150*/  MUFU.TANH R83, R83 ;  /* 0x0000005300537308 */ /* 0x000eb00000002400 */
[----:B------:R-:W2:Y:S01]  /*14160*/  MUFU.TANH R184, R184 ;  /* 0x000000b800b87308 */ /* 0x000ea20000002400 */
[----:B0-----:R-:W-:Y:S02]  /*14170*/  FMNMX.FTZ R8, R73, R8, !PT ;  /* 0x0000000849087209 */ /* 0x001fe40007810000 */
[----:B---3--:R-:W-:-:S05]  /*14180*/  FMNMX.FTZ R7, R180, R7, !PT ;  /* 0x00000007b4077209 */ /* 0x008fca0007810000 */
        /* <DEDUP_REMOVED lines=39> */
[----:B--2---:R-:W-:-:S02]  /*14400*/  FMNMX.FTZ R7, R218, R7, !PT ;  /* 0x00000007da077209 */ /* 0x004fc40007810000 */
[----:B------:R-:W-:Y:S02]  /*14410*/  FMNMX.FTZ R6, R125, R8, !PT ;  /* 0x000000087d067209 */ /* 0x000fe40007810000 */
[----:B------:R-:W-:Y:S02]  /*14420*/  FMNMX.FTZ R7, R222, R7, !PT ;  /* 0x00000007de077209 */ /* 0x000fe40007810000 */
[----:B0-----:R-:W-:Y:S02]  /*14430*/  FMNMX.FTZ R6, R135, R6, !PT ;  /* 0x0000000687067209 */ /* 0x001fe40007810000 */
[----:B---3--:R-:W-:-:S03]  /*14440*/  FMNMX.FTZ R7, R224, R7, !PT ;  /* 0x00000007e0077209 */ /* 0x008fc60007810000 */
[----:B------:R-:W0:Y:S04]  /*14450*/  SHFL.BFLY PT, R13, R6, 0x2, 0x1f ;  /* 0x0c401f00060d7f89 */ /* 0x000e2800000e0000 */
[----:B------:R-:W-:Y:S04]  /*14460*/  STL.64 [R1+0x3f0], R6 ;  /* 0x0003f00601007387 */ /* 0x000fe80000100a00 */
[----:B------:R-:W2:Y:S01]  /*14470*/  LDL R26, [R1+0x3f4] ;  /* 0x0003f400011a7983 */ /* 0x000ea20000100800 */
[----:B0-----:R-:W-:-:S05]  /*14480*/  FMNMX.FTZ R13, R6, R13, !PT ;  /* 0x0000000d060d7209 */ /* 0x001fca0007810000 */
[----:B------:R-:W0:Y:S02]  /*14490*/  SHFL.BFLY PT, R8, R13, 0x1, 0x1f ;  /* 0x0c201f000d087f89 */ /* 0x000e2400000e0000 */
[----:B0-----:R-:W-:-:S05]  /*144a0*/  FMNMX.FTZ R8, R13, R8, !PT ;  /* 0x000000080d087209 */ /* 0x001fca0007810000 */
[----:B------:R-:W-:Y:S04]  /*144b0*/  STL [R1+0x3f0], R8 ;  /* 0x0003f00801007387 */ /* 0x000fe80000100800 */
[----:B------:R-:W3:Y:S04]  /*144c0*/  LDL R27, [R1+0x3f0] ;  /* 0x0003f000011b7983 */ /* 0x000ee80000100800 */
[----:B--2---:R-:W0:Y:S02]  /*144d0*/  SHFL.BFLY PT, R7, R26, 0x2, 0x1f ;  /* 0x0c401f001a077f89 */ /* 0x004e2400000e0000 */
[----:B0-----:R-:W-:-:S05]  /*144e0*/  FMNMX.FTZ R7, R7, R26, !PT ;  /* 0x0000001a07077209 */ /* 0x001fca0007810000 */
[----:B------:R-:W0:Y:S02]  /*144f0*/  SHFL.BFLY PT, R6, R7, 0x1, 0x1f ;  /* 0x0c201f0007067f89 */ /* 0x000e2400000e0000 */
[----:B0-----:R-:W-:Y:S01]  /*14500*/  FMNMX.FTZ R6, R7, R6, !PT ;  /* 0x0000000607067209 */ /* 0x001fe20007810000 */
[----:B---3--:R-:W-:-:S04]  /*14510*/  FADD.FTZ R4, R4, -R27 ;  /* 0x8000001b04047221 */ /* 0x008fc80000010000 */
[----:B------:R-:W-:Y:S01]  /*14520*/  FADD.FTZ R10, R5, -R6 ;  /* 0x80000006050a7221 */ /* 0x000fe20000010000 */
[----:B----4-:R-:W-:-:S03]  /*14530*/  FMUL.FTZ R4, R4, R15 ;  /* 0x0000000f04047220 */ /* 0x010fc60000410000 */
[----:B------:R-:W-:Y:S01]  /*14540*/  FMUL.FTZ R10, R15, R10 ;  /* 0x0000000a0f0a7220 */ /* 0x000fe20000410000 */
[----:B------:R-:W0:Y:S08]  /*14550*/  MUFU.EX2 R151, R4 ;  /* 0x0000000400977308 */ /* 0x000e300000000800 */
[----:B------:R-:W1:Y:S01]  /*14560*/  MUFU.EX2 R150, R10 ;  /* 0x0000000a00967308 */ /* 0x000e620000000800 */
[----:B------:R2:W-:Y:S01]  /*14570*/  STL [R1+0x3f4], R6 ;  /* 0x0003f40601007387 */ /* 0x0005e20000100800 */
[----:B0-----:R-:W-:Y:S01]  /*14580*/  FMUL.FTZ R20, R151, R20 ;  /* 0x0000001497147220 */ /* 0x001fe20000410000 */
[----:B-1----:R-:W-:-:S05]  /*14590*/  FMUL.FTZ R21, R21, R150 ;  /* 0x0000009615157220 */ /* 0x002fca0000410000 */
[----:B------:R2:W-:Y:S04]  /*145a0*/  STL.64 [R1+0x400], R20 ;  /* 0x0004001401007387 */ /* 0x0005e80000100a00 */
[----:B------:R-:W3:Y:S01]  /*145b0*/  LD.E R5, desc[UR36][R24.64+0x4] ;  /* 0x0000042418057980 */ /* 0x000ee2000c101900 */
[----:B------:R-:W-:Y:S01]  /*145c0*/  BSSY B0, `(.L_x_1988) ;  /* 0x000000c000007945 */ /* 0x000fe20003800000 */
[----:B---3--:R-:W-:-:S13]  /*145d0*/  ISETP.NE.AND P0, PT, R5, RZ, PT ;  /* 0x000000ff0500720c */ /* 0x008fda0003f05270 */
[----:B--2---:R-:W-:Y:S05]  /*145e0*/  @P0 BRA `(.L_x_1989) ;  /* 0x0000000000240947 */ /* 0x004fea0003800000 */
[----:B------:R-:W2:Y:S04]  /*145f0*/  LDL.64 R20, [R1+0xc0] ;  /* 0x0000c00001147983 */ /* 0x000ea80000100a00 */
[----:B------:R-:W3:Y:S04]  /*14600*/  LD.E R25, desc[UR36][R24.64] ;  /* 0x0000002418197980 */ /* 0x000ee8000c101900 */
[----:B--2---:R-:W2:Y:S01]  /*14610*/  LD.E.64 R6, desc[UR36][R20.64] ;  /* 0x0000002414067980 */ /* 0x004ea2000c101b00 */
[----:B---3--:R-:W-:-:S04]  /*14620*/  IMAD R4, R58, 0x40, R25 ;  /* 0x000000403a047824 */ /* 0x008fc800078e0219 */
[----:B--2---:R-:W-:-:S05]  /*14630*/  IMAD.WIDE R4, R4, 0x4, R6 ;  /* 0x0000000404047825 */ /* 0x004fca00078e0206 */
[----:B------:R0:W-:Y:S04]  /*14640*/  ST.E desc[UR36][R4.64], R151 ;  /* 0x0000009704007985 */ /* 0x0001e8000c101924 */
[----:B------:R-:W2:Y:S04]  /*14650*/  LDL.64 R24, [R1+0xb8] ;  /* 0x0000b80001187983 */ /* 0x000ea80000100a00 */
[----:B--2---:R-:W2:Y:S02]  /*14660*/  LD.E R6, desc[UR36][R24.64+0x4] ;  /* 0x0000042418067980 */ /* 0x004ea4000c101900 */
[----:B0-2---:R-:W-:-:S13]  /*14670*/  ISETP.NE.AND P0, PT, R6, RZ, PT ;  /* 0x000000ff0600720c */ /* 0x005fda0003f05270 */
.L_x_1989:
[----:B------:R-:W-:Y:S05]  /*14680*/  BSYNC B0 ;  /* 0x0000000000007941 */ /* 0x000fea0003800000 */
.L_x_1988:
[----:B------:R-:W-:Y:S04]  /*14690*/  BSSY B0, `(.L_x_1990) ;  /* 0x0000009000007945 */ /* 0x000fe80003800000 */
[----:B------:R-:W-:Y:S05]  /*146a0*/  @P0 BRA `(.L_x_1991) ;  /* 0x00000000001c0947 */ /* 0x000fea0003800000 */
[----:B------:R-:W2:Y:S04]  /*146b0*/  LDL.64 R6, [R1+0xc0] ;  /* 0x0000c00001067983 */ /* 0x000ea80000100a00 */
[----:B------:R-:W3:Y:S04]  /*146c0*/  LD.E R25, desc[UR36][R24.64] ;  /* 0x0000002418197980 */ /* 0x000ee8000c101900 */
[----:B--2---:R-:W2:Y:S01]  /*146d0*/  LD.E.64 R4, desc[UR36][R6.64] ;  /* 0x0000002406047980 */ /* 0x004ea2000c101b00 */
[----:B---3--:R-:W-:-:S04]  /*146e0*/  IMAD R58, R58, 0x40, R25 ;  /* 0x000000403a3a7824 */ /* 0x008fc800078e0219 */
[----:B------:R-:W-:-:S04]  /*146f0*/  VIADD R58, R58, 0x8 ;  /* 0x000000083a3a7836 */ /* 0x000fc80000000000 */
[----:B--2---:R-:W-:-:S05]  /*14700*/  IMAD.WIDE R4, R58, 0x4, R4 ;  /* 0x000000043a047825 */ /* 0x004fca00078e0204 */
[----:B------:R0:W-:Y:S02]  /*14710*/  ST.E desc[UR36][R4.64], R150 ;  /* 0x0000009604007985 */ /* 0x0001e4000c101924 */
.L_x_1991:
[----:B------:R-:W-:Y:S05]  /*14720*/  BSYNC B0 ;  /* 0x0000000000007941 */ /* 0x000fea0003800000 */
.L_x_1990:
[----:B------:R-:W2:Y:S04]  /*14730*/  LDL R195, [R1+0x410] ;  /* 0x0004100001c37983 */ /* 0x000ea80000100800 */
[----:B------:R-:W2:Y:S04]  /*14740*/  LDL.64 R132, [R1+0x3f0] ;  /* 0x0003f00001847983 */ /* 0x000ea80000100a00 */
[----:B0-----:R-:W3:Y:S04]  /*14750*/  LDL.64 R4, [R1+0x400] ;  /* 0x0004000001047983 */ /* 0x001ee80000100a00 */
        /* <DEDUP_REMOVED lines=51> */
[-C--:B--2---:R-:W-:Y:S01]  /*14a90*/  FMUL.FTZ R132, R132, R195.reuse ;  /* 0x000000c384847220 */ /* 0x084fe20000410000 */
[----:B------:R-:W-:-:S03]  /*14aa0*/  FMUL.FTZ R193, R133, R195 ;  /* 0x000000c385c17220 */ /* 0x000fc60000410000 */
        /* <DEDUP_REMOVED lines=15> */
[-C--:B------:R-:W-:Y:S01]  /*14ba0*/  FFMA.FTZ R174, R135, R195.reuse, -R132 ;  /* 0x000000c387ae7223 */ /* 0x080fe20000010884 */
[----:B------:R-:W2:Y:S04]  /*14bb0*/  LDL.64 R72, [R1+0x390] ;  /* 0x0003900001487983 */ /* 0x000ea80000100a00 */
        /* <DEDUP_REMOVED lines=12> */
[----:B------:R-:W2:Y:S01]  /*14c80*/  LDL.64 R134, [R1+0x398] ;  /* 0x0003980001867983 */ /* 0x000ea20000100a00 */
[-CC-:B------:R-:W-:Y:S01]  /*14c90*/  FFMA.FTZ R161, R14, R195.reuse, -R193.reuse ;  /* 0x000000c30ea17223 */ /* 0x180fe200000108c1 */
[-CC-:B------:R-:W-:Y:S01]  /*14ca0*/  FFMA.FTZ R20, R12, R195.reuse, -R193.reuse ;  /* 0x000000c30c147223 */ /* 0x180fe200000108c1 */
[----:B------:R-:W-:Y:S01]  /*14cb0*/  MUFU.EX2 R21, R21 ;  /* 0x0000001500157308 */ /* 0x000fe20000000800 */
[-CC-:B------:R-:W-:Y:S01]  /*14cc0*/  FFMA.FTZ R163, R182, R195.reuse, -R193.reuse ;  /* 0x000000c3b6a37223 */ /* 0x180fe200000108c1 */
[----:B------:R-:W-:-:S06]  /*14cd0*/  FFMA.FTZ R14, R180, R195, -R193 ;  /* 0x000000c3b40e7223 */ /* 0x000fcc00000108c1 */
[----:B------:R-:W3:Y:S01]  /*14ce0*/  MUFU.EX2 R161, R161 ;  /* 0x000000a100a17308 */ /* 0x000ee20000000800 */
[----:B------:R-:W-:-:S07]  /*14cf0*/  FFMA.FTZ R165, R192, R195, -R193 ;  /* 0x000000c3c0a57223 */ /* 0x000fce00000108c1 */
[----:B------:R-:W0:Y:S08]  /*14d00*/  MUFU.EX2 R20, R20 ;  /* 0x0000001400147308 */ /* 0x000e300000000800 */
[----:B------:R-:W1:Y:S01]  /*14d10*/  MUFU.EX2 R160, R160 ;  /* 0x000000a000a07308 */ /* 0x000e620000000800 */
[----:B------:R-:W-:-:S07]  /*14d20*/  FFMA.FTZ R12, R184, R195, -R193 ;  /* 0x000000c3b80c7223 */ /* 0x000fce00000108c1 */
[----:B------:R-:W1:Y:S08]  /*14d30*/  MUFU.EX2 R163, R163 ;  /* 0x000000a300a37308 */ /* 0x000e700000000800 */
[----:B------:R-:W1:Y:S01]  /*14d40*/  MUFU.EX2 R162, R162 ;  /* 0x000000a200a27308 */ /* 0x000e620000000800 */
[----:B---3--:R-:W-:Y:S01]  /*14d50*/  FADD.FTZ R173, R161, R5 ;  /* 0x00000005a1ad7221 */ /* 0x008fe20000010000 */
[----:B------:R-:W-:-:S06]  /*14d60*/  FFMA.FTZ R167, R208, R195, -R193 ;  /* 0x000000c3d0a77223 */ /* 0x000fcc00000108c1 */
[----:B------:R-:W3:Y:S01]  /*14d70*/  MUFU.EX2 R14, R14 ;  /* 0x0000000e000e7308 */ /* 0x000ee20000000800 */
[----:B------:R-:W-:-:S07]  /*14d80*/  FADD.FTZ R5, R21, R4 ;  /* 0x0000000415057221 */ /* 0x000fce0000010000 */
[----:B------:R-:W3:Y:S01]  /*14d90*/  MUFU.EX2 R15, R15 ;  /* 0x0000000f000f7308 */ /* 0x000ee20000000800 */
[----:B0-----:R-:W-:Y:S01]  /*14da0*/  FADD.FTZ R4, R20, R173 ;  /* 0x000000ad14047221 */ /* 0x001fe20000010000 */
[----:B------:R-:W-:-:S06]  /*14db0*/  FFMA.FTZ R184, R196, R195, -R193 ;  /* 0x000000c3c4b87223 */ /* 0x000fcc00000108c1 */
[----:B------:R-:W0:Y:S01]  /*14dc0*/  MUFU.EX2 R165, R165 ;  /* 0x000000a500a57308 */ /* 0x000e220000000800 */
[----:B-1----:R-:W-:-:S07]  /*14dd0*/  FADD.FTZ R5, R160, R5 ;  /* 0x00000005a0057221 */ /* 0x002fce0000010000 */
[----:B------:R-:W1:Y:S01]  /*14de0*/  MUFU.EX2 R164, R164 ;  /* 0x000000a400a47308 */ /* 0x000e620000000800 */
[----:B------:R-:W-:Y:S01]  /*14df0*/  FADD.FTZ R173, R163, R4 ;  /* 0x00000004a3ad7221 */ /* 0x000fe20000010000 */
[----:B------:R-:W-:-:S06]  /*14e00*/  FFMA.FTZ R169, R212, R195, -R193 ;  /* 0x000000c3d4a97223 */ /* 0x000fcc00000108c1 */
[----:B------:R-:W1:Y:S01]  /*14e10*/  MUFU.EX2 R12, R12 ;  /* 0x0000000c000c7308 */ /* 0x000e620000000800 */
[----:B------:R-:W-:-:S07]  /*14e20*/  FADD.FTZ R4, R162, R5 ;  /* 0x00000005a2047221 */ /* 0x000fce0000010000 */
        /* <DEDUP_REMOVED lines=13> */
[----:B------:R-:W4:Y:S01]  /*14f00*/  MUFU.EX2 R169, R169 ;  /* 0x000000a900a97308 */ /* 0x000f220000000800 */
[----:B------:R-:W-:-:S07]  /*14f10*/  FADD.FTZ R5, R13, R4 ;  /* 0x000000040d057221 */ /* 0x000fce0000010000 */
[----:B------:R-:W4:Y:S01]  /*14f20*/  MUFU.EX2 R168, R168 ;  /* 0x000000a800a87308 */ /* 0x000f220000000800 */
        /* <DEDUP_REMOVED lines=10> */
[----:B----4-:R-:W-:Y:S01]  /*14fd0*/  FADD.FTZ R180, R169, R180 ;  /* 0x000000b4a9b47221 */ /* 0x010fe20000010000 */
[----:B------:R-:W-:-:S06]  /*14fe0*/  FADD.FTZ R5, R168, R5 ;  /* 0x00000005a8057221 */ /* 0x000fcc0000010000 */
[----:B------:R-:W4:Y:S01]  /*14ff0*/  MUFU.EX2 R182, R182 ;  /* 0x000000b600b67308 */ /* 0x000f220000000800 */
[----:B------:R-:W-:-:S07]  /*15000*/  FFMA.FTZ R175, R222, R195, -R193 ;  /* 0x000000c3deaf7223 */ /* 0x000fce00000108c1 */
[----:B------:R-:W4:Y:S01]  /*15010*/  MUFU.EX2 R170, R170 ;  /* 0x000000aa00aa7308 */ /* 0x000f220000000800 */
[----:B---3--:R-:W-:Y:S01]  /*15020*/  FADD.FTZ R192, R183, R180 ;  /* 0x000000b4b7c07221 */ /* 0x008fe20000010000 */
[----:B------:R-:W-:-:S06]  /*15030*/  FADD.FTZ R4, R10, R5 ;  /* 0x000000050a047221 */ /* 0x000fcc0000010000 */
[----:B------:R-:W3:Y:S01]  /*15040*/  MUFU.EX2 R173, R173 ;  /* 0x000000ad00ad7308 */ /* 0x000ee20000000800 */
[----:B------:R-:W-:-:S07]  /*15050*/  FFMA.FTZ R180, R224, R195, -R193 ;  /* 0x000000c3e0b47223 */ /* 0x000fce00000108c1 */
[----:B------:R-:W3:Y:S01]  /*15060*/  MUFU.EX2 R8, R8 ;  /* 0x0000000800087308 */ /* 0x000ee20000000800 */
[----:B0-----:R-:W-:Y:S01]  /*15070*/  FADD.FTZ R193, R171, R192 ;  /* 0x000000c0abc17221 */ /* 0x001fe20000010000 */
[----:B-1----:R-:W-:-:S06]  /*15080*/  FADD.FTZ R5, R9, R4 ;  /* 0x0000000409057221 */ /* 0x002fcc0000010000 */
[----:B------:R-:W0:Y:S08]  /*15090*/  MUFU.EX2 R181, R181 ;  /* 0x000000b500b57308 */ /* 0x000e300000000800 */
[----:B------:R-:W1:Y:S01]  /*150a0*/  MUFU.EX2 R172, R172 ;  /* 0x000000ac00ac7308 */ /* 0x000e620000000800 */
[----:B----4-:R-:W-:Y:S01]  /*150b0*/  FADD.FTZ R4, R182, R193 ;  /* 0x000000c1b6047221 */ /* 0x010fe20000010000 */
[----:B------:R-:W-:-:S06]  /*150c0*/  FADD.FTZ R5, R170, R5 ;  /* 0x00000005aa057221 */ /* 0x000fcc0000010000 */
[----:B------:R-:W-:Y:S08]  /*150d0*/  MUFU.EX2 R3, R3 ;  /* 0x0000000300037308 */ /* 0x000ff00000000800 */
[----:B------:R-:W4:Y:S01]  /*150e0*/  MUFU.EX2 R175, R175 ;  /* 0x000000af00af7308 */ /* 0x000f220000000800 */
[----:B---3--:R-:W-:Y:S01]  /*150f0*/  FADD.FTZ R4, R173, R4 ;  /* 0x00000004ad047221 */ /* 0x008fe20000010000 */
[----:B------:R-:W-:-:S06]  /*15100*/  FADD.FTZ R5, R8, R5 ;  /* 0x0000000508057221 */ /* 0x000fcc0000010000 */
[----:B------:R-:W3:Y:S08]  /*15110*/  MUFU.EX2 R174, R174 ;  /* 0x000000ae00ae7308 */ /* 0x000ef00000000800 */
[----:B------:R-:W3:Y:S01]  /*15120*/  MUFU.EX2 R180, R180 ;  /* 0x000000b400b47308 */ /* 0x000ee20000000800 */
[----:B0-----:R-:W-:Y:S01]  /*15130*/  FADD.FTZ R192, R181, R4 ;  /* 0x00000004b5c07221 */ /* 0x001fe20000010000 */
[----:B-1----:R-:W-:-:S03]  /*15140*/  FADD.FTZ R4, R172, R5 ;  /* 0x00000005ac047221 */ /* 0x002fc60000010000 */
[----:B----4-:R-:W-:Y:S01]  /*15150*/  FADD.FTZ R5, R175, R192 ;  /* 0x000000c0af057221 */ /* 0x010fe20000010000 */
[----:B------:R-:W-:Y:S01]  /*15160*/  FADD.FTZ R193, R3, R4 ;  /* 0x0000000403c17221 */ /* 0x000fe20000010000 */
[----:B------:R-:W-:-:S03]  /*15170*/  FMUL.FTZ R147, R151, R147 ;  /* 0x0000009397937220 */ /* 0x000fc60000410000 */
[----:B---3--:R-:W-:Y:S01]  /*15180*/  FADD.FTZ R4, R174, R193 ;  /* 0x000000c1ae047221 */ /* 0x008fe20000010000 */
[C---:B------:R-:W-:Y:S01]  /*15190*/  FMUL.FTZ R146, R151.reuse, R146 ;  /* 0x0000009297927220 */ /* 0x040fe20000410000 */
[C---:B------:R-:W-:Y:S01]  /*151a0*/  FMUL.FTZ R7, R151.reuse, R7 ;  /* 0x0000000797077220 */ /* 0x040fe20000410000 */
[C---:B------:R-:W-:Y:S01]  /*151b0*/  FMUL.FTZ R6, R151.reuse, R6 ;  /* 0x0000000697067220 */ /* 0x040fe20000410000 */
[C---:B------:R-:W-:Y:S01]  /*151c0*/  FMUL.FTZ R109, R150.reuse, R109 ;  /* 0x0000006d966d7220 */ /* 0x040fe20000410000 */
[----:B------:R-:W-:Y:S01]  /*151d0*/  FMUL.FTZ R108, R150, R108 ;  /* 0x0000006c966c7220 */ /* 0x000fe20000410000 */
[C---:B------:R-:W-:Y:S01]  /*151e0*/  FMUL.FTZ R143, R151.reuse, R143 ;  /* 0x0000008f978f7220 */ /* 0x040fe20000410000 */
[----:B------:R-:W-:Y:S01]  /*151f0*/  FADD.FTZ R5, R180, R5 ;  /* 0x00000005b4057221 */ /* 0x000fe20000010000 */
[C---:B------:R-:W-:Y:S01]  /*15200*/  FMUL.FTZ R142, R151.reuse, R142 ;  /* 0x0000008e978e7220 */ /* 0x040fe20000410000 */
[C---:B------:R-:W-:Y:S01]  /*15210*/  FMUL.FTZ R145, R150.reuse, R145 ;  /* 0x0000009196917220 */ /* 0x040fe20000410000 */
[C---:B------:R-:W-:Y:S01]  /*15220*/  FMUL.FTZ R144, R150.reuse, R144 ;  /* 0x0000009096907220 */ /* 0x040fe20000410000 */
[C---:B------:R-:W-:Y:S01]  /*15230*/  FMUL.FTZ R149, R151.reuse, R149 ;  /* 0x0000009597957220 */ /* 0x040fe20000410000 */
[----:B------:R0:W-:Y:S01]  /*15240*/  STL.64 [R1+0x400], R4 ;  /* 0x0004000401007387 */ /* 0x0001e20000100a00 */
[----:B------:R-:W-:Y:S01]  /*15250*/  BAR.SYNC.DEFER_BLOCKING 0xf, 0x100 ;  /* 0x03c4000000007b1d */ /* 0x000fe20000010000 */
        /* <DEDUP_REMOVED lines=23> */
[----:B0-----:R-:W3:Y:S01]  /*153d0*/  LD.E.64 R4, desc[UR36][R178.64+0x8] ;  /* 0x00000824b2047980 */ /* 0x001ee2000c101b00 */
        /* <DEDUP_REMOVED lines=9> */
[----:B------:R-:W4:Y:S04]  /*15470*/  LD.E.64 R178, desc[UR36][R178.64] ;  /* 0x00000024b2b27980 */ /* 0x000f28000c101b00 */
[----:B------:R-:W-:Y:S04]  /*15480*/  STL.64 [R1+0x1e0], R146 ;  /* 0x0001e09201007387 */ /* 0x000fe80000100a00 */
[----:B------:R0:W-:Y:S04]  /*15490*/  STL.64 [R1+0x200], R6 ;  /* 0x0002000601007387 */ /* 0x0001e80000100a00 */
[----:B------:R-:W-:Y:S01]  /*154a0*/  STL.64 [R1+0x2c8], R108 ;  /* 0x0002c86c01007387 */ /* 0x000fe20000100a00 */
[C---:B------:R-:W-:Y:S01]  /*154b0*/  FMUL.FTZ R54, R151.reuse, R54 ;  /* 0x0000003697367220 */ /* 0x040fe20000410000 */
[C---:B------:R-:W-:Y:S01]  /*154c0*/  FMUL.FTZ R57, R151.reuse, R57 ;  /* 0x0000003997397220 */ /* 0x040fe20000410000 */
[C---:B------:R-:W-:Y:S01]  /*154d0*/  FMUL.FTZ R56, R151.reuse, R56 ;  /* 0x0000003897387220 */ /* 0x040fe20000410000 */
[C---:B------:R-:W-:Y:S01]  /*154e0*/  FMUL.FTZ R59, R151.reuse, R59 ;  /* 0x0000003b973b7220 */ /* 0x040fe20000410000 */
[C---:B------:R-:W-:Y:S01]  /*154f0*/  FMUL.FTZ R58, R151.reuse, R58 ;  /* 0x0000003a973a7220 */ /* 0x040fe20000410000 */
[C---:B------:R-:W-:Y:S01]  /*15500*/  FMUL.FTZ R61, R151.reuse, R61 ;  /* 0x0000003d973d7220 */ /* 0x040fe20000410000 */
[C---:B------:R-:W-:Y:S01]  /*15510*/  FMUL.FTZ R60, R151.reuse, R60 ;  /* 0x0000003c973c7220 */ /* 0x040fe20000410000 */
[----:B0-----:R-:W3:Y:S04]  /*15520*/  LDL R6, [R1+0x1e0] ;  /* 0x0001e00001067983 */ /* 0x001ee80000100800 */
[----:B------:R-:W4:Y:S01]  /*15530*/  LDL R7, [R1+0x2cc] ;  /* 0x0002cc0001077983 */ /* 0x000f220000100800 */
        /* <DEDUP_REMOVED lines=10> */
[C---:B--2---:R-:W-:Y:S01]  /*155e0*/  FMUL.FTZ R73, R151.reuse, R73 ;  /* 0x0000004997497220 */ /* 0x044fe20000410000 */
        /* <DEDUP_REMOVED lines=128> */
[----:B0-----:R-:W4:Y:S04]  /*15df0*/  LDL R86, [R1+0x1e4] ;  /* 0x0001e40001567983 */ /* 0x001f280000100800 */
[----:B-1----:R-:W4:Y:S04]  /*15e00*/  LDL R88, [R1+0x1e8] ;  /* 0x0001e80001587983 */ /* 0x002f280000100800 */
        /* <DEDUP_REMOVED lines=10> */
[----:B---3--:R-:W3:Y:S04]  /*15eb0*/  LDL R104, [R1+0x214] ;  /* 0x0002140001687983 */ /* 0x008ee80000100800 */
[----:B------:R-:W3:Y:S04]  /*15ec0*/  LDL R106, [R1+0x218] ;  /* 0x00021800016a7983 */ /* 0x000ee80000100800 */
[----:B------:R-:W3:Y:S04]  /*15ed0*/  LDL R108, [R1+0x21c] ;  /* 0x00021c00016c7983 */ /* 0x000ee80000100800 */
[----:B------:R-:W3:Y:S04]  /*15ee0*/  LDL R30, [R1+0x220] ;  /* 0x00022000011e7983 */ /* 0x000ee80000100800 */
        /* <DEDUP_REMOVED lines=110> */
[----:B------:R-:W-:Y:S04]  /*165d0*/  STL [R1+0x1e0], R6 ;  /* 0x0001e00601007387 */ /* 0x000fe80000100800 */
[----:B------:R0:W-:Y:S04]  /*165e0*/  STL [R1+0x2cc], R7 ;  /* 0x0002cc0701007387 */ /* 0x0001e80000100800 */
[----:B------:R-:W4:Y:S04]  /*165f0*/  LDL R193, [R1+0x1c8] ;  /* 0x0001c80001c17983 */ /* 0x000f280000100800 */
[----:B0-----:R-:W4:Y:S04]  /*16600*/  LDL.64 R6, [R1+0x88] ;  /* 0x0000880001067983 */ /* 0x001f280000100a00 */
        /* <DEDUP_REMOVED lines=12> */
[----:B---3--:R-:W-:Y:S04]  /*166d0*/  STL [R1+0x214], R104 ;  /* 0x0002146801007387 */ /* 0x008fe80000100800 */
[----:B------:R-:W-:Y:S04]  /*166e0*/  STL [R1+0x218], R106 ;  /* 0x0002186a01007387 */ /* 0x000fe80000100800 */
[----:B------:R-:W-:Y:S04]  /*166f0*/  STL [R1+0x21c], R108 ;  /* 0x00021c6c01007387 */ /* 0x000fe80000100800 */
[----:B------:R-:W-:Y:S04]  /*16700*/  STL [R1+0x220], R30 ;  /* 0x0002201e01007387 */ /* 0x000fe80000100800 */
        /* <DEDUP_REMOVED lines=106> */
[----:B------:R4:W-:Y:S04]  /*16db0*/  STL [R1+0x3d0], R84 ;  /* 0x0003d05401007387 */ /* 0x0009e80000100800 */
[----:B------:R-:W-:Y:S04]  /*16dc0*/  STL [R1+0x3d4], R121 ;  /* 0x0003d47901007387 */ /* 0x000fe80000100800 */
[----:B------:R4:W-:Y:S04]  /*16dd0*/  STL [R1+0x3d8], R123 ;  /* 0x0003d87b01007387 */ /* 0x0009e80000100800 */
        /* <DEDUP_REMOVED lines=33> */
[----:B------:R-:W-:Y:S01]  /*16ff0*/  MOV R5, R4 ;  /* 0x0000000400057202 */ /* 0x000fe20000000f00 */
[----:B------:R-:W-:Y:S01]  /*17000*/  IMAD R6, R193, 0x1000, R6 ;  /* 0x00001000c1067824 */ /* 0x000fe200078e0206 */
[----:B------:R-:W-:-:S02]  /*17010*/  F2FP.F16.F32.PACK_AB R160, R160, R21 ;  /* 0x00000015a0a0723e */ /* 0x000fc400000000ff */
[----:B------:R-:W-:Y:S01]  /*17020*/  F2FP.F16.F32.PACK_AB R161, R20, R161 ;  /* 0x000000a114a1723e */ /* 0x000fe200000000ff */
[--C-:B------:R-:W-:Y:S01]  /*17030*/  IMAD R179, R179, 0x2, R5.reuse ;  /* 0x00000002b3b37824 */ /* 0x100fe200078e0205 */
[----:B------:R-:W-:Y:S01]  /*17040*/  F2FP.F16.F32.PACK_AB R162, R15, R162 ;  /* 0x000000a20fa2723e */ /* 0x000fe200000000ff */
[----:B------:R-:W-:Y:S01]  /*17050*/  IMAD R4, R178, 0x2, R5 ;  /* 0x00000002b2047824 */ /* 0x000fe200078e0205 */
[----:B------:R-:W-:Y:S02]  /*17060*/  F2FP.F16.F32.PACK_AB R163, R14, R163 ;  /* 0x000000a30ea3723e */ /* 0x000fe400000000ff */
[----:B------:R-:W-:Y:S02]  /*17070*/  F2FP.F16.F32.PACK_AB R164, R13, R164 ;  /* 0x000000a40da4723e */ /* 0x000fe400000000ff */
[----:B------:R-:W-:Y:S02]  /*17080*/  F2FP.F16.F32.PACK_AB R165, R12, R165 ;  /* 0x000000a50ca5723e */ /* 0x000fe400000000ff */
[----:B------:R-:W-:-:S02]  /*17090*/  F2FP.F16.F32.PACK_AB R166, R11, R166 ;  /* 0x000000a60ba6723e */ /* 0x000fc400000000ff */
[----:B------:R-:W-:Y:S01]  /*170a0*/  F2FP.F16.F32.PACK_AB R167, R184, R167 ;  /* 0x000000a7b8a7723e */ /* 0x000fe200000000ff */
[----:B------:R-:W-:Y:S01]  /*170b0*/  IMAD R178, R178, 0x2, R179 ;  /* 0x00000002b2b27824 */ /* 0x000fe200078e02b3 */
[----:B------:R-:W-:Y:S02]  /*170c0*/  R2UR UR6, R6 ;  /* 0x00000000060672ca */ /* 0x000fe400000e0000 */
[----:B------:R-:W-:Y:S02]  /*170d0*/  R2UR UR7, R7 ;  /* 0x00000000070772ca */ /* 0x000fe400000e0000 */
        /* <DEDUP_REMOVED lines=8> */
[----:B------:R-:W-:Y:S04]  /*17160*/  STSM.16.M88.4 [R5], R160 ;  /* 0x000000a005007844 */ /* 0x000fe80000000200 */
[----:B------:R0:W-:Y:S04]  /*17170*/  STSM.16.M88.4 [R4], R164 ;  /* 0x000000a404007844 */ /* 0x0001e80000000200 */
[----:B------:R-:W-:Y:S04]  /*17180*/  STSM.16.M88.4 [R179], R168 ;  /* 0x000000a8b3007844 */ /* 0x000fe80000000200 */
[----:B------:R-:W-:Y:S01]  /*17190*/  STSM.16.M88.4 [R178], R172 ;  /* 0x000000acb2007844 */ /* 0x000fe20000000200 */
[----:B------:R-:W-:-:S02]  /*171a0*/  VIADD R8, R6, 0x80 ;  /* 0x0000008006087836 */ /* 0x000fc40000000000 */
[----:B------:R-:W-:Y:S01]  /*171b0*/  IMAD.MOV.U32 R9, RZ, RZ, R7 ;  /* 0x000000ffff097224 */ /* 0x000fe200078e0007 */
[----:B--2---:R-:W-:-:S06]  /*171c0*/  WARPGROUP.ARRIVE ;  /* 0x00000000000079c5 */ /* 0x004fcc0000000000 */
[----:B------:R-:W-:Y:S01]  /*171d0*/  HGMMA.64x256x16.F32 R24, R160, gdesc[UR4].tnspB, R24, gsb0 ;  /* 0x43e00004a0187df0 */ /* 0x000fe20008000818 */
[----:B------:R-:W-:Y:S02]  /*171e0*/  R2UR UR6, R8 ;  /* 0x00000000080672ca */ /* 0x000fe400000e0000 */
[----:B------:R-:W-:Y:S01]  /*171f0*/  R2UR UR7, R9 ;  /* 0x00000000090772ca */ /* 0x000fe200000e0000 */
[----:B0-----:R-:W-:Y:S02]  /*17200*/  VIADD R4, R6, 0x100 ;  /* 0x0000010006047836 */ /* 0x001fe40000000000 */
[----:B------:R-:W-:Y:S01]  /*17210*/  IMAD.MOV.U32 R5, RZ, RZ, R7 ;  /* 0x000000ffff057224 */ /* 0x000fe200078e0007 */
        /* <DEDUP_REMOVED lines=277> */
[----:B------:R1:W-:Y:S04]  /*18370*/  STL [R1+0x1e0], R4 ;  /* 0x0001e00401007387 */ /* 0x0003e80000100800 */
        /* <DEDUP_REMOVED lines=128> */
[----:B-1----:R-:W4:Y:S04]  /*18b80*/  LDL R4, [R1+0x28] ;  /* 0x0000280001047983 */ /* 0x002f280000100800 */
[----:B--2---:R3:W5:Y:S01]  /*18b90*/  LDL R3, [R1+0x1c8] ;  /* 0x0001c80001037983 */ /* 0x0047620000100800 */
[----:B------:R-:W-:Y:S01]  /*18ba0*/  BSSY B0, `(.L_x_1992) ;  /* 0x0000006000007945 */ /* 0x000fe20003800000 */
[----:B------:R-:W-:Y:S06]  /*18bb0*/  BAR.ARV 0xe, 0x100 ;  /* 0x0384000000007b1d */ /* 0x000fec0000002000 */
[----:B----4-:R-:W-:-:S04]  /*18bc0*/  LOP3.LUT R4, R4, 0x1, RZ, 0xfc, !PT ;  /* 0x0000000104047812 */ /* 0x010fc800078efcff */
[----:B------:R-:W-:-:S13]  /*18bd0*/  ISETP.NE.AND P0, PT, R4, 0x3, PT ;  /* 0x000000030400780c */ /* 0x000fda0003f05270 */
[----:B---3--:R-:W-:Y:S05]  /*18be0*/  @!P0 BRA `(.L_x_1993) ;  /* 0x0000000000048947 */ /* 0x008fea0003800000 */
[----:B------:R-:W-:Y:S01]  /*18bf0*/  BPT.TRAP 0x1 ;  /* 0x000000040000795c */ /* 0x000fe20000300000 */
.L_x_1993:
[----:B------:R-:W-:Y:S05]  /*18c00*/  BSYNC B0 ;  /* 0x0000000000007941 */ /* 0x000fea0003800000 */
.L_x_1992:
[----:B------:R-:W2:Y:S04]  /*18c10*/  LDL.64 R6, [R1+0x48] ;  /* 0x0000480001067983 */ /* 0x000ea80000100a00 */
[----:B------:R-:W3:Y:S01]  /*18c20*/  LDL R4, [R1+0x34] ;  /* 0x0000340001047983 */ /* 0x000ee20000100800 */
[C---:B------:R-:W-:Y:S01]  /*18c30*/  ISETP.GT.AND P0, PT, R0.reuse, R177, PT ;  /* 0x000000b10000720c */ /* 0x040fe20003f04270 */
[----:B------:R-:W-:Y:S01]  /*18c40*/  VIADD R0, R0, 0xffffffff ;  /* 0xffffffff00007836 */ /* 0x000fe20000000000 */
[----:B--2---:R-:W-:-:S05]  /*18c50*/  MOV R6, R6 ;  /* 0x0000000600067202 */ /* 0x004fca0000000f00 */
[----:B-----5:R-:W-:-:S05]  /*18c60*/  IMAD R3, R3, 0x8, R6 ;  /* 0x0000000803037824 */ /* 0x020fca00078e0206 */
[----:B---3--:R-:W-:-:S04]  /*18c70*/  PRMT R3, R4, 0x654, R3 ;  /* 0x0000065404037816 */ /* 0x008fc80000000003 */
[----:B------:R0:W-:Y:S01]  /*18c80*/  SYNCS.ARRIVE.TRANS64.RED.A1T0 RZ, [R3+URZ], RZ ;  /* 0x000000ff03ff79a7 */ /* 0x0001e2000810043f */
[----:B------:R-:W-:Y:S05]  /*18c90*/  @P0 BRA `(.L_x_1994) ;  /* 0xffffff8c00a80947 */ /* 0x000fea000383ffff */
.L_x_1971:
[----:B------:R-:W-:-:S13]  /*18ca0*/  ISETP.GE.AND P0, PT, R0, UR42, PT ;  /* 0x0000002a00007c0c */ /* 0x000fda000bf06270 */
[----:B------:R-:W-:Y:S05]  /*18cb0*/  @!P0 BRA `(.L_x_1995) ;  /* 0x0000007c00f48947 */ /* 0x000fea0003800000 */
.L_x_2028:
[----:B------:R-:W2:Y:S04]  /*18cc0*/  LDL R58, [R1+0x1c8] ;  /* 0x0001c800013a7983 */ /* 0x000ea80000100800 */
[----:B01----:R-:W3:Y:S04]  /*18cd0*/  LDL R3, [R1+0x1d0] ;  /* 0x0001d00001037983 */ /* 0x003ee80000100800 */
        /* <DEDUP_REMOVED lines=18> */
.L_x_1997:
[----:B------:R-:W-:Y:S05]  /*18e00*/  BSYNC B0 ;  /* 0x0000000000007941 */ /* 0x000fea0003800000 */
.L_x_1996:
        /* <DEDUP_REMOVED lines=9> */
.L_x_1999:
[----:B------:R-:W-:Y:S05]  /*18ea0*/  BSYNC B0 ;  /* 0x0000000000007941 */ /* 0x000fea0003800000 */
.L_x_1998:
[----:B------:R-:W-:Y:S04]  /*18eb0*/  BSSY B0, `(.L_x_2000) ;  /* 0x0000006000007945 */ /* 0x000fe80003800000 */
[----:B-1----:R-:W-:Y:S05]  /*18ec0*/  @P0 BRA `(.L_x_2001) ;  /* 0x0000000000100947 */ /* 0x002fea0003800000 */
[----:B-----5:R-:W-:Y:S01]  /*18ed0*/  IMAD R8, R8, 0x8, R3 ;  /* 0x0000000808087824 */ /* 0x020fe200078e0203 */
[----:B------:R-:W-:-:S04]  /*18ee0*/  SHF.L.U32 R9, R9, 0x1f, RZ ;  /* 0x0000001f09097819 */ /* 0x000fc800000006ff */
[----:B------:R-:W1:Y:S02]  /*18ef0*/  SYNCS.PHASECHK.TRANS64.TRYWAIT P0, [R8+URZ], R9 ;  /* 0x00000009080075a7 */ /* 0x000e64000800017f */
[----:B-1----:R-:W-:Y:S05]  /*18f00*/  @!P0 BRA `(.L_x_2002) ;  /* 0x0000011000b08947 */ /* 0x002fea0003800000 */
.L_x_2001:
[----:B------:R-:W-:Y:S05]  /*18f10*/  BSYNC B0 ;  /* 0x0000000000007941 */ /* 0x000fea0003800000 */
.L_x_2000:
        /* <DEDUP_REMOVED lines=57> */
.L_x_2004:
[----:B------:R-:W-:Y:S05]  /*192b0*/  BSYNC B0 ;  /* 0x0000000000007941 */ /* 0x000fea0003800000 */
.L_x_2003:
        /* <DEDUP_REMOVED lines=8> */
.L_x_2006:
[----:B------:R-:W-:Y:S05]  /*19340*/  BSYNC B0 ;  /* 0x0000000000007941 */ /* 0x000fea0003800000 */
.L_x_2005:
[----:B------:R-:W-:Y:S04]  /*19350*/  BSSY B0, `(.L_x_2007) ;  /* 0x0000004000007945 */ /* 0x000fe80003800000 */
[----:B-1----:R-:W-:Y:S05]  /*19360*/  @P0 BRA `(.L_x_2008) ;  /* 0x0000000000080947 */ /* 0x002fea0003800000 */
[----:B------:R-:W1:Y:S02]  /*19370*/  SYNCS.PHASECHK.TRANS64.TRYWAIT P0, [R14+URZ], R15 ;  /* 0x0000000f0e0075a7 */ /* 0x000e64000800017f */
[----:B-1----:R-:W-:Y:S05]  /*19380*/  @!P0 BRA `(.L_x_2009) ;  /* 0x0000010c00a48947 */ /* 0x002fea0003800000 */
.L_x_2008:
[----:B------:R-:W-:Y:S05]  /*19390*/  BSYNC B0 ;  /* 0x0000000000007941 */ /* 0x000fea0003800000 */
.L_x_2007:
        /* <DEDUP_REMOVED lines=439> */
.L_x_2011:
[----:B------:R-:W-:Y:S05]  /*1af10*/  BSYNC B0 ;  /* 0x0000000000007941 */ /* 0x000fea0003800000 */
.L_x_2010:
[----:B------:R-:W2:Y:S02]  /*1af20*/  LDL.64 R4, [R1+0x20] ;  /* 0x0000200001047983 */ /* 0x000ea40000100a00 */
[----:B--2---:R-:W-:-:S05]  /*1af30*/  MOV R4, R4 ;  /* 0x0000000400047202 */ /* 0x004fca0000000f00 */
[----:B-----5:R-:W-:-:S05]  /*1af40*/  IMAD R3, R3, 0x8, R4 ;  /* 0x0000000803037824 */ /* 0x020fca00078e0204 */
[----:B------:R-:W-:-:S04]  /*1af50*/  PRMT R3, R12, 0x654, R3 ;  /* 0x000006540c037816 */ /* 0x000fc80000000003 */
[----:B------:R0:W-:Y:S01]  /*1af60*/  SYNCS.ARRIVE.TRANS64.RED.A1T0 RZ, [R3+URZ], RZ ;  /* 0x000000ff03ff79a7 */ /* 0x0001e2000810043f */
[----:B------:R-:W2:Y:S04]  /*1af70*/  LDL.64 R14, [R1+0x100] ;  /* 0x00010000010e7983 */ /* 0x000ea80000100a00 */
[----:B------:R-:W3:Y:S04]  /*1af80*/  LDL R20, [R1+0xcc] ;  /* 0x0000cc0001147983 */ /* 0x000ee80000100800 */
[----:B------:R-:W4:Y:S04]  /*1af90*/  LDL.64 R12, [R1+0xf0] ;  /* 0x0000f000010c7983 */ /* 0x000f280000100a00 */
[----:B------:R-:W4:Y:S04]  /*1afa0*/  LDL R21, [R1+0x50] ;  /* 0x0000500001157983 */ /* 0x000f280000100800 */
[----:B------:R-:W4:Y:S04]  /*1afb0*/  LDL R56, [R1+0xf8] ;  /* 0x0000f80001387983 */ /* 0x000f280000100800 */
[----:B------:R-:W4:Y:S04]  /*1afc0*/  LDL.128 R8, [R1+0xe0] ;  /* 0x0000e00001087983 */ /* 0x000f280000100c00 */
[----:B------:R-:W4:Y:S04]  /*1afd0*/  LDL.128 R4, [R1+0xd0] ;  /* 0x0000d00001047983 */ /* 0x000f280000100c00 */
[----:B--2---:R3:W0:Y:S02]  /*1afe0*/  LD.E R14, desc[UR36][R14.64] ;  /* 0x000000240e0e7980 */ /* 0x004624000c101900 */
[----:B---3--:R-:W-:-:S02]  /*1aff0*/  SHF.R.S32.HI R15, RZ, 0x1f, R20 ;  /* 0x0000001fff0f7819 */ /* 0x008fc40000011414 */
[----:B----4-:R-:W-:Y:S02]  /*1b000*/  ISETP.NE.AND P0, PT, R12, 0x1, PT ;  /* 0x000000010c00780c */ /* 0x010fe40003f05270 */
[----:B------:R-:W-:Y:S01]  /*1b010*/  ISETP.GE.AND P1, PT, R9, 0x1, PT ;  /* 0x000000010900780c */ /* 0x000fe20003f26270 */
[----:B------:R-:W-:Y:S01]  /*1b020*/  BSSY B0, `(.L_x_2012) ;  /* 0x0000078000007945 */ /* 0x000fe20003800000 */
[-C--:B0-----:R-:W-:Y:S01]  /*1b030*/  FMUL.FTZ R3, R26, R14.reuse ;  /* 0x0000000e1a037220 */ /* 0x081fe20000410000 */
[----:B------:R-:W-:Y:S01]  /*1b040*/  FMUL.FTZ R29, R29, R14 ;  /* 0x0000000e1d1d7220 */ /* 0x000fe20000410000 */
[----:B------:R-:W-:-:S03]  /*1b050*/  LEA.HI R26, R15, R20, RZ, 0x7 ;  /* 0x000000140f1a7211 */ /* 0x000fc600078f38ff */
[----:B------:R0:W1:Y:S01]  /*1b060*/  MUFU.TANH R57, R29 ;  /* 0x0000001d00397308 */ /* 0x0000620000002400 */
[-C--:B------:R-:W-:Y:S01]  /*1b070*/  FMUL.FTZ R31, R31, R14.reuse ;  /* 0x0000000e1f1f7220 */ /* 0x080fe20000410000 */
[----:B0-----:R-:W-:Y:S01]  /*1b080*/  LOP3.LUT R29, R26, 0xffffff80, RZ, 0xc0, !PT ;  /* 0xffffff801a1d7812 */ /* 0x001fe200078ec0ff */
[----:B------:R-:W-:-:S04]  /*1b090*/  FMUL.FTZ R30, R30, R14 ;  /* 0x0000000e1e1e7220 */ /* 0x000fc80000410000 */
[----:B------:R-:W-:Y:S01]  /*1b0a0*/  IMAD.IADD R29, R20, 0x1, -R29 ;  /* 0x00000001141d7824 */ /* 0x000fe200078e0a1d */
[----:B------:R0:W2:Y:S01]  /*1b0b0*/  MUFU.TANH R59, R31 ;  /* 0x0000001f003b7308 */ /* 0x0000a20000002400 */
[----:B------:R-:W-:-:S03]  /*1b0c0*/  FMUL.FTZ R32, R32, R14 ;  /* 0x0000000e20207220 */ /* 0x000fc60000410000 */
[----:B------:R-:W-:-:S04]  /*1b0d0*/  SHF.R.S32.HI R26, RZ, 0x1f, R29 ;  /* 0x0000001fff1a7819 */ /* 0x000fc8000001141d */
[----:B------:R3:W4:Y:S01]  /*1b0e0*/  MUFU.TANH R210, R30 ;  /* 0x0000001e00d27308 */ /* 0x0007220000002400 */
[----:B0-----:R-:W-:-:S04]  /*1b0f0*/  LEA.HI R31, R15, R20, RZ, 0x2 ;  /* 0x000000140f1f7211 */ /* 0x001fc800078f10ff */
[----:B------:R-:W-:Y:S02]  /*1b100*/  LOP3.LUT R31, R31, 0xfffffffc, RZ, 0xc0, !PT ;  /* 0xfffffffc1f1f7812 */ /* 0x000fe400078ec0ff */
[-C--:B---3--:R-:W-:Y:S01]  /*1b110*/  LEA.HI R30, R26, R29.reuse, RZ, 0x2 ;  /* 0x0000001d1a1e7211 */ /* 0x088fe200078f10ff */
[----:B------:R0:W3:Y:S03]  /*1b120*/  MUFU.TANH R77, R32 ;  /* 0x00000020004d7308 */ /* 0x0000e60000002400 */
[--C-:B------:R-:W-:Y:S01]  /*1b130*/  SHF.R.S32.HI R15, RZ, 0x2, R30.reuse ;  /* 0x00000002ff0f7819 */ /* 0x100fe2000001141e */
[----:B------:R-:W-:Y:S01]  /*1b140*/  IMAD.IADD R31, R20, 0x1, -R31 ;  /* 0x00000001141f7824 */ /* 0x000fe200078e0a1f */
[----:B0-----:R-:W-:Y:S02]  /*1b150*/  SHF.R.S32.HI R32, RZ, 0x1f, R30 ;  /* 0x0000001fff207819 */ /* 0x001fe4000001141e */
[----:B------:R-:W-:-:S02]  /*1b160*/  LEA.HI R26, R26, R29, RZ, 0x5 ;  /* 0x0000001d1a1a7211 */ /* 0x000fc400078f28ff */
        /* <DEDUP_REMOVED lines=11> */
[----:B------:R-:W-:Y:S01]  /*1b220*/  @P0 SHF.R.U32.HI R20, RZ, R56, R13 ;  /* 0x00000038ff140219 */ /* 0x000fe2000001160d */
[----:B------:R-:W-:Y:S01]  /*1b230*/  IMAD.SHL.U32 R31, R0, 0x40, RZ ;  /* 0x00000040001f7824 */ /* 0x000fe200078e00ff */
[----:B------:R-:W-:-:S03]  /*1b240*/  LOP3.LUT R30, R30, 0x7ffffffc, RZ, 0xc0, !PT ;  /* 0x7ffffffc1e1e7812 */ /* 0x000fc600078ec0ff */
[----:B------:R-:W0:Y:S01]  /*1b250*/  SHFL.IDX PT, R15, R20, RZ, 0x1c1f ;  /* 0x001c1fff140f7589 */ /* 0x000e2200000e0000 */
[----:B------:R-:W-:Y:S01]  /*1b260*/  IADD3 R13, -R31, 0x1, RZ ;  /* 0x000000011f0d7810 */ /* 0x000fe20007ffe1ff */
[----:B------:R-:W-:Y:S02]  /*1b270*/  IMAD.IADD R30, R29, 0x1, -R30 ;  /* 0x000000011d1e7824 */ /* 0x000fe400078e0a1e */
        /* <DEDUP_REMOVED lines=27> */
[----:B------:R-:W-:Y:S01]  /*1b430*/  IMAD R13, R30, -0x2, R13 ;  /* 0xfffffffe1e0d7824 */ /* 0x000fe200078e020d */
[----:B------:R-:W0:Y:S04]  /*1b440*/  MUFU.TANH R24, R24 ;  /* 0x0000001800187308 */ /* 0x000e280000002400 */
[----:B------:R-:W-:-:S04]  /*1b450*/  IADD3 R12, -R4, R13, R5 ;  /* 0x0000000d040c7210 */ /* 0x000fc80007ffe105 */
[----:B------:R-:W0:Y:S01]  /*1b460*/  MUFU.TANH R25, R25 ;  /* 0x0000001900197308 */ /* 0x000e220000002400 */
[----:B------:R-:W-:-:S07]  /*1b470*/  LOP3.LUT R13, RZ, R6, RZ, 0x33, !PT ;  /* 0x00000006ff0d7212 */ /* 0x000fce00078e33ff */
        /* <DEDUP_REMOVED lines=25> */
[----:B------:R1:W1:Y:S01]  /*1b610*/  MUFU.TANH R196, R14 ;  /* 0x0000000e00c47308 */ /* 0x0002620000002400 */
[----:B------:R-:W-:-:S02]  /*1b620*/  IMAD.IADD R26, R12, 0x1, R7 ;  /* 0x000000010c1a7824 */ /* 0x000fc400078e0207 */
[----:B------:R-:W-:Y:S02]  /*1b630*/  IMAD.IADD R29, R12, 0x1, R13 ;  /* 0x000000010c1d7824 */ /* 0x000fe400078e020d */
[----:B------:R-:W-:Y:S02]  /*1b640*/  IMAD.IADD R32, R8, 0x1, -R31 ;  /* 0x0000000108207824 */ /* 0x000fe400078e0a1f */
[--C-:B0-----:R-:W-:Y:S02]  /*1b650*/  IMAD.IADD R6, R26, 0x1, R15.reuse ;  /* 0x000000011a067824 */ /* 0x101fe400078e020f */
        /* <DEDUP_REMOVED lines=12> */
.L_x_2015:
[----:B------:R-:W-:-:S13]  /*1b720*/  ISETP.NE.AND P0, PT, R9, 0x1, PT ;  /* 0x000000010900780c */ /* 0x000fda0003f05270 */
[----:B------:R-:W-:-:S05]  /*1b730*/  @P0 IMAD.HI.U32 R12, R8, R10, RZ ;  /* 0x0000000a080c0227 */ /* 0x000fca00078e00ff */
[----:B------:R-:W-:-:S07]  /*1b740*/  @P0 SHF.R.U32.HI R8, RZ, R11, R12 ;  /* 0x0000000bff080219 */ /* 0x000fce000001160c */
.L_x_2016:
[----:B------:R-:W-:Y:S05]  /*1b750*/  BSYNC B1 ;  /* 0x0000000000017941 */ /* 0x000fea0003800000 */
.L_x_2014:
[----:B------:R-:W-:-:S04]  /*1b760*/  IMAD R13, R8, R9, -R31 ;  /* 0x00000009080d7224 */ /* 0x000fc800078e0a1f */
[----:B------:R-:W-:-:S05]  /*1b770*/  IMAD R8, R30, -0x2, R13 ;  /* 0xfffffffe1e087824 */ /* 0x000fca00078e020d */
[----:B------:R-:W-:Y:S02]  /*1b780*/  VIMNMX R7, R7, R8, !PT ;  /* 0x0000000807077248 */ /* 0x000fe40007fe0100 */
[----:B------:R-:W-:-:S07]  /*1b790*/  VIADDMNMX R6, R8, R9, R6, PT ;  /* 0x0000000908067246 */ /* 0x000fce0003800106 */
.L_x_2013:
[----:B------:R-:W-:Y:S05]  /*1b7a0*/  BSYNC B0 ;  /* 0x0000000000007941 */ /* 0x000fea0003800000 */
.L_x_2012:
        /* <DEDUP_REMOVED lines=13> */
[----:B-1----:R-:W-:-:S02]  /*1b880*/  P2R R14, PR, RZ, 0x10 ;  /* 0x00000010ff0e7803 */ /* 0x002fc40000000000 */
[----:B------:R-:W-:Y:S02]  /*1b890*/  ISETP.LT.OR P2, PT, R6, 0x11, P2 ;  /* 0x000000110600780c */ /* 0x000fe40001741670 */
        /* <DEDUP_REMOVED lines=60> */
[----:B------:R-:W-:Y:S01]  /*1bc60*/  ISETP.LT.OR P6, PT, R6, 0x3a, P6 ;  /* 0x0000003a0600780c */ /* 0x000fe200037c1670 */
[----:B------:R-:W-:-:S03]  /*1bc70*/  IMAD.IADD R6, R26, 0x1, R20 ;  /* 0x000000011a067824 */ /* 0x000fc600078e0214 */
        /* <DEDUP_REMOVED lines=13> */
.L_x_2020:
[----:B------:R-:W-:-:S13]  /*1bd50*/  ISETP.NE.AND P6, PT, R9, 0x1, PT ;  /* 0x000000010900780c */ /* 0x000fda0003fc5270 */
[----:B------:R-:W-:-:S05]  /*1bd60*/  @P6 IMAD.HI.U32 R10, R4, R10, RZ ;  /* 0x0000000a040a6227 */ /* 0x000fca00078e00ff */
[----:B------:R-:W-:-:S07]  /*1bd70*/  @P6 SHF.R.U32.HI R4, RZ, R11, R10 ;  /* 0x0000000bff046219 */ /* 0x000fce000001160a */
.L_x_2021:
[----:B------:R-:W-:Y:S05]  /*1bd80*/  BSYNC B1 ;  /* 0x0000000000017941 */ /* 0x000fea0003800000 */
.L_x_2019:
[----:B------:R-:W-:-:S04]  /*1bd90*/  IMAD R5, R4, R9, -R31 ;  /* 0x0000000904057224 */ /* 0x000fc800078e0a1f */
[----:B------:R-:W-:-:S05]  /*1bda0*/  IMAD R30, R30, -0x2, R5 ;  /* 0xfffffffe1e1e7824 */ /* 0x000fca00078e0205 */
[----:B------:R-:W-:Y:S02]  /*1bdb0*/  VIADDMNMX R6, R30, R9, R6, PT ;  /* 0x000000091e067246 */ /* 0x000fe40003800106 */
[----:B------:R-:W-:-:S07]  /*1bdc0*/  VIMNMX R7, R7, R30, !PT ;  /* 0x0000001e07077248 */ /* 0x000fce0007fe0100 */
.L_x_2018:
[----:B------:R-:W-:Y:S05]  /*1bdd0*/  BSYNC B0 ;  /* 0x0000000000007941 */ /* 0x000fea0003800000 */
.L_x_2017:
[C---:B------:R-:W-:Y:S01]  /*1bde0*/  ISETP.GT.AND P0, PT, R7.reuse, 0x1, !P0 ;  /* 0x000000010700780c */ /* 0x040fe20004704270 */
[----:B------:R-:W2:Y:S01]  /*1bdf0*/  LDL.64 R10, [R1+0x400] ;  /* 0x00040000010a7983 */ /* 0x000ea20000100a00 */
[----:B------:R-:W-:Y:S02]  /*1be00*/  ISETP.GT.AND P1, PT, R7, 0x8, !P1 ;  /* 0x000000080700780c */ /* 0x000fe40004f24270 */
[C---:B------:R-:W-:Y:S02]  /*1be10*/  ISETP.LT.OR P0, PT, R6.reuse, 0x2, P0 ;  /* 0x000000020600780c */ /* 0x040fe40000701670 */
[----:B------:R-:W-:Y:S02]  /*1be20*/  ISETP.LT.OR P1, PT, R6, 0x9, P1 ;  /* 0x000000090600780c */ /* 0x000fe40000f21670 */
[----:B------:R-:W-:Y:S02]  /*1be30*/  FSEL R20, R27, -INF , !P0 ;  /* 0xff8000001b147808 */ /* 0x000fe40004000000 */
[----:B------:R-:W-:-:S02]  /*1be40*/  ISETP.NE.AND P0, PT, R12, RZ, PT ;  /* 0x000000ff0c00720c */ /* 0x000fc40003f05270 */
[----:B------:R-:W-:Y:S02]  /*1be50*/  FSEL R210, R210, -INF , !P1 ;  /* 0xff800000d2d27808 */ /* 0x000fe40004800000 */
[----:B------:R-:W-:Y:S02]  /*1be60*/  ISETP.GT.AND P0, PT, R7, 0x9, !P0 ;  /* 0x000000090700780c */ /* 0x000fe40004704270 */
[----:B------:R-:W-:Y:S02]  /*1be70*/  ISETP.NE.AND P1, PT, R14, RZ, PT ;  /* 0x000000ff0e00720c */ /* 0x000fe40003f25270 */
[----:B------:R-:W-:Y:S02]  /*1be80*/  ISETP.LT.OR P0, PT, R6, 0xa, P0 ;  /* 0x0000000a0600780c */ /* 0x000fe40000701670 */
[----:B------:R-:W-:Y:S02]  /*1be90*/  ISETP.NE.AND P6, PT, R33, RZ, PT ;  /* 0x000000ff2100720c */ /* 0x000fe40003fc5270 */
[----:B------:R-:W-:-:S02]  /*1bea0*/  FSEL R14, R59, -INF , !P0 ;  /* 0xff8000003b0e7808 */ /* 0x000fc40004000000 */
[----:B------:R-:W-:Y:S02]  /*1beb0*/  ISETP.GT.AND P0, PT, R7, 0x10, !P1 ;  /* 0x000000100700780c */ /* 0x000fe40004f04270 */
[----:B------:R-:W-:Y:S02]  /*1bec0*/  ISETP.NE.AND P1, PT, R40, RZ, PT ;  /* 0x000000ff2800720c */ /* 0x000fe40003f25270 */
[----:B------:R-:W-:-:S04]  /*1bed0*/  ISETP.LT.OR P0, PT, R6, 0x11, P0 ;  /* 0x000000110600780c */ /* 0x000fc80000701670 */
[----:B------:R-:W-:Y:S02]  /*1bee0*/  FSEL R192, R34, -INF , !P0 ;  /* 0xff80000022c07808 */ /* 0x000fe40004000000 */
[----:B------:R-:W-:-:S04]  /*1bef0*/  ISETP.NE.AND P0, PT, R25, RZ, PT ;  /* 0x000000ff1900720c */ /* 0x000fc80003f05270 */
[----:B------:R-:W-:-:S04]  /*1bf00*/  ISETP.GT.AND P0, PT, R7, 0x11, !P0 ;  /* 0x000000110700780c */ /* 0x000fc80004704270 */
[----:B------:R-:W-:-:S04]  /*1bf10*/  ISETP.LT.OR P0, PT, R6, 0x12, P0 ;  /* 0x000000120600780c */ /* 0x000fc80000701670 */
[----:B------:R-:W-:Y:S02]  /*1bf20*/  FSEL R12, R35, -INF , !P0 ;  /* 0xff800000230c7808 */ /* 0x000fe40004000000 */
[----:B------:R-:W-:Y:S02]  /*1bf30*/  ISETP.NE.AND P0, PT, R28, RZ, PT ;  /* 0x000000ff1c00720c */ /* 0x000fe40003f05270 */
[----:B------:R-:W3:Y:S02]  /*1bf40*/  LDL.64 R28, [R1+0x3f0] ;  /* 0x0003f000011c7983 */ /* 0x000ee40000100a00 */
[----:B------:R-:W-:-:S04]  /*1bf50*/  ISETP.GT.AND P0, PT, R7, 0x18, !P0 ;  /* 0x000000180700780c */ /* 0x000fc80004704270 */
[----:B------:R-:W-:-:S04]  /*1bf60*/  ISETP.LT.OR P0, PT, R6, 0x19, P0 ;  /* 0x000000190600780c */ /* 0x000fc80000701670 */
[----:B------:R-:W-:Y:S02]  /*1bf70*/  FSEL R184, R38, -INF , !P0 ;  /* 0xff80000026b87808 */ /* 0x000fe40004000000 */
[C---:B------:R-:W-:Y:S02]  /*1bf80*/  ISETP.GT.AND P0, PT, R7.reuse, 0x19, !P6 ;  /* 0x000000190700780c */ /* 0x040fe40007704270 */
[C---:B------:R-:W-:Y:S02]  /*1bf90*/  ISETP.GT.AND P1, PT, R7.reuse, 0x28, !P1 ;  /* 0x000000280700780c */ /* 0x040fe40004f24270 */
[----:B------:R-:W-:Y:S02]  /*1bfa0*/  ISETP.LT.OR P0, PT, R6, 0x1a, P0 ;  /* 0x0000001a0600780c */ /* 0x000fe40000701670 */
[----:B------:R-:W-:Y:S02]  /*1bfb0*/  ISETP.GT.AND P2, PT, R7, 0x29, !P2 ;  /* 0x000000290700780c */ /* 0x000fe40005744270 */
[----:B------:R-:W-:-:S02]  /*1bfc0*/  FSEL R182, R39, -INF , !P0 ;  /* 0xff80000027b67808 */ /* 0x000fc40004000000 */
[----:B------:R-:W-:Y:S02]  /*1bfd0*/  ISETP.NE.AND P0, PT, R36, RZ, PT ;  /* 0x000000ff2400720c */ /* 0x000fe40003f05270 */
[C---:B------:R-:W-:Y:S02]  /*1bfe0*/  ISETP.GT.AND P3, PT, R7.reuse, 0x30, !P3 ;  /* 0x000000300700780c */ /* 0x040fe40005f64270 */
[C---:B------:R-:W-:Y:S02]  /*1bff0*/  ISETP.GT.AND P0, PT, R7.reuse, 0x20, !P0 ;  /* 0x000000200700780c */ /* 0x040fe40004704270 */
[----:B------:R-:W-:Y:S02]  /*1c000*/  ISETP.GT.AND P4, PT, R7, 0x31, !P4 ;  /* 0x000000310700780c */ /* 0x000fe40006784270 */
[----:B------:R-:W-:Y:S02]  /*1c010*/  ISETP.LT.OR P0, PT, R6, 0x21, P0 ;  /* 0x000000210600780c */ /* 0x000fe40000701670 */
[----:B------:R-:W-:-:S02]  /*1c020*/  ISETP.NE.AND P6, PT, R24, RZ, PT ;  /* 0x000000ff1800720c */ /* 0x000fc40003fc5270 */
[----:B------:R-:W-:Y:S01]  /*1c030*/  FSEL R180, R42, -INF , !P0 ;  /* 0xff8000002ab47808 */ /* 0x000fe20004000000 */
[----:B------:R-:W4:Y:S01]  /*1c040*/  LDL.64 R24, [R1+0xb8] ;  /* 0x0000b80001187983 */ /* 0x000f220000100a00 */
[----:B------:R-:W-:Y:S02]  /*1c050*/  ISETP.NE.AND P0, PT, R8, RZ, PT ;  /* 0x000000ff0800720c */ /* 0x000fe40003f05270 */
[----:B------:R-:W-:Y:S01]  /*1c060*/  ISETP.LT.OR P1, PT, R6, 0x29, P1 ;  /* 0x000000290600780c */ /* 0x000fe20000f21670 */
[----:B------:R-:W5:Y:S01]  /*1c070*/  LDL R8, [R1+0x410] ;  /* 0x0004100001087983 */ /* 0x000f620000100800 */
[----:B------:R-:W-:-:S04]  /*1c080*/  ISETP.GT.AND P0, PT, R7, RZ, !P0 ;  /* 0x000000ff0700720c */ /* 0x000fc80004704270 */
[----:B------:R-:W-:-:S04]  /*1c090*/  ISETP.LT.OR P0, PT, R6, 0x1, P0 ;  /* 0x000000010600780c */ /* 0x000fc80000701670 */
[----:B------:R-:W-:Y:S02]  /*1c0a0*/  FSEL R132, R3, -INF , !P0 ;  /* 0xff80000003847808 */ /* 0x000fe40004000000 */
[----:B------:R-:W-:-:S04]  /*1c0b0*/  ISETP.NE.AND P0, PT, R37, RZ, PT ;  /* 0x000000ff2500720c */ /* 0x000fc80003f05270 */
[----:B------:R-:W-:-:S04]  /*1c0c0*/  ISETP.GT.AND P0, PT, R7, 0x21, !P0 ;  /* 0x000000210700780c */ /* 0x000fc80004704270 */
[----:B------:R-:W-:-:S04]  /*1c0d0*/  ISETP.LT.OR P0, PT, R6, 0x22, P0 ;  /* 0x000000220600780c */ /* 0x000fc80000701670 */
[----:B------:R-:W-:Y:S02]  /*1c0e0*/  FSEL R220, R43, -INF , !P0 ;  /* 0xff8000002bdc7808 */ /* 0x000fe40004000000 */
[----:B------:R-:W-:Y:S02]  /*1c0f0*/  ISETP.LT.OR P2, PT, R6, 0x2a, P2 ;  /* 0x0000002a0600780c */ /* 0x000fe40001741670 */
[----:B------:R-:W-:Y:S02]  /*1c100*/  FSEL R218, R46, -INF , !P1 ;  /* 0xff8000002eda7808 */ /* 0x000fe40004800000 */
[----:B------:R-:W-:Y:S02]  /*1c110*/  ISETP.LT.OR P3, PT, R6, 0x31, P3 ;  /* 0x000000310600780c */ /* 0x000fe40001f61670 */
[----:B------:R-:W-:Y:S02]  /*1c120*/  FSEL R216, R47, -INF , !P2 ;  /* 0xff8000002fd87808 */ /* 0x000fe40005000000 */
[----:B------:R-:W-:-:S02]  /*1c130*/  ISETP.GT.AND P5, PT, R7, 0x38, !P5 ;  /* 0x000000380700780c */ /* 0x000fc40006fa4270 */
[----:B------:R-:W-:Y:S02]  /*1c140*/  ISETP.LT.OR P4, PT, R6, 0x32, P4 ;  /* 0x000000320600780c */ /* 0x000fe40002781670 */
[----:B------:R-:W-:Y:S02]  /*1c150*/  FSEL R214, R50, -INF , !P3 ;  /* 0xff80000032d67808 */ /* 0x000fe40005800000 */
[----:B------:R-:W-:Y:S02]  /*1c160*/  ISETP.GT.AND P6, PT, R7, 0x39, !P6 ;  /* 0x000000390700780c */ /* 0x000fe400077c4270 */
[C---:B------:R-:W-:Y:S02]  /*1c170*/  ISETP.LT.OR P5, PT, R6.reuse, 0x39, P5 ;  /* 0x000000390600780c */ /* 0x040fe40002fa1670 */
[----:B------:R-:W-:Y:S02]  /*1c180*/  FSEL R212, R51, -INF , !P4 ;  /* 0xff80000033d47808 */ /* 0x000fe40006000000 */
[----:B------:R-:W-:-:S02]  /*1c190*/  ISETP.LT.OR P6, PT, R6, 0x3a, P6 ;  /* 0x0000003a0600780c */ /* 0x000fc400037c1670 */
[----:B------:R-:W-:Y:S02]  /*1c1a0*/  FSEL R208, R54, -INF , !P5 ;  /* 0xff80000036d07808 */ /* 0x000fe40006800000 */
[----:B------:R-:W-:Y:S02]  /*1c1b0*/  FSEL R196, R196, -INF , !P6 ;  /* 0xff800000c4c47808 */ /* 0x000fe40007000000 */
[----:B---3--:R-:W-:-:S04]  /*1c1c0*/  FMNMX.FTZ R3, R21, R28, !PT ;  /* 0x0000001c15037209 */ /* 0x008fc80007810000 */
[----:B------:R-:W-:Y:S02]  /*1c1d0*/  FMNMX.FTZ R4, R63, R3, !PT ;  /* 0x000000033f047209 */ /* 0x000fe40007810000 */
[----:B------:R-:W-:Y:S02]  /*1c1e0*/  FMNMX.FTZ R3, R132, R29, !PT ;  /* 0x0000001d84037209 */ /* 0x000fe40007810000 */
[----:B------:R-:W-:Y:S02]  /*1c1f0*/  FMNMX.FTZ R4, R67, R4, !PT ;  /* 0x0000000443047209 */ /* 0x000fe40007810000 */
[----:B------:R-:W-:Y:S02]  /*1c200*/  FMNMX.FTZ R3, R20, R3, !PT ;  /* 0x0000000314037209 */ /* 0x000fe40007810000 */
[----:B------:R-:W-:Y:S02]  /*1c210*/  FMNMX.FTZ R4, R15, R4, !PT ;  /* 0x000000040f047209 */ /* 0x000fe40007810000 */
[----:B------:R-:W-:-:S02]  /*1c220*/  FMNMX.FTZ R3, R210, R3, !PT ;  /* 0x00000003d2037209 */ /* 0x000fc40007810000 */
        /* <DEDUP_REMOVED lines=23> */
[----:B------:R-:W-:-:S03]  /*1c3a0*/  FMNMX.FTZ R3, R208, R3, !PT ;  /* 0x00000003d0037209 */ /* 0x000fc60007810000 */
[----:B------:R-:W0:Y:S01]  /*1c3b0*/  SHFL.BFLY PT, R7, R4, 0x2, 0x1f ;  /* 0x0c401f0004077f89 */ /* 0x000e2200000e0000 */
[----:B------:R-:W-:-:S05]  /*1c3c0*/  FMNMX.FTZ R5, R196, R3, !PT ;  /* 0x00000003c4057209 */ /* 0x000fca0007810000 */
[----:B------:R-:W-:Y:S04]  /*1c3d0*/  STL.64 [R1+0x3f0], R4 ;  /* 0x0003f00401007387 */ /* 0x000fe80000100a00 */
[----:B------:R-:W3:Y:S01]  /*1c3e0*/  LDL R26, [R1+0x3f4] ;  /* 0x0003f400011a7983 */ /* 0x000ee20000100800 */
[----:B0-----:R-:W-:-:S05]  /*1c3f0*/  FMNMX.FTZ R3, R4, R7, !PT ;  /* 0x0000000704037209 */ /* 0x001fca0007810000 */
[----:B------:R-:W0:Y:S02]  /*1c400*/  SHFL.BFLY PT, R6, R3, 0x1, 0x1f ;  /* 0x0c201f0003067f89 */ /* 0x000e2400000e0000 */
[----:B0-----:R-:W-:-:S05]  /*1c410*/  FMNMX.FTZ R6, R3, R6, !PT ;  /* 0x0000000603067209 */ /* 0x001fca0007810000 */
[----:B------:R-:W-:Y:S04]  /*1c420*/  STL [R1+0x3f0], R6 ;  /* 0x0003f00601007387 */ /* 0x000fe80000100800 */
[----:B------:R-:W2:Y:S04]  /*1c430*/  LDL R9, [R1+0x3f0] ;  /* 0x0003f00001097983 */ /* 0x000ea80000100800 */
[----:B---3--:R-:W0:Y:S02]  /*1c440*/  SHFL.BFLY PT, R7, R26, 0x2, 0x1f ;  /* 0x0c401f001a077f89 */ /* 0x008e2400000e0000 */
[----:B0-----:R-:W-:-:S05]  /*1c450*/  FMNMX.FTZ R7, R7, R26, !PT ;  /* 0x0000001a07077209 */ /* 0x001fca0007810000 */
[----:B------:R-:W0:Y:S01]  /*1c460*/  SHFL.BFLY PT, R4, R7, 0x1, 0x1f ;  /* 0x0c201f0007047f89 */ /* 0x000e2200000e0000 */
[----:B--2---:R-:W-:Y:S02]  /*1c470*/  FSETP.NEU.FTZ.AND P0, PT, R9, -INF , PT ;  /* 0xff8000000900780b */ /* 0x004fe40003f1d000 */
[----:B0-----:R-:W-:Y:S02]  /*1c480*/  FMNMX.FTZ R4, R7, R4, !PT ;  /* 0x0000000407047209 */ /* 0x001fe40007810000 */
[----:B------:R-:W-:Y:S02]  /*1c490*/  FSEL R3, R9, RZ, P0 ;  /* 0x000000ff09037208 */ /* 0x000fe40000000000 */
[----:B------:R-:W-:-:S04]  /*1c4a0*/  FSETP.NEU.FTZ.AND P0, PT, R4, -INF , PT ;  /* 0xff8000000400780b */ /* 0x000fc80003f1d000 */
[----:B------:R-:W-:Y:S01]  /*1c4b0*/  FSEL R6, R4, RZ, P0 ;  /* 0x000000ff04067208 */ /* 0x000fe20000000000 */
[----:B------:R-:W-:-:S04]  /*1c4c0*/  FADD.FTZ R3, R28, -R3 ;  /* 0x800000031c037221 */ /* 0x000fc80000010000 */
[----:B------:R-:W-:Y:S01]  /*1c4d0*/  FADD.FTZ R29, R29, -R6 ;  /* 0x800000061d1d7221 */ /* 0x000fe20000010000 */
[----:B-----5:R-:W-:-:S03]  /*1c4e0*/  FMUL.FTZ R3, R3, R8 ;  /* 0x0000000803037220 */ /* 0x020fc60000410000 */
[----:B------:R-:W-:Y:S01]  /*1c4f0*/  FMUL.FTZ R29, R8, R29 ;  /* 0x0000001d081d7220 */ /* 0x000fe20000410000 */
[----:B------:R-:W0:Y:S08]  /*1c500*/  MUFU.EX2 R150, R3 ;  /* 0x0000000300967308 */ /* 0x000e300000000800 */
[----:B------:R-:W1:Y:S01]  /*1c510*/  MUFU.EX2 R151, R29 ;  /* 0x0000001d00977308 */ /* 0x000e620000000800 */
[----:B------:R2:W-:Y:S01]  /*1c520*/  STL [R1+0x3f4], R4 ;  /* 0x0003f40401007387 */ /* 0x0005e20000100800 */
[----:B0-----:R-:W-:Y:S01]  /*1c530*/  FMUL.FTZ R10, R150, R10 ;  /* 0x0000000a960a7220 */ /* 0x001fe20000410000 */
[----:B-1----:R-:W-:-:S05]  /*1c540*/  FMUL.FTZ R11, R11, R151 ;  /* 0x000000970b0b7220 */ /* 0x002fca0000410000 */
[----:B------:R2:W-:Y:S04]  /*1c550*/  STL.64 [R1+0x400], R10 ;  /* 0x0004000a01007387 */ /* 0x0005e80000100a00 */
[----:B----4-:R-:W3:Y:S01]  /*1c560*/  LD.E R5, desc[UR36][R24.64+0x4] ;  /* 0x0000042418057980 */ /* 0x010ee2000c101900 */
        /* <DEDUP_REMOVED lines=12> */
.L_x_2023:
[----:B------:R-:W-:Y:S05]  /*1c630*/  BSYNC B0 ;  /* 0x0000000000007941 */ /* 0x000fea0003800000 */
.L_x_2022:
        /* <DEDUP_REMOVED lines=9> */
.L_x_2025:
[----:B------:R-:W-:Y:S05]  /*1c6d0*/  BSYNC B0 ;  /* 0x0000000000007941 */ /* 0x000fea0003800000 */
.L_x_2024:
        /* <DEDUP_REMOVED lines=52> */
[CC--:B--2---:R-:W-:Y:S01]  /*1ca20*/  FMUL.FTZ R3, R126.reuse, R193.reuse ;  /* 0x000000c17e037220 */ /* 0x0c4fe20000410000 */
[----:B------:R-:W-:Y:S01]  /*1ca30*/  FSETP.NEU.FTZ.AND P0, PT, R126, -INF , PT ;  /* 0xff8000007e00780b */ /* 0x000fe20003f1d000 */
[----:B------:R-:W-:-:S03]  /*1ca40*/  FMUL.FTZ R177, R127, R193 ;  /* 0x000000c17fb17220 */ /* 0x000fc60000410000 */
[----:B------:R-:W-:Y:S02]  /*1ca50*/  FSEL R134, R3, RZ, P0 ;  /* 0x000000ff03867208 */ /* 0x000fe40000000000 */
[----:B------:R-:W-:Y:S02]  /*1ca60*/  FSETP.NEU.FTZ.AND P0, PT, R127, -INF , PT ;  /* 0xff8000007f00780b */ /* 0x000fe40003f1d000 */
[----:B------:R-:W2:Y:S02]  /*1ca70*/  LDL.64 R126, [R1+0x358] ;  /* 0x00035800017e7983 */ /* 0x000ea40000100a00 */
[----:B------:R-:W-:Y:S01]  /*1ca80*/  FSEL R177, R177, RZ, P0 ;  /* 0x000000ffb1b17208 */ /* 0x000fe20000000000 */
        /* <DEDUP_REMOVED lines=16> */
[-CC-:B------:R-:W-:Y:S01]  /*1cb90*/  FFMA.FTZ R161, R132, R193.reuse, -R177.reuse ;  /* 0x000000c184a17223 */ /* 0x180fe200000108b1 */
        /* <DEDUP_REMOVED lines=16> */
[----:B------:R-:W3:Y:S01]  /*1cca0*/  MUFU.EX2 R161, R161 ;  /* 0x000000a100a17308 */ /* 0x000ee20000000800 */
[-CC-:B------:R-:W-:Y:S01]  /*1ccb0*/  FFMA.FTZ R163, R210, R193.reuse, -R177.reuse ;  /* 0x000000c1d2a37223 */ /* 0x180fe200000108b1 */
[----:B------:R-:W-:-:S06]  /*1ccc0*/  FFMA.FTZ R14, R14, R193, -R177 ;  /* 0x000000c10e0e7223 */ /* 0x000fcc00000108b1 */
[----:B------:R-:W0:Y:S01]  /*1ccd0*/  MUFU.EX2 R21, R21 ;  /* 0x0000001500157308 */ /* 0x000e220000000800 */
[----:B------:R-:W-:-:S07]  /*1cce0*/  FFMA.FTZ R165, R192, R193, -R177 ;  /* 0x000000c1c0a57223 */ /* 0x000fce00000108b1 */
[----:B------:R-:W1:Y:S08]  /*1ccf0*/  MUFU.EX2 R20, R20 ;  /* 0x0000001400147308 */ /* 0x000e700000000800 */
[----:B------:R-:W1:Y:S01]  /*1cd00*/  MUFU.EX2 R160, R160 ;  /* 0x000000a000a07308 */ /* 0x000e620000000800 */
[----:B------:R-:W-:-:S07]  /*1cd10*/  FFMA.FTZ R12, R12, R193, -R177 ;  /* 0x000000c10c0c7223 */ /* 0x000fce00000108b1 */
[----:B------:R-:W1:Y:S08]  /*1cd20*/  MUFU.EX2 R163, R163 ;  /* 0x000000a300a37308 */ /* 0x000e700000000800 */
[----:B------:R-:W1:Y:S01]  /*1cd30*/  MUFU.EX2 R162, R162 ;  /* 0x000000a200a27308 */ /* 0x000e620000000800 */
[----:B---3--:R-:W-:Y:S01]  /*1cd40*/  FADD.FTZ R173, R161, R5 ;  /* 0x00000005a1ad7221 */ /* 0x008fe20000010000 */
[----:B0-----:R-:W-:-:S06]  /*1cd50*/  FADD.FTZ R5, R21, R4 ;  /* 0x0000000415057221 */ /* 0x001fcc0000010000 */
[----:B------:R-:W-:Y:S01]  /*1cd60*/  MUFU.EX2 R15, R15 ;  /* 0x0000000f000f7308 */ /* 0x000fe20000000800 */
[----:B------:R-:W-:-:S07]  /*1cd70*/  FFMA.FTZ R167, R184, R193, -R177 ;  /* 0x000000c1b8a77223 */ /* 0x000fce00000108b1 */
[----:B------:R-:W0:Y:S01]  /*1cd80*/  MUFU.EX2 R14, R14 ;  /* 0x0000000e000e7308 */ /* 0x000e220000000800 */
[----:B-1----:R-:W-:Y:S01]  /*1cd90*/  FADD.FTZ R4, R20, R173 ;  /* 0x000000ad14047221 */ /* 0x002fe20000010000 */
[----:B------:R-:W-:-:S06]  /*1cda0*/  FADD.FTZ R5, R160, R5 ;  /* 0x00000005a0057221 */ /* 0x000fcc0000010000 */
[----:B------:R-:W-:Y:S01]  /*1cdb0*/  MUFU.EX2 R164, R164 ;  /* 0x000000a400a47308 */ /* 0x000fe20000000800 */
[----:B------:R-:W-:-:S07]  /*1cdc0*/  FFMA.FTZ R183, R182, R193, -R177 ;  /* 0x000000c1b6b77223 */ /* 0x000fce00000108b1 */
[----:B------:R-:W1:Y:S01]  /*1cdd0*/  MUFU.EX2 R165, R165 ;  /* 0x000000a500a57308 */ /* 0x000e620000000800 */
[----:B------:R-:W-:Y:S01]  /*1cde0*/  FADD.FTZ R173, R163, R4 ;  /* 0x00000004a3ad7221 */ /* 0x000fe20000010000 */
[----:B------:R-:W-:-:S06]  /*1cdf0*/  FADD.FTZ R4, R162, R5 ;  /* 0x00000005a2047221 */ /* 0x000fcc0000010000 */
[----:B------:R-:W-:Y:S01]  /*1ce00*/  MUFU.EX2 R13, R13 ;  /* 0x0000000d000d7308 */ /* 0x000fe20000000800 */
[----:B------:R-:W-:-:S07]  /*1ce10*/  FFMA.FTZ R169, R180, R193, -R177 ;  /* 0x000000c1b4a97223 */ /* 0x000fce00000108b1 */
[----:B------:R-:W3:Y:S01]  /*1ce20*/  MUFU.EX2 R12, R12 ;  /* 0x0000000c000c7308 */ /* 0x000ee20000000800 */
[----:B0-----:R-:W-:Y:S01]  /*1ce30*/  FADD.FTZ R180, R14, R173 ;  /* 0x000000ad0eb47221 */ /* 0x001fe20000010000 */
[----:B------:R-:W-:-:S06]  /*1ce40*/  FADD.FTZ R5, R15, R4 ;  /* 0x000000040f057221 */ /* 0x000fcc0000010000 */
        /* <DEDUP_REMOVED lines=8> */
[----:B---3--:R-:W-:Y:S01]  /*1ced0*/  FADD.FTZ R184, R12, R175 ;  /* 0x000000af0cb87221 */ /* 0x008fe20000010000 */
        /* <DEDUP_REMOVED lines=26> */
[----:B------:R-:W-:Y:S08]  /*1d080*/  MUFU.EX2 R172, R172 ;  /* 0x000000ac00ac7308 */ /* 0x000ff00000000800 */
[----:B------:R-:W1:Y:S01]  /*1d090*/  MUFU.EX2 R180, R180 ;  /* 0x000000b400b47308 */ /* 0x000e620000000800 */
[----:B---3--:R-:W-:Y:S01]  /*1d0a0*/  FADD.FTZ R184, R181, R184 ;  /* 0x000000b8b5b87221 */ /* 0x008fe20000010000 */
[----:B------:R-:W-:-:S06]  /*1d0b0*/  FADD.FTZ R5, R170, R5 ;  /* 0x00000005aa057221 */ /* 0x000fcc0000010000 */
[----:B------:R-:W-:Y:S08]  /*1d0c0*/  MUFU.EX2 R3, R3 ;  /* 0x0000000300037308 */ /* 0x000ff00000000800 */
[----:B------:R-:W3:Y:S01]  /*1d0d0*/  MUFU.EX2 R175, R175 ;  /* 0x000000af00af7308 */ /* 0x000ee20000000800 */
[----:B0-----:R-:W-:Y:S01]  /*1d0e0*/  FADD.FTZ R193, R173, R184 ;  /* 0x000000b8adc17221 */ /* 0x001fe20000010000 */
[----:B------:R-:W-:-:S06]  /*1d0f0*/  FADD.FTZ R5, R8, R5 ;  /* 0x0000000508057221 */ /* 0x000fcc0000010000 */
[----:B------:R-:W0:Y:S08]  /*1d100*/  MUFU.EX2 R174, R174 ;  /* 0x000000ae00ae7308 */ /* 0x000e300000000800 */
[----:B------:R-:W0:Y:S01]  /*1d110*/  MUFU.EX2 R177, R177 ;  /* 0x000000b100b17308 */ /* 0x000e220000000800 */
[----:B-1----:R-:W-:Y:S01]  /*1d120*/  FADD.FTZ R184, R180, R193 ;  /* 0x000000c1b4b87221 */ /* 0x002fe20000010000 */
[----:B------:R-:W-:-:S03]  /*1d130*/  FADD.FTZ R4, R172, R5 ;  /* 0x00000005ac047221 */ /* 0x000fc60000010000 */
[----:B---3--:R-:W-:Y:S01]  /*1d140*/  FADD.FTZ R184, R175, R184 ;  /* 0x000000b8afb87221 */ /* 0x008fe20000010000 */
[----:B------:R-:W-:Y:S01]  /*1d150*/  FADD.FTZ R193, R3, R4 ;  /* 0x0000000403c17221 */ /* 0x000fe20000010000 */
[----:B----4-:R-:W-:-:S03]  /*1d160*/  FMUL.FTZ R147, R150, R147 ;  /* 0x0000009396937220 */ /* 0x010fc60000410000 */
[----:B0-----:R-:W-:Y:S01]  /*1d170*/  FADD.FTZ R4, R174, R193 ;  /* 0x000000c1ae047221 */ /* 0x001fe20000010000 */
[C---:B------:R-:W-:Y:S01]  /*1d180*/  FMUL.FTZ R146, R150.reuse, R146 ;  /* 0x0000009296927220 */ /* 0x040fe20000410000 */
[C---:B------:R-:W-:Y:S01]  /*1d190*/  FMUL.FTZ R7, R150.reuse, R7 ;  /* 0x0000000796077220 */ /* 0x040fe20000410000 */
[C---:B------:R-:W-:Y:S01]  /*1d1a0*/  FMUL.FTZ R6, R150.reuse, R6 ;  /* 0x0000000696067220 */ /* 0x040fe20000410000 */
[C---:B------:R-:W-:Y:S01]  /*1d1b0*/  FMUL.FTZ R49, R150.reuse, R49 ;  /* 0x0000003196317220 */ /* 0x040fe20000410000 */
[C---:B------:R-:W-:Y:S01]  /*1d1c0*/  FMUL.FTZ R48, R150.reuse, R48 ;  /* 0x0000003096307220 */ /* 0x040fe20000410000 */
        /* <DEDUP_REMOVED lines=50> */
[C---:B--2---:R-:W-:Y:S01]  /*1d4f0*/  FMUL.FTZ R63, R150.reuse, R63 ;  /* 0x0000003f963f7220 */ /* 0x044fe20000410000 */
[C---:B------:R-:W-:Y:S01]  /*1d500*/  FMUL.FTZ R62, R150.reuse, R62 ;  /* 0x0000003e963e7220 */ /* 0x040fe20000410000 */
[----:B0-----:R-:W2:Y:S04]  /*1d510*/  LDL R6, [R1+0x1e0] ;  /* 0x0001e00001067983 */ /* 0x001ea80000100800 */
[----:B------:R-:W3:Y:S01]  /*1d520*/  LDL R7, [R1+0x2d4] ;  /* 0x0002d40001077983 */ /* 0x000ee20000100800 */
        /* <DEDUP_REMOVED lines=139> */
[----:B0-----:R-:W3:Y:S04]  /*1dde0*/  LDL R86, [R1+0x1e4] ;  /* 0x0001e40001567983 */ /* 0x001ee80000100800 */
[----:B-1----:R-:W3:Y:S04]  /*1ddf0*/  LDL R88, [R1+0x1e8] ;  /* 0x0001e80001587983 */ /* 0x002ee80000100800 */
[----:B------:R-:W3:Y:S04]  /*1de00*/  LDL R90, [R1+0x1ec] ;  /* 0x0001ec00015a7983 */ /* 0x000ee80000100800 */
[----:B------:R-:W3:Y:S04]  /*1de10*/  LDL R24, [R1+0x1f0] ;  /* 0x0001f00001187983 */ /* 0x000ee80000100800 */
        /* <DEDUP_REMOVED lines=122> */
[----:B------:R-:W-:Y:S04]  /*1e5c0*/  STL [R1+0x1e0], R6 ;  /* 0x0001e00601007387 */ /* 0x000fe80000100800 */
[----:B------:R0:W-:Y:S04]  /*1e5d0*/  STL [R1+0x2d4], R7 ;  /* 0x0002d40701007387 */ /* 0x0001e80000100800 */
[----:B------:R-:W3:Y:S04]  /*1e5e0*/  LDL R193, [R1+0x1c8] ;  /* 0x0001c80001c17983 */ /* 0x000ee80000100800 */
[----:B0-----:R-:W3:Y:S04]  /*1e5f0*/  LDL.64 R6, [R1+0x88] ;  /* 0x0000880001067983 */ /* 0x001ee80000100a00 */
        /* <DEDUP_REMOVED lines=607> */
.L_x_2027:
[----:B------:R-:W-:Y:S05]  /*20bf0*/  BSYNC B0 ;  /* 0x0000000000007941 */ /* 0x000fea0003800000 */
.L_x_2026:
[----:B------:R-:W2:Y:S04]  /*20c00*/  LDL.64 R6, [R1+0x48] ;  /* 0x0000480001067983 */ /* 0x000ea80000100a00 */
[----:B------:R-:W3:Y:S01]  /*20c10*/  LDL R4, [R1+0x34] ;  /* 0x0000340001047983 */ /* 0x000ee20000100800 */
[C---:B------:R-:W-:Y:S01]  /*20c20*/  ISETP.GT.AND P0, PT, R0.reuse, UR42, PT ;  /* 0x0000002a00007c0c */ /* 0x040fe2000bf04270 */
[----:B------:R-:W-:Y:S01]  /*20c30*/  VIADD R0, R0, 0xffffffff ;  /* 0xffffffff00007836 */ /* 0x000fe20000000000 */
[----:B--2---:R-:W-:-:S05]  /*20c40*/  MOV R6, R6 ;  /* 0x0000000600067202 */ /* 0x004fca0000000f00 */
[----:B-----5:R-:W-:-:S05]  /*20c50*/  IMAD R3, R3, 0x8, R6 ;  /* 0x0000000803037824 */ /* 0x020fca00078e0206 */
[----:B---3--:R-:W-:-:S04]  /*20c60*/  PRMT R3, R4, 0x654, R3 ;  /* 0x0000065404037816 */ /* 0x008fc80000000003 */
[----:B------:R1:W-:Y:S01]  /*20c70*/  SYNCS.ARRIVE.TRANS64.RED.A1T0 RZ, [R3+URZ], RZ ;  /* 0x000000ff03ff79a7 */ /* 0x0003e2000810043f */
[----:B------:R-:W-:Y:S05]  /*20c80*/  @P0 BRA `(.L_x_2028) ;  /* 0xffffff80000c0947 */ /* 0x000fea000383ffff */
.L_x_1995:
[----:B------:R-:W-:Y:S05]  /*20c90*/  WARPSYNC.ALL ;  /* 0x0000000000007948 */ /* 0x000fea0003800000 */
[----:B------:R-:W2:Y:S04]  /*20ca0*/  LDL R5, [R1+0x400] ;  /* 0x0004000001057983 */ /* 0x000ea80000100800 */
[----:B------:R-:W3:Y:S04]  /*20cb0*/  LDL R8, [R1+0x404] ;  /* 0x0004040001087983 */ /* 0x000ee80000100800 */
[----:B------:R-:W4:Y:S01]  /*20cc0*/  LDL.64 R14, [R1+0xb8] ;  /* 0x0000b800010e7983 */ /* 0x000f220000100a00 */
[----:B------:R-:W-:Y:S08]  /*20cd0*/  BAR.ARV 0x8, 0x100 ;  /* 0x0204000000007b1d */ /* 0x000ff00000002000 */
[----:B------:R-:W-:Y:S06]  /*20ce0*/  BAR.SYNC.DEFER_BLOCKING 0xf, 0x100 ;  /* 0x03c4000000007b1d */ /* 0x000fec0000010000 */
[----:B--2---:R-:W2:Y:S02]  /*20cf0*/  SHFL.BFLY PT, R0, R5, 0x2, 0x1f ;  /* 0x0c401f0005007f89 */ /* 0x004ea400000e0000 */
[----:B--2---:R-:W-:-:S05]  /*20d00*/  FADD.FTZ R0, R5, R0 ;  /* 0x0000000005007221 */ /* 0x004fca0000010000 */
[----:B01----:R-:W0:Y:S02]  /*20d10*/  SHFL.BFLY PT, R3, R0, 0x1, 0x1f ;  /* 0x0c201f0000037f89 */ /* 0x003e2400000e0000 */
[----:B0-----:R-:W-:-:S05]  /*20d20*/  FADD.FTZ R4, R0, R3 ;  /* 0x0000000300047221 */ /* 0x001fca0000010000 */
[----:B------:R-:W-:Y:S04]  /*20d30*/  STL [R1+0x400], R4 ;  /* 0x0004000401007387 */ /* 0x000fe80000100800 */
[----:B------:R-:W2:Y:S04]  /*20d40*/  LDL R20, [R1+0x400] ;  /* 0x0004000001147983 */ /* 0x000ea80000100800 */
[----:B---3--:R-:W0:Y:S02]  /*20d50*/  SHFL.BFLY PT, R3, R8, 0x2, 0x1f ;  /* 0x0c401f0008037f89 */ /* 0x008e2400000e0000 */
[----:B0-----:R-:W-:-:S05]  /*20d60*/  FADD.FTZ R3, R3, R8 ;  /* 0x0000000803037221 */ /* 0x001fca0000010000 */
[----:B------:R-:W0:Y:S02]  /*20d70*/  SHFL.BFLY PT, R6, R3, 0x1, 0x1f ;  /* 0x0c201f0003067f89 */ /* 0x000e2400000e0000 */
[----:B0-----:R-:W-:-:S05]  /*20d80*/  FADD.FTZ R6, R3, R6 ;  /* 0x0000000603067221 */ /* 0x001fca0000010000 */
[----:B------:R-:W-:-:S13]  /*20d90*/  FSETP.NE.FTZ.AND P2, PT, R6, RZ, PT ;  /* 0x000000ff0600720b */ /* 0x000fda0003f55000 */
[----:B------:R-:W3:Y:S04]  /*20da0*/  @P2 LDL R9, [R1+0x410] ;  /* 0x0004100001092983 */ /* 0x000ee80000100800 */
[----:B------:R-:W5:Y:S01]  /*20db0*/  @P2 LDL R10, [R1+0x3f4] ;  /* 0x0003f400010a2983 */ /* 0x000f620000100800 */
[----:B--2---:R-:W-:-:S13]  /*20dc0*/  FSETP.NE.FTZ.AND P1, PT, R20, RZ, PT ;  /* 0x000000ff1400720b */ /* 0x004fda0003f35000 */
[----:B------:R-:W2:Y:S04]  /*20dd0*/  @P1 LDL R0, [R1+0x410] ;  /* 0x0004100001001983 */ /* 0x000ea80000100800 */
[----:B------:R-:W4:Y:S01]  /*20de0*/  @P1 LDL R5, [R1+0x3f0] ;  /* 0x0003f00001051983 */ /* 0x000f220000100800 */
[----:B------:R-:W0:Y:S08]  /*20df0*/  @P2 MUFU.LG2 R11, R6 ;  /* 0x00000006000b2308 */ /* 0x000e300000000c00 */
[----:B------:R-:W1:Y:S01]  /*20e00*/  @P1 MUFU.LG2 R7, R20 ;  /* 0x0000001400071308 */ /* 0x000e620000000c00 */
[----:B------:R-:W-:-:S02]  /*20e10*/  IMAD.MOV.U32 R4, RZ, RZ, -0x800000 ;  /* 0xff800000ff047424 */ /* 0x000fc400078e00ff */
[----:B------:R-:W-:Y:S02]  /*20e20*/  IMAD.MOV.U32 R8, RZ, RZ, -0x800000 ;  /* 0xff800000ff087424 */ /* 0x000fe400078e00ff */
[----:B0-----:R-:W-:Y:S01]  /*20e30*/  @P2 FMUL.FTZ R12, R11, 0.69314718246459960938 ;  /* 0x3f3172180b0c2820 */ /* 0x001fe20000410000 */
[----:B-1----:R-:W-:Y:S01]  /*20e40*/  @P1 FMUL.FTZ R7, R7, 0.69314718246459960938 ;  /* 0x3f31721807071820 */ /* 0x002fe20000410000 */
[----:B------:R-:W-:Y:S01]  /*20e50*/  STL [R1+0x404], R6 ;  /* 0x0004040601007387 */ /* 0x000fe20000100800 */
[----:B---3--:R-:W-:-:S04]  /*20e60*/  @P2 FMUL.FTZ R9, R9, 0.69314718246459960938 ;  /* 0x3f31721809092820 */ /* 0x008fc80000410000 */
[----:B-----5:R-:W-:-:S05]  /*20e70*/  @P2 FFMA.FTZ R8, R9, R10, R12 ;  /* 0x0000000a09082223 */ /* 0x020fca000001000c */
[----:B------:R0:W-:Y:S01]  /*20e80*/  STL [R1+0x404], R8 ;  /* 0x0004040801007387 */ /* 0x0001e20000100800 */
[----:B--2---:R-:W-:-:S04]  /*20e90*/  @P1 FMUL.FTZ R0, R0, 0.69314718246459960938 ;  /* 0x3f31721800001820 */ /* 0x004fc80000410000 */
[----:B----4-:R-:W-:Y:S02]  /*20ea0*/  @P1 FFMA.FTZ R4, R0, R5, R7 ;  /* 0x0000000500041223 */ /* 0x010fe40000010007 */
[----:B------:R-:W2:Y:S04]  /*20eb0*/  LDL R5, [R1+0x1c8] ;  /* 0x0001c80001057983 */ /* 0x000ea80000100800 */
[----:B------:R1:W-:Y:S04]  /*20ec0*/  STL [R1+0x400], R4 ;  /* 0x0004000401007387 */ /* 0x0003e80000100800 */
[----:B------:R-:W3:Y:S02]  /*20ed0*/  LD.E R0, desc[UR36][R14.64+0x4] ;  /* 0x000004240e007980 */ /* 0x000ee4000c101900 */
[----:B---3--:R-:W-:-:S13]  /*20ee0*/  ISETP.NE.AND P0, PT, R0, RZ, PT ;  /* 0x000000ff0000720c */ /* 0x008fda0003f05270 */
[----:B------:R-:W3:Y:S04]  /*20ef0*/  @!P0 LDL.64 R12, [R1+0xc0] ;  /* 0x0000c000010c8983 */ /* 0x000ee80000100a00 */
[----:B------:R-:W2:Y:S01]  /*20f00*/  @!P0 LD.E R10, desc[UR36][R14.64] ;  /* 0x000000240e0a8980 */ /* 0x000ea2000c101900 */
[----:B------:R-:W-:-:S06]  /*20f10*/  IMAD.MOV.U32 R0, RZ, RZ, RZ ;  /* 0x000000ffff007224 */ /* 0x000fcc00078e00ff */
[----:B------:R-:W4:Y:S01]  /*20f20*/  @P1 MUFU.RCP R0, R20 ;  /* 0x0000001400001308 */ /* 0x000f220000001000 */
[----:B---3--:R-:W3:Y:S01]  /*20f30*/  @!P0 LD.E.64 R12, desc[UR36][R12.64] ;  /* 0x000000240c0c8980 */ /* 0x008ee2000c101b00 */
[----:B--2---:R-:W-:-:S04]  /*20f40*/  @!P0 IMAD R10, R5, 0x40, R10 ;  /* 0x00000040050a8824 */ /* 0x004fc800078e020a */
[----:B---3--:R-:W-:-:S05]  /*20f50*/  @!P0 IMAD.WIDE R10, R10, 0x4, R12 ;  /* 0x000000040a0a8825 */ /* 0x008fca00078e020c */
[----:B----4-:R2:W-:Y:S04]  /*20f60*/  @!P0 ST.E desc[UR36][R10.64], R0 ;  /* 0x000000000a008985 */ /* 0x0105e8000c101924 */
[----:B------:R-:W3:Y:S04]  /*20f70*/  @!P0 LDL.64 R14, [R1+0xb8] ;  /* 0x0000b800010e8983 */ /* 0x000ee80000100a00 */
[----:B---3--:R-:W3:Y:S02]  /*20f80*/  @!P0 LD.E R3, desc[UR36][R14.64+0x4] ;  /* 0x000004240e038980 */ /* 0x008ee4000c101900 */
[----:B---3--:R-:W-:-:S13]  /*20f90*/  @!P0 ISETP.NE.AND P0, PT, R3, RZ, PT ;  /* 0x000000ff0300820c */ /* 0x008fda0003f05270 */
[----:B0-----:R-:W3:Y:S04]  /*20fa0*/  @!P0 LDL.64 R8, [R1+0xc0] ;  /* 0x0000c00001088983 */ /* 0x001ee80000100a00 */
[----:B-1----:R-:W4:Y:S01]  /*20fb0*/  @!P0 LD.E R4, desc[UR36][R14.64] ;  /* 0x000000240e048980 */ /* 0x002f22000c101900 */
[----:B------:R-:W-:-:S06]  /*20fc0*/  IMAD.MOV.U32 R3, RZ, RZ, RZ ;  /* 0x000000ffff037224 */ /* 0x000fcc00078e00ff */
[----:B------:R-:W0:Y:S01]  /*20fd0*/  @P2 MUFU.RCP R3, R6 ;  /* 0x0000000600032308 */ /* 0x000e220000001000 */
[----:B---3--:R-:W3:Y:S01]  /*20fe0*/  @!P0 LD.E.64 R8, desc[UR36][R8.64] ;  /* 0x0000002408088980 */ /* 0x008ee2000c101b00 */
[----:B----4-:R-:W-:-:S04]  /*20ff0*/  @!P0 IMAD R4, R5, 0x40, R4 ;  /* 0x0000004005048824 */ /* 0x010fc800078e0204 */
[----:B------:R-:W-:-:S04]  /*21000*/  @!P0 VIADD R4, R4, 0x8 ;  /* 0x0000000804048836 */ /* 0x000fc80000000000 */
[----:B---3--:R-:W-:-:S05]  /*21010*/  @!P0 IMAD.WIDE R4, R4, 0x4, R8 ;  /* 0x0000000404048825 */ /* 0x008fca00078e0208 */
[----:B0-----:R0:W-:Y:S04]  /*21020*/  @!P0 ST.E desc[UR36][R4.64], R3 ;  /* 0x0000000304008985 */ /* 0x0011e8000c101924 */
[----:B------:R-:W3:Y:S04]  /*21030*/  LDL R114, [R1+0x1c8] ;  /* 0x0001c80001727983 */ /* 0x000ee80000100800 */
        /* <DEDUP_REMOVED lines=59> */
[----:B--2---:R-:W2:Y:S04]  /*213f0*/  LDL.64 R10, [R1+0x388] ;  /* 0x00038800010a7983 */ /* 0x004ea80000100a00 */
[----:B------:R-:W2:Y:S04]  /*21400*/  LDL.64 R6, [R1+0x398] ;  /* 0x0003980001067983 */ /* 0x000ea80000100a00 */
[----:B------:R-:W2:Y:S04]  /*21410*/  LDL.64 R12, [R1+0x3a8] ;  /* 0x0003a800010c7983 */ /* 0x000ea80000100a00 */
[----:B0-----:R-:W2:Y:S04]  /*21420*/  LDL.64 R4, [R1+0x3b8] ;  /* 0x0003b80001047983 */ /* 0x001ea80000100a00 */
[----:B------:R-:W2:Y:S04]  /*21430*/  LDL.64 R8, [R1+0x3c8] ;  /* 0x0003c80001087983 */ /* 0x000ea80000100a00 */
[----:B------:R-:W2:Y:S04]  /*21440*/  LDL R115, [R1+0x1d0] ;  /* 0x0001d00001737983 */ /* 0x000ea80000100800 */
[----:B------:R-:W2:Y:S01]  /*21450*/  LDL R112, [R1+0x1d4] ;  /* 0x0001d40001707983 */ /* 0x000ea20000100800 */
[----:B---3--:R-:W-:-:S05]  /*21460*/  VIADD R114, R114, 0x1 ;  /* 0x0000000172727836 */ /* 0x008fca0000000000 */
[----:B------:R-:W-:-:S13]  /*21470*/  ISETP.NE.AND P0, PT, R114, 0x2, PT ;  /* 0x000000027200780c */ /* 0x000fda0003f05270 */
[----:B------:R-:W3:Y:S01]  /*21480*/  @!P0 LDL R113, [R1+0x1cc] ;  /* 0x0001cc0001718983 */ /* 0x000ee20000100800 */
[-C--:B----4-:R-:W-:Y:S01]  /*21490*/  FMUL.FTZ R15, R15, R3.reuse ;  /* 0x000000030f0f7220 */ /* 0x090fe20000410000 */
[-C--:B------:R-:W-:Y:S01]  /*214a0*/  FMUL.FTZ R14, R14, R3.reuse ;  /* 0x000000030e0e7220 */ /* 0x080fe20000410000 */
[-C--:B-----5:R-:W-:Y:S01]  /*214b0*/  FMUL.FTZ R139, R139, R0.reuse ;  /* 0x000000008b8b7220 */ /* 0x0a0fe20000410000 */
        /* <DEDUP_REMOVED lines=13> */
[----:B------:R3:W-:Y:S01]  /*21590*/  STL.64 [R1+0x338], R14 ;  /* 0x0003380e01007387 */ /* 0x0007e20000100a00 */
        /* <DEDUP_REMOVED lines=113> */
[----:B------:R-:W-:Y:S01]  /*21cb0*/  VIADD R112, R112, 0x1 ;  /* 0x0000000170707836 */ /* 0x000fe20000000000 */
[----:B------:R1:W-:Y:S04]  /*21cc0*/  STL [R1+0x1c8], R114 ;  /* 0x0001c87201007387 */ /* 0x0003e80000100800 */
        /* <DEDUP_REMOVED lines=11> */
[----:B------:R1:W-:Y:S01]  /*21d80*/  STL.64 [R1+0x270], R118 ;  /* 0x0002707601007387 */ /* 0x0003e20000100a00 */
[----:B---3--:R-:W-:-:S03]  /*21d90*/  @!P0 LOP3.LUT R14, R113, 0x1, RZ, 0x3c, !PT ;  /* 0x00000001710e8812 */ /* 0x008fc600078e3cff */
        /* <DEDUP_REMOVED lines=52> */
[----:B------:R1:W-:Y:S04]  /*220e0*/  @!P0 STL [R1+0x1cc], R14 ;  /* 0x0001cc0e01008387 */ /* 0x0003e80000100800 */
[----:B------:R1:W-:Y:S04]  /*220f0*/  STL [R1+0x1d4], R112 ;  /* 0x0001d47001007387 */ /* 0x0003e80000100800 */
[----:B------:R1:W-:Y:S01]  /*22100*/  @!P0 STL [R1+0x1c8], RZ ;  /* 0x0001c8ff01008387 */ /* 0x0003e20000100800 */
[----:B------:R-:W-:Y:S01]  /*22110*/  IMAD.MOV.U32 R3, RZ, RZ, 0x1 ;  /* 0x00000001ff037424 */ /* 0x000fe200078e00ff */
[----:B------:R-:W-:Y:S06]  /*22120*/  BAR.ARV 0xe, 0x100 ;  /* 0x0384000000007b1d */ /* 0x000fec0000002000 */
.L_x_1912:
[----:B-12---:R-:W1:Y:S01]  /*22130*/  S2R R7, SR_CgaCtaId ;  /* 0x0000000000077919 */ /* 0x006e620000008800 */
[----:B0-----:R-:W-:Y:S01]  /*22140*/  MOV R0, 0x400 ;  /* 0x0000040000007802 */ /* 0x001fe20000000f00 */
[----:B------:R-:W-:Y:S01]  /*22150*/  BSSY B0, `(.L_x_2029) ;  /* 0x00002d1000007945 */ /* 0x000fe20003800000 */
[----:B------:R-:W-:Y:S02]  /*22160*/  BAR.SYNC.DEFER_BLOCKING 0x5, 0x180 ;  /* 0x0146000000007b1d */ /* 0x000fe40000010000 */
[----:B-1----:R-:W-:-:S04]  /*22170*/  LEA R0, R7, R0, 0x18 ;  /* 0x0000000007007211 */ /* 0x002fc800078ec0ff */
[----:B------:R-:W-:Y:S02]  /*22180*/  R2UR UR44, R0 ;  /* 0x00000000002c72ca */ /* 0x000fe400000e0000 */
[----:B------:R-:W-:-:S04]  /*22190*/  PRMT R0, R3, 0x9910, RZ ;  /* 0x0000991003007816 */ /* 0x000fc800000000ff */
[----:B------:R-:W-:-:S07]  /*221a0*/  ISETP.NE.AND P0, PT, R0, RZ, PT ;  /* 0x000000ff0000720c */ /* 0x000fce0003f05270 */
[----:B------:R-:W0:Y:S02]  /*221b0*/  LDS R4, [UR44+0x388d0] ;  /* 0x0388d02cff047984 */ /* 0x000e240008000800 */
[----:B0-----:R-:W-:Y:S01]  /*221c0*/  R2UR UR4, R4 ;  /* 0x00000000040472ca */ /* 0x001fe200000e0000 */
[----:B------:R-:W-:Y:S06]  /*221d0*/  BAR.ARV 0x4, 0x180 ;  /* 0x0106000000007b1d */ /* 0x000fec0000002000 */
[----:B------:R-:W-:Y:S08]  /*221e0*/  @!P0 BRA `(.L_x_2030) ;  /* 0x0000002000188947 */ /* 0x000ff00003800000 */
[----:B------:R-:W2:Y:S04]  /*221f0*/  LDL.128 R144, [R1+0x1e0] ;  /* 0x0001e00001907983 */ /* 0x000ea80000100c00 */
[----:B------:R-:W3:Y:S04]  /*22200*/  LDL.128 R132, [R1+0x200] ;  /* 0x0002000001847983 */ /* 0x000ee80000100c00 */
[----:B------:R-:W4:Y:S04]  /*22210*/  LDL.128 R136, [R1+0x1f0] ;  /* 0x0001f00001887983 */ /* 0x000f280000100c00 */
[----:B------:R-:W5:Y:S04]  /*22220*/  LDL.128 R124, [R1+0x220] ;  /* 0x00022000017c7983 */ /* 0x000f680000100c00 */
        /* <DEDUP_REMOVED lines=27> */
[----:B------:R-:W5:Y:S01]  /*223e0*/  LDL.128 R8, [R1+0x3d0] ;  /* 0x0003d00001087983 */ /* 0x000f620000100c00 */
[----:B------:R-:W-:-:S04]  /*223f0*/  IADD3 R209, P1, R16, 0x20, RZ ;  /* 0x0000002010d17810 */ /* 0x000fc80007f3e0ff */
[----:B------:R-:W-:-:S04]  /*22400*/  LOP3.LUT R208, R209, 0x380, RZ, 0xc0, !PT ;  /* 0x00000380d1d07812 */ /* 0x000fc800078ec0ff */
[----:B------:R-:W-:-:S04]  /*22410*/  SHF.R.U64 R208, R208, 0x3, RZ ;  /* 0x00000003d0d07819 */ /* 0x000fc800000012ff */
[----:B------:R-:W-:Y:S01]  /*22420*/  LOP3.LUT R208, R208, R209, RZ, 0x3c, !PT ;  /* 0x000000d1d0d07212 */ /* 0x000fe200078e3cff */
[----:B------:R-:W-:Y:S01]  /*22430*/  IMAD.X R209, RZ, RZ, R17, P1 ;  /* 0x000000ffffd17224 */ /* 0x000fe200008e0611 */
[C---:B------:R-:W-:Y:S02]  /*22440*/  IADD3 R163, P1, R16.reuse, 0x4000, RZ ;  /* 0x0000400010a37810 */ /* 0x040fe40007f3e0ff */
[----:B------:R-:W-:Y:S02]  /*22450*/  IADD3 R175, P0, R16, 0x40, RZ ;  /* 0x0000004010af7810 */ /* 0x000fe40007f1e0ff */
[----:B------:R-:W-:Y:S02]  /*22460*/  LOP3.LUT R162, R163, 0x380, RZ, 0xc0, !PT ;  /* 0x00000380a3a27812 */ /* 0x000fe400078ec0ff */
[----:B------:R-:W-:Y:S02]  /*22470*/  LOP3.LUT R174, R175, 0x380, RZ, 0xc0, !PT ;  /* 0x00000380afae7812 */ /* 0x000fe400078ec0ff */
[----:B------:R-:W-:-:S02]  /*22480*/  SHF.R.U64 R162, R162, 0x3, RZ ;  /* 0x00000003a2a27819 */ /* 0x000fc400000012ff */
[----:B------:R-:W-:Y:S02]  /*22490*/  SHF.R.U64 R174, R174, 0x3, RZ ;  /* 0x00000003aeae7819 */ /* 0x000fe400000012ff */
[----:B------:R-:W-:Y:S01]  /*224a0*/  LOP3.LUT R162, R162, R163, RZ, 0x3c, !PT ;  /* 0x000000a3a2a27212 */ /* 0x000fe200078e3cff */
[--C-:B------:R-:W-:Y:S01]  /*224b0*/  IMAD.X R163, RZ, RZ, R17.reuse, P1 ;  /* 0x000000ffffa37224 */ /* 0x100fe200008e0611 */
[----:B------:R-:W-:Y:S01]  /*224c0*/  LOP3.LUT R174, R174, R175, RZ, 0x3c, !PT ;  /* 0x000000afaeae7212 */ /* 0x000fe200078e3cff */
[----:B------:R-:W-:Y:S01]  /*224d0*/  IMAD.X R175, RZ, RZ, R17, P0 ;  /* 0x000000ffffaf7224 */ /* 0x000fe200000e0611 */
[C---:B------:R-:W-:Y:S02]  /*224e0*/  IADD3 R141, P1, R16.reuse, 0x6060, RZ ;  /* 0x00006060108d7810 */ /* 0x040fe40007f3e0ff */
[C---:B------:R-:W-:Y:S02]  /*224f0*/  IADD3 R161, P0, R16.reuse, 0x4020, RZ ;  /* 0x0000402010a17810 */ /* 0x040fe40007f1e0ff */
[----:B------:R-:W-:-:S02]  /*22500*/  IADD3 R167, P5, R16, 0x2040, RZ ;  /* 0x0000204010a77810 */ /* 0x000fc40007fbe0ff */
[C---:B------:R-:W-:Y:S02]  /*22510*/  IADD3 R165, P6, R16.reuse, 0x2060, RZ ;  /* 0x0000206010a57810 */ /* 0x040fe40007fde0ff */
[----:B------:R-:W-:Y:S01]  /*22520*/  LOP3.LUT R140, R141, 0x380, RZ, 0xc0, !PT ;  /* 0x000003808d8c7812 */ /* 0x000fe200078ec0ff */
[----:B------:R-:W-:Y:S01]  /*22530*/  IMAD R193, R159, 0x40, R156 ;  /* 0x000000409fc17824 */ /* 0x000fe200078e029c */
[----:B------:R-:W-:Y:S02]  /*22540*/  IADD3 R173, P2, R16, 0x60, RZ ;  /* 0x0000006010ad7810 */ /* 0x000fe40007f5e0ff */
[----:B------:R-:W-:Y:S02]  /*22550*/  LOP3.LUT R160, R161, 0x380, RZ, 0xc0, !PT ;  /* 0x00000380a1a07812 */ /* 0x000fe400078ec0ff */
[----:B------:R-:W-:Y:S02]  /*22560*/  LOP3.LUT R166, R167, 0x380, RZ, 0xc0, !PT ;  /* 0x00000380a7a67812 */ /* 0x000fe400078ec0ff */
[----:B------:R-:W-:-:S02]  /*22570*/  LOP3.LUT R164, R165, 0x380, RZ, 0xc0, !PT ;  /* 0x00000380a5a47812 */ /* 0x000fc400078ec0ff */
[----:B------:R-:W-:Y:S01]  /*22580*/  SHF.R.U64 R140, R140, 0x3, RZ ;  /* 0x000000038c8c7819 */ /* 0x000fe200000012ff */
[----:B------:R-:W-:Y:S01]  /*22590*/  IMAD.WIDE R192, R193, 0x2, R200 ;  /* 0x00000002c1c07825 */ /* 0x000fe200078e02c8 */
[----:B------:R-:W-:Y:S02]  /*225a0*/  LOP3.LUT R172, R173, 0x380, RZ, 0xc0, !PT ;  /* 0x00000380adac7812 */ /* 0x000fe400078ec0ff */
[----:B------:R-:W-:Y:S02]  /*225b0*/  SHF.R.U64 R160, R160, 0x3, RZ ;  /* 0x00000003a0a07819 */ /* 0x000fe400000012ff */
[----:B------:R-:W-:Y:S02]  /*225c0*/  SHF.R.U64 R166, R166, 0x3, RZ ;  /* 0x00000003a6a67819 */ /* 0x000fe400000012ff */
[----:B------:R-:W-:Y:S02]  /*225d0*/  SHF.R.U64 R164, R164, 0x3, RZ ;  /* 0x00000003a4a47819 */ /* 0x000fe400000012ff */
[----:B------:R-:W-:Y:S01]  /*225e0*/  LOP3.LUT R140, R140, R141, RZ, 0x3c, !PT ;  /* 0x0000008d8c8c7212 */ /* 0x000fe200078e3cff */
[----:B------:R-:W-:Y:S01]  /*225f0*/  IMAD.X R141, RZ, RZ, R17, P1 ;  /* 0x000000ffff8d7224 */ /* 0x000fe200008e0611 */
[----:B------:R-:W-:-:S02]  /*22600*/  SHF.R.U64 R172, R172, 0x3, RZ ;  /* 0x00000003acac7819 */ /* 0x000fc400000012ff */
[----:B------:R-:W-:Y:S01]  /*22610*/  LOP3.LUT R160, R160, R161, RZ, 0x3c, !PT ;  /* 0x000000a1a0a07212 */ /* 0x000fe200078e3cff */
[--C-:B------:R-:W-:Y:S01]  /*22620*/  IMAD.X R161, RZ, RZ, R17.reuse, P0 ;  /* 0x000000ffffa17224 */ /* 0x100fe200000e0611 */
[----:B------:R-:W-:Y:S02]  /*22630*/  IADD3 R171, P3, R16, 0x2000, RZ ;  /* 0x0000200010ab7810 */ /* 0x000fe40007f7e0ff */
[----:B------:R-:W-:Y:S01]  /*22640*/  LOP3.LUT R166, R166, R167, RZ, 0x3c, !PT ;  /* 0x000000a7a6a67212 */ /* 0x000fe200078e3cff */
[--C-:B------:R-:W-:Y:S01]  /*22650*/  IMAD.X R167, RZ, RZ, R17.reuse, P5 ;  /* 0x000000ffffa77224 */ /* 0x100fe200028e0611 */
[----:B------:R-:W-:Y:S02]  /*22660*/  IADD3 R181, P0, R192, 0x1000, RZ ;  /* 0x00001000c0b57810 */ /* 0x000fe40007f1e0ff */
[----:B------:R-:W-:Y:S01]  /*22670*/  LOP3.LUT R164, R164, R165, RZ, 0x3c, !PT ;  /* 0x000000a5a4a47212 */ /* 0x000fe200078e3cff */
[--C-:B------:R-:W-:Y:S01]  /*22680*/  IMAD.X R165, RZ, RZ, R17.reuse, P6 ;  /* 0x000000ffffa57224 */ /* 0x100fe200030e0611 */
[----:B------:R-:W-:Y:S01]  /*22690*/  LOP3.LUT R172, R172, R173, RZ, 0x3c, !PT ;  /* 0x000000adacac7212 */ /* 0x000fe200078e3cff */
[----:B------:R-:W-:Y:S01]  /*226a0*/  IMAD.X R173, RZ, RZ, R17, P2 ;  /* 0x000000ffffad7224 */ /* 0x000fe200010e0611 */
[----:B------:R-:W-:-:S02]  /*226b0*/  IADD3 R5, P5, R16, 0x6020, RZ ;  /* 0x0000602010057810 */ /* 0x000fc40007fbe0ff */
[C---:B------:R-:W-:Y:S02]  /*226c0*/  IADD3 R169, P4, R16.reuse, 0x2020, RZ ;  /* 0x0000202010a97810 */ /* 0x040fe40007f9e0ff */
[----:B------:R-:W-:Y:S02]  /*226d0*/  LOP3.LUT R170, R171, 0x380, RZ, 0xc0, !PT ;  /* 0x00000380abaa7812 */ /* 0x000fe400078ec0ff */
[C---:B------:R-:W-:Y:S02]  /*226e0*/  IADD3 R143, P6, R16.reuse, 0x6040, RZ ;  /* 0x00006040108f7810 */ /* 0x040fe40007fde0ff */
[----:B------:R-:W-:Y:S02]  /*226f0*/  MOV R3, R140 ;  /* 0x0000008c00037202 */ /* 0x000fe40000000f00 */
[----:B------:R-:W-:Y:S01]  /*22700*/  IADD3 R21, P2, R16, 0x4040, RZ ;  /* 0x0000404010157810 */ /* 0x000fe20007f5e0ff */
[----:B------:R-:W0:Y:S01]  /*22710*/  SHFL.IDX PT, R141, R194, RZ, 0x1f ;  /* 0x00001fffc28d7589 */ /* 0x000e2200000e0000 */
[----:B------:R-:W-:-:S02]  /*22720*/  LOP3.LUT R180, R181, 0x380, RZ, 0xc0, !PT ;  /* 0x00000380b5b47812 */ /* 0x000fc400078ec0ff */
[----:B------:R-:W-:Y:S02]  /*22730*/  LOP3.LUT R4, R5, 0x380, RZ, 0xc0, !PT ;  /* 0x0000038005047812 */ /* 0x000fe400078ec0ff */
[----:B------:R-:W-:Y:S02]  /*22740*/  LOP3.LUT R168, R169, 0x380, RZ, 0xc0, !PT ;  /* 0x00000380a9a87812 */ /* 0x000fe400078ec0ff */
[----:B------:R-:W-:Y:S02]  /*22750*/  SHF.R.U64 R170, R170, 0x3, RZ ;  /* 0x00000003aaaa7819 */ /* 0x000fe400000012ff */
[----:B------:R-:W-:Y:S02]  /*22760*/  LOP3.LUT R142, R143, 0x380, RZ, 0xc0, !PT ;  /* 0x000003808f8e7812 */ /* 0x000fe400078ec0ff */
[----:B------:R-:W-:Y:S02]  /*22770*/  LOP3.LUT R20, R21, 0x380, RZ, 0xc0, !PT ;  /* 0x0000038015147812 */ /* 0x000fe400078ec0ff */
[----:B------:R-:W-:-:S02]  /*22780*/  SHF.R.U64 R180, R180, 0x3, RZ ;  /* 0x00000003b4b47819 */ /* 0x000fc400000012ff */
[----:B------:R-:W-:Y:S02]  /*22790*/  SHF.R.U64 R4, R4, 0x3, RZ ;  /* 0x0000000304047819 */ /* 0x000fe400000012ff */
[----:B------:R-:W-:Y:S02]  /*227a0*/  SHF.R.U64 R168, R168, 0x3, RZ ;  /* 0x00000003a8a87819 */ /* 0x000fe400000012ff */
[----:B------:R-:W-:Y:S01]  /*227b0*/  LOP3.LUT R170, R170, R171, RZ, 0x3c, !PT ;  /* 0x000000abaaaa7212 */ /* 0x000fe200078e3cff */
[----:B------:R-:W-:Y:S01]  /*227c0*/  IMAD.X R171, RZ, RZ, R17, P3 ;  /* 0x000000ffffab7224 */ /* 0x000fe200018e0611 */
[----:B------:R-:W-:Y:S02]  /*227d0*/  SHF.R.U64 R142, R142, 0x3, RZ ;  /* 0x000000038e8e7819 */ /* 0x000fe400000012ff */
[----:B------:R-:W-:Y:S02]  /*227e0*/  SHF.R.U64 R20, R20, 0x3, RZ ;  /* 0x0000000314147819 */ /* 0x000fe400000012ff */
[----:B------:R-:W-:Y:S01]  /*227f0*/  LOP3.LUT R180, R180, R181, RZ, 0x3c, !PT ;  /* 0x000000b5b4b47212 */ /* 0x000fe200078e3cff */
[----:B------:R-:W-:Y:S01]  /*22800*/  IMAD.X R181, RZ, RZ, R193, P0 ;  /* 0x000000ffffb57224 */ /* 0x000fe200000e06c1 */
[----:B------:R-:W-:-:S02]  /*22810*/  IADD3 R151, P3, R16, 0x4060, RZ ;  /* 0x0000406010977810 */ /* 0x000fc40007f7e0ff */
[----:B------:R-:W-:Y:S02]  /*22820*/  MOV R6, R164 ;  /* 0x000000a400067202 */ /* 0x000fe40000000f00 */
[----:B------:R-:W-:Y:S01]  /*22830*/  LOP3.LUT R4, R4, R5, RZ, 0x3c, !PT ;  /* 0x0000000504047212 */ /* 0x000fe200078e3cff */
[--C-:B------:R-:W-:Y:S01]  /*22840*/  IMAD.X R5, RZ, RZ, R17.reuse, P5 ;  /* 0x000000ffff057224 */ /* 0x100fe200028e0611 */
[----:B------:R-:W-:Y:S02]  /*22850*/  IADD3 R165, P0, R192, 0x8000, RZ ;  /* 0x00008000c0a57810 */ /* 0x000fe40007f1e0ff */
[----:B------:R-:W-:Y:S01]  /*22860*/  LOP3.LUT R168, R168, R169, RZ, 0x3c, !PT ;  /* 0x000000a9a8a87212 */ /* 0x000fe200078e3cff */
[--C-:B------:R-:W-:Y:S01]  /*22870*/  IMAD.X R169, RZ, RZ, R17.reuse, P4 ;  /* 0x000000ffffa97224 */ /* 0x100fe200020e0611 */
[----:B------:R-:W-:Y:S01]  /*22880*/  LOP3.LUT R142, R142, R143, RZ, 0x3c, !PT ;  /* 0x0000008f8e8e7212 */ /* 0x000fe200078e3cff */
[--C-:B------:R-:W-:Y:S01]  /*22890*/  IMAD.X R143, RZ, RZ, R17.reuse, P6 ;  /* 0x000000ffff8f7224 */ /* 0x100fe200030e0611 */
[----:B------:R-:W-:Y:S01]  /*228a0*/  LOP3.LUT R20, R20, R21, RZ, 0x3c, !PT ;  /* 0x0000001514147212 */ /* 0x000fe200078e3cff */
[----:B------:R-:W-:Y:S01]  /*228b0*/  IMAD.X R21, RZ, RZ, R17, P2 ;  /* 0x000000ffff157224 */ /* 0x000fe200010e0611 */
[----:B------:R-:W-:-:S02]  /*228c0*/  LOP3.LUT R150, R151, 0x380, RZ, 0xc0, !PT ;  /* 0x0000038097967812 */ /* 0x000fc400078ec0ff */
[----:B------:R-:W-:Y:S02]  /*228d0*/  IADD3 R149, P4, R16, 0x6000, RZ ;  /* 0x0000600010957810 */ /* 0x000fe40007f9e0ff */
[----:B------:R-:W-:Y:S02]  /*228e0*/  MOV R197, R172 ;  /* 0x000000ac00c57202 */ /* 0x000fe40000000f00 */
[C---:B------:R-:W-:Y:S02]  /*228f0*/  IADD3 R179, P6, R192.reuse, 0x2000, RZ ;  /* 0x00002000c0b37810 */ /* 0x040fe40007fde0ff */
[----:B------:R-:W-:Y:S02]  /*22900*/  IADD3 R173, P2, R192, 0x4000, RZ ;  /* 0x00004000c0ad7810 */ /* 0x000fe40007f5e0ff */
[----:B------:R-:W-:Y:S02]  /*22910*/  LOP3.LUT R164, R165, 0x380, RZ, 0xc0, !PT ;  /* 0x00000380a5a47812 */ /* 0x000fe400078ec0ff */
[----:B------:R-:W-:-:S02]  /*22920*/  MOV R5, R4 ;  /* 0x0000000400057202 */ /* 0x000fc40000000f00 */
[----:B------:R-:W-:Y:S02]  /*22930*/  SHF.R.U64 R150, R150, 0x3, RZ ;  /* 0x0000000396967819 */ /* 0x000fe400000012ff */
[----:B------:R-:W-:Y:S02]  /*22940*/  LOP3.LUT R148, R149, 0x380, RZ, 0xc0, !PT ;  /* 0x0000038095947812 */ /* 0x000fe400078ec0ff */
[----:B------:R-:W-:Y:S02]  /*22950*/  MOV R4, R142 ;  /* 0x0000008e00047202 */ /* 0x000fe40000000f00 */
[----:B------:R-:W-:Y:S02]  /*22960*/  LOP3.LUT R178, R179, 0x380, RZ, 0xc0, !PT ;  /* 0x00000380b3b27812 */ /* 0x000fe400078ec0ff */
[----:B------:R-:W-:Y:S02]  /*22970*/  LOP3.LUT R172, R173, 0x380, RZ, 0xc0, !PT ;  /* 0x00000380adac7812 */ /* 0x000fe400078ec0ff */
[----:B------:R-:W-:-:S02]  /*22980*/  SHF.R.U64 R164, R164, 0x3, RZ ;  /* 0x00000003a4a47819 */ /* 0x000fc400000012ff */
[----:B------:R-:W-:Y:S02]  /*22990*/  LOP3.LUT R143, R16, 0x380, RZ, 0xc0, !PT ;  /* 0x00000380108f7812 */ /* 0x000fe400078ec0ff */
[----:B------:R-:W-:Y:S01]  /*229a0*/  LOP3.LUT R150, R150, R151, RZ, 0x3c, !PT ;  /* 0x0000009796967212 */ /* 0x000fe200078e3cff */
[----:B------:R-:W-:Y:S01]  /*229b0*/  IMAD.X R151, RZ, RZ, R17, P3 ;  /* 0x000000ffff977224 */ /* 0x000fe200018e0611 */
[----:B------:R-:W-:Y:S02]  /*229c0*/  SHF.R.U64 R148, R148, 0x3, RZ ;  /* 0x0000000394947819 */ /* 0x000fe400000012ff */
[----:B------:R-:W-:Y:S02]  /*229d0*/  SHF.R.U64 R178, R178, 0x3, RZ ;  /* 0x00000003b2b27819 */ /* 0x000fe400000012ff */
[----:B------:R-:W-:Y:S02]  /*229e0*/  SHF.R.U64 R172, R172, 0x3, RZ ;  /* 0x00000003acac7819 */ /* 0x000fe400000012ff */
[----:B------:R-:W-:Y:S01]  /*229f0*/  LOP3.LUT R164, R164, R165, RZ, 0x3c, !PT ;  /* 0x000000a5a4a47212 */ /* 0x000fe200078e3cff */
[----:B------:R-:W-:Y:S01]  /*22a00*/  IMAD.X R165, RZ, RZ, R193, P0 ;  /* 0x000000ffffa57224 */ /* 0x000fe200000e06c1 */
[----:B------:R-:W-:-:S02]  /*22a10*/  SHF.R.U64 R143, R143, 0x3, RZ ;  /* 0x000000038f8f7819 */ /* 0x000fc400000012ff */
[----:B0-----:R-:W-:Y:S01]  /*22a20*/  ISETP.NE.AND P0, PT, R141, RZ, PT ;  /* 0x000000ff8d00720c */ /* 0x001fe20003f05270 */
[--C-:B------:R-:W-:Y:S01]  /*22a30*/  IMAD.MOV.U32 R141, RZ, RZ, R17.reuse ;  /* 0x000000ffff8d7224 */ /* 0x100fe200078e0011 */
[----:B------:R-:W-:Y:S01]  /*22a40*/  LOP3.LUT R148, R148, R149, RZ, 0x3c, !PT ;  /* 0x0000009594947212 */ /* 0x000fe200078e3cff */
[----:B------:R-:W-:Y:S01]  /*22a50*/  IMAD.X R149, RZ, RZ, R17, P4 ;  /* 0x000000ffff957224 */ /* 0x000fe200020e0611 */
[----:B------:R-:W-:Y:S02]  /*22a60*/  MOV R183, R174 ;  /* 0x000000ae00b77202 */ /* 0x000fe40000000f00 */
[----:B------:R-:W-:Y:S02]  /*22a70*/  MOV R196, R170 ;  /* 0x000000aa00c47202 */ /* 0x000fe40000000f00 */
[----:B------:R-:W-:Y:S02]  /*22a80*/  MOV R195, R168 ;  /* 0x000000a800c37202 */ /* 0x000fe40000000f00 */
[----:B------:R-:W-:-:S02]  /*22a90*/  MOV R184, R166 ;  /* 0x000000a600b87202 */ /* 0x000fc40000000f00 */
[----:B------:R-:W-:Y:S02]  /*22aa0*/  MOV R21, R20 ;  /* 0x0000001400157202 */ /* 0x000fe40000000f00 */
[----:B------:R-:W-:Y:S01]  /*22ab0*/  LOP3.LUT R178, R178, R179, RZ, 0x3c, !PT ;  /* 0x000000b3b2b27212 */ /* 0x000fe200078e3cff */
[--C-:B------:R-:W-:Y:S01]  /*22ac0*/  IMAD.X R179, RZ, RZ, R193.reuse, P6 ;  /* 0x000000ffffb37224 */ /* 0x100fe200030e06c1 */
[----:B------:R-:W-:Y:S01]  /*22ad0*/  LOP3.LUT R172, R172, R173, RZ, 0x3c, !PT ;  /* 0x000000adacac7212 */ /* 0x000fe200078e3cff */
[----:B------:R-:W-:Y:S01]  /*22ae0*/  IMAD.X R173, RZ, RZ, R193, P2 ;  /* 0x000000ffffad7224 */ /* 0x000fe200010e06c1 */
[----:B------:R-:W-:Y:S02]  /*22af0*/  LOP3.LUT R140, R143, R16, RZ, 0x3c, !PT ;  /* 0x000000108f8c7212 */ /* 0x000fe400078e3cff */
[----:B------:R-:W-:Y:S02]  /*22b00*/  MOV R182, R162 ;  /* 0x000000a200b67202 */ /* 0x000fe40000000f00 */
[----:B------:R-:W-:-:S02]  /*22b10*/  MOV R20, R150 ;  /* 0x0000009600147202 */ /* 0x000fc40000000f00 */
[C---:B------:R-:W-:Y:S02]  /*22b20*/  IADD3 R175, P1, R192.reuse, 0x3000, RZ ;  /* 0x00003000c0af7810 */ /* 0x040fe40007f3e0ff */
[C---:B------:R-:W-:Y:S02]  /*22b30*/  IADD3 R171, P5, R192.reuse, 0x5000, RZ ;  /* 0x00005000c0ab7810 */ /* 0x040fe40007fbe0ff */
[C---:B------:R-:W-:Y:S02]  /*22b40*/  IADD3 R169, P4, R192.reuse, 0x6000, RZ ;  /* 0x00006000c0a97810 */ /* 0x040fe40007f9e0ff */
[C---:B------:R-:W-:Y:S02]  /*22b50*/  IADD3 R167, P3, R192.reuse, 0x7000, RZ ;  /* 0x00007000c0a77810 */ /* 0x040fe40007f7e0ff */
[C---:B------:R-:W-:Y:S02]  /*22b60*/  IADD3 R163, P6, R192.reuse, 0x9000, RZ ;  /* 0x00009000c0a37810 */ /* 0x040fe40007fde0ff */
[----:B------:R-:W-:-:S02]  /*22b70*/  IADD3 R151, P2, R192, 0xb000, RZ ;  /* 0x0000b000c0977810 */ /* 0x000fc40007f5e0ff */
[----:B--2---:R-:W-:Y:S02]  /*22b80*/  F2FP.F16.F32.PACK_AB R144, R145, R144 ;  /* 0x000000909190723e */ /* 0x004fe400000000ff */
[----:B------:R-:W-:Y:S02]  /*22b90*/  MOV R208, R208 ;  /* 0x000000d000d07202 */ /* 0x000fe40000000f00 */
[----:B------:R-:W-:Y:S02]  /*22ba0*/  F2FP.F16.F32.PACK_AB R145, R147, R146 ;  /* 0x000000929391723e */ /* 0x000fe400000000ff */
[----:B---3--:R-:W-:Y:S02]  /*22bb0*/  F2FP.F16.F32.PACK_AB R132, R133, R132 ;  /* 0x000000848584723e */ /* 0x008fe400000000ff */
[----:B------:R-:W-:Y:S02]  /*22bc0*/  MOV R209, R140 ;  /* 0x0000008c00d17202 */ /* 0x000fe40000000f00 */
[----:B----4-:R-:W-:-:S02]  /*22bd0*/  F2FP.F16.F32.PACK_AB R146, R137, R136 ;  /* 0x000000888992723e */ /* 0x010fc400000000ff */
[----:B------:R-:W-:Y:S01]  /*22be0*/  F2FP.F16.F32.PACK_AB R147, R139, R138 ;  /* 0x0000008a8b93723e */ /* 0x000fe200000000ff */
[----:B------:R-:W-:Y:S01]  /*22bf0*/  BAR.SYNC.DEFER_BLOCKING 0x1, 0x100 ;  /* 0x0044000000007b1d */ /* 0x000fe20000010000 */
[----:B------:R-:W-:Y:S02]  /*22c00*/  F2FP.F16.F32.PACK_AB R133, R135, R134 ;  /* 0x000000868785723e */ /* 0x000fe400000000ff */
[----:B-----5:R-:W-:Y:S02]  /*22c10*/  F2FP.F16.F32.PACK_AB R124, R125, R124 ;  /* 0x0000007c7d7c723e */ /* 0x020fe400000000ff */
[----:B------:R-:W-:Y:S02]  /*22c20*/  LOP3.LUT R174, R175, 0x380, RZ, 0xc0, !PT ;  /* 0x00000380afae7812 */ /* 0x000fe400078ec0ff */
[----:B------:R-:W-:Y:S02]  /*22c30*/  LOP3.LUT R170, R171, 0x380, RZ, 0xc0, !PT ;  /* 0x00000380abaa7812 */ /* 0x000fe400078ec0ff */
[----:B------:R-:W-:-:S02]  /*22c40*/  LOP3.LUT R168, R169, 0x380, RZ, 0xc0, !PT ;  /* 0x00000380a9a87812 */ /* 0x000fc400078ec0ff */
[----:B------:R-:W-:Y:S02]  /*22c50*/  LOP3.LUT R166, R167, 0x380, RZ, 0xc0, !PT ;  /* 0x00000380a7a67812 */ /* 0x000fe400078ec0ff */
[----:B------:R-:W-:Y:S02]  /*22c60*/  F2FP.F16.F32.PACK_AB R134, R129, R128 ;  /* 0x000000808186723e */ /* 0x000fe400000000ff */
[----:B------:R-:W-:Y:S02]  /*22c70*/  F2FP.F16.F32.PACK_AB R135, R131, R130 ;  /* 0x000000828387723e */ /* 0x000fe400000000ff */
[----:B------:R-:W-:Y:S02]  /*22c80*/  F2FP.F16.F32.PACK_AB R125, R127, R126 ;  /* 0x0000007e7f7d723e */ /* 0x000fe400000000ff */
[----:B------:R-:W-:Y:S02]  /*22c90*/  F2FP.F16.F32.PACK_AB R116, R117, R116 ;  /* 0x000000747574723e */ /* 0x000fe400000000ff */
[----:B------:R-:W-:-:S02]  /*22ca0*/  LOP3.LUT R162, R163, 0x380, RZ, 0xc0, !PT ;  /* 0x00000380a3a27812 */ /* 0x000fc400078ec0ff */
[----:B------:R-:W-:Y:S02]  /*22cb0*/  LOP3.LUT R150, R151, 0x380, RZ, 0xc0, !PT ;  /* 0x0000038097967812 */ /* 0x000fe400078ec0ff */
        /* <DEDUP_REMOVED lines=8> */
[----:B------:R0:W-:Y:S01]  /*22d40*/  STSM.16.M88.4 [R209], R144 ;  /* 0x00000090d1007844 */ /* 0x0001e20000000200 */
[----:B------:R-:W-:Y:S02]  /*22d50*/  F2FP.F16.F32.PACK_AB R110, R105, R104 ;  /* 0x00000068696e723e */ /* 0x000fe400000000ff */
[----:B------:R-:W-:Y:S02]  /*22d60*/  F2FP.F16.F32.PACK_AB R111, R107, R106 ;  /* 0x0000006a6b6f723e */ /* 0x000fe400000000ff */
[----:B------:R-:W-:-:S02]  /*22d70*/  F2FP.F16.F32.PACK_AB R101, R103, R102 ;  /* 0x000000666765723e */ /* 0x000fc400000000ff */
[----:B------:R-:W-:Y:S01]  /*22d80*/  F2FP.F16.F32.PACK_AB R92, R93, R92 ;  /* 0x0000005c5d5c723e */ /* 0x000fe200000000ff */
[----:B------:R0:W-:Y:S01]  /*22d90*/  STSM.16.M88.4 [R208], R132 ;  /* 0x00000084d0007844 */ /* 0x0001e20000000200 */
[----:B------:R-:W-:Y:S02]  /*22da0*/  SHF.R.U64 R174, R174, 0x3, RZ ;  /* 0x00000003aeae7819 */ /* 0x000fe400000012ff */
[----:B------:R-:W-:Y:S02]  /*22db0*/  SHF.R.U64 R170, R170, 0x3, RZ ;  /* 0x00000003aaaa7819 */ /* 0x000fe400000012ff */
[----:B------:R-:W-:Y:S02]  /*22dc0*/  SHF.R.U64 R168, R168, 0x3, RZ ;  /* 0x00000003a8a87819 */ /* 0x000fe400000012ff */
[----:B------:R-:W-:Y:S02]  /*22dd0*/  SHF.R.U64 R166, R166, 0x3, RZ ;  /* 0x00000003a6a67819 */ /* 0x000fe400000012ff */
[----:B------:R-:W-:-:S02]  /*22de0*/  F2FP.F16.F32.PACK_AB R102, R97, R96 ;  /* 0x000000606166723e */ /* 0x000fc400000000ff */
[----:B------:R-:W-:Y:S02]  /*22df0*/  F2FP.F16.F32.PACK_AB R103, R99, R98 ;  /* 0x000000626367723e */ /* 0x000fe400000000ff */
[----:B------:R-:W-:Y:S02]  /*22e00*/  F2FP.F16.F32.PACK_AB R93, R95, R94 ;  /* 0x0000005e5f5d723e */ /* 0x000fe400000000ff */
[----:B------:R-:W-:Y:S01]  /*22e10*/  F2FP.F16.F32.PACK_AB R84, R85, R84 ;  /* 0x000000545554723e */ /* 0x000fe200000000ff */
[----:B------:R0:W-:Y:S01]  /*22e20*/  STSM.16.M88.4 [R183], R124 ;  /* 0x0000007cb7007844 */ /* 0x0001e20000000200 */
[----:B------:R-:W-:Y:S02]  /*22e30*/  SHF.R.U64 R162, R162, 0x3, RZ ;  /* 0x00000003a2a27819 */ /* 0x000fe400000012ff */
[----:B------:R-:W-:Y:S02]  /*22e40*/  SHF.R.U64 R150, R150, 0x3, RZ ;  /* 0x0000000396967819 */ /* 0x000fe400000012ff */
        /* <DEDUP_REMOVED lines=10> */
[----:B------:R-:W-:Y:S02]  /*22ef0*/  F2FP.F16.F32.PACK_AB R78, R73, R72 ;  /* 0x00000048494e723e */ /* 0x000fe400000000ff */
[----:B------:R-:W-:Y:S02]  /*22f00*/  F2FP.F16.F32.PACK_AB R79, R75, R74 ;  /* 0x0000004a4b4f723e */ /* 0x000fe400000000ff */
[----:B------:R-:W-:Y:S02]  /*22f10*/  F2FP.F16.F32.PACK_AB R69, R71, R70 ;  /* 0x000000464745723e */ /* 0x000fe400000000ff */
[----:B------:R-:W-:Y:S01]  /*22f20*/  F2FP.F16.F32.PACK_AB R60, R61, R60 ;  /* 0x0000003c3d3c723e */ /* 0x000fe200000000ff */
[----:B------:R0:W-:Y:S01]  /*22f30*/  STSM.16.M88.4 [R195], R100 ;  /* 0x00000064c3007844 */ /* 0x0001e20000000200 */
[----:B------:R-:W-:-:S02]  /*22f40*/  MOV R177, R160 ;  /* 0x000000a000b17202 */ /* 0x000fc40000000f00 */
        /* <DEDUP_REMOVED lines=8> */
[----:B------:R-:W-:Y:S02]  /*22fd0*/  F2FP.F16.F32.PACK_AB R70, R65, R64 ;  /* 0x000000404146723e */ /* 0x000fe400000000ff */
[----:B------:R-:W-:-:S02]  /*22fe0*/  F2FP.F16.F32.PACK_AB R71, R67, R66 ;  /* 0x000000424347723e */ /* 0x000fc400000000ff */
[----:B------:R-:W-:Y:S02]  /*22ff0*/  F2FP.F16.F32.PACK_AB R61, R63, R62 ;  /* 0x0000003e3f3d723e */ /* 0x000fe400000000ff */
[----:B------:R-:W-:Y:S01]  /*23000*/  F2FP.F16.F32.PACK_AB R52, R53, R52 ;  /* 0x000000343534723e */ /* 0x000fe200000000ff */
[----:B------:R0:W-:Y:S01]  /*23010*/  STSM.16.M88.4 [R184], R92 ;  /* 0x0000005cb8007844 */ /* 0x0001e20000000200 */
[----:B------:R-:W-:Y:S02]  /*23020*/  MOV R0, R148 ;  /* 0x0000009400007202 */ /* 0x000fe40000000f00 */
[----:B------:R-:W-:Y:S01]  /*23030*/  LOP3.LUT R162, R162, R163, RZ, 0x3c, !PT ;  /* 0x000000a3a2a27212 */ /* 0x000fe200078e3cff */
[----:B------:R-:W-:Y:S01]  /*23040*/  IMAD.X R163, RZ, RZ, R193, P6 ;  /* 0x000000ffffa37224 */ /* 0x000fe200030e06c1 */
[----:B------:R-:W-:Y:S02]  /*23050*/  LOP3.LUT R150, R150, R151, RZ, 0x3c, !PT ;  /* 0x0000009796967212 */ /* 0x000fe400078e3cff */
[----:B------:R-:W-:-:S02]  /*23060*/  F2FP.F16.F32.PACK_AB R62, R57, R56 ;  /* 0x00000038393e723e */ /* 0x000fc400000000ff */
[----:B------:R-:W-:Y:S02]  /*23070*/  F2FP.F16.F32.PACK_AB R63, R59, R58 ;  /* 0x0000003a3b3f723e */ /* 0x000fe400000000ff */
[----:B------:R-:W-:Y:S02]  /*23080*/  F2FP.F16.F32.PACK_AB R53, R55, R54 ;  /* 0x000000363735723e */ /* 0x000fe400000000ff */
[----:B------:R-:W-:Y:S01]  /*23090*/  F2FP.F16.F32.PACK_AB R44, R45, R44 ;  /* 0x0000002c2d2c723e */ /* 0x000fe200000000ff */
[----:B------:R0:W-:Y:S01]  /*230a0*/  STSM.16.M88.4 [R6], R84 ;  /* 0x0000005406007844 */ /* 0x0001e20000000200 */
[C---:B------:R-:W-:Y:S02]  /*230b0*/  IADD3 R161, P1, R192.reuse, 0xa000, RZ ;  /* 0x0000a000c0a17810 */ /* 0x040fe40007f3e0ff */
[C---:B------:R-:W-:Y:S02]  /*230c0*/  IADD3 R151, P5, R192.reuse, 0xc000, RZ ;  /* 0x0000c000c0977810 */ /* 0x040fe40007fbe0ff */
[----:B------:R-:W-:-:S02]  /*230d0*/  IADD3 R149, P4, R192, 0xd000, RZ ;  /* 0x0000d000c0957810 */ /* 0x000fc40007f9e0ff */
[C---:B------:R-:W-:Y:S02]  /*230e0*/  IADD3 R210, P3, R192.reuse, 0xe000, RZ ;  /* 0x0000e000c0d27810 */ /* 0x040fe40007f7e0ff */
[----:B------:R-:W-:Y:S02]  /*230f0*/  F2FP.F16.F32.PACK_AB R54, R49, R48 ;  /* 0x000000303136723e */ /* 0x000fe400000000ff */
[----:B------:R-:W-:Y:S02]  /*23100*/  F2FP.F16.F32.PACK_AB R55, R51, R50 ;  /* 0x000000323337723e */ /* 0x000fe400000000ff */
[----:B------:R-:W-:Y:S02]  /*23110*/  F2FP.F16.F32.PACK_AB R45, R47, R46 ;  /* 0x0000002e2f2d723e */ /* 0x000fe400000000ff */
[----:B------:R-:W-:Y:S01]  /*23120*/  F2FP.F16.F32.PACK_AB R36, R37, R36 ;  /* 0x000000242524723e */ /* 0x000fe200000000ff */
[----:B------:R0:W-:Y:S01]  /*23130*/  STSM.16.M88.4 [R182], R76 ;  /* 0x0000004cb6007844 */ /* 0x0001e20000000200 */
[----:B------:R-:W-:-:S02]  /*23140*/  IADD3 R137, P6, R192, 0xf000, RZ ;  /* 0x0000f000c0897810 */ /* 0x000fc40007fde0ff */
[----:B------:R-:W-:Y:S02]  /*23150*/  F2FP.F16.F32.PACK_AB R46, R41, R40 ;  /* 0x00000028292e723e */ /* 0x000fe400000000ff */
[----:B------:R-:W-:Y:S02]  /*23160*/  F2FP.F16.F32.PACK_AB R47, R43, R42 ;  /* 0x0000002a2b2f723e */ /* 0x000fe400000000ff */
[----:B------:R-:W-:Y:S02]  /*23170*/  F2FP.F16.F32.PACK_AB R37, R39, R38 ;  /* 0x000000262725723e */ /* 0x000fe400000000ff */
[----:B------:R-:W-:Y:S01]  /*23180*/  F2FP.F16.F32.PACK_AB R28, R29, R28 ;  /* 0x0000001c1d1c723e */ /* 0x000fe200000000ff */
[----:B------:R0:W-:Y:S01]  /*23190*/  STSM.16.M88.4 [R177], R68 ;  /* 0x00000044b1007844 */ /* 0x0001e20000000200 */
[----:B------:R-:W-:Y:S02]  /*231a0*/  F2FP.F16.F32.PACK_AB R38, R33, R32 ;  /* 0x000000202126723e */ /* 0x000fe400000000ff */
[----:B------:R-:W-:-:S02]  /*231b0*/  F2FP.F16.F32.PACK_AB R39, R35, R34 ;  /* 0x000000222327723e */ /* 0x000fc400000000ff */
[----:B------:R-:W-:Y:S02]  /*231c0*/  F2FP.F16.F32.PACK_AB R29, R31, R30 ;  /* 0x0000001e1f1d723e */ /* 0x000fe400000000ff */
[----:B------:R-:W-:Y:S01]  /*231d0*/  F2FP.F16.F32.PACK_AB R12, R13, R12 ;  /* 0x0000000c0d0c723e */ /* 0x000fe200000000ff */
[----:B------:R0:W-:Y:S01]  /*231e0*/  STSM.16.M88.4 [R21], R60 ;  /* 0x0000003c15007844 */ /* 0x0001e20000000200 */
[----:B------:R-:W-:Y:S02]  /*231f0*/  F2FP.F16.F32.PACK_AB R30, R25, R24 ;  /* 0x00000018191e723e */ /* 0x000fe400000000ff */
[----:B------:R-:W-:Y:S02]  /*23200*/  F2FP.F16.F32.PACK_AB R31, R27, R26 ;  /* 0x0000001a1b1f723e */ /* 0x000fe400000000ff */
[----:B------:R-:W-:Y:S01]  /*23210*/  F2FP.F16.F32.PACK_AB R13, R15, R14 ;  /* 0x0000000e0f0d723e */ /* 0x000fe200000000ff */
[----:B------:R0:W-:Y:S01]  /*23220*/  STSM.16.M88.4 [R20], R52 ;  /* 0x0000003414007844 */ /* 0x0001e20000000200 */
[----:B------:R-:W-:-:S02]  /*23230*/  LOP3.LUT R160, R161, 0x380, RZ, 0xc0, !PT ;  /* 0x00000380a1a07812 */ /* 0x000fc400078ec0ff */
[----:B------:R-:W-:Y:S02]  /*23240*/  LOP3.LUT R148, R151, 0x380, RZ, 0xc0, !PT ;  /* 0x0000038097947812 */ /* 0x000fe400078ec0ff */
[----:B------:R-:W-:Y:S02]  /*23250*/  LOP3.LUT R142, R149, 0x380, RZ, 0xc0, !PT ;  /* 0x00000380958e7812 */ /* 0x000fe400078ec0ff */
[----:B------:R-:W-:Y:S02]  /*23260*/  LOP3.LUT R143, R210, 0x380, RZ, 0xc0, !PT ;  /* 0x00000380d28f7812 */ /* 0x000fe400078ec0ff */
[----:B------:R-:W-:Y:S02]  /*23270*/  LOP3.LUT R129, R192, 0x380, RZ, 0xc0, !PT ;  /* 0x00000380c0817812 */ /* 0x000fe400078ec0ff */
[----:B------:R-:W-:Y:S02]  /*23280*/  F2FP.F16.F32.PACK_AB R14, R9, R8 ;  /* 0x00000008090e723e */ /* 0x000fe400000000ff */
[----:B------:R-:W-:Y:S01]  /*23290*/  F2FP.F16.F32.PACK_AB R15, R11, R10 ;  /* 0x0000000a0b0f723e */ /* 0x000fe200000000ff */
[----:B------:R0:W-:Y:S01]  /*232a0*/  STSM.16.M88.4 [R0], R44 ;  /* 0x0000002c00007844 */ /* 0x0001e20000000200 */
[----:B------:R-:W-:-:S02]  /*232b0*/  LOP3.LUT R130, R137, 0x380, RZ, 0xc0, !PT ;  /* 0x0000038089827812 */ /* 0x000fc400078ec0ff */
[----:B------:R-:W-:Y:S01]  /*232c0*/  SHF.R.U64 R160, R160, 0x3, RZ ;  /* 0x00000003a0a07819 */ /* 0x000fe200000012ff */
[----:B------:R0:W-:Y:S01]  /*232d0*/  STSM.16.M88.4 [R5], R36 ;  /* 0x0000002405007844 */ /* 0x0001e20000000200 */
[----:B------:R-:W-:Y:S02]  /*232e0*/  SHF.R.U64 R148, R148, 0x3, RZ ;  /* 0x0000000394947819 */ /* 0x000fe400000012ff */
[----:B------:R-:W-:Y:S01]  /*232f0*/  SHF.R.U64 R142, R142, 0x3, RZ ;  /* 0x000000038e8e7819 */ /* 0x000fe200000012ff */
[----:B------:R0:W-:Y:S01]  /*23300*/  STSM.16.M88.4 [R4], R28 ;  /* 0x0000001c04007844 */ /* 0x0001e20000000200 */
[----:B------:R-:W-:Y:S02]  /*23310*/  SHF.R.U64 R143, R143, 0x3, RZ ;  /* 0x000000038f8f7819 */ /* 0x000fe400000012ff */
[----:B------:R-:W-:Y:S01]  /*23320*/  SHF.R.U64 R129, R129, 0x3, RZ ;  /* 0x0000000381817819 */ /* 0x000fe200000012ff */
[----:B------:R0:W-:Y:S01]  /*23330*/  STSM.16.M88.4 [R3], R12 ;  /* 0x0000000c03007844 */ /* 0x0001e20000000200 */
[----:B------:R-:W-:Y:S01]  /*23340*/  SHF.R.U64 R130, R130, 0x3, RZ ;  /* 0x0000000382827819 */ /* 0x000fe200000012ff */
[----:B------:R-:W-:-:S02]  /*23350*/  USHF.R.S32.HI UR12, URZ, 0x1f, UR60 ;  /* 0x0000001f3f0c7899 */ /* 0x000fc4000801143c */
[----:B------:R-:W-:Y:S01]  /*23360*/  USHF.R.S32.HI UR13, URZ, 0x1f, UR58 ;  /* 0x0000001f3f0d7899 */ /* 0x000fe2000801143a */
        /* <DEDUP_REMOVED lines=11> */
[----:B------:R-:W-:-:S02]  /*23420*/  IMAD.X R131, RZ, RZ, R193, P6 ;  /* 0x000000ffff837224 */ /* 0x000fc400030e06c1 */
[----:B------:R-:W-:Y:S01]  /*23430*/  IMAD.MOV.U32 R129, RZ, RZ, R193 ;  /* 0x000000ffff817224 */ /* 0x000fe200078e00c1 */
[----:B------:R-:W-:Y:S06]  /*23440*/  BAR.SYNC.DEFER_BLOCKING 0x1, 0x100 ;  /* 0x0044000000007b1d */ /* 0x000fec0000010000 */
[----:B0-----:R-:W-:Y:S05]  /*23450*/  @P0 BRA `(.L_x_2031) ;  /* 0x0000000000c80947 */ /* 0x001fea0003800000 */
[----:B------:R-:W0:Y:S01]  /*23460*/  LDC R8, c[0x0][0xce8] ;  /* 0x00033a00ff087b82 */ /* 0x000e220000000800 */
[----:B------:R-:W-:Y:S01]  /*23470*/  IMAD.MOV R3, RZ, RZ, -R205 ;  /* 0x000000ffff037224 */ /* 0x000fe200078e0acd */
[----:B------:R-:W-:Y:S01]  /*23480*/  ULDC UR5, c[0x0][0xb88] ;  /* 0x0002e20000057ab9 */ /* 0x000fe20000000800 */
[----:B------:R-:W-:Y:S01]  /*23490*/  IMAD.U32 R13, RZ, RZ, UR59 ;  /* 0x0000003bff0d7e24 */ /* 0x000fe2000f8e00ff */
[----:B------:R-:W-:Y:S01]  /*234a0*/  ULDC.64 UR8, c[0x0][0xc90] ;  /* 0x0003240000087ab9 */ /* 0x000fe20000000a00 */
[----:B------:R-:W-:Y:S01]  /*234b0*/  IMAD.U32 R5, RZ, RZ, UR59 ;  /* 0x0000003bff057e24 */ /* 0x000fe2000f8e00ff */
[----:B------:R-:W-:Y:S01]  /*234c0*/  ISETP.NE.AND P0, PT, R226, R3, PT ;  /* 0x00000003e200720c */ /* 0x000fe20003f05270 */
[----:B------:R-:W-:Y:S01]  /*234d0*/  IMAD R13, R13, 0x40, R22 ;  /* 0x000000400d0d7824 */ /* 0x000fe200078e0216 */
[----:B------:R-:W-:Y:S01]  /*234e0*/  ULDC.64 UR10, c[0x0][0xc98] ;  /* 0x00032600000a7ab9 */ /* 0x000fe20000000a00 */
[----:B0-----:R-:W-:-:S05]  /*234f0*/  IMAD R6, R8, UR5, RZ ;  /* 0x0000000508067c24 */ /* 0x001fca000f8e02ff */
[----:B------:R-:W-:-:S13]  /*23500*/  ISETP.GE.OR P1, PT, R13, R6, P0 ;  /* 0x000000060d00720c */ /* 0x000fda0000726670 */
[----:B------:R-:W2:Y:S01]  /*23510*/  @!P1 LDL R11, [R1+0x400] ;  /* 0x00040000010b9983 */ /* 0x000ea20000100800 */
[----:B------:R-:W-:Y:S01]  /*23520*/  ISETP.NE.AND P2, PT, R8, 0x1, PT ;  /* 0x000000010800780c */ /* 0x000fe20003f45270 */
[----:B------:R-:W-:Y:S01]  /*23530*/  IMAD R5, R5, 0x40, R228 ;  /* 0x0000004005057824 */ /* 0x000fe200078e02e4 */
[----:B------:R-:W-:Y:S02]  /*23540*/  UIMAD UR5, UR12, UR8, URZ ;  /* 0x000000080c0572a4 */ /* 0x000fe4000f8e023f */
[----:B------:R-:W-:Y:S01]  /*23550*/  UIMAD.WIDE.U32 UR6, UR60, UR8, URZ ;  /* 0x000000083c0672a5 */ /* 0x000fe2000f8e003f */
[----:B------:R-:W-:Y:S01]  /*23560*/  IMAD.MOV.U32 R4, RZ, RZ, R5 ;  /* 0x000000ffff047224 */ /* 0x000fe200078e0005 */
[----:B------:R-:W-:Y:S02]  /*23570*/  UIMAD UR5, UR60, UR9, UR5 ;  /* 0x000000093c0572a4 */ /* 0x000fe4000f8e0205 */
[----:B------:R-:W-:Y:S02]  /*23580*/  UIMAD UR8, UR13, UR10, URZ ;  /* 0x0000000a0d0872a4 */ /* 0x000fe4000f8e023f */
[----:B------:R-:W-:-:S02]  /*23590*/  UIADD3 UR7, UR7, UR5, URZ ;  /* 0x0000000507077290 */ /* 0x000fc4000fffe03f */
[----:B------:R-:W-:Y:S01]  /*235a0*/  UIMAD UR8, UR58, UR11, UR8 ;  /* 0x0000000b3a0872a4 */ /* 0x000fe2000f8e0208 */
[----:B------:R-:W0:Y:S01]  /*235b0*/  @P2 LDC R0, c[0x0][0xcec] ;  /* 0x00033b00ff002b82 */ /* 0x000e220000000800 */
[----:B------:R-:W-:-:S07]  /*235c0*/  UIMAD.WIDE.U32 UR6, UR58, UR10, UR6 ;  /* 0x0000000a3a0672a5 */ /* 0x000fce000f8e0006 */
[----:B------:R-:W1:Y:S01]  /*235d0*/  @P2 LDC R3, c[0x0][0xcf0] ;  /* 0x00033c00ff032b82 */ /* 0x000e620000000800 */
[----:B0-----:R-:W-:-:S05]  /*235e0*/  @P2 IMAD.HI.U32 R0, R5, R0, RZ ;  /* 0x0000000005002227 */ /* 0x001fca00078e00ff */
[----:B-1----:R-:W-:-:S05]  /*235f0*/  @P2 SHF.R.U32.HI R4, RZ, R3, R0 ;  /* 0x00000003ff042219 */ /* 0x002fca0000011600 */
        /* <DEDUP_REMOVED lines=14> */
[----:B------:R-:W-:Y:S01]  /*236e0*/  SHFL.IDX PT, R8, R0, RZ, 0x1c1f ;  /* 0x001c1fff00087589 */ /* 0x000fe200000e0000 */
[----:B------:R-:W-:Y:S01]  /*236f0*/  LEA.HI.X R10, R4, UR7, R3, 0x2, P2 ;  /* 0x00000007040a7c11 */ /* 0x000fe200090f1403 */
[----:B------:R-:W-:-:S04]  /*23700*/  VIADD R3, R13, 0x8 ;  /* 0x000000080d037836 */ /* 0x000fc80000000000 */
[----:B------:R-:W2:Y:S01]  /*23710*/  SHFL.IDX PT, R9, R10, RZ, 0x1c1f ;  /* 0x001c1fff0a097589 */ /* 0x000ea200000e0000 */
[----:B------:R-:W-:-:S03]  /*23720*/  ISETP.GE.OR P0, PT, R3, R6, P0 ;  /* 0x000000060300720c */ /* 0x000fc60000706670 */
[----:B--2---:R-:W-:Y:S10]  /*23730*/  @!P1 ST.E desc[UR36][R8.64], R11 ;  /* 0x0000000b08009985 */ /* 0x004ff4000c101924 */
[----:B------:R-:W2:Y:S04]  /*23740*/  @!P0 LDL R3, [R1+0x404] ;  /* 0x0004040001038983 */ /* 0x000ea80000100800 */
[----:B------:R-:W-:Y:S04]  /*23750*/  SHFL.IDX PT, R4, R0, 0x1, 0x1c1f ;  /* 0x003c1f0000047f89 */ /* 0x000fe800000e0000 */
[----:B------:R-:W2:Y:S04]  /*23760*/  SHFL.IDX PT, R5, R10, 0x1, 0x1c1f ;  /* 0x003c1f000a057f89 */ /* 0x000ea800000e0000 */
[----:B--2---:R0:W-:Y:S02]  /*23770*/  @!P0 ST.E desc[UR36][R4.64], R3 ;  /* 0x0000000304008985 */ /* 0x0041e4000c101924 */
.L_x_2031:
[----:B------:R-:W1:Y:S01]  /*23780*/  LDC R74, c[0x0][0xce8] ;  /* 0x00033a00ff4a7b82 */ /* 0x000e620000000800 */
[----:B------:R-:W-:Y:S01]  /*23790*/  ULDC UR10, c[0x0][0xbc8] ;  /* 0x0002f200000a7ab9 */ /* 0x000fe20000000800 */
[----:B------:R-:W-:Y:S01]  /*237a0*/  IMAD R0, R198, 0x20, R159 ;  /* 0x00000020c6007824 */ /* 0x000fe200078e029f */
[----:B------:R-:W-:Y:S01]  /*237b0*/  ISETP.GE.AND P1, PT, R154, UR10, PT ;  /* 0x0000000a9a007c0c */ /* 0x000fe2000bf26270 */
[----:B0-----:R-:W-:Y:S01]  /*237c0*/  IMAD.U32 R5, RZ, RZ, UR59 ;  /* 0x0000003bff057e24 */ /* 0x001fe2000f8e00ff */
[----:B------:R-:W-:Y:S01]  /*237d0*/  ULDC.64 UR8, c[0x0][0xbe8] ;  /* 0x0002fa0000087ab9 */ /* 0x000fe20000000a00 */
[----:B------:R0:W5:Y:S04]  /*237e0*/  LD.E.128 R8, desc[UR36][R128.64] ;  /* 0x0000002480087980 */ /* 0x000168000c101d00 */
[----:B------:R-:W5:Y:S04]  /*237f0*/  LD.E.128 R180, desc[UR36][R180.64] ;  /* 0x00000024b4b47980 */ /* 0x000f68000c101d00 */
[----:B------:R0:W5:Y:S04]  /*23800*/  LD.E.128 R12, desc[UR36][R178.64] ;  /* 0x00000024b20c7980 */ /* 0x000168000c101d00 */
[----:B------:R0:W5:Y:S04]  /*23810*/  LD.E.128 R24, desc[UR36][R174.64] ;  /* 0x00000024ae187980 */ /* 0x000168000c101d00 */
[----:B------:R0:W5:Y:S01]  /*23820*/  LD.E.128 R28, desc[UR36][R172.64] ;  /* 0x00000024ac1c7980 */ /* 0x000162000c101d00 */
[----:B-1----:R-:W-:-:S02]  /*23830*/  ISETP.NE.AND P3, PT, R74, 0x1, PT ;  /* 0x000000014a00780c */ /* 0x002fc40003f65270 */
[----:B------:R-:W-:Y:S01]  /*23840*/  SEL R4, RZ, 0xffffffff, P1 ;  /* 0xffffffffff047807 */ /* 0x000fe20000800000 */
[----:B------:R0:W5:Y:S01]  /*23850*/  LD.E.128 R32, desc[UR36][R170.64] ;  /* 0x00000024aa207980 */ /* 0x000162000c101d00 */
[----:B------:R-:W-:Y:S02]  /*23860*/  ISETP.GE.AND P0, PT, R155, UR10, PT ;  /* 0x0000000a9b007c0c */ /* 0x000fe4000bf06270 */
[----:B------:R-:W-:Y:S01]  /*23870*/  ISETP.GE.AND P2, PT, R156, UR10, PT ;  /* 0x0000000a9c007c0c */ /* 0x000fe2000bf46270 */
[----:B------:R-:W-:Y:S01]  /*23880*/  IMAD R72, R5, 0x40, R0 ;  /* 0x0000004005487824 */ /* 0x000fe200078e0200 */
[----:B------:R-:W-:Y:S01]  /*23890*/  UIMAD UR5, UR12, UR8, URZ ;  /* 0x000000080c0572a4 */ /* 0x000fe2000f8e023f */
[----:B------:R0:W5:Y:S04]  /*238a0*/  LD.E.128 R36, desc[UR36][R168.64] ;  /* 0x00000024a8247980 */ /* 0x000168000c101d00 */
[----:B------:R-:W1:Y:S01]  /*238b0*/  @P3 LDC R21, c[0x0][0xcec] ;  /* 0x00033b00ff153b82 */ /* 0x000e620000000800 */
[----:B------:R-:W-:Y:S01]  /*238c0*/  UIMAD.WIDE.U32 UR6, UR60, UR8, URZ ;  /* 0x000000083c0672a5 */ /* 0x000fe2000f8e003f */
[----:B------:R0:W5:Y:S04]  /*238d0*/  LD.E.128 R40, desc[UR36][R166.64] ;  /* 0x00000024a6287980 */ /* 0x000168000c101d00 */
[----:B------:R0:W5:Y:S02]  /*238e0*/  LD.E.128 R44, desc[UR36][R164.64] ;  /* 0x00000024a42c7980 */ /* 0x000164000c101d00 */
[----:B------:R-:W2:Y:S01]  /*238f0*/  @P3 LDC R73, c[0x0][0xcf0] ;  /* 0x00033c00ff493b82 */ /* 0x000ea20000000800 */
[----:B------:R-:W-:Y:S01]  /*23900*/  ISETP.GE.AND P1, PT, R153, UR10, PT ;  /* 0x0000000a99007c0c */ /* 0x000fe2000bf26270 */
[----:B------:R-:W-:Y:S01]  /*23910*/  IMAD.SHL.U32 R6, R4, 0x2, RZ ;  /* 0x0000000204067824 */ /* 0x000fe200078e00ff */
[----:B------:R-:W-:Y:S01]  /*23920*/  SEL R4, RZ, 0xffffffff, P0 ;  /* 0xffffffffff047807 */ /* 0x000fe20000000000 */
[----:B------:R0:W5:Y:S01]  /*23930*/  LD.E.128 R48, desc[UR36][R162.64] ;  /* 0x00000024a2307980 */ /* 0x000162000c101d00 */
[----:B------:R-:W-:-:S02]  /*23940*/  SEL R0, RZ, 0xffffffff, P1 ;  /* 0xffffffffff007807 */ /* 0x000fc40000800000 */
[----:B------:R-:W-:Y:S01]  /*23950*/  SEL R3, RZ, 0x1, P2 ;  /* 0x00000001ff037807 */ /* 0x000fe20001000000 */
[----:B------:R-:W-:Y:S01]  /*23960*/  UIMAD UR5, UR60, UR9, UR5 ;  /* 0x000000093c0572a4 */ /* 0x000fe2000f8e0205 */
[----:B------:R-:W-:Y:S01]  /*23970*/  IMAD.SHL.U32 R4, R4, 0x4, RZ ;  /* 0x0000000404047824 */ /* 0x000fe200078e00ff */
[----:B------:R-:W-:Y:S01]  /*23980*/  ISETP.GE.AND P0, PT, R152, UR10, PT ;  /* 0x0000000a98007c0c */ /* 0x000fe2000bf06270 */
[----:B------:R-:W-:Y:S01]  /*23990*/  IMAD.SHL.U32 R75, R0, 0x8, RZ ;  /* 0x00000008004b7824 */ /* 0x000fe200078e00ff */
[----:B------:R-:W-:Y:S01]  /*239a0*/  LOP3.LUT R3, R6, 0x2, R3, 0xe2, !PT ;  /* 0x0000000206037812 */ /* 0x000fe200078ee203 */
[----:B------:R-:W-:Y:S01]  /*239b0*/  ULDC.64 UR8, c[0x0][0xbf0] ;  /* 0x0002fc0000087ab9 */ /* 0x000fe20000000a00 */
[----:B------:R-:W-:Y:S01]  /*239c0*/  UIADD3 UR7, UR7, UR5, URZ ;  /* 0x0000000507077290 */ /* 0x000fe2000fffe03f */
[----:B------:R0:W5:Y:S01]  /*239d0*/  LD.E.128 R52, desc[UR36][R160.64] ;  /* 0x00000024a0347980 */ /* 0x000162000c101d00 */
[----:B-1----:R-:W-:Y:S01]  /*239e0*/  @P3 IMAD.HI.U32 R0, R72, R21, RZ ;  /* 0x0000001548003227 */ /* 0x002fe200078e00ff */
[----:B------:R-:W-:Y:S01]  /*239f0*/  UIMAD UR5, UR13, UR8, URZ ;  /* 0x000000080d0572a4 */ /* 0x000fe2000f8e023f */
[----:B------:R-:W-:Y:S01]  /*23a00*/  SEL R5, RZ, 0xffffffff, P0 ;  /* 0xffffffffff057807 */ /* 0x000fe20000000000 */
[----:B------:R0:W5:Y:S01]  /*23a10*/  LD.E.128 R56, desc[UR36][R150.64] ;  /* 0x0000002496387980 */ /* 0x000162000c101d00 */
[----:B------:R-:W-:Y:S01]  /*23a20*/  LOP3.LUT R4, R4, 0x4, R3, 0xe2, !PT ;  /* 0x0000000404047812 */ /* 0x000fe200078ee203 */
[----:B------:R-:W-:Y:S01]  /*23a30*/  IMAD.MOV.U32 R3, RZ, RZ, R72 ;  /* 0x000000ffff037224 */ /* 0x000fe200078e0048 */
[----:B------:R-:W-:Y:S01]  /*23a40*/  UIMAD UR5, UR58, UR9, UR5 ;  /* 0x000000093a0572a4 */ /* 0x000fe2000f8e0205 */
[----:B------:R0:W5:Y:S01]  /*23a50*/  LD.E.128 R60, desc[UR36][R148.64] ;  /* 0x00000024943c7980 */ /* 0x000162000c101d00 */
[----:B--2---:R-:W-:Y:S01]  /*23a60*/  @P3 SHF.R.U32.HI R3, RZ, R73, R0 ;  /* 0x00000049ff033219 */ /* 0x004fe20000011600 */
[----:B------:R-:W-:Y:S01]  /*23a70*/  UIMAD.WIDE.U32 UR6, UR58, UR8, UR6 ;  /* 0x000000083a0672a5 */ /* 0x000fe2000f8e0006 */
[----:B------:R-:W-:Y:S01]  /*23a80*/  IMAD.SHL.U32 R5, R5, 0x10, RZ ;  /* 0x0000001005057824 */ /* 0x000fe200078e00ff */
[----:B------:R-:W-:Y:S01]  /*23a90*/  LOP3.LUT R4, R75, 0x8, R4, 0xe2, !PT ;  /* 0x000000084b047812 */ /* 0x000fe200078ee204 */
[----:B------:R0:W5:Y:S01]  /*23aa0*/  LD.E.128 R64, desc[UR36][R142.64] ;  /* 0x000000248e407980 */ /* 0x000162000c101d00 */
[----:B------:R-:W-:Y:S01]  /*23ab0*/  ISETP.GE.AND P0, PT, R19, UR10, PT ;  /* 0x0000000a13007c0c */ /* 0x000fe2000bf06270 */
[----:B------:R-:W-:Y:S01]  /*23ac0*/  UIADD3 UR5, UR7, UR5, URZ ;  /* 0x0000000507057290 */ /* 0x000fe2000fffe03f */
[--C-:B------:R-:W-:Y:S01]  /*23ad0*/  IMAD.MOV R21, RZ, RZ, -R3.reuse ;  /* 0x000000ffff157224 */ /* 0x100fe200078e0a03 */
[----:B------:R-:W-:Y:S01]  /*23ae0*/  SHF.R.S32.HI R20, RZ, 0x1f, R3 ;  /* 0x0000001fff147819 */ /* 0x000fe20000011403 */
[----:B------:R0:W5:Y:S01]  /*23af0*/  LD.E.128 R68, desc[UR36][R140.64] ;  /* 0x000000248c447980 */ /* 0x000162000c101d00 */
[----:B------:R-:W-:Y:S01]  /*23b00*/  LOP3.LUT R0, R5, 0x10, R4, 0xe2, !PT ;  /* 0x0000001005007812 */ /* 0x000fe200078ee204 */
[----:B------:R-:W-:Y:S01]  /*23b10*/  IMAD.U32 R4, RZ, RZ, UR6 ;  /* 0x00000006ff047e24 */ /* 0x000fe2000f8e00ff */
[----:B------:R-:W-:Y:S01]  /*23b20*/  SEL R6, RZ, 0xffffffff, P0 ;  /* 0xffffffffff067807 */ /* 0x000fe20000000000 */
[----:B------:R-:W-:Y:S01]  /*23b30*/  IMAD.U32 R5, RZ, RZ, UR7 ;  /* 0x00000007ff057e24 */ /* 0x000fe2000f8e00ff */
[----:B------:R-:W-:Y:S01]  /*23b40*/  ULDC.64 UR6, c[0x0][0xbe0] ;  /* 0x0002f80000067ab9 */ /* 0x000fe20000000a00 */
[----:B------:R-:W-:Y:S01]  /*23b50*/  IMAD R21, R74, R21, R72 ;  /* 0x000000154a157224 */ /* 0x000fe200078e0248 */
[----:B------:R-:W5:Y:S01]  /*23b60*/  LD.E.128 R128, desc[UR36][R130.64] ;  /* 0x0000002482807980 */ /* 0x000f62000c101d00 */
[----:B------:R-:W-:Y:S01]  /*23b70*/  IMAD.U32 R5, RZ, RZ, UR5 ;  /* 0x00000005ff057e24 */ /* 0x000fe2000f8e00ff */
[----:B------:R-:W-:Y:S01]  /*23b80*/  ISETP.GE.AND P0, PT, R158, UR10, PT ;  /* 0x0000000a9e007c0c */ /* 0x000fe2000bf06270 */
[----:B------:R-:W-:Y:S01]  /*23b90*/  IMAD R20, R20, UR6, RZ ;  /* 0x0000000614147c24 */ /* 0x000fe2000f8e02ff */
[----:B------:R-:W-:Y:S01]  /*23ba0*/  @!PT LDS RZ, [RZ] ;  /* 0x00000000fffff984 */ /* 0x000fe20000000800 */
[----:B------:R-:W-:Y:S01]  /*23bb0*/  @!PT LDS RZ, [RZ] ;  /* 0x00000000fffff984 */ /* 0x000fe20000000800 */
[----:B------:R-:W-:Y:S01]  /*23bc0*/  @!PT LDS RZ, [RZ] ;  /* 0x00000000fffff984 */ /* 0x000fe20000000800 */
[----:B------:R-:W-:Y:S01]  /*23bd0*/  @!PT LDS RZ, [RZ] ;  /* 0x00000000fffff984 */ /* 0x000fe20000000800 */
[----:B------:R1:W-:Y:S06]  /*23be0*/  MEMBAR.ALL.CTA ;  /* 0x0000000000007992 */ /* 0x0003ec0000008000 */
[----:B-1----:R-:W1:Y:S01]  /*23bf0*/  FENCE.VIEW.ASYNC.S ;  /* 0x00000000000073c6 */ /* 0x002e620000000000 */
[----:B------:R-:W-:Y:S01]  /*23c00*/  IMAD.SHL.U32 R75, R6, 0x20, RZ ;  /* 0x00000020064b7824 */ /* 0x000fe200078e00ff */
[----:B------:R-:W-:Y:S01]  /*23c10*/  SHF.R.S32.HI R6, RZ, 0x1f, R21 ;  /* 0x0000001fff067819 */ /* 0x000fe20000011415 */
[C---:B------:R-:W-:Y:S01]  /*23c20*/  IMAD R73, R3.reuse, UR7, R20 ;  /* 0x0000000703497c24 */ /* 0x040fe2000f8e0214 */
[----:B------:R-:W-:Y:S01]  /*23c30*/  ULDC UR8, c[0x0][0xb88] ;  /* 0x0002e20000087ab9 */ /* 0x000fe20000000800 */
[----:B------:R-:W-:Y:S01]  /*23c40*/  IMAD.WIDE.U32 R4, R3, UR6, R4 ;  /* 0x0000000603047c25 */ /* 0x000fe2000f8e0004 */
[----:B------:R-:W-:Y:S01]  /*23c50*/  ULDC.64 UR6, c[0x0][0xbd8] ;  /* 0x0002f60000067ab9 */ /* 0x000fe20000000a00 */
[----:B------:R-:W-:Y:S01]  /*23c60*/  LOP3.LUT R0, R75, 0x20, R0, 0xe2, !PT ;  /* 0x000000204b007812 */ /* 0x000fe200078ee200 */
[----:B------:R-:W-:Y:S01]  /*23c70*/  UIADD3 UR5, UR44, 0x38820, URZ ;  /* 0x000388202c057890 */ /* 0x000fe2000fffe03f */
[----:B------:R-:W-:Y:S01]  /*23c80*/  IMAD.U32 R20, RZ, RZ, UR59 ;  /* 0x0000003bff147e24 */ /* 0x000fe2000f8e00ff */
[----:B------:R-:W-:Y:S01]  /*23c90*/  SEL R3, RZ, 0x40, P0 ;  /* 0x00000040ff037807 */ /* 0x000fe20000000000 */
[----:B------:R-:W-:Y:S01]  /*23ca0*/  IMAD.IADD R5, R5, 0x1, R73 ;  /* 0x0000000105057824 */ /* 0x000fe200078e0249 */
[----:B------:R-:W-:Y:S01]  /*23cb0*/  ISETP.GE.AND P0, PT, R157, UR10, PT ;  /* 0x0000000a9d007c0c */ /* 0x000fe2000bf06270 */
[----:B------:R-:W-:Y:S01]  /*23cc0*/  IMAD R6, R6, UR6, RZ ;  /* 0x0000000606067c24 */ /* 0x000fe2000f8e02ff */
[----:B------:R-:W-:Y:S01]  /*23cd0*/  LOP3.LUT R0, R0, R3, RZ, 0xfc, !PT ;  /* 0x0000000300007212 */ /* 0x000fe200078efcff */
[----:B------:R-:W-:Y:S01]  /*23ce0*/  IMAD R79, R20, 0x40, R159 ;  /* 0x00000040144f7824 */ /* 0x000fe200078e029f */
[----:B------:R-:W-:Y:S01]  /*23cf0*/  SEL R3, RZ, 0x80, P0 ;  /* 0x00000080ff037807 */ /* 0x000fe20000000000 */
[----:B------:R-:W-:Y:S01]  /*23d00*/  IMAD R80, R74, UR8, RZ ;  /* 0x000000084a507c24 */ /* 0x000fe2000f8e02ff */
[----:B------:R-:W-:Y:S01]  /*23d10*/  UPRMT UR5, URZ, 0x654, UR5 ;  /* 0x000006543f057896 */ /* 0x000fe20008000005 */
[C---:B------:R-:W-:Y:S01]  /*23d20*/  IMAD R73, R21.reuse, UR7, R6 ;  /* 0x0000000715497c24 */ /* 0x040fe2000f8e0206 */
[----:B------:R-:W-:Y:S01]  /*23d30*/  BSSY B1, `(.L_x_2032) ;  /* 0x000002b000017945 */ /* 0x000fe20003800000 */
[----:B------:R-:W-:Y:S01]  /*23d40*/  IMAD.WIDE.U32 R4, R21, UR6, R4 ;  /* 0x0000000615047c25 */ /* 0x000fe2000f8e0004 */
[----:B------:R-:W-:Y:S01]  /*23d50*/  ISETP.GE.AND P0, PT, R79, R80, PT ;  /* 0x000000504f00720c */ /* 0x000fe20003f06270 */
[----:B------:R-:W-:Y:S01]  /*23d60*/  ULDC.64 UR6, c[0x0][0xb80] ;  /* 0x0002e00000067ab9 */ /* 0x000fe20000000a00 */
[----:B------:R-:W-:Y:S01]  /*23d70*/  LOP3.LUT R3, R0, R3, RZ, 0xfc, !PT ;  /* 0x0000000300037212 */ /* 0x000fe200078efcff */
[----:B------:R-:W-:Y:S01]  /*23d80*/  IMAD.IADD R5, R5, 0x1, R73 ;  /* 0x0000000105057824 */ /* 0x000fe200078e0249 */
[C---:B------:R-:W-:Y:S01]  /*23d90*/  LEA R6, P1, R4.reuse, UR6, 0x1 ;  /* 0x0000000604067c11 */ /* 0x040fe2000f8208ff */
[----:B-1----:R-:W-:Y:S03]  /*23da0*/  SYNCS.ARRIVE.TRANS64.RED.A1T0 RZ, [UR5], RZ ;  /* 0x000000ffffff79a7 */ /* 0x002fe60008100405 */
        /* <DEDUP_REMOVED lines=27> */
[----:B--2---:R-:W-:Y:S02]  /*23f60*/  @P4 LEA R12, P5, R157, R20, 0x1 ;  /* 0x000000149d0c4211 */ /* 0x004fe400078a08ff */
[-C--:B------:R-:W-:Y:S01]  /*23f70*/  @!P1 LEA.HI.X R9, R19, R21.reuse, R186, 0x1, P6 ;  /* 0x0000001513099211 */ /* 0x080fe200030f0cba */
[----:B------:R3:W-:Y:S01]  /*23f80*/  @!P2 ST.E.128 desc[UR36][R4.64], R44 ;  /* 0x0000002c0400a985 */ /* 0x0007e2000c101d24 */
[----:B------:R-:W-:-:S02]  /*23f90*/  @P0 LEA.HI.X R11, R158, R21, R185, 0x1, P3 ;  /* 0x000000159e0b0211 */ /* 0x000fc400018f0cb9 */
[----:B------:R-:W-:Y:S01]  /*23fa0*/  @P4 LEA.HI.X R13, R157, R21, R176, 0x1, P5 ;  /* 0x000000159d0d4211 */ /* 0x000fe200028f0cb0 */
[----:B------:R3:W-:Y:S04]  /*23fb0*/  @!P1 ST.E.128 desc[UR36][R8.64], R52 ;  /* 0x0000003408009985 */ /* 0x0007e8000c101d24 */
[----:B------:R3:W-:Y:S04]  /*23fc0*/  @P0 ST.E.128 desc[UR36][R10.64], R60 ;  /* 0x0000003c0a000985 */ /* 0x0007e8000c101d24 */
[----:B------:R3:W-:Y:S02]  /*23fd0*/  @P4 ST.E.128 desc[UR36][R12.64], R68 ;  /* 0x000000440c004985 */ /* 0x0007e4000c101d24 */
.L_x_2033:
[----:B------:R-:W-:Y:S05]  /*23fe0*/  BSYNC B1 ;  /* 0x0000000000017941 */ /* 0x000fea0003800000 */
.L_x_2032:
        /* <DEDUP_REMOVED lines=11> */
[CC--:B------:R-:W-:Y:S02]  /*240a0*/  @!P5 LEA R10, P4, R154.reuse, R8.reuse, 0x1 ;  /* 0x000000089a0ad211 */ /* 0x0c0fe400078808ff */
        /* <DEDUP_REMOVED lines=9> */
[-C--:B------:R-:W-:Y:S02]  /*24140*/  @!P2 LEA.HI.X R15, R153, R9.reuse, R188, 0x1, P5 ;  /* 0x00000009990fa211 */ /* 0x080fe400028f0cbc */
[CC--:B-1----:R-:W-:Y:S02]  /*24150*/  @!P0 LEA R20, P3, R19.reuse, R8.reuse, 0x1 ;  /* 0x0000000813148211 */ /* 0x0c2fe400078608ff */
[-C--:B0-----:R-:W-:Y:S01]  /*24160*/  @!P1 LEA R4, P6, R152, R8.reuse, 0x1 ;  /* 0x0000000898049211 */ /* 0x081fe200078c08ff */
[----:B------:R4:W-:Y:S01]  /*24170*/  @!P2 ST.E.128 desc[UR36][R14.64], R40 ;  /* 0x000000280e00a985 */ /* 0x0009e2000c101d24 */
[----:B------:R-:W-:Y:S02]  /*24180*/  @P4 LEA R28, P5, R158, R8, 0x1 ;  /* 0x000000089e1c4211 */ /* 0x000fe400078a08ff */
[-C--:B------:R-:W-:Y:S02]  /*24190*/  @!P1 LEA.HI.X R5, R152, R9.reuse, R187, 0x1, P6 ;  /* 0x0000000998059211 */ /* 0x080fe400030f0cbb */
[----:B--2---:R-:W-:-:S02]  /*241a0*/  @!P0 LEA.HI.X R21, R19, R9, R186, 0x1, P3 ;  /* 0x0000000913158211 */ /* 0x004fc400018f0cba */
        /* <DEDUP_REMOVED lines=10> */
.L_x_2030:
[----:B------:R-:W0:Y:S01]  /*24250*/  LDC R12, c[0x0][0xce8] ;  /* 0x00033a00ff0c7b82 */ /* 0x000e220000000800 */
[----:B------:R-:W-:Y:S01]  /*24260*/  ISETP.GE.AND P2, PT, R191, 0x40, PT ;  /* 0x00000040bf00780c */ /* 0x000fe20003f46270 */
[----:B------:R-:W-:Y:S01]  /*24270*/  ULDC UR12, c[0x0][0xbc8] ;  /* 0x0002f200000c7ab9 */ /* 0x000fe20000000800 */
[----:B------:R-:W-:Y:S01]  /*24280*/  IMAD R0, R198, 0x20, R159 ;  /* 0x00000020c6007824 */ /* 0x000fe200078e029f */
[----:B------:R-:W-:Y:S01]  /*24290*/  ISETP.GE.AND P4, PT, R156, UR12, PT ;  /* 0x0000000c9c007c0c */ /* 0x000fe2000bf86270 */
[----:B------:R-:W-:Y:S01]  /*242a0*/  IMAD.U32 R3, RZ, RZ, UR59 ;  /* 0x0000003bff037e24 */ /* 0x000fe2000f8e00ff */
[----:B------:R-:W-:Y:S01]  /*242b0*/  ISETP.GE.AND P3, PT, R154, UR12, PT ;  /* 0x0000000c9a007c0c */ /* 0x000fe2000bf66270 */
[----:B------:R-:W-:Y:S01]  /*242c0*/  USHF.R.S32.HI UR8, URZ, 0x1f, UR60 ;  /* 0x0000001f3f087899 */ /* 0x000fe2000801143c */
[----:B------:R-:W-:Y:S01]  /*242d0*/  BSSY B1, `(.L_x_2035) ;  /* 0x0000033000017945 */ /* 0x000fe20003800000 */
[----:B------:R-:W-:Y:S01]  /*242e0*/  USHF.R.S32.HI UR9, URZ, 0x1f, UR58 ;  /* 0x0000001f3f097899 */ /* 0x000fe2000801143a */
[----:B------:R-:W-:Y:S01]  /*242f0*/  ISETP.GE.AND P1, PT, R155, UR12, PT ;  /* 0x0000000c9b007c0c */ /* 0x000fe2000bf26270 */
[----:B------:R-:W-:Y:S01]  /*24300*/  IMAD R10, R3, 0x40, R0 ;  /* 0x00000040030a7824 */ /* 0x000fe200078e0200 */
[----:B------:R-:W-:-:S02]  /*24310*/  SEL R14, RZ, 0x1, P4 ;  /* 0x00000001ff0e7807 */ /* 0x000fc40002000000 */
[----:B------:R-:W-:Y:S02]  /*24320*/  SEL R15, RZ, 0xffffffff, P3 ;  /* 0xffffffffff0f7807 */ /* 0x000fe40001800000 */
[----:B0-----:R-:W-:-:S13]  /*24330*/  ISETP.NE.AND P0, PT, R12, 0x1, PT ;  /* 0x000000010c00780c */ /* 0x001fda0003f05270 */
[----:B------:R-:W0:Y:S08]  /*24340*/  @P0 LDC R11, c[0x0][0xcec] ;  /* 0x00033b00ff0b0b82 */ /* 0x000e300000000800 */
[----:B------:R-:W1:Y:S01]  /*24350*/  @P0 LDC R13, c[0x0][0xcf0] ;  /* 0x00033c00ff0d0b82 */ /* 0x000e620000000800 */
[----:B------:R-:W-:Y:S05]  /*24360*/  @P2 BRA `(.L_x_2036) ;  /* 0x0000000000a42947 */ /* 0x000fea0003800000 */
[----:B------:R-:W2:Y:S01]  /*24370*/  S2R R4, SR_TID.X ;  /* 0x0000000000047919 */ /* 0x000ea20000002100 */
[----:B------:R-:W3:Y:S01]  /*24380*/  LDC R5, c[0x0][0xce8] ;  /* 0x00033a00ff057b82 */ /* 0x000ee20000000800 */
[----:B------:R-:W-:Y:S01]  /*24390*/  IMAD.U32 R0, RZ, RZ, UR59 ;  /* 0x0000003bff007e24 */ /* 0x000fe2000f8e00ff */
[----:B------:R-:W-:Y:S02]  /*243a0*/  ULDC UR5, c[0x0][0xb88] ;  /* 0x0002e20000057ab9 */ /* 0x000fe40000000800 */
[----:B---3--:R-:W-:Y:S02]  /*243b0*/  IMAD R3, R5, UR5, RZ ;  /* 0x0000000505037c24 */ /* 0x008fe4000f8e02ff */
[----:B--2---:R-:W-:-:S04]  /*243c0*/  IMAD R0, R0, 0x40, R4 ;  /* 0x0000004000007824 */ /* 0x004fc800078e0204 */
[----:B------:R-:W-:-:S05]  /*243d0*/  VIADD R6, R0, 0xffffff80 ;  /* 0xffffff8000067836 */ /* 0x000fca0000000000 */
        /* <DEDUP_REMOVED lines=34> */
.L_x_2036:
[----:B------:R-:W-:Y:S05]  /*24600*/  BSYNC B1 ;  /* 0x0000000000017941 */ /* 0x000fea0003800000 */
.L_x_2035:
[----:B------:R-:W-:Y:S01]  /*24610*/  SEL R0, RZ, 0xffffffff, P1 ;  /* 0xffffffffff007807 */ /* 0x000fe20000800000 */
[----:B------:R-:W-:Y:S01]  /*24620*/  ULDC.64 UR10, c[0x0][0xbe8] ;  /* 0x0002fa00000a7ab9 */ /* 0x000fe20000000a00 */
[----:B------:R-:W-:Y:S01]  /*24630*/  IMAD.SHL.U32 R15, R15, 0x2, RZ ;  /* 0x000000020f0f7824 */ /* 0x000fe200078e00ff */
[----:B------:R-:W-:Y:S01]  /*24640*/  UIMAD UR5, UR8, UR10, URZ ;  /* 0x0000000a080572a4 */ /* 0x000fe2000f8e023f */
[----:B------:R-:W-:Y:S01]  /*24650*/  ISETP.GE.AND P1, PT, R153, UR12, PT ;  /* 0x0000000c99007c0c */ /* 0x000fe2000bf26270 */
[----:B------:R-:W-:Y:S01]  /*24660*/  IMAD.SHL.U32 R5, R0, 0x4, RZ ;  /* 0x0000000400057824 */ /* 0x000fe200078e00ff */
[----:B------:R-:W-:Y:S01]  /*24670*/  UIMAD.WIDE.U32 UR6, UR60, UR10, URZ ;  /* 0x0000000a3c0672a5 */ /* 0x000fe2000f8e003f */
[----:B0-----:R-:W-:Y:S01]  /*24680*/  @P0 IMAD.HI.U32 R0, R10, R11, RZ ;  /* 0x0000000b0a000227 */ /* 0x001fe200078e00ff */
[----:B------:R-:W-:Y:S01]  /*24690*/  UIMAD UR5, UR60, UR11, UR5 ;  /* 0x0000000b3c0572a4 */ /* 0x000fe2000f8e0205 */
[----:B------:R-:W-:Y:S01]  /*246a0*/  LOP3.LUT R14, R15, 0x2, R14, 0xe2, !PT ;  /* 0x000000020f0e7812 */ /* 0x000fe200078ee20e */
[----:B------:R-:W-:Y:S01]  /*246b0*/  BSSY B1, `(.L_x_2037) ;  /* 0x0000056000017945 */ /* 0x000fe20003800000 */
[----:B--2---:R-:W-:Y:S01]  /*246c0*/  IMAD.MOV.U32 R3, RZ, RZ, R10 ;  /* 0x000000ffff037224 */ /* 0x004fe200078e000a */
[----:B-1----:R-:W-:Y:S01]  /*246d0*/  @P0 SHF.R.U32.HI R3, RZ, R13, R0 ;  /* 0x0000000dff030219 */ /* 0x002fe20000011600 */
[----:B------:R-:W-:Y:S01]  /*246e0*/  ULDC.64 UR10, c[0x0][0xbf0] ;  /* 0x0002fc00000a7ab9 */ /* 0x000fe20000000a00 */
[----:B------:R-:W-:Y:S01]  /*246f0*/  SEL R0, RZ, 0xffffffff, P1 ;  /* 0xffffffffff007807 */ /* 0x000fe20000800000 */
[----:B------:R-:W-:Y:S01]  /*24700*/  UIADD3 UR7, UR7, UR5, URZ ;  /* 0x0000000507077290 */ /* 0x000fe2000fffe03f */
[----:B------:R-:W-:Y:S01]  /*24710*/  LOP3.LUT R14, R5, 0x4, R14, 0xe2, !PT ;  /* 0x00000004050e7812 */ /* 0x000fe200078ee20e */
[----:B------:R-:W-:Y:S01]  /*24720*/  UIMAD UR5, UR9, UR10, URZ ;  /* 0x0000000a090572a4 */ /* 0x000fe2000f8e023f */
[----:B------:R-:W-:Y:S01]  /*24730*/  ISETP.GE.AND P1, PT, R152, UR12, PT ;  /* 0x0000000c98007c0c */ /* 0x000fe2000bf26270 */
[----:B------:R-:W-:Y:S01]  /*24740*/  UIMAD.WIDE.U32 UR6, UR58, UR10, UR6 ;  /* 0x0000000a3a0672a5 */ /* 0x000fe2000f8e0006 */
[----:B------:R-:W-:Y:S01]  /*24750*/  IMAD.SHL.U32 R5, R0, 0x8, RZ ;  /* 0x0000000800057824 */ /* 0x000fe200078e00ff */
[----:B------:R-:W-:Y:S01]  /*24760*/  UIMAD UR5, UR58, UR11, UR5 ;  /* 0x0000000b3a0572a4 */ /* 0x000fe2000f8e0205 */
[--C-:B------:R-:W-:Y:S01]  /*24770*/  SHF.R.S32.HI R0, RZ, 0x1f, R3.reuse ;  /* 0x0000001fff007819 */ /* 0x100fe20000011403 */
[----:B------:R-:W-:Y:S01]  /*24780*/  IMAD.MOV R9, RZ, RZ, -R3 ;  /* 0x000000ffff097224 */ /* 0x000fe200078e0a03 */
[----:B------:R-:W-:Y:S01]  /*24790*/  ISETP.GE.AND P0, PT, R19, UR12, PT ;  /* 0x0000000c13007c0c */ /* 0x000fe2000bf06270 */
[----:B------:R-:W-:Y:S01]  /*247a0*/  UIADD3 UR5, UR7, UR5, URZ ;  /* 0x0000000507057290 */ /* 0x000fe2000fffe03f */
[----:B------:R-:W-:Y:S01]  /*247b0*/  LOP3.LUT R14, R5, 0x8, R14, 0xe2, !PT ;  /* 0x00000008050e7812 */ /* 0x000fe200078ee20e */
[----:B------:R-:W-:Y:S01]  /*247c0*/  IMAD.U32 R4, RZ, RZ, UR6 ;  /* 0x00000006ff047e24 */ /* 0x000fe2000f8e00ff */
[----:B------:R-:W-:Y:S01]  /*247d0*/  SEL R6, RZ, 0xffffffff, P1 ;  /* 0xffffffffff067807 */ /* 0x000fe20000800000 */
[----:B------:R-:W-:Y:S01]  /*247e0*/  IMAD.U32 R5, RZ, RZ, UR7 ;  /* 0x00000007ff057e24 */ /* 0x000fe2000f8e00ff */
[----:B------:R-:W-:Y:S01]  /*247f0*/  ULDC.64 UR6, c[0x0][0xbe0] ;  /* 0x0002f80000067ab9 */ /* 0x000fe20000000a00 */
[----:B------:R-:W-:Y:S01]  /*24800*/  IMAD R9, R12, R9, R10 ;  /* 0x000000090c097224 */ /* 0x000fe200078e020a */
[----:B------:R-:W-:Y:S01]  /*24810*/  SEL R8, RZ, 0xffffffff, P0 ;  /* 0xffffffffff087807 */ /* 0x000fe20000000000 */
[----:B------:R-:W-:Y:S01]  /*24820*/  IMAD R0, R0, UR6, RZ ;  /* 0x0000000600007c24 */ /* 0x000fe2000f8e02ff */
[----:B------:R-:W-:Y:S01]  /*24830*/  ISETP.GE.AND P0, PT, R158, UR12, PT ;  /* 0x0000000c9e007c0c */ /* 0x000fe2000bf06270 */
[----:B------:R-:W-:Y:S01]  /*24840*/  IMAD.U32 R5, RZ, RZ, UR5 ;  /* 0x00000005ff057e24 */ /* 0x000fe2000f8e00ff */
[----:B------:R-:W-:Y:S01]  /*24850*/  ULDC UR5, c[0x0][0xb88] ;  /* 0x0002e20000057ab9 */ /* 0x000fe20000000800 */
[----:B------:R-:W-:Y:S01]  /*24860*/  IMAD.SHL.U32 R13, R6, 0x10, RZ ;  /* 0x00000010060d7824 */ /* 0x000fe200078e00ff */
[----:B------:R-:W-:Y:S01]  /*24870*/  ISETP.GE.AND P2, PT, R157, UR12, PT ;  /* 0x0000000c9d007c0c */ /* 0x000fe2000bf46270 */
[C---:B------:R-:W-:Y:S01]  /*24880*/  IMAD R11, R3.reuse, UR7, R0 ;  /* 0x00000007030b7c24 */ /* 0x040fe2000f8e0200 */
[----:B------:R-:W-:Y:S01]  /*24890*/  SHF.R.S32.HI R0, RZ, 0x1f, R9 ;  /* 0x0000001fff007819 */ /* 0x000fe20000011409 */
[----:B------:R-:W-:Y:S01]  /*248a0*/  IMAD.WIDE.U32 R4, R3, UR6, R4 ;  /* 0x0000000603047c25 */ /* 0x000fe2000f8e0004 */
[----:B------:R-:W-:Y:S01]  /*248b0*/  ULDC.64 UR6, c[0x0][0xbd8] ;  /* 0x0002f60000067ab9 */ /* 0x000fe20000000a00 */
[----:B------:R-:W-:-:S02]  /*248c0*/  LOP3.LUT R14, R13, 0x10, R14, 0xe2, !PT ;  /* 0x000000100d0e7812 */ /* 0x000fc400078ee20e */
[----:B------:R-:W-:Y:S02]  /*248d0*/  IMAD.SHL.U32 R3, R8, 0x20, RZ ;  /* 0x0000002008037824 */ /* 0x000fe400078e00ff */
[----:B------:R-:W-:Y:S02]  /*248e0*/  IMAD R0, R0, UR6, RZ ;  /* 0x0000000600007c24 */ /* 0x000fe4000f8e02ff */
[----:B------:R-:W-:Y:S01]  /*248f0*/  IMAD.IADD R5, R5, 0x1, R11 ;  /* 0x0000000105057824 */ /* 0x000fe200078e020b */
[----:B------:R-:W-:Y:S01]  /*24900*/  LOP3.LUT R14, R3, 0x20, R14, 0xe2, !PT ;  /* 0x00000020030e7812 */ /* 0x000fe200078ee20e */
[----:B------:R-:W-:Y:S02]  /*24910*/  IMAD R3, R9, UR7, R0 ;  /* 0x0000000709037c24 */ /* 0x000fe4000f8e0200 */
[----:B------:R-:W-:Y:S02]  /*24920*/  IMAD.U32 R0, RZ, RZ, UR59 ;  /* 0x0000003bff007e24 */ /* 0x000fe4000f8e00ff */
[----:B------:R-:W-:-:S02]  /*24930*/  IMAD R27, R12, UR5, RZ ;  /* 0x000000050c1b7c24 */ /* 0x000fc4000f8e02ff */
[----:B------:R-:W-:Y:S02]  /*24940*/  IMAD R0, R0, 0x40, R159 ;  /* 0x0000004000007824 */ /* 0x000fe400078e029f */
[----:B------:R-:W-:Y:S01]  /*24950*/  IMAD.WIDE.U32 R4, R9, UR6, R4 ;  /* 0x0000000609047c25 */ /* 0x000fe2000f8e0004 */
        /* <DEDUP_REMOVED lines=43> */
.L_x_2038:
[----:B------:R-:W-:Y:S05]  /*24c10*/  BSYNC B1 ;  /* 0x0000000000017941 */ /* 0x000fea0003800000 */
.L_x_2037:
        /* <DEDUP_REMOVED lines=13> */
[C---:B------:R-:W-:Y:S01]  /*24cf0*/  @!P5 LEA R12, P0, R155.reuse, R8, 0x1 ;  /* 0x000000089b0cd211 */ /* 0x040fe200078008ff */
        /* <DEDUP_REMOVED lines=22> */
.L_x_2034:
[----:B------:R-:W-:Y:S05]  /*24e60*/  BSYNC B0 ;  /* 0x0000000000007941 */ /* 0x000fea0003800000 */
.L_x_2029:
[----:B------:R-:W-:Y:S02]  /*24e70*/  ULDC UR5, c[0x0][0xd38] ;  /* 0x00034e0000057ab9 */ /* 0x000fe40000000800 */
[----:B------:R-:W-:-:S06]  /*24e80*/  UISETP.GE.AND UP0, UPT, UR4, UR5, UPT ;  /* 0x000000050400728c */ /* 0x000fcc000bf06270 */
[----:B------:R-:W-:-:S13]  /*24e90*/  PLOP3.LUT P0, PT, PT, PT, UP0, 0x80, 0x0 ;  /* 0x000000000000781c */ /* 0x000fda0003f0f008 */
[----:B------:R-:W-:Y:S05]  /*24ea0*/  @!P0 BRA `(.L_x_2039) ;  /* 0xfffffdc000248947 */ /* 0x000fea000383ffff */
[----:B------:R-:W-:Y:S05]  /*24eb0*/  EXIT ;  /* 0x000000000000794d */ /* 0x000fea0003800000 */
.L_x_1901:
[----:B------:R-:W-:-:S08]  /*24ec0*/  NOP ;  /* 0x0000000000007918 */ /* 0x000fd00000000000 */
[----:B------:R-:W0:-:S00]  /*24ed0*/  USETMAXREG.DEALLOC.CTAPOOL 0x28 ;  /* 0x00000028000079c8 */ /* 0x000e0000080e0500 */
[----:B0-----:R-:W-:-:S06]  /*24ee0*/  LOP3.LUT R0, R0, 0x3, RZ, 0xc0, !PT ;  /* 0x0000000300007812 */ /* 0x001fcc00078ec0ff */
[----:B------:R-:W0:Y:S01]  /*24ef0*/  S2UR UR8, SR_CTAID.X ;  /* 0x00000000000879c3 */ /* 0x000e220000002500 */
[----:B------:R-:W-:Y:S01]  /*24f00*/  LOP3.LUT R16, R16, 0xffdfffff, RZ, 0xc0, !PT ;  /* 0xffdfffff10107812 */ /* 0x000fe200078ec0ff */
[----:B------:R-:W-:Y:S01]  /*24f10*/  STL [R1+0x440], RZ ;  /* 0x000440ff01007387 */ /* 0x000fe20000100800 */
[----:B------:R-:W-:Y:S02]  /*24f20*/  IMAD.MOV.U32 R18, RZ, RZ, RZ ;  /* 0x000000ffff127224 */ /* 0x000fe400078e00ff */
[----:B------:R-:W-:Y:S01]  /*24f30*/  IMAD.MOV.U32 R23, RZ, RZ, 0x1 ;  /* 0x00000001ff177424 */ /* 0x000fe200078e00ff */
[----:B------:R1:W2:Y:S02]  /*24f40*/  SHFL.IDX PT, R2, R0, RZ, 0x1f ;  /* 0x00001fff00027589 */ /* 0x0002a400000e0000 */
[----:B-1----:R-:W0:Y:S01]  /*24f50*/  LDC R0, c[0x0][0xd38] ;  /* 0x00034e00ff007b82 */ /* 0x002e220000000800 */
[----:B--2---:R-:W-:-:S13]  /*24f60*/  ISETP.NE.AND P0, PT, R2, RZ, PT ;  /* 0x000000ff0200720c */ /* 0x004fda0003f05270 */
[----:B------:R-:W-:Y:S01]  /*24f70*/  @P0 LOP3.LUT R16, R16, 0x200000, RZ, 0xfc, !PT ;  /* 0x0020000010100812 */ /* 0x000fe200078efcff */
[----:B------:R-:W-:Y:S06]  /*24f80*/  @P0 BAR.ARV 0x4, 0x180 ;  /* 0x0106000000000b1d */ /* 0x000fec0000002000 */
[----:B0-----:R-:W-:-:S13]  /*24f90*/  ISETP.LE.AND P0, PT, R0, UR8, PT ;  /* 0x0000000800007c0c */ /* 0x001fda000bf03270 */
[----:B------:R-:W-:Y:S05]  /*24fa0*/  @P0 BRA `(.L_x_2040) ;  /* 0x0000004c00200947 */ /* 0x000fea0003800000 */
[----:B------:R-:W0:Y:S01]  /*24fb0*/  S2R R13, SR_TID.X ;  /* 0x00000000000d7919 */ /* 0x000e220000002100 */
[----:B------:R-:W-:Y:S01]  /*24fc0*/  ULDC UR4, c[0x0][0x320] ;  /* 0x0000c80000047ab9 */ /* 0x000fe20000000800 */
[----:B------:R-:W-:Y:S01]  /*24fd0*/  ULDC UR5, c[0x0][0x3b8] ;  /* 0x0000ee0000057ab9 */ /* 0x000fe20000000800 */
[----:B------:R-:W-:Y:S01]  /*24fe0*/  LOP3.LUT R16, R16, 0xfffffdff, RZ, 0xc0, !PT ;  /* 0xfffffdff10107812 */ /* 0x000fe200078ec0ff */
[----:B------:R-:W1:Y:S01]  /*24ff0*/  S2UR UR6, SR_CgaCtaId ;  /* 0x00000000000679c3 */ /* 0x000e620000008800 */
[----:B------:R-:W-:Y:S01]  /*25000*/  ULDC.64 UR10, c[0x0][0x418] ;  /* 0x00010600000a7ab9 */ /* 0x000fe20000000a00 */
[----:B------:R2:W-:Y:S01]  /*25010*/  STL [R1+0x440], RZ ;  /* 0x000440ff01007387 */ /* 0x0005e20000100800 */
[----:B------:R-:W-:Y:S01]  /*25020*/  UISETP.NE.U32.AND UP0, UPT, UR10, URZ, UPT ;  /* 0x0000003f0a00728c */ /* 0x000fe2000bf05070 */
[----:B------:R-:W-:Y:S01]  /*25030*/  IMAD.U32 R36, RZ, RZ, UR8 ;  /* 0x00000008ff247e24 */ /* 0x000fe2000f8e00ff */
[----:B------:R-:W-:Y:S01]  /*25040*/  ULDC.64 UR42, c[0x0][0x2f0] ;  /* 0x0000bc00002a7ab9 */ /* 0x000fe20000000a00 */
[----:B------:R-:W-:Y:S01]  /*25050*/  ULDC UR7, c[0x0][0x2b8] ;  /* 0x0000ae0000077ab9 */ /* 0x000fe20000000800 */
[----:B------:R-:W-:Y:S01]  /*25060*/  UISETP.NE.AND.EX UP0, UPT, UR11, URZ, UPT, UP0 ;  /* 0x0000003f0b00728c */ /* 0x000fe2000bf05300 */
[----:B------:R-:W-:Y:S01]  /*25070*/  IMAD.MOV.U32 R23, RZ, RZ, 0x1 ;  /* 0x00000001ff177424 */ /* 0x000fe200078e00ff */
[----:B------:R-:W-:Y:S01]  /*25080*/  ULDC UR40, c[0x0][0x288] ;  /* 0x0000a20000287ab9 */ /* 0x000fe20000000800 */
[----:B------:R-:W-:Y:S01]  /*25090*/  ULDC UR41, c[0x0][0x448] ;  /* 0x0001120000297ab9 */ /* 0x000fe20000000800 */
[----:B------:R-:W-:Y:S01]  /*250a0*/  IMAD.MOV.U32 R18, RZ, RZ, RZ ;  /* 0x000000ffff127224 */ /* 0x000fe200078e00ff */
[----:B------:R-:W-:Y:S01]  /*250b0*/  UIMAD UR41, UR41, UR40, URZ ;  /* 0x00000028292972a4 */ /* 0x000fe2000f8e023f */
[----:B------:R-:W-:Y:S01]  /*250c0*/  ULDC UR48, c[0x0][0xc] ;  /* 0x0000030000307ab9 */ /* 0x000fe20000000800 */
[----:B------:R-:W-:Y:S01]  /*250d0*/  ULOP3.LUT UR47, UR61, 0x2, URZ, 0xfc, !UPT ;  /* 0x000000023d2f7892 */ /* 0x000fe2000f8efc3f */
[C---:B0-----:R-:W-:Y:S01]  /*250e0*/  IMAD.SHL.U32 R32, R13.reuse, 0x8, RZ ;  /* 0x000000080d207824 */ /* 0x041fe200078e00ff */
[----:B------:R-:W-:-:S04]  /*250f0*/  LOP3.LUT R12, R13, 0x7f, RZ, 0xc0, !PT ;  /* 0x0000007f0d0c7812 */ /* 0x000fc800078ec0ff */
[----:B------:R-:W-:-:S04]  /*25100*/  LOP3.LUT R11, R32, 0x38, RZ, 0xc0, !PT ;  /* 0x00000038200b7812 */ /* 0x000fc800078ec0ff */
[C---:B------:R-:W-:Y:S02]  /*25110*/  LOP3.LUT R0, R11.reuse, 0x40, RZ, 0xfc, !PT ;  /* 0x000000400b007812 */ /* 0x040fe400078efcff */
[C---:B------:R-:W-:Y:S02]  /*25120*/  ISETP.GE.AND P6, PT, R11.reuse, UR4, PT ;  /* 0x000000040b007c0c */ /* 0x040fe4000bfc6270 */
[C---:B------:R-:W-:Y:S02]  /*25130*/  ISETP.GE.AND P1, PT, R0.reuse, UR4, PT ;  /* 0x0000000400007c0c */ /* 0x040fe4000bf26270 */
[----:B------:R-:W-:Y:S02]  /*25140*/  ISETP.GE.AND P0, PT, R0, UR5, PT ;  /* 0x0000000500007c0c */ /* 0x000fe4000bf06270 */
[C---:B------:R-:W-:Y:S02]  /*25150*/  ISETP.GE.AND P5, PT, R11.reuse, UR5, PT ;  /* 0x000000050b007c0c */ /* 0x040fe4000bfa6270 */
[----:B------:R-:W-:-:S02]  /*25160*/  LOP3.LUT R2, R11, 0x180, RZ, 0xfc, !PT ;  /* 0x000001800b027812 */ /* 0x000fc400078efcff */
[C---:B------:R-:W-:Y:S02]  /*25170*/  LOP3.LUT R8, R11.reuse, 0x80, RZ, 0xfc, !PT ;  /* 0x000000800b087812 */ /* 0x040fe400078efcff */
[----:B------:R-:W-:Y:S02]  /*25180*/  LOP3.LUT R3, R11, 0x1c0, RZ, 0xfc, !PT ;  /* 0x000001c00b037812 */ /* 0x000fe400078efcff */
[----:B------:R-:W-:Y:S02]  /*25190*/  ISETP.GE.AND P2, PT, R2, UR5, PT ;  /* 0x0000000502007c0c */ /* 0x000fe4000bf46270 */
[----:B------:R-:W-:Y:S02]  /*251a0*/  @P1 LOP3.LUT R16, R16, 0x200, RZ, 0xfc, !PT ;  /* 0x0000020010101812 */ /* 0x000fe400078efcff */
[----:B------:R-:W-:Y:S02]  /*251b0*/  ISETP.GE.AND P4, PT, R8, UR4, PT ;  /* 0x0000000408007c0c */ /* 0x000fe4000bf86270 */
[----:B------:R-:W-:-:S02]  /*251c0*/  LOP3.LUT R16, R16, 0xfffbffff, RZ, 0xc0, !PT ;  /* 0xfffbffff10107812 */ /* 0x000fc400078ec0ff */
[----:B------:R-:W-:Y:S02]  /*251d0*/  ISETP.GE.AND P3, PT, R2, UR4, PT ;  /* 0x0000000402007c0c */ /* 0x000fe4000bf66270 */
[----:B------:R-:W-:Y:S02]  /*251e0*/  @P0 LOP3.LUT R16, R16, 0x40000, RZ, 0xfc, !PT ;  /* 0x0004000010100812 */ /* 0x000fe400078efcff */
[----:B------:R-:W-:Y:S02]  /*251f0*/  ISETP.GE.AND P1, PT, R3, UR4, PT ;  /* 0x0000000403007c0c */ /* 0x000fe4000bf26270 */
[----:B------:R-:W-:Y:S02]  /*25200*/  LOP3.LUT R16, R16, 0xfffffbff, RZ, 0xc0, !PT ;  /* 0xfffffbff10107812 */ /* 0x000fe400078ec0ff */
[----:B------:R-:W-:Y:S02]  /*25210*/  SEL R2, RZ, 0x40, P2 ;  /* 0x00000040ff027807 */ /* 0x000fe40001000000 */
[----:B------:R-:W-:-:S02]  /*25220*/  @P6 LOP3.LUT R16, R16, 0x400, RZ, 0xfc, !PT ;  /* 0x0000040010106812 */ /* 0x000fc400078efcff */
[----:B------:R-:W-:Y:S02]  /*25230*/  LOP3.LUT R10, R11, 0xc0, RZ, 0xfc, !PT ;  /* 0x000000c00b0a7812 */ /* 0x000fe400078efcff */
[----:B------:R-:W-:Y:S02]  /*25240*/  LOP3.LUT R16, R16, 0xfff7ffff, RZ, 0xc0, !PT ;  /* 0xfff7ffff10107812 */ /* 0x000fe400078ec0ff */
[----:B------:R-:W-:Y:S02]  /*25250*/  ISETP.GE.AND P2, PT, R0, UR4, PT ;  /* 0x0000000400007c0c */ /* 0x000fe4000bf46270 */
[----:B------:R-:W-:Y:S02]  /*25260*/  @P5 LOP3.LUT R16, R16, 0x80000, RZ, 0xfc, !PT ;  /* 0x0008000010105812 */ /* 0x000fe400078efcff */
[----:B------:R-:W-:Y:S02]  /*25270*/  SEL R7, RZ, 0x40, P3 ;  /* 0x00000040ff077807 */ /* 0x000fe40001800000 */
[----:B------:R-:W-:-:S02]  /*25280*/  SEL R33, RZ, 0x80, P1 ;  /* 0x00000080ff217807 */ /* 0x000fc40000800000 */
[----:B------:R-:W-:Y:S02]  /*25290*/  ISETP.GE.AND P3, PT, R0, UR5, PT ;  /* 0x0000000500007c0c */ /* 0x000fe4000bf66270 */
[----:B------:R-:W-:Y:S02]  /*252a0*/  ISETP.GE.AND P1, PT, R10, UR4, PT ;  /* 0x000000040a007c0c */ /* 0x000fe4000bf26270 */
[----:B------:R-:W-:Y:S02]  /*252b0*/  SEL R0, RZ, 0xffffffff, P2 ;  /* 0xffffffffff007807 */ /* 0x000fe40001000000 */
[----:B------:R-:W-:Y:S02]  /*252c0*/  LOP3.LUT R16, R16, 0xffffffdf, RZ, 0xc0, !PT ;  /* 0xffffffdf10107812 */ /* 0x000fe400078ec0ff */
[----:B------:R-:W-:Y:S01]  /*252d0*/  ISETP.GE.AND P0, PT, R3, UR5, PT ;  /* 0x0000000503007c0c */ /* 0x000fe2000bf06270 */
[----:B------:R-:W-:Y:S01]  /*252e0*/  IMAD.SHL.U32 R6, R0, 0x2, RZ ;  /* 0x0000000200067824 */ /* 0x000fe200078e00ff */
[----:B------:R-:W-:-:S02]  /*252f0*/  @P4 LOP3.LUT R16, R16, 0x20, RZ, 0xfc, !PT ;  /* 0x0000002010104812 */ /* 0x000fc400078efcff */
[----:B------:R-:W-:Y:S02]  /*25300*/  SEL R0, RZ, 0xffffff80, P0 ;  /* 0xffffff80ff007807 */ /* 0x000fe40000000000 */
[----:B------:R-:W-:Y:S02]  /*25310*/  ISETP.GE.AND P0, PT, R8, UR5, PT ;  /* 0x0000000508007c0c */ /* 0x000fe4000bf06270 */
[----:B------:R-:W-:Y:S02]  /*25320*/  LOP3.LUT R16, R16, 0xffffffef, RZ, 0xc0, !PT ;  /* 0xffffffef10107812 */ /* 0x000fe400078ec0ff */
[----:B------:R-:W-:Y:S02]  /*25330*/  SEL R5, RZ, 0xffffffff, P3 ;  /* 0xffffffffff057807 */ /* 0x000fe40001800000 */
[----:B------:R-:W-:Y:S02]  /*25340*/  @P1 LOP3.LUT R16, R16, 0x10, RZ, 0xfc, !PT ;  /* 0x0000001010101812 */ /* 0x000fe400078efcff */
[----:B------:R-:W-:Y:S01]  /*25350*/  SEL R9, RZ, 0x4, P0 ;  /* 0x00000004ff097807 */ /* 0x000fe20000000000 */
[----:B------:R-:W-:Y:S01]  /*25360*/  IMAD.SHL.U32 R5, R5, 0x2, RZ ;  /* 0x0000000205057824 */ /* 0x000fe200078e00ff */
[----:B------:R-:W-:-:S02]  /*25370*/  LOP3.LUT R16, R16, 0xfffdffff, RZ, 0xc0, !PT ;  /* 0xfffdffff10107812 */ /* 0x000fc400078ec0ff */
[----:B------:R-:W-:Y:S02]  /*25380*/  SEL R3, RZ, 0x1, P6 ;  /* 0x00000001ff037807 */ /* 0x000fe40003000000 */
[----:B------:R-:W-:Y:S02]  /*25390*/  @P0 LOP3.LUT R16, R16, 0x20000, RZ, 0xfc, !PT ;  /* 0x0002000010100812 */ /* 0x000fe400078efcff */
[----:B------:R-:W-:Y:S02]  /*253a0*/  ISETP.GE.AND P0, PT, R10, UR5, PT ;  /* 0x000000050a007c0c */ /* 0x000fe4000bf06270 */
[----:B------:R-:W-:Y:S02]  /*253b0*/  SEL R4, RZ, 0x1, P5 ;  /* 0x00000001ff047807 */ /* 0x000fe40002800000 */
[----:B------:R-:W-:Y:S02]  /*253c0*/  LOP3.LUT R3, R6, 0x2, R3, 0xe2, !PT ;  /* 0x0000000206037812 */ /* 0x000fe400078ee203 */
[----:B------:R-:W-:-:S02]  /*253d0*/  LOP3.LUT R6, R5, 0x2, R4, 0xe2, !PT ;  /* 0x0000000205067812 */ /* 0x000fc400078ee204 */
[----:B------:R-:W-:Y:S02]  /*253e0*/  SEL R8, RZ, 0x8, P0 ;  /* 0x00000008ff087807 */ /* 0x000fe40000000000 */
[----:B------:R-:W-:Y:S02]  /*253f0*/  LOP3.LUT R16, R16, 0xfffeffff, RZ, 0xc0, !PT ;  /* 0xfffeffff10107812 */ /* 0x000fe400078ec0ff */
[----:B------:R-:W-:Y:S02]  /*25400*/  LOP3.LUT R8, R8, R6, R9, 0xfe, !PT ;  /* 0x0000000608087212 */ /* 0x000fe400078efe09 */
[----:B------:R-:W-:Y:S02]  /*25410*/  LOP3.LUT R9, R11, 0x100, RZ, 0xfc, !PT ;  /* 0x000001000b097812 */ /* 0x000fe400078efcff */
[----:B------:R-:W-:Y:S02]  /*25420*/  @P0 LOP3.LUT R16, R16, 0x10000, RZ, 0xfc, !PT ;  /* 0x0001000010100812 */ /* 0x000fe400078efcff */
[----:B------:R-:W-:-:S02]  /*25430*/  ISETP.GE.AND P0, PT, R9, UR4, PT ;  /* 0x0000000409007c0c */ /* 0x000fc4000bf06270 */
[----:B------:R-:W-:Y:S02]  /*25440*/  SEL R4, RZ, 0x4, P4 ;  /* 0x00000004ff047807 */ /* 0x000fe40002000000 */
[----:B------:R-:W-:Y:S02]  /*25450*/  SEL R5, RZ, 0x8, P1 ;  /* 0x00000008ff057807 */ /* 0x000fe40000800000 */
[----:B------:R-:W-:Y:S02]  /*25460*/  LOP3.LUT R16, R16, 0xfffffff7, RZ, 0xc0, !PT ;  /* 0xfffffff710107812 */ /* 0x000fe400078ec0ff */
[----:B------:R-:W-:Y:S02]  /*25470*/  LOP3.LUT R10, R11, 0x140, RZ, 0xfc, !PT ;  /* 0x000001400b0a7812 */ /* 0x000fe400078efcff */
[----:B------:R-:W-:Y:S02]  /*25480*/  LOP3.LUT R4, R5, R3, R4, 0xfe, !PT ;  /* 0x0000000305047212 */ /* 0x000fe400078efe04 */
[----:B------:R-:W-:-:S02]  /*25490*/  SEL R5, RZ, 0x10, P0 ;  /* 0x00000010ff057807 */ /* 0x000fc40000000000 */
[----:B------:R-:W-:Y:S02]  /*254a0*/  @P0 LOP3.LUT R16, R16, 0x8, RZ, 0xfc, !PT ;  /* 0x0000000810100812 */ /* 0x000fe400078efcff */
[----:B------:R-:W-:Y:S01]  /*254b0*/  ISETP.GE.AND P0, PT, R10, UR4, PT ;  /* 0x000000040a007c0c */ /* 0x000fe2000bf06270 */
[----:B------:R-:W-:Y:S01]  /*254c0*/  ULDC UR4, c[0x0][0x424] ;  /* 0x0001090000047ab9 */ /* 0x000fe20000000800 */
[----:B------:R-:W-:Y:S01]  /*254d0*/  LOP3.LUT R16, R16, 0xfffffffb, RZ, 0xc0, !PT ;  /* 0xfffffffb10107812 */ /* 0x000fe200078ec0ff */
[----:B------:R-:W-:Y:S01]  /*254e0*/  USEL UR4, UR4, 0x1, UP0 ;  /* 0x0000000104047887 */ /* 0x000fe20008000000 */
[----:B------:R-:W-:Y:S02]  /*254f0*/  SEL R6, RZ, 0x20, P0 ;  /* 0x00000020ff067807 */ /* 0x000fe40000000000 */
[----:B------:R-:W-:Y:S01]  /*25500*/  LOP3.LUT R3, R32, 0x1f8, RZ, 0xc0, !PT ;  /* 0x000001f820037812 */ /* 0x000fe200078ec0ff */
[----:B------:R-:W-:Y:S01]  /*25510*/  UIMAD UR42, UR4, UR42, URZ ;  /* 0x0000002a042a72a4 */ /* 0x000fe2000f8e023f */
[----:B------:R-:W-:-:S02]  /*25520*/  ISETP.GE.AND P1, PT, R11, UR43, PT ;  /* 0x0000002b0b007c0c */ /* 0x000fc4000bf26270 */
[----:B------:R-:W-:Y:S01]  /*25530*/  LOP3.LUT R3, R3, 0x38, R13, 0x78, !PT ;  /* 0x0000003803037812 */ /* 0x000fe200078e780d */
[----:B------:R-:W-:Y:S01]  /*25540*/  UIADD3 UR4, UR42, 0x3f, URZ ;  /* 0x0000003f2a047890 */ /* 0x000fe2000fffe03f */
[----:B------:R-:W-:Y:S01]  /*25550*/  LOP3.LUT R4, R6, R4, R5, 0xfe, !PT ;  /* 0x0000000406047212 */ /* 0x000fe200078efe05 */
[----:B------:R-:W-:Y:S01]  /*25560*/  UIADD3 UR46, UR42, 0x1, -UR40 ;  /* 0x000000012a2e7890 */ /* 0x000fe2000fffe828 */
[----:B------:R-:W-:Y:S01]  /*25570*/  @P0 LOP3.LUT R16, R16, 0x4, RZ, 0xfc, !PT ;  /* 0x0000000410100812 */ /* 0x000fe200078efcff */
[----:B------:R-:W-:Y:S01]  /*25580*/  UIADD3 UR40, UR42, -UR40, URZ ;  /* 0x800000282a287290 */ /* 0x000fe2000fffe03f */
[----:B------:R-:W-:Y:S02]  /*25590*/  ISETP.GE.AND P0, PT, R9, UR5, PT ;  /* 0x0000000509007c0c */ /* 0x000fe4000bf06270 */
[----:B------:R-:W-:Y:S02]  /*255a0*/  LOP3.LUT R16, R16, 0xffff7fff, RZ, 0xc0, !PT ;  /* 0xffff7fff10107812 */ /* 0x000fe400078ec0ff */
[----:B------:R-:W-:-:S02]  /*255b0*/  SEL R9, RZ, 0x10, P0 ;  /* 0x00000010ff097807 */ /* 0x000fc40000000000 */
[----:B------:R-:W-:Y:S02]  /*255c0*/  LOP3.LUT R32, R3, 0x200, R32, 0xf8, !PT ;  /* 0x0000020003207812 */ /* 0x000fe400078ef820 */
[----:B------:R-:W-:Y:S02]  /*255d0*/  SHF.R.U32.HI R3, RZ, 0x3, R12 ;  /* 0x00000003ff037819 */ /* 0x000fe4000001160c */
[----:B------:R-:W-:-:S03]  /*255e0*/  LOP3.LUT R4, R4, R7, RZ, 0xfc, !PT ;  /* 0x0000000704047212 */ /* 0x000fc600078efcff */
[----:B------:R-:W-:Y:S02]  /*255f0*/  @P0 LOP3.LUT R16, R16, 0x8000, RZ, 0xfc, !PT ;  /* 0x0000800010100812 */ /* 0x000fe400078efcff */
[----:B------:R-:W-:Y:S01]  /*25600*/  ISETP.GE.AND P0, PT, R10, UR5, PT ;  /* 0x000000050a007c0c */ /* 0x000fe2000bf06270 */
[----:B------:R-:W-:Y:S01]  /*25610*/  UMOV UR5, 0x400 ;  /* 0x0000040000057882 */ /* 0x000fe20000000000 */
[----:B------:R-:W-:Y:S01]  /*25620*/  LOP3.LUT R16, R16, 0xffffbfff, RZ, 0xc0, !PT ;  /* 0xffffbfff10107812 */ /* 0x000fe200078ec0ff */
[----:B-1----:R-:W-:Y:S01]  /*25630*/  ULEA UR5, UR6, UR5, 0x18 ;  /* 0x0000000506057291 */ /* 0x002fe2000f8ec03f */
[----:B------:R-:W-:Y:S02]  /*25640*/  SEL R10, RZ, 0x20, P0 ;  /* 0x00000020ff0a7807 */ /* 0x000fe40000000000 */
[----:B------:R-:W-:Y:S02]  /*25650*/  LOP3.LUT R33, R4, R33, RZ, 0xfc, !PT ;  /* 0x0000002104217212 */ /* 0x000fe400078efcff */
[----:B------:R-:W-:Y:S01]  /*25660*/  LOP3.LUT R9, R10, R8, R9, 0xfe, !PT ;  /* 0x000000080a097212 */ /* 0x000fe200078efe09 */
[----:B------:R-:W-:Y:S01]  /*25670*/  IMAD.U32 R17, RZ, RZ, UR5 ;  /* 0x00000005ff117e24 */ /* 0x000fe2000f8e00ff */
[----:B------:R-:W-:Y:S01]  /*25680*/  USHF.R.S32.HI UR5, URZ, 0x1f, UR4 ;  /* 0x0000001f3f057899 */ /* 0x000fe20008011404 */
[----:B------:R-:W-:-:S02]  /*25690*/  LOP3.LUT R29, R4, 0x40, RZ, 0xc0, !PT ;  /* 0x00000040041d7812 */ /* 0x000fc400078ec0ff */
[----:B------:R-:W-:Y:S01]  /*256a0*/  LOP3.LUT R9, R9, R2, RZ, 0xfc, !PT ;  /* 0x0000000209097212 */ /* 0x000fe200078efcff */
[----:B------:R-:W-:Y:S01]  /*256b0*/  IMAD.SHL.U32 R2, R13, 0x10, RZ ;  /* 0x000000100d027824 */ /* 0x000fe200078e00ff */
[----:B------:R-:W-:Y:S01]  /*256c0*/  @P0 LOP3.LUT R16, R16, 0x4000, RZ, 0xfc, !PT ;  /* 0x0000400010100812 */ /* 0x000fe200078efcff */
[----:B------:R-:W-:Y:S01]  /*256d0*/  ULEA.HI UR5, UR5, UR4, URZ, 0x6 ;  /* 0x0000000405057291 */ /* 0x000fe2000f8f303f */
[C---:B------:R-:W-:Y:S01]  /*256e0*/  LOP3.LUT R0, R9.reuse, 0x80, R0, 0xc8, !PT ;  /* 0x0000008009007812 */ /* 0x040fe200078ec800 */
[----:B------:R-:W-:Y:S01]  /*256f0*/  IMAD R22, R32, 0x2, R17 ;  /* 0x0000000220167824 */ /* 0x000fe200078e0211 */
[----:B------:R-:W-:Y:S01]  /*25700*/  LOP3.LUT R9, R9, 0x40, RZ, 0xc0, !PT ;  /* 0x0000004009097812 */ /* 0x000fe200078ec0ff */
[----:B------:R-:W-:Y:S01]  /*25710*/  USHF.R.S32.HI UR39, URZ, 0x6, UR5 ;  /* 0x000000063f277899 */ /* 0x000fe20008011405 */
[----:B------:R-:W-:Y:S02]  /*25720*/  LOP3.LUT R2, R3, 0x70, R2, 0xf8, !PT ;  /* 0x0000007003027812 */ /* 0x000fe400078ef802 */
[----:B------:R-:W-:-:S02]  /*25730*/  SHF.R.U32.HI R2, RZ, 0x2, R9 ;  /* 0x00000002ff027819 */ /* 0x000fc40000011609 */
[----:B------:R-:W-:Y:S02]  /*25740*/  SHF.R.U32.HI R0, RZ, 0x3, R0 ;  /* 0x00000003ff007819 */ /* 0x000fe40000011600 */
[----:B------:R-:W-:Y:S01]  /*25750*/  ISETP.GE.AND P0, PT, R11, UR7, PT ;  /* 0x000000070b007c0c */ /* 0x000fe2000bf06270 */
[----:B------:R2:W-:Y:S01]  /*25760*/  STL [R1+0x424], R2 ;  /* 0x0004240201007387 */ /* 0x0005e20000100800 */
[----:B------:R-:W-:Y:S02]  /*25770*/  LOP3.LUT R16, R16, 0xffefffff, RZ, 0xc0, !PT ;  /* 0xffefffff10107812 */ /* 0x000fe400078ec0ff */
[----:B------:R-:W-:Y:S01]  /*25780*/  LOP3.LUT R28, R33, 0x80, RZ, 0xc0, !PT ;  /* 0x00000080211c7812 */ /* 0x000fe200078ec0ff */
[----:B------:R2:W-:Y:S01]  /*25790*/  STL [R1+0x420], R0 ;  /* 0x0004200001007387 */ /* 0x0005e20000100800 */
[----:B------:R-:W-:Y:S02]  /*257a0*/  LOP3.LUT R16, R16, 0xfffffffd, RZ, 0xc0, !PT ;  /* 0xfffffffd10107812 */ /* 0x000fe400078ec0ff */
[----:B------:R-:W-:-:S02]  /*257b0*/  SHF.R.U32.HI R29, RZ, 0x2, R29 ;  /* 0x00000002ff1d7819 */ /* 0x000fc4000001161d */
[----:B------:R-:W-:Y:S02]  /*257c0*/  @P1 LOP3.LUT R16, R16, 0x2, RZ, 0xfc, !PT ;  /* 0x0000000210101812 */ /* 0x000fe400078efcff */
[----:B------:R-:W-:Y:S02]  /*257d0*/  SHF.R.U32.HI R28, RZ, 0x3, R28 ;  /* 0x00000003ff1c7819 */ /* 0x000fe4000001161c */
[----:B------:R-:W-:-:S07]  /*257e0*/  @P0 LOP3.LUT R16, R16, 0x100000, RZ, 0xfc, !PT ;  /* 0x0010000010100812 */ /* 0x000fce00078efcff */
.L_x_2099:
        /* <DEDUP_REMOVED lines=13> */
[----:B-12345:R-:W-:Y:S05]  /*258c0*/  @P0 BRA `(.L_x_2041) ;  /* 0x0000000000200947 */ /* 0x03efea0003800000 */
        /* <DEDUP_REMOVED lines=8> */
.L_x_2041:
[----:B------:R-:W-:Y:S01]  /*25950*/  ULDC UR8, c[0x0][0xd54] ;  /* 0x0003550000087ab9 */ /* 0x000fe20000000800 */
[----:B------:R-:W-:Y:S01]  /*25960*/  UMOV UR6, UR7 ;  /* 0x0000000700067c82 */ /* 0x000fe20008000000 */
[----:B------:R-:W-:-:S11]  /*25970*/  UISETP.NE.AND UP0, UPT, UR8, 0x1, UPT ;  /* 0x000000010800788c */ /* 0x000fd6000bf05270 */
[----:B------:R-:W-:Y:S02]  /*25980*/  @UP0 ULDC.64 UR10, c[0x0][0xd58] ;  /* 0x00035600000a0ab9 */ /* 0x000fe40000000a00 */
[----:B------:R-:W-:-:S04]  /*25990*/  UIMAD.WIDE.U32 UR4, UR7, UR10, URZ ;  /* 0x0000000a070472a5 */ /* 0x000fc8000f8e003f */
[----:B------:R-:W-:-:S04]  /*259a0*/  @UP0 USHF.R.U32.HI UR6, URZ, UR11, UR5 ;  /* 0x0000000b3f060299 */ /* 0x000fc80008011605 */
[----:B------:R-:W-:-:S12]  /*259b0*/  UIMAD UR4, UR6, UR8, URZ ;  /* 0x00000008060472a4 */ /* 0x000fd8000f8e023f */
.L_x_2042:
        /* <DEDUP_REMOVED lines=20> */
[----:B--2---:R-:W-:Y:S01]  /*25b00*/  IMAD.U32 R2, RZ, RZ, UR4 ;  /* 0x00000004ff027e24 */ /* 0x004fe2000f8e00ff */
        /* <DEDUP_REMOVED lines=15> */
[----:B------:R-:W-:Y:S02]  /*25c00*/  PLOP3.LUT P0, PT, PT, PT, UP0, 0x40, 0x0 ;  /* 0x000000000000781c */ /* 0x000fe40003f0e808 */
[----:B------:R-:W-:-:S11]  /*25c10*/  IMAD.U32 R0, RZ, RZ, UR4 ;  /* 0x00000004ff007e24 */ /* 0x000fd6000f8e00ff */
        /* <DEDUP_REMOVED lines=11> */
.L_x_2044:
[----:B------:R-:W-:-:S11]  /*25cd0*/  UISETP.NE.AND UP1, UPT, UR5, 0x1, UPT ;  /* 0x000000010500788c */ /* 0x000fd6000bf25270 */
[----:B------:R-:W-:Y:S02]  /*25ce0*/  @UP1 ULDC.64 UR8, c[0x0][0xae0] ;  /* 0x0002b80000081ab9 */ /* 0x000fe40000000a00 */
[----:B------:R-:W-:-:S04]  /*25cf0*/  UIMAD.WIDE.U32 UR6, UR4, UR8, URZ ;  /* 0x00000008040672a5 */ /* 0x000fc8000f8e003f */
[----:B------:R-:W-:-:S12]  /*25d00*/  @UP1 USHF.R.U32.HI UR4, URZ, UR9, UR7 ;  /* 0x000000093f041299 */ /* 0x000fd80008011607 */
.L_x_2045:
[----:B------:R-:W-:-:S06]  /*25d10*/  UIMAD UR4, UR4, UR5, UR5 ;  /* 0x00000005040472a4 */ /* 0x000fcc000f8e0205 */
[----:B------:R-:W-:-:S07]  /*25d20*/  VIMNMX R0, R0, UR4, PT ;  /* 0x0000000400007c48 */ /* 0x000fce000bfe0100 */
.L_x_2043:
[----:B------:R-:W-:Y:S01]  /*25d30*/  VIADD R0, R0, 0x3f ;  /* 0x0000003f00007836 */ /* 0x000fe20000000000 */
[----:B------:R-:W-:Y:S01]  /*25d40*/  UISETP.NE.AND UP1, UPT, UR49, URZ, UPT ;  /* 0x0000003f3100728c */ /* 0x000fe2000bf25270 */
[----:B------:R-:W-:Y:S01]  /*25d50*/  PLOP3.LUT P0, PT, PT, PT, UP0, 0x40, 0x0 ;  /* 0x000000000000781c */ /* 0x000fe20003f0e808 */
[----:B------:R-:W-:Y:S02]  /*25d60*/  UMOV UR4, UR43 ;  /* 0x0000002b00047c82 */ /* 0x000fe40008000000 */
[----:B------:R-:W-:-:S04]  /*25d70*/  SHF.R.S32.HI R3, RZ, 0x1f, R0 ;  /* 0x0000001fff037819 */ /* 0x000fc80000011400 */
[----:B------:R-:W-:-:S03]  /*25d80*/  LEA.HI R3, R3, R0, RZ, 0x6 ;  /* 0x0000000003037211 */ /* 0x000fc600078f30ff */
[----:B------:R-:W-:Y:S01]  /*25d90*/  @UP1 ULDC UR6, c[0x0][0x44c] ;  /* 0x0001130000061ab9 */ /* 0x000fe20000000800 */
[----:B------:R-:W-:Y:S01]  /*25da0*/  SHF.R.S32.HI R3, RZ, 0x6, R3 ;  /* 0x00000006ff037819 */ /* 0x000fe20000011403 */
[----:B------:R-:W-:Y:S01]  /*25db0*/  UIMAD.WIDE.U32 UR6, UR43, UR6, URZ ;  /* 0x000000062b0672a5 */ /* 0x000fe2000f8e003f */
[----:B------:R-:W-:Y:S02]  /*25dc0*/  @UP1 ULDC UR8, c[0x0][0x450] ;  /* 0x0001140000081ab9 */ /* 0x000fe40000000800 */
[----:B------:R-:W-:Y:S01]  /*25dd0*/  VIMNMX R24, R3, UR39, PT ;  /* 0x0000002703187c48 */ /* 0x000fe2000bfe0100 */
[----:B------:R-:W-:-:S03]  /*25de0*/  @UP1 USHF.R.U32.HI UR4, URZ, UR8, UR7 ;  /* 0x000000083f041299 */ /* 0x000fc60008011607 */
[----:B------:R-:W-:Y:S01]  /*25df0*/  ULDC UR8, c[0x0][0xad4] ;  /* 0x0002b50000087ab9 */ /* 0x000fe20000000800 */
[----:B------:R0:W-:Y:S01]  /*25e00*/  STL [R1+0x428], R24 ;  /* 0x0004281801007387 */ /* 0x0001e20000100800 */
[----:B------:R-:W-:-:S04]  /*25e10*/  UIADD3 UR4, UR40, UR4, URZ ;  /* 0x0000000428047290 */ /* 0x000fc8000fffe03f */
        /* <DEDUP_REMOVED lines=12> */
.L_x_2047:
[----:B------:R-:W-:-:S11]  /*25ee0*/  UISETP.NE.AND UP0, UPT, UR5, 0x1, UPT ;  /* 0x000000010500788c */ /* 0x000fd6000bf05270 */
[----:B------:R-:W-:Y:S02]  /*25ef0*/  @UP0 ULDC.64 UR10, c[0x0][0xae0] ;  /* 0x0002b800000a0ab9 */ /* 0x000fe40000000a00 */
[----:B------:R-:W-:-:S04]  /*25f00*/  UIMAD.WIDE.U32 UR6, UR4, UR10, URZ ;  /* 0x0000000a040672a5 */ /* 0x000fc8000f8e003f */
[----:B------:R-:W-:-:S12]  /*25f10*/  @UP0 USHF.R.U32.HI UR4, URZ, UR11, UR7 ;  /* 0x0000000b3f040299 */ /* 0x000fd80008011607 */
.L_x_2048:
[----:B------:R-:W-:-:S04]  /*25f20*/  UIMAD UR4, UR4, UR5, URZ ;  /* 0x00000005040472a4 */ /* 0x000fc8000f8e023f */
[----:B------:R-:W-:-:S04]  /*25f30*/  UISETP.LT.AND UP0, UPT, UR8, UR4, UPT ;  /* 0x000000040800728c */ /* 0x000fc8000bf01270 */
[----:B------:R-:W-:-:S12]  /*25f40*/  USEL UR8, UR8, UR4, !UP0 ;  /* 0x0000000408087287 */ /* 0x000fd8000c000000 */
.L_x_2046:
[----:B------:R-:W-:Y:S01]  /*25f50*/  USHF.R.S32.HI UR4, URZ, 0x1f, UR8 ;  /* 0x0000001f3f047899 */ /* 0x000fe20008011408 */
[----:B------:R-:W-:Y:S03]  /*25f60*/  BSSY B7, `(.L_x_2049) ;  /* 0x00003b3000077945 */ /* 0x000fe60003800000 */
[----:B------:R-:W-:-:S04]  /*25f70*/  ULEA.HI UR4, UR4, UR8, URZ, 0x6 ;  /* 0x0000000804047291 */ /* 0x000fc8000f8f303f */
[----:B------:R-:W-:-:S04]  /*25f80*/  USHF.R.S32.HI UR4, URZ, 0x6, UR4 ;  /* 0x000000063f047899 */ /* 0x000fc80008011404 */
[----:B------:R-:W-:-:S04]  /*25f90*/  UISETP.LT.AND UP0, UPT, URZ, UR4, UPT ;  /* 0x000000043f00728c */ /* 0x000fc8000bf01270 */
[----:B------:R-:W-:-:S06]  /*25fa0*/  USEL UR44, URZ, UR4, !UP0 ;  /* 0x000000043f2c7287 */ /* 0x000fcc000c000000 */
[----:B------:R-:W-:-:S13]  /*25fb0*/  ISETP.GT.AND P0, PT, R24, UR44, PT ;  /* 0x0000002c18007c0c */ /* 0x000fda000bf04270 */
        /* <DEDUP_REMOVED lines=8> */
[----:B------:R-:W1:Y:S08]  /*26040*/  FLO.U32 R0, UR4 ;  /* 0x0000000400007d00 */ /* 0x000e7000080e0000 */
[----:B------:R-:W2:Y:S01]  /*26050*/  POPC R5, UR4 ;  /* 0x0000000400057d09 */ /* 0x000ea20008000000 */
[----:B-1----:R-:W-:-:S13]  /*26060*/  ISETP.EQ.U32.AND P0, PT, R0, R7, PT ;  /* 0x000000070000720c */ /* 0x002fda0003f02070 */
[----:B--2---:R-:W2:Y:S01]  /*26070*/  @P0 ATOMG.E.ADD.STRONG.GPU PT, R3, desc[UR36][R2.64], R5 ;  /* 0x00000005020309a8 */ /* 0x004ea200081ee1e4 */
[----:B------:R-:W1:Y:S02]  /*26080*/  S2R R4, SR_LTMASK ;  /* 0x0000000000047919 */ /* 0x000e640000003900 */
[----:B-1----:R-:W-:-:S04]  /*26090*/  LOP3.LUT R4, R4, UR4, RZ, 0xc0, !PT ;  /* 0x0000000404047c12 */ /* 0x002fc8000f8ec0ff */
[----:B------:R-:W1:Y:S01]  /*260a0*/  POPC R7, R4 ;  /* 0x0000000400077309 */ /* 0x000e620000000000 */
[----:B--2---:R-:W1:Y:S02]  /*260b0*/  SHFL.IDX PT, R0, R3, R0, 0x1f ;  /* 0x00001f0003007589 */ /* 0x004e6400000e0000 */
[----:B-1----:R-:W-:Y:S01]  /*260c0*/  IADD3 R36, R0, UR48, R7 ;  /* 0x0000003000247c10 */ /* 0x002fe2000fffe007 */
[----:B------:R-:W-:Y:S06]  /*260d0*/  BRA `(.L_x_2051) ;  /* 0x00000038006c7947 */ /* 0x000fec0003800000 */
.L_x_2050:
        /* <DEDUP_REMOVED lines=8> */
[----:B------:R-:W-:Y:S02]  /*26160*/  IMAD.U32 R4, RZ, RZ, UR6 ;  /* 0x00000006ff047e24 */ /* 0x000fe4000f8e00ff */
[----:B------:R-:W1:Y:S01]  /*26170*/  LDC.64 R2, c[0x4][R2] ;  /* 0x0100000002027b82 */ /* 0x000e620000000a00 */
        /* <DEDUP_REMOVED lines=9> */
[----:B01---5:R-:W-:Y:S05]  /*26210*/  CALL.ABS.NOINC R2 ;  /* 0x0000000002007343 */ /* 0x023fea0003c00000 */
.L_x_2053:
[----:B------:R-:W-:Y:S05]  /*26220*/  BSYNC B6 ;  /* 0x0000000000067941 */ /* 0x000fea0003800000 */
.L_x_2052:
        /* <DEDUP_REMOVED lines=17> */
[----:B-1----:R-:W-:-:S07]  /*26340*/  IMAD.MOV.U32 R13, RZ, RZ, RZ ;  /* 0x000000ffff0d7224 */ /* 0x002fce00078e00ff */
[----:B------:R-:W-:-:S07]  /*26350*/  LEPC R20, `(.L_x_2056) ;  /* 0x000000001014794e */ /* 0x000fce0000000000 */
[----:B0-2--5:R-:W-:Y:S05]  /*26360*/  CALL.ABS.NOINC R2 ;  /* 0x0000000002007343 */ /* 0x025fea0003c00000 */
.L_x_2056:
        /* <DEDUP_REMOVED lines=15> */
.L_x_2055:
[----:B------:R-:W-:Y:S05]  /*26460*/  BSYNC B6 ;  /* 0x0000000000067941 */ /* 0x000fea0003800000 */
.L_x_2054:
[----:B------:R-:W-:Y:S01]  /*26470*/  ULDC.64 UR4, c[0x0][0xaf0] ;  /* 0x0002bc0000047ab9 */ /* 0x000fe20000000a00 */
[----:B------:R-:W-:Y:S01]  /*26480*/  IMAD.U32 R26, RZ, RZ, UR38 ;  /* 0x00000026ff1a7e24 */ /* 0x000fe2000f8e00ff */
[----:B------:R-:W-:Y:S01]  /*26490*/  UISETP.NE.U32.AND UP0, UPT, UR4, URZ, UPT ;  /* 0x0000003f0400728c */ /* 0x000fe2000bf05070 */
[----:B------:R-:W1:Y:S03]  /*264a0*/  LDC R10, c[0x0][0x430] ;  /* 0x00010c00ff0a7b82 */ /* 0x000e660000000800 */
[----:B------:R-:W-:-:S06]  /*264b0*/  UISETP.NE.AND.EX UP0, UPT, UR5, URZ, UPT, UP0 ;  /* 0x0000003f0500728c */ /* 0x000fcc000bf05300 */
[----:B------:R-:W-:-:S05]  /*264c0*/  PLOP3.LUT P0, PT, PT, PT, UP0, 0x80, 0x0 ;  /* 0x000000000000781c */ /* 0x000fca0003f0f008 */
[----:B------:R-:W-:Y:S02]  /*264d0*/  @UP0 ULDC.64 UR4, c[0x0][0xaf0] ;  /* 0x0002bc0000040ab9 */ /* 0x000fe40000000a00 */
[----:B------:R-:W-:-:S06]  /*264e0*/  @UP0 UIMAD.WIDE UR4, UR38, 0x4, UR4 ;  /* 0x00000004260408a5 */ /* 0x000fcc000f8e0204 */
[----:B------:R-:W-:Y:S01]  /*264f0*/  IMAD.U32 R2, RZ, RZ, UR4 ;  /* 0x00000004ff027e24 */ /* 0x000fe2000f8e00ff */
[----:B------:R-:W-:Y:S01]  /*26500*/  ULDC UR4, c[0x0][0xd48] ;  /* 0x0003520000047ab9 */ /* 0x000fe20000000800 */
[----:B------:R-:W-:-:S05]  /*26510*/  IMAD.U32 R3, RZ, RZ, UR5 ;  /* 0x00000005ff037e24 */ /* 0x000fca000f8e00ff */
[----:B------:R2:W5:Y:S01]  /*26520*/  @P0 LDG.E R26, desc[UR36][R2.64] ;  /* 0x00000024021a0981 */ /* 0x000562000c1e1900 */
[----:B------:R-:W-:Y:S01]  /*26530*/  UMOV UR5, 0xffffffff ;  /* 0xffffffff00057882 */ /* 0x000fe20000000000 */
[----:B------:R-:W-:Y:S01]  /*26540*/  IMAD.U32 R19, RZ, RZ, UR4 ;  /* 0x00000004ff137e24 */ /* 0x000fe2000f8e00ff */
[----:B------:R-:W-:Y:S01]  /*26550*/  LEA R25, R24, 0xffffffc0, 0x6 ;  /* 0xffffffc018197811 */ /* 0x000fe200078e30ff */
[----:B------:R-:W-:Y:S06]  /*26560*/  BRA.DIV UR5, `(.L_x_2057) ;  /* 0x0000003e05407947 */ /* 0x000fec000b800000 */
.L_x_2116:
[----:B------:R-:W3:Y:S01]  /*26570*/  S2R R0, SR_TID.X ;  /* 0x0000000000007919 */ /* 0x000ee20000002100 */
[----:B-1----:R-:W-:Y:S01]  /*26580*/  ISETP.NE.AND P1, PT, R10, 0x1, PT ;  /* 0x000000010a00780c */ /* 0x002fe20003f25270 */
[----:B------:R-:W-:Y:S01]  /*26590*/  IMAD.MOV.U32 R35, RZ, RZ, RZ ;  /* 0x000000ffff237224 */ /* 0x000fe200078e00ff */
[----:B-----5:R-:W-:Y:S01]  /*265a0*/  SHF.R.S32.HI R30, RZ, 0x1f, R26 ;  /* 0x0000001fff1e7819 */ /* 0x020fe2000001141a */
[----:B--2---:R-:W1:Y:S01]  /*265b0*/  S2R R2, SR_TID.X ;  /* 0x0000000000027919 */ /* 0x004e620000002100 */
[----:B------:R-:W-:-:S09]  /*265c0*/  LOP3.LUT R16, R16, 0xffffdfff, RZ, 0xc0, !PT ;  /* 0xffffdfff10107812 */ /* 0x000fd200078ec0ff */
[----:B------:R-:W2:Y:S01]  /*265d0*/  @P1 LDC R4, c[0x0][0x434] ;  /* 0x00010d00ff041b82 */ /* 0x000ea20000000800 */
[----:B------:R-:W-:-:S07]  /*265e0*/  @P1 LOP3.LUT R16, R16, 0x2000, RZ, 0xfc, !PT ;  /* 0x0000200010101812 */ /* 0x000fce00078efcff */
[----:B------:R-:W4:Y:S01]  /*265f0*/  @P1 LDC R5, c[0x0][0x438] ;  /* 0x00010e00ff051b82 */ /* 0x000f220000000800 */
[----:B---3--:R-:W-:Y:S01]  /*26600*/  LOP3.LUT R0, R0, 0x7f, RZ, 0xc0, !PT ;  /* 0x0000007f00007812 */ /* 0x008fe200078ec0ff */
[----:B-1----:R-:W-:-:S03]  /*26610*/  IMAD.SHL.U32 R8, R2, 0x10, RZ ;  /* 0x0000001002087824 */ /* 0x002fc600078e00ff */
[----:B------:R-:W-:-:S04]  /*26620*/  SHF.R.U32.HI R0, RZ, 0x3, R0 ;  /* 0x00000003ff007819 */ /* 0x000fc80000011600 */
[----:B------:R-:W-:-:S05]  /*26630*/  LOP3.LUT R8, R0, 0x70, R8, 0xf8, !PT ;  /* 0x0000007000087812 */ /* 0x000fca00078ef808 */
[----:B------:R-:W-:-:S04]  /*26640*/  IMAD.IADD R0, R8, 0x1, R25 ;  /* 0x0000000108007824 */ /* 0x000fc800078e0219 */
[C---:B------:R-:W-:Y:S01]  /*26650*/  IMAD.IADD R37, R0.reuse, 0x1, R31 ;  /* 0x0000000100257824 */ /* 0x040fe200078e021f */
[----:B------:R-:W-:-:S03]  /*26660*/  ISETP.GE.AND P0, PT, R0, UR42, PT ;  /* 0x0000002a00007c0c */ /* 0x000fc6000bf06270 */
[----:B--2---:R-:W-:Y:S01]  /*26670*/  @P1 IMAD.HI.U32 R4, R37, R4, RZ ;  /* 0x0000000425041227 */ /* 0x004fe200078e00ff */
[----:B------:R-:W-:-:S03]  /*26680*/  ISETP.GT.U32.OR P0, PT, R8, 0x3f, P0 ;  /* 0x0000003f0800780c */ /* 0x000fc60000704470 */
[----:B------:R-:W-:Y:S01]  /*26690*/  IMAD.MOV.U32 R0, RZ, RZ, R37 ;  /* 0x000000ffff007224 */ /* 0x000fe200078e0025 */
[----:B----4-:R-:W-:-:S09]  /*266a0*/  @P1 SHF.R.U32.HI R0, RZ, R5, R4 ;  /* 0x00000005ff001219 */ /* 0x010fd20000011604 */
[----:B------:R-:W1:Y:S01]  /*266b0*/  @!P0 LDC.64 R2, c[0x0][0x428] ;  /* 0x00010a00ff028b82 */ /* 0x000e620000000a00 */
[----:B------:R-:W-:-:S07]  /*266c0*/  @!P0 SHF.R.S32.HI R7, RZ, 0x1f, R0 ;  /* 0x0000001fff078819 */ /* 0x000fce0000011400 */
[----:B------:R-:W2:Y:S01]  /*266d0*/  @!P0 LDC.64 R4, c[0x0][0x418] ;  /* 0x00010600ff048b82 */ /* 0x000ea20000000a00 */
[----:B-1----:R-:W-:-:S04]  /*266e0*/  @!P0 IMAD R6, R30, R2, RZ ;  /* 0x000000021e068224 */ /* 0x002fc800078e02ff */
[C---:B------:R-:W-:Y:S02]  /*266f0*/  @!P0 IMAD R9, R26.reuse, R3, R6 ;  /* 0x000000031a098224 */ /* 0x040fe400078e0206 */
[--C-:B------:R-:W-:Y:S02]  /*26700*/  @!P0 IMAD.MOV.U32 R6, RZ, RZ, R0.reuse ;  /* 0x000000ffff068224 */ /* 0x100fe400078e0000 */
[----:B------:R-:W-:Y:S02]  /*26710*/  IMAD.MOV R0, RZ, RZ, -R0 ;  /* 0x000000ffff007224 */ /* 0x000fe400078e0a00 */
[----:B------:R-:W-:-:S04]  /*26720*/  @!P0 IMAD.WIDE.U32 R2, R26, R2, R6 ;  /* 0x000000021a028225 */ /* 0x000fc800078e0006 */
[----:B------:R-:W-:Y:S01]  /*26730*/  IMAD R37, R10, R0, R37 ;  /* 0x000000000a257224 */ /* 0x000fe200078e0225 */
[C---:B--2---:R-:W-:Y:S01]  /*26740*/  @!P0 LEA R4, P1, R2.reuse, R4, 0x2 ;  /* 0x0000000402048211 */ /* 0x044fe200078210ff */
[----:B------:R-:W-:Y:S02]  /*26750*/  IMAD R0, RZ, RZ, -UR38 ;  /* 0x80000026ff007e24 */ /* 0x000fe4000f8e02ff */
[----:B------:R-:W-:Y:S02]  /*26760*/  @!P0 IMAD.IADD R3, R3, 0x1, R9 ;  /* 0x0000000103038824 */ /* 0x000fe400078e0209 */
[----:B------:R-:W-:Y:S02]  /*26770*/  IMAD R19, R19, R0, UR45 ;  /* 0x0000002d13137e24 */ /* 0x000fe4000f8e0200 */
[----:B------:R-:W-:Y:S01]  /*26780*/  IMAD.U32 R0, RZ, RZ, UR47 ;  /* 0x0000002fff007e24 */ /* 0x000fe2000f8e00ff */
[----:B------:R-:W-:-:S04]  /*26790*/  @!P0 LEA.HI.X R5, R2, R5, R3, 0x2, P1 ;  /* 0x0000000502058211 */ /* 0x000fc800008f1403 */
[----:B------:R-:W-:Y:S01]  /*267a0*/  ISETP.NE.AND P2, PT, R0, 0x3, PT ;  /* 0x000000030000780c */ /* 0x000fe20003f45270 */
[----:B------:R1:W5:Y:S01]  /*267b0*/  @!P0 LDG.E R35, desc[UR36][R4.64] ;  /* 0x0000002404238981 */ /* 0x000362000c1e1900 */
[----:B------:R-:W-:Y:S02]  /*267c0*/  ISETP.GT.U32.AND P0, PT, R8, 0x3f, PT ;  /* 0x0000003f0800780c */ /* 0x000fe40003f04070 */
[----:B------:R-:W-:Y:S02]  /*267d0*/  LOP3.LUT R16, R16, 0xfffff7ff, RZ, 0xc0, !PT ;  /* 0xfffff7ff10107812 */ /* 0x000fe400078ec0ff */
[----:B0-----:R-:W-:-:S07]  /*267e0*/  SHF.R.S32.HI R24, RZ, 0x1f, R19 ;  /* 0x0000001fff187819 */ /* 0x001fce0000011413 */
[----:B------:R-:W-:-:S04]  /*267f0*/  @P2 LOP3.LUT R16, R16, 0x800, RZ, 0xfc, !PT ;  /* 0x0000080010102812 */ /* 0x000fc800078efcff */
[----:B------:R-:W-:-:S04]  /*26800*/  LOP3.LUT R16, R16, 0xfffffffe, RZ, 0xc0, !PT ;  /* 0xfffffffe10107812 */ /* 0x000fc800078ec0ff */
[----:B------:R-:W-:Y:S01]  /*26810*/  @P0 LOP3.LUT R16, R16, 0x1, RZ, 0xfc, !PT ;  /* 0x0000000110100812 */ /* 0x000fe200078efcff */
[----:B-1----:R-:W-:Y:S06]  /*26820*/  @!P2 BRA `(.L_x_2058) ;  /* 0x000000000004a947 */ /* 0x002fec0003800000 */
[----:B------:R-:W-:Y:S01]  /*26830*/  BPT.TRAP 0x1 ;  /* 0x000000040000795c */ /* 0x000fe20000300000 */
.L_x_2058:
[----:B------:R-:W-:Y:S01]  /*26840*/  IMAD R27, R18, 0x8, R17 ;  /* 0x00000008121b7824 */ /* 0x000fe200078e0211 */
[----:B------:R-:W-:Y:S01]  /*26850*/  SHF.L.U32 R0, R23, 0x1f, RZ ;  /* 0x0000001f17007819 */ /* 0x000fe200000006ff */
[----:B------:R-:W-:Y:S03]  /*26860*/  BSSY B0, `(.L_x_2059) ;  /* 0x0000003000007945 */ /* 0x000fe60003800000 */
[----:B------:R-:W0:Y:S02]  /*26870*/  SYNCS.PHASECHK.TRANS64.TRYWAIT P0, [R27+URZ+0x38840], R0 ;  /* 0x038840001b0075a7 */ /* 0x000e24000800017f */
[----:B0-----:R-:W-:Y:S05]  /*26880*/  @!P0 BRA `(.L_x_2060) ;  /* 0x0000003800a48947 */ /* 0x001fea0003800000 */
.L_x_2117:
[----:B------:R-:W-:Y:S05]  /*26890*/  BSYNC B0 ;  /* 0x0000000000007941 */ /* 0x000fea0003800000 */
.L_x_2059:
[----:B0-----:R-:W-:Y:S01]  /*268a0*/  SHF.R.S32.HI R0, RZ, 0x1f, R37 ;  /* 0x0000001fff007819 */ /* 0x001fe20000011425 */
[----:B------:R-:W-:Y:S01]  /*268b0*/  ULDC.64 UR4, c[0x0][0x300] ;  /* 0x0000c00000047ab9 */ /* 0x000fe20000000a00 */
[----:B-----5:R-:W-:Y:S01]  /*268c0*/  SHF.R.S32.HI R4, RZ, 0x1f, R35 ;  /* 0x0000001fff047819 */ /* 0x020fe20000011423 */
[----:B------:R-:W-:Y:S01]  /*268d0*/  IMAD.WIDE.U32 R2, R37, UR4, RZ ;  /* 0x0000000425027c25 */ /* 0x000fe2000f8e00ff */
[----:B------:R-:W0:Y:S01]  /*268e0*/  S2R R6, SR_TID.X ;  /* 0x0000000000067919 */ /* 0x000e220000002100 */
[----:B------:R-:W-:Y:S01]  /*268f0*/  LOP3.LUT P2, RZ, R16, 0x2, RZ, 0xc0, !PT ;  /* 0x0000000210ff7812 */ /* 0x000fe2000784c0ff */
[----:B------:R1:W-:Y:S04]  /*26900*/  STL [R1+0x438], R0 ;  /* 0x0004380001007387 */ /* 0x0003e80000100800 */
[----:B------:R2:W-:Y:S01]  /*26910*/  STL [R1+0x43c], R4 ;  /* 0x00043c0401007387 */ /* 0x0005e20000100800 */
[----:B-1----:R-:W-:-:S04]  /*26920*/  IMAD R0, R0, UR4, RZ ;  /* 0x0000000400007c24 */ /* 0x002fc8000f8e02ff */
[----:B------:R-:W-:Y:S01]  /*26930*/  IMAD R5, R37, UR5, R0 ;  /* 0x0000000525057c24 */ /* 0x000fe2000f8e0200 */
[----:B------:R-:W-:Y:S02]  /*26940*/  ULDC.64 UR4, c[0x0][0x310] ;  /* 0x0000c40000047ab9 */ /* 0x000fe40000000a00 */
[----:B------:R-:W-:Y:S02]  /*26950*/  IMAD R0, R4, UR4, RZ ;  /* 0x0000000404007c24 */ /* 0x000fe4000f8e02ff */
[----:B--2---:R-:W1:Y:S01]  /*26960*/  S2R R4, SR_TID.X ;  /* 0x0000000000047919 */ /* 0x004e620000002100 */
[----:B------:R-:W-:Y:S02]  /*26970*/  IMAD.IADD R3, R3, 0x1, R5 ;  /* 0x0000000103037824 */ /* 0x000fe400078e0205 */
        /* <DEDUP_REMOVED lines=8> */
[----:B0-----:R-:W-:Y:S01]  /*26a00*/  IMAD.SHL.U32 R8, R6, 0x8, RZ ;  /* 0x0000000806087824 */ /* 0x001fe200078e00ff */
[----:B------:R-:W-:Y:S01]  /*26a10*/  LEA R0, P0, R2, UR4, 0x1 ;  /* 0x0000000402007c11 */ /* 0x000fe2000f8008ff */
[----:B------:R-:W-:Y:S01]  /*26a20*/  IMAD.IADD R5, R3, 0x1, R5 ;  /* 0x0000000103057824 */ /* 0x000fe200078e0205 */
[----:B------:R-:W-:Y:S02]  /*26a30*/  UMOV UR4, 0xffffffff ;  /* 0xffffffff00047882 */ /* 0x000fe40000000000 */
[----:B------:R-:W-:Y:S02]  /*26a40*/  LOP3.LUT R8, R8, 0x38, RZ, 0xc0, !PT ;  /* 0x0000003808087812 */ /* 0x000fe400078ec0ff */
[----:B------:R-:W-:Y:S02]  /*26a50*/  LEA.HI.X R5, R2, UR5, R5, 0x1, P0 ;  /* 0x0000000502057c11 */ /* 0x000fe400080f0c05 */
[----:B-1----:R-:W-:-:S04]  /*26a60*/  LOP3.LUT R4, R4, 0x7f, RZ, 0xc0, !PT ;  /* 0x0000007f04047812 */ /* 0x002fc800078ec0ff */
[----:B------:R-:W-:-:S04]  /*26a70*/  SHF.R.U32.HI R4, RZ, 0x3, R4 ;  /* 0x00000003ff047819 */ /* 0x000fc80000011604 */
[----:B------:R-:W-:Y:S01]  /*26a80*/  IADD3 R25, -R4, UR42, -R25 ;  /* 0x0000002a04197c10 */ /* 0x000fe2000fffe919 */
[----:B------:R-:W-:-:S03]  /*26a90*/  IMAD R4, R18, 0x1000, R32 ;  /* 0x0000100012047824 */ /* 0x000fc600078e0220 */
[----:B------:R-:W-:Y:S01]  /*26aa0*/  ISETP.GE.AND P0, PT, R25, 0x1, PT ;  /* 0x000000011900780c */ /* 0x000fe20003f06270 */
[----:B------:R-:W-:-:S12]  /*26ab0*/  BRA.DIV UR4, `(.L_x_2061) ;  /* 0x0000003a042c7947 */ /* 0x000fd8000b800000 */
[----:B------:R-:W0:Y:S01]  /*26ac0*/  SHFL.IDX PT, R14, R0, RZ, 0x181f ;  /* 0x00181fff000e7589 */ /* 0x000e2200000e0000 */
[----:B------:R-:W-:-:S03]  /*26ad0*/  @P0 IMAD R7, R4, 0x2, R17 ;  /* 0x0000000204070824 */ /* 0x000fc600078e0211 */
[----:B------:R-:W1:Y:S01]  /*26ae0*/  SHFL.IDX PT, R2, R5, RZ, 0x181f ;  /* 0x00181fff05027589 */ /* 0x000e6200000e0000 */
[----:B0-----:R-:W-:-:S03]  /*26af0*/  @P0 LEA R6, P1, R8, R14, 0x1 ;  /* 0x0000000e08060211 */ /* 0x001fc600078208ff */
[----:B------:R-:W0:Y:S02]  /*26b00*/  SHFL.IDX PT, R14, R0, 0x1, 0x181f ;  /* 0x00381f00000e7f89 */ /* 0x000e2400000e0000 */
[----:B-1----:R-:W-:Y:S02]  /*26b10*/  @P0 IMAD.X R3, RZ, RZ, R2, P1 ;  /* 0x000000ffff030224 */ /* 0x002fe400008e0602 */
[----:B------:R-:W-:-:S05]  /*26b20*/  @P0 IMAD.MOV.U32 R2, RZ, RZ, R6 ;  /* 0x000000ffff020224 */ /* 0x000fca00078e0006 */
[----:B------:R1:W-:Y:S01]  /*26b30*/  @P0 LDGSTS.E.BYPASS.LTC128B.128 [R7+0x22400], desc[UR36][R2.64], !P2 ;  /* 0x2240000002070fae */ /* 0x0003e2000d101d64 */
[----:B------:R-:W-:-:S03]  /*26b40*/  ISETP.GE.AND P0, PT, R25, 0x11, PT ;  /* 0x000000111900780c */ /* 0x000fc60003f06270 */
[----:B-1----:R-:W1:Y:S10]  /*26b50*/  SHFL.IDX PT, R2, R5, 0x1, 0x181f ;  /* 0x00381f0005027f89 */ /* 0x002e7400000e0000 */
[----:B0-----:R-:W-:Y:S01]  /*26b60*/  @P0 LEA R6, P1, R8, R14, 0x1 ;  /* 0x0000000e08060211 */ /* 0x001fe200078208ff */
[----:B------:R-:W-:Y:S01]  /*26b70*/  @P0 IMAD R9, R4, 0x2, R17 ;  /* 0x0000000204090824 */ /* 0x000fe200078e0211 */
[----:B------:R-:W0:Y:S03]  /*26b80*/  SHFL.IDX PT, R14, R0, 0x2, 0x181f ;  /* 0x00581f00000e7f89 */ /* 0x000e2600000e0000 */
[----:B-1----:R-:W-:-:S02]  /*26b90*/  @P0 IMAD.X R3, RZ, RZ, R2, P1 ;  /* 0x000000ffff030224 */ /* 0x002fc400008e0602 */
[----:B------:R-:W-:-:S05]  /*26ba0*/  @P0 IMAD.MOV.U32 R2, RZ, RZ, R6 ;  /* 0x000000ffff020224 */ /* 0x000fca00078e0006 */
[----:B------:R1:W-:Y:S01]  /*26bb0*/  @P0 LDGSTS.E.BYPASS.LTC128B.128 [R9+0x22c00], desc[UR36][R2.64], !P2 ;  /* 0x22c0000002090fae */ /* 0x0003e2000d101d64 */
[----:B------:R-:W-:-:S03]  /*26bc0*/  ISETP.GE.AND P0, PT, R25, 0x21, PT ;  /* 0x000000211900780c */ /* 0x000fc60003f06270 */
[----:B-1----:R-:W1:Y:S10]  /*26bd0*/  SHFL.IDX PT, R2, R5, 0x2, 0x181f ;  /* 0x00581f0005027f89 */ /* 0x002e7400000e0000 */
[----:B0-----:R-:W-:Y:S01]  /*26be0*/  @P0 LEA R6, P1, R8, R14, 0x1 ;  /* 0x0000000e08060211 */ /* 0x001fe200078208ff */
[----:B------:R-:W-:Y:S01]  /*26bf0*/  @P0 IMAD R7, R4, 0x2, R17 ;  /* 0x0000000204070824 */ /* 0x000fe200078e0211 */
[----:B------:R-:W0:Y:S04]  /*26c00*/  SHFL.IDX PT, R5, R5, 0x3, 0x181f ;  /* 0x00781f0005057f89 */ /* 0x000e2800000e0000 */
[----:B------:R2:W3:Y:S01]  /*26c10*/  SHFL.IDX PT, R14, R0, 0x3, 0x181f ;  /* 0x00781f00000e7f89 */ /* 0x0004e200000e0000 */
[----:B-1----:R-:W-:-:S02]  /*26c20*/  @P0 IMAD.X R3, RZ, RZ, R2, P1 ;  /* 0x000000ffff030224 */ /* 0x002fc400008e0602 */
[----:B------:R-:W-:-:S05]  /*26c30*/  @P0 IMAD.MOV.U32 R2, RZ, RZ, R6 ;  /* 0x000000ffff020224 */ /* 0x000fca00078e0006 */
[----:B0-----:R2:W-:Y:S02]  /*26c40*/  @P0 LDGSTS.E.BYPASS.LTC128B.128 [R7+0x23400], desc[UR36][R2.64], !P2 ;  /* 0x2340000002070fae */ /* 0x0015e4000d101d64 */
.L_x_2127:
[----:B------:R-:W-:-:S13]  /*26c50*/  ISETP.GE.AND P0, PT, R25, 0x31, PT ;  /* 0x000000311900780c */ /* 0x000fda0003f06270 */
[----:B--23--:R-:W-:-:S05]  /*26c60*/  @P0 LEA R2, P1, R8, R14, 0x1 ;  /* 0x0000000e08020211 */ /* 0x00cfca00078208ff */
[----:B------:R-:W-:Y:S02]  /*26c70*/  @P0 IMAD.X R3, RZ, RZ, R5, P1 ;  /* 0x000000ffff030224 */ /* 0x000fe400008e0605 */
[----:B------:R-:W-:-:S05]  /*26c80*/  @P0 IMAD R5, R4, 0x2, R17 ;  /* 0x0000000204050824 */ /* 0x000fca00078e0211 */
[----:B------:R-:W-:Y:S01]  /*26c90*/  @!PT LDS RZ, [RZ] ;  /* 0x00000000fffff984 */ /* 0x000fe20000000800 */
[----:B------:R-:W-:Y:S01]  /*26ca0*/  @!PT LDS RZ, [RZ] ;  /* 0x00000000fffff984 */ /* 0x000fe20000000800 */
[----:B------:R-:W-:Y:S01]  /*26cb0*/  @!PT LDS RZ, [RZ] ;  /* 0x00000000fffff984 */ /* 0x000fe20000000800 */
[----:B------:R0:W-:Y:S01]  /*26cc0*/  @P0 LDGSTS.E.BYPASS.LTC128B.128 [R5+0x23c00], desc[UR36][R2.64], !P2 ;  /* 0x23c0000002050fae */ /* 0x0001e2000d101d64 */
[----:B------:R-:W-:Y:S01]  /*26cd0*/  PLOP3.LUT P0, PT, PT, PT, PT, 0x80, 0x0 ;  /* 0x000000000000781c */ /* 0x000fe20003f0f070 */
[----:B------:R-:W-:-:S12]  /*26ce0*/  NOP ;  /* 0x0000000000007918 */ /* 0x000fd80000000000 */
.L_x_2062:
[----:B------:R-:W-:Y:S02]  /*26cf0*/  PLOP3.LUT P1, PT, P1, P0, PT, 0xa2, 0x0 ;  /* 0x000000000000781c */ /* 0x000fe40000f21472 */
[----:B------:R-:W-:-:S08]  /*26d00*/  @P0 R2UR P1, UR4, R27 ;  /* 0x000000001b0402ca */ /* 0x000fd00000020000 */
[----:B------:R-:W-:-:S05]  /*26d10*/  @P0 PLOP3.LUT P0, PT, P1, PT, PT, 0x80, 0x0 ;  /* 0x000000000000081c */ /* 0x000fca0000f0f070 */
[----:B------:R-:W-:Y:S01]  /*26d20*/  @!P1 SYNCS.ARRIVE.TRANS64.RED.A0T1 RZ, [UR4+0x38830], RZ ;  /* 0x038830ffffff99a7 */ /* 0x000fe20008200404 */
[----:B------:R-:W-:Y:S07]  /*26d30*/  @!P1 ARRIVES.LDGSTSBAR.64.TRANSCNT [UR4+0x38830] ;  /* 0x03883000ff0099b0 */ /* 0x000fee0008000a84 */
[----:B------:R-:W-:Y:S05]  /*26d40*/  @P0 BRA.U.ANY `(.L_x_2062) ;  /* 0xfffffffd00e80947 */ /* 0x000fea000393ffff */
[----:B------:R-:W-:Y:S01]  /*26d50*/  NOP ;  /* 0x0000000000007918 */ /* 0x000fe20000000000 */
[----:B------:R-:W-:-:S13]  /*26d60*/  LOP3.LUT P2, RZ, R16, 0x800, RZ, 0xc0, !PT ;  /* 0x0000080010ff7812 */ /* 0x000fda000784c0ff */
[----:B------:R-:W-:Y:S05]  /*26d70*/  @!P2 BRA `(.L_x_2063) ;  /* 0x000000000004a947 */ /* 0x000fea0003800000 */
[----:B------:R-:W-:Y:S01]  /*26d80*/  BPT.TRAP 0x1 ;  /* 0x000000040000795c */ /* 0x000fe20000300000 */
.L_x_2063:
[----:B------:R1:W-:Y:S02]  /*26d90*/  SYNCS.ARRIVE.TRANS64.A1T0 RZ, [R27+URZ+0x38830], RZ ;  /* 0x038830ff1bff79a7 */ /* 0x0003e4000810003f */
[----:B------:R-:W-:Y:S05]  /*26da0*/  WARPSYNC.ALL ;  /* 0x0000000000007948 */ /* 0x000fea0003800000 */
[----:B------:R-:W-:Y:S01]  /*26db0*/  VIADD R0, R17, 0x20400 ;  /* 0x0002040011007836 */ /* 0x000fe20000000000 */
[----:B------:R-:W-:Y:S01]  /*26dc0*/  BAR.SYNC.DEFER_BLOCKING 0x8, 0x100 ;  /* 0x0204000000007b1d */ /* 0x000fe20000010000 */
[----:B------:R-:W-:-:S03]  /*26dd0*/  USHF.R.S32.HI UR50, URZ, 0x1f, UR38 ;  /* 0x0000001f3f327899 */ /* 0x000fc60008011426 */
[----:B------:R-:W-:Y:S02]  /*26de0*/  LOP3.LUT P0, RZ, R0, 0x3ff, RZ, 0xc0, !PT ;  /* 0x000003ff00ff7812 */ /* 0x000fe4000780c0ff */
[----:B------:R-:W-:Y:S11]  /*26df0*/  BSSY B6, `(.L_x_2064) ;  /* 0x0000012000067945 */ /* 0x000ff60003800000 */
        /* <DEDUP_REMOVED lines=17> */
.L_x_2065:
[----:B------:R-:W-:Y:S05]  /*26f10*/  BSYNC B6 ;  /* 0x0000000000067941 */ /* 0x000fea0003800000 */
.L_x_2064:
[----:B0-----:R-:W0:Y:S01]  /*26f20*/  S2R R2, SR_TID.X ;  /* 0x0000000000027919 */ /* 0x001e220000002100 */
[----:B------:R-:W-:Y:S01]  /*26f30*/  UISETP.NE.AND UP0, UPT, UR49, URZ, UPT ;  /* 0x0000003f3100728c */ /* 0x000fe2000bf05270 */
[----:B------:R-:W-:Y:S01]  /*26f40*/  R2UR UR6, R24 ;  /* 0x00000000180672ca */ /* 0x000fe200000e0000 */
[----:B------:R-:W-:Y:S01]  /*26f50*/  ULDC.64 UR8, c[0x0][0x2d8] ;  /* 0x0000b60000087ab9 */ /* 0x000fe20000000a00 */
[----:B------:R-:W-:Y:S01]  /*26f60*/  R2UR UR7, R19 ;  /* 0x00000000130772ca */ /* 0x000fe200000e0000 */
[----:B------:R-:W2:Y:S01]  /*26f70*/  S2R R21, SR_TID.X ;  /* 0x0000000000157919 */ /* 0x000ea20000002100 */
[----:B------:R-:W-:Y:S02]  /*26f80*/  LOP3.LUT P5, RZ, R16, 0x100000, RZ, 0xc0, !PT ;  /* 0x0010000010ff7812 */ /* 0x000fe400078ac0ff */
[----:B------:R-:W-:-:S04]  /*26f90*/  PLOP3.LUT P0, PT, PT, PT, UP0, 0x80, 0x0 ;  /* 0x000000000000781c */ /* 0x000fc80003f0f008 */
[----:B------:R-:W-:-:S03]  /*26fa0*/  @UP0 ULDC UR4, c[0x0][0x44c] ;  /* 0x0001130000040ab9 */ /* 0x000fc60000000800 */
[----:B------:R-:W-:-:S04]  /*26fb0*/  UIMAD UR6, UR6, UR8, URZ ;  /* 0x00000008060672a4 */ /* 0x000fc8000f8e023f */
[----:B------:R-:W-:Y:S01]  /*26fc0*/  UIMAD UR6, UR7, UR9, UR6 ;  /* 0x00000009070672a4 */ /* 0x000fe2000f8e0206 */
[C---:B0-----:R-:W-:Y:S01]  /*26fd0*/  LOP3.LUT R20, R2.reuse, 0x7f, RZ, 0xc0, !PT ;  /* 0x0000007f02147812 */ /* 0x041fe200078ec0ff */
[----:B------:R-:W-:-:S03]  /*26fe0*/  IMAD.SHL.U32 R2, R2, 0x10, RZ ;  /* 0x0000001002027824 */ /* 0x000fc600078e00ff */
[----:B------:R-:W-:Y:S01]  /*26ff0*/  SHF.R.U32.HI R20, RZ, 0x3, R20 ;  /* 0x00000003ff147819 */ /* 0x000fe20000011614 */
[----:B--2---:R-:W-:-:S03]  /*27000*/  IMAD.SHL.U32 R7, R21, 0x8, RZ ;  /* 0x0000000815077824 */ /* 0x004fc600078e00ff */
[----:B------:R-:W-:Y:S02]  /*27010*/  LOP3.LUT R2, R20, 0x70, R2, 0xf8, !PT ;  /* 0x0000007014027812 */ /* 0x000fe400078ef802 */
[----:B------:R-:W-:Y:S02]  /*27020*/  LOP3.LUT R20, R21, 0x7f, RZ, 0xc0, !PT ;  /* 0x0000007f15147812 */ /* 0x000fe400078ec0ff */
[----:B------:R-:W-:Y:S01]  /*27030*/  LOP3.LUT R7, R7, 0x38, RZ, 0xc0, !PT ;  /* 0x0000003807077812 */ /* 0x000fe200078ec0ff */
[----:B------:R-:W-:Y:S01]  /*27040*/  VIADD R34, R2, UR43 ;  /* 0x0000002b02227c36 */ /* 0x000fe20008000000 */
[----:B------:R-:W-:-:S03]  /*27050*/  SHF.R.U32.HI R8, RZ, 0x3, R20 ;  /* 0x00000003ff087819 */ /* 0x000fc60000011614 */
[----:B------:R-:W-:Y:S01]  /*27060*/  @P0 IMAD.HI.U32 R2, R34, UR4, RZ ;  /* 0x0000000422020c27 */ /* 0x000fe2000f8e00ff */
[----:B------:R-:W-:Y:S01]  /*27070*/  PLOP3.LUT P0, PT, PT, PT, UP0, 0x80, 0x0 ;  /* 0x000000000000781c */ /* 0x000fe20003f0f008 */
[----:B------:R-:W-:Y:S02]  /*27080*/  @UP0 ULDC UR4, c[0x0][0x450] ;  /* 0x0001140000040ab9 */ /* 0x000fe40000000800 */
[----:B------:R-:W-:-:S10]  /*27090*/  IMAD.MOV.U32 R0, RZ, RZ, R34 ;  /* 0x000000ffff007224 */ /* 0x000fd400078e0022 */
[----:B------:R-:W-:Y:S02]  /*270a0*/  @P0 SHF.R.U32.HI R0, RZ, UR4, R2 ;  /* 0x00000004ff000c19 */ /* 0x000fe40008011602 */
[----:B------:R-:W-:-:S13]  /*270b0*/  R2UR UR4, R19 ;  /* 0x00000000130472ca */ /* 0x000fda00000e0000 */
[----:B------:R-:W-:-:S03]  /*270c0*/  UIMAD.WIDE.U32 UR4, UR4, UR8, URZ ;  /* 0x00000008040472a5 */ /* 0x000fc6000f8e003f */
[----:B------:R-:W-:Y:S01]  /*270d0*/  ULDC.64 UR8, c[0x0][0x2e0] ;  /* 0x0000b80000087ab9 */ /* 0x000fe20000000a00 */
[----:B------:R-:W-:Y:S02]  /*270e0*/  UIADD3 UR5, UR5, UR6, URZ ;  /* 0x0000000605057290 */ /* 0x000fe4000fffe03f */
[----:B------:R-:W-:Y:S02]  /*270f0*/  UIMAD UR6, UR50, UR8, URZ ;  /* 0x00000008320672a4 */ /* 0x000fe4000f8e023f */
[----:B------:R-:W-:Y:S02]  /*27100*/  UIMAD.WIDE.U32 UR4, UR38, UR8, UR4 ;  /* 0x00000008260472a5 */ /* 0x000fe4000f8e0004 */
[----:B------:R-:W-:-:S04]  /*27110*/  UIMAD UR6, UR38, UR9, UR6 ;  /* 0x00000009260672a4 */ /* 0x000fc8000f8e0206 */
[----:B------:R-:W-:Y:S01]  /*27120*/  IMAD.U32 R4, RZ, RZ, UR4 ;  /* 0x00000004ff047e24 */ /* 0x000fe2000f8e00ff */
[----:B------:R-:W-:Y:S02]  /*27130*/  UIADD3 UR6, UR5, UR6, URZ ;  /* 0x0000000605067290 */ /* 0x000fe4000fffe03f */
[----:B------:R-:W-:Y:S02]  /*27140*/  IMAD.U32 R5, RZ, RZ, UR5 ;  /* 0x00000005ff057e24 */ /* 0x000fe4000f8e00ff */
[----:B------:R-:W-:Y:S01]  /*27150*/  IMAD.MOV.U32 R2, RZ, RZ, R4 ;  /* 0x000000ffff027224 */ /* 0x000fe200078e0004 */
[----:B------:R-:W-:Y:S01]  /*27160*/  SHF.R.S32.HI R4, RZ, 0x1f, R0 ;  /* 0x0000001fff047819 */ /* 0x000fe20000011400 */
[----:B------:R-:W-:Y:S01]  /*27170*/  ULDC.64 UR4, c[0x0][0x2d0] ;  /* 0x0000b40000047ab9 */ /* 0x000fe20000000a00 */
[----:B------:R-:W-:-:S03]  /*27180*/  IMAD.U32 R3, RZ, RZ, UR6 ;  /* 0x00000006ff037e24 */ /* 0x000fc6000f8e00ff */
[----:B------:R-:W-:Y:S02]  /*27190*/  IMAD R5, R4, UR4, RZ ;  /* 0x0000000404057c24 */ /* 0x000fe4000f8e02ff */
[----:B------:R-:W-:Y:S01]  /*271a0*/  IMAD.WIDE.U32 R2, R0, UR4, R2 ;  /* 0x0000000400027c25 */ /* 0x000fe2000f8e0002 */
[----:B------:R-:W-:-:S03]  /*271b0*/  ULDC UR4, c[0x0][0x448] ;  /* 0x0001120000047ab9 */ /* 0x000fc60000000800 */
[----:B------:R-:W-:Y:S02]  /*271c0*/  IMAD R4, R0, UR5, R5 ;  /* 0x0000000500047c24 */ /* 0x000fe4000f8e0205 */
[----:B------:R-:W-:Y:S02]  /*271d0*/  IMAD.MOV R0, RZ, RZ, -R0 ;  /* 0x000000ffff007224 */ /* 0x000fe400078e0a00 */
[----:B------:R-:W-:Y:S02]  /*271e0*/  IMAD.IADD R3, R3, 0x1, R4 ;  /* 0x0000000103037824 */ /* 0x000fe400078e0204 */
[----:B------:R-:W-:Y:S01]  /*271f0*/  IMAD R0, R0, UR4, R34 ;  /* 0x0000000400007c24 */ /* 0x000fe2000f8e0222 */
[----:B------:R-:W-:-:S03]  /*27200*/  ULDC.64 UR4, c[0x0][0x2c8] ;  /* 0x0000b20000047ab9 */ /* 0x000fc60000000a00 */
[----:B------:R-:W-:Y:S01]  /*27210*/  IMAD.WIDE.U32 R2, R0, UR4, R2 ;  /* 0x0000000400027c25 */ /* 0x000fe2000f8e0002 */
[----:B------:R-:W-:-:S05]  /*27220*/  SHF.R.S32.HI R4, RZ, 0x1f, R0 ;  /* 0x0000001fff047819 */ /* 0x000fca0000011400 */
[----:B------:R-:W-:-:S04]  /*27230*/  IMAD R5, R4, UR4, RZ ;  /* 0x0000000404057c24 */ /* 0x000fc8000f8e02ff */
        /* <DEDUP_REMOVED lines=8> */
[----:B------:R-:W-:Y:S01]  /*272c0*/  VIADD R4, R8, UR43 ;  /* 0x0000002b08047c36 */ /* 0x000fe20008000000 */
[----:B------:R-:W-:Y:S02]  /*272d0*/  LOP3.LUT R16, R16, 0xfffffeff, RZ, 0xc0, !PT ;  /* 0xfffffeff10107812 */ /* 0x000fe400078ec0ff */
[----:B------:R-:W2:Y:S02]  /*272e0*/  SHFL.IDX PT, R2, R5, RZ, 0x181f ;  /* 0x00181fff05027589 */ /* 0x000ea400000e0000 */
[----:B------:R-:W-:-:S13]  /*272f0*/  ISETP.GE.AND P1, PT, R4, UR41, PT ;  /* 0x0000002904007c0c */ /* 0x000fda000bf26270 */
[----:B------:R-:W-:-:S04]  /*27300*/  @P1 LOP3.LUT R16, R16, 0x100, RZ, 0xfc, !PT ;  /* 0x0000010010101812 */ /* 0x000fc800078efcff */
[----:B------:R-:W-:Y:S02]  /*27310*/  LOP3.LUT R16, R16, 0xffffff7f, RZ, 0xc0, !PT ;  /* 0xffffff7f10107812 */ /* 0x000fe400078ec0ff */
[----:B0-----:R-:W-:Y:S02]  /*27320*/  @!P1 LEA R6, P0, R7, R14, 0x1 ;  /* 0x0000000e07069211 */ /* 0x001fe400078008ff */
[----:B------:R-:W0:Y:S03]  /*27330*/  SHFL.IDX PT, R14, R0, 0x1, 0x181f ;  /* 0x00381f00000e7f89 */ /* 0x000e2600000e0000 */
[----:B--2---:R-:W-:Y:S02]  /*27340*/  @!P1 IMAD.X R3, RZ, RZ, R2, P0 ;  /* 0x000000ffff039224 */ /* 0x004fe400000e0602 */
[----:B------:R-:W-:Y:S02]  /*27350*/  @!P1 IMAD.MOV.U32 R2, RZ, RZ, R6 ;  /* 0x000000ffff029224 */ /* 0x000fe400078e0006 */
[----:B------:R-:W-:-:S03]  /*27360*/  VIADD R6, R4, 0x10 ;  /* 0x0000001004067836 */ /* 0x000fc60000000000 */
[----:B------:R2:W-:Y:S02]  /*27370*/  @!P1 LDGSTS.E.BYPASS.LTC128B.128 [R22+0x20400], desc[UR36][R2.64], !P5 ;  /* 0x2040000002169fae */ /* 0x0005e4000e901d64 */
[----:B------:R-:W-:Y:S02]  /*27380*/  ISETP.GE.AND P1, PT, R6, UR41, PT ;  /* 0x0000002906007c0c */ /* 0x000fe4000bf26270 */
[----:B--2---:R-:W2:Y:S11]  /*27390*/  SHFL.IDX PT, R2, R5, 0x1, 0x181f ;  /* 0x00381f0005027f89 */ /* 0x004eb600000e0000 */
[----:B0-----:R-:W-:-:S02]  /*273a0*/  @!P1 LEA R6, P0, R7, R14, 0x1 ;  /* 0x0000000e07069211 */ /* 0x001fc400078008ff */
[----:B------:R-:W0:Y:S01]  /*273b0*/  SHFL.IDX PT, R14, R0, 0x2, 0x181f ;  /* 0x00581f00000e7f89 */ /* 0x000e2200000e0000 */
[----:B------:R-:W-:-:S04]  /*273c0*/  @P1 LOP3.LUT R16, R16, 0x80, RZ, 0xfc, !PT ;  /* 0x0000008010101812 */ /* 0x000fc800078efcff */
[----:B------:R-:W-:Y:S01]  /*273d0*/  LOP3.LUT R16, R16, 0xffffffbf, RZ, 0xc0, !PT ;  /* 0xffffffbf10107812 */ /* 0x000fe200078ec0ff */
[----:B--2---:R-:W-:Y:S02]  /*273e0*/  @!P1 IMAD.X R3, RZ, RZ, R2, P0 ;  /* 0x000000ffff039224 */ /* 0x004fe400000e0602 */
[----:B------:R-:W-:Y:S02]  /*273f0*/  @!P1 IMAD.MOV.U32 R2, RZ, RZ, R6 ;  /* 0x000000ffff029224 */ /* 0x000fe400078e0006 */
[----:B------:R-:W-:-:S03]  /*27400*/  VIADD R6, R4, 0x20 ;  /* 0x0000002004067836 */ /* 0x000fc60000000000 */
[----:B------:R2:W-:Y:S02]  /*27410*/  @!P1 LDGSTS.E.BYPASS.LTC128B.128 [R22+0x20c00], desc[UR36][R2.64], !P5 ;  /* 0x20c0000002169fae */ /* 0x0005e4000e901d64 */
[----:B------:R-:W-:Y:S02]  /*27420*/  ISETP.GE.AND P1, PT, R6, UR41, PT ;  /* 0x0000002906007c0c */ /* 0x000fe4000bf26270 */
[----:B--2---:R-:W2:Y:S11]  /*27430*/  SHFL.IDX PT, R2, R5, 0x2, 0x181f ;  /* 0x00581f0005027f89 */ /* 0x004eb600000e0000 */
[----:B0-----:R-:W-:Y:S01]  /*27440*/  @!P1 LEA R6, P0, R7, R14, 0x1 ;  /* 0x0000000e07069211 */ /* 0x001fe200078008ff */
[----:B------:R-:W0:Y:S01]  /*27450*/  SHFL.IDX PT, R5, R5, 0x3, 0x181f ;  /* 0x00781f0005057f89 */ /* 0x000e2200000e0000 */
[----:B------:R-:W-:-:S03]  /*27460*/  @P1 LOP3.LUT R16, R16, 0x40, RZ, 0xfc, !PT ;  /* 0x0000004010101812 */ /* 0x000fc600078efcff */
[----:B------:R3:W4:Y:S01]  /*27470*/  SHFL.IDX PT, R14, R0, 0x3, 0x181f ;  /* 0x00781f00000e7f89 */ /* 0x00072200000e0000 */
[----:B--2---:R-:W-:Y:S02]  /*27480*/  @!P1 IMAD.X R3, RZ, RZ, R2, P0 ;  /* 0x000000ffff039224 */ /* 0x004fe400000e0602 */
[----:B------:R-:W-:-:S05]  /*27490*/  @!P1 IMAD.MOV.U32 R2, RZ, RZ, R6 ;  /* 0x000000ffff029224 */ /* 0x000fca00078e0006 */
[----:B0-----:R3:W-:Y:S02]  /*274a0*/  @!P1 LDGSTS.E.BYPASS.LTC128B.128 [R22+0x21400], desc[UR36][R2.64], !P5 ;  /* 0x2140000002169fae */ /* 0x0017e4000e901d64 */
.L_x_2136:
[----:B------:R-:W-:Y:S01]  /*274b0*/  VIADD R4, R4, 0x30 ;  /* 0x0000003004047836 */ /* 0x000fe20000000000 */
[----:B------:R-:W-:-:S04]  /*274c0*/  LOP3.LUT R16, R16, 0xffffefff, RZ, 0xc0, !PT ;  /* 0xffffefff10107812 */ /* 0x000fc800078ec0ff */
[----:B------:R-:W-:-:S13]  /*274d0*/  ISETP.GE.AND P1, PT, R4, UR41, PT ;  /* 0x0000002904007c0c */ /* 0x000fda000bf26270 */
[----:B---34-:R-:W-:Y:S02]  /*274e0*/  @!P1 LEA R2, P0, R7, R14, 0x1 ;  /* 0x0000000e07029211 */ /* 0x018fe400078008ff */
[----:B------:R-:W-:-:S03]  /*274f0*/  @P1 LOP3.LUT R16, R16, 0x1000, RZ, 0xfc, !PT ;  /* 0x0000100010101812 */ /* 0x000fc600078efcff */
[----:B------:R-:W-:Y:S01]  /*27500*/  @!P1 IMAD.X R3, RZ, RZ, R5, P0 ;  /* 0x000000ffff039224 */ /* 0x000fe200000e0605 */
[----:B------:R-:W-:-:S04]  /*27510*/  PLOP3.LUT P0, PT, PT, PT, PT, 0x80, 0x0 ;  /* 0x000000000000781c */ /* 0x000fc80003f0f070 */
[----:B------:R-:W-:Y:S01]  /*27520*/  @!PT LDS RZ, [RZ] ;  /* 0x00000000fffff984 */ /* 0x000fe20000000800 */
[----:B------:R-:W-:Y:S01]  /*27530*/  @!PT LDS RZ, [RZ] ;  /* 0x00000000fffff984 */ /* 0x000fe20000000800 */
[----:B------:R-:W-:Y:S01]  /*27540*/  @!PT LDS RZ, [RZ] ;  /* 0x00000000fffff984 */ /* 0x000fe20000000800 */
[----:B------:R0:W-:Y:S01]  /*27550*/  @!P1 LDGSTS.E.BYPASS.LTC128B.128 [R22+0x21c00], desc[UR36][R2.64], !P5 ;  /* 0x21c0000002169fae */ /* 0x0001e2000e901d64 */
[----:B------:R-:W-:-:S08]  /*27560*/  NOP ;  /* 0x0000000000007918 */ /* 0x000fd00000000000 */
.L_x_2067:
[----:B------:R-:W-:Y:S02]  /*27570*/  PLOP3.LUT P1, PT, P1, P0, PT, 0xa2, 0x0 ;  /* 0x000000000000781c */ /* 0x000fe40000f21472 */
[----:B------:R-:W-:-:S08]  /*27580*/  @P0 R2UR P1, UR4, R17 ;  /* 0x00000000110402ca */ /* 0x000fd00000020000 */
[----:B------:R-:W-:-:S05]  /*27590*/  @P0 PLOP3.LUT P0, PT, P1, PT, PT, 0x80, 0x0 ;  /* 0x000000000000081c */ /* 0x000fca0000f0f070 */
[----:B------:R-:W-:Y:S01]  /*275a0*/  @!P1 SYNCS.ARRIVE.TRANS64.RED.A0T1 RZ, [UR4+0x38800], RZ ;  /* 0x038800ffffff99a7 */ /* 0x000fe20008200404 */
[----:B------:R-:W-:Y:S07]  /*275b0*/  @!P1 ARRIVES.LDGSTSBAR.64.TRANSCNT [UR4+0x38800] ;  /* 0x03880000ff0099b0 */ /* 0x000fee0008000a84 */
[----:B------:R-:W-:Y:S05]  /*275c0*/  @P0 BRA.U.ANY `(.L_x_2067) ;  /* 0xfffffffd00e80947 */ /* 0x000fea000393ffff */
[----:B------:R-:W-:Y:S01]  /*275d0*/  ULDC.64 UR4, c[0x0][0x3d8] ;  /* 0x0000f60000047ab9 */ /* 0x000fe20000000a00 */
[----:B------:R-:W-:Y:S01]  /*275e0*/  NOP ;  /* 0x0000000000007918 */ /* 0x000fe20000000000 */
[----:B------:R-:W-:Y:S01]  /*275f0*/  IMAD R0, R24, UR4, RZ ;  /* 0x0000000418007c24 */ /* 0x000fe2000f8e02ff */
[----:B------:R2:W-:Y:S01]  /*27600*/  SYNCS.ARRIVE.TRANS64.A1T0 RZ, [R17+URZ+0x38800], RZ ;  /* 0x038800ff11ff79a7 */ /* 0x0005e2000810003f */
[C---:B------:R-:W-:Y:S01]  /*27610*/  IMAD.WIDE.U32 R4, R19.reuse, UR4, RZ ;  /* 0x0000000413047c25 */ /* 0x040fe2000f8e00ff */
[----:B------:R-:W-:Y:S03]  /*27620*/  BSSY B6, `(.L_x_2068) ;  /* 0x0000018000067945 */ /* 0x000fe60003800000 */
[----:B------:R-:W-:Y:S01]  /*27630*/  IMAD R0, R19, UR5, R0 ;  /* 0x0000000513007c24 */ /* 0x000fe2000f8e0200 */
[----:B------:R2:W-:Y:S01]  /*27640*/  STL.64 [R1+0x430], R4 ;  /* 0x0004300401007387 */ /* 0x0005e20000100a00 */
[----:B0-----:R-:W-:-:S02]  /*27650*/  VIADD R2, R17, 0x26400 ;  /* 0x0002640011027836 */ /* 0x001fc40000000000 */
[----:B------:R-:W-:-:S03]  /*27660*/  IMAD.IADD R0, R5, 0x1, R0 ;  /* 0x0000000105007824 */ /* 0x000fc600078e0200 */
[----:B------:R-:W-:Y:S02]  /*27670*/  LOP3.LUT P0, RZ, R2, 0x3ff, RZ, 0xc0, !PT ;  /* 0x000003ff02ff7812 */ /* 0x000fe4000780c0ff */
[----:B------:R2:W-:Y:S11]  /*27680*/  STL [R1+0x444], R0 ;  /* 0x0004440001007387 */ /* 0x0005f60000100800 */
[----:B--2---:R-:W-:Y:S05]  /*27690*/  @!P0 BRA `(.L_x_2069) ;  /* 0x0000000000408947 */ /* 0x004fea0003800000 */
        /* <DEDUP_REMOVED lines=16> */
.L_x_2069:
[----:B------:R-:W-:Y:S05]  /*277a0*/  BSYNC B6 ;  /* 0x0000000000067941 */ /* 0x000fea0003800000 */
.L_x_2068:
[----:B------:R-:W2:Y:S04]  /*277b0*/  LDL.LU.64 R4, [R1+0x430] ;  /* 0x0004300001047983 */ /* 0x000ea80000300a00 */
[----:B------:R-:W3:Y:S01]  /*277c0*/  LDL.LU R20, [R1+0x444] ;  /* 0x0004440001147983 */ /* 0x000ee20000300800 */
[----:B------:R-:W-:Y:S01]  /*277d0*/  UISETP.NE.AND UP0, UPT, UR49, URZ, UPT ;  /* 0x0000003f3100728c */ /* 0x000fe2000bf05270 */
[----:B------:R-:W-:Y:S01]  /*277e0*/  IMAD.MOV.U32 R2, RZ, RZ, R34 ;  /* 0x000000ffff027224 */ /* 0x000fe200078e0022 */
[----:B------:R-:W-:Y:S01]  /*277f0*/  ULDC UR6, c[0x0][0x448] ;  /* 0x0001120000067ab9 */ /* 0x000fe20000000800 */
[----:B------:R0:W5:Y:S01]  /*27800*/  LDL R8, [R1+0x424] ;  /* 0x0004240001087983 */ /* 0x0001620000100800 */
[----:B------:R-:W-:Y:S01]  /*27810*/  ULDC.64 UR8, c[0x0][0x3e0] ;  /* 0x0000f80000087ab9 */ /* 0x000fe20000000a00 */
[----:B------:R-:W-:-:S02]  /*27820*/  LOP3.LUT P2, RZ, R16, 0x20000, RZ, 0xc0, !PT ;  /* 0x0002000010ff7812 */ /* 0x000fc4000784c0ff */
[----:B------:R0:W5:Y:S01]  /*27830*/  LDL R6, [R1+0x420] ;  /* 0x0004200001067983 */ /* 0x0001620000100800 */
[----:B------:R-:W-:Y:S02]  /*27840*/  PLOP3.LUT P0, PT, PT, PT, UP0, 0x80, 0x0 ;  /* 0x000000000000781c */ /* 0x000fe40003f0f008 */
[C---:B------:R-:W-:Y:S01]  /*27850*/  LOP3.LUT P3, RZ, R16.reuse, 0x10000, RZ, 0xc0, !PT ;  /* 0x0001000010ff7812 */ /* 0x040fe2000786c0ff */
[----:B------:R-:W-:Y:S01]  /*27860*/  @UP0 ULDC UR4, c[0x0][0x44c] ;  /* 0x0001130000040ab9 */ /* 0x000fe20000000800 */
[C---:B------:R-:W-:Y:S02]  /*27870*/  LOP3.LUT P4, RZ, R16.reuse, 0x8000, RZ, 0xc0, !PT ;  /* 0x0000800010ff7812 */ /* 0x040fe4000788c0ff */
[----:B------:R-:W-:-:S07]  /*27880*/  LOP3.LUT P5, RZ, R16, 0x4000, RZ, 0xc0, !PT ;  /* 0x0000400010ff7812 */ /* 0x000fce00078ac0ff */
[----:B------:R-:W-:Y:S01]  /*27890*/  @P0 IMAD.HI.U32 R0, R34, UR4, RZ ;  /* 0x0000000422000c27 */ /* 0x000fe2000f8e00ff */
[----:B------:R-:W-:Y:S01]  /*278a0*/  PLOP3.LUT P0, PT, PT, PT, UP0, 0x80, 0x0 ;  /* 0x000000000000781c */ /* 0x000fe20003f0f008 */
[----:B------:R-:W-:-:S12]  /*278b0*/  @UP0 ULDC UR4, c[0x0][0x450] ;  /* 0x0001140000040ab9 */ /* 0x000fd80000000800 */
[----:B------:R-:W-:-:S04]  /*278c0*/  @P0 SHF.R.U32.HI R2, RZ, UR4, R0 ;  /* 0x00000004ff020c19 */ /* 0x000fc80008011600 */
[--C-:B------:R-:W-:Y:S02]  /*278d0*/  SHF.R.S32.HI R0, RZ, 0x1f, R2.reuse ;  /* 0x0000001fff007819 */ /* 0x100fe40000011402 */
[----:B--2---:R-:W-:Y:S02]  /*278e0*/  R2UR UR5, R5 ;  /* 0x00000000050572ca */ /* 0x004fe400000e0000 */
[----:B------:R-:W-:Y:S02]  /*278f0*/  R2UR UR4, R4 ;  /* 0x00000000040472ca */ /* 0x000fe400000e0000 */
[----:B---3--:R-:W-:Y:S01]  /*27900*/  R2UR UR5, R20 ;  /* 0x00000000140572ca */ /* 0x008fe200000e0000 */
[----:B------:R-:W-:Y:S01]  /*27910*/  IMAD.MOV R5, RZ, RZ, -R2 ;  /* 0x000000ffff057224 */ /* 0x000fe200078e0a02 */
[----:B------:R-:W2:Y:S03]  /*27920*/  S2R R20, SR_TID.X ;  /* 0x0000000000147919 */ /* 0x000ea60000002100 */
[----:B------:R-:W-:Y:S01]  /*27930*/  IMAD R5, R5, UR6, R34 ;  /* 0x0000000605057c24 */ /* 0x000fe2000f8e0222 */
[----:B------:R-:W-:-:S04]  /*27940*/  UIMAD UR6, UR50, UR8, URZ ;  /* 0x00000008320672a4 */ /* 0x000fc8000f8e023f */
[----:B------:R-:W-:-:S03]  /*27950*/  UIMAD UR6, UR38, UR9, UR6 ;  /* 0x00000009260672a4 */ /* 0x000fc6000f8e0206 */
[----:B------:R-:W-:-:S03]  /*27960*/  UIMAD.WIDE.U32 UR4, UR38, UR8, UR4 ;  /* 0x00000008260472a5 */ /* 0x000fc6000f8e0004 */
[----:B------:R-:W-:Y:S01]  /*27970*/  ULDC.64 UR8, c[0x0][0x3d0] ;  /* 0x0000f40000087ab9 */ /* 0x000fe20000000a00 */
[----:B------:R-:W-:Y:S01]  /*27980*/  UIADD3 UR5, UR5, UR6, URZ ;  /* 0x0000000605057290 */ /* 0x000fe2000fffe03f */
[----:B------:R-:W-:Y:S02]  /*27990*/  IMAD R7, R0, UR8, RZ ;  /* 0x0000000800077c24 */ /* 0x000fe4000f8e02ff */
[----:B------:R-:W-:Y:S01]  /*279a0*/  IMAD.U32 R3, RZ, RZ, UR8 ;  /* 0x00000008ff037e24 */ /* 0x000fe2000f8e00ff */
[----:B------:R-:W-:Y:S01]  /*279b0*/  SHF.R.S32.HI R0, RZ, 0x1f, R5 ;  /* 0x0000001fff007819 */ /* 0x000fe20000011405 */
        /* <DEDUP_REMOVED lines=10> */
[----:B------:R-:W-:Y:S01]  /*27a60*/  UMOV UR4, 0xffffffff ;  /* 0xffffffff00047882 */ /* 0x000fe20000000000 */
[----:B--2---:R-:W-:-:S03]  /*27a70*/  IMAD.SHL.U32 R9, R20, 0x8, RZ ;  /* 0x0000000814097824 */ /* 0x004fc600078e00ff */
[----:B------:R-:W-:Y:S02]  /*27a80*/  LEA.HI.X R4, R2, UR5, R3, 0x1, P0 ;  /* 0x0000000502047c11 */ /* 0x000fe400080f0c03 */
[----:B------:R-:W-:Y:S01]  /*27a90*/  LOP3.LUT R9, R9, 0x38, RZ, 0xc0, !PT ;  /* 0x0000003809097812 */ /* 0x000fe200078ec0ff */
[----:B0-----:R-:W-:Y:S06]  /*27aa0*/  BRA.DIV UR4, `(.L_x_2070) ;  /* 0x0000003204887947 */ /* 0x001fec000b800000 */
[C---:B------:R-:W-:Y:S01]  /*27ab0*/  LOP3.LUT P1, RZ, R16.reuse, 0x40, RZ, 0xc0, !PT ;  /* 0x0000004010ff7812 */ /* 0x040fe2000782c0ff */
[----:B------:R-:W0:Y:S01]  /*27ac0*/  SHFL.IDX PT, R14, R0, RZ, 0x181f ;  /* 0x00181fff000e7589 */ /* 0x000e2200000e0000 */
[C---:B------:R-:W-:Y:S02]  /*27ad0*/  LOP3.LUT P6, RZ, R16.reuse, 0x40000, RZ, 0xc0, !PT ;  /* 0x0004000010ff7812 */ /* 0x040fe400078cc0ff */
[----:B------:R-:W-:Y:S01]  /*27ae0*/  LOP3.LUT R16, R16, 0xffbfffff, RZ, 0xc0, !PT ;  /* 0xffbfffff10107812 */ /* 0x000fe200078ec0ff */
[----:B------:R-:W2:Y:S04]  /*27af0*/  SHFL.IDX PT, R2, R4, RZ, 0x181f ;  /* 0x00181fff04027589 */ /* 0x000ea800000e0000 */
[----:B------:R-:W-:Y:S04]  /*27b00*/  SHFL.IDX PT, R5, R4, 0x1, 0x181f ;  /* 0x00381f0004057f89 */ /* 0x000fe800000e0000 */
[----:B------:R-:W-:-:S04]  /*27b10*/  @P1 LOP3.LUT R16, R16, 0x400000, RZ, 0xfc, !PT ;  /* 0x0040000010101812 */ /* 0x000fc800078efcff */
[C---:B------:R-:W-:Y:S02]  /*27b20*/  LOP3.LUT P1, RZ, R16.reuse, 0x80, RZ, 0xc0, !PT ;  /* 0x0000008010ff7812 */ /* 0x040fe4000782c0ff */
[----:B------:R-:W-:-:S11]  /*27b30*/  LOP3.LUT R16, R16, 0xff7fffff, RZ, 0xc0, !PT ;  /* 0xff7fffff10107812 */ /* 0x000fd600078ec0ff */
[----:B------:R-:W-:-:S04]  /*27b40*/  @P1 LOP3.LUT R16, R16, 0x800000, RZ, 0xfc, !PT ;  /* 0x0080000010101812 */ /* 0x000fc800078efcff */
[----:B------:R-:W-:-:S13]  /*27b50*/  LOP3.LUT P1, RZ, R16, 0x100, RZ, 0xc0, !PT ;  /* 0x0000010010ff7812 */ /* 0x000fda000782c0ff */
[----:B0-----:R-:W-:-:S05]  /*27b60*/  @!P1 LEA R14, P0, R9, R14, 0x1 ;  /* 0x0000000e090e9211 */ /* 0x001fca00078008ff */
[----:B--2---:R-:W-:Y:S01]  /*27b70*/  @!P1 IMAD.X R3, RZ, RZ, R2, P0 ;  /* 0x000000ffff039224 */ /* 0x004fe200000e0602 */
[----:B------:R-:W-:Y:S01]  /*27b80*/  LOP3.LUT P0, RZ, R16, 0x80000, RZ, 0xc0, !PT ;  /* 0x0008000010ff7812 */ /* 0x000fe2000780c0ff */
[----:B------:R-:W-:Y:S02]  /*27b90*/  @!P1 IMAD.MOV.U32 R2, RZ, RZ, R14 ;  /* 0x000000ffff029224 */ /* 0x000fe400078e000e */
[----:B------:R-:W0:Y:S10]  /*27ba0*/  SHFL.IDX PT, R14, R0, 0x1, 0x181f ;  /* 0x00381f00000e7f89 */ /* 0x000e3400000e0000 */
        /* <DEDUP_REMOVED lines=11> */
[----:B0-----:R-:W-:-:S05]  /*27c60*/  @!P1 LEA R14, P0, R9, R14, 0x1 ;  /* 0x0000000e090e9211 */ /* 0x001fca00078008ff */
[----:B------:R-:W-:Y:S01]  /*27c70*/  @!P1 IMAD.X R5, RZ, RZ, R5, P0 ;  /* 0x000000ffff059224 */ /* 0x000fe200000e0605 */
[----:B------:R-:W-:Y:S01]  /*27c80*/  LOP3.LUT P0, RZ, R16, 0x80000, RZ, 0xc0, !PT ;  /* 0x0008000010ff7812 */ /* 0x000fe2000780c0ff */
[----:B--2---:R-:W-:Y:S02]  /*27c90*/  @!P1 IMAD.MOV.U32 R2, RZ, RZ, R14 ;  /* 0x000000ffff029224 */ /* 0x004fe400078e000e */
[----:B------:R-:W-:Y:S01]  /*27ca0*/  @!P1 IMAD.MOV.U32 R3, RZ, RZ, R5 ;  /* 0x000000ffff039224 */ /* 0x000fe200078e0005 */
[----:B------:R-:W0:Y:S04]  /*27cb0*/  SHFL.IDX PT, R14, R0, 0x2, 0x181f ;  /* 0x00581f00000e7f89 */ /* 0x000e2800000e0000 */
[----:B------:R-:W2:Y:S04]  /*27cc0*/  SHFL.IDX PT, R5, R4, 0x2, 0x181f ;  /* 0x00581f0004057f89 */ /* 0x000ea800000e0000 */
[----:B------:R-:W3:Y:S04]  /*27cd0*/  SHFL.IDX PT, R4, R4, 0x3, 0x181f ;  /* 0x00781f0004047f89 */ /* 0x000ee800000e0000 */
        /* <DEDUP_REMOVED lines=12> */
[----:B--2---:R-:W-:Y:S01]  /*27da0*/  @!P1 IMAD.X R5, RZ, RZ, R5, P0 ;  /* 0x000000ffff059224 */ /* 0x004fe200000e0605 */
[----:B------:R-:W-:Y:S01]  /*27db0*/  LOP3.LUT P0, RZ, R16, 0x80000, RZ, 0xc0, !PT ;  /* 0x0008000010ff7812 */ /* 0x000fe2000780c0ff */
[----:B----4-:R-:W-:Y:S02]  /*27dc0*/  @!P1 IMAD.MOV.U32 R2, RZ, RZ, R14 ;  /* 0x000000ffff029224 */ /* 0x010fe400078e000e */
[----:B------:R-:W-:Y:S01]  /*27dd0*/  @!P1 IMAD.MOV.U32 R3, RZ, RZ, R5 ;  /* 0x000000ffff039224 */ /* 0x000fe200078e0005 */
[----:B------:R2:W4:Y:S09]  /*27de0*/  SHFL.IDX PT, R14, R0, 0x3, 0x181f ;  /* 0x00781f00000e7f89 */ /* 0x00053200000e0000 */
        /* <DEDUP_REMOVED lines=9> */
[----:B---34-:R2:W-:Y:S02]  /*27e80*/  @!P1 LDGSTS.E.BYPASS.LTC128B.128 [R22+0x35400], desc[UR36][R2.64+0x380], P0 ;  /* 0x3540038002169fae */ /* 0x0185e40008101d64 */
.L_x_2146:
[C---:B------:R-:W-:Y:S02]  /*27e90*/  LOP3.LUT P1, RZ, R16.reuse, 0x1000, RZ, 0xc0, !PT ;  /* 0x0000100010ff7812 */ /* 0x040fe4000782c0ff */
[----:B------:R-:W-:-:S11]  /*27ea0*/  LOP3.LUT P6, RZ, R16, 0x40000, RZ, 0xc0, !PT ;  /* 0x0004000010ff7812 */ /* 0x000fd600078cc0ff */
[----:B0-2---:R-:W-:-:S05]  /*27eb0*/  @!P1 LEA R2, P0, R9, R14, 0x1 ;  /* 0x0000000e09029211 */ /* 0x005fca00078008ff */
        /* <DEDUP_REMOVED lines=15> */
[----:B------:R-:W-:Y:S01]  /*27fb0*/  PLOP3.LUT P0, PT, PT, PT, PT, 0x80, 0x0 ;  /* 0x000000000000781c */ /* 0x000fe20003f0f070 */
[----:B------:R-:W-:-:S12]  /*27fc0*/  NOP ;  /* 0x0000000000007918 */ /* 0x000fd80000000000 */
.L_x_2071:
        /* <DEDUP_REMOVED lines=18> */
.L_x_2147:
[----:B------:R-:W-:Y:S05]  /*280f0*/  BSYNC B0 ;  /* 0x0000000000007941 */ /* 0x000fea0003800000 */
.L_x_2072:
[----:B------:R-:W-:-:S13]  /*28100*/  LOP3.LUT P0, RZ, R16, 0x800, RZ, 0xc0, !PT ;  /* 0x0000080010ff7812 */ /* 0x000fda000780c0ff */
[----:B------:R-:W-:Y:S05]  /*28110*/  @!P0 BRA `(.L_x_2074) ;  /* 0x0000000000048947 */ /* 0x000fea0003800000 */
[----:B------:R-:W-:Y:S01]  /*28120*/  BPT.TRAP 0x1 ;  /* 0x000000040000795c */ /* 0x000fe20000300000 */
.L_x_2074:
[----:B0-----:R-:W-:Y:S01]  /*28130*/  SHF.L.U32 R0, R23, 0x1f, RZ ;  /* 0x0000001f17007819 */ /* 0x001fe200000006ff */
[----:B------:R-:W-:Y:S03]  /*28140*/  BSSY B0, `(.L_x_2075) ;  /* 0x0000003000007945 */ /* 0x000fe60003800000 */
[----:B------:R-:W0:Y:S02]  /*28150*/  SYNCS.PHASECHK.TRANS64.TRYWAIT P0, [R27+URZ+0x38860], R0 ;  /* 0x038860001b0075a7 */ /* 0x000e24000800017f */
[----:B0-----:R-:W-:Y:S05]  /*28160*/  @!P0 BRA `(.L_x_2076) ;  /* 0x0000003000c88947 */ /* 0x001fea0003800000 */
.L_x_2148:
[----:B------:R-:W-:Y:S05]  /*28170*/  BSYNC B0 ;  /* 0x0000000000007941 */ /* 0x000fea0003800000 */
.L_x_2075:
[----:B------:R-:W0:Y:S01]  /*28180*/  LDL.LU R2, [R1+0x438] ;  /* 0x0004380001027983 */ /* 0x000e220000300800 */
[----:B------:R-:W-:-:S03]  /*28190*/  ULDC.64 UR4, c[0x0][0x328] ;  /* 0x0000ca0000047ab9 */ /* 0x000fc60000000a00 */
[----:B------:R-:W2:Y:S01]  /*281a0*/  LDL.LU R4, [R1+0x43c] ;  /* 0x00043c0001047983 */ /* 0x000ea20000300800 */
[----:B------:R-:W-:Y:S01]  /*281b0*/  LOP3.LUT R16, R16, 0xffffff7f, RZ, 0xc0, !PT ;  /* 0xffffff7f10107812 */ /* 0x000fe200078ec0ff */
[----:B0-----:R-:W-:Y:S02]  /*281c0*/  IMAD R0, R2, UR4, RZ ;  /* 0x0000000402007c24 */ /* 0x001fe4000f8e02ff */
[----:B------:R-:W-:-:S04]  /*281d0*/  IMAD.WIDE.U32 R2, R37, UR4, RZ ;  /* 0x0000000425027c25 */ /* 0x000fc8000f8e00ff */
[----:B------:R-:W-:Y:S01]  /*281e0*/  IMAD R5, R37, UR5, R0 ;  /* 0x0000000525057c24 */ /* 0x000fe2000f8e0200 */
[----:B------:R-:W-:Y:S02]  /*281f0*/  ULDC.64 UR4, c[0x0][0x338] ;  /* 0x0000ce0000047ab9 */ /* 0x000fe40000000a00 */
[----:B--2---:R-:W-:Y:S01]  /*28200*/  IMAD R0, R4, UR4, RZ ;  /* 0x0000000404007c24 */ /* 0x004fe2000f8e02ff */
[----:B------:R-:W-:Y:S01]  /*28210*/  PRMT R4, R33, 0x8880, RZ ;  /* 0x0000888021047816 */ /* 0x000fe200000000ff */
        /* <DEDUP_REMOVED lines=13> */
[----:B------:R-:W-:Y:S02]  /*282f0*/  LEA.HI.X R7, R2, UR5, R7, 0x1, P0 ;  /* 0x0000000502077c11 */ /* 0x000fe400080f0c07 */
[----:B------:R-:W-:-:S13]  /*28300*/  ISETP.GT.AND P0, PT, R4, -0x1, PT ;  /* 0xffffffff0400780c */ /* 0x000fda0003f04270 */
[----:B------:R-:W-:Y:S01]  /*28310*/  @P0 LOP3.LUT R16, R16, 0x80, RZ, 0xfc, !PT ;  /* 0x0000008010100812 */ /* 0x000fe200078efcff */
[----:B------:R-:W-:Y:S06]  /*28320*/  BRA.DIV UR4, `(.L_x_2077) ;  /* 0x00000032046c7947 */ /* 0x000fec000b800000 */
[----:B------:R-:W0:Y:S01]  /*28330*/  S2R R2, SR_TID.X ;  /* 0x0000000000027919 */ /* 0x000e220000002100 */
[----:B------:R-:W-:Y:S01]  /*28340*/  LOP3.LUT P1, RZ, R33, 0x1, RZ, 0xc0, !PT ;  /* 0x0000000121ff7812 */ /* 0x000fe2000782c0ff */
        /* <DEDUP_REMOVED lines=39> */
[----:B--2---:R-:W-:Y:S01]  /*285c0*/  IMAD.X R3, RZ, RZ, R3, P6 ;  /* 0x000000ffff037224 */ /* 0x004fe200030e0603 */
        /* <DEDUP_REMOVED lines=39> */
.L_x_2158:
        /* <DEDUP_REMOVED lines=25> */
.L_x_2078:
        /* <DEDUP_REMOVED lines=10> */
.L_x_2079:
[----:B0-----:R-:W2:Y:S01]  /*28a70*/  LDL.LU R2, [R1+0x428] ;  /* 0x0004280001027983 */ /* 0x001ea20000300800 */
[----:B------:R0:W-:Y:S01]  /*28a80*/  SYNCS.ARRIVE.TRANS64.A1T0 RZ, [R27+URZ+0x38850], RZ ;  /* 0x038850ff1bff79a7 */ /* 0x0001e2000810003f */
[----:B--2---:R-:W-:-:S05]  /*28a90*/  VIADD R9, R2, 0xfffffffe ;  /* 0xfffffffe02097836 */ /* 0x004fca0000000000 */
[----:B------:R-:W-:-:S13]  /*28aa0*/  ISETP.GE.AND P0, PT, R9, UR44, PT ;  /* 0x0000002c09007c0c */ /* 0x000fda000bf06270 */
[----:B0-----:R-:W-:Y:S05]  /*28ab0*/  @!P0 BRA `(.L_x_2080) ;  /* 0x0000000c00988947 */ /* 0x001fea0003800000 */
[----:B------:R-:W-:Y:S01]  /*28ac0*/  BSSY B0, `(.L_x_2080) ;  /* 0x00000e5000007945 */ /* 0x000fe20003800000 */
.L_x_2093:
[----:B0-----:R-:W0:Y:S01]  /*28ad0*/  S2R R2, SR_TID.X ;  /* 0x0000000000027919 */ /* 0x001e220000002100 */
[----:B--23--:R-:W-:Y:S01]  /*28ae0*/  IMAD R8, R9, 0x40, R31 ;  /* 0x0000004009087824 */ /* 0x00cfe200078e021f */
[----:B------:R-:W-:Y:S01]  /*28af0*/  LOP3.LUT P1, RZ, R16, 0x800, RZ, 0xc0, !PT ;  /* 0x0000080010ff7812 */ /* 0x000fe2000782c0ff */
[----:B------:R-:W-:Y:S01]  /*28b00*/  VIADD R18, R18, 0x1 ;  /* 0x0000000112127836 */ /* 0x000fe20000000000 */
[C---:B0-----:R-:W-:Y:S01]  /*28b10*/  LOP3.LUT R3, R2.reuse, 0x7f, RZ, 0xc0, !PT ;  /* 0x0000007f02037812 */ /* 0x041fe200078ec0ff */
[----:B------:R-:W-:-:S03]  /*28b20*/  IMAD.SHL.U32 R2, R2, 0x10, RZ ;  /* 0x0000001002027824 */ /* 0x000fc600078e00ff */
[----:B------:R-:W-:Y:S02]  /*28b30*/  SHF.R.U32.HI R4, RZ, 0x3, R3 ;  /* 0x00000003ff047819 */ /* 0x000fe40000011603 */
[----:B------:R-:W0:Y:S02]  /*28b40*/  LDC R3, c[0x0][0x430] ;  /* 0x00010c00ff037b82 */ /* 0x000e240000000800 */
[----:B------:R-:W-:-:S04]  /*28b50*/  LOP3.LUT R2, R4, 0x70, R2, 0xf8, !PT ;  /* 0x0000007004027812 */ /* 0x000fc800078ef802 */
[C---:B------:R-:W-:Y:S01]  /*28b60*/  ISETP.GT.U32.AND P2, PT, R2.reuse, 0x3f, PT ;  /* 0x0000003f0200780c */ /* 0x040fe20003f44070 */
[----:B------:R-:W-:-:S04]  /*28b70*/  IMAD.IADD R8, R2, 0x1, R8 ;  /* 0x0000000102087824 */ /* 0x000fc800078e0208 */
[----:B------:R-:W-:-:S08]  /*28b80*/  IMAD.MOV.U32 R10, RZ, RZ, R8 ;  /* 0x000000ffff0a7224 */ /* 0x000fd000078e0008 */
[----:B------:R-:W2:Y:S01]  /*28b90*/  @!P2 LDC.64 R4, c[0x0][0x428] ;  /* 0x00010a00ff04ab82 */ /* 0x000ea20000000a00 */
[----:B0-----:R-:W-:-:S13]  /*28ba0*/  ISETP.NE.AND P0, PT, R3, 0x1, PT ;  /* 0x000000010300780c */ /* 0x001fda0003f05270 */
[----:B------:R-:W0:Y:S08]  /*28bb0*/  @P0 LDC R3, c[0x0][0x434] ;  /* 0x00010d00ff030b82 */ /* 0x000e300000000800 */
[----:B------:R-:W3:Y:S01]  /*28bc0*/  @P0 LDC R7, c[0x0][0x438] ;  /* 0x00010e00ff070b82 */ /* 0x000ee20000000800 */
[----:B0-----:R-:W-:-:S05]  /*28bd0*/  @P0 IMAD.HI.U32 R2, R8, R3, RZ ;  /* 0x0000000308020227 */ /* 0x001fca00078e00ff */
[----:B---3--:R-:W-:Y:S01]  /*28be0*/  @P0 SHF.R.U32.HI R10, RZ, R7, R2 ;  /* 0x00000007ff0a0219 */ /* 0x008fe20000011602 */
[----:B--2---:R-:W-:Y:S01]  /*28bf0*/  @!P2 IMAD R2, R30, R4, RZ ;  /* 0x000000041e02a224 */ /* 0x004fe200078e02ff */
[----:B------:R-:W0:Y:S02]  /*28c00*/  @!P2 LDC.64 R6, c[0x0][0x418] ;  /* 0x00010600ff06ab82 */ /* 0x000e240000000a00 */
[----:B------:R-:W-:Y:S01]  /*28c10*/  @!P2 SHF.R.S32.HI R3, RZ, 0x1f, R10 ;  /* 0x0000001fff03a819 */ /* 0x000fe2000001140a */
[----:B------:R-:W-:Y:S02]  /*28c20*/  @!P2 IMAD R5, R26, R5, R2 ;  /* 0x000000051a05a224 */ /* 0x000fe400078e0202 */
[----:B------:R-:W-:-:S04]  /*28c30*/  @!P2 IMAD.MOV.U32 R2, RZ, RZ, R10 ;  /* 0x000000ffff02a224 */ /* 0x000fc800078e000a */
[----:B------:R-:W-:-:S04]  /*28c40*/  @!P2 IMAD.WIDE.U32 R2, R26, R4, R2 ;  /* 0x000000041a02a225 */ /* 0x000fc800078e0002 */
[----:B------:R-:W-:Y:S02]  /*28c50*/  @!P2 IMAD.IADD R3, R5, 0x1, R3 ;  /* 0x000000010503a824 */ /* 0x000fe400078e0203 */
[----:B------:R-:W-:Y:S01]  /*28c60*/  IMAD.MOV.U32 R4, RZ, RZ, RZ ;  /* 0x000000ffff047224 */ /* 0x000fe200078e00ff */
[----:B0-----:R-:W-:-:S04]  /*28c70*/  @!P2 LEA R6, P0, R2, R6, 0x2 ;  /* 0x000000060206a211 */ /* 0x001fc800078010ff */
[----:B------:R-:W-:Y:S02]  /*28c80*/  @!P2 LEA.HI.X R7, R2, R7, R3, 0x2, P0 ;  /* 0x000000070207a211 */ /* 0x000fe400000f1403 */
[----:B------:R-:W-:-:S03]  /*28c90*/  ISETP.NE.AND P0, PT, R18, 0x2, PT ;  /* 0x000000021200780c */ /* 0x000fc60003f05270 */
[----:B------:R0:W5:Y:S01]  /*28ca0*/  @!P2 LDG.E R4, desc[UR36][R6.64] ;  /* 0x000000240604a981 */ /* 0x000162000c1e1900 */
[----:B------:R-:W-:Y:S01]  /*28cb0*/  SEL R2, RZ, 0x1, P0 ;  /* 0x00000001ff027807 */ /* 0x000fe20000000000 */
[----:B------:R-:W-:Y:S01]  /*28cc0*/  IMAD.MOV R5, RZ, RZ, -R10 ;  /* 0x000000ffff057224 */ /* 0x000fe200078e0a0a */
[----:B------:R-:W-:Y:S05]  /*28cd0*/  YIELD ;  /* 0x0000000000007946 */ /* 0x000fea0003800000 */
[----:B------:R-:W-:Y:S01]  /*28ce0*/  LOP3.LUT R23, R23, R2, RZ, 0x3c, !PT ;  /* 0x0000000217177212 */ /* 0x000fe200078e3cff */
[----:B------:R-:W-:Y:S01]  /*28cf0*/  ULDC UR4, c[0x0][0x430] ;  /* 0x00010c0000047ab9 */ /* 0x000fe20000000800 */
[----:B------:R-:W-:Y:S01]  /*28d00*/  IMAD.MOV.U32 R2, RZ, RZ, R9 ;  /* 0x000000ffff027224 */ /* 0x000fe200078e0009 */
[----:B------:R-:W-:Y:S01]  /*28d10*/  SEL R18, R18, RZ, P0 ;  /* 0x000000ff12127207 */ /* 0x000fe20000000000 */
[----:B------:R-:W-:-:S02]  /*28d20*/  IMAD R5, R5, UR4, R8 ;  /* 0x0000000405057c24 */ /* 0x000fc4000f8e0208 */
[----:B------:R-:W-:Y:S01]  /*28d30*/  VIADD R9, R9, 0xffffffff ;  /* 0xffffffff09097836 */ /* 0x000fe20000000000 */
[----:B------:R-:W-:Y:S01]  /*28d40*/  ISETP.GT.AND P3, PT, R2, UR44, PT ;  /* 0x0000002c02007c0c */ /* 0x000fe2000bf64270 */
[----:B0-----:R-:W-:-:S12]  /*28d50*/  @!P1 BRA `(.L_x_2081) ;  /* 0x0000000000049947 */ /* 0x001fd80003800000 */
[----:B------:R-:W-:Y:S01]  /*28d60*/  BPT.TRAP 0x1 ;  /* 0x000000040000795c */ /* 0x000fe20000300000 */
.L_x_2081:
[----:B------:R-:W-:Y:S01]  /*28d70*/  IMAD R8, R18, 0x8, R17 ;  /* 0x0000000812087824 */ /* 0x000fe200078e0211 */
[----:B------:R-:W-:Y:S01]  /*28d80*/  SHF.L.U32 R20, R23, 0x1f, RZ ;  /* 0x0000001f17147819 */ /* 0x000fe200000006ff */
[----:B------:R-:W-:Y:S01]  /*28d90*/  BSSY B1, `(.L_x_2082) ;  /* 0x0000004000017945 */ /* 0x000fe20003800000 */
[----:B------:R-:W-:Y:S02]  /*28da0*/  SHF.R.S32.HI R7, RZ, 0x1f, R5 ;  /* 0x0000001fff077819 */ /* 0x000fe40000011405 */
[----:B------:R-:W0:Y:S02]  /*28db0*/  SYNCS.PHASECHK.TRANS64.TRYWAIT P0, [R8+URZ+0x38840], R20 ;  /* 0x03884014080075a7 */ /* 0x000e24000800017f */
[----:B0-----:R-:W-:Y:S05]  /*28dc0*/  @!P0 BRA `(.L_x_2083) ;  /* 0x0000002c00cc8947 */ /* 0x001fea0003800000 */
.L_x_2159:
[----:B------:R-:W-:Y:S05]  /*28dd0*/  BSYNC B1 ;  /* 0x0000000000017941 */ /* 0x000fea0003800000 */
.L_x_2082:
[----:B------:R-:W-:Y:S01]  /*28de0*/  ULDC.64 UR4, c[0x0][0x300] ;  /* 0x0000c00000047ab9 */ /* 0x000fe20000000a00 */
[----:B-----5:R-:W-:Y:S01]  /*28df0*/  SHF.R.S32.HI R10, RZ, 0x1f, R4 ;  /* 0x0000001fff0a7819 */ /* 0x020fe20000011404 */
[----:B------:R-:W-:Y:S01]  /*28e00*/  IMAD R2, R7, UR4, RZ ;  /* 0x0000000407027c24 */ /* 0x000fe2000f8e02ff */
[----:B------:R-:W-:-:S03]  /*28e10*/  LOP3.LUT P1, RZ, R16, 0x2, RZ, 0xc0, !PT ;  /* 0x0000000210ff7812 */ /* 0x000fc6000782c0ff */
        /* <DEDUP_REMOVED lines=10> */
[C---:B-1----:R-:W-:Y:S02]  /*28ec0*/  IMAD R27, R19.reuse, UR5, R6 ;  /* 0x00000005131b7c24 */ /* 0x042fe4000f8e0206 */
[----:B------:R-:W-:Y:S01]  /*28ed0*/  IMAD.WIDE.U32 R2, R19, UR4, R2 ;  /* 0x0000000413027c25 */ /* 0x000fe2000f8e0002 */
[----:B------:R-:W-:-:S03]  /*28ee0*/  ULDC.64 UR4, c[0x0][0x2e8] ;  /* 0x0000ba0000047ab9 */ /* 0x000fc60000000a00 */
[----:B------:R-:W-:Y:S01]  /*28ef0*/  IMAD.IADD R27, R27, 0x1, R3 ;  /* 0x000000011b1b7824 */ /* 0x000fe200078e0203 */
[----:B------:R-:W-:Y:S01]  /*28f00*/  LEA R21, P0, R2, UR4, 0x1 ;  /* 0x0000000402157c11 */ /* 0x000fe2000f8008ff */
[----:B------:R-:W-:Y:S01]  /*28f10*/  UMOV UR4, 0xffffffff ;  /* 0xffffffff00047882 */ /* 0x000fe20000000000 */
[----:B------:R-:W-:Y:S02]  /*28f20*/  IMAD R6, R18, 0x1000, R32 ;  /* 0x0000100012067824 */ /* 0x000fe400078e0220 */
[----:B------:R-:W-:Y:S01]  /*28f30*/  LEA.HI.X R27, R2, UR5, R27, 0x1, P0 ;  /* 0x00000005021b7c11 */ /* 0x000fe200080f0c1b */
[----:B------:R-:W-:Y:S08]  /*28f40*/  BRA.DIV UR4, `(.L_x_2084) ;  /* 0x0000002e04807947 */ /* 0x000ff0000b800000 */
[----:B------:R-:W1:Y:S01]  /*28f50*/  SHFL.IDX PT, R14, R21, RZ, 0x181f ;  /* 0x00181fff150e7589 */ /* 0x000e6200000e0000 */
[----:B------:R-:W-:-:S03]  /*28f60*/  IMAD R25, R6, 0x2, R17 ;  /* 0x0000000206197824 */ /* 0x000fc600078e0211 */
[----:B------:R-:W2:Y:S01]  /*28f70*/  SHFL.IDX PT, R3, R27, RZ, 0x181f ;  /* 0x00181fff1b037589 */ /* 0x000ea200000e0000 */
[----:B-1----:R-:W-:-:S03]  /*28f80*/  IADD3 R2, P0, R14, R0, RZ ;  /* 0x000000000e027210 */ /* 0x002fc60007f1e0ff */
[----:B------:R-:W-:Y:S02]  /*28f90*/  SHFL.IDX PT, R14, R21, 0x3, 0x181f ;  /* 0x00781f00150e7f89 */ /* 0x000fe400000e0000 */
[----:B--2---:R-:W-:-:S05]  /*28fa0*/  IMAD.X R3, RZ, RZ, R3, P0 ;  /* 0x000000ffff037224 */ /* 0x004fca00000e0603 */
        /* <DEDUP_REMOVED lines=11> */
[----:B---3--:R1:W-:Y:S03]  /*29060*/  LDGSTS.E.BYPASS.LTC128B.128 [R25+0x23400], desc[UR36][R2.64], !P1 ;  /* 0x2340000002197fae */ /* 0x0083e6000c901d64 */
.L_x_2169:
[----:B-1----:R-:W-:-:S05]  /*29070*/  IADD3 R2, P0, R14, R0, RZ ;  /* 0x000000000e027210 */ /* 0x002fca0007f1e0ff */
[----:B------:R-:W-:Y:S01]  /*29080*/  IMAD.X R3, RZ, RZ, R27, P0 ;  /* 0x000000ffff037224 */ /* 0x000fe200000e061b */
[----:B------:R-:W-:-:S04]  /*29090*/  PLOP3.LUT P0, PT, PT, PT, PT, 0x80, 0x0 ;  /* 0x000000000000781c */ /* 0x000fc80003f0f070 */
[----:B------:R-:W-:Y:S01]  /*290a0*/  @!PT LDS RZ, [RZ] ;  /* 0x00000000fffff984 */ /* 0x000fe20000000800 */
[----:B------:R-:W-:Y:S01]  /*290b0*/  @!PT LDS RZ, [RZ] ;  /* 0x00000000fffff984 */ /* 0x000fe20000000800 */
[----:B------:R-:W-:Y:S01]  /*290c0*/  @!PT LDS RZ, [RZ] ;  /* 0x00000000fffff984 */ /* 0x000fe20000000800 */
[----:B------:R1:W-:Y:S01]  /*290d0*/  LDGSTS.E.BYPASS.LTC128B.128 [R25+0x23c00], desc[UR36][R2.64], !P1 ;  /* 0x23c0000002197fae */ /* 0x0003e2000c901d64 */
[----:B------:R-:W-:-:S08]  /*290e0*/  NOP ;  /* 0x0000000000007918 */ /* 0x000fd00000000000 */
.L_x_2085:
        /* <DEDUP_REMOVED lines=10> */
.L_x_2086:
[----:B------:R2:W-:Y:S01]  /*29190*/  SYNCS.ARRIVE.TRANS64.A1T0 RZ, [R8+URZ+0x38830], RZ ;  /* 0x038830ff08ff79a7 */ /* 0x0005e2000810003f */
[----:B------:R-:W-:Y:S05]  /*291a0*/  @!P2 BRA `(.L_x_2087) ;  /* 0x000000000004a947 */ /* 0x000fea0003800000 */
[----:B------:R-:W-:Y:S01]  /*291b0*/  BPT.TRAP 0x1 ;  /* 0x000000040000795c */ /* 0x000fe20000300000 */
.L_x_2087:
[----:B------:R-:W3:Y:S01]  /*291c0*/  SYNCS.PHASECHK.TRANS64.TRYWAIT P0, [R8+URZ+0x38860], R20 ;  /* 0x03886014080075a7 */ /* 0x000ee2000800017f */
[----:B------:R-:W-:Y:S04]  /*291d0*/  BSSY B1, `(.L_x_2088) ;  /* 0x0000002000017945 */ /* 0x000fe80003800000 */
[----:B---3--:R-:W-:Y:S05]  /*291e0*/  @!P0 BRA `(.L_x_2089) ;  /* 0x0000002c00ec8947 */ /* 0x008fea0003800000 */
.L_x_2170:
[----:B------:R-:W-:Y:S05]  /*291f0*/  BSYNC B1 ;  /* 0x0000000000017941 */ /* 0x000fea0003800000 */
.L_x_2088:
[----:B------:R-:W-:Y:S01]  /*29200*/  ULDC.64 UR4, c[0x0][0x328] ;  /* 0x0000ca0000047ab9 */ /* 0x000fe20000000a00 */
[C---:B------:R-:W-:Y:S01]  /*29210*/  LOP3.LUT P5, RZ, R16.reuse, 0x8, RZ, 0xc0, !PT ;  /* 0x0000000810ff7812 */ /* 0x040fe200078ac0ff */
[----:B-1----:R-:W-:Y:S01]  /*29220*/  IMAD R2, R7, UR4, RZ ;  /* 0x0000000407027c24 */ /* 0x002fe2000f8e02ff */
        /* <DEDUP_REMOVED lines=18> */
[----:B0--3--:R-:W-:Y:S01]  /*29350*/  LEA.HI.X R20, R2, UR5, R3, 0x1, P0 ;  /* 0x0000000502147c11 */ /* 0x009fe200080f0c03 */
[----:B------:R-:W-:Y:S08]  /*29360*/  BRA.DIV UR4, `(.L_x_2090) ;  /* 0x0000002e04a07947 */ /* 0x000ff0000b800000 */
[----:B------:R-:W0:Y:S01]  /*29370*/  SHFL.IDX PT, R14, R10, RZ, 0x181f ;  /* 0x00181fff0a0e7589 */ /* 0x000e2200000e0000 */
[C---:B------:R-:W-:Y:S01]  /*29380*/  LOP3.LUT P1, RZ, R16.reuse, 0x400, RZ, 0xc0, !PT ;  /* 0x0000040010ff7812 */ /* 0x040fe2000782c0ff */
[----:B------:R-:W-:Y:S01]  /*29390*/  IMAD R21, R21, 0x2, R17 ;  /* 0x0000000215157824 */ /* 0x000fe200078e0211 */
[----:B------:R-:W-:Y:S01]  /*293a0*/  LOP3.LUT R16, R16, 0xffbfffff, RZ, 0xc0, !PT ;  /* 0xffbfffff10107812 */ /* 0x000fe200078ec0ff */
[----:B------:R-:W1:Y:S03]  /*293b0*/  SHFL.IDX PT, R3, R20, RZ, 0x181f ;  /* 0x00181fff14037589 */ /* 0x000e6600000e0000 */
[----:B------:R-:W-:Y:S01]  /*293c0*/  @P3 LOP3.LUT R16, R16, 0x400000, RZ, 0xfc, !PT ;  /* 0x0040000010103812 */ /* 0x000fe200078efcff */
[----:B------:R-:W-:Y:S03]  /*293d0*/  SHFL.IDX PT, R2, R10, 0x2, 0x181f ;  /* 0x00581f000a027f89 */ /* 0x000fe600000e0000 */
[----:B------:R-:W-:-:S02]  /*293e0*/  LOP3.LUT P3, RZ, R16, 0x200, RZ, 0xc0, !PT ;  /* 0x0000020010ff7812 */ /* 0x000fc4000786c0ff */
[C---:B------:R-:W-:Y:S02]  /*293f0*/  LOP3.LUT P6, RZ, R16.reuse, 0x20, RZ, 0xc0, !PT ;  /* 0x0000002010ff7812 */ /* 0x040fe400078cc0ff */
[C---:B------:R-:W-:Y:S02]  /*29400*/  LOP3.LUT P2, RZ, R16.reuse, 0x10, RZ, 0xc0, !PT ;  /* 0x0000001010ff7812 */ /* 0x040fe4000784c0ff */
[----:B------:R-:W-:Y:S02]  /*29410*/  LOP3.LUT R16, R16, 0xff7fffff, RZ, 0xc0, !PT ;  /* 0xff7fffff10107812 */ /* 0x000fe400078ec0ff */
[----:B0-----:R-:W-:Y:S02]  /*29420*/  IADD3 R6, P0, R14, R0, RZ ;  /* 0x000000000e067210 */ /* 0x001fe40007f1e0ff */
[----:B------:R-:W0:Y:S03]  /*29430*/  SHFL.IDX PT, R14, R10, 0x1, 0x181f ;  /* 0x00381f000a0e7f89 */ /* 0x000e2600000e0000 */
[----:B------:R-:W-:Y:S01]  /*29440*/  @P3 LOP3.LUT R16, R16, 0x800000, RZ, 0xfc, !PT ;  /* 0x0080000010103812 */ /* 0x000fe200078efcff */
[----:B-1----:R-:W-:-:S02]  /*29450*/  IMAD.X R7, RZ, RZ, R3, P0 ;  /* 0x000000ffff077224 */ /* 0x002fc400000e0603 */
[----:B------:R-:W1:Y:S04]  /*29460*/  SHFL.IDX PT, R3, R20, 0x1, 0x181f ;  /* 0x00381f0014037f89 */ /* 0x000e6800000e0000 */
        /* <DEDUP_REMOVED lines=8> */
[----:B-1----:R-:W-:Y:S01]  /*294f0*/  IMAD.X R5, RZ, RZ, R3, P0 ;  /* 0x000000ffff057224 */ /* 0x002fe200000e0603 */
        /* <DEDUP_REMOVED lines=10> */
[----:B------:R-:W-:-:S04]  /*295a0*/  LOP3.LUT P3, RZ, R16, 0x800000, RZ, 0xc0, !PT ;  /* 0x0080000010ff7812 */ /* 0x000fc8000786c0ff */
        /* <DEDUP_REMOVED lines=12> */
[----:B------:R-:W-:-:S03]  /*29670*/  LOP3.LUT P3, RZ, R16, 0x400000, RZ, 0xc0, !PT ;  /* 0x0040000010ff7812 */ /* 0x000fc6000786c0ff */
[----:B------:R1:W-:Y:S04]  /*29680*/  LDGSTS.E.BYPASS.LTC128B.128 [R21+0x5400], desc[UR36][R2.64+0x100], !P6 ;  /* 0x0540010002157fae */ /* 0x0003e8000f101d64 */
[----:B------:R1:W-:Y:S04]  /*29690*/  LDGSTS.E.BYPASS.LTC128B.128 [R21+0x7400], desc[UR36][R2.64+0x180], !P2 ;  /* 0x0740018002157fae */ /* 0x0003e8000d101d64 */
[----:B------:R1:W-:Y:S04]  /*296a0*/  LDGSTS.E.BYPASS.LTC128B.128 [R21+0x9400], desc[UR36][R2.64+0x200], !P5 ;  /* 0x0940020002157fae */ /* 0x0003e8000e901d64 */
[----:B------:R1:W-:Y:S04]  /*296b0*/  LDGSTS.E.BYPASS.LTC128B.128 [R21+0xb400], desc[UR36][R2.64+0x280], !P4 ;  /* 0x0b40028002157fae */ /* 0x0003e8000e101d64 */
[----:B------:R1:W-:Y:S04]  /*296c0*/  LDGSTS.E.BYPASS.LTC128B.128 [R21+0xd400], desc[UR36][R2.64+0x300], P0 ;  /* 0x0d40030002157fae */ /* 0x0003e80008101d64 */
[----:B---34-:R1:W-:Y:S02]  /*296d0*/  LDGSTS.E.BYPASS.LTC128B.128 [R21+0xf400], desc[UR36][R2.64+0x380], P1 ;  /* 0x0f40038002157fae */ /* 0x0183e40008901d64 */
.L_x_2180:
[----:B-1----:R-:W-:Y:S02]  /*296e0*/  P2R R4, PR, RZ, 0x2 ;  /* 0x00000002ff047803 */ /* 0x002fe40000000000 */
        /* <DEDUP_REMOVED lines=22> */
.L_x_2091:
        /* <DEDUP_REMOVED lines=10> */
.L_x_2092:
[----:B------:R3:W-:Y:S01]  /*298f0*/  SYNCS.ARRIVE.TRANS64.A1T0 RZ, [R8+URZ+0x38850], RZ ;  /* 0x038850ff08ff79a7 */ /* 0x0007e2000810003f */
[----:B------:R-:W-:Y:S05]  /*29900*/  @P3 BRA `(.L_x_2093) ;  /* 0xfffffff000703947 */ /* 0x000fea000383ffff */
[----:B------:R-:W-:Y:S05]  /*29910*/  BSYNC B0 ;  /* 0x0000000000007941 */ /* 0x000fea0003800000 */
.L_x_2080:
[----:B------:R-:W0:Y:S01]  /*29920*/  S2R R0, SR_TID.X ;  /* 0x0000000000007919 */ /* 0x000e220000002100 */
[----:B------:R-:W-:Y:S01]  /*29930*/  VIADD R18, R18, 0x1 ;  /* 0x0000000112127836 */ /* 0x000fe20000000000 */
[----:B------:R-:W-:Y:S04]  /*29940*/  BSSY B0, `(.L_x_2094) ;  /* 0x0000013000007945 */ /* 0x000fe80003800000 */
[----:B------:R-:W-:-:S04]  /*29950*/  ISETP.NE.AND P0, PT, R18, 0x2, PT ;  /* 0x000000021200780c */ /* 0x000fc80003f05270 */
[----:B------:R-:W-:Y:S02]  /*29960*/  SEL R18, R18, RZ, P0 ;  /* 0x000000ff12127207 */ /* 0x000fe40000000000 */
[----:B0-----:R-:W-:Y:S02]  /*29970*/  LOP3.LUT R2, R0, 0x7f, RZ, 0xc0, !PT ;  /* 0x0000007f00027812 */ /* 0x001fe400078ec0ff */
[----:B------:R-:W-:Y:S02]  /*29980*/  SEL R0, RZ, 0x1, P0 ;  /* 0x00000001ff007807 */ /* 0x000fe40000000000 */
[----:B------:R-:W-:-:S13]  /*29990*/  ISETP.NE.AND P1, PT, R2, RZ, PT ;  /* 0x000000ff0200720c */ /* 0x000fda0003f25270 */
[----:B------:R-:W-:Y:S05]  /*299a0*/  @P1 BRA `(.L_x_2095) ;  /* 0x0000000000301947 */ /* 0x000fea0003800000 */
[----:B------:R-:W0:Y:S01]  /*299b0*/  S2R R7, SR_LANEID ;  /* 0x0000000000077919 */ /* 0x000e220000000000 */
[----:B------:R-:W-:Y:S01]  /*299c0*/  VOTEU.ANY UR4, UPT, PT ;  /* 0x0000000000047886 */ /* 0x000fe200038e0100 */
[----:B------:R-:W4:Y:S01]  /*299d0*/  LDC.64 R2, c[0x0][0xd80] ;  /* 0x00036000ff027b82 */ /* 0x000f220000000a00 */
[----:B------:R-:W0:Y:S08]  /*299e0*/  FLO.U32 R4, UR4 ;  /* 0x0000000400047d00 */ /* 0x000e3000080e0000 */
[----:B------:R-:W4:Y:S01]  /*299f0*/  POPC R5, UR4 ;  /* 0x0000000400057d09 */ /* 0x000f220008000000 */
[----:B0-----:R-:W-:-:S13]  /*29a00*/  ISETP.EQ.U32.AND P0, PT, R4, R7, PT ;  /* 0x000000070400720c */ /* 0x001fda0003f02070 */
[----:B----4-:R-:W4:Y:S01]  /*29a10*/  @P0 ATOMG.E.ADD.STRONG.GPU PT, R3, desc[UR36][R2.64], R5 ;  /* 0x00000005020309a8 */ /* 0x010f2200081ee1e4 */
[----:B------:R-:W0:Y:S02]  /*29a20*/  S2R R6, SR_LTMASK ;  /* 0x0000000000067919 */ /* 0x000e240000003900 */
[----:B0-----:R-:W-:-:S04]  /*29a30*/  LOP3.LUT R6, R6, UR4, RZ, 0xc0, !PT ;  /* 0x0000000406067c12 */ /* 0x001fc8000f8ec0ff */
[----:B------:R-:W0:Y:S01]  /*29a40*/  POPC R7, R6 ;  /* 0x0000000600077309 */ /* 0x000e220000000000 */
[----:B----4-:R-:W0:Y:S02]  /*29a50*/  SHFL.IDX PT, R4, R3, R4, 0x1f ;  /* 0x00001f0403047589 */ /* 0x010e2400000e0000 */
[----:B0-----:R-:W-:-:S07]  /*29a60*/  IADD3 R36, R4, UR48, R7 ;  /* 0x0000003004247c10 */ /* 0x001fce000fffe007 */
.L_x_2095:
[----:B------:R-:W-:Y:S05]  /*29a70*/  BSYNC B0 ;  /* 0x0000000000007941 */ /* 0x000fea0003800000 */
.L_x_2094:
[----:B------:R-:W-:-:S07]  /*29a80*/  LOP3.LUT R23, R23, R0, RZ, 0x3c, !PT ;  /* 0x0000000017177212 */ /* 0x000fce00078e3cff */
.L_x_2051:
[----:B------:R-:W-:Y:S05]  /*29a90*/  BSYNC B7 ;  /* 0x0000000000077941 */ /* 0x000fea0003800000 */
.L_x_2049:
        /* <DEDUP_REMOVED lines=8> */
[----:B------:R4:W0:Y:S01]  /*29b20*/  LDS R36, [R17+0x388d0] ;  /* 0x0388d00011247984 */ /* 0x0008220000000800 */
[----:B------:R-:W-:Y:S06]  /*29b30*/  BAR.ARV 0x4, 0x180 ;  /* 0x0106000000007b1d */ /* 0x000fec0000002000 */
[----:B------:R-:W-:Y:S05]  /*29b40*/  BRA `(.L_x_2097) ;  /* 0x00000000002c7947 */ /* 0x000fea0003800000 */
.L_x_2096:
[----:B------:R-:W-:-:S03]  /*29b50*/  UMOV UR4, 0xffffffff ;  /* 0xffffffff00047882 */ /* 0x000fc60000000000 */
[----:B------:R-:W-:Y:S05]  /*29b60*/  BRA.DIV UR4, `(.L_x_2098) ;  /* 0x0000002e04707947 */ /* 0x000fea000b800000 */
[----:B------:R4:W0:Y:S02]  /*29b70*/  SHFL.IDX PT, R14, R36, RZ, 0x1f ;  /* 0x00001fff240e7589 */ /* 0x00082400000e0000 */
.L_x_2183:
[----:B------:R-:W1:Y:S01]  /*29b80*/  @!P1 S2R R3, SR_CgaCtaId ;  /* 0x0000000000039919 */ /* 0x000e620000008800 */
[----:B------:R-:W-:Y:S05]  /*29b90*/  WARPSYNC.ALL ;  /* 0x0000000000007948 */ /* 0x000fea0003800000 */
[----:B------:R-:W-:Y:S01]  /*29ba0*/  BAR.SYNC.DEFER_BLOCKING 0x4, 0x180 ;  /* 0x0106000000007b1d */ /* 0x000fe20000010000 */
[----:B------:R-:W-:-:S04]  /*29bb0*/  @!P1 MOV R0, 0x400 ;  /* 0x0000040000009802 */ /* 0x000fc80000000f00 */
[----:B-1----:R-:W-:-:S05]  /*29bc0*/  @!P1 LEA R17, R3, R0, 0x18 ;  /* 0x0000000003119211 */ /* 0x002fca00078ec0ff */
[----:B------:R0:W-:Y:S02]  /*29bd0*/  @!P1 STS [R17+0x388d0], R36 ;  /* 0x0388d02411009388 */ /* 0x0001e40000000800 */
[----:B0---4-:R-:W-:Y:S01]  /*29be0*/  IMAD.MOV.U32 R36, RZ, RZ, R14 ;  /* 0x000000ffff247224 */ /* 0x011fe200078e000e */
[----:B------:R-:W-:Y:S06]  /*29bf0*/  BAR.ARV 0x5, 0x180 ;  /* 0x0146000000007b1d */ /* 0x000fec0000002000 */
.L_x_2097:
[----:B------:R-:W-:Y:S02]  /*29c00*/  ULDC UR4, c[0x0][0xd38] ;  /* 0x00034e0000047ab9 */ /* 0x000fe40000000800 */
[----:B0-----:R-:W-:-:S13]  /*29c10*/  ISETP.GE.AND P0, PT, R36, UR4, PT ;  /* 0x0000000424007c0c */ /* 0x001fda000bf06270 */
[----:B------:R-:W-:Y:S05]  /*29c20*/  @!P0 BRA `(.L_x_2099) ;  /* 0xffffffb800f08947 */ /* 0x000fea000383ffff */
.L_x_2040:
[----:B------:R-:W2:Y:S01]  /*29c30*/  LDL.LU R0, [R1+0x440] ;  /* 0x0004400001007983 */ /* 0x000ea20000300800 */
[----:B------:R-:W-:Y:S01]  /*29c40*/  BSSY B0, `(.L_x_2100) ;  /* 0x000000b000007945 */ /* 0x000fe20003800000 */
[----:B------:R-:W0:Y:S01]  /*29c50*/  S2R R5, SR_CgaCtaId ;  /* 0x0000000000057919 */ /* 0x000e220000008800 */
[----:B--2---:R-:W-:-:S05]  /*29c60*/  VIADD R0, R0, 0x1 ;  /* 0x0000000100007836 */ /* 0x004fca0000000000 */
        /* <DEDUP_REMOVED lines=8> */
.L_x_2184:
[----:B------:R-:W-:Y:S05]  /*29cf0*/  BSYNC B0 ;  /* 0x0000000000007941 */ /* 0x000fea0003800000 */
.L_x_2100:
[----:B------:R-:W-:-:S03]  /*29d00*/  UMOV UR4, 0xffffffff ;  /* 0xffffffff00047882 */ /* 0x000fc60000000000 */
[----:B------:R-:W-:Y:S05]  /*29d10*/  BRA.DIV UR4, `(.L_x_2102) ;  /* 0x0000002e04407947 */ /* 0x000fea000b800000 */
[----:B0-----:R-:W0:Y:S02]  /*29d20*/  S2R R0, SR_TID.X ;  /* 0x0000000000007919 */ /* 0x001e240000002100 */
[----:B0-----:R-:W-:-:S04]  /*29d30*/  SHF.R.U32.HI R0, RZ, 0x5, R0 ;  /* 0x00000005ff007819 */ /* 0x001fc80000011600 */
[----:B------:R-:W-:-:S05]  /*29d40*/  LOP3.LUT R0, R0, 0x3, RZ, 0xc0, !PT ;  /* 0x0000000300007812 */ /* 0x000fca00078ec0ff */
[----:B------:R0:W2:Y:S02]  /*29d50*/  SHFL.IDX PT, R14, R0, RZ, 0x1f ;  /* 0x00001fff000e7589 */ /* 0x0000a400000e0000 */
.L_x_2187:
[----:B--2---:R-:W-:Y:S01]  /*29d60*/  ISETP.NE.AND P0, PT, R14, RZ, PT ;  /* 0x000000ff0e00720c */ /* 0x004fe20003f05270 */
[----:B------:R-:W-:-:S12]  /*29d70*/  BSSY B0, `(.L_x_2103) ;  /* 0x0000024000007945 */ /* 0x000fd80003800000 */
[----:B------:R-:W-:Y:S05]  /*29d80*/  @P0 BRA `(.L_x_2104) ;  /* 0x0000000000880947 */ /* 0x000fea0003800000 */
[----:B------:R-:W-:-:S03]  /*29d90*/  UMOV UR4, 0xffffffff ;  /* 0xffffffff00047882 */ /* 0x000fc60000000000 */
[----:B------:R-:W-:Y:S05]  /*29da0*/  BRA.DIV UR4, `(.L_x_2105) ;  /* 0x0000002e04507947 */ /* 0x000fea000b800000 */
[----:B------:R-:W-:-:S13]  /*29db0*/  ELECT P6, URZ, PT ;  /* 0x00000000003f782f */ /* 0x000fda00038c0000 */
.L_x_2190:
[----:B------:R-:W-:Y:S05]  /*29dc0*/  @!P6 BRA `(.L_x_2104) ;  /* 0x000000000078e947 */ /* 0x000fea0003800000 */
[----:B------:R-:W-:-:S06]  /*29dd0*/  ULOP3.LUT UR4, UR61, 0x2, URZ, 0xfc, !UPT ;  /* 0x000000023d047892 */ /* 0x000fcc000f8efc3f */
[----:B0-----:R-:W-:-:S05]  /*29de0*/  IMAD.U32 R0, RZ, RZ, UR4 ;  /* 0x00000004ff007e24 */ /* 0x001fca000f8e00ff */
[----:B------:R-:W-:-:S13]  /*29df0*/  ISETP.NE.AND P0, PT, R0, 0x3, PT ;  /* 0x000000030000780c */ /* 0x000fda0003f05270 */
[----:B------:R-:W-:Y:S05]  /*29e00*/  @!P0 BRA `(.L_x_2106) ;  /* 0x0000000000048947 */ /* 0x000fea0003800000 */
[----:B------:R-:W-:Y:S01]  /*29e10*/  BPT.TRAP 0x1 ;  /* 0x000000040000795c */ /* 0x000fe20000300000 */
.L_x_2106:
[C---:B------:R-:W-:Y:S01]  /*29e20*/  IMAD R3, R18.reuse, 0x8, R5 ;  /* 0x0000000812037824 */ /* 0x040fe200078e0205 */
[----:B------:R-:W-:Y:S01]  /*29e30*/  SHF.L.U32 R2, R23, 0x1f, RZ ;  /* 0x0000001f17027819 */ /* 0x000fe200000006ff */
[----:B------:R-:W-:-:S03]  /*29e40*/  VIADD R18, R18, 0x1 ;  /* 0x0000000112127836 */ /* 0x000fc60000000000 */
[----:B------:R-:W0:Y:S02]  /*29e50*/  SYNCS.PHASECHK.TRANS64.TRYWAIT P1, [R3+URZ+0x38840], R2 ;  /* 0x03884002030075a7 */ /* 0x000e24000802017f */
[----:B------:R-:W-:-:S04]  /*29e60*/  ISETP.NE.AND P2, PT, R18, 0x2, PT ;  /* 0x000000021200780c */ /* 0x000fc80003f45270 */
[----:B------:R-:W-:Y:S01]  /*29e70*/  SEL R0, RZ, 0x1, P2 ;  /* 0x00000001ff007807 */ /* 0x000fe20001000000 */
[----:B0-----:R-:W-:Y:S08]  /*29e80*/  @!P1 BRA `(.L_x_2107) ;  /* 0x0000002c00389947 */ /* 0x001ff00003800000 */
.L_x_2191:
[----:B------:R-:W-:Y:S02]  /*29e90*/  SEL R18, R18, RZ, P2 ;  /* 0x000000ff12127207 */ /* 0x000fe40001000000 */
[----:B------:R-:W-:Y:S01]  /*29ea0*/  LOP3.LUT R0, R23, R0, RZ, 0x3c, !PT ;  /* 0x0000000017007212 */ /* 0x000fe200078e3cff */
[----:B------:R-:W-:Y:S06]  /*29eb0*/  @!P0 BRA `(.L_x_2108) ;  /* 0x0000000000048947 */ /* 0x000fec0003800000 */
[----:B------:R-:W-:Y:S01]  /*29ec0*/  BPT.TRAP 0x1 ;  /* 0x000000040000795c */ /* 0x000fe20000300000 */
.L_x_2108:
[----:B------:R-:W-:Y:S01]  /*29ed0*/  IMAD R5, R18, 0x8, R5 ;  /* 0x0000000812057824 */ /* 0x000fe200078e0205 */
[----:B------:R-:W-:-:S04]  /*29ee0*/  SHF.L.U32 R0, R0, 0x1f, RZ ;  /* 0x0000001f00007819 */ /* 0x000fc800000006ff */
[----:B------:R-:W2:Y:S02]  /*29ef0*/  SYNCS.PHASECHK.TRANS64.TRYWAIT P1, [R5+URZ+0x38840], R0 ;  /* 0x03884000050075a7 */ /* 0x000ea4000802017f */
[----:B--2---:R-:W-:Y:S05]  /*29f00*/  @!P1 BRA `(.L_x_2109) ;  /* 0x0000002c002c9947 */ /* 0x004fea0003800000 */
.L_x_2192:
[----:B------:R-:W-:Y:S05]  /*29f10*/  @!P0 BRA `(.L_x_2110) ;  /* 0x0000000000048947 */ /* 0x000fea0003800000 */
[----:B------:R-:W-:Y:S01]  /*29f20*/  BPT.TRAP 0x1 ;  /* 0x000000040000795c */ /* 0x000fe20000300000 */
.L_x_2110:
[----:B------:R-:W0:Y:S02]  /*29f30*/  SYNCS.PHASECHK.TRANS64.TRYWAIT P1, [R3+URZ+0x38860], R2 ;  /* 0x03886002030075a7 */ /* 0x000e24000802017f */
[----:B0-----:R-:W-:Y:S05]  /*29f40*/  @!P1 BRA `(.L_x_2111) ;  /* 0x0000002c00309947 */ /* 0x001fea0003800000 */
.L_x_2193:
[----:B------:R-:W-:Y:S05]  /*29f50*/  @!P0 BRA `(.L_x_2112) ;  /* 0x0000000000048947 */ /* 0x000fea0003800000 */
[----:B------:R-:W-:Y:S01]  /*29f60*/  BPT.TRAP 0x1 ;  /* 0x000000040000795c */ /* 0x000fe20000300000 */
.L_x_2112:
[----:B------:R0:W0:Y:S02]  /*29f70*/  SYNCS.PHASECHK.TRANS64.TRYWAIT P0, [R5+URZ+0x38860], R0 ;  /* 0x03886000050075a7 */ /* 0x000024000800017f */
[----:B0-----:R-:W-:Y:S05]  /*29f80*/  @!P0 NANOSLEEP.SYNCS 0x989680 ;  /* 0x009896800000895d */ /* 0x001fea0003900000 */
[----:B------:R-:W0:Y:S02]  /*29f90*/  @!P0 SYNCS.PHASECHK.TRANS64 P0, [R5+URZ+0x38860], R0 ;  /* 0x03886000050085a7 */ /* 0x000e24000800007f */
[----:B0-----:R-:W-:Y:S05]  /*29fa0*/  @!P0 BRA `(.L_x_2112) ;  /* 0xfffffffc00f08947 */ /* 0x001fea000383ffff */
.L_x_2104:
[----:B------:R-:W-:Y:S05]  /*29fb0*/  BSYNC B0 ;  /* 0x0000000000007941 */ /* 0x000fea0003800000 */
.L_x_2103:
[----:B------:R-:W-:Y:S05]  /*29fc0*/  EXIT ;  /* 0x000000000000794d */ /* 0x000fea0003800000 */
.L_x_1928:
[----:B0-----:R-:W-:-:S04]  /*29fd0*/  IMAD.U32 R3, RZ, RZ, UR44 ;  /* 0x0000002cff037e24 */ /* 0x001fc8000f8e00ff */
[----:B------:R0:W1:Y:S03]  /*29fe0*/  SYNCS.PHASECHK.TRANS64.TRYWAIT P0, [R3+URZ+0x38800], R0 ;  /* 0x03880000030075a7 */ /* 0x000066000800017f */
[----:B-1----:R-:W-:Y:S05]  /*29ff0*/  @!P0 NANOSLEEP.SYNCS 0x989680 ;  /* 0x009896800000895d */ /* 0x002fea0003900000 */
[----:B------:R-:W1:Y:S02]  /*2a000*/  @!P0 SYNCS.PHASECHK.TRANS64 P0, [R3+URZ+0x38800], R0 ;  /* 0x03880000030085a7 */ /* 0x000e64000800007f */
[----:B-1----:R-:W-:Y:S05]  /*2a010*/  @!P0 BRA `(.L_x_1928) ;  /* 0xfffffffc00ec8947 */ /* 0x002fea000383ffff */
[----:B------:R-:W-:Y:S05]  /*2a020*/  BRA `(.L_x_2113) ;  /* 0xfffffe0400c47947 */ /* 0x000fea000383ffff */
.L_x_1935:
[----:B-1----:R1:W2:Y:S02]  /*2a030*/  SYNCS.PHASECHK.TRANS64.TRYWAIT P0, [R20+URZ], R21 ;  /* 0x00000015140075a7 */ /* 0x0022a4000800017f */
[----:B--2---:R-:W-:Y:S05]  /*2a040*/  @!P0 NANOSLEEP.SYNCS 0x989680 ;  /* 0x009896800000895d */ /* 0x004fea0003900000 */
[----:B------:R-:W2:Y:S02]  /*2a050*/  @!P0 SYNCS.PHASECHK.TRANS64 P0, [R20+URZ], R21 ;  /* 0x00000015140085a7 */ /* 0x000ea4000800007f */
[----:B--2---:R-:W-:Y:S05]  /*2a060*/  @!P0 BRA `(.L_x_1935) ;  /* 0xfffffffc00f08947 */ /* 0x004fea000383ffff */
[----:B------:R-:W-:Y:S05]  /*2a070*/  BRA `(.L_x_1934) ;  /* 0xfffffe0800e87947 */ /* 0x000fea000383ffff */
.L_x_1937:
[----:B0-----:R-:W-:-:S04]  /*2a080*/  IMAD.U32 R4, RZ, RZ, UR44 ;  /* 0x0000002cff047e24 */ /* 0x001fc8000f8e00ff */
[----:B------:R0:W1:Y:S03]  /*2a090*/  SYNCS.PHASECHK.TRANS64.TRYWAIT P0, [R4+URZ+0x38810], R3 ;  /* 0x03881003040075a7 */ /* 0x000066000800017f */
[----:B-1----:R-:W-:Y:S05]  /*2a0a0*/  @!P0 NANOSLEEP.SYNCS 0x989680 ;  /* 0x009896800000895d */ /* 0x002fea0003900000 */
[----:B------:R-:W1:Y:S02]  /*2a0b0*/  @!P0 SYNCS.PHASECHK.TRANS64 P0, [R4+URZ+0x38810], R3 ;  /* 0x03881003040085a7 */ /* 0x000e64000800007f */
[----:B-1----:R-:W-:Y:S05]  /*2a0c0*/  @!P0 BRA `(.L_x_1937) ;  /* 0xfffffffc00ec8947 */ /* 0x002fea000383ffff */
[----:B------:R-:W-:Y:S05]  /*2a0d0*/  BRA `(.L_x_2114) ;  /* 0xfffffe0c00bc7947 */ /* 0x000fea000383ffff */
.L_x_1944:
[----:B-1----:R1:W2:Y:S02]  /*2a0e0*/  SYNCS.PHASECHK.TRANS64.TRYWAIT P0, [R12+URZ], R13 ;  /* 0x0000000d0c0075a7 */ /* 0x0022a4000800017f */
[----:B--2---:R-:W-:Y:S05]  /*2a0f0*/  @!P0 NANOSLEEP.SYNCS 0x989680 ;  /* 0x009896800000895d */ /* 0x004fea0003900000 */
[----:B------:R-:W2:Y:S02]  /*2a100*/  @!P0 SYNCS.PHASECHK.TRANS64 P0, [R12+URZ], R13 ;  /* 0x0000000d0c0085a7 */ /* 0x000ea4000800007f */
[----:B--2---:R-:W-:Y:S05]  /*2a110*/  @!P0 BRA `(.L_x_1944) ;  /* 0xfffffffc00f08947 */ /* 0x004fea000383ffff */
[----:B------:R-:W-:Y:S05]  /*2a120*/  BRA `(.L_x_1943) ;  /* 0xfffffe1000007947 */ /* 0x000fea000383ffff */
.L_x_1978:
[----:B-1----:R1:W2:Y:S02]  /*2a130*/  SYNCS.PHASECHK.TRANS64.TRYWAIT P0, [R8+URZ], R9 ;  /* 0x00000009080075a7 */ /* 0x0022a4000800017f */
[----:B--2---:R-:W-:Y:S05]  /*2a140*/  @!P0 NANOSLEEP.SYNCS 0x989680 ;  /* 0x009896800000895d */ /* 0x004fea0003900000 */
[----:B------:R-:W2:Y:S02]  /*2a150*/  @!P0 SYNCS.PHASECHK.TRANS64 P0, [R8+URZ], R9 ;  /* 0x00000009080085a7 */ /* 0x000ea4000800007f */
[----:B--2---:R-:W-:Y:S05]  /*2a160*/  @!P0 BRA `(.L_x_1978) ;  /* 0xfffffffc00f08947 */ /* 0x004fea000383ffff */
[----:B------:R-:W-:Y:S05]  /*2a170*/  BRA `(.L_x_1977) ;  /* 0xfffffe7c00047947 */ /* 0x000fea000383ffff */
.L_x_1985:
[----:B-1----:R1:W2:Y:S02]  /*2a180*/  SYNCS.PHASECHK.TRANS64.TRYWAIT P0, [R14+URZ], R15 ;  /* 0x0000000f0e0075a7 */ /* 0x0022a4000800017f */
[----:B--2---:R-:W-:Y:S05]  /*2a190*/  @!P0 NANOSLEEP.SYNCS 0x989680 ;  /* 0x009896800000895d */ /* 0x004fea0003900000 */
[----:B------:R-:W2:Y:S02]  /*2a1a0*/  @!P0 SYNCS.PHASECHK.TRANS64 P0, [R14+URZ], R15 ;  /* 0x0000000f0e0085a7 */ /* 0x000ea4000800007f */
[----:B--2---:R-:W-:Y:S05]  /*2a1b0*/  @!P0 BRA `(.L_x_1985) ;  /* 0xfffffffc00f08947 */ /* 0x004fea000383ffff */
[----:B------:R-:W-:Y:S05]  /*2a1c0*/  BRA `(.L_x_1984) ;  /* 0xfffffe8000107947 */ /* 0x000fea000383ffff */
.L_x_2002:
[----:B-1----:R1:W2:Y:S02]  /*2a1d0*/  SYNCS.PHASECHK.TRANS64.TRYWAIT P0, [R8+URZ], R9 ;  /* 0x00000009080075a7 */ /* 0x0022a4000800017f */
[----:B--2---:R-:W-:Y:S05]  /*2a1e0*/  @!P0 NANOSLEEP.SYNCS 0x989680 ;  /* 0x009896800000895d */ /* 0x004fea0003900000 */
[----:B------:R-:W2:Y:S02]  /*2a1f0*/  @!P0 SYNCS.PHASECHK.TRANS64 P0, [R8+URZ], R9 ;  /* 0x00000009080085a7 */ /* 0x000ea4000800007f */
[----:B--2---:R-:W-:Y:S05]  /*2a200*/  @!P0 BRA `(.L_x_2002) ;  /* 0xfffffffc00f08947 */ /* 0x004fea000383ffff */
[----:B------:R-:W-:Y:S05]  /*2a210*/  BRA `(.L_x_2001) ;  /* 0xfffffeec003c7947 */ /* 0x000fea000383ffff */
.L_x_2009:
[----:B-1----:R1:W2:Y:S02]  /*2a220*/  SYNCS.PHASECHK.TRANS64.TRYWAIT P0, [R14+URZ], R15 ;  /* 0x0000000f0e0075a7 */ /* 0x0022a4000800017f */
[----:B--2---:R-:W-:Y:S05]  /*2a230*/  @!P0 NANOSLEEP.SYNCS 0x989680 ;  /* 0x009896800000895d */ /* 0x004fea0003900000 */
[----:B------:R-:W2:Y:S02]  /*2a240*/  @!P0 SYNCS.PHASECHK.TRANS64 P0, [R14+URZ], R15 ;  /* 0x0000000f0e0085a7 */ /* 0x000ea4000800007f */
[----:B--2---:R-:W-:Y:S05]  /*2a250*/  @!P0 BRA `(.L_x_2009) ;  /* 0xfffffffc00f08947 */ /* 0x004fea000383ffff */
[----:B------:R-:W-:Y:S05]  /*2a260*/  BRA `(.L_x_2008) ;  /* 0xfffffef000487947 */ /* 0x000fea000383ffff */
.L_x_2057:
[----:B------:R-:W3:Y:S01]  /*2a270*/  S2R R20, SR_TID.X ;  /* 0x0000000000147919 */ /* 0x000ee20000002100 */
[----:B------:R-:W-:Y:S02]  /*2a280*/  IMAD.MOV.U32 R12, RZ, RZ, RZ ;  /* 0x000000ffff0c7224 */ /* 0x000fe400078e00ff */
[----:B------:R-:W-:Y:S02]  /*2a290*/  IMAD.MOV.U32 R11, RZ, RZ, 0x1f ;  /* 0x0000001fff0b7424 */ /* 0x000fe400078e00ff */
[----:B------:R-:W-:Y:S01]  /*2a2a0*/  IMAD.MOV.U32 R15, RZ, RZ, -0x1 ;  /* 0xffffffffff0f7424 */ /* 0x000fe200078e00ff */
[----:B---3--:R-:W-:-:S04]  /*2a2b0*/  SHF.R.U32.HI R20, RZ, 0x5, R20 ;  /* 0x00000005ff147819 */ /* 0x008fc80000011614 */
[----:B------:R-:W-:-:S05]  /*2a2c0*/  LOP3.LUT R20, R20, 0x3, RZ, 0xc0, !PT ;  /* 0x0000000314147812 */ /* 0x000fca00078ec0ff */
[----:B------:R-:W-:-:S07]  /*2a2d0*/  IMAD.MOV.U32 R13, RZ, RZ, R20 ;  /* 0x000000ffff0d7224 */ /* 0x000fce00078e0014 */
[----:B012--5:R-:W-:Y:S05]  /*2a2e0*/  WARPSYNC.COLLECTIVE R15, `(.L_x_2115) ;  /* 0x000000000f087348 */ /* 0x027fea0003c00000 */
[----:B------:R3:W4:Y:S02]  /*2a2f0*/  SHFL.IDX P6, R14, R13, R12, R11 ;  /* 0x0000000c0d0e7389 */ /* 0x00072400000c000b */
[----:B012345:R-:W-:Y:S01]  /*2a300*/  ENDCOLLECTIVE ;  /* 0x000000000000791b */ /* 0x03ffe20003800000 */
.L_x_2115:
[----:B------:R-:W-:Y:S05]  /*2a310*/  BRA `(.L_x_2116) ;  /* 0xffffffc000947947 */ /* 0x000fea000383ffff */
.L_x_2060:
[----:B0-----:R0:W1:Y:S02]  /*2a320*/  SYNCS.PHASECHK.TRANS64.TRYWAIT P0, [R27+URZ+0x38840], R0 ;  /* 0x038840001b0075a7 */ /* 0x001064000800017f */
[----:B-1----:R-:W-:Y:S05]  /*2a330*/  @!P0 NANOSLEEP.SYNCS 0x989680 ;  /* 0x009896800000895d */ /* 0x002fea0003900000 */
[----:B------:R-:W1:Y:S02]  /*2a340*/  @!P0 SYNCS.PHASECHK.TRANS64 P0, [R27+URZ+0x38840], R0 ;  /* 0x038840001b0085a7 */ /* 0x000e64000800007f */
[----:B-1----:R-:W-:Y:S05]  /*2a350*/  @!P0 BRA `(.L_x_2060) ;  /* 0xfffffffc00f08947 */ /* 0x002fea000383ffff */
[----:B------:R-:W-:Y:S05]  /*2a360*/  BRA `(.L_x_2117) ;  /* 0xffffffc400487947 */ /* 0x000fea000383ffff */
.L_x_2061:
        /* <DEDUP_REMOVED lines=8> */
.L_x_2119:
[----:B------:R-:W-:Y:S05]  /*2a3f0*/  BSYNC B0 ;  /* 0x0000000000007941 */ /* 0x000fea0003800000 */
.L_x_2118:
        /* <DEDUP_REMOVED lines=9> */
.L_x_2120:
[----:B------:R-:W-:Y:S02]  /*2a490*/  IMAD.MOV.U32 R13, RZ, RZ, R5 ;  /* 0x000000ffff0d7224 */ /* 0x000fe400078e0005 */
[----:B------:R-:W-:Y:S01]  /*2a4a0*/  IMAD.MOV.U32 R12, RZ, RZ, 0x1 ;  /* 0x00000001ff0c7424 */ /* 0x000fe200078e00ff */
[----:B------:R-:W-:-:S13]  /*2a4b0*/  @P0 LEA R6, P1, R8, R14, 0x1 ;  /* 0x0000000e08060211 */ /* 0x000fda00078208ff */
[----:B------:R-:W-:Y:S05]  /*2a4c0*/  WARPSYNC.COLLECTIVE R15, `(.L_x_2121) ;  /* 0x000000000f087348 */ /* 0x000fea0003c00000 */
[----:B------:R0:W1:Y:S02]  /*2a4d0*/  SHFL.IDX P6, R14, R13, R12, R11 ;  /* 0x0000000c0d0e7389 */ /* 0x00006400000c000b */
[----:B01----:R-:W-:Y:S01]  /*2a4e0*/  ENDCOLLECTIVE ;  /* 0x000000000000791b */ /* 0x003fe20003800000 */
.L_x_2121:
[----:B------:R-:W-:Y:S02]  /*2a4f0*/  @P0 IMAD.X R3, RZ, RZ, R2, P1 ;  /* 0x000000ffff030224 */ /* 0x000fe400008e0602 */
[----:B------:R-:W-:-:S05]  /*2a500*/  @P0 IMAD.MOV.U32 R2, RZ, RZ, R6 ;  /* 0x000000ffff020224 */ /* 0x000fca00078e0006 */
[----:B------:R-:W-:Y:S01]  /*2a510*/  @!PT LDS RZ, [RZ] ;  /* 0x00000000fffff984 */ /* 0x000fe20000000800 */
[----:B------:R-:W-:Y:S01]  /*2a520*/  @!PT LDS RZ, [RZ] ;  /* 0x00000000fffff984 */ /* 0x000fe20000000800 */
[----:B------:R-:W-:Y:S01]  /*2a530*/  @!PT LDS RZ, [RZ] ;  /* 0x00000000fffff984 */ /* 0x000fe20000000800 */
[----:B------:R0:W-:Y:S01]  /*2a540*/  @P0 LDGSTS.E.BYPASS.LTC128B.128 [R7+0x22400], desc[UR36][R2.64], !P2 ;  /* 0x2240000002070fae */ /* 0x0001e2000d101d64 */
[----:B------:R-:W-:Y:S01]  /*2a550*/  ISETP.GE.AND P0, PT, R25, 0x11, PT ;  /* 0x000000111900780c */ /* 0x000fe20003f06270 */
[----:B------:R-:W-:Y:S02]  /*2a560*/  IMAD.MOV.U32 R13, RZ, RZ, R0 ;  /* 0x000000ffff0d7224 */ /* 0x000fe400078e0000 */
[----:B0-----:R-:W-:-:S10]  /*2a570*/  IMAD.MOV.U32 R2, RZ, RZ, R14 ;  /* 0x000000ffff027224 */ /* 0x001fd400078e000e */
[----:B------:R-:W-:Y:S05]  /*2a580*/  WARPSYNC.COLLECTIVE R15, `(.L_x_2122) ;  /* 0x000000000f087348 */ /* 0x000fea0003c00000 */
[----:B------:R0:W1:Y:S02]  /*2a590*/  SHFL.IDX P6, R14, R13, R12, R11 ;  /* 0x0000000c0d0e7389 */ /* 0x00006400000c000b */
[----:B01----:R-:W-:Y:S01]  /*2a5a0*/  ENDCOLLECTIVE ;  /* 0x000000000000791b */ /* 0x003fe20003800000 */
.L_x_2122:
[----:B------:R-:W-:Y:S02]  /*2a5b0*/  @P0 IMAD R9, R4, 0x2, R17 ;  /* 0x0000000204090824 */ /* 0x000fe400078e0211 */
[----:B------:R-:W-:Y:S02]  /*2a5c0*/  IMAD.MOV.U32 R13, RZ, RZ, R5 ;  /* 0x000000ffff0d7224 */ /* 0x000fe400078e0005 */
[----:B------:R-:W-:Y:S01]  /*2a5d0*/  IMAD.MOV.U32 R12, RZ, RZ, 0x2 ;  /* 0x00000002ff0c7424 */ /* 0x000fe200078e00ff */
[----:B------:R-:W-:-:S13]  /*2a5e0*/  @P0 LEA R6, P1, R8, R14, 0x1 ;  /* 0x0000000e08060211 */ /* 0x000fda00078208ff */
[----:B------:R-:W-:Y:S05]  /*2a5f0*/  WARPSYNC.COLLECTIVE R15, `(.L_x_2123) ;  /* 0x000000000f087348 */ /* 0x000fea0003c00000 */
[----:B------:R0:W1:Y:S02]  /*2a600*/  SHFL.IDX P6, R14, R13, R12, R11 ;  /* 0x0000000c0d0e7389 */ /* 0x00006400000c000b */
[----:B01----:R-:W-:Y:S01]  /*2a610*/  ENDCOLLECTIVE ;  /* 0x000000000000791b */ /* 0x003fe20003800000 */
.L_x_2123:
        /* <DEDUP_REMOVED lines=12> */
.L_x_2124:
[----:B------:R-:W-:Y:S02]  /*2a6e0*/  @P0 IMAD R7, R4, 0x2, R17 ;  /* 0x0000000204070824 */ /* 0x000fe400078e0211 */
[----:B------:R-:W-:Y:S02]  /*2a6f0*/  IMAD.MOV.U32 R13, RZ, RZ, R5 ;  /* 0x000000ffff0d7224 */ /* 0x000fe400078e0005 */
[----:B------:R-:W-:Y:S01]  /*2a700*/  IMAD.MOV.U32 R12, RZ, RZ, 0x3 ;  /* 0x00000003ff0c7424 */ /* 0x000fe200078e00ff */
[----:B------:R-:W-:-:S13]  /*2a710*/  @P0 LEA R6, P1, R8, R14, 0x1 ;  /* 0x0000000e08060211 */ /* 0x000fda00078208ff */
[----:B------:R-:W-:Y:S05]  /*2a720*/  WARPSYNC.COLLECTIVE R15, `(.L_x_2125) ;  /* 0x000000000f087348 */ /* 0x000fea0003c00000 */
[----:B------:R0:W1:Y:S02]  /*2a730*/  SHFL.IDX P6, R14, R13, R12, R11 ;  /* 0x0000000c0d0e7389 */ /* 0x00006400000c000b */
[----:B01----:R-:W-:Y:S01]  /*2a740*/  ENDCOLLECTIVE ;  /* 0x000000000000791b */ /* 0x003fe20003800000 */
.L_x_2125:
[----:B------:R-:W-:Y:S02]  /*2a750*/  @P0 IMAD.X R3, RZ, RZ, R2, P1 ;  /* 0x000000ffff030224 */ /* 0x000fe400008e0602 */
[----:B------:R-:W-:-:S05]  /*2a760*/  @P0 IMAD.MOV.U32 R2, RZ, RZ, R6 ;  /* 0x000000ffff020224 */ /* 0x000fca00078e0006 */
        /* <DEDUP_REMOVED lines=9> */
.L_x_2126:
[----:B------:R-:W-:Y:S05]  /*2a800*/  BRA `(.L_x_2127) ;  /* 0xffffffc400107947 */ /* 0x000fea000383ffff */
.L_x_2066:
[----:B------:R-:W-:Y:S01]  /*2a810*/  IMAD.MOV.U32 R13, RZ, RZ, R5 ;  /* 0x000000ffff0d7224 */ /* 0x000fe200078e0005 */
[----:B------:R-:W-:Y:S01]  /*2a820*/  LOP3.LUT R16, R16, 0xfffffeff, RZ, 0xc0, !PT ;  /* 0xfffffeff10107812 */ /* 0x000fe200078ec0ff */
[----:B------:R-:W-:Y:S02]  /*2a830*/  IMAD.MOV.U32 R12, RZ, RZ, RZ ;  /* 0x000000ffff0c7224 */ /* 0x000fe400078e00ff */
[----:B------:R-:W-:Y:S02]  /*2a840*/  IMAD.MOV.U32 R11, RZ, RZ, 0x181f ;  /* 0x0000181fff0b7424 */ /* 0x000fe400078e00ff */
[----:B------:R-:W-:Y:S02]  /*2a850*/  IMAD.MOV.U32 R15, RZ, RZ, -0x1 ;  /* 0xffffffffff0f7424 */ /* 0x000fe400078e00ff */
[----:B------:R-:W-:-:S07]  /*2a860*/  VIADD R4, R8, UR43 ;  /* 0x0000002b08047c36 */ /* 0x000fce0008000000 */
[----:B-1----:R-:W-:Y:S05]  /*2a870*/  WARPSYNC.COLLECTIVE R15, `(.L_x_2128) ;  /* 0x000000000f087348 */ /* 0x002fea0003c00000 */
[----:B------:R0:W2:Y:S02]  /*2a880*/  SHFL.IDX P6, R14, R13, R12, R11 ;  /* 0x0000000c0d0e7389 */ /* 0x0000a400000c000b */
[----:B012---:R-:W-:Y:S01]  /*2a890*/  ENDCOLLECTIVE ;  /* 0x000000000000791b */ /* 0x007fe20003800000 */
.L_x_2128:
[----:B------:R-:W-:Y:S01]  /*2a8a0*/  ISETP.GE.AND P1, PT, R4, UR41, PT ;  /* 0x0000002904007c0c */ /* 0x000fe2000bf26270 */
[----:B------:R-:W-:-:S12]  /*2a8b0*/  IMAD.MOV.U32 R13, RZ, RZ, R0 ;  /* 0x000000ffff0d7224 */ /* 0x000fd800078e0000 */
[----:B------:R-:W-:-:S04]  /*2a8c0*/  @P1 LOP3.LUT R16, R16, 0x100, RZ, 0xfc, !PT ;  /* 0x0000010010101812 */ /* 0x000fc800078efcff */
[----:B------:R-:W-:Y:S01]  /*2a8d0*/  LOP3.LUT R16, R16, 0xffffff7f, RZ, 0xc0, !PT ;  /* 0xffffff7f10107812 */ /* 0x000fe200078ec0ff */
[----:B------:R-:W-:-:S07]  /*2a8e0*/  IMAD.MOV.U32 R2, RZ, RZ, R14 ;  /* 0x000000ffff027224 */ /* 0x000fce00078e000e */
[----:B------:R-:W-:Y:S05]  /*2a8f0*/  WARPSYNC.COLLECTIVE R15, `(.L_x_2129) ;  /* 0x000000000f087348 */ /* 0x000fea0003c00000 */
[----:B------:R0:W1:Y:S02]  /*2a900*/  SHFL.IDX P6, R14, R13, R12, R11 ;  /* 0x0000000c0d0e7389 */ /* 0x00006400000c000b */
[----:B01----:R-:W-:Y:S01]  /*2a910*/  ENDCOLLECTIVE ;  /* 0x000000000000791b */ /* 0x003fe20003800000 */
.L_x_2129:
[----:B------:R-:W-:Y:S02]  /*2a920*/  IMAD.MOV.U32 R13, RZ, RZ, R5 ;  /* 0x000000ffff0d7224 */ /* 0x000fe400078e0005 */
[----:B------:R-:W-:Y:S01]  /*2a930*/  IMAD.MOV.U32 R12, RZ, RZ, 0x1 ;  /* 0x00000001ff0c7424 */ /* 0x000fe200078e00ff */
[----:B------:R-:W-:-:S13]  /*2a940*/  @!P1 LEA R6, P0, R7, R14, 0x1 ;  /* 0x0000000e07069211 */ /* 0x000fda00078008ff */
[----:B------:R-:W-:Y:S05]  /*2a950*/  WARPSYNC.COLLECTIVE R15, `(.L_x_2130) ;  /* 0x000000000f087348 */ /* 0x000fea0003c00000 */
[----:B------:R0:W1:Y:S02]  /*2a960*/  SHFL.IDX P6, R14, R13, R12, R11 ;  /* 0x0000000c0d0e7389 */ /* 0x00006400000c000b */
[----:B01----:R-:W-:Y:S01]  /*2a970*/  ENDCOLLECTIVE ;  /* 0x000000000000791b */ /* 0x003fe20003800000 */
.L_x_2130:
[----:B------:R-:W-:Y:S02]  /*2a980*/  @!P1 IMAD.X R3, RZ, RZ, R2, P0 ;  /* 0x000000ffff039224 */ /* 0x000fe400000e0602 */
[----:B------:R-:W-:Y:S02]  /*2a990*/  @!P1 IMAD.MOV.U32 R2, RZ, RZ, R6 ;  /* 0x000000ffff029224 */ /* 0x000fe400078e0006 */
[----:B------:R-:W-:-:S03]  /*2a9a0*/  VIADD R6, R4, 0x10 ;  /* 0x0000001004067836 */ /* 0x000fc60000000000 */
[----:B------:R-:W-:Y:S01]  /*2a9b0*/  @!PT LDS RZ, [RZ] ;  /* 0x00000000fffff984 */ /* 0x000fe20000000800 */
[----:B------:R-:W-:Y:S01]  /*2a9c0*/  @!PT LDS RZ, [RZ] ;  /* 0x00000000fffff984 */ /* 0x000fe20000000800 */
[----:B------:R-:W-:Y:S01]  /*2a9d0*/  @!PT LDS RZ, [RZ] ;  /* 0x00000000fffff984 */ /* 0x000fe20000000800 */
[----:B------:R0:W-:Y:S02]  /*2a9e0*/  @!P1 LDGSTS.E.BYPASS.LTC128B.128 [R22+0x20400], desc[UR36][R2.64], !P5 ;  /* 0x2040000002169fae */ /* 0x0001e4000e901d64 */
[----:B------:R-:W-:Y:S01]  /*2a9f0*/  ISETP.GE.AND P1, PT, R6, UR41, PT ;  /* 0x0000002906007c0c */ /* 0x000fe2000bf26270 */
[----:B------:R-:W-:Y:S02]  /*2aa00*/  IMAD.MOV.U32 R13, RZ, RZ, R0 ;  /* 0x000000ffff0d7224 */ /* 0x000fe400078e0000 */
[----:B0-----:R-:W-:-:S10]  /*2aa10*/  IMAD.MOV.U32 R2, RZ, RZ, R14 ;  /* 0x000000ffff027224 */ /* 0x001fd400078e000e */
[----:B------:R-:W-:-:S07]  /*2aa20*/  @P1 LOP3.LUT R16, R16, 0x80, RZ, 0xfc, !PT ;  /* 0x0000008010101812 */ /* 0x000fce00078efcff */
[----:B------:R-:W-:Y:S05]  /*2aa30*/  WARPSYNC.COLLECTIVE R15, `(.L_x_2131) ;  /* 0x000000000f087348 */ /* 0x000fea0003c00000 */
[----:B------:R0:W1:Y:S02]  /*2aa40*/  SHFL.IDX P6, R14, R13, R12, R11 ;  /* 0x0000000c0d0e7389 */ /* 0x00006400000c000b */
[----:B01----:R-:W-:Y:S01]  /*2aa50*/  ENDCOLLECTIVE ;  /* 0x000000000000791b */ /* 0x003fe20003800000 */
.L_x_2131:
[----:B------:R-:W-:Y:S01]  /*2aa60*/  LOP3.LUT R16, R16, 0xffffffbf, RZ, 0xc0, !PT ;  /* 0xffffffbf10107812 */ /* 0x000fe200078ec0ff */
[----:B------:R-:W-:Y:S02]  /*2aa70*/  IMAD.MOV.U32 R13, RZ, RZ, R5 ;  /* 0x000000ffff0d7224 */ /* 0x000fe400078e0005 */
[----:B------:R-:W-:Y:S01]  /*2aa80*/  IMAD.MOV.U32 R12, RZ, RZ, 0x2 ;  /* 0x00000002ff0c7424 */ /* 0x000fe200078e00ff */
[----:B------:R-:W-:-:S13]  /*2aa90*/  @!P1 LEA R6, P0, R7, R14, 0x1 ;  /* 0x0000000e07069211 */ /* 0x000fda00078008ff */
[----:B------:R-:W-:Y:S05]  /*2aaa0*/  WARPSYNC.COLLECTIVE R15, `(.L_x_2132) ;  /* 0x000000000f087348 */ /* 0x000fea0003c00000 */
[----:B------:R0:W1:Y:S02]  /*2aab0*/  SHFL.IDX P6, R14, R13, R12, R11 ;  /* 0x0000000c0d0e7389 */ /* 0x00006400000c000b */
[----:B01----:R-:W-:Y:S01]  /*2aac0*/  ENDCOLLECTIVE ;  /* 0x000000000000791b */ /* 0x003fe20003800000 */
.L_x_2132:
        /* <DEDUP_REMOVED lines=14> */
.L_x_2133:
[----:B------:R-:W-:Y:S02]  /*2abb0*/  IMAD.MOV.U32 R13, RZ, RZ, R5 ;  /* 0x000000ffff0d7224 */ /* 0x000fe400078e0005 */
[----:B------:R-:W-:Y:S01]  /*2abc0*/  IMAD.MOV.U32 R12, RZ, RZ, 0x3 ;  /* 0x00000003ff0c7424 */ /* 0x000fe200078e00ff */
[----:B------:R-:W-:-:S13]  /*2abd0*/  @!P1 LEA R6, P0, R7, R14, 0x1 ;  /* 0x0000000e07069211 */ /* 0x000fda00078008ff */
[----:B------:R-:W-:Y:S05]  /*2abe0*/  WARPSYNC.COLLECTIVE R15, `(.L_x_2134) ;  /* 0x000000000f087348 */ /* 0x000fea0003c00000 */
[----:B------:R0:W1:Y:S02]  /*2abf0*/  SHFL.IDX P6, R14, R13, R12, R11 ;  /* 0x0000000c0d0e7389 */ /* 0x00006400000c000b */
[----:B01----:R-:W-:Y:S01]  /*2ac00*/  ENDCOLLECTIVE ;  /* 0x000000000000791b */ /* 0x003fe20003800000 */
.L_x_2134:
[----:B------:R-:W-:Y:S02]  /*2ac10*/  @!P1 IMAD.X R3, RZ, RZ, R2, P0 ;  /* 0x000000ffff039224 */ /* 0x000fe400000e0602 */
[----:B------:R-:W-:-:S05]  /*2ac20*/  @!P1 IMAD.MOV.U32 R2, RZ, RZ, R6 ;  /* 0x000000ffff029224 */ /* 0x000fca00078e0006 */
[----:B------:R-:W-:Y:S01]  /*2ac30*/  @!PT LDS RZ, [RZ] ;  /* 0x00000000fffff984 */ /* 0x000fe20000000800 */
[----:B------:R-:W-:Y:S01]  /*2ac40*/  @!PT LDS RZ, [RZ] ;  /* 0x00000000fffff984 */ /* 0x000fe20000000800 */
[----:B------:R-:W-:Y:S01]  /*2ac50*/  @!PT LDS RZ, [RZ] ;  /* 0x00000000fffff984 */ /* 0x000fe20000000800 */
[----:B------:R0:W-:Y:S01]  /*2ac60*/  @!P1 LDGSTS.E.BYPASS.LTC128B.128 [R22+0x21400], desc[UR36][R2.64], !P5 ;  /* 0x2140000002169fae */ /* 0x0001e2000e901d64 */
[----:B------:R-:W-:Y:S02]  /*2ac70*/  IMAD.MOV.U32 R13, RZ, RZ, R0 ;  /* 0x000000ffff0d7224 */ /* 0x000fe400078e0000 */
[----:B------:R-:W-:-:S07]  /*2ac80*/  IMAD.MOV.U32 R5, RZ, RZ, R14 ;  /* 0x000000ffff057224 */ /* 0x000fce00078e000e */
[----:B0-----:R-:W-:Y:S05]  /*2ac90*/  WARPSYNC.COLLECTIVE R15, `(.L_x_2135) ;  /* 0x000000000f087348 */ /* 0x001fea0003c00000 */
[----:B------:R1:W2:Y:S02]  /*2aca0*/  SHFL.IDX P6, R14, R13, R12, R11 ;  /* 0x0000000c0d0e7389 */ /* 0x0002a400000c000b */
[----:B012---:R-:W-:Y:S01]  /*2acb0*/  ENDCOLLECTIVE ;  /* 0x000000000000791b */ /* 0x007fe20003800000 */
.L_x_2135:
[----:B------:R-:W-:Y:S05]  /*2acc0*/  BRA `(.L_x_2136) ;  /* 0xffffffc400f87947 */ /* 0x000fea000383ffff */
.L_x_2070:
        /* <DEDUP_REMOVED lines=8> */
.L_x_2138:
[----:B------:R-:W-:Y:S05]  /*2ad50*/  BSYNC B0 ;  /* 0x0000000000007941 */ /* 0x000fea0003800000 */
.L_x_2137:
[----:B------:R-:W-:Y:S01]  /*2ad60*/  IMAD.MOV.U32 R13, RZ, RZ, R0 ;  /* 0x000000ffff0d7224 */ /* 0x000fe200078e0000 */
[----:B------:R-:W-:Y:S01]  /*2ad70*/  LOP3.LUT P1, RZ, R16, 0x100, RZ, 0xc0, !PT ;  /* 0x0000010010ff7812 */ /* 0x000fe2000782c0ff */
[----:B------:R-:W-:Y:S02]  /*2ad80*/  IMAD.MOV.U32 R12, RZ, RZ, RZ ;  /* 0x000000ffff0c7224 */ /* 0x000fe400078e00ff */
[----:B------:R-:W-:Y:S02]  /*2ad90*/  IMAD.MOV.U32 R11, RZ, RZ, 0x181f ;  /* 0x0000181fff0b7424 */ /* 0x000fe400078e00ff */
[----:B------:R-:W-:Y:S02]  /*2ada0*/  IMAD.MOV.U32 R15, RZ, RZ, -0x1 ;  /* 0xffffffffff0f7424 */ /* 0x000fe400078e00ff */
[----:B------:R-:W-:-:S07]  /*2adb0*/  IMAD.MOV.U32 R2, RZ, RZ, R14 ;  /* 0x000000ffff027224 */ /* 0x000fce00078e000e */
[----:B------:R-:W-:Y:S05]  /*2adc0*/  WARPSYNC.COLLECTIVE R15, `(.L_x_2139) ;  /* 0x000000000f087348 */ /* 0x000fea0003c00000 */
[----:B------:R0:W1:Y:S02]  /*2add0*/  SHFL.IDX P6, R14, R13, R12, R11 ;  /* 0x0000000c0d0e7389 */ /* 0x00006400000c000b */
[----:B01----:R-:W-:Y:S01]  /*2ade0*/  ENDCOLLECTIVE ;  /* 0x000000000000791b */ /* 0x003fe20003800000 */
.L_x_2139:
[----:B------:R-:W-:Y:S02]  /*2adf0*/  IMAD.MOV.U32 R13, RZ, RZ, R4 ;  /* 0x000000ffff0d7224 */ /* 0x000fe400078e0004 */
[----:B------:R-:W-:Y:S01]  /*2ae00*/  IMAD.MOV.U32 R12, RZ, RZ, 0x1 ;  /* 0x00000001ff0c7424 */ /* 0x000fe200078e00ff */
[----:B------:R-:W-:Y:S02]  /*2ae10*/  @!P1 LEA R14, P0, R9, R14, 0x1 ;  /* 0x0000000e090e9211 */ /* 0x000fe400078008ff */
[----:B------:R-:W-:-:S03]  /*2ae20*/  LOP3.LUT P6, RZ, R16, 0x40000, RZ, 0xc0, !PT ;  /* 0x0004000010ff7812 */ /* 0x000fc600078cc0ff */
[----:B------:R-:W-:Y:S01]  /*2ae30*/  @!P1 IMAD.X R3, RZ, RZ, R2, P0 ;  /* 0x000000ffff039224 */ /* 0x000fe200000e0602 */
[C---:B------:R-:W-:Y:S01]  /*2ae40*/  LOP3.LUT P0, RZ, R16.reuse, 0x80000, RZ, 0xc0, !PT ;  /* 0x0008000010ff7812 */ /* 0x040fe2000780c0ff */
[----:B------:R-:W-:Y:S01]  /*2ae50*/  @!P1 IMAD.MOV.U32 R2, RZ, RZ, R14 ;  /* 0x000000ffff029224 */ /* 0x000fe200078e000e */
[----:B------:R-:W-:-:S04]  /*2ae60*/  LOP3.LUT R16, R16, 0xffbfffff, RZ, 0xc0, !PT ;  /* 0xffbfffff10107812 */ /* 0x000fc800078ec0ff */
[----:B------:R-:W-:-:S07]  /*2ae70*/  @P2 LOP3.LUT R16, R16, 0x400000, RZ, 0xfc, !PT ;  /* 0x0040000010102812 */ /* 0x000fce00078efcff */
        /* <DEDUP_REMOVED lines=9> */
.L_x_2140:
        /* <DEDUP_REMOVED lines=15> */
.L_x_2141:
        /* <DEDUP_REMOVED lines=11> */
[----:B0-----:R-:W-:Y:S02]  /*2b0b0*/  @!P6 IMAD.MOV.U32 R2, RZ, RZ, R14 ;  /* 0x000000ffff02e224 */ /* 0x001fe400078e000e */
[----:B------:R-:W-:-:S05]  /*2b0c0*/  @!P6 IMAD.MOV.U32 R3, RZ, RZ, R5 ;  /* 0x000000ffff03e224 */ /* 0x000fca00078e0005 */
[----:B------:R0:W-:Y:S01]  /*2b0d0*/  @!P6 LDGSTS.E.BYPASS.LTC128B.128 [R22+0x26c00], desc[UR36][R2.64], !P2 ;  /* 0x26c000000216efae */ /* 0x0001e2000d101d64 */
[----:B------:R-:W-:-:S04]  /*2b0e0*/  LOP3.LUT P2, RZ, R16, 0x400000, RZ, 0xc0, !PT ;  /* 0x0040000010ff7812 */ /* 0x000fc8000784c0ff */
[----:B------:R0:W-:Y:S01]  /*2b0f0*/  @!P6 LDGSTS.E.BYPASS.LTC128B.128 [R22+0x28c00], desc[UR36][R2.64+0x80], !P0 ;  /* 0x28c000800216efae */ /* 0x0001e2000c101d64 */
[----:B------:R-:W-:-:S08]  /*2b100*/  @!P6 ISETP.NE.U32.AND P0, PT, R8, RZ, PT ;  /* 0x000000ff0800e20c */ /* 0x000fd00003f05070 */
        /* <DEDUP_REMOVED lines=10> */
.L_x_2142:
[----:B------:R-:W-:Y:S02]  /*2b1b0*/  IMAD.MOV.U32 R13, RZ, RZ, R0 ;  /* 0x000000ffff0d7224 */ /* 0x000fe400078e0000 */
[----:B------:R-:W-:-:S07]  /*2b1c0*/  IMAD.MOV.U32 R5, RZ, RZ, R14 ;  /* 0x000000ffff057224 */ /* 0x000fce00078e000e */
[----:B------:R-:W-:Y:S05]  /*2b1d0*/  WARPSYNC.COLLECTIVE R15, `(.L_x_2143) ;  /* 0x000000000f087348 */ /* 0x000fea0003c00000 */
[----:B------:R0:W1:Y:S02]  /*2b1e0*/  SHFL.IDX P6, R14, R13, R12, R11 ;  /* 0x0000000c0d0e7389 */ /* 0x00006400000c000b */
[----:B01----:R-:W-:Y:S01]  /*2b1f0*/  ENDCOLLECTIVE ;  /* 0x000000000000791b */ /* 0x003fe20003800000 */
.L_x_2143:
        /* <DEDUP_REMOVED lines=17> */
.L_x_2144:
[----:B------:R-:W-:Y:S01]  /*2b310*/  @!PT LDS RZ, [RZ] ;  /* 0x00000000fffff984 */ /* 0x000fe20000000800 */
[----:B------:R-:W-:Y:S01]  /*2b320*/  @!PT LDS RZ, [RZ] ;  /* 0x00000000fffff984 */ /* 0x000fe20000000800 */
[----:B------:R-:W-:Y:S01]  /*2b330*/  @!PT LDS RZ, [RZ] ;  /* 0x00000000fffff984 */ /* 0x000fe20000000800 */
[----:B------:R0:W-:Y:S04]  /*2b340*/  @!P1 LDGSTS.E.BYPASS.LTC128B.128 [R22+0x2b400], desc[UR36][R2.64+0x100], !P2 ;  /* 0x2b40010002169fae */ /* 0x0001e8000d101d64 */
        /* <DEDUP_REMOVED lines=10> */
.L_x_2145:
[----:B------:R-:W-:Y:S01]  /*2b3f0*/  @!PT LDS RZ, [RZ] ;  /* 0x00000000fffff984 */ /* 0x000fe20000000800 */
[----:B------:R-:W-:Y:S01]  /*2b400*/  @!PT LDS RZ, [RZ] ;  /* 0x00000000fffff984 */ /* 0x000fe20000000800 */
[----:B------:R-:W-:Y:S01]  /*2b410*/  @!PT LDS RZ, [RZ] ;  /* 0x00000000fffff984 */ /* 0x000fe20000000800 */
[----:B------:R0:W-:Y:S01]  /*2b420*/  @!P1 LDGSTS.E.BYPASS.LTC128B.128 [R22+0x35400], desc[UR36][R2.64+0x380], P0 ;  /* 0x3540038002169fae */ /* 0x0001e20008101d64 */
[----:B------:R-:W-:Y:S05]  /*2b430*/  BRA `(.L_x_2146) ;  /* 0xffffffc800947947 */ /* 0x000fea000383ffff */
.L_x_2073:
[----:B0-----:R0:W2:Y:S02]  /*2b440*/  SYNCS.PHASECHK.TRANS64.TRYWAIT P0, [R17+URZ+0x38820], R0 ;  /* 0x03882000110075a7 */ /* 0x0010a4000800017f */
[----:B--2---:R-:W-:Y:S05]  /*2b450*/  @!P0 NANOSLEEP.SYNCS 0x989680 ;  /* 0x009896800000895d */ /* 0x004fea0003900000 */
[----:B------:R-:W2:Y:S02]  /*2b460*/  @!P0 SYNCS.PHASECHK.TRANS64 P0, [R17+URZ+0x38820], R0 ;  /* 0x03882000110085a7 */ /* 0x000ea4000800007f */
[----:B--2---:R-:W-:Y:S05]  /*2b470*/  @!P0 BRA `(.L_x_2073) ;  /* 0xfffffffc00f08947 */ /* 0x004fea000383ffff */
[----:B------:R-:W-:Y:S05]  /*2b480*/  BRA `(.L_x_2147) ;  /* 0xffffffcc00187947 */ /* 0x000fea000383ffff */
.L_x_2076:
[----:B0-----:R0:W2:Y:S02]  /*2b490*/  SYNCS.PHASECHK.TRANS64.TRYWAIT P0, [R27+URZ+0x38860], R0 ;  /* 0x038860001b0075a7 */ /* 0x0010a4000800017f */
[----:B--2---:R-:W-:Y:S05]  /*2b4a0*/  @!P0 NANOSLEEP.SYNCS 0x989680 ;  /* 0x009896800000895d */ /* 0x004fea0003900000 */
[----:B------:R-:W2:Y:S02]  /*2b4b0*/  @!P0 SYNCS.PHASECHK.TRANS64 P0, [R27+URZ+0x38860], R0 ;  /* 0x038860001b0085a7 */ /* 0x000ea4000800007f */
[----:B--2---:R-:W-:Y:S05]  /*2b4c0*/  @!P0 BRA `(.L_x_2076) ;  /* 0xfffffffc00f08947 */ /* 0x004fea000383ffff */
[----:B------:R-:W-:Y:S05]  /*2b4d0*/  BRA `(.L_x_2148) ;  /* 0xffffffcc00247947 */ /* 0x000fea000383ffff */
.L_x_2077:
[----:B------:R-:W-:Y:S01]  /*2b4e0*/  BSSY B0, `(.L_x_2149) ;  /* 0x0000008000007945 */ /* 0x000fe20003800000 */
[----:B------:R-:W-:Y:S02]  /*2b4f0*/  IMAD.MOV.U32 R13, RZ, RZ, R7 ;  /* 0x000000ffff0d7224 */ /* 0x000fe400078e0007 */
[----:B------:R-:W-:Y:S02]  /*2b500*/  IMAD.MOV.U32 R12, RZ, RZ, RZ ;  /* 0x000000ffff0c7224 */ /* 0x000fe400078e00ff */
[----:B------:R-:W-:Y:S02]  /*2b510*/  IMAD.MOV.U32 R11, RZ, RZ, 0x181f ;  /* 0x0000181fff0b7424 */ /* 0x000fe400078e00ff */
[----:B------:R-:W-:-:S07]  /*2b520*/  IMAD.MOV.U32 R15, RZ, RZ, -0x1 ;  /* 0xffffffffff0f7424 */ /* 0x000fce00078e00ff */
[----:B-1----:R-:W-:Y:S05]  /*2b530*/  WARPSYNC.COLLECTIVE R15, `(.L_x_2150) ;  /* 0x000000000f087348 */ /* 0x002fea0003c00000 */
[----:B------:R0:W2:Y:S02]  /*2b540*/  SHFL.IDX P6, R14, R13, R12, R11 ;  /* 0x0000000c0d0e7389 */ /* 0x0000a400000c000b */
[----:B012---:R-:W-:Y:S01]  /*2b550*/  ENDCOLLECTIVE ;  /* 0x000000000000791b */ /* 0x007fe20003800000 */
.L_x_2150:
[----:B------:R-:W-:Y:S05]  /*2b560*/  BSYNC B0 ;  /* 0x0000000000007941 */ /* 0x000fea0003800000 */
.L_x_2149:
        /* <DEDUP_REMOVED lines=15> */
.L_x_2151:
[----:B------:R-:W-:-:S04]  /*2b660*/  LOP3.LUT R16, R16, 0xffffffbf, RZ, 0xc0, !PT ;  /* 0xffffffbf10107812 */ /* 0x000fc800078ec0ff */
[----:B------:R-:W-:Y:S01]  /*2b670*/  @P1 LOP3.LUT R16, R16, 0x40, RZ, 0xfc, !PT ;  /* 0x0000004010101812 */ /* 0x000fe200078efcff */
[----:B------:R-:W-:Y:S02]  /*2b680*/  IMAD.MOV.U32 R13, RZ, RZ, R7 ;  /* 0x000000ffff0d7224 */ /* 0x000fe400078e0007 */
[----:B------:R-:W-:Y:S02]  /*2b690*/  IMAD.MOV.U32 R12, RZ, RZ, 0x1 ;  /* 0x00000001ff0c7424 */ /* 0x000fe400078e00ff */
[----:B------:R-:W-:-:S05]  /*2b6a0*/  IMAD.SHL.U32 R8, R8, 0x8, RZ ;  /* 0x0000000808087824 */ /* 0x000fca00078e00ff */
        /* <DEDUP_REMOVED lines=29> */
.L_x_2152:
[----:B------:R-:W-:Y:S02]  /*2b880*/  IMAD.MOV.U32 R13, RZ, RZ, R6 ;  /* 0x000000ffff0d7224 */ /* 0x000fe400078e0006 */
[----:B------:R-:W-:-:S07]  /*2b890*/  IMAD.MOV.U32 R3, RZ, RZ, R14 ;  /* 0x000000ffff037224 */ /* 0x000fce00078e000e */
[----:B------:R-:W-:Y:S05]  /*2b8a0*/  WARPSYNC.COLLECTIVE R15, `(.L_x_2153) ;  /* 0x000000000f087348 */ /* 0x000fea0003c00000 */
[----:B------:R0:W1:Y:S02]  /*2b8b0*/  SHFL.IDX P6, R14, R13, R12, R11 ;  /* 0x0000000c0d0e7389 */ /* 0x00006400000c000b */
[----:B01----:R-:W-:Y:S01]  /*2b8c0*/  ENDCOLLECTIVE ;  /* 0x000000000000791b */ /* 0x003fe20003800000 */
.L_x_2153:
[----:B------:R-:W-:Y:S02]  /*2b8d0*/  IMAD.MOV.U32 R13, RZ, RZ, R7 ;  /* 0x000000ffff0d7224 */ /* 0x000fe400078e0007 */
        /* <DEDUP_REMOVED lines=27> */
.L_x_2154:
[----:B------:R-:W-:Y:S02]  /*2ba90*/  IMAD.MOV.U32 R13, RZ, RZ, R6 ;  /* 0x000000ffff0d7224 */ /* 0x000fe400078e0006 */
[----:B------:R-:W-:-:S07]  /*2baa0*/  IMAD.MOV.U32 R8, RZ, RZ, R14 ;  /* 0x000000ffff087224 */ /* 0x000fce00078e000e */
[----:B------:R-:W-:Y:S05]  /*2bab0*/  WARPSYNC.COLLECTIVE R15, `(.L_x_2155) ;  /* 0x000000000f087348 */ /* 0x000fea0003c00000 */
[----:B------:R0:W1:Y:S02]  /*2bac0*/  SHFL.IDX P6, R14, R13, R12, R11 ;  /* 0x0000000c0d0e7389 */ /* 0x00006400000c000b */
[----:B01----:R-:W-:Y:S01]  /*2bad0*/  ENDCOLLECTIVE ;  /* 0x000000000000791b */ /* 0x003fe20003800000 */
.L_x_2155:
        /* <DEDUP_REMOVED lines=28> */
.L_x_2156:
[----:B------:R-:W-:Y:S02]  /*2bca0*/  IMAD.MOV.U32 R13, RZ, RZ, R6 ;  /* 0x000000ffff0d7224 */ /* 0x000fe400078e0006 */
[----:B------:R-:W-:-:S07]  /*2bcb0*/  IMAD.MOV.U32 R7, RZ, RZ, R14 ;  /* 0x000000ffff077224 */ /* 0x000fce00078e000e */
[----:B------:R-:W-:Y:S05]  /*2bcc0*/  WARPSYNC.COLLECTIVE R15, `(.L_x_2157) ;  /* 0x000000000f087348 */ /* 0x000fea0003c00000 */
[----:B------:R0:W1:Y:S02]  /*2bcd0*/  SHFL.IDX P6, R14, R13, R12, R11 ;  /* 0x0000000c0d0e7389 */ /* 0x00006400000c000b */
[----:B01----:R-:W-:Y:S01]  /*2bce0*/  ENDCOLLECTIVE ;  /* 0x000000000000791b */ /* 0x003fe20003800000 */
.L_x_2157:
[----:B------:R-:W-:Y:S05]  /*2bcf0*/  BRA `(.L_x_2158) ;  /* 0xffffffc800d07947 */ /* 0x000fea000383ffff */
.L_x_2083:
[----:B0-----:R0:W2:Y:S02]  /*2bd00*/  SYNCS.PHASECHK.TRANS64.TRYWAIT P0, [R8+URZ+0x38840], R20 ;  /* 0x03884014080075a7 */ /* 0x0010a4000800017f */
[----:B--2---:R-:W-:Y:S05]  /*2bd10*/  @!P0 NANOSLEEP.SYNCS 0x989680 ;  /* 0x009896800000895d */ /* 0x004fea0003900000 */
[----:B------:R-:W2:Y:S02]  /*2bd20*/  @!P0 SYNCS.PHASECHK.TRANS64 P0, [R8+URZ+0x38840], R20 ;  /* 0x03884014080085a7 */ /* 0x000ea4000800007f */
[----:B--2---:R-:W-:Y:S05]  /*2bd30*/  @!P0 BRA `(.L_x_2083) ;  /* 0xfffffffc00f08947 */ /* 0x004fea000383ffff */
[----:B------:R-:W-:Y:S05]  /*2bd40*/  BRA `(.L_x_2159) ;  /* 0xffffffd000207947 */ /* 0x000fea000383ffff */
.L_x_2084:
        /* <DEDUP_REMOVED lines=8> */
.L_x_2161:
[----:B------:R-:W-:Y:S05]  /*2bdd0*/  BSYNC B1 ;  /* 0x0000000000017941 */ /* 0x000fea0003800000 */
.L_x_2160:
        /* <DEDUP_REMOVED lines=9> */
.L_x_2162:
[----:B------:R-:W-:Y:S02]  /*2be70*/  IMAD.MOV.U32 R13, RZ, RZ, R27 ;  /* 0x000000ffff0d7224 */ /* 0x000fe400078e001b */
[----:B------:R-:W-:Y:S01]  /*2be80*/  IMAD.MOV.U32 R12, RZ, RZ, 0x1 ;  /* 0x00000001ff0c7424 */ /* 0x000fe200078e00ff */
[----:B------:R-:W-:-:S13]  /*2be90*/  IADD3 R2, P0, R14, R0, RZ ;  /* 0x000000000e027210 */ /* 0x000fda0007f1e0ff */
[----:B------:R-:W-:Y:S05]  /*2bea0*/  WARPSYNC.COLLECTIVE R15, `(.L_x_2163) ;  /* 0x000000000f087348 */ /* 0x000fea0003c00000 */
[----:B------:R0:W1:Y:S02]  /*2beb0*/  SHFL.IDX P6, R14, R13, R12, R11 ;  /* 0x0000000c0d0e7389 */ /* 0x00006400000c000b */
[----:B01----:R-:W-:Y:S01]  /*2bec0*/  ENDCOLLECTIVE ;  /* 0x000000000000791b */ /* 0x003fe20003800000 */
.L_x_2163:
        /* <DEDUP_REMOVED lines=10> */
.L_x_2164:
[----:B------:R-:W-:Y:S02]  /*2bf70*/  IMAD.MOV.U32 R13, RZ, RZ, R27 ;  /* 0x000000ffff0d7224 */ /* 0x000fe400078e001b */
[----:B------:R-:W-:Y:S02]  /*2bf80*/  IMAD.MOV.U32 R12, RZ, RZ, 0x2 ;  /* 0x00000002ff0c7424 */ /* 0x000fe400078e00ff */
[----:B------:R-:W-:-:S07]  /*2bf90*/  IMAD.MOV.U32 R2, RZ, RZ, R14 ;  /* 0x000000ffff027224 */ /* 0x000fce00078e000e */
[----:B------:R-:W-:Y:S05]  /*2bfa0*/  WARPSYNC.COLLECTIVE R15, `(.L_x_2165) ;  /* 0x000000000f087348 */ /* 0x000fea0003c00000 */
[----:B------:R0:W1:Y:S02]  /*2bfb0*/  SHFL.IDX P6, R14, R13, R12, R11 ;  /* 0x0000000c0d0e7389 */ /* 0x00006400000c000b */
[----:B01----:R-:W-:Y:S01]  /*2bfc0*/  ENDCOLLECTIVE ;  /* 0x000000000000791b */ /* 0x003fe20003800000 */
.L_x_2165:
        /* <DEDUP_REMOVED lines=11> */
.L_x_2166:
[----:B------:R-:W-:Y:S02]  /*2c080*/  IMAD.MOV.U32 R13, RZ, RZ, R27 ;  /* 0x000000ffff0d7224 */ /* 0x000fe400078e001b */
[----:B------:R-:W-:Y:S02]  /*2c090*/  IMAD.MOV.U32 R12, RZ, RZ, 0x3 ;  /* 0x00000003ff0c7424 */ /* 0x000fe400078e00ff */
[----:B------:R-:W-:-:S07]  /*2c0a0*/  IMAD.MOV.U32 R2, RZ, RZ, R14 ;  /* 0x000000ffff027224 */ /* 0x000fce00078e000e */
[----:B------:R-:W-:Y:S05]  /*2c0b0*/  WARPSYNC.COLLECTIVE R15, `(.L_x_2167) ;  /* 0x000000000f087348 */ /* 0x000fea0003c00000 */
[----:B------:R0:W1:Y:S02]  /*2c0c0*/  SHFL.IDX P6, R14, R13, R12, R11 ;  /* 0x0000000c0d0e7389 */ /* 0x00006400000c000b */
[----:B01----:R-:W-:Y:S01]  /*2c0d0*/  ENDCOLLECTIVE ;  /* 0x000000000000791b */ /* 0x003fe20003800000 */
.L_x_2167:
        /* <DEDUP_REMOVED lines=11> */
.L_x_2168:
[----:B------:R-:W-:Y:S05]  /*2c190*/  BRA `(.L_x_2169) ;  /* 0xffffffcc00b47947 */ /* 0x000fea000383ffff */
.L_x_2089:
[----:B---3--:R3:W4:Y:S02]  /*2c1a0*/  SYNCS.PHASECHK.TRANS64.TRYWAIT P0, [R8+URZ+0x38860], R20 ;  /* 0x03886014080075a7 */ /* 0x008724000800017f */
[----:B----4-:R-:W-:Y:S05]  /*2c1b0*/  @!P0 NANOSLEEP.SYNCS 0x989680 ;  /* 0x009896800000895d */ /* 0x010fea0003900000 */
[----:B------:R-:W4:Y:S02]  /*2c1c0*/  @!P0 SYNCS.PHASECHK.TRANS64 P0, [R8+URZ+0x38860], R20 ;  /* 0x03886014080085a7 */ /* 0x000f24000800007f */
[----:B----4-:R-:W-:Y:S05]  /*2c1d0*/  @!P0 BRA `(.L_x_2089) ;  /* 0xfffffffc00f08947 */ /* 0x010fea000383ffff */
[----:B------:R-:W-:Y:S05]  /*2c1e0*/  BRA `(.L_x_2170) ;  /* 0xffffffd000007947 */ /* 0x000fea000383ffff */
.L_x_2090:
[----:B------:R-:W-:Y:S01]  /*2c1f0*/  BSSY B1, `(.L_x_2171) ;  /* 0x0000008000017945 */ /* 0x000fe20003800000 */
[----:B------:R-:W-:Y:S02]  /*2c200*/  IMAD.MOV.U32 R13, RZ, RZ, R20 ;  /* 0x000000ffff0d7224 */ /* 0x000fe400078e0014 */
[----:B------:R-:W-:Y:S02]  /*2c210*/  IMAD.MOV.U32 R12, RZ, RZ, RZ ;  /* 0x000000ffff0c7224 */ /* 0x000fe400078e00ff */
[----:B------:R-:W-:Y:S02]  /*2c220*/  IMAD.MOV.U32 R11, RZ, RZ, 0x181f ;  /* 0x0000181fff0b7424 */ /* 0x000fe400078e00ff */
[----:B------:R-:W-:-:S07]  /*2c230*/  IMAD.MOV.U32 R15, RZ, RZ, -0x1 ;  /* 0xffffffffff0f7424 */ /* 0x000fce00078e00ff */
[----:B--2---:R-:W-:Y:S05]  /*2c240*/  WARPSYNC.COLLECTIVE R15, `(.L_x_2172) ;  /* 0x000000000f087348 */ /* 0x004fea0003c00000 */
[----:B------:R0:W1:Y:S02]  /*2c250*/  SHFL.IDX P6, R14, R13, R12, R11 ;  /* 0x0000000c0d0e7389 */ /* 0x00006400000c000b */
[----:B012---:R-:W-:Y:S01]  /*2c260*/  ENDCOLLECTIVE ;  /* 0x000000000000791b */ /* 0x007fe20003800000 */
.L_x_2172:
[----:B------:R-:W-:Y:S05]  /*2c270*/  BSYNC B1 ;  /* 0x0000000000017941 */ /* 0x000fea0003800000 */
.L_x_2171:
[----:B------:R-:W-:Y:S01]  /*2c280*/  IMAD.MOV.U32 R13, RZ, RZ, R10 ;  /* 0x000000ffff0d7224 */ /* 0x000fe200078e000a */
[C---:B------:R-:W-:Y:S01]  /*2c290*/  LOP3.LUT P2, RZ, R16.reuse, 0x200, RZ, 0xc0, !PT ;  /* 0x0000020010ff7812 */ /* 0x040fe2000784c0ff */
[----:B------:R-:W-:Y:S01]  /*2c2a0*/  IMAD.MOV.U32 R12, RZ, RZ, RZ ;  /* 0x000000ffff0c7224 */ /* 0x000fe200078e00ff */
[C---:B------:R-:W-:Y:S01]  /*2c2b0*/  LOP3.LUT P1, RZ, R16.reuse, 0x20, RZ, 0xc0, !PT ;  /* 0x0000002010ff7812 */ /* 0x040fe2000782c0ff */
[----:B------:R-:W-:Y:S01]  /*2c2c0*/  IMAD.MOV.U32 R11, RZ, RZ, 0x181f ;  /* 0x0000181fff0b7424 */ /* 0x000fe200078e00ff */
[----:B------:R-:W-:Y:S01]  /*2c2d0*/  P2R R4, PR, RZ, 0x8 ;  /* 0x00000008ff047803 */ /* 0x000fe20000000000 */
[----:B------:R-:W-:Y:S01]  /*2c2e0*/  IMAD.MOV.U32 R15, RZ, RZ, -0x1 ;  /* 0xffffffffff0f7424 */ /* 0x000fe200078e00ff */
[----:B------:R-:W-:Y:S01]  /*2c2f0*/  LOP3.LUT P3, RZ, R16, 0x10, RZ, 0xc0, !PT ;  /* 0x0000001010ff7812 */ /* 0x000fe2000786c0ff */
[----:B------:R-:W-:Y:S02]  /*2c300*/  IMAD.MOV.U32 R3, RZ, RZ, R14 ;  /* 0x000000ffff037224 */ /* 0x000fe400078e000e */
[----:B------:R-:W-:-:S10]  /*2c310*/  IMAD R21, R21, 0x2, R17 ;  /* 0x0000000215157824 */ /* 0x000fd400078e0211 */
[----:B------:R-:W-:Y:S05]  /*2c320*/  WARPSYNC.COLLECTIVE R15, `(.L_x_2173) ;  /* 0x000000000f087348 */ /* 0x000fea0003c00000 */
[----:B------:R0:W1:Y:S02]  /*2c330*/  SHFL.IDX P6, R14, R13, R12, R11 ;  /* 0x0000000c0d0e7389 */ /* 0x00006400000c000b */
[----:B01----:R-:W-:Y:S01]  /*2c340*/  ENDCOLLECTIVE ;  /* 0x000000000000791b */ /* 0x003fe20003800000 */
.L_x_2173:
[----:B------:R-:W-:Y:S01]  /*2c350*/  P2R R5, PR, RZ, 0x8 ;  /* 0x00000008ff057803 */ /* 0x000fe20000000000 */
[----:B------:R-:W-:Y:S02]  /*2c360*/  IMAD.MOV.U32 R13, RZ, RZ, R20 ;  /* 0x000000ffff0d7224 */ /* 0x000fe400078e0014 */
        /* <DEDUP_REMOVED lines=12> */
.L_x_2174:
        /* <DEDUP_REMOVED lines=17> */
.L_x_2175:
        /* <DEDUP_REMOVED lines=17> */
.L_x_2176:
        /* <DEDUP_REMOVED lines=14> */
.L_x_2177:
        /* <DEDUP_REMOVED lines=17> */
.L_x_2178:
        /* <DEDUP_REMOVED lines=14> */
.L_x_2179:
[----:B------:R-:W-:Y:S05]  /*2c920*/  BRA `(.L_x_2180) ;  /* 0xffffffcc006c7947 */ /* 0x000fea000383ffff */
.L_x_2098:
[----:B------:R-:W-:Y:S01]  /*2c930*/  BSSY B0, `(.L_x_2181) ;  /* 0x0000008000007945 */ /* 0x000fe20003800000 */
[----:B------:R-:W-:Y:S02]  /*2c940*/  IMAD.MOV.U32 R13, RZ, RZ, R36 ;  /* 0x000000ffff0d7224 */ /* 0x000fe400078e0024 */
[----:B------:R-:W-:Y:S02]  /*2c950*/  IMAD.MOV.U32 R12, RZ, RZ, RZ ;  /* 0x000000ffff0c7224 */ /* 0x000fe400078e00ff */
[----:B------:R-:W-:Y:S02]  /*2c960*/  IMAD.MOV.U32 R11, RZ, RZ, 0x1f ;  /* 0x0000001fff0b7424 */ /* 0x000fe400078e00ff */
[----:B------:R-:W-:-:S07]  /*2c970*/  IMAD.MOV.U32 R15, RZ, RZ, -0x1 ;  /* 0xffffffffff0f7424 */ /* 0x000fce00078e00ff */
[----:B0123-5:R-:W-:Y:S05]  /*2c980*/  WARPSYNC.COLLECTIVE R15, `(.L_x_2182) ;  /* 0x000000000f087348 */ /* 0x02ffea0003c00000 */
[----:B------:R4:W0:Y:S02]  /*2c990*/  SHFL.IDX P6, R14, R13, R12, R11 ;  /* 0x0000000c0d0e7389 */ /* 0x00082400000c000b */
[----:B012345:R-:W-:Y:S01]  /*2c9a0*/  ENDCOLLECTIVE ;  /* 0x000000000000791b */ /* 0x03ffe20003800000 */
.L_x_2182:
[----:B------:R-:W-:Y:S05]  /*2c9b0*/  BSYNC B0 ;  /* 0x0000000000007941 */ /* 0x000fea0003800000 */
.L_x_2181:
[----:B------:R-:W-:Y:S05]  /*2c9c0*/  BRA `(.L_x_2183) ;  /* 0xffffffd0006c7947 */ /* 0x000fea000383ffff */
.L_x_2101:
[----:B0-----:R0:W2:Y:S02]  /*2c9d0*/  SYNCS.PHASECHK.TRANS64.TRYWAIT P0, [R5+URZ+0x38820], R0 ;  /* 0x03882000050075a7 */ /* 0x0010a4000800017f */
[----:B--2---:R-:W-:Y:S05]  /*2c9e0*/  @!P0 NANOSLEEP.SYNCS 0x989680 ;  /* 0x009896800000895d */ /* 0x004fea0003900000 */
[----:B------:R-:W2:Y:S02]  /*2c9f0*/  @!P0 SYNCS.PHASECHK.TRANS64 P0, [R5+URZ+0x38820], R0 ;  /* 0x03882000050085a7 */ /* 0x000ea4000800007f */
[----:B--2---:R-:W-:Y:S05]  /*2ca00*/  @!P0 BRA `(.L_x_2101) ;  /* 0xfffffffc00f08947 */ /* 0x004fea000383ffff */
[----:B------:R-:W-:Y:S05]  /*2ca10*/  BRA `(.L_x_2184) ;  /* 0xffffffd000b47947 */ /* 0x000fea000383ffff */
.L_x_2102:
        /* <DEDUP_REMOVED lines=8> */
[----:B01-345:R-:W-:Y:S05]  /*2caa0*/  WARPSYNC.COLLECTIVE R15, `(.L_x_2186) ;  /* 0x000000000f087348 */ /* 0x03bfea0003c00000 */
[----:B------:R2:W0:Y:S02]  /*2cab0*/  SHFL.IDX P6, R14, R13, R12, R11 ;  /* 0x0000000c0d0e7389 */ /* 0x00042400000c000b */
[----:B012345:R-:W-:Y:S01]  /*2cac0*/  ENDCOLLECTIVE ;  /* 0x000000000000791b */ /* 0x03ffe20003800000 */
.L_x_2186:
[----:B------:R-:W-:Y:S05]  /*2cad0*/  BSYNC B0 ;  /* 0x0000000000007941 */ /* 0x000fea0003800000 */
.L_x_2185:
[----:B------:R-:W-:Y:S05]  /*2cae0*/  BRA `(.L_x_2187) ;  /* 0xffffffd0009c7947 */ /* 0x000fea000383ffff */
.L_x_2105:
[----:B------:R-:W-:Y:S01]  /*2caf0*/  BSSY B1, `(.L_x_2188) ;  /* 0x0000006000017945 */ /* 0x000fe20003800000 */
[----:B------:R-:W-:-:S07]  /*2cb00*/  IMAD.MOV.U32 R15, RZ, RZ, -0x1 ;  /* 0xffffffffff0f7424 */ /* 0x000fce00078e00ff */
[----:B01-345:R-:W-:Y:S05]  /*2cb10*/  WARPSYNC.COLLECTIVE R15, `(.L_x_2189) ;  /* 0x000000000f0c7348 */ /* 0x03bfea0003c00000 */
[----:B------:R-:W-:Y:S02]  /*2cb20*/  ELECT P6, UR62, PT ;  /* 0x00000000003e782f */ /* 0x000fe400038c0000 */
[----:B------:R-:W-:Y:S01]  /*2cb30*/  MOV R14, UR62 ;  /* 0x0000003e000e7c02 */ /* 0x000fe20008000f00 */
[----:B01-345:R-:W-:Y:S10]  /*2cb40*/  ENDCOLLECTIVE ;  /* 0x000000000000791b */ /* 0x03bff40003800000 */
.L_x_2189:
[----:B------:R-:W-:Y:S05]  /*2cb50*/  BSYNC B1 ;  /* 0x0000000000017941 */ /* 0x000fea0003800000 */
.L_x_2188:
[----:B------:R-:W-:Y:S05]  /*2cb60*/  BRA `(.L_x_2190) ;  /* 0xffffffd000947947 */ /* 0x000fea000383ffff */
.L_x_2107:
[----:B0-----:R0:W2:Y:S02]  /*2cb70*/  SYNCS.PHASECHK.TRANS64.TRYWAIT P1, [R3+URZ+0x38840], R2 ;  /* 0x03884002030075a7 */ /* 0x0010a4000802017f */
[----:B--2---:R-:W-:Y:S05]  /*2cb80*/  @!P1 NANOSLEEP.SYNCS 0x989680 ;  /* 0x009896800000995d */ /* 0x004fea0003900000 */
[----:B------:R-:W2:Y:S02]  /*2cb90*/  @!P1 SYNCS.PHASECHK.TRANS64 P1, [R3+URZ+0x38840], R2 ;  /* 0x03884002030095a7 */ /* 0x000ea4000802007f */
[----:B--2---:R-:W-:Y:S05]  /*2cba0*/  @!P1 BRA `(.L_x_2107) ;  /* 0xfffffffc00f09947 */ /* 0x004fea000383ffff */
[----:B------:R-:W-:Y:S05]  /*2cbb0*/  BRA `(.L_x_2191) ;  /* 0xffffffd000b47947 */ /* 0x000fea000383ffff */
.L_x_2109:
[----:B--2---:R2:W0:Y:S02]  /*2cbc0*/  SYNCS.PHASECHK.TRANS64.TRYWAIT P1, [R5+URZ+0x38840], R0 ;  /* 0x03884000050075a7 */ /* 0x004424000802017f */
[----:B0-----:R-:W-:Y:S05]  /*2cbd0*/  @!P1 NANOSLEEP.SYNCS 0x989680 ;  /* 0x009896800000995d */ /* 0x001fea0003900000 */
[----:B------:R-:W0:Y:S02]  /*2cbe0*/  @!P1 SYNCS.PHASECHK.TRANS64 P1, [R5+URZ+0x38840], R0 ;  /* 0x03884000050095a7 */ /* 0x000e24000802007f */
[----:B0-----:R-:W-:Y:S05]  /*2cbf0*/  @!P1 BRA `(.L_x_2109) ;  /* 0xfffffffc00f09947 */ /* 0x001fea000383ffff */
[----:B------:R-:W-:Y:S05]  /*2cc00*/  BRA `(.L_x_2192) ;  /* 0xffffffd000c07947 */ /* 0x000fea000383ffff */
.L_x_2111:
[----:B------:R0:W0:Y:S02]  /*2cc10*/  SYNCS.PHASECHK.TRANS64.TRYWAIT P1, [R3+URZ+0x38860], R2 ;  /* 0x03886002030075a7 */ /* 0x000024000802017f */
[----:B0-----:R-:W-:Y:S05]  /*2cc20*/  @!P1 NANOSLEEP.SYNCS 0x989680 ;  /* 0x009896800000995d */ /* 0x001fea0003900000 */
[----:B------:R-:W0:Y:S02]  /*2cc30*/  @!P1 SYNCS.PHASECHK.TRANS64 P1, [R3+URZ+0x38860], R2 ;  /* 0x03886002030095a7 */ /* 0x000e24000802007f */
[----:B0-----:R-:W-:Y:S05]  /*2cc40*/  @!P1 BRA `(.L_x_2111) ;  /* 0xfffffffc00f09947 */ /* 0x001fea000383ffff */
[----:B------:R-:W-:Y:S05]  /*2cc50*/  BRA `(.L_x_2193) ;  /* 0xffffffd000bc7947 */ /* 0x000fea000383ffff */
        .type           $_ZN7cutlass13device_kernelIN5flash11enable_sm90INS1_16FlashAttnFwdSm90INS1_25CollectiveMainloopFwdSm90ILi2EN4cute5tupleIJNS5_1CILi1EEES8_S8_EEENS6_IJNS7_ILi64EEESA_SA_EEELi512ENS_6half_tEfNS_4arch4Sm90ELb0ELb1ELb1ELb0ELb1ELb0ELb1ELb0ELb0ELb1ELb0ELb0EEENS1_21CollectiveEpilogueFwdINS6_IJSA_NS7_ILi512EEESA_EEES9_SC_SE_Li256ELb0ELb1ELb0ELb0EEENS1_30DynamicPersistentTileSchedulerILi256ELi128ELb0ELb1ELb1EEEEEEEEEvNT_6ParamsE$_ZZN5flash25CollectiveMainloopFwdSm90ILi2EN4cute5tupleIJNS1_1CILi1EEES4_S4_EEENS2_IJNS3_ILi64EEES6_S6_EEELi512EN7cutlass6half_tEfNS8_4arch4Sm90ELb0ELb1ELb1ELb0ELb1ELb0ELb1ELb0ELb0ELb1ELb0ELb0EE3mmaINS_16FlashAttnFwdSm90ISC_NS_21CollectiveEpilogueFwdINS2_IJS6_NS3_ILi512EEES6_EEES5_S9_SB_Li256ELb0ELb1ELb0ELb0EEENS_30DynamicPersistentTileSchedulerILi256ELi128ELb0ELb1ELb1EEEE13SharedStorageENS1_6TensorINS1_11ArrayEngineIfLm128EEENS1_6LayoutINS2_IJNS2_IJNS3_ILi2EEESR_NS3_ILi32EEEEEES4_S4_EEENS2_IJNS2_IJS4_SR_NS3_ILi4EEEEEENS3_ILi0EEESX_EEEEEEENS_7SoftmaxILi2ELi0EEEEEbRKNSC_6ParamsENS8_13PipelineAsyncILi2EEES17_RNS8_13PipelineStateILj2EEERT0_RT1_iRiRKNS_16SeqlenInfoQKNewKILb0ELb0EEENS2_IJiiiiEEERT_ENKUliT_T0_T1_E_clIZSD_ISM_S10_S12_EbS15_S17_S17_S1A_S1C_S1E_iS1F_S1J_S1K_S1M_EUlRS1N_iE1_NS3_ILb0EEENS3_ILb1EEEEEDaiS1N_S1O_S1P_,@function
        .size           $_ZN7cutlass13device_kernelIN5flash11enable_sm90INS1_16FlashAttnFwdSm90INS1_25CollectiveMainloopFwdSm90ILi2EN4cute5tupleIJNS5_1CILi1EEES8_S8_EEENS6_IJNS7_ILi64EEESA_SA_EEELi512ENS_6half_tEfNS_4arch4Sm90ELb0ELb1ELb1ELb0ELb1ELb0ELb1ELb0ELb0ELb1ELb0ELb0EEENS1_21CollectiveEpilogueFwdINS6_IJSA_NS7_ILi512EEESA_EEES9_SC_SE_Li256ELb0ELb1ELb0ELb0EEENS1_30DynamicPersistentTileSchedulerILi256ELi128ELb0ELb1ELb1EEEEEEEEEvNT_6ParamsE$_ZZN5flash25CollectiveMainloopFwdSm90ILi2EN4cute5tupleIJNS1_1CILi1EEES4_S4_EEENS2_IJNS3_ILi64EEES6_S6_EEELi512EN7cutlass6half_tEfNS8_4arch4Sm90ELb0ELb1ELb1ELb0ELb1ELb0ELb1ELb0ELb0ELb1ELb0ELb0EE3mmaINS_16FlashAttnFwdSm90ISC_NS_21CollectiveEpilogueFwdINS2_IJS6_NS3_ILi512EEES6_EEES5_S9_SB_Li256ELb0ELb1ELb0ELb0EEENS_30DynamicPersistentTileSchedulerILi256ELi128ELb0ELb1ELb1EEEE13SharedStorageENS1_6TensorINS1_11ArrayEngineIfLm128EEENS1_6LayoutINS2_IJNS2_IJNS3_ILi2EEESR_NS3_ILi32EEEEEES4_S4_EEENS2_IJNS2_IJS4_SR_NS3_ILi4EEEEEENS3_ILi0EEESX_EEEEEEENS_7SoftmaxILi2ELi0EEEEEbRKNSC_6ParamsENS8_13PipelineAsyncILi2EEES17_RNS8_13PipelineStateILj2EEERT0_RT1_iRiRKNS_16SeqlenInfoQKNewKILb0ELb0EEENS2_IJiiiiEEERT_ENKUliT_T0_T1_E_clIZSD_ISM_S10_S12_EbS15_S17_S17_S1A_S1C_S1E_iS1F_S1J_S1K_S1M_EUlRS1N_iE1_NS3_ILb0EEENS3_ILb1EEEEEDaiS1N_S1O_S1P_,(.L_x_5809 - $_ZN7cutlass13device_kernelIN5flash11enable_sm90INS1_16FlashAttnFwdSm90INS1_25CollectiveMainloopFwdSm90ILi2EN4cute5tupleIJNS5_1CILi1EEES8_S8_EEENS6_IJNS7_ILi64EEESA_SA_EEELi512ENS_6half_tEfNS_4arch4Sm90ELb0ELb1ELb1ELb0ELb1ELb0ELb1ELb0ELb0ELb1ELb0ELb0EEENS1_21CollectiveEpilogueFwdINS6_IJSA_NS7_ILi512EEESA_EEES9_SC_SE_Li256ELb0ELb1ELb0ELb0EEENS1_30DynamicPersistentTileSchedulerILi256ELi128ELb0ELb1ELb1EEEEEEEEEvNT_6ParamsE$_ZZN5flash25CollectiveMainloopFwdSm90ILi2EN4cute5tupleIJNS1_1CILi1EEES4_S4_EEENS2_IJNS3_ILi64EEES6_S6_EEELi512EN7cutlass6half_tEfNS8_4arch4Sm90ELb0ELb1ELb1ELb0ELb1ELb0ELb1ELb0ELb0ELb1ELb0ELb0EE3mmaINS_16FlashAttnFwdSm90ISC_NS_21CollectiveEpilogueFwdINS2_IJS6_NS3_ILi512EEES6_EEES5_S9_SB_Li256ELb0ELb1ELb0ELb0EEENS_30DynamicPersistentTileSchedulerILi256ELi128ELb0ELb1ELb1EEEE13SharedStorageENS1_6TensorINS1_11ArrayEngineIfLm128EEENS1_6LayoutINS2_IJNS2_IJNS3_ILi2EEESR_NS3_ILi32EEEEEES4_S4_EEENS2_IJNS2_IJS4_SR_NS3_ILi4EEEEEENS3_ILi0EEESX_EEEEEEENS_7SoftmaxILi2ELi0EEEEEbRKNSC_6ParamsENS8_13PipelineAsyncILi2EEES17_RNS8_13PipelineStateILj2EEERT0_RT1_iRiRKNS_16SeqlenInfoQKNewKILb0ELb0EEENS2_IJiiiiEEERT_ENKUliT_T0_T1_E_clIZSD_ISM_S10_S12_EbS15_S17_S17_S1A_S1C_S1E_iS1F_S1J_S1K_S1M_EUlRS1N_iE1_NS3_ILb0EEENS3_ILb1EEEEEDaiS1N_S1O_S1P_)
$_ZN7cutlass13device_kernelIN5flash11enable_sm90INS1_16FlashAttnFwdSm90INS1_25CollectiveMainloopFwdSm90ILi2EN4cute5tupleIJNS5_1CILi1EEES8_S8_EEENS6_IJNS7_ILi64EEESA_SA_EEELi512ENS_6half_tEfNS_4arch4Sm90ELb0ELb1ELb1ELb0ELb1ELb0ELb1ELb0ELb0ELb1ELb0ELb0EEENS1_21CollectiveEpilogueFwdINS6_IJSA_NS7_ILi512EEESA_EEES9_SC_SE_Li256ELb0ELb1ELb0ELb0EEENS1_30DynamicPersistentTileSchedulerILi256ELi128ELb0ELb1ELb1EEEEEEEEEvNT_6ParamsE$_ZZN5flash25CollectiveMainloopFwdSm90ILi2EN4cute5tupleIJNS1_1CILi1EEES4_S4_EEENS2_IJNS3_ILi64EEES6_S6_EEELi512EN7cutlass6half_tEfNS8_4arch4Sm90ELb0ELb1ELb1ELb0ELb1ELb0ELb1ELb0ELb0ELb1ELb0ELb0EE3mmaINS_16FlashAttnFwdSm90ISC_NS_21CollectiveEpilogueFwdINS2_IJS6_NS3_ILi512EEES6_EEES5_S9_SB_Li256ELb0ELb1ELb0ELb0EEENS_30DynamicPersistentTileSchedulerILi256ELi128ELb0ELb1ELb1EEEE13SharedStorageENS1_6TensorINS1_11ArrayEngineIfLm128EEENS1_6LayoutINS2_IJNS2_IJNS3_ILi2EEESR_NS3_ILi32EEEEEES4_S4_EEENS2_IJNS2_IJS4_SR_NS3_ILi4EEEEEENS3_ILi0EEESX_EEEEEEENS_7SoftmaxILi2ELi0EEEEEbRKNSC_6ParamsENS8_13PipelineAsyncILi2EEES17_RNS8_13PipelineStateILj2EEERT0_RT1_iRiRKNS_16SeqlenInfoQKNewKILb0ELb0EEENS2_IJiiiiEEERT_ENKUliT_T0_T1_E_clIZSD_ISM_S10_S12_EbS15_S17_S17_S1A_S1C_S1E_iS1F_S1J_S1K_S1M_EUlRS1N_iE1_NS3_ILb0EEENS3_ILb1EEEEEDaiS1N_S1O_S1P_:
[----:B------:R-:W-:Y:S05]  /*2cc60*/  YIELD ;  /* 0x0000000000007946 */ /* 0x000fea0003800000 */
[----:B------:R-:W-:Y:S02]  /*2cc70*/  ULDC UR4, c[0x0][0x20] ;  /* 0x0000080000047ab9 */ /* 0x000fe40000000800 */
[----:B------:R-:W-:-:S05]  /*2cc80*/  VIADD R7, R7, -UR4 ;  /* 0x8000000407077c36 */ /* 0x000fca0008000000 */
[----:B------:R-:W2:Y:S01]  /*2cc90*/  LDL.64 R8, [R7] ;  /* 0x0000000007087983 */ /* 0x000ea20000100a00 */
[----:B------:R-:W0:Y:S02]  /*2cca0*/  LDC.64 R4, c[0x0][0x208] ;  /* 0x00008200ff047b82 */ /* 0x000e240000000a00 */
[----:B0-----:R-:W-:Y:S02]  /*2ccb0*/  R2UR UR4, R4 ;  /* 0x00000000040472ca */ /* 0x001fe400000e0000 */
[----:B------:R-:W-:-:S13]  /*2ccc0*/  R2UR UR5, R5 ;  /* 0x00000000050572ca */ /* 0x000fda00000e0000 */
[----:B--2---:R-:W2:Y:S01]  /*2ccd0*/  LD.E R10, desc[UR4][R8.64] ;  /* 0x00000004080a7980 */ /* 0x004ea2000c101900 */
[----:B------:R-:W-:Y:S02]  /*2cce0*/  R2UR UR4, R4 ;  /* 0x00000000040472ca */ /* 0x000fe400000e0000 */
[----:B------:R-:W-:-:S13]  /*2ccf0*/  R2UR UR5, R5 ;  /* 0x00000000050572ca */ /* 0x000fda00000e0000 */
[----:B------:R-:W3:Y:S01]  /*2cd00*/  LD.E R14, desc[UR4][R8.64+0x8] ;  /* 0x00000804080e7980 */ /* 0x000ee2000c101900 */
[----:B--2---:R-:W-:-:S05]  /*2cd10*/  VIADD R11, R10, 0x1 ;  /* 0x000000010a0b7836 */ /* 0x004fca0000000000 */
[----:B------:R-:W-:-:S13]  /*2cd20*/  ISETP.NE.AND P0, PT, R11, 0x2, PT ;  /* 0x000000020b00780c */ /* 0x000fda0003f05270 */
[----:B------:R-:W-:Y:S02]  /*2cd30*/  @!P0 R2UR UR6, R4 ;  /* 0x00000000040682ca */ /* 0x000fe400000e0000 */
[----:B------:R-:W-:-:S13]  /*2cd40*/  @!P0 R2UR UR7, R5 ;  /* 0x00000000050782ca */ /* 0x000fda00000e0000 */
[----:B------:R-:W2:Y:S01]  /*2cd50*/  @!P0 LD.E R15, desc[UR6][R8.64+0x4] ;  /* 0x00000406080f8980 */ /* 0x000ea2000c101900 */
[C---:B------:R-:W-:Y:S02]  /*2cd60*/  R2UR UR4, R4.reuse ;  /* 0x00000000040472ca */ /* 0x040fe400000e0000 */
[C---:B------:R-:W-:Y:S02]  /*2cd70*/  R2UR UR5, R5.reuse ;  /* 0x00000000050572ca */ /* 0x040fe400000e0000 */
[C---:B------:R-:W-:Y:S02]  /*2cd80*/  R2UR UR6, R4.reuse ;  /* 0x00000000040672ca */ /* 0x040fe400000e0000 */
[C---:B------:R-:W-:Y:S02]  /*2cd90*/  R2UR UR7, R5.reuse ;  /* 0x00000000050772ca */ /* 0x040fe400000e0000 */
[----:B------:R-:W-:Y:S02]  /*2cda0*/  @!P0 R2UR UR8, R4 ;  /* 0x00000000040882ca */ /* 0x000fe400000e0000 */
[----:B------:R-:W-:-:S02]  /*2cdb0*/  @!P0 R2UR UR9, R5 ;  /* 0x00000000050982ca */ /* 0x000fc400000e0000 */
[----:B------:R-:W-:Y:S02]  /*2cdc0*/  @!P0 R2UR UR10, R4 ;  /* 0x00000000040a82ca */ /* 0x000fe400000e0000 */
[----:B------:R-:W-:Y:S01]  /*2cdd0*/  @!P0 R2UR UR11, R5 ;  /* 0x00000000050b82ca */ /* 0x000fe200000e0000 */
[----:B---3--:R-:W-:Y:S01]  /*2cde0*/  VIADD R25, R14, 0x1 ;  /* 0x000000010e197836 */ /* 0x008fe20000000000 */
[----:B------:R-:W-:Y:S04]  /*2cdf0*/  ST.E desc[UR4][R8.64], R11 ;  /* 0x0000000b08007985 */ /* 0x000fe8000c101904 */
[----:B------:R-:W-:Y:S04]  /*2ce00*/  ST.E desc[UR6][R8.64+0x8], R25 ;  /* 0x0000081908007985 */ /* 0x000fe8000c101906 */
[----:B------:R-:W-:Y:S01]  /*2ce10*/  @!P0 ST.E desc[UR8][R8.64], RZ ;  /* 0x000000ff08008985 */ /* 0x000fe2000c101908 */
[----:B--2---:R-:W-:-:S05]  /*2ce20*/  @!P0 LOP3.LUT R27, R15, 0x1, RZ, 0x3c, !PT ;  /* 0x000000010f1b8812 */ /* 0x004fca00078e3cff */
[----:B------:R0:W-:Y:S04]  /*2ce30*/  @!P0 ST.E desc[UR10][R8.64+0x4], R27 ;  /* 0x0000041b08008985 */ /* 0x0001e8000c10190a */
[----:B------:R-:W2:Y:S01]  /*2ce40*/  LDL.64 R20, [R7+0x18] ;  /* 0x0000180007147983 */ /* 0x000ea20000100a00 */
[----:B------:R-:W-:Y:S02]  /*2ce50*/  R2UR UR4, R4 ;  /* 0x00000000040472ca */ /* 0x000fe400000e0000 */
[----:B------:R-:W-:Y:S01]  /*2ce60*/  R2UR UR5, R5 ;  /* 0x00000000050572ca */ /* 0x000fe200000e0000 */
[----:B------:R-:W3:-:S12]  /*2ce70*/  LDL.64 R14, [R7] ;  /* 0x00000000070e7983 */ /* 0x000ed80000100a00 */
[----:B--2---:R-:W2:Y:S01]  /*2ce80*/  LD.E R24, desc[UR4][R20.64] ;  /* 0x0000000414187980 */ /* 0x004ea2000c101900 */
[C---:B------:R-:W-:Y:S02]  /*2ce90*/  R2UR UR4, R4.reuse ;  /* 0x00000000040472ca */ /* 0x040fe400000e0000 */
[C---:B------:R-:W-:Y:S02]  /*2cea0*/  R2UR UR5, R5.reuse ;  /* 0x00000000050572ca */ /* 0x040fe400000e0000 */
[----:B------:R-:W-:Y:S02]  /*2ceb0*/  R2UR UR6, R4 ;  /* 0x00000000040672ca */ /* 0x000fe400000e0000 */
[----:B------:R-:W-:Y:S01]  /*2cec0*/  R2UR UR7, R5 ;  /* 0x00000000050772ca */ /* 0x000fe200000e0000 */
[----:B------:R-:W-:Y:S01]  /*2ced0*/  BSSY B2, `(.L_x_2194) ;  /* 0x0000009000027945 */ /* 0x000fe20003800000 */
[----:B0-----:R-:W-:Y:S02]  /*2cee0*/  IMAD.MOV.U32 R8, RZ, RZ, R28 ;  /* 0x000000ffff087224 */ /* 0x001fe400078e001c */
[----:B------:R-:W-:-:S05]  /*2cef0*/  IMAD.MOV.U32 R9, RZ, RZ, R29 ;  /* 0x000000ffff097224 */ /* 0x000fca00078e001d */
[----:B---3--:R0:W5:Y:S04]  /*2cf00*/  LD.E R26, desc[UR4][R14.64] ;  /* 0x000000040e1a7980 */ /* 0x008168000c101900 */
[----:B------:R0:W5:Y:S01]  /*2cf10*/  LD.E R11, desc[UR6][R14.64+0x4] ;  /* 0x000004060e0b7980 */ /* 0x000162000c101900 */
[----:B--2---:R-:W-:-:S04]  /*2cf20*/  LOP3.LUT R24, R24, 0x1, RZ, 0xfc, !PT ;  /* 0x0000000118187812 */ /* 0x004fc800078efcff */
[----:B------:R-:W-:-:S13]  /*2cf30*/  ISETP.NE.AND P0, PT, R24, 0x3, PT ;  /* 0x000000031800780c */ /* 0x000fda0003f05270 */
[----:B0-----:R-:W-:Y:S05]  /*2cf40*/  @!P0 BRA `(.L_x_2195) ;  /* 0x0000000000048947 */ /* 0x001fea0003800000 */
[----:B------:R-:W-:Y:S01]  /*2cf50*/  BPT.TRAP 0x1 ;  /* 0x000000040000795c */ /* 0x000fe20000300000 */
.L_x_2195:
[----:B------:R-:W-:Y:S05]  /*2cf60*/  BSYNC B2 ;  /* 0x0000000000027941 */ /* 0x000fea0003800000 */
.L_x_2194:
[----:B------:R-:W-:Y:S02]  /*2cf70*/  R2UR UR4, R4 ;  /* 0x00000000040472ca */ /* 0x000fe400000e0000 */
[----:B------:R-:W-:-:S13]  /*2cf80*/  R2UR UR5, R5 ;  /* 0x00000000050572ca */ /* 0x000fda00000e0000 */
[----:B------:R-:W2:Y:S01]  /*2cf90*/  LD.E.64 R24, desc[UR4][R20.64+0x18] ;  /* 0x0000180414187980 */ /* 0x000ea2000c101b00 */
[----:B-----5:R-:W-:Y:S02]  /*2cfa0*/  SHF.L.U32 R27, R11, 0x1f, RZ ;  /* 0x0000001f0b1b7819 */ /* 0x020fe400000006ff */
[----:B--2---:R-:W-:-:S05]  /*2cfb0*/  MOV R25, R24 ;  /* 0x0000001800197202 */ /* 0x004fca0000000f00 */
[----:B------:R-:W-:-:S04]  /*2cfc0*/  IMAD R26, R26, 0x8, R25 ;  /* 0x000000081a1a7824 */ /* 0x000fc800078e0219 */
[----:B------:R0:W1:Y:S01]  /*2cfd0*/  SYNCS.PHASECHK.TRANS64.TRYWAIT P0, [R26+URZ], R27 ;  /* 0x0000001b1a0075a7 */ /* 0x000062000800017f */
[----:B------:R-:W2:Y:S01]  /*2cfe0*/  LD.E R25, desc[UR4][R20.64] ;  /* 0x0000000414197980 */ /* 0x000ea2000c101900 */
[----:B------:R-:W-:Y:S02]  /*2cff0*/  R2UR UR6, R4 ;  /* 0x00000000040672ca */ /* 0x000fe400000e0000 */
[----:B------:R-:W-:Y:S01]  /*2d000*/  R2UR UR7, R5 ;  /* 0x00000000050772ca */ /* 0x000fe200000e0000 */
[----:B------:R0:W5:Y:S01]  /*2d010*/  LD.E R11, desc[UR4][R14.64] ;  /* 0x000000040e0b7980 */ /* 0x000162000c101900 */
[----:B------:R-:W-:Y:S11]  /*2d020*/  BSSY B2, `(.L_x_2196) ;  /* 0x0000006000027945 */ /* 0x000ff60003800000 */
[----:B------:R0:W5:Y:S01]  /*2d030*/  LD.E R24, desc[UR6][R14.64+0x4] ;  /* 0x000004060e187980 */ /* 0x000162000c101900 */
[----:B--2---:R-:W-:-:S04]  /*2d040*/  LOP3.LUT R25, R25, 0x1, RZ, 0xfc, !PT ;  /* 0x0000000119197812 */ /* 0x004fc800078efcff */
[----:B------:R-:W-:-:S13]  /*2d050*/  ISETP.NE.AND P1, PT, R25, 0x3, PT ;  /* 0x000000031900780c */ /* 0x000fda0003f25270 */
[----:B01----:R-:W-:Y:S05]  /*2d060*/  @!P1 BRA `(.L_x_2197) ;  /* 0x0000000000049947 */ /* 0x003fea0003800000 */
[----:B------:R-:W-:Y:S01]  /*2d070*/  BPT.TRAP 0x1 ;  /* 0x000000040000795c */ /* 0x000fe20000300000 */
.L_x_2197:
[----:B------:R-:W-:Y:S05]  /*2d080*/  BSYNC B2 ;  /* 0x0000000000027941 */ /* 0x000fea0003800000 */
.L_x_2196:
[----:B------:R-:W-:Y:S04]  /*2d090*/  BSSY B2, `(.L_x_2198) ;  /* 0x000000a000027945 */ /* 0x000fe80003800000 */
[----:B------:R-:W-:Y:S05]  /*2d0a0*/  @P0 BRA `(.L_x_2199) ;  /* 0x0000000000200947 */ /* 0x000fea0003800000 */
[----:B------:R-:W-:Y:S02]  /*2d0b0*/  R2UR UR4, R4 ;  /* 0x00000000040472ca */ /* 0x000fe400000e0000 */
[----:B------:R-:W-:-:S13]  /*2d0c0*/  R2UR UR5, R5 ;  /* 0x00000000050572ca */ /* 0x000fda00000e0000 */
[----:B------:R-:W2:Y:S01]  /*2d0d0*/  LD.E.64 R20, desc[UR4][R20.64+0x18] ;  /* 0x0000180414147980 */ /* 0x000ea2000c101b00 */
[----:B-----5:R-:W-:Y:S02]  /*2d0e0*/  SHF.L.U32 R24, R24, 0x1f, RZ ;  /* 0x0000001f18187819 */ /* 0x020fe400000006ff */
[----:B--2---:R-:W-:-:S05]  /*2d0f0*/  MOV R14, R20 ;  /* 0x00000014000e7202 */ /* 0x004fca0000000f00 */
[----:B------:R-:W-:-:S04]  /*2d100*/  IMAD R11, R11, 0x8, R14 ;  /* 0x000000080b0b7824 */ /* 0x000fc800078e020e */
[----:B------:R-:W0:Y:S02]  /*2d110*/  SYNCS.PHASECHK.TRANS64.TRYWAIT P0, [R11+URZ], R24 ;  /* 0x000000180b0075a7 */ /* 0x000e24000800017f */
[----:B0-----:R-:W-:Y:S05]  /*2d120*/  @!P0 BRA `(.L_x_2200) ;  /* 0x0000011800188947 */ /* 0x001fea0003800000 */
.L_x_2199:
[----:B------:R-:W-:Y:S05]  /*2d130*/  BSYNC B2 ;  /* 0x0000000000027941 */ /* 0x000fea0003800000 */
.L_x_2198:
[----:B0----5:R-:W2:Y:S04]  /*2d140*/  LDL.64 R24, [R7] ;  /* 0x0000000007187983 */ /* 0x021ea80000100a00 */
[----:B------:R-:W3:Y:S01]  /*2d150*/  LDL.64 R20, [R7+0x28] ;  /* 0x0000280007147983 */ /* 0x000ee20000100a00 */
[C---:B------:R-:W-:Y:S02]  /*2d160*/  R2UR UR6, R4.reuse ;  /* 0x00000000040672ca */ /* 0x040fe400000e0000 */
[C---:B------:R-:W-:Y:S01]  /*2d170*/  R2UR UR7, R5.reuse ;  /* 0x00000000050772ca */ /* 0x040fe200000e0000 */
[----:B------:R-:W4:Y:S01]  /*2d180*/  LDL.64 R14, [R7+0x20] ;  /* 0x00002000070e7983 */ /* 0x000f220000100a00 */
[C---:B------:R-:W-:Y:S02]  /*2d190*/  R2UR UR4, R4.reuse ;  /* 0x00000000040472ca */ /* 0x040fe400000e0000 */
[----:B------:R-:W-:Y:S01]  /*2d1a0*/  R2UR UR5, R5 ;  /* 0x00000000050572ca */ /* 0x000fe200000e0000 */
[----:B------:R-:W4:Y:S08]  /*2d1b0*/  LDL.64 R56, [R7+0x8] ;  /* 0x0000080007387983 */ /* 0x000f300000100a00 */
[----:B--2---:R-:W2:Y:S04]  /*2d1c0*/  LD.E R25, desc[UR6][R24.64] ;  /* 0x0000000618197980 */ /* 0x004ea8000c101900 */
[----:B---3--:R-:W2:Y:S01]  /*2d1d0*/  LD.E.64 R58, desc[UR4][R20.64] ;  /* 0x00000004143a7980 */ /* 0x008ea2000c101b00 */
[----:B------:R-:W-:Y:S05]  /*2d1e0*/  WARPSYNC.ALL ;  /* 0x0000000000007948 */ /* 0x000fea0003800000 */
[----:B------:R-:W-:-:S02]  /*2d1f0*/  R2UR UR4, R4 ;  /* 0x00000000040472ca */ /* 0x000fc400000e0000 */
[C---:B------:R-:W-:Y:S02]  /*2d200*/  R2UR UR5, R5.reuse ;  /* 0x00000000050572ca */ /* 0x040fe400000e0000 */
[----:B------:R-:W-:Y:S02]  /*2d210*/  R2UR UR6, R4 ;  /* 0x00000000040672ca */ /* 0x000fe400000e0000 */
[----:B------:R-:W-:-:S09]  /*2d220*/  R2UR UR7, R5 ;  /* 0x00000000050772ca */ /* 0x000fd200000e0000 */
[----:B----4-:R0:W-:Y:S04]  /*2d230*/  ST.E desc[UR4][R56.64], RZ ;  /* 0x000000ff38007985 */ /* 0x0101e8000c101904 */
[----:B------:R-:W3:Y:S01]  /*2d240*/  LD.E.64 R20, desc[UR6][R14.64] ;  /* 0x000000060e147980 */ /* 0x000ee2000c101b00 */
[----:B--2---:R-:W-:Y:S01]  /*2d250*/  IMAD R58, R25, 0x200, R58 ;  /* 0x00000200193a7824 */ /* 0x004fe200078e023a */
[----:B------:R-:W-:Y:S01]  /*2d260*/  R2UR UR7, R59 ;  /* 0x000000003b0772ca */ /* 0x000fe200000e0000 */
[----:B------:R-:W-:Y:S01]  /*2d270*/  WARPGROUP.ARRIVE ;  /* 0x00000000000079c5 */ /* 0x000fe20000000000 */
[----:B------:R-:W-:Y:S01]  /*2d280*/  R2UR UR8, R4 ;  /* 0x00000000040872ca */ /* 0x000fe200000e0000 */
[----:B------:R-:W-:Y:S01]  /*2d290*/  IMAD.MOV.U32 R11, RZ, RZ, 0x1 ;  /* 0x00000001ff0b7424 */ /* 0x000fe200078e00ff */
[----:B------:R-:W-:-:S02]  /*2d2a0*/  R2UR UR6, R58 ;  /* 0x000000003a0672ca */ /* 0x000fc400000e0000 */
[C---:B------:R-:W-:Y:S02]  /*2d2b0*/  R2UR UR9, R5.reuse ;  /* 0x00000000050972ca */ /* 0x040fe400000e0000 */
[----:B------:R-:W-:Y:S02]  /*2d2c0*/  R2UR UR10, R4 ;  /* 0x00000000040a72ca */ /* 0x000fe400000e0000 */
[----:B------:R-:W-:Y:S02]  /*2d2d0*/  R2UR UR11, R5 ;  /* 0x00000000050b72ca */ /* 0x000fe400000e0000 */
[----:B---3--:R-:W-:Y:S02]  /*2d2e0*/  R2UR UR4, R20 ;  /* 0x00000000140472ca */ /* 0x008fe400000e0000 */
[----:B------:R-:W-:-:S13]  /*2d2f0*/  R2UR UR5, R21 ;  /* 0x00000000150572ca */ /* 0x000fda00000e0000 */
[----:B------:R-:W-:Y:S03]  /*2d300*/  HGMMA.64x64x16.F32 R24, gdesc[UR4], RZ, !UPT, gsb0 ;  /* 0x00e00000041879f0 */ /* 0x000fe6000c0008ff */
[----:B------:R-:W-:Y:S02]  /*2d310*/  WARPGROUP.DEPBAR.LE gsb0, 0x0 ;  /* 0x00008000000079c5 */ /* 0x000fe40000010000 */
[----:B------:R0:W-:Y:S04]  /*2d320*/  ST.E desc[UR8][R56.64], R11 ;  /* 0x0000000b38007985 */ /* 0x0001e8000c101908 */
[----:B------:R-:W2:Y:S01]  /*2d330*/  LD.E.64 R20, desc[UR10][R14.64] ;  /* 0x0000000a0e147980 */ /* 0x000ea2000c101b00 */
[----:B------:R-:W-:Y:S01]  /*2d340*/  VIADD R60, R58, 0x2 ;  /* 0x000000023a3c7836 */ /* 0x000fe20000000000 */
[----:B------:R-:W-:Y:S01]  /*2d350*/  WARPGROUP.ARRIVE ;  /* 0x00000000000079c5 */ /* 0x000fe20000000000 */
[----:B------:R-:W-:Y:S01]  /*2d360*/  IMAD.MOV.U32 R61, RZ, RZ, R59 ;  /* 0x000000ffff3d7224 */ /* 0x000fe200078e003b */
[----:B------:R-:W-:-:S02]  /*2d370*/  R2UR UR8, R4 ;  /* 0x00000000040872ca */ /* 0x000fc400000e0000 */
[----:B------:R-:W-:Y:S02]  /*2d380*/  R2UR UR6, R60 ;  /* 0x000000003c0672ca */ /* 0x000fe400000e0000 */
[----:B------:R-:W-:Y:S02]  /*2d390*/  R2UR UR7, R61 ;  /* 0x000000003d0772ca */ /* 0x000fe400000e0000 */
[C---:B------:R-:W-:Y:S02]  /*2d3a0*/  R2UR UR9, R5.reuse ;  /* 0x00000000050972ca */ /* 0x040fe400000e0000 */
[----:B------:R-:W-:Y:S02]  /*2d3b0*/  R2UR UR10, R4 ;  /* 0x00000000040a72ca */ /* 0x000fe400000e0000 */
[----:B------:R-:W-:Y:S01]  /*2d3c0*/  R2UR UR11, R5 ;  /* 0x00000000050b72ca */ /* 0x000fe200000e0000 */
[----:B--2---:R-:W-:Y:S01]  /*2d3d0*/  VIADD R20, R20, 0x2 ;  /* 0x0000000214147836 */ /* 0x004fe20000000000 */
[----:B------:R-:W-:-:S04]  /*2d3e0*/  R2UR UR5, R21 ;  /* 0x00000000150572ca */ /* 0x000fc800000e0000 */
[----:B------:R-:W-:-:S13]  /*2d3f0*/  R2UR UR4, R20 ;  /* 0x00000000140472ca */ /* 0x000fda00000e0000 */
[----:B------:R-:W-:Y:S03]  /*2d400*/  HGMMA.64x64x16.F32 R24, gdesc[UR4], R24, gsb0 ;  /* 0x00e00000041879f0 */ /* 0x000fe60008000818 */
        /* <DEDUP_REMOVED lines=20> */
[----:B------:R-:W-:Y:S01]  /*2d550*/  R2UR UR7, R59 ;  /* 0x000000003b0772ca */ /* 0x000fe200000e0000 */
[----:B------:R-:W-:Y:S01]  /*2d560*/  WARPGROUP.ARRIVE ;  /* 0x00000000000079c5 */ /* 0x000fe20000000000 */
[----:B------:R-:W-:-:S02]  /*2d570*/  R2UR UR8, R4 ;  /* 0x00000000040872ca */ /* 0x000fc400000e0000 */
        /* <DEDUP_REMOVED lines=8> */
[----:B------:R-:W2:Y:S01]  /*2d600*/  LDL.64 R20, [R7+0x40] ;  /* 0x0000400007147983 */ /* 0x000ea20000100a00 */
[----:B------:R-:W-:-:S02]  /*2d610*/  R2UR UR4, R4 ;  /* 0x00000000040472ca */ /* 0x000fc400000e0000 */
[----:B------:R-:W-:Y:S01]  /*2d620*/  R2UR UR5, R5 ;  /* 0x00000000050572ca */ /* 0x000fe200000e0000 */
[----:B------:R-:W3:-:S12]  /*2d630*/  LDL.64 R14, [R7] ;  /* 0x00000000070e7983 */ /* 0x000ed80000100a00 */
[----:B--2---:R-:W2:Y:S01]  /*2d640*/  LD.E R60, desc[UR4][R20.64] ;  /* 0x00000004143c7980 */ /* 0x004ea2000c101900 */
[C---:B------:R-:W-:Y:S02]  /*2d650*/  R2UR UR4, R4.reuse ;  /* 0x00000000040472ca */ /* 0x040fe400000e0000 */
[C---:B------:R-:W-:Y:S02]  /*2d660*/  R2UR UR5, R5.reuse ;  /* 0x00000000050572ca */ /* 0x040fe400000e0000 */
[----:B------:R-:W-:Y:S02]  /*2d670*/  R2UR UR6, R4 ;  /* 0x00000000040672ca */ /* 0x000fe400000e0000 */
[----:B------:R-:W-:Y:S01]  /*2d680*/  R2UR UR7, R5 ;  /* 0x00000000050772ca */ /* 0x000fe200000e0000 */
[----:B------:R-:W-:Y:S08]  /*2d690*/  BSSY B2, `(.L_x_2201) ;  /* 0x0000007000027945 */ /* 0x000ff00003800000 */
[----:B---3--:R0:W5:Y:S04]  /*2d6a0*/  LD.E R58, desc[UR4][R14.64] ;  /* 0x000000040e3a7980 */ /* 0x008168000c101900 */
[----:B------:R0:W5:Y:S01]  /*2d6b0*/  LD.E R59, desc[UR6][R14.64+0x4] ;  /* 0x000004060e3b7980 */ /* 0x000162000c101900 */
[----:B--2---:R-:W-:-:S04]  /*2d6c0*/  LOP3.LUT R60, R60, 0x1, RZ, 0xfc, !PT ;  /* 0x000000013c3c7812 */ /* 0x004fc800078efcff */
[----:B------:R-:W-:-:S13]  /*2d6d0*/  ISETP.NE.AND P0, PT, R60, 0x3, PT ;  /* 0x000000033c00780c */ /* 0x000fda0003f05270 */
[----:B0-----:R-:W-:Y:S05]  /*2d6e0*/  @!P0 BRA `(.L_x_2202) ;  /* 0x0000000000048947 */ /* 0x001fea0003800000 */
[----:B------:R-:W-:Y:S01]  /*2d6f0*/  BPT.TRAP 0x1 ;  /* 0x000000040000795c */ /* 0x000fe20000300000 */
.L_x_2202:
[----:B------:R-:W-:Y:S05]  /*2d700*/  BSYNC B2 ;  /* 0x0000000000027941 */ /* 0x000fea0003800000 */
.L_x_2201:
        /* <DEDUP_REMOVED lines=17> */
.L_x_2204:
[----:B------:R-:W-:Y:S05]  /*2d820*/  BSYNC B2 ;  /* 0x0000000000027941 */ /* 0x000fea0003800000 */
.L_x_2203:
        /* <DEDUP_REMOVED lines=10> */
.L_x_2206:
[----:B------:R-:W-:Y:S05]  /*2d8d0*/  BSYNC B2 ;  /* 0x0000000000027941 */ /* 0x000fea0003800000 */
.L_x_2205:
[----:B------:R-:W2:Y:S04]  /*2d8e0*/  LDL.64 R60, [R7] ;  /* 0x00000000073c7983 */ /* 0x000ea80000100a00 */
[----:B------:R-:W0:Y:S04]  /*2d8f0*/  LDL.64 R58, [R7+0x58] ;  /* 0x00005800073a7983 */ /* 0x000e280000100a00 */
[----:B------:R-:W3:Y:S04]  /*2d900*/  LDL.64 R14, [R7+0x48] ;  /* 0x00004800070e7983 */ /* 0x000ee80000100a00 */
[----:B------:R-:W4:Y:S01]  /*2d910*/  LDL.64 R20, [R7+0x50] ;  /* 0x0000500007147983 */ /* 0x000f220000100a00 */
[----:B------:R-:W-:-:S02]  /*2d920*/  R2UR UR6, R4 ;  /* 0x00000000040672ca */ /* 0x000fc400000e0000 */
[C---:B------:R-:W-:Y:S02]  /*2d930*/  R2UR UR7, R5.reuse ;  /* 0x00000000050772ca */ /* 0x040fe400000e0000 */
[----:B------:R-:W-:Y:S02]  /*2d940*/  R2UR UR4, R4 ;  /* 0x00000000040472ca */ /* 0x000fe400000e0000 */
[----:B------:R-:W-:-:S09]  /*2d950*/  R2UR UR5, R5 ;  /* 0x00000000050572ca */ /* 0x000fd200000e0000 */
[----:B--2---:R-:W2:Y:S04]  /*2d960*/  LD.E R61, desc[UR6][R60.64] ;  /* 0x000000063c3d7980 */ /* 0x004ea8000c101900 */
[----:B0----5:R-:W2:Y:S01]  /*2d970*/  LD.E.64 R56, desc[UR4][R58.64] ;  /* 0x000000043a387980 */ /* 0x021ea2000c101b00 */
[----:B------:R-:W-:Y:S05]  /*2d980*/  WARPSYNC.ALL ;  /* 0x0000000000007948 */ /* 0x000fea0003800000 */
[----:B------:R-:W-:-:S02]  /*2d990*/  R2UR UR6, R4 ;  /* 0x00000000040672ca */ /* 0x000fc400000e0000 */
[C---:B------:R-:W-:Y:S02]  /*2d9a0*/  R2UR UR7, R5.reuse ;  /* 0x00000000050772ca */ /* 0x040fe400000e0000 */
[----:B------:R-:W-:Y:S02]  /*2d9b0*/  R2UR UR4, R4 ;  /* 0x00000000040472ca */ /* 0x000fe400000e0000 */
[----:B------:R-:W-:-:S09]  /*2d9c0*/  R2UR UR5, R5 ;  /* 0x00000000050572ca */ /* 0x000fd200000e0000 */
[----:B---3--:R-:W3:Y:S04]  /*2d9d0*/  LD.E R64, desc[UR6][R14.64] ;  /* 0x000000060e407980 */ /* 0x008ee8000c101900 */
[----:B----4-:R-:W4:Y:S01]  /*2d9e0*/  LD.E.64 R62, desc[UR4][R20.64] ;  /* 0x00000004143e7980 */ /* 0x010f22000c101b00 */
[----:B------:R-:W-:Y:S01]  /*2d9f0*/  WARPGROUP.ARRIVE ;  /* 0x00000000000079c5 */ /* 0x000fe20000000000 */
[C---:B------:R-:W-:Y:S02]  /*2da00*/  R2UR UR8, R4.reuse ;  /* 0x00000000040872ca */ /* 0x040fe400000e0000 */
[----:B------:R-:W-:Y:S02]  /*2da10*/  R2UR UR9, R5 ;  /* 0x00000000050972ca */ /* 0x000fe400000e0000 */
[----:B------:R-:W-:-:S02]  /*2da20*/  R2UR UR10, R4 ;  /* 0x00000000040a72ca */ /* 0x000fc400000e0000 */
[----:B------:R-:W-:Y:S01]  /*2da30*/  R2UR UR11, R5 ;  /* 0x00000000050b72ca */ /* 0x000fe200000e0000 */
[----:B--2---:R-:W-:Y:S01]  /*2da40*/  IMAD R56, R61, 0x1000, R56 ;  /* 0x000010003d387824 */ /* 0x004fe200078e0238 */
[----:B------:R-:W-:-:S04]  /*2da50*/  R2UR UR7, R57 ;  /* 0x00000000390772ca */ /* 0x000fc800000e0000 */
[----:B------:R-:W-:Y:S02]  /*2da60*/  R2UR UR6, R56 ;  /* 0x00000000380672ca */ /* 0x000fe400000e0000 */
[----:B---3--:R-:W-:Y:S02]  /*2da70*/  ISETP.NE.U32.AND P0, PT, R64, RZ, PT ;  /* 0x000000ff4000720c */ /* 0x008fe40003f05070 */
[----:B----4-:R-:W-:Y:S02]  /*2da80*/  R2UR UR4, R62 ;  /* 0x000000003e0472ca */ /* 0x010fe400000e0000 */
[----:B------:R-:W-:-:S09]  /*2da90*/  R2UR UR5, R63 ;  /* 0x000000003f0572ca */ /* 0x000fd200000e0000 */
[----:B------:R-:W-:-:S05]  /*2daa0*/  VOTEU.ANY UP0, P0 ;  /* 0x00000000003f7886 */ /* 0x000fca0000000100 */
[----:B------:R-:W-:Y:S03]  /*2dab0*/  HGMMA.64x64x16.F32 R24, gdesc[UR4], R24, UP0, gsb0 ;  /* 0x00e00000041879f0 */ /* 0x000fe6000b800818 */
[----:B------:R-:W-:Y:S02]  /*2dac0*/  WARPGROUP.DEPBAR.LE gsb0, 0x0 ;  /* 0x00008000000079c5 */ /* 0x000fe40000010000 */
[----:B------:R-:W-:Y:S04]  /*2dad0*/  ST.E desc[UR8][R14.64], R11 ;  /* 0x0000000b0e007985 */ /* 0x000fe8000c101908 */
        /* <DEDUP_REMOVED lines=242> */
[----:B------:R-:W-:Y:S01]  /*2ea00*/  UMOV UR8, 0x1 ;  /* 0x0000000100087882 */ /* 0x000fe20000000000 */
[----:B------:R-:W-:Y:S01]  /*2ea10*/  IMAD.MOV.U32 R61, RZ, RZ, R57 ;  /* 0x000000ffff3d7224 */ /* 0x000fe200078e0039 */
[----:B------:R-:W0:Y:S01]  /*2ea20*/  S2R R62, SR_TID.X ;  /* 0x00000000003e7919 */ /* 0x000e220000002100 */
[----:B------:R-:W-:Y:S01]  /*2ea30*/  UISETP.NE.U32.AND UP0, UPT, UR8, URZ, UPT ;  /* 0x0000003f0800728c */ /* 0x000fe2000bf05070 */
[----:B------:R-:W-:Y:S01]  /*2ea40*/  WARPGROUP.ARRIVE ;  /* 0x00000000000079c5 */ /* 0x000fe20000000000 */
[----:B------:R-:W-:-:S02]  /*2ea50*/  R2UR UR10, R4 ;  /* 0x00000000040a72ca */ /* 0x000fc400000e0000 */
[----:B------:R-:W-:Y:S02]  /*2ea60*/  R2UR UR7, R61 ;  /* 0x000000003d0772ca */ /* 0x000fe400000e0000 */
[C---:B------:R-:W-:Y:S02]  /*2ea70*/  R2UR UR11, R5.reuse ;  /* 0x00000000050b72ca */ /* 0x040fe400000e0000 */
[----:B------:R-:W-:Y:S02]  /*2ea80*/  R2UR UR12, R4 ;  /* 0x00000000040c72ca */ /* 0x000fe400000e0000 */
[----:B------:R-:W-:Y:S02]  /*2ea90*/  R2UR UR13, R5 ;  /* 0x00000000050d72ca */ /* 0x000fe400000e0000 */
[----:B0-----:R-:W-:-:S06]  /*2eaa0*/  SHF.R.U32.HI R62, RZ, 0x7, R62 ;  /* 0x00000007ff3e7819 */ /* 0x001fcc000001163e */
[----:B------:R-:W0:Y:S02]  /*2eab0*/  SHFL.IDX PT, R62, R62, RZ, 0x1f ;  /* 0x00001fff3e3e7589 */ /* 0x000e2400000e0000 */
[----:B0-----:R-:W-:-:S04]  /*2eac0*/  ISETP.GT.AND P0, PT, R62, 0x7f, PT ;  /* 0x0000007f3e00780c */ /* 0x001fc80003f04270 */
[----:B------:R-:W-:-:S05]  /*2ead0*/  SEL R63, RZ, 0x2, !P0 ;  /* 0x00000002ff3f7807 */ /* 0x000fca0004000000 */
[----:B------:R-:W-:-:S05]  /*2eae0*/  IMAD.IADD R60, R63, 0x1, R64 ;  /* 0x000000013f3c7824 */ /* 0x000fca00078e0240 */
[----:B------:R-:W-:Y:S02]  /*2eaf0*/  R2UR UR6, R60 ;  /* 0x000000003c0672ca */ /* 0x000fe400000e0000 */
[----:B--2---:R-:W-:Y:S02]  /*2eb00*/  IADD3 R58, R63, 0x800, R58 ;  /* 0x000008003f3a7810 */ /* 0x004fe40007ffe03a */
[----:B------:R-:W-:Y:S02]  /*2eb10*/  R2UR UR5, R59 ;  /* 0x000000003b0572ca */ /* 0x000fe400000e0000 */
[----:B------:R-:W-:-:S13]  /*2eb20*/  R2UR UR4, R58 ;  /* 0x000000003a0472ca */ /* 0x000fda00000e0000 */
[----:B------:R-:W-:Y:S03]  /*2eb30*/  HGMMA.64x64x16.F32 R24, gdesc[UR4], R24, UP0, gsb0 ;  /* 0x00e00000041879f0 */ /* 0x000fe6000b800818 */
[----:B------:R-:W-:Y:S02]  /*2eb40*/  WARPGROUP.DEPBAR.LE gsb0, 0x0 ;  /* 0x00008000000079c5 */ /* 0x000fe40000010000 */
[----:B------:R0:W-:Y:S04]  /*2eb50*/  ST.E desc[UR10][R14.64], R11 ;  /* 0x0000000b0e007985 */ /* 0x0001e8000c10190a */
[----:B------:R-:W2:Y:S01]  /*2eb60*/  LD.E.64 R58, desc[UR12][R20.64] ;  /* 0x0000000c143a7980 */ /* 0x000ea2000c101b00 */
[----:B------:R-:W-:Y:S01]  /*2eb70*/  IMAD.MOV.U32 R67, RZ, RZ, 0x4 ;  /* 0x00000004ff437424 */ /* 0x000fe200078e00ff */
[----:B------:R-:W-:Y:S01]  /*2eb80*/  WARPGROUP.ARRIVE ;  /* 0x00000000000079c5 */ /* 0x000fe20000000000 */
[----:B------:R-:W-:Y:S01]  /*2eb90*/  IMAD.MOV.U32 R61, RZ, RZ, R57 ;  /* 0x000000ffff3d7224 */ /* 0x000fe200078e0039 */
[----:B------:R-:W-:-:S02]  /*2eba0*/  R2UR UR8, R4 ;  /* 0x00000000040872ca */ /* 0x000fc400000e0000 */
[----:B------:R-:W-:Y:S02]  /*2ebb0*/  SEL R65, R67, 0x2, P0 ;  /* 0x0000000243417807 */ /* 0x000fe40000000000 */
[----:B------:R-:W-:Y:S02]  /*2ebc0*/  R2UR UR7, R61 ;  /* 0x000000003d0772ca */ /* 0x000fe400000e0000 */
[C---:B------:R-:W-:Y:S01]  /*2ebd0*/  R2UR UR9, R5.reuse ;  /* 0x00000000050972ca */ /* 0x040fe200000e0000 */
[----:B------:R-:W-:Y:S01]  /*2ebe0*/  IMAD.IADD R60, R64, 0x1, R65 ;  /* 0x00000001403c7824 */ /* 0x000fe200078e0241 */
[----:B------:R-:W-:Y:S02]  /*2ebf0*/  R2UR UR10, R4 ;  /* 0x00000000040a72ca */ /* 0x000fe400000e0000 */
[----:B------:R-:W-:Y:S02]  /*2ec00*/  R2UR UR11, R5 ;  /* 0x00000000050b72ca */ /* 0x000fe400000e0000 */
[----:B------:R-:W-:-:S02]  /*2ec10*/  R2UR UR6, R60 ;  /* 0x000000003c0672ca */ /* 0x000fc400000e0000 */
[----:B--2---:R-:W-:Y:S02]  /*2ec20*/  IADD3 R58, R65, 0x800, R58 ;  /* 0x00000800413a7810 */ /* 0x004fe40007ffe03a */
[----:B------:R-:W-:Y:S02]  /*2ec30*/  R2UR UR5, R59 ;  /* 0x000000003b0572ca */ /* 0x000fe400000e0000 */
[----:B------:R-:W-:-:S13]  /*2ec40*/  R2UR UR4, R58 ;  /* 0x000000003a0472ca */ /* 0x000fda00000e0000 */
[----:B------:R-:W-:Y:S03]  /*2ec50*/  HGMMA.64x64x16.F32 R24, gdesc[UR4], R24, gsb0 ;  /* 0x00e00000041879f0 */ /* 0x000fe60008000818 */
[----:B------:R-:W-:Y:S02]  /*2ec60*/  WARPGROUP.DEPBAR.LE gsb0, 0x0 ;  /* 0x00008000000079c5 */ /* 0x000fe40000010000 */
[----:B------:R0:W-:Y:S04]  /*2ec70*/  ST.E desc[UR8][R14.64], R11 ;  /* 0x0000000b0e007985 */ /* 0x0001e8000c101908 */
[----:B------:R-:W2:Y:S01]  /*2ec80*/  LD.E.64 R58, desc[UR10][R20.64] ;  /* 0x0000000a143a7980 */ /* 0x000ea2000c101b00 */
[----:B------:R-:W-:Y:S01]  /*2ec90*/  SEL R67, R67, 0x6, !P0 ;  /* 0x0000000643437807 */ /* 0x000fe20004000000 */
[----:B------:R-:W-:Y:S01]  /*2eca0*/  IMAD.MOV.U32 R61, RZ, RZ, R57 ;  /* 0x000000ffff3d7224 */ /* 0x000fe200078e0039 */
[----:B------:R-:W-:Y:S01]  /*2ecb0*/  WARPGROUP.ARRIVE ;  /* 0x00000000000079c5 */ /* 0x000fe20000000000 */
[----:B------:R-:W-:-:S02]  /*2ecc0*/  R2UR UR8, R4 ;  /* 0x00000000040872ca */ /* 0x000fc400000e0000 */
[----:B------:R-:W-:Y:S01]  /*2ecd0*/  IMAD.IADD R60, R64, 0x1, R67 ;  /* 0x00000001403c7824 */ /* 0x000fe200078e0243 */
[----:B------:R-:W-:Y:S02]  /*2ece0*/  R2UR UR7, R61 ;  /* 0x000000003d0772ca */ /* 0x000fe400000e0000 */
[C---:B------:R-:W-:Y:S02]  /*2ecf0*/  R2UR UR9, R5.reuse ;  /* 0x00000000050972ca */ /* 0x040fe400000e0000 */
[----:B------:R-:W-:Y:S02]  /*2ed00*/  R2UR UR6, R60 ;  /* 0x000000003c0672ca */ /* 0x000fe400000e0000 */
[----:B------:R-:W-:Y:S02]  /*2ed10*/  R2UR UR10, R4 ;  /* 0x00000000040a72ca */ /* 0x000fe400000e0000 */
[----:B------:R-:W-:Y:S02]  /*2ed20*/  R2UR UR11, R5 ;  /* 0x00000000050b72ca */ /* 0x000fe400000e0000 */
[----:B--2---:R-:W-:-:S02]  /*2ed30*/  IADD3 R58, R67, 0x800, R58 ;  /* 0x00000800433a7810 */ /* 0x004fc40007ffe03a */
[----:B------:R-:W-:Y:S02]  /*2ed40*/  R2UR UR5, R59 ;  /* 0x000000003b0572ca */ /* 0x000fe400000e0000 */
[----:B------:R-:W-:-:S13]  /*2ed50*/  R2UR UR4, R58 ;  /* 0x000000003a0472ca */ /* 0x000fda00000e0000 */
[----:B------:R-:W-:Y:S03]  /*2ed60*/  HGMMA.64x64x16.F32 R24, gdesc[UR4], R24, gsb0 ;  /* 0x00e00000041879f0 */ /* 0x000fe60008000818 */
[----:B------:R-:W-:Y:S02]  /*2ed70*/  WARPGROUP.DEPBAR.LE gsb0, 0x0 ;  /* 0x00008000000079c5 */ /* 0x000fe40000010000 */
[----:B------:R0:W-:Y:S04]  /*2ed80*/  ST.E desc[UR8][R14.64], R11 ;  /* 0x0000000b0e007985 */ /* 0x0001e8000c101908 */
[----:B------:R-:W2:Y:S01]  /*2ed90*/  LD.E.64 R68, desc[UR10][R20.64] ;  /* 0x0000000a14447980 */ /* 0x000ea2000c101b00 */
[----:B------:R-:W-:Y:S01]  /*2eda0*/  IMAD.MOV.U32 R58, RZ, RZ, 0x28 ;  /* 0x00000028ff3a7424 */ /* 0x000fe200078e00ff */
[----:B------:R-:W-:Y:S01]  /*2edb0*/  WARPGROUP.ARRIVE ;  /* 0x00000000000079c5 */ /* 0x000fe20000000000 */
[----:B------:R-:W-:Y:S01]  /*2edc0*/  IMAD.MOV.U32 R59, RZ, RZ, 0xa00 ;  /* 0x00000a00ff3b7424 */ /* 0x000fe200078e00ff */
[----:B------:R-:W-:Y:S01]  /*2edd0*/  R2UR UR8, R4 ;  /* 0x00000000040872ca */ /* 0x000fe200000e0000 */
[----:B------:R-:W-:Y:S01]  /*2ede0*/  IMAD.MOV.U32 R61, RZ, RZ, R57 ;  /* 0x000000ffff3d7224 */ /* 0x000fe200078e0039 */
[----:B------:R-:W-:-:S02]  /*2edf0*/  SEL R58, R58, 0x26, P0 ;  /* 0x000000263a3a7807 */ /* 0x000fc40000000000 */
[----:B------:R-:W-:Y:S02]  /*2ee00*/  SEL R59, R59, 0x980, P0 ;  /* 0x000009803b3b7807 */ /* 0x000fe40000000000 */
[----:B------:R-:W-:Y:S02]  /*2ee10*/  R2UR UR7, R61 ;  /* 0x000000003d0772ca */ /* 0x000fe400000e0000 */
[C---:B------:R-:W-:Y:S01]  /*2ee20*/  R2UR UR9, R5.reuse ;  /* 0x00000000050972ca */ /* 0x040fe200000e0000 */
[----:B------:R-:W-:Y:S01]  /*2ee30*/  IMAD.IADD R58, R58, 0x1, R59 ;  /* 0x000000013a3a7824 */ /* 0x000fe200078e023b */
[----:B------:R-:W-:Y:S02]  /*2ee40*/  R2UR UR10, R4 ;  /* 0x00000000040a72ca */ /* 0x000fe400000e0000 */
[----:B------:R-:W-:Y:S02]  /*2ee50*/  R2UR UR11, R5 ;  /* 0x00000000050b72ca */ /* 0x000fe400000e0000 */
[----:B------:R-:W-:-:S05]  /*2ee60*/  LOP3.LUT R59, R58, 0xa06, RZ, 0xc0, !PT ;  /* 0x00000a063a3b7812 */ /* 0x000fca00078ec0ff */
[----:B------:R-:W-:-:S05]  /*2ee70*/  IMAD.IADD R60, R56, 0x1, R59 ;  /* 0x00000001383c7824 */ /* 0x000fca00078e023b */
[----:B------:R-:W-:Y:S01]  /*2ee80*/  R2UR UR6, R60 ;  /* 0x000000003c0672ca */ /* 0x000fe200000e0000 */
[----:B--2---:R-:W-:Y:S02]  /*2ee90*/  IMAD.IADD R58, R59, 0x1, R68 ;  /* 0x000000013b3a7824 */ /* 0x004fe400078e0244 */
[----:B------:R-:W-:-:S03]  /*2eea0*/  IMAD.MOV.U32 R59, RZ, RZ, R69 ;  /* 0x000000ffff3b7224 */ /* 0x000fc600078e0045 */
[----:B------:R-:W-:Y:S02]  /*2eeb0*/  R2UR UR4, R58 ;  /* 0x000000003a0472ca */ /* 0x000fe400000e0000 */
        /* <DEDUP_REMOVED lines=8> */
[----:B------:R-:W-:Y:S01]  /*2ef40*/  R2UR UR8, R4 ;  /* 0x00000000040872ca */ /* 0x000fe200000e0000 */
[----:B------:R-:W-:Y:S01]  /*2ef50*/  IMAD.IADD R60, R63, 0x1, R62 ;  /* 0x000000013f3c7824 */ /* 0x000fe200078e023e */
[----:B------:R-:W-:-:S02]  /*2ef60*/  R2UR UR9, R5 ;  /* 0x00000000050972ca */ /* 0x000fc400000e0000 */
[----:B------:R-:W-:Y:S02]  /*2ef70*/  R2UR UR7, R61 ;  /* 0x000000003d0772ca */ /* 0x000fe400000e0000 */
[----:B------:R-:W-:Y:S02]  /*2ef80*/  R2UR UR6, R60 ;  /* 0x000000003c0672ca */ /* 0x000fe400000e0000 */
[----:B------:R-:W-:Y:S02]  /*2ef90*/  R2UR UR10, R4 ;  /* 0x00000000040a72ca */ /* 0x000fe400000e0000 */
[----:B------:R-:W-:Y:S02]  /*2efa0*/  R2UR UR11, R5 ;  /* 0x00000000050b72ca */ /* 0x000fe400000e0000 */
[----:B--2---:R-:W-:Y:S02]  /*2efb0*/  IADD3 R58, R63, 0xa00, R58 ;  /* 0x00000a003f3a7810 */ /* 0x004fe40007ffe03a */
[----:B------:R-:W-:-:S02]  /*2efc0*/  R2UR UR5, R59 ;  /* 0x000000003b0572ca */ /* 0x000fc400000e0000 */
[----:B------:R-:W-:-:S13]  /*2efd0*/  R2UR UR4, R58 ;  /* 0x000000003a0472ca */ /* 0x000fda00000e0000 */
[----:B------:R-:W-:Y:S03]  /*2efe0*/  HGMMA.64x64x16.F32 R24, gdesc[UR4], R24, gsb0 ;  /* 0x00e00000041879f0 */ /* 0x000fe60008000818 */
[----:B------:R-:W-:Y:S02]  /*2eff0*/  WARPGROUP.DEPBAR.LE gsb0, 0x0 ;  /* 0x00008000000079c5 */ /* 0x000fe40000010000 */
[----:B------:R0:W-:Y:S04]  /*2f000*/  ST.E desc[UR8][R14.64], R11 ;  /* 0x0000000b0e007985 */ /* 0x0001e8000c101908 */
[----:B------:R-:W2:Y:S01]  /*2f010*/  LD.E.64 R58, desc[UR10][R20.64] ;  /* 0x0000000a143a7980 */ /* 0x000ea2000c101b00 */
[----:B------:R-:W-:Y:S01]  /*2f020*/  IMAD.IADD R60, R65, 0x1, R62 ;  /* 0x00000001413c7824 */ /* 0x000fe200078e023e */
[----:B------:R-:W-:Y:S01]  /*2f030*/  WARPGROUP.ARRIVE ;  /* 0x00000000000079c5 */ /* 0x000fe20000000000 */
[----:B------:R-:W-:Y:S01]  /*2f040*/  IMAD.MOV.U32 R61, RZ, RZ, R57 ;  /* 0x000000ffff3d7224 */ /* 0x000fe200078e0039 */
[----:B------:R-:W-:-:S02]  /*2f050*/  R2UR UR8, R4 ;  /* 0x00000000040872ca */ /* 0x000fc400000e0000 */
[----:B------:R-:W-:Y:S02]  /*2f060*/  R2UR UR6, R60 ;  /* 0x000000003c0672ca */ /* 0x000fe400000e0000 */
[----:B------:R-:W-:Y:S02]  /*2f070*/  R2UR UR7, R61 ;  /* 0x000000003d0772ca */ /* 0x000fe400000e0000 */
[C---:B------:R-:W-:Y:S02]  /*2f080*/  R2UR UR9, R5.reuse ;  /* 0x00000000050972ca */ /* 0x040fe400000e0000 */
        /* <DEDUP_REMOVED lines=172> */
[----:B------:R-:W-:-:S02]  /*2fb50*/  R2UR UR8, R4 ;  /* 0x00000000040872ca */ /* 0x000fc400000e0000 */
[----:B------:R-:W-:Y:S02]  /*2fb60*/  SEL R58, R58, 0x3e, P0 ;  /* 0x0000003e3a3a7807 */ /* 0x000fe40000000000 */
[----:B------:R-:W-:Y:S02]  /*2fb70*/  SEL R59, R59, 0xf80, P0 ;  /* 0x00000f803b3b7807 */ /* 0x000fe40000000000 */
[----:B------:R-:W-:-:S03]  /*2fb80*/  R2UR UR9, R5 ;  /* 0x00000000050972ca */ /* 0x000fc600000e0000 */
[----:B------:R-:W-:-:S05]  /*2fb90*/  IMAD.IADD R58, R58, 0x1, R59 ;  /* 0x000000013a3a7824 */ /* 0x000fca00078e023b */
[----:B------:R-:W-:-:S05]  /*2fba0*/  LOP3.LUT R59, R58, 0x1e06, RZ, 0xc0, !PT ;  /* 0x00001e063a3b7812 */ /* 0x000fca00078ec0ff */
[----:B------:R-:W-:-:S05]  /*2fbb0*/  IMAD.IADD R58, R56, 0x1, R59 ;  /* 0x00000001383a7824 */ /* 0x000fca00078e023b */
[----:B------:R-:W-:Y:S01]  /*2fbc0*/  R2UR UR6, R58 ;  /* 0x000000003a0672ca */ /* 0x000fe200000e0000 */
[----:B--2---:R-:W-:Y:S02]  /*2fbd0*/  IMAD.IADD R56, R59, 0x1, R20 ;  /* 0x000000013b387824 */ /* 0x004fe400078e0214 */
[----:B------:R-:W-:Y:S02]  /*2fbe0*/  IMAD.MOV.U32 R59, RZ, RZ, R57 ;  /* 0x000000ffff3b7224 */ /* 0x000fe400078e0039 */
[----:B------:R-:W-:Y:S01]  /*2fbf0*/  IMAD.MOV.U32 R57, RZ, RZ, R21 ;  /* 0x000000ffff397224 */ /* 0x000fe200078e0015 */
[----:B------:R-:W-:Y:S02]  /*2fc00*/  R2UR UR4, R56 ;  /* 0x00000000380472ca */ /* 0x000fe400000e0000 */
[----:B------:R-:W-:Y:S02]  /*2fc10*/  R2UR UR7, R59 ;  /* 0x000000003b0772ca */ /* 0x000fe400000e0000 */
        /* <DEDUP_REMOVED lines=9> */
[----:B------:R-:W-:Y:S02]  /*2fcb0*/  R2UR UR4, R4 ;  /* 0x00000000040472ca */ /* 0x000fe400000e0000 */
[----:B------:R-:W-:Y:S01]  /*2fcc0*/  R2UR UR5, R5 ;  /* 0x00000000050572ca */ /* 0x000fe200000e0000 */
[----:B------:R-:W-:-:S12]  /*2fcd0*/  BSSY B2, `(.L_x_2208) ;  /* 0x0000006000027945 */ /* 0x000fd80003800000 */
[----:B---3--:R0:W5:Y:S01]  /*2fce0*/  LD.E R20, desc[UR4][R20.64] ;  /* 0x0000000414147980 */ /* 0x008162000c101900 */
[----:B--2---:R-:W-:-:S04]  /*2fcf0*/  LOP3.LUT R58, R58, 0x1, RZ, 0xfc, !PT ;  /* 0x000000013a3a7812 */ /* 0x004fc800078efcff */
[----:B------:R-:W-:-:S13]  /*2fd00*/  ISETP.NE.AND P0, PT, R58, 0x3, PT ;  /* 0x000000033a00780c */ /* 0x000fda0003f05270 */
[----:B0-----:R-:W-:Y:S05]  /*2fd10*/  @!P0 BRA `(.L_x_2209) ;  /* 0x0000000000048947 */ /* 0x001fea0003800000 */
[----:B------:R-:W-:Y:S01]  /*2fd20*/  BPT.TRAP 0x1 ;  /* 0x000000040000795c */ /* 0x000fe20000300000 */
.L_x_2209:
[----:B------:R-:W-:Y:S05]  /*2fd30*/  BSYNC B2 ;  /* 0x0000000000027941 */ /* 0x000fea0003800000 */
.L_x_2208:
[C---:B------:R-:W-:Y:S02]  /*2fd40*/  R2UR UR6, R4.reuse ;  /* 0x00000000040672ca */ /* 0x040fe400000e0000 */
[C---:B------:R-:W-:Y:S02]  /*2fd50*/  R2UR UR7, R5.reuse ;  /* 0x00000000050772ca */ /* 0x040fe400000e0000 */
[----:B------:R-:W-:Y:S02]  /*2fd60*/  R2UR UR4, R4 ;  /* 0x00000000040472ca */ /* 0x000fe400000e0000 */
[----:B------:R-:W-:-:S09]  /*2fd70*/  R2UR UR5, R5 ;  /* 0x00000000050572ca */ /* 0x000fd200000e0000 */
[----:B------:R-:W2:Y:S04]  /*2fd80*/  LD.E.64 R14, desc[UR6][R56.64+0x20] ;  /* 0x00002006380e7980 */ /* 0x000ea8000c101b00 */
[----:B------:R-:W3:Y:S01]  /*2fd90*/  LD.E R11, desc[UR4][R56.64+0xc] ;  /* 0x00000c04380b7980 */ /* 0x000ee2000c101900 */
[----:B--2---:R-:W-:-:S05]  /*2fda0*/  MOV R15, R14 ;  /* 0x0000000e000f7202 */ /* 0x004fca0000000f00 */
[----:B-----5:R-:W-:-:S05]  /*2fdb0*/  IMAD R20, R20, 0x8, R15 ;  /* 0x0000000814147824 */ /* 0x020fca00078e020f */
[----:B---3--:R-:W-:-:S04]  /*2fdc0*/  PRMT R11, R11, 0x654, R20 ;  /* 0x000006540b0b7816 */ /* 0x008fc80000000014 */
[----:B------:R0:W-:Y:S01]  /*2fdd0*/  SYNCS.ARRIVE.TRANS64.RED.A1T0 RZ, [R11+URZ], RZ ;  /* 0x000000ff0bff79a7 */ /* 0x0001e2000810043f */
[----:B------:R-:W2:Y:S04]  /*2fde0*/  LDL.64 R14, [R7+0x68] ;  /* 0x00006800070e7983 */ /* 0x000ea80000100a00 */
[----:B------:R-:W3:Y:S04]  /*2fdf0*/  LD.E R21, desc[UR4][R8.64] ;  /* 0x0000000408157980 */ /* 0x000ee8000c101900 */
[----:B0-----:R-:W4:Y:S04]  /*2fe00*/  LD.E R11, desc[UR4][R8.64+0x24] ;  /* 0x00002404080b7980 */ /* 0x001f28000c101900 */
[----:B------:R-:W3:Y:S04]  /*2fe10*/  LD.E R58, desc[UR4][R12.64] ;  /* 0x000000040c3a7980 */ /* 0x000ee8000c101900 */
[----:B--2---:R-:W2:Y:S01]  /*2fe20*/  LD.E.64 R14, desc[UR4][R14.64] ;  /* 0x000000040e0e7980 */ /* 0x004ea2000c101b00 */
[----:B----4-:R-:W-:-:S13]  /*2fe30*/  ISETP.NE.AND P0, PT, R11, 0x1, PT ;  /* 0x000000010b00780c */ /* 0x010fda0003f05270 */
[C---:B------:R-:W-:Y:S02]  /*2fe40*/  @P0 R2UR UR6, R4.reuse ;  /* 0x00000000040602ca */ /* 0x040fe400000e0000 */
[C---:B------:R-:W-:Y:S02]  /*2fe50*/  @P0 R2UR UR7, R5.reuse ;  /* 0x00000000050702ca */ /* 0x040fe400000e0000 */
[C---:B------:R-:W-:Y:S02]  /*2fe60*/  R2UR UR14, R4.reuse ;  /* 0x00000000040e72ca */ /* 0x040fe400000e0000 */
[----:B------:R-:W-:Y:S02]  /*2fe70*/  R2UR UR15, R5 ;  /* 0x00000000050f72ca */ /* 0x000fe400000e0000 */
[----:B------:R-:W-:-:S07]  /*2fe80*/  R2UR UR10, R4 ;  /* 0x00000000040a72ca */ /* 0x000fce00000e0000 */
[----:B------:R-:W4:Y:S01]  /*2fe90*/  @P0 LD.E R59, desc[UR6][R8.64+0x2c] ;  /* 0x00002c06083b0980 */ /* 0x000f22000c101900 */
[C---:B------:R-:W-:Y:S02]  /*2fea0*/  R2UR UR6, R4.reuse ;  /* 0x00000000040672ca */ /* 0x040fe400000e0000 */
[C---:B------:R-:W-:Y:S01]  /*2feb0*/  R2UR UR7, R5.reuse ;  /* 0x00000000050772ca */ /* 0x040fe200000e0000 */
[----:B------:R-:W4:Y:S01]  /*2fec0*/  LD.E R12, desc[UR14][R8.64+0x18] ;  /* 0x0000180e080c7980 */ /* 0x000f22000c101900 */
[C---:B------:R-:W-:Y:S02]  /*2fed0*/  R2UR UR11, R5.reuse ;  /* 0x00000000050b72ca */ /* 0x040fe400000e0000 */
[C---:B------:R-:W-:Y:S02]  /*2fee0*/  R2UR UR8, R4.reuse ;  /* 0x00000000040872ca */ /* 0x040fe400000e0000 */
[----:B------:R-:W-:Y:S02]  /*2fef0*/  R2UR UR9, R5 ;  /* 0x00000000050972ca */ /* 0x000fe400000e0000 */
[----:B------:R-:W-:-:S02]  /*2ff00*/  R2UR UR12, R4 ;  /* 0x00000000040c72ca */ /* 0x000fc400000e0000 */
[----:B------:R-:W-:-:S03]  /*2ff10*/  R2UR UR13, R5 ;  /* 0x00000000050d72ca */ /* 0x000fc600000e0000 */
[----:B------:R-:W4:Y:S04]  /*2ff20*/  LD.E R56, desc[UR6][R8.64+0x4] ;  /* 0x0000040608387980 */ /* 0x000f28000c101900 */
[----:B------:R-:W4:Y:S04]  /*2ff30*/  LD.E R61, desc[UR10][R8.64+0xc] ;  /* 0x00000c0a083d7980 */ /* 0x000f28000c101900 */
[----:B------:R-:W4:Y:S04]  /*2ff40*/  LD.E R62, desc[UR8][R8.64+0x10] ;  /* 0x00001008083e7980 */ /* 0x000f28000c101900 */
[----:B------:R-:W4:Y:S04]  /*2ff50*/  LD.E R63, desc[UR12][R8.64+0x14] ;  /* 0x0000140c083f7980 */ /* 0x000f28000c101900 */
[----:B--2---:R3:W2:Y:S01]  /*2ff60*/  LD.E R20, desc[UR4][R14.64] ;  /* 0x000000040e147980 */ /* 0x0046a2000c101900 */
[----:B------:R-:W-:-:S02]  /*2ff70*/  @P0 R2UR UR4, R4 ;  /* 0x00000000040402ca */ /* 0x000fc400000e0000 */
[----:B------:R-:W-:-:S13]  /*2ff80*/  @P0 R2UR UR5, R5 ;  /* 0x00000000050502ca */ /* 0x000fda00000e0000 */
[----:B------:R-:W2:Y:S01]  /*2ff90*/  @P0 LD.E R60, desc[UR4][R8.64+0x28] ;  /* 0x00002804083c0980 */ /* 0x000ea2000c101900 */
[----:B------:R-:W-:Y:S02]  /*2ffa0*/  R2UR UR4, R4 ;  /* 0x00000000040472ca */ /* 0x000fe400000e0000 */
[----:B------:R-:W-:-:S13]  /*2ffb0*/  R2UR UR5, R5 ;  /* 0x00000000050572ca */ /* 0x000fda00000e0000 */
[----:B------:R-:W2:Y:S01]  /*2ffc0*/  LD.E R57, desc[UR4][R8.64+0x8] ;  /* 0x0000080408397980 */ /* 0x000ea2000c101900 */
[----:B---3--:R-:W-:-:S04]  /*2ffd0*/  SHF.R.S32.HI R14, RZ, 0x1f, R21 ;  /* 0x0000001fff0e7819 */ /* 0x008fc80000011415 */
[----:B------:R-:W-:Y:S02]  /*2ffe0*/  LEA.HI R15, R14, R21, RZ, 0x7 ;  /* 0x000000150e0f7211 */ /* 0x000fe400078f38ff */
[----:B----4-:R-:W-:Y:S01]  /*2fff0*/  ISETP.GE.AND P1, PT, R12, 0x1, PT ;  /* 0x000000010c00780c */ /* 0x010fe20003f26270 */
[----:B------:R-:W-:Y:S01]  /*30000*/  BSSY B2, `(.L_x_2210) ;  /* 0x0000087000027945 */ /* 0x000fe20003800000 */
[----:B--2---:R-:W-:-:S04]  /*30010*/  FMUL.FTZ R24, R24, R20 ;  /* 0x0000001418187220 */ /* 0x004fc80000410000 */
[----:B------:R0:W1:Y:S01]  /*30020*/  MUFU.TANH R64, R24 ;  /* 0x0000001800407308 */ /* 0x0000620000002400 */
[----:B------:R-:W-:Y:S01]  /*30030*/  FMUL.FTZ R25, R25, R20 ;  /* 0x0000001419197220 */ /* 0x000fe20000410000 */
[----:B0-----:R-:W-:-:S05]  /*30040*/  LOP3.LUT R24, R15, 0xffffff80, RZ, 0xc0, !PT ;  /* 0xffffff800f187812 */ /* 0x001fca00078ec0ff */
[----:B------:R-:W-:Y:S01]  /*30050*/  IMAD.IADD R24, R21, 0x1, -R24 ;  /* 0x0000000115187824 */ /* 0x000fe200078e0a18 */
[----:B------:R0:W2:Y:S01]  /*30060*/  MUFU.TANH R65, R25 ;  /* 0x0000001900417308 */ /* 0x0000a20000002400 */
[----:B------:R-:W-:-:S03]  /*30070*/  FMUL.FTZ R28, R28, R20 ;  /* 0x000000141c1c7220 */ /* 0x000fc60000410000 */
[----:B------:R-:W-:Y:S01]  /*30080*/  SHF.R.S32.HI R15, RZ, 0x1f, R24 ;  /* 0x0000001fff0f7819 */ /* 0x000fe20000011418 */
[----:B------:R-:W-:Y:S01]  /*30090*/  FMUL.FTZ R13, R27, R20 ;  /* 0x000000141b0d7220 */ /* 0x000fe20000410000 */
[----:B0-----:R-:W-:Y:S02]  /*300a0*/  LEA.HI R25, R14, R21, RZ, 0x2 ;  /* 0x000000150e197211 */ /* 0x001fe400078f10ff */
[----:B------:R0:W3:Y:S01]  /*300b0*/  MUFU.TANH R27, R28 ;  /* 0x0000001c001b7308 */ /* 0x0000e20000002400 */
[----:B------:R-:W-:Y:S01]  /*300c0*/  LEA.HI R14, R15, R24, RZ, 0x2 ;  /* 0x000000180f0e7211 */ /* 0x000fe200078f10ff */
[----:B------:R-:W-:-:S03]  /*300d0*/  FMUL.FTZ R11, R26, R20 ;  /* 0x000000141a0b7220 */ /* 0x000fc60000410000 */
[--C-:B------:R-:W-:Y:S02]  /*300e0*/  SHF.R.S32.HI R26, RZ, 0x1f, R14.reuse ;  /* 0x0000001fff1a7819 */ /* 0x100fe4000001140e */
[----:B0-----:R-:W-:Y:S02]  /*300f0*/  LOP3.LUT R28, R25, 0xfffffffc, RZ, 0xc0, !PT ;  /* 0xfffffffc191c7812 */ /* 0x001fe400078ec0ff */
[----:B------:R-:W-:Y:S02]  /*30100*/  SHF.R.S32.HI R25, RZ, 0x2, R14 ;  /* 0x00000002ff197819 */ /* 0x000fe4000001140e */
[----:B------:R-:W-:Y:S01]  /*30110*/  LEA.HI R15, R15, R24, RZ, 0x5 ;  /* 0x000000180f0f7211 */ /* 0x000fe200078f28ff */
[----:B------:R-:W-:Y:S01]  /*30120*/  IMAD.IADD R28, R21, 0x1, -R28 ;  /* 0x00000001151c7824 */ /* 0x000fe200078e0a1c */
[----:B------:R-:W-:Y:S02]  /*30130*/  LEA.HI R26, R26, R25, RZ, 0x3 ;  /* 0x000000191a1a7211 */ /* 0x000fe400078f18ff */
[----:B------:R-:W-:-:S02]  /*30140*/  SHF.R.S32.HI R15, RZ, 0x5, R15 ;  /* 0x00000005ff0f7819 */ /* 0x000fc4000001140f */
[----:B------:R-:W-:Y:S02]  /*30150*/  LEA.HI R21, R28, R28, RZ, 0x1 ;  /* 0x0000001c1c157211 */ /* 0x000fe400078f08ff */
[----:B------:R-:W-:Y:S01]  /*30160*/  LOP3.LUT R26, R26, 0xfffffff8, RZ, 0xc0, !PT ;  /* 0xfffffff81a1a7812 */ /* 0x000fe200078ec0ff */
[----:B------:R-:W-:Y:S01]  /*30170*/  IMAD R15, R58, 0x4, R15 ;  /* 0x000000043a0f7824 */ /* 0x000fe200078e020f */
[----:B------:R-:W-:Y:S01]  /*30180*/  LOP3.LUT R21, R21, 0x1ffffffe, RZ, 0xc0, !PT ;  /* 0x1ffffffe15157812 */ /* 0x000fe200078ec0ff */
[-C--:B------:R-:W-:Y:S02]  /*30190*/  FMUL.FTZ R31, R31, R20.reuse ;  /* 0x000000141f1f7220 */ /* 0x080fe40000410000 */
[----:B------:R-:W-:Y:S02]  /*301a0*/  IMAD.IADD R26, R25, 0x1, -R26 ;  /* 0x00000001191a7824 */ /* 0x000fe400078e0a1a */
[----:B------:R-:W-:Y:S01]  /*301b0*/  FMUL.FTZ R37, R37, R20 ;  /* 0x0000001425257220 */ /* 0x000fe20000410000 */
[----:B------:R-:W-:-:S02]  /*301c0*/  IMAD.IADD R21, R28, 0x1, -R21 ;  /* 0x000000011c157824 */ /* 0x000fc400078e0a15 */
[----:B------:R-:W-:Y:S01]  /*301d0*/  IMAD.U32 R26, R15, 0x10, R26 ;  /* 0x000000100f1a7824 */ /* 0x000fe200078e001a */
[----:B------:R-:W0:Y:S08]  /*301e0*/  MUFU.TANH R67, R31 ;  /* 0x0000001f00437308 */ /* 0x000e300000002400 */
[----:B------:R4:W0:Y:S02]  /*301f0*/  MUFU.TANH R31, R37 ;  /* 0x00000025001f7308 */ /* 0x0008240000002400 */
[----:B----4-:R-:W-:-:S04]  /*30200*/  IMAD R37, R21, 0x8, R26 ;  /* 0x0000000815257824 */ /* 0x010fc800078e021a */
[----:B------:R-:W-:-:S04]  /*30210*/  @P0 IMAD.HI.U32 R60, R37, R60, RZ ;  /* 0x0000003c253c0227 */ /* 0x000fc800078e00ff */
[-C--:B------:R-:W-:Y:S01]  /*30220*/  FMUL.FTZ R30, R30, R20.reuse ;  /* 0x000000141e1e7220 */ /* 0x080fe20000410000 */
[----:B------:R-:W-:Y:S01]  /*30230*/  @P0 SHF.R.U32.HI R37, RZ, R59, R60 ;  /* 0x0000003bff250219 */ /* 0x000fe2000001163c */
[-C--:B------:R-:W-:Y:S01]  /*30240*/  FMUL.FTZ R36, R36, R20.reuse ;  /* 0x0000001424247220 */ /* 0x080fe20000410000 */
[----:B------:R-:W-:Y:S01]  /*30250*/  LOP3.LUT R15, R14, 0x7ffffffc, RZ, 0xc0, !PT ;  /* 0x7ffffffc0e0f7812 */ /* 0x000fe200078ec0ff */
[----:B------:R-:W-:Y:S02]  /*30260*/  IMAD.SHL.U32 R58, R0, 0x40, RZ ;  /* 0x00000040003a7824 */ /* 0x000fe400078e00ff */
[-C--:B------:R-:W-:Y:S01]  /*30270*/  FMUL.FTZ R35, R35, R20.reuse ;  /* 0x0000001423237220 */ /* 0x080fe20000410000 */
[----:B------:R-:W4:Y:S01]  /*30280*/  SHFL.IDX PT, R21, R37, RZ, 0x1c1f ;  /* 0x001c1fff25157589 */ /* 0x000f2200000e0000 */
[----:B------:R-:W0:Y:S01]  /*30290*/  MUFU.TANH R66, R30 ;  /* 0x0000001e00427308 */ /* 0x000e220000002400 */
[-C--:B------:R-:W-:Y:S01]  /*302a0*/  FMUL.FTZ R29, R29, R20.reuse ;  /* 0x000000141d1d7220 */ /* 0x080fe20000410000 */
[-C--:B------:R-:W-:Y:S01]  /*302b0*/  FMUL.FTZ R32, R32, R20.reuse ;  /* 0x0000001420207220 */ /* 0x080fe20000410000 */
[-C--:B------:R-:W-:Y:S01]  /*302c0*/  FMUL.FTZ R33, R33, R20.reuse ;  /* 0x0000001421217220 */ /* 0x080fe20000410000 */
[-C--:B------:R-:W-:Y:S01]  /*302d0*/  FMUL.FTZ R40, R40, R20.reuse ;  /* 0x0000001428287220 */ /* 0x080fe20000410000 */
[----:B------:R-:W-:-:S03]  /*302e0*/  FMUL.FTZ R41, R41, R20 ;  /* 0x0000001429297220 */ /* 0x000fc60000410000 */
[----:B------:R1:W0:Y:S01]  /*302f0*/  MUFU.TANH R30, R36 ;  /* 0x00000024001e7308 */ /* 0x0002220000002400 */
[-C--:B------:R-:W-:Y:S01]  /*30300*/  FMUL.FTZ R42, R42, R20.reuse ;  /* 0x000000142a2a7220 */ /* 0x080fe20000410000 */
[-C--:B------:R-:W-:Y:S01]  /*30310*/  FMUL.FTZ R44, R44, R20.reuse ;  /* 0x000000142c2c7220 */ /* 0x080fe20000410000 */
[-C--:B------:R-:W-:Y:S01]  /*30320*/  FMUL.FTZ R45, R45, R20.reuse ;  /* 0x000000142d2d7220 */ /* 0x080fe20000410000 */
[-C--:B------:R-:W-:Y:S01]  /*30330*/  FMUL.FTZ R46, R46, R20.reuse ;  /* 0x000000142e2e7220 */ /* 0x080fe20000410000 */
[-C--:B------:R-:W-:Y:S01]  /*30340*/  FMUL.FTZ R47, R47, R20.reuse ;  /* 0x000000142f2f7220 */ /* 0x080fe20000410000 */
[-C--:B------:R-:W-:Y:S01]  /*30350*/  FMUL.FTZ R48, R48, R20.reuse ;  /* 0x0000001430307220 */ /* 0x080fe20000410000 */
[-C--:B------:R-:W-:Y:S01]  /*30360*/  FMUL.FTZ R49, R49, R20.reuse ;  /* 0x0000001431317220 */ /* 0x080fe20000410000 */
[----:B------:R2:W0:Y:S01]  /*30370*/  MUFU.TANH R69, R35 ;  /* 0x0000002300457308 */ /* 0x0004220000002400 */
[----:B-1----:R-:W-:Y:S01]  /*30380*/  IMAD.IADD R36, R24, 0x1, -R15 ;  /* 0x0000000118247824 */ /* 0x002fe200078e0a0f */
[----:B------:R-:W-:Y:S01]  /*30390*/  IADD3 R15, -R58, 0x1, RZ ;  /* 0x000000013a0f7810 */ /* 0x000fe20007ffe1ff */
        /* <DEDUP_REMOVED lines=9> */
[----:B------:R-:W-:Y:S01]  /*30430*/  FMUL.FTZ R20, R55, R20 ;  /* 0x0000001437147220 */ /* 0x000fe20000410000 */
[----:B------:R-:W-:Y:S01]  /*30440*/  IMAD R15, R36, -0x2, R15 ;  /* 0xfffffffe240f7824 */ /* 0x000fe200078e020f */
[----:B------:R-:W1:Y:S01]  /*30450*/  MUFU.TANH R11, R11 ;  /* 0x0000000b000b7308 */ /* 0x000e620000002400 */
[----:B------:R-:W-:-:S03]  /*30460*/  LOP3.LUT R14, RZ, R61, RZ, 0x33, !PT ;  /* 0x0000003dff0e7212 */ /* 0x000fc600078e33ff */
[----:B------:R-:W-:-:S04]  /*30470*/  IADD3 R15, -R56, R15, R57 ;  /* 0x0000000f380f7210 */ /* 0x000fc80007ffe139 */
[----:B------:R-:W2:Y:S08]  /*30480*/  MUFU.TANH R13, R13 ;  /* 0x0000000d000d7308 */ /* 0x000eb00000002400 */
        /* <DEDUP_REMOVED lines=19> */
[----:B------:R-:W-:-:S02]  /*305c0*/  IMAD.IADD R62, R15, 0x1, R62 ;  /* 0x000000010f3e7824 */ /* 0x000fc400078e023e */
[----:B------:R-:W-:-:S05]  /*305d0*/  IMAD.IADD R63, R63, 0x1, -R58 ;  /* 0x000000013f3f7824 */ /* 0x000fca00078e0a3a */
[----:B------:R3:W0:Y:S02]  /*305e0*/  MUFU.TANH R70, R38 ;  /* 0x0000002600467308 */ /* 0x0006240000002400 */
[----:B---3--:R-:W-:-:S06]  /*305f0*/  IMAD.IADD R38, R15, 0x1, R14 ;  /* 0x000000010f267824 */ /* 0x008fcc00078e020e */
[----:B------:R4:W3:Y:S08]  /*30600*/  MUFU.TANH R68, R34 ;  /* 0x0000002200447308 */ /* 0x0008f00000002400 */
[----:B------:R1:W0:Y:S01]  /*30610*/  MUFU.TANH R71, R39 ;  /* 0x0000002700477308 */ /* 0x0002220000002400 */
[--C-:B----4-:R-:W-:Y:S02]  /*30620*/  IMAD.IADD R34, R38, 0x1, R21.reuse ;  /* 0x0000000126227824 */ /* 0x110fe400078e0215 */
[----:B-1----:R-:W-:Y:S01]  /*30630*/  IMAD.IADD R39, R62, 0x1, R21 ;  /* 0x000000013e277824 */ /* 0x002fe200078e0215 */
[----:B--23--:R-:W-:Y:S06]  /*30640*/  @!P1 BRA `(.L_x_2211) ;  /* 0x0000000000889947 */ /* 0x00cfec0003800000 */
[----:B------:R-:W-:Y:S01]  /*30650*/  IADD3 R15, -R56, R57, R21 ;  /* 0x00000039380f7210 */ /* 0x000fe20007ffe115 */
[----:B------:R-:W-:Y:S03]  /*30660*/  BSSY B3, `(.L_x_2212) ;  /* 0x000001c000037945 */ /* 0x000fe60003800000 */
[----:B------:R-:W-:-:S13]  /*30670*/  ISETP.GT.AND P0, PT, R15, -0x1, PT ;  /* 0xffffffff0f00780c */ /* 0x000fda0003f04270 */
[----:B------:R-:W-:Y:S05]  /*30680*/  @P0 BRA `(.L_x_2213) ;  /* 0x00000000003c0947 */ /* 0x000fea0003800000 */
[----:B------:R-:W-:Y:S01]  /*30690*/  ISETP.NE.AND P0, PT, R12, 0x1, PT ;  /* 0x000000010c00780c */ /* 0x000fe20003f05270 */
[----:B------:R-:W-:Y:S01]  /*306a0*/  BSSY B4, `(.L_x_2214) ;  /* 0x000000b000047945 */ /* 0x000fe20003800000 */
[----:B------:R-:W-:-:S11]  /*306b0*/  LOP3.LUT R15, RZ, R15, RZ, 0x33, !PT ;  /* 0x0000000fff0f7212 */ /* 0x000fd600078e33ff */
[----:B------:R-:W-:Y:S05]  /*306c0*/  @!P0 BRA `(.L_x_2215) ;  /* 0x0000000000208947 */ /* 0x000fea0003800000 */
[C---:B------:R-:W-:Y:S02]  /*306d0*/  R2UR UR4, R4.reuse ;  /* 0x00000000040472ca */ /* 0x040fe400000e0000 */
[C---:B------:R-:W-:Y:S02]  /*306e0*/  R2UR UR5, R5.reuse ;  /* 0x00000000050572ca */ /* 0x040fe400000e0000 */
[----:B------:R-:W-:Y:S02]  /*306f0*/  R2UR UR6, R4 ;  /* 0x00000000040672ca */ /* 0x000fe400000e0000 */
[----:B------:R-:W-:-:S09]  /*30700*/  R2UR UR7, R5 ;  /* 0x00000000050772ca */ /* 0x000fd200000e0000 */
[----:B------:R-:W2:Y:S04]  /*30710*/  LD.E R14, desc[UR4][R8.64+0x1c] ;  /* 0x00001c04080e7980 */ /* 0x000ea8000c101900 */
[----:B------:R-:W3:Y:S01]  /*30720*/  LD.E R21, desc[UR6][R8.64+0x20] ;  /* 0x0000200608157980 */ /* 0x000ee2000c101900 */
[----:B--2---:R-:W-:-:S05]  /*30730*/  IMAD.HI.U32 R14, R15, R14, RZ ;  /* 0x0000000e0f0e7227 */ /* 0x004fca00078e00ff */
[----:B---3--:R-:W-:-:S07]  /*30740*/  SHF.R.U32.HI R15, RZ, R21, R14 ;  /* 0x00000015ff0f7219 */ /* 0x008fce000001160e */
.L_x_2215:
[----:B------:R-:W-:Y:S05]  /*30750*/  BSYNC B4 ;  /* 0x0000000000047941 */ /* 0x000fea0003800000 */
.L_x_2214:
[----:B------:R-:W-:Y:S01]  /*30760*/  LOP3.LUT R15, RZ, R15, RZ, 0x33, !PT ;  /* 0x0000000fff0f7212 */ /* 0x000fe200078e33ff */
[----:B------:R-:W-:Y:S06]  /*30770*/  BRA `(.L_x_2216) ;  /* 0x0000000000287947 */ /* 0x000fec0003800000 */
.L_x_2213:
[----:B------:R-:W-:-:S13]  /*30780*/  ISETP.NE.AND P0, PT, R12, 0x1, PT ;  /* 0x000000010c00780c */ /* 0x000fda0003f05270 */
        /* <DEDUP_REMOVED lines=9> */
.L_x_2216:
[----:B------:R-:W-:Y:S05]  /*30820*/  BSYNC B3 ;  /* 0x0000000000037941 */ /* 0x000fea0003800000 */
.L_x_2212:
[----:B------:R-:W-:-:S04]  /*30830*/  IMAD R15, R12, R15, -R58 ;  /* 0x0000000f0c0f7224 */ /* 0x000fc800078e0a3a */
[----:B------:R-:W-:-:S05]  /*30840*/  IMAD R15, R36, -0x2, R15 ;  /* 0xfffffffe240f7824 */ /* 0x000fca00078e020f */
[----:B------:R-:W-:Y:S02]  /*30850*/  VIMNMX R34, R34, R15, !PT ;  /* 0x0000000f22227248 */ /* 0x000fe40007fe0100 */
[----:B------:R-:W-:-:S07]  /*30860*/  VIADDMNMX R39, R15, R12, R39, PT ;  /* 0x0000000c0f277246 */ /* 0x000fce0003800127 */
.L_x_2211:
[----:B------:R-:W-:Y:S05]  /*30870*/  BSYNC B2 ;  /* 0x0000000000027941 */ /* 0x000fea0003800000 */
.L_x_2210:
[C---:B------:R-:W-:Y:S01]  /*30880*/  ISETP.GE.AND P1, PT, R63.reuse, 0x9, PT ;  /* 0x000000093f00780c */ /* 0x040fe20003f26270 */
[----:B------:R-:W1:Y:S01]  /*30890*/  SHFL.IDX PT, R37, R37, 0x1, 0x1c1f ;  /* 0x003c1f0025257f89 */ /* 0x000e6200000e0000 */
        /* <DEDUP_REMOVED lines=13> */
[----:B-1----:R-:W-:Y:S01]  /*30970*/  IMAD.IADD R38, R38, 0x1, R37 ;  /* 0x0000000126267824 */ /* 0x002fe200078e0225 */
[----:B------:R-:W-:Y:S02]  /*30980*/  ISETP.GT.AND P3, PT, R34, 0x9, !P5 ;  /* 0x000000092200780c */ /* 0x000fe40006f64270 */
[----:B------:R-:W-:Y:S02]  /*30990*/  ISETP.GE.AND P4, PT, R63, 0x12, PT ;  /* 0x000000123f00780c */ /* 0x000fe40003f86270 */
[----:B0-----:R-:W-:Y:S02]  /*309a0*/  FSEL R21, R32, -INF , !P2 ;  /* 0xff80000020157808 */ /* 0x001fe40005000000 */
        /* <DEDUP_REMOVED lines=77> */
.L_x_2222:
[----:B------:R-:W-:Y:S05]  /*30e80*/  BSYNC B4 ;  /* 0x0000000000047941 */ /* 0x000fea0003800000 */
.L_x_2221:
[----:B------:R-:W-:Y:S01]  /*30e90*/  LOP3.LUT R57, RZ, R57, RZ, 0x33, !PT ;  /* 0x00000039ff397212 */ /* 0x000fe200078e33ff */
[----:B------:R-:W-:Y:S06]  /*30ea0*/  BRA `(.L_x_2223) ;  /* 0x0000000000287947 */ /* 0x000fec0003800000 */
.L_x_2220:
        /* <DEDUP_REMOVED lines=10> */
.L_x_2223:
[----:B------:R-:W-:Y:S05]  /*30f50*/  BSYNC B3 ;  /* 0x0000000000037941 */ /* 0x000fea0003800000 */
.L_x_2219:
[----:B------:R-:W-:-:S04]  /*30f60*/  IMAD R57, R12, R57, -R58 ;  /* 0x000000390c397224 */ /* 0x000fc800078e0a3a */
[----:B------:R-:W-:-:S05]  /*30f70*/  IMAD R57, R36, -0x2, R57 ;  /* 0xfffffffe24397824 */ /* 0x000fca00078e0239 */
[----:B------:R-:W-:Y:S02]  /*30f80*/  VIADDMNMX R39, R57, R12, R39, PT ;  /* 0x0000000c39277246 */ /* 0x000fe40003800127 */
[----:B------:R-:W-:-:S07]  /*30f90*/  VIMNMX R38, R38, R57, !PT ;  /* 0x0000003926267248 */ /* 0x000fce0007fe0100 */
.L_x_2218:
[----:B------:R-:W-:Y:S05]  /*30fa0*/  BSYNC B2 ;  /* 0x0000000000027941 */ /* 0x000fea0003800000 */
.L_x_2217:
[----:B------:R-:W2:Y:S01]  /*30fb0*/  LDL.64 R8, [R7+0x70] ;  /* 0x0000700007087983 */ /* 0x000ea20000100a00 */
[----:B------:R-:W-:Y:S02]  /*30fc0*/  R2UR UR4, R4 ;  /* 0x00000000040472ca */ /* 0x000fe400000e0000 */
[----:B------:R-:W-:Y:S02]  /*30fd0*/  R2UR UR5, R5 ;  /* 0x00000000050572ca */ /* 0x000fe400000e0000 */
[C---:B------:R-:W-:Y:S02]  /*30fe0*/  ISETP.GT.AND P0, PT, R38.reuse, 0x1, !P0 ;  /* 0x000000012600780c */ /* 0x040fe40004704270 */
[----:B------:R-:W-:Y:S02]  /*30ff0*/  ISETP.NE.AND P6, PT, R65, RZ, PT ;  /* 0x000000ff4100720c */ /* 0x000fe40003fc5270 */
[----:B------:R-:W-:Y:S02]  /*31000*/  ISETP.LT.OR P0, PT, R39, 0x2, P0 ;  /* 0x000000022700780c */ /* 0x000fe40000701670 */
[----:B------:R-:W-:-:S02]  /*31010*/  ISETP.GT.AND P1, PT, R38, 0x8, !P1 ;  /* 0x000000082600780c */ /* 0x000fc40004f24270 */
[----:B------:R-:W-:Y:S02]  /*31020*/  FSEL R53, R13, -INF , !P0 ;  /* 0xff8000000d357808 */ /* 0x000fe40004000000 */
[----:B------:R-:W-:Y:S02]  /*31030*/  ISETP.NE.AND P0, PT, R55, RZ, PT ;  /* 0x000000ff3700720c */ /* 0x000fe40003f05270 */
[C---:B------:R-:W-:Y:S02]  /*31040*/  ISETP.LT.OR P1, PT, R39.reuse, 0x9, P1 ;  /* 0x000000092700780c */ /* 0x040fe40000f21670 */
[----:B------:R-:W-:Y:S02]  /*31050*/  ISETP.GT.AND P0, PT, R38, 0x9, !P0 ;  /* 0x000000092600780c */ /* 0x000fe40004704270 */
[----:B------:R-:W-:Y:S02]  /*31060*/  FSEL R57, R66, -INF , !P1 ;  /* 0xff80000042397808 */ /* 0x000fe40004800000 */
[----:B------:R-:W-:-:S02]  /*31070*/  ISETP.LT.OR P0, PT, R39, 0xa, P0 ;  /* 0x0000000a2700780c */ /* 0x000fc40000701670 */
[----:B------:R-:W-:Y:S02]  /*31080*/  ISETP.NE.AND P1, PT, R74, RZ, PT ;  /* 0x000000ff4a00720c */ /* 0x000fe40003f25270 */
[----:B------:R-:W-:Y:S02]  /*31090*/  FSEL R67, R67, -INF , !P0 ;  /* 0xff80000043437808 */ /* 0x000fe40004000000 */
[----:B------:R-:W-:-:S04]  /*310a0*/  ISETP.NE.AND P0, PT, R59, RZ, PT ;  /* 0x000000ff3b00720c */ /* 0x000fc80003f05270 */
[----:B------:R-:W-:-:S04]  /*310b0*/  ISETP.GT.AND P0, PT, R38, 0x10, !P0 ;  /* 0x000000102600780c */ /* 0x000fc80004704270 */
[----:B------:R-:W-:-:S04]  /*310c0*/  ISETP.LT.OR P0, PT, R39, 0x11, P0 ;  /* 0x000000112700780c */ /* 0x000fc80000701670 */
        /* <DEDUP_REMOVED lines=17> */
[----:B------:R-:W-:-:S04]  /*311e0*/  ISETP.NE.AND P0, PT, R41, RZ, PT ;  /* 0x000000ff2900720c */ /* 0x000fc80003f05270 */
[----:B------:R-:W-:-:S04]  /*311f0*/  ISETP.GT.AND P0, PT, R38, RZ, !P0 ;  /* 0x000000ff2600720c */ /* 0x000fc80004704270 */
[----:B------:R-:W-:-:S04]  /*31200*/  ISETP.LT.OR P0, PT, R39, 0x1, P0 ;  /* 0x000000012700780c */ /* 0x000fc80000701670 */
[----:B------:R-:W-:Y:S02]  /*31210*/  FSEL R49, R11, -INF , !P0 ;  /* 0xff8000000b317808 */ /* 0x000fe40004000000 */
[----:B------:R-:W-:Y:S01]  /*31220*/  ISETP.NE.AND P0, PT, R73, RZ, PT ;  /* 0x000000ff4900720c */ /* 0x000fe20003f05270 */
[----:B--2---:R-:W2:Y:S03]  /*31230*/  LD.E.64 R12, desc[UR4][R8.64] ;  /* 0x00000004080c7980 */ /* 0x004ea6000c101b00 */
[C---:B------:R-:W-:Y:S02]  /*31240*/  ISETP.GT.AND P0, PT, R38.reuse, 0x21, !P0 ;  /* 0x000000212600780c */ /* 0x040fe40004704270 */
[C---:B------:R-:W-:Y:S02]  /*31250*/  ISETP.GT.AND P1, PT, R38.reuse, 0x28, !P1 ;  /* 0x000000282600780c */ /* 0x040fe40004f24270 */
[----:B------:R-:W-:-:S02]  /*31260*/  ISETP.GT.AND P2, PT, R38, 0x29, !P2 ;  /* 0x000000292600780c */ /* 0x000fc40005744270 */
[C---:B------:R-:W-:Y:S02]  /*31270*/  ISETP.GT.AND P3, PT, R38.reuse, 0x30, !P3 ;  /* 0x000000302600780c */ /* 0x040fe40005f64270 */
[C---:B------:R-:W-:Y:S02]  /*31280*/  ISETP.GT.AND P4, PT, R38.reuse, 0x31, !P4 ;  /* 0x000000312600780c */ /* 0x040fe40006784270 */
[C---:B------:R-:W-:Y:S02]  /*31290*/  ISETP.GT.AND P5, PT, R38.reuse, 0x38, !P5 ;  /* 0x000000382600780c */ /* 0x040fe40006fa4270 */
[----:B------:R-:W-:Y:S02]  /*312a0*/  ISETP.GT.AND P6, PT, R38, 0x39, !P6 ;  /* 0x000000392600780c */ /* 0x000fe400077c4270 */
[C---:B------:R-:W-:Y:S02]  /*312b0*/  ISETP.LT.OR P0, PT, R39.reuse, 0x22, P0 ;  /* 0x000000222700780c */ /* 0x040fe40000701670 */
[----:B------:R-:W-:-:S02]  /*312c0*/  ISETP.LT.OR P1, PT, R39, 0x29, P1 ;  /* 0x000000292700780c */ /* 0x000fc40000f21670 */
[----:B------:R-:W-:Y:S02]  /*312d0*/  FSEL R65, R35, -INF , !P0 ;  /* 0xff80000023417808 */ /* 0x000fe40004000000 */
[C---:B------:R-:W-:Y:S02]  /*312e0*/  ISETP.LT.OR P2, PT, R39.reuse, 0x2a, P2 ;  /* 0x0000002a2700780c */ /* 0x040fe40001741670 */
[----:B------:R-:W-:Y:S02]  /*312f0*/  FSEL R73, R46, -INF , !P1 ;  /* 0xff8000002e497808 */ /* 0x000fe40004800000 */
[----:B------:R-:W-:Y:S02]  /*31300*/  ISETP.LT.OR P3, PT, R39, 0x31, P3 ;  /* 0x000000312700780c */ /* 0x000fe40001f61670 */
[----:B------:R-:W-:Y:S02]  /*31310*/  FSEL R75, R47, -INF , !P2 ;  /* 0xff8000002f4b7808 */ /* 0x000fe40005000000 */
[----:B------:R-:W-:-:S02]  /*31320*/  ISETP.LT.OR P4, PT, R39, 0x32, P4 ;  /* 0x000000322700780c */ /* 0x000fc40002781670 */
[----:B------:R-:W-:Y:S02]  /*31330*/  FSEL R77, R50, -INF , !P3 ;  /* 0xff800000324d7808 */ /* 0x000fe40005800000 */
[----:B------:R-:W-:Y:S02]  /*31340*/  ISETP.LT.OR P5, PT, R39, 0x39, P5 ;  /* 0x000000392700780c */ /* 0x000fe40002fa1670 */
[----:B------:R-:W-:Y:S02]  /*31350*/  FSEL R79, R51, -INF , !P4 ;  /* 0xff800000334f7808 */ /* 0x000fe40006000000 */
[----:B------:R-:W-:Y:S02]  /*31360*/  ISETP.LT.OR P6, PT, R39, 0x3a, P6 ;  /* 0x0000003a2700780c */ /* 0x000fe400037c1670 */
[----:B------:R-:W-:Y:S02]  /*31370*/  FSEL R81, R54, -INF , !P5 ;  /* 0xff80000036517808 */ /* 0x000fe40006800000 */
[----:B------:R-:W-:-:S02]  /*31380*/  R2UR UR6, R4 ;  /* 0x00000000040672ca */ /* 0x000fc400000e0000 */
[----:B------:R-:W-:Y:S02]  /*31390*/  R2UR UR7, R5 ;  /* 0x00000000050772ca */ /* 0x000fe400000e0000 */
[----:B------:R-:W-:-:S11]  /*313a0*/  FSEL R83, R43, -INF , !P6 ;  /* 0xff8000002b537808 */ /* 0x000fd60007000000 */
[----:B------:R-:W3:Y:S01]  /*313b0*/  LD.E R41, desc[UR6][R8.64+0x14] ;  /* 0x0000140608297980 */ /* 0x000ee2000c101900 */
[----:B--2---:R-:W-:Y:S02]  /*313c0*/  FMNMX.FTZ R11, R45, R12, !PT ;  /* 0x0000000c2d0b7209 */ /* 0x004fe40007810000 */
        /* <DEDUP_REMOVED lines=12> */
[----:B------:R-:W-:Y:S01]  /*31490*/  FMNMX.FTZ R36, R61, R36, !PT ;  /* 0x000000243d247209 */ /* 0x000fe20007810000 */
[----:B------:R-:W2:Y:S01]  /*314a0*/  LD.E R40, desc[UR4][R8.64+0x20] ;  /* 0x0000200408287980 */ /* 0x000ea2000c101900 */
        /* <DEDUP_REMOVED lines=17> */
[----:B------:R-:W-:-:S03]  /*315c0*/  FMNMX.FTZ R39, R83, R36, !PT ;  /* 0x0000002453277209 */ /* 0x000fc60007810000 */
[----:B------:R-:W0:Y:S04]  /*315d0*/  SHFL.BFLY PT, R11, R38, 0x2, 0x1f ;  /* 0x0c401f00260b7f89 */ /* 0x000e2800000e0000 */
[----:B------:R1:W-:Y:S04]  /*315e0*/  ST.E.64 desc[UR4][R8.64], R38 ;  /* 0x0000002608007985 */ /* 0x0003e8000c101b04 */
[----:B------:R-:W4:Y:S01]  /*315f0*/  LD.E R44, desc[UR6][R8.64+0x4] ;  /* 0x00000406082c7980 */ /* 0x000f22000c101900 */
[----:B0-----:R-:W-:-:S03]  /*31600*/  FMNMX.FTZ R11, R38, R11, !PT ;  /* 0x0000000b260b7209 */ /* 0x001fc60007810000 */
[----:B-1----:R-:W5:Y:S04]  /*31610*/  LD.E R38, desc[UR4][R8.64+0x10] ;  /* 0x0000100408267980 */ /* 0x002f68000c101900 */
[----:B------:R-:W0:Y:S02]  /*31620*/  SHFL.BFLY PT, R36, R11, 0x1, 0x1f ;  /* 0x0c201f000b247f89 */ /* 0x000e2400000e0000 */
[----:B0-----:R-:W-:-:S05]  /*31630*/  FMNMX.FTZ R35, R11, R36, !PT ;  /* 0x000000240b237209 */ /* 0x001fca0007810000 */
[----:B------:R-:W-:Y:S04]  /*31640*/  ST.E desc[UR4][R8.64], R35 ;  /* 0x0000002308007985 */ /* 0x000fe8000c101904 */
[----:B------:R-:W3:Y:S01]  /*31650*/  LD.E R37, desc[UR6][R8.64] ;  /* 0x0000000608257980 */ /* 0x000ee2000c101900 */
[----:B------:R-:W-:Y:S02]  /*31660*/  R2UR UR8, R4 ;  /* 0x00000000040872ca */ /* 0x000fe400000e0000 */
[----:B------:R-:W-:Y:S01]  /*31670*/  R2UR UR9, R5 ;  /* 0x00000000050972ca */ /* 0x000fe200000e0000 */
[----:B----4-:R-:W0:Y:S02]  /*31680*/  SHFL.BFLY PT, R11, R44, 0x2, 0x1f ;  /* 0x0c401f002c0b7f89 */ /* 0x010e2400000e0000 */
[----:B0-----:R-:W-:-:S05]  /*31690*/  FMNMX.FTZ R36, R11, R44, !PT ;  /* 0x0000002c0b247209 */ /* 0x001fca0007810000 */
[----:B------:R-:W0:Y:S02]  /*316a0*/  SHFL.BFLY PT, R11, R36, 0x1, 0x1f ;  /* 0x0c201f00240b7f89 */ /* 0x000e2400000e0000 */
[----:B0-----:R-:W-:Y:S02]  /*316b0*/  FMNMX.FTZ R35, R36, R11, !PT ;  /* 0x0000000b24237209 */ /* 0x001fe40007810000 */
[----:B---3--:R-:W-:Y:S02]  /*316c0*/  FSETP.NEU.FTZ.AND P0, PT, R37, -INF , PT ;  /* 0xff8000002500780b */ /* 0x008fe40003f1d000 */
[----:B------:R-:W-:Y:S02]  /*316d0*/  FSETP.NEU.FTZ.AND P1, PT, R35, -INF , PT ;  /* 0xff8000002300780b */ /* 0x000fe40003f3d000 */
[----:B------:R-:W-:Y:S02]  /*316e0*/  FSEL R11, R37, RZ, P0 ;  /* 0x000000ff250b7208 */ /* 0x000fe40000000000 */
[----:B------:R-:W-:-:S03]  /*316f0*/  FSEL R42, R35, RZ, P1 ;  /* 0x000000ff232a7208 */ /* 0x000fc60000800000 */
[----:B------:R-:W-:Y:S02]  /*31700*/  FADD.FTZ R11, R12, -R11 ;  /* 0x8000000b0c0b7221 */ /* 0x000fe40000010000 */
[----:B------:R-:W-:Y:S02]  /*31710*/  FADD.FTZ R13, R13, -R42 ;  /* 0x8000002a0d0d7221 */ /* 0x000fe40000010000 */
[----:B--2---:R-:W-:Y:S02]  /*31720*/  FMUL.FTZ R11, R11, R40 ;  /* 0x000000280b0b7220 */ /* 0x004fe40000410000 */
[----:B------:R-:W-:-:S04]  /*31730*/  FMUL.FTZ R12, R40, R13 ;  /* 0x0000000d280c7220 */ /* 0x000fc80000410000 */
[----:B------:R-:W5:Y:S08]  /*31740*/  MUFU.EX2 R11, R11 ;  /* 0x0000000b000b7308 */ /* 0x000f700000000800 */
[----:B------:R-:W0:Y:S01]  /*31750*/  MUFU.EX2 R12, R12 ;  /* 0x0000000c000c7308 */ /* 0x000e220000000800 */
[----:B------:R1:W-:Y:S01]  /*31760*/  ST.E desc[UR4][R8.64+0x4], R35 ;  /* 0x0000042308007985 */ /* 0x0003e2000c101904 */
[----:B-----5:R-:W-:Y:S01]  /*31770*/  FMUL.FTZ R13, R11, R38 ;  /* 0x000000260b0d7220 */ /* 0x020fe20000410000 */
[----:B0-----:R-:W-:-:S04]  /*31780*/  FMUL.FTZ R41, R12, R41 ;  /* 0x000000290c297220 */ /* 0x001fc80000410000 */
[----:B------:R1:W-:Y:S04]  /*31790*/  ST.E desc[UR6][R8.64+0x10], R13 ;  /* 0x0000100d08007985 */ /* 0x0003e8000c101906 */
[----:B------:R1:W-:Y:S04]  /*317a0*/  ST.E desc[UR8][R8.64+0x14], R41 ;  /* 0x0000142908007985 */ /* 0x0003e8000c101908 */
[----:B------:R-:W2:Y:S04]  /*317b0*/  LDL.64 R36, [R7+0x78] ;  /* 0x0000780007247983 */ /* 0x000ea80000100a00 */
[----:B--2---:R-:W2:Y:S04]  /*317c0*/  LD.E.64 R38, desc[UR4][R36.64] ;  /* 0x0000000424267980 */ /* 0x004ea8000c101b00 */
[----:B--2---:R-:W2:Y:S01]  /*317d0*/  LD.E R40, desc[UR4][R38.64+0x4] ;  /* 0x0000040426287980 */ /* 0x004ea2000c101900 */
[----:B------:R-:W-:Y:S01]  /*317e0*/  BSSY B2, `(.L_x_2224) ;  /* 0x0000010000027945 */ /* 0x000fe20003800000 */
[----:B--2---:R-:W-:-:S13]  /*317f0*/  ISETP.NE.AND P0, PT, R40, RZ, PT ;  /* 0x000000ff2800720c */ /* 0x004fda0003f05270 */
[----:B-1----:R-:W-:Y:S05]  /*31800*/  @P0 BRA `(.L_x_2225) ;  /* 0x0000000000340947 */ /* 0x002fea0003800000 */
[----:B------:R-:W-:Y:S02]  /*31810*/  R2UR UR4, R4 ;  /* 0x00000000040472ca */ /* 0x000fe400000e0000 */
[----:B------:R-:W-:-:S13]  /*31820*/  R2UR UR5, R5 ;  /* 0x00000000050572ca */ /* 0x000fda00000e0000 */
[----:B------:R-:W2:Y:S01]  /*31830*/  LD.E.64 R8, desc[UR4][R36.64+0x8] ;  /* 0x0000080424087980 */ /* 0x000ea2000c101b00 */
[----:B------:R-:W-:Y:S02]  /*31840*/  R2UR UR6, R4 ;  /* 0x00000000040672ca */ /* 0x000fe400000e0000 */
[----:B------:R-:W-:Y:S01]  /*31850*/  R2UR UR7, R5 ;  /* 0x00000000050772ca */ /* 0x000fe200000e0000 */
[----:B------:R-:W3:-:S12]  /*31860*/  LD.E R39, desc[UR4][R38.64] ;  /* 0x0000000426277980 */ /* 0x000ed8000c101900 */
[----:B--2---:R-:W2:Y:S01]  /*31870*/  LD.E.64 R8, desc[UR6][R8.64] ;  /* 0x0000000608087980 */ /* 0x004ea2000c101b00 */
[----:B---3--:R-:W-:-:S04]  /*31880*/  IMAD R41, R10, 0x40, R39 ;  /* 0x000000400a297824 */ /* 0x008fc800078e0227 */
[----:B--2---:R-:W-:-:S05]  /*31890*/  IMAD.WIDE R40, R41, 0x4, R8 ;  /* 0x0000000429287825 */ /* 0x004fca00078e0208 */
[----:B------:R0:W-:Y:S04]  /*318a0*/  ST.E desc[UR4][R40.64], R11 ;  /* 0x0000000b28007985 */ /* 0x0001e8000c101904 */
[----:B------:R-:W2:Y:S04]  /*318b0*/  LD.E.64 R38, desc[UR6][R36.64] ;  /* 0x0000000624267980 */ /* 0x000ea8000c101b00 */
[----:B--2---:R-:W2:Y:S02]  /*318c0*/  LD.E R13, desc[UR4][R38.64+0x4] ;  /* 0x00000404260d7980 */ /* 0x004ea4000c101900 */
[----:B0-2---:R-:W-:-:S13]  /*318d0*/  ISETP.NE.AND P0, PT, R13, RZ, PT ;  /* 0x000000ff0d00720c */ /* 0x005fda0003f05270 */
.L_x_2225:
[----:B------:R-:W-:Y:S05]  /*318e0*/  BSYNC B2 ;  /* 0x0000000000027941 */ /* 0x000fea0003800000 */
.L_x_2224:
[----:B------:R-:W-:Y:S04]  /*318f0*/  BSSY B2, `(.L_x_2226) ;  /* 0x000000d000027945 */ /* 0x000fe80003800000 */
[----:B------:R-:W-:Y:S05]  /*31900*/  @P0 BRA `(.L_x_2227) ;  /* 0x00000000002c0947 */ /* 0x000fea0003800000 */
        /* <DEDUP_REMOVED lines=8> */
[----:B------:R-:W-:-:S04]  /*31990*/  VIADD R13, R10, 0x8 ;  /* 0x000000080a0d7836 */ /* 0x000fc80000000000 */
[----:B--2---:R-:W-:-:S05]  /*319a0*/  IMAD.WIDE R8, R13, 0x4, R8 ;  /* 0x000000040d087825 */ /* 0x004fca00078e0208 */
[----:B------:R0:W-:Y:S02]  /*319b0*/  ST.E desc[UR4][R8.64], R12 ;  /* 0x0000000c08007985 */ /* 0x0001e4000c101904 */
.L_x_2227:
[----:B------:R-:W-:Y:S05]  /*319c0*/  BSYNC B2 ;  /* 0x0000000000027941 */ /* 0x000fea0003800000 */
.L_x_2226:
[----:B0-----:R-:W2:Y:S01]  /*319d0*/  LDL.64 R8, [R7+0x70] ;  /* 0x0000700007087983 */ /* 0x001ea20000100a00 */
[C---:B------:R-:W-:Y:S02]  /*319e0*/  R2UR UR4, R4.reuse ;  /* 0x00000000040472ca */ /* 0x040fe400000e0000 */
[C---:B------:R-:W-:Y:S02]  /*319f0*/  R2UR UR5, R5.reuse ;  /* 0x00000000050572ca */ /* 0x040fe400000e0000 */
[C---:B------:R-:W-:Y:S02]  /*31a00*/  R2UR UR6, R4.reuse ;  /* 0x00000000040672ca */ /* 0x040fe400000e0000 */
[C---:B------:R-:W-:Y:S02]  /*31a10*/  R2UR UR7, R5.reuse ;  /* 0x00000000050772ca */ /* 0x040fe400000e0000 */
[----:B------:R-:W-:Y:S02]  /*31a20*/  R2UR UR8, R4 ;  /* 0x00000000040872ca */ /* 0x000fe400000e0000 */
[----:B------:R-:W-:-:S05]  /*31a30*/  R2UR UR9, R5 ;  /* 0x00000000050972ca */ /* 0x000fca00000e0000 */
[----:B--2---:R-:W2:Y:S04]  /*31a40*/  LD.E R10, desc[UR4][R8.64] ;  /* 0x00000004080a7980 */ /* 0x004ea8000c101900 */
[----:B------:R-:W3:Y:S04]  /*31a50*/  LD.E R13, desc[UR6][R8.64+0x20] ;  /* 0x00002006080d7980 */ /* 0x000ee8000c101900 */
[----:B------:R-:W4:Y:S04]  /*31a60*/  LD.E R36, desc[UR8][R8.64+0x4] ;  /* 0x0000040808247980 */ /* 0x000f28000c101900 */
[----:B------:R-:W4:Y:S04]  /*31a70*/  LD.E R56, desc[UR4][R8.64+0x10] ;  /* 0x0000100408387980 */ /* 0x000f28000c101900 */
[----:B------:R-:W4:Y:S01]  /*31a80*/  LD.E R55, desc[UR6][R8.64+0x14] ;  /* 0x0000140608377980 */ /* 0x000f22000c101900 */
[C---:B--2---:R-:W-:Y:S01]  /*31a90*/  FSETP.NEU.FTZ.AND P0, PT, R10.reuse, -INF , PT ;  /* 0xff8000000a00780b */ /* 0x044fe20003f1d000 */
[----:B---3--:R-:W-:Y:S01]  /*31aa0*/  FMUL.FTZ R35, R10, R13 ;  /* 0x0000000d0a237220 */ /* 0x008fe20000410000 */
[----:B----4-:R-:W-:Y:S01]  /*31ab0*/  FSETP.NEU.FTZ.AND P1, PT, R36, -INF , PT ;  /* 0xff8000002400780b */ /* 0x010fe20003f3d000 */
[----:B------:R-:W-:-:S03]  /*31ac0*/  FMUL.FTZ R36, R13, R36 ;  /* 0x000000240d247220 */ /* 0x000fc60000410000 */
[----:B------:R-:W-:Y:S02]  /*31ad0*/  FSEL R10, R35, RZ, P0 ;  /* 0x000000ff230a7208 */ /* 0x000fe40000000000 */
[----:B------:R-:W-:-:S03]  /*31ae0*/  FSEL R40, R36, RZ, P1 ;  /* 0x000000ff24287208 */ /* 0x000fc60000800000 */
        /* <DEDUP_REMOVED lines=33> */
[----:B------:R-:W-:Y:S01]  /*31d00*/  FFMA.FTZ R40, R83, R13, -R40 ;  /* 0x0000000d53287223 */ /* 0x000fe20000010828 */
[----:B------:R0:W1:Y:S08]  /*31d10*/  MUFU.EX2 R160, R14 ;  /* 0x0000000e00a07308 */ /* 0x0000700000000800 */
[----:B------:R-:W2:Y:S01]  /*31d20*/  MUFU.EX2 R41, R41 ;  /* 0x0000002900297308 */ /* 0x000ea20000000800 */
[----:B0-----:R-:W-:-:S07]  /*31d30*/  FADD.FTZ R14, R34, R55 ;  /* 0x00000037220e7221 */ /* 0x001fce0000010000 */
[----:B------:R0:W3:Y:S08]  /*31d40*/  MUFU.EX2 R162, R15 ;  /* 0x0000000f00a27308 */ /* 0x0000f00000000800 */
[----:B------:R-:W4:Y:S01]  /*31d50*/  MUFU.EX2 R42, R42 ;  /* 0x0000002a002a7308 */ /* 0x000f220000000800 */
[----:B0-----:R-:W-:-:S04]  /*31d60*/  FADD.FTZ R15, R35, R56 ;  /* 0x00000038230f7221 */ /* 0x001fc80000010000 */
[----:B-1----:R-:W-:-:S03]  /*31d70*/  FADD.FTZ R15, R160, R15 ;  /* 0x0000000fa00f7221 */ /* 0x002fc60000010000 */
[----:B------:R-:W0:Y:S08]  /*31d80*/  MUFU.EX2 R13, R20 ;  /* 0x00000014000d7308 */ /* 0x000e300000000800 */
[----:B------:R-:W1:Y:S08]  /*31d90*/  MUFU.EX2 R43, R43 ;  /* 0x0000002b002b7308 */ /* 0x000e700000000800 */
[----:B------:R2:W1:Y:S08]  /*31da0*/  MUFU.EX2 R164, R21 ;  /* 0x0000001500a47308 */ /* 0x0004700000000800 */
[----:B------:R-:W1:Y:S01]  /*31db0*/  MUFU.EX2 R44, R44 ;  /* 0x0000002c002c7308 */ /* 0x000e620000000800 */
[----:B--2---:R-:W-:Y:S01]  /*31dc0*/  FADD.FTZ R21, R41, R14 ;  /* 0x0000000e29157221 */ /* 0x004fe20000010000 */
[----:B---3--:R-:W-:-:S03]  /*31dd0*/  FADD.FTZ R14, R162, R15 ;  /* 0x0000000fa20e7221 */ /* 0x008fc60000010000 */
[----:B----4-:R-:W-:Y:S01]  /*31de0*/  FADD.FTZ R20, R42, R21 ;  /* 0x000000152a147221 */ /* 0x010fe20000010000 */
[----:B0-----:R-:W-:Y:S02]  /*31df0*/  FADD.FTZ R15, R13, R14 ;  /* 0x0000000e0d0f7221 */ /* 0x001fe40000010000 */
[----:B------:R-:W0:Y:S01]  /*31e00*/  MUFU.EX2 R27, R24 ;  /* 0x00000018001b7308 */ /* 0x000e220000000800 */
[----:B-1----:R-:W-:Y:S01]  /*31e10*/  FADD.FTZ R21, R43, R20 ;  /* 0x000000142b157221 */ /* 0x002fe20000010000 */
[----:B------:R-:W-:-:S06]  /*31e20*/  FADD.FTZ R14, R164, R15 ;  /* 0x0000000fa40e7221 */ /* 0x000fcc0000010000 */
[----:B------:R-:W1:Y:S01]  /*31e30*/  MUFU.EX2 R45, R45 ;  /* 0x0000002d002d7308 */ /* 0x000e620000000800 */
[----:B------:R-:W-:-:S07]  /*31e40*/  FADD.FTZ R20, R44, R21 ;  /* 0x000000152c147221 */ /* 0x000fce0000010000 */
[----:B------:R-:W2:Y:S01]  /*31e50*/  MUFU.EX2 R166, R25 ;  /* 0x0000001900a67308 */ /* 0x000ea20000000800 */
[----:B0-----:R-:W-:-:S07]  /*31e60*/  FADD.FTZ R15, R27, R14 ;  /* 0x0000000e1b0f7221 */ /* 0x001fce0000010000 */
[----:B------:R-:W0:Y:S01]  /*31e70*/  MUFU.EX2 R46, R46 ;  /* 0x0000002e002e7308 */ /* 0x000e220000000800 */
[----:B-1----:R-:W-:-:S07]  /*31e80*/  FADD.FTZ R21, R45, R20 ;  /* 0x000000142d157221 */ /* 0x002fce0000010000 */
[----:B------:R-:W1:Y:S01]  /*31e90*/  MUFU.EX2 R29, R26 ;  /* 0x0000001a001d7308 */ /* 0x000e620000000800 */
[----:B--2---:R-:W-:-:S07]  /*31ea0*/  FADD.FTZ R14, R166, R15 ;  /* 0x0000000fa60e7221 */ /* 0x004fce0000010000 */
        /* <DEDUP_REMOVED lines=33> */
[----:B-1----:R-:W-:Y:S01]  /*320c0*/  FADD.FTZ R14, R54, R15 ;  /* 0x0000000f360e7221 */ /* 0x002fe20000010000 */
[----:B--2---:R-:W-:-:S05]  /*320d0*/  FADD.FTZ R55, R10, R21 ;  /* 0x000000150a377221 */ /* 0x004fca0000010000 */
[----:B------:R-:W-:Y:S01]  /*320e0*/  ST.E desc[UR4][R8.64+0x10], R55 ;  /* 0x0000103708007985 */ /* 0x000fe2000c101904 */
[----:B0-----:R-:W-:-:S05]  /*320f0*/  FADD.FTZ R57, R175, R14 ;  /* 0x0000000eaf397221 */ /* 0x001fca0000010000 */
[----:B------:R0:W-:Y:S04]  /*32100*/  ST.E desc[UR6][R8.64+0x14], R57 ;  /* 0x0000143908007985 */ /* 0x0001e8000c101906 */
[----:B------:R-:W2:Y:S01]  /*32110*/  LDL.64 R20, [R7+0x80] ;  /* 0x0000800007147983 */ /* 0x000ea20000100a00 */
[----:B------:R-:W-:Y:S06]  /*32120*/  BAR.SYNC.DEFER_BLOCKING 0xf, 0x100 ;  /* 0x03c4000000007b1d */ /* 0x000fec0000010000 */
[----:B------:R-:W3:Y:S04]  /*32130*/  LDL.64 R14, [R7+0x88] ;  /* 0x00008800070e7983 */ /* 0x000ee80000100a00 */
[----:B--2---:R-:W2:Y:S04]  /*32140*/  LD.E.64 R20, desc[UR4][R20.64+0x10] ;  /* 0x0000100414147980 */ /* 0x004ea8000c101b00 */
[----:B--2---:R-:W2:Y:S04]  /*32150*/  LD.E.64 R24, desc[UR6][R20.64+0x8] ;  /* 0x0000080614187980 */ /* 0x004ea8000c101b00 */
[----:B------:R-:W4:Y:S01]  /*32160*/  LD.E.64 R58, desc[UR4][R20.64] ;  /* 0x00000004143a7980 */ /* 0x000f22000c101b00 */
        /* <DEDUP_REMOVED lines=16> */
[----:B--2---:R-:W-:-:S05]  /*32270*/  MOV R24, R24 ;  /* 0x0000001800187202 */ /* 0x004fca0000000f00 */
[--C-:B----4-:R-:W-:Y:S02]  /*32280*/  IMAD R58, R58, 0x2, R24.reuse ;  /* 0x000000023a3a7824 */ /* 0x110fe400078e0218 */
[C---:B0-----:R-:W-:Y:S02]  /*32290*/  IMAD R8, R59.reuse, 0x2, R24 ;  /* 0x000000023b087824 */ /* 0x041fe400078e0218 */
[----:B------:R-:W-:Y:S01]  /*322a0*/  IMAD R59, R59, 0x2, R58 ;  /* 0x000000023b3b7824 */ /* 0x000fe200078e023a */
[----:B------:R-:W-:Y:S04]  /*322b0*/  STSM.16.M88.4 [R24], R160 ;  /* 0x000000a018007844 */ /* 0x000fe80000000200 */
[----:B------:R-:W-:Y:S04]  /*322c0*/  STSM.16.M88.4 [R58], R164 ;  /* 0x000000a43a007844 */ /* 0x000fe80000000200 */
[----:B------:R0:W-:Y:S04]  /*322d0*/  STSM.16.M88.4 [R8], R168 ;  /* 0x000000a808007844 */ /* 0x0001e80000000200 */
[----:B------:R-:W-:Y:S04]  /*322e0*/  STSM.16.M88.4 [R59], R172 ;  /* 0x000000ac3b007844 */ /* 0x000fe80000000200 */
[----:B---3--:R-:W2:Y:S04]  /*322f0*/  LD.E R10, desc[UR4][R14.64] ;  /* 0x000000040e0a7980 */ /* 0x008ea8000c101900 */
[----:B------:R-:W3:Y:S04]  /*32300*/  LD.E R36, desc[UR4][R14.64+0x44] ;  /* 0x000044040e247980 */ /* 0x000ee8000c101900 */
[----:B0-----:R-:W4:Y:S04]  /*32310*/  LD.E R8, desc[UR4][R14.64+0x14] ;  /* 0x000014040e087980 */ /* 0x001f28000c101900 */
[----:B------:R-:W3:Y:S01]  /*32320*/  LD.E R50, desc[UR4][R14.64+0x80] ;  /* 0x000080040e327980 */ /* 0x000ee2000c101900 */
[----:B------:R-:W-:-:S02]  /*32330*/  R2UR UR18, R4 ;  /* 0x00000000041272ca */ /* 0x000fc400000e0000 */
[----:B------:R-:W-:Y:S01]  /*32340*/  R2UR UR19, R5 ;  /* 0x00000000051372ca */ /* 0x000fe200000e0000 */
[----:B------:R-:W3:Y:S04]  /*32350*/  LD.E R66, desc[UR4][R14.64+0xc0] ;  /* 0x0000c0040e427980 */ /* 0x000ee8000c101900 */
        /* <DEDUP_REMOVED lines=11> */
[----:B------:R-:W3:Y:S01]  /*32410*/  LD.E R86, desc[UR8][R14.64+0x110] ;  /* 0x000110080e567980 */ /* 0x000ee2000c101900 */
[----:B------:R-:W-:-:S02]  /*32420*/  R2UR UR10, R4 ;  /* 0x00000000040a72ca */ /* 0x000fc400000e0000 */
[C---:B------:R-:W-:Y:S01]  /*32430*/  R2UR UR11, R5.reuse ;  /* 0x00000000050b72ca */ /* 0x040fe200000e0000 */
[----:B------:R-:W3:Y:S01]  /*32440*/  LD.E R64, desc[UR18][R14.64+0xb4] ;  /* 0x0000b4120e407980 */ /* 0x000ee2000c101900 */
[C---:B------:R-:W-:Y:S02]  /*32450*/  R2UR UR12, R4.reuse ;  /* 0x00000000040c72ca */ /* 0x040fe400000e0000 */
[C---:B------:R-:W-:Y:S01]  /*32460*/  R2UR UR13, R5.reuse ;  /* 0x00000000050d72ca */ /* 0x040fe200000e0000 */
[----:B------:R-:W3:Y:S01]  /*32470*/  LD.E R80, desc[UR18][R14.64+0xf4] ;  /* 0x0000f4120e507980 */ /* 0x000ee2000c101900 */
[C---:B------:R-:W-:Y:S02]  /*32480*/  R2UR UR14, R4.reuse ;  /* 0x00000000040e72ca */ /* 0x040fe400000e0000 */
[----:B------:R-:W-:Y:S02]  /*32490*/  R2UR UR15, R5 ;  /* 0x00000000050f72ca */ /* 0x000fe400000e0000 */
        /* <DEDUP_REMOVED lines=22> */
[----:B--2---:R-:W-:-:S05]  /*32600*/  FMUL.FTZ R9, R11, R10 ;  /* 0x0000000a0b097220 */ /* 0x004fca0000410000 */
[----:B------:R4:W-:Y:S02]  /*32610*/  ST.E desc[UR4][R14.64], R9 ;  /* 0x000000090e007985 */ /* 0x0009e4000c101904 */
[C---:B----4-:R-:W-:Y:S02]  /*32620*/  FMUL.FTZ R9, R11.reuse, R8 ;  /* 0x000000080b097220 */ /* 0x050fe40000410000 */
[----:B------:R-:W2:Y:S04]  /*32630*/  LD.E R8, desc[UR18][R14.64+0x134] ;  /* 0x000134120e087980 */ /* 0x000ea8000c101900 */
[----:B------:R3:W-:Y:S02]  /*32640*/  ST.E desc[UR4][R14.64+0x14], R9 ;  /* 0x000014090e007985 */ /* 0x0007e4000c101904 */
[----:B---3--:R-:W-:-:S05]  /*32650*/  FMUL.FTZ R9, R11, R36 ;  /* 0x000000240b097220 */ /* 0x008fca0000410000 */
[----:B------:R0:W-:Y:S02]  /*32660*/  ST.E desc[UR4][R14.64+0x44], R9 ;  /* 0x000044090e007985 */ /* 0x0001e4000c101904 */
[----:B0-----:R-:W-:-:S05]  /*32670*/  FMUL.FTZ R9, R11, R50 ;  /* 0x000000320b097220 */ /* 0x001fca0000410000 */
[----:B------:R0:W-:Y:S02]  /*32680*/  ST.E desc[UR4][R14.64+0x80], R9 ;  /* 0x000080090e007985 */ /* 0x0001e4000c101904 */
[----:B0-----:R-:W-:-:S05]  /*32690*/  FMUL.FTZ R9, R11, R66 ;  /* 0x000000420b097220 */ /* 0x001fca0000410000 */
[----:B------:R0:W-:Y:S02]  /*326a0*/  ST.E desc[UR4][R14.64+0xc0], R9 ;  /* 0x0000c0090e007985 */ /* 0x0001e4000c101904 */
[----:B0-----:R-:W-:-:S05]  /*326b0*/  FMUL.FTZ R9, R11, R82 ;  /* 0x000000520b097220 */ /* 0x001fca0000410000 */
[----:B------:R2:W-:Y:S02]  /*326c0*/  ST.E desc[UR4][R14.64+0x100], R9 ;  /* 0x000100090e007985 */ /* 0x0005e4000c101904 */
[C---:B--2---:R-:W-:Y:S02]  /*326d0*/  FMUL.FTZ R9, R11.reuse, R8 ;  /* 0x000000080b097220 */ /* 0x044fe40000410000 */
[----:B------:R-:W2:Y:S01]  /*326e0*/  LD.E R8, desc[UR6][R14.64+0x140] ;  /* 0x000140060e087980 */ /* 0x000ea2000c101900 */
[----:B------:R-:W-:-:S05]  /*326f0*/  FMUL.FTZ R13, R11, R20 ;  /* 0x000000140b0d7220 */ /* 0x000fca0000410000 */
[----:B------:R0:W-:Y:S02]  /*32700*/  ST.E desc[UR6][R14.64+0x4], R13 ;  /* 0x0000040d0e007985 */ /* 0x0001e4000c101906 */
[----:B0-----:R-:W-:-:S05]  /*32710*/  FMUL.FTZ R13, R11, R34 ;  /* 0x000000220b0d7220 */ /* 0x001fca0000410000 */
        /* <DEDUP_REMOVED lines=22> */
[----:B------:R-:W2:Y:S04]  /*32880*/  LD.E R8, desc[UR6][R14.64+0x150] ;  /* 0x000150060e087980 */ /* 0x000ea8000c101900 */
[----:B------:R2:W-:Y:S02]  /*32890*/  ST.E desc[UR4][R14.64+0x134], R9 ;  /* 0x000134090e007985 */ /* 0x0005e4000c101904 */
[----:B--2---:R-:W-:-:S02]  /*328a0*/  FMUL.FTZ R9, R11, R8 ;  /* 0x000000080b097220 */ /* 0x004fc40000410000 */
[----:B------:R-:W2:Y:S04]  /*328b0*/  LD.E R8, desc[UR6][R14.64+0x154] ;  /* 0x000154060e087980 */ /* 0x000ea8000c101900 */
        /* <DEDUP_REMOVED lines=57> */
[----:B------:R2:W-:Y:S01]  /*32c50*/  ST.E desc[UR4][R14.64+0x1d4], R21 ;  /* 0x0001d4150e007985 */ /* 0x0005e2000c101904 */
[C---:B------:R-:W-:Y:S01]  /*32c60*/  FMUL.FTZ R25, R11.reuse, R26 ;  /* 0x0000001a0b197220 */ /* 0x040fe20000410000 */
[C---:B------:R-:W-:Y:S01]  /*32c70*/  FMUL.FTZ R27, R11.reuse, R28 ;  /* 0x0000001c0b1b7220 */ /* 0x040fe20000410000 */
[C---:B------:R-:W-:Y:S01]  /*32c80*/  FMUL.FTZ R29, R11.reuse, R30 ;  /* 0x0000001e0b1d7220 */ /* 0x040fe20000410000 */
[----:B------:R-:W-:-:S02]  /*32c90*/  FMUL.FTZ R31, R11, R32 ;  /* 0x000000200b1f7220 */ /* 0x000fc40000410000 */
[----:B------:R0:W-:Y:S04]  /*32ca0*/  ST.E desc[UR10][R14.64+0x20], R25 ;  /* 0x000020190e007985 */ /* 0x0001e8000c10190a */
[----:B------:R1:W-:Y:S04]  /*32cb0*/  ST.E desc[UR12][R14.64+0x24], R27 ;  /* 0x0000241b0e007985 */ /* 0x0003e8000c10190c */
[----:B------:R3:W-:Y:S01]  /*32cc0*/  ST.E desc[UR14][R14.64+0x30], R29 ;  /* 0x0000301d0e007985 */ /* 0x0007e2000c10190e */
[----:B--2---:R-:W-:-:S03]  /*32cd0*/  FMUL.FTZ R21, R11, R8 ;  /* 0x000000080b157220 */ /* 0x004fc60000410000 */
[----:B------:R-:W2:Y:S01]  /*32ce0*/  LD.E R8, desc[UR6][R14.64+0x1f4] ;  /* 0x0001f4060e087980 */ /* 0x000ea2000c101900 */
[C---:B0-----:R-:W-:Y:S01]  /*32cf0*/  FMUL.FTZ R25, R11.reuse, R40 ;  /* 0x000000280b197220 */ /* 0x041fe20000410000 */
[C---:B-1----:R-:W-:Y:S01]  /*32d00*/  FMUL.FTZ R27, R11.reuse, R42 ;  /* 0x0000002a0b1b7220 */ /* 0x042fe20000410000 */
[C---:B---3--:R-:W-:Y:S01]  /*32d10*/  FMUL.FTZ R29, R11.reuse, R44 ;  /* 0x0000002c0b1d7220 */ /* 0x048fe20000410000 */
[----:B------:R0:W-:Y:S04]  /*32d20*/  ST.E desc[UR16][R14.64+0x34], R31 ;  /* 0x0000341f0e007985 */ /* 0x0001e8000c101910 */
[----:B------:R1:W-:Y:S01]  /*32d30*/  ST.E desc[UR10][R14.64+0x54], R25 ;  /* 0x000054190e007985 */ /* 0x0003e2000c10190a */
[----:B0-----:R-:W-:-:S03]  /*32d40*/  FMUL.FTZ R31, R11, R48 ;  /* 0x000000300b1f7220 */ /* 0x001fc60000410000 */
[----:B------:R0:W-:Y:S01]  /*32d50*/  ST.E desc[UR12][R14.64+0x60], R27 ;  /* 0x0000601b0e007985 */ /* 0x0001e2000c10190c */
[----:B-1----:R-:W-:-:S03]  /*32d60*/  FMUL.FTZ R25, R11, R54 ;  /* 0x000000360b197220 */ /* 0x002fc60000410000 */
[----:B------:R1:W-:Y:S04]  /*32d70*/  ST.E desc[UR14][R14.64+0x64], R29 ;  /* 0x0000641d0e007985 */ /* 0x0003e8000c10190e */
[----:B------:R3:W-:Y:S01]  /*32d80*/  ST.E desc[UR16][R14.64+0x74], R31 ;  /* 0x0000741f0e007985 */ /* 0x0007e2000c101910 */
[C---:B0-----:R-:W-:Y:S01]  /*32d90*/  FMUL.FTZ R27, R11.reuse, R58 ;  /* 0x0000003a0b1b7220 */ /* 0x041fe20000410000 */
[C---:B-1----:R-:W-:Y:S01]  /*32da0*/  FMUL.FTZ R29, R11.reuse, R60 ;  /* 0x0000003c0b1d7220 */ /* 0x042fe20000410000 */
[C---:B---3--:R-:W-:Y:S01]  /*32db0*/  FMUL.FTZ R31, R11.reuse, R62 ;  /* 0x0000003e0b1f7220 */ /* 0x048fe20000410000 */
[----:B------:R0:W-:Y:S01]  /*32dc0*/  ST.E desc[UR10][R14.64+0x90], R25 ;  /* 0x000090190e007985 */ /* 0x0001e2000c10190a */
[----:B------:R-:W-:-:S03]  /*32dd0*/  FMUL.FTZ R33, R11, R64 ;  /* 0x000000400b217220 */ /* 0x000fc60000410000 */
[----:B------:R1:W-:Y:S04]  /*32de0*/  ST.E desc[UR12][R14.64+0xa0], R27 ;  /* 0x0000a01b0e007985 */ /* 0x0003e8000c10190c */
[----:B------:R3:W-:Y:S04]  /*32df0*/  ST.E desc[UR14][R14.64+0xa4], R29 ;  /* 0x0000a41d0e007985 */ /* 0x0007e8000c10190e */
[----:B------:R4:W-:Y:S01]  /*32e00*/  ST.E desc[UR16][R14.64+0xb0], R31 ;  /* 0x0000b01f0e007985 */ /* 0x0009e2000c101910 */
[C---:B0-----:R-:W-:Y:S01]  /*32e10*/  FMUL.FTZ R25, R11.reuse, R72 ;  /* 0x000000480b197220 */ /* 0x041fe20000410000 */
[C---:B-1----:R-:W-:Y:S01]  /*32e20*/  FMUL.FTZ R27, R11.reuse, R74 ;  /* 0x0000004a0b1b7220 */ /* 0x042fe20000410000 */
[C---:B---3--:R-:W-:Y:S01]  /*32e30*/  FMUL.FTZ R29, R11.reuse, R76 ;  /* 0x0000004c0b1d7220 */ /* 0x048fe20000410000 */
[C---:B----4-:R-:W-:Y:S01]  /*32e40*/  FMUL.FTZ R31, R11.reuse, R78 ;  /* 0x0000004e0b1f7220 */ /* 0x050fe20000410000 */
[----:B------:R0:W-:Y:S04]  /*32e50*/  ST.E desc[UR18][R14.64+0xb4], R33 ;  /* 0x0000b4210e007985 */ /* 0x0001e8000c101912 */
[----:B------:R1:W-:Y:S04]  /*32e60*/  ST.E desc[UR10][R14.64+0xd4], R25 ;  /* 0x0000d4190e007985 */ /* 0x0003e8000c10190a */
[----:B------:R3:W-:Y:S04]  /*32e70*/  ST.E desc[UR12][R14.64+0xe0], R27 ;  /* 0x0000e01b0e007985 */ /* 0x0007e8000c10190c */
[----:B------:R4:W-:Y:S01]  /*32e80*/  ST.E desc[UR14][R14.64+0xe4], R29 ;  /* 0x0000e41d0e007985 */ /* 0x0009e2000c10190e */
[----:B0-----:R-:W-:-:S03]  /*32e90*/  FMUL.FTZ R33, R11, R80 ;  /* 0x000000500b217220 */ /* 0x001fc60000410000 */
[----:B------:R0:W-:Y:S01]  /*32ea0*/  ST.E desc[UR16][R14.64+0xf0], R31 ;  /* 0x0000f01f0e007985 */ /* 0x0001e2000c101910 */
[C---:B-1----:R-:W-:Y:S01]  /*32eb0*/  FMUL.FTZ R25, R11.reuse, R88 ;  /* 0x000000580b197220 */ /* 0x042fe20000410000 */
[C---:B---3--:R-:W-:Y:S01]  /*32ec0*/  FMUL.FTZ R27, R11.reuse, R90 ;  /* 0x0000005a0b1b7220 */ /* 0x048fe20000410000 */
[C---:B----4-:R-:W-:Y:S01]  /*32ed0*/  FMUL.FTZ R29, R11.reuse, R92 ;  /* 0x0000005c0b1d7220 */ /* 0x050fe20000410000 */
[C---:B0-----:R-:W-:Y:S01]  /*32ee0*/  FMUL.FTZ R31, R11.reuse, R94 ;  /* 0x0000005e0b1f7220 */ /* 0x041fe20000410000 */
[----:B------:R0:W-:Y:S04]  /*32ef0*/  ST.E desc[UR4][R14.64+0x1e0], R9 ;  /* 0x0001e0090e007985 */ /* 0x0001e8000c101904 */
[----:B------:R1:W-:Y:S04]  /*32f00*/  ST.E desc[UR4][R14.64+0x1e4], R13 ;  /* 0x0001e40d0e007985 */ /* 0x0003e8000c101904 */
[----:B0-----:R-:W3:Y:S04]  /*32f10*/  LD.E R9, desc[UR6][R14.64+0x8] ;  /* 0x000008060e097980 */ /* 0x001ee8000c101900 */
[----:B-1----:R-:W4:Y:S01]  /*32f20*/  LD.E R13, desc[UR6][R14.64+0xc] ;  /* 0x00000c060e0d7980 */ /* 0x002f22000c101900 */
[----:B--2---:R-:W-:-:S05]  /*32f30*/  FMUL.FTZ R11, R11, R8 ;  /* 0x000000080b0b7220 */ /* 0x004fca0000410000 */
[----:B------:R0:W-:Y:S04]  /*32f40*/  ST.E desc[UR4][R14.64+0x1f4], R11 ;  /* 0x0001f40b0e007985 */ /* 0x0001e8000c101904 */
[----:B0-----:R-:W2:Y:S01]  /*32f50*/  LD.E R11, desc[UR6][R14.64+0x18] ;  /* 0x000018060e0b7980 */ /* 0x001ea2000c101900 */
[C---:B---3--:R-:W-:Y:S01]  /*32f60*/  FMUL.FTZ R9, R12.reuse, R9 ;  /* 0x000000090c097220 */ /* 0x048fe20000410000 */
[----:B----4-:R-:W-:-:S04]  /*32f70*/  FMUL.FTZ R13, R12, R13 ;  /* 0x0000000d0c0d7220 */ /* 0x010fc80000410000 */
        /* <DEDUP_REMOVED lines=60> */
[----:B0-----:R-:W2:Y:S04]  /*33340*/  LD.E R11, desc[UR6][R14.64+0xbc] ;  /* 0x0000bc060e0b7980 */ /* 0x001ea8000c101900 */
[----:B------:R-:W-:Y:S04]  /*33350*/  ST.E desc[UR18][R14.64+0xf4], R33 ;  /* 0x0000f4210e007985 */ /* 0x000fe8000c101912 */
[----:B------:R-:W-:Y:S04]  /*33360*/  ST.E desc[UR10][R14.64+0x114], R25 ;  /* 0x000114190e007985 */ /* 0x000fe8000c10190a */
[----:B------:R-:W-:Y:S04]  /*33370*/  ST.E desc[UR12][R14.64+0x120], R27 ;  /* 0x0001201b0e007985 */ /* 0x000fe8000c10190c */
[----:B------:R-:W-:Y:S04]  /*33380*/  ST.E desc[UR14][R14.64+0x124], R29 ;  /* 0x0001241d0e007985 */ /* 0x000fe8000c10190e */
[----:B------:R-:W-:Y:S04]  /*33390*/  ST.E desc[UR16][R14.64+0x130], R31 ;  /* 0x0001301f0e007985 */ /* 0x000fe8000c101910 */
[----:B------:R-:W-:Y:S01]  /*333a0*/  ST.E desc[UR4][R14.64+0x1f0], R21 ;  /* 0x0001f0150e007985 */ /* 0x000fe2000c101904 */
[C---:B---3--:R-:W-:Y:S01]  /*333b0*/  FMUL.FTZ R9, R12.reuse, R9 ;  /* 0x000000090c097220 */ /* 0x048fe20000410000 */
[----:B----4-:R-:W-:-:S04]  /*333c0*/  FMUL.FTZ R13, R12, R13 ;  /* 0x0000000d0c0d7220 */ /* 0x010fc80000410000 */
[----:B------:R0:W-:Y:S04]  /*333d0*/  ST.E desc[UR4][R14.64+0xac], R9 ;  /* 0x0000ac090e007985 */ /* 0x0001e8000c101904 */
[----:B------:R1:W-:Y:S01]  /*333e0*/  ST.E desc[UR4][R14.64+0xb8], R13 ;  /* 0x0000b80d0e007985 */ /* 0x0003e2000c101904 */
[----:B--2---:R-:W-:-:S05]  /*333f0*/  FMUL.FTZ R11, R12, R11 ;  /* 0x0000000b0c0b7220 */ /* 0x004fca0000410000 */
[----:B------:R2:W-:Y:S04]  /*33400*/  ST.E desc[UR4][R14.64+0xbc], R11 ;  /* 0x0000bc0b0e007985 */ /* 0x0005e8000c101904 */
[----:B0-----:R-:W3:Y:S02]  /*33410*/  LD.E R9, desc[UR6][R14.64+0xc8] ;  /* 0x0000c8060e097980 */ /* 0x001ee4000c101900 */
[----:B---3--:R-:W-:-:S05]  /*33420*/  FMUL.FTZ R9, R12, R9 ;  /* 0x000000090c097220 */ /* 0x008fca0000410000 */
[----:B------:R0:W-:Y:S04]  /*33430*/  ST.E desc[UR4][R14.64+0xc8], R9 ;  /* 0x0000c8090e007985 */ /* 0x0001e8000c101904 */
[----:B-1----:R-:W3:Y:S02]  /*33440*/  LD.E R13, desc[UR6][R14.64+0xcc] ;  /* 0x0000cc060e0d7980 */ /* 0x002ee4000c101900 */
[----:B---3--:R-:W-:-:S05]  /*33450*/  FMUL.FTZ R13, R12, R13 ;  /* 0x0000000d0c0d7220 */ /* 0x008fca0000410000 */
[----:B------:R1:W-:Y:S04]  /*33460*/  ST.E desc[UR4][R14.64+0xcc], R13 ;  /* 0x0000cc0d0e007985 */ /* 0x0003e8000c101904 */
[----:B--2---:R-:W2:Y:S02]  /*33470*/  LD.E R11, desc[UR6][R14.64+0xd8] ;  /* 0x0000d8060e0b7980 */ /* 0x004ea4000c101900 */
        /* <DEDUP_REMOVED lines=109> */
[----:B------:R-:W-:Y:S04]  /*33b50*/  ST.E desc[UR4][R14.64+0x1f8], R21 ;  /* 0x0001f8150e007985 */ /* 0x000fe8000c101904 */
[----:B0-----:R-:W2:Y:S02]  /*33b60*/  LD.E R9, desc[UR6][R14.64+0x1fc] ;  /* 0x0001fc060e097980 */ /* 0x001ea4000c101900 */
[----:B--2---:R-:W-:-:S05]  /*33b70*/  FMUL.FTZ R25, R12, R9 ;  /* 0x000000090c197220 */ /* 0x004fca0000410000 */
[----:B------:R0:W-:Y:S04]  /*33b80*/  ST.E desc[UR4][R14.64+0x1fc], R25 ;  /* 0x0001fc190e007985 */ /* 0x0001e8000c101904 */
[----:B------:R-:W2:Y:S04]  /*33b90*/  LDL.64 R8, [R7+0x88] ;  /* 0x0000880007087983 */ /* 0x000ea80000100a00 */
[----:B-1----:R-:W3:Y:S04]  /*33ba0*/  LDL.64 R12, [R7] ;  /* 0x00000000070c7983 */ /* 0x002ee80000100a00 */
[----:B------:R-:W4:Y:S04]  /*33bb0*/  LDL.64 R10, [R7+0x90] ;  /* 0x00009000070a7983 */ /* 0x000f280000100a00 */
[----:B--2---:R-:W2:Y:S04]  /*33bc0*/  LD.E R27, desc[UR4][R8.64] ;  /* 0x00000004081b7980 */ /* 0x004ea8000c101900 */
[----:B---3--:R-:W3:Y:S04]  /*33bd0*/  LD.E R13, desc[UR6][R12.64] ;  /* 0x000000060c0d7980 */ /* 0x008ee8000c101900 */
[----:B----4-:R-:W3:Y:S04]  /*33be0*/  LD.E.64 R10, desc[UR4][R10.64] ;  /* 0x000000040a0a7980 */ /* 0x010ee8000c101b00 */
[----:B--2---:R1:W-:Y:S04]  /*33bf0*/  ST.E desc[UR8][R8.64], R27 ;  /* 0x0000001b08007985 */ /* 0x0043e8000c101908 */
[----:B0-----:R-:W2:Y:S04]  /*33c00*/  LD.E R15, desc[UR10][R8.64+0x4] ;  /* 0x0000040a080f7980 */ /* 0x001ea8000c101900 */
[----:B--2---:R0:W-:Y:S04]  /*33c10*/  ST.E desc[UR4][R8.64+0x4], R15 ;  /* 0x0000040f08007985 */ /* 0x0041e8000c101904 */
[----:B------:R-:W2:Y:S04]  /*33c20*/  LD.E R21, desc[UR6][R8.64+0x8] ;  /* 0x0000080608157980 */ /* 0x000ea8000c101900 */
[----:B--2---:R2:W-:Y:S04]  /*33c30*/  ST.E desc[UR4][R8.64+0x8], R21 ;  /* 0x0000081508007985 */ /* 0x0045e8000c101904 */
[----:B------:R-:W4:Y:S04]  /*33c40*/  LD.E R25, desc[UR6][R8.64+0xc] ;  /* 0x00000c0608197980 */ /* 0x000f28000c101900 */
[----:B----4-:R4:W-:Y:S04]  /*33c50*/  ST.E desc[UR4][R8.64+0xc], R25 ;  /* 0x00000c1908007985 */ /* 0x0109e8000c101904 */
[----:B-1----:R-:W3:Y:S04]  /*33c60*/  LD.E R27, desc[UR6][R8.64+0x10] ;  /* 0x00001006081b7980 */ /* 0x002ee8000c101900 */
[----:B---3--:R1:W-:Y:S04]  /*33c70*/  ST.E desc[UR4][R8.64+0x10], R27 ;  /* 0x0000101b08007985 */ /* 0x0083e8000c101904 */
[----:B0-----:R-:W3:Y:S04]  /*33c80*/  LD.E R15, desc[UR6][R8.64+0x14] ;  /* 0x00001406080f7980 */ /* 0x001ee8000c101900 */
[----:B---3--:R0:W-:Y:S04]  /*33c90*/  ST.E desc[UR4][R8.64+0x14], R15 ;  /* 0x0000140f08007985 */ /* 0x0081e8000c101904 */
[----:B--2---:R-:W2:Y:S04]  /*33ca0*/  LD.E R21, desc[UR6][R8.64+0x18] ;  /* 0x0000180608157980 */ /* 0x004ea8000c101900 */
[----:B--2---:R2:W-:Y:S04]  /*33cb0*/  ST.E desc[UR4][R8.64+0x18], R21 ;  /* 0x0000181508007985 */ /* 0x0045e8000c101904 */
[----:B----4-:R-:W3:Y:S04]  /*33cc0*/  LD.E R25, desc[UR6][R8.64+0x1c] ;  /* 0x00001c0608197980 */ /* 0x010ee8000c101900 */
[----:B---3--:R3:W-:Y:S04]  /*33cd0*/  ST.E desc[UR4][R8.64+0x1c], R25 ;  /* 0x00001c1908007985 */ /* 0x0087e8000c101904 */
[----:B-1----:R-:W4:Y:S04]  /*33ce0*/  LD.E R27, desc[UR6][R8.64+0x20] ;  /* 0x00002006081b7980 */ /* 0x002f28000c101900 */
[----:B----4-:R1:W-:Y:S04]  /*33cf0*/  ST.E desc[UR4][R8.64+0x20], R27 ;  /* 0x0000201b08007985 */ /* 0x0103e8000c101904 */
[----:B0-----:R-:W4:Y:S04]  /*33d00*/  LD.E R15, desc[UR6][R8.64+0x24] ;  /* 0x00002406080f7980 */ /* 0x001f28000c101900 */
[----:B----4-:R0:W-:Y:S04]  /*33d10*/  ST.E desc[UR4][R8.64+0x24], R15 ;  /* 0x0000240f08007985 */ /* 0x0101e8000c101904 */
[----:B--2---:R-:W2:Y:S04]  /*33d20*/  LD.E R21, desc[UR6][R8.64+0x28] ;  /* 0x0000280608157980 */ /* 0x004ea8000c101900 */
[----:B--2---:R2:W-:Y:S04]  /*33d30*/  ST.E desc[UR4][R8.64+0x28], R21 ;  /* 0x0000281508007985 */ /* 0x0045e8000c101904 */
[----:B---3--:R-:W3:Y:S04]  /*33d40*/  LD.E R25, desc[UR6][R8.64+0x2c] ;  /* 0x00002c0608197980 */ /* 0x008ee8000c101900 */
        /* <DEDUP_REMOVED lines=226> */
[----:B----4-:R-:W-:Y:S04]  /*34b70*/  ST.E desc[UR4][R8.64+0x1f0], R27 ;  /* 0x0001f01b08007985 */ /* 0x010fe8000c101904 */
[----:B0-----:R-:W4:Y:S04]  /*34b80*/  LD.E R15, desc[UR6][R8.64+0x1f4] ;  /* 0x0001f406080f7980 */ /* 0x001f28000c101900 */
[----:B----4-:R-:W-:Y:S04]  /*34b90*/  ST.E desc[UR4][R8.64+0x1f4], R15 ;  /* 0x0001f40f08007985 */ /* 0x010fe8000c101904 */
[----:B--2---:R-:W2:Y:S01]  /*34ba0*/  LD.E R21, desc[UR6][R8.64+0x1f8] ;  /* 0x0001f80608157980 */ /* 0x004ea2000c101900 */
[----:B------:R-:W-:-:S02]  /*34bb0*/  R2UR UR30, R4 ;  /* 0x00000000041e72ca */ /* 0x000fc400000e0000 */
[C---:B------:R-:W-:Y:S02]  /*34bc0*/  R2UR UR31, R5.reuse ;  /* 0x00000000051f72ca */ /* 0x040fe400000e0000 */
[C---:B------:R-:W-:Y:S02]  /*34bd0*/  R2UR UR28, R4.reuse ;  /* 0x00000000041c72ca */ /* 0x040fe400000e0000 */
[C---:B------:R-:W-:Y:S02]  /*34be0*/  R2UR UR29, R5.reuse ;  /* 0x00000000051d72ca */ /* 0x040fe400000e0000 */
[C---:B------:R-:W-:Y:S02]  /*34bf0*/  R2UR UR26, R4.reuse ;  /* 0x00000000041a72ca */ /* 0x040fe400000e0000 */
[----:B------:R-:W-:Y:S01]  /*34c00*/  R2UR UR27, R5 ;  /* 0x00000000051b72ca */ /* 0x000fe200000e0000 */
[----:B--2---:R-:W-:Y:S04]  /*34c10*/  ST.E desc[UR4][R8.64+0x1f8], R21 ;  /* 0x0001f81508007985 */ /* 0x004fe8000c101904 */
[----:B---3--:R-:W2:Y:S01]  /*34c20*/  LD.E R25, desc[UR6][R8.64+0x1fc] ;  /* 0x0001fc0608197980 */ /* 0x008ea2000c101900 */
[----:B------:R-:W-:-:S02]  /*34c30*/  R2UR UR24, R4 ;  /* 0x00000000041872ca */ /* 0x000fc400000e0000 */
[C---:B------:R-:W-:Y:S02]  /*34c40*/  R2UR UR25, R5.reuse ;  /* 0x00000000051972ca */ /* 0x040fe400000e0000 */
[C---:B------:R-:W-:Y:S02]  /*34c50*/  R2UR UR22, R4.reuse ;  /* 0x00000000041672ca */ /* 0x040fe400000e0000 */
[C---:B------:R-:W-:Y:S02]  /*34c60*/  R2UR UR23, R5.reuse ;  /* 0x00000000051772ca */ /* 0x040fe400000e0000 */
[C---:B------:R-:W-:Y:S02]  /*34c70*/  R2UR UR20, R4.reuse ;  /* 0x00000000041472ca */ /* 0x040fe400000e0000 */
[----:B------:R-:W-:Y:S02]  /*34c80*/  R2UR UR21, R5 ;  /* 0x00000000051572ca */ /* 0x000fe400000e0000 */
        /* <DEDUP_REMOVED lines=16> */
[----:B------:R-:W-:Y:S02]  /*34d90*/  R2UR UR32, R4 ;  /* 0x00000000042072ca */ /* 0x000fe400000e0000 */
[----:B------:R-:W-:Y:S01]  /*34da0*/  R2UR UR33, R5 ;  /* 0x00000000052172ca */ /* 0x000fe200000e0000 */
[----:B--2---:R0:W-:Y:S04]  /*34db0*/  ST.E desc[UR4][R8.64+0x1fc], R25 ;  /* 0x0001fc1908007985 */ /* 0x0041e8000c101904 */
[----:B------:R-:W2:Y:S04]  /*34dc0*/  LD.E R24, desc[UR30][R8.64] ;  /* 0x0000001e08187980 */ /* 0x000ea8000c101900 */
[----:B------:R-:W2:Y:S04]  /*34dd0*/  LD.E R26, desc[UR26][R8.64+0x8] ;  /* 0x0000081a081a7980 */ /* 0x000ea8000c101900 */
[----:B0-----:R-:W2:Y:S04]  /*34de0*/  LD.E R25, desc[UR28][R8.64+0x4] ;  /* 0x0000041c08197980 */ /* 0x001ea8000c101900 */
[----:B------:R-:W2:Y:S04]  /*34df0*/  LD.E R27, desc[UR24][R8.64+0xc] ;  /* 0x00000c18081b7980 */ /* 0x000ea8000c101900 */
        /* <DEDUP_REMOVED lines=123> */
[----:B------:R-:W2:Y:S01]  /*355b0*/  LD.E R151, desc[UR10][R8.64+0x1fc] ;  /* 0x0001fc0a08977980 */ /* 0x000ea2000c101900 */
[----:B------:R-:W-:Y:S01]  /*355c0*/  IMAD R10, R13, 0x1000, R10 ;  /* 0x000010000d0a7824 */ /* 0x000fe200078e020a */
[----:B------:R-:W-:-:S04]  /*355d0*/  R2UR UR7, R11 ;  /* 0x000000000b0772ca */ /* 0x000fc800000e0000 */
[----:B------:R-:W-:Y:S02]  /*355e0*/  R2UR UR6, R10 ;  /* 0x000000000a0672ca */ /* 0x000fe400000e0000 */
        /* <DEDUP_REMOVED lines=42> */
[----:B------:R-:W-:Y:S02]  /*35890*/  R2UR UR30, R4 ;  /* 0x00000000041e72ca */ /* 0x000fe400000e0000 */
[----:B------:R-:W-:Y:S01]  /*358a0*/  R2UR UR31, R5 ;  /* 0x00000000051f72ca */ /* 0x000fe200000e0000 */
[----:B--2---:R-:W-:-:S06]  /*358b0*/  WARPGROUP.ARRIVE ;  /* 0x00000000000079c5 */ /* 0x004fcc0000000000 */
[----:B------:R-:W-:Y:S01]  /*358c0*/  HGMMA.64x256x16.F32 R24, R160, gdesc[UR4].tnspB, R24, gsb0 ;  /* 0x43e00004a0187df0 */ /* 0x000fe20008000818 */
[----:B------:R-:W-:Y:S02]  /*358d0*/  VIADD R12, R10, 0x80 ;  /* 0x000000800a0c7836 */ /* 0x000fe40000000000 */
[----:B------:R-:W-:-:S03]  /*358e0*/  IMAD.MOV.U32 R13, RZ, RZ, R11 ;  /* 0x000000ffff0d7224 */ /* 0x000fc600078e000b */
[----:B------:R-:W-:Y:S02]  /*358f0*/  R2UR UR6, R12 ;  /* 0x000000000c0672ca */ /* 0x000fe400000e0000 */
[----:B------:R-:W-:Y:S01]  /*35900*/  R2UR UR7, R13 ;  /* 0x000000000d0772ca */ /* 0x000fe200000e0000 */
[----:B------:R-:W-:Y:S02]  /*35910*/  WARPGROUP.DEPBAR.LE gsb0, 0x0 ;  /* 0x00008000000079c5 */ /* 0x000fe40000010000 */
[----:B------:R-:W-:Y:S04]  /*35920*/  ST.E desc[UR32][R8.64], R24 ;  /* 0x0000001808007985 */ /* 0x000fe8000c101920 */
[----:B------:R-:W-:Y:S04]  /*35930*/  ST.E desc[UR34][R8.64+0x4], R25 ;  /* 0x0000041908007985 */ /* 0x000fe8000c101922 */
[----:B------:R-:W-:Y:S04]  /*35940*/  ST.E desc[UR44][R8.64+0x8], R26 ;  /* 0x0000081a08007985 */ /* 0x000fe8000c10192c */
[----:B------:R-:W-:Y:S04]  /*35950*/  ST.E desc[UR46][R8.64+0xc], R27 ;  /* 0x00000c1b08007985 */ /* 0x000fe8000c10192e */
[----:B------:R-:W-:Y:S04]  /*35960*/  ST.E desc[UR48][R8.64+0x10], R28 ;  /* 0x0000101c08007985 */ /* 0x000fe8000c101930 */
[----:B------:R-:W-:Y:S01]  /*35970*/  ST.E desc[UR50][R8.64+0x14], R29 ;  /* 0x0000141d08007985 */ /* 0x000fe2000c101932 */
[----:B------:R-:W-:-:S03]  /*35980*/  R2UR UR32, R4 ;  /* 0x00000000042072ca */ /* 0x000fc600000e0000 */
[----:B------:R-:W-:Y:S01]  /*35990*/  ST.E desc[UR52][R8.64+0x18], R30 ;  /* 0x0000181e08007985 */ /* 0x000fe2000c101934 */
[----:B------:R-:W-:-:S03]  /*359a0*/  R2UR UR33, R5 ;  /* 0x00000000052172ca */ /* 0x000fc600000e0000 */
[----:B------:R-:W-:Y:S01]  /*359b0*/  ST.E desc[UR54][R8.64+0x1c], R31 ;  /* 0x00001c1f08007985 */ /* 0x000fe2000c101936 */
[----:B------:R-:W-:-:S03]  /*359c0*/  R2UR UR34, R4 ;  /* 0x00000000042272ca */ /* 0x000fc600000e0000 */
[----:B------:R-:W-:Y:S01]  /*359d0*/  ST.E desc[UR56][R8.64+0x20], R32 ;  /* 0x0000202008007985 */ /* 0x000fe2000c101938 */
[----:B------:R-:W-:-:S03]  /*359e0*/  R2UR UR35, R5 ;  /* 0x00000000052372ca */ /* 0x000fc600000e0000 */
[----:B------:R-:W-:Y:S01]  /*359f0*/  ST.E desc[UR4][R8.64+0x24], R33 ;  /* 0x0000242108007985 */ /* 0x000fe2000c101904 */
[C---:B------:R-:W-:Y:S02]  /*35a00*/  R2UR UR44, R4.reuse ;  /* 0x00000000042c72ca */ /* 0x040fe400000e0000 */
[C---:B------:R-:W-:Y:S01]  /*35a10*/  R2UR UR45, R5.reuse ;  /* 0x00000000052d72ca */ /* 0x040fe200000e0000 */
[----:B------:R-:W-:Y:S01]  /*35a20*/  ST.E desc[UR8][R8.64+0x28], R34 ;  /* 0x0000282208007985 */ /* 0x000fe2000c101908 */
[C---:B------:R-:W-:Y:S02]  /*35a30*/  R2UR UR46, R4.reuse ;  /* 0x00000000042e72ca */ /* 0x040fe400000e0000 */
[C---:B------:R-:W-:Y:S01]  /*35a40*/  R2UR UR47, R5.reuse ;  /* 0x00000000052f72ca */ /* 0x040fe200000e0000 */
[----:B------:R-:W-:Y:S01]  /*35a50*/  ST.E desc[UR10][R8.64+0x2c], R35 ;  /* 0x00002c2308007985 */ /* 0x000fe2000c10190a */
[C---:B------:R-:W-:Y:S02]  /*35a60*/  R2UR UR48, R4.reuse ;  /* 0x00000000043072ca */ /* 0x040fe400000e0000 */
[----:B------:R-:W-:Y:S01]  /*35a70*/  R2UR UR49, R5 ;  /* 0x00000000053172ca */ /* 0x000fe200000e0000 */
[----:B------:R-:W-:Y:S01]  /*35a80*/  ST.E desc[UR12][R8.64+0x30], R36 ;  /* 0x0000302408007985 */ /* 0x000fe2000c10190c */
[----:B------:R-:W-:-:S02]  /*35a90*/  R2UR UR50, R4 ;  /* 0x00000000043272ca */ /* 0x000fc400000e0000 */
        /* <DEDUP_REMOVED lines=299> */
[----:B------:R-:W-:Y:S02]  /*36d50*/  R2UR UR22, R4 ;  /* 0x00000000041672ca */ /* 0x000fe400000e0000 */
[----:B------:R-:W-:Y:S01]  /*36d60*/  R2UR UR23, R5 ;  /* 0x00000000051772ca */ /* 0x000fe200000e0000 */
[----:B------:R-:W-:Y:S04]  /*36d70*/  ST.E desc[UR46][R8.64+0x1c4], R137 ;  /* 0x0001c48908007985 */ /* 0x000fe8000c10192e */
        /* <DEDUP_REMOVED lines=13> */
[----:B------:R0:W-:Y:S02]  /*36e50*/  ST.E desc[UR22][R8.64+0x1fc], R151 ;  /* 0x0001fc9708007985 */ /* 0x0001e4000c101916 */
[----:B0-----:R-:W-:-:S06]  /*36e60*/  WARPGROUP.ARRIVE ;  /* 0x00000000000079c5 */ /* 0x001fcc0000000000 */
[----:B------:R-:W-:Y:S01]  /*36e70*/  HGMMA.64x256x16.F32 R24, R164, gdesc[UR4].tnspB, R24, gsb0 ;  /* 0x43e00004a4187df0 */ /* 0x000fe20008000818 */
        /* <DEDUP_REMOVED lines=42> */
[----:B------:R-:W-:Y:S02]  /*37120*/  R2UR UR30, R4 ;  /* 0x00000000041e72ca */ /* 0x000fe400000e0000 */
[----:B------:R-:W-:Y:S01]  /*37130*/  R2UR UR31, R5 ;  /* 0x00000000051f72ca */ /* 0x000fe200000e0000 */
        /* <DEDUP_REMOVED lines=391> */
[----:B------:R-:W-:Y:S01]  /*389b0*/  VIADD R10, R10, 0x180 ;  /* 0x000001800a0a7836 */ /* 0x000fe20000000000 */
[----:B------:R-:W-:-:S04]  /*389c0*/  R2UR UR7, R11 ;  /* 0x000000000b0772ca */ /* 0x000fc800000e0000 */
        /* <DEDUP_REMOVED lines=365> */
[----:B------:R-:W-:Y:S01]  /*3a0a0*/  R2UR UR25, R5 ;  /* 0x00000000051972ca */ /* 0x000fe200000e0000 */
[----:B------:R-:W-:Y:S02]  /*3a0b0*/  WARPGROUP.DEPBAR.LE gsb0, 0x0 ;  /* 0x00008000000079c5 */ /* 0x000fe40000010000 */
[----:B------:R-:W-:Y:S01]  /*3a0c0*/  ST.E desc[UR4][R8.64], R24 ;  /* 0x0000001808007985 */ /* 0x000fe2000c101904 */
[----:B------:R-:W-:-:S02]  /*3a0d0*/  R2UR UR4, R4 ;  /* 0x00000000040472ca */ /* 0x000fc400000e0000 */
[----:B------:R-:W-:Y:S01]  /*3a0e0*/  R2UR UR5, R5 ;  /* 0x00000000050572ca */ /* 0x000fe200000e0000 */
[----:B------:R-:W-:Y:S04]  /*3a0f0*/  ST.E desc[UR6][R8.64+0x4], R25 ;  /* 0x0000041908007985 */ /* 0x000fe8000c101906 */
[----:B------:R-:W-:Y:S04]  /*3a100*/  ST.E desc[UR8][R8.64+0x8], R26 ;  /* 0x0000081a08007985 */ /* 0x000fe8000c101908 */
[----:B------:R-:W-:Y:S01]  /*3a110*/  ST.E desc[UR10][R8.64+0xc], R27 ;  /* 0x00000c1b08007985 */ /* 0x000fe2000c10190a */
[----:B------:R-:W-:-:S03]  /*3a120*/  R2UR UR6, R4 ;  /* 0x00000000040672ca */ /* 0x000fc600000e0000 */
[----:B------:R-:W-:Y:S01]  /*3a130*/  ST.E desc[UR12][R8.64+0x10], R28 ;  /* 0x0000101c08007985 */ /* 0x000fe2000c10190c */
[----:B------:R-:W-:-:S03]  /*3a140*/  R2UR UR7, R5 ;  /* 0x00000000050772ca */ /* 0x000fc600000e0000 */
        /* <DEDUP_REMOVED lines=21> */
[C---:B------:R-:W-:Y:S02]  /*3a2a0*/  R2UR UR20, R4.reuse ;  /* 0x00000000041472ca */ /* 0x040fe400000e0000 */
[----:B------:R-:W-:Y:S01]  /*3a2b0*/  R2UR UR21, R5 ;  /* 0x00000000051572ca */ /* 0x000fe200000e0000 */
[----:B------:R-:W-:Y:S01]  /*3a2c0*/  ST.E desc[UR6][R8.64+0x30], R36 ;  /* 0x0000302408007985 */ /* 0x000fe2000c101906 */
[----:B------:R-:W-:-:S02]  /*3a2d0*/  R2UR UR22, R4 ;  /* 0x00000000041672ca */ /* 0x000fc400000e0000 */
[C---:B------:R-:W-:Y:S02]  /*3a2e0*/  R2UR UR23, R5.reuse ;  /* 0x00000000051772ca */ /* 0x040fe400000e0000 */
[C---:B------:R-:W-:Y:S02]  /*3a2f0*/  R2UR UR24, R4.reuse ;  /* 0x00000000041872ca */ /* 0x040fe400000e0000 */
[C---:B------:R-:W-:Y:S02]  /*3a300*/  R2UR UR25, R5.reuse ;  /* 0x00000000051972ca */ /* 0x040fe400000e0000 */
[C---:B------:R-:W-:Y:S02]  /*3a310*/  R2UR UR6, R4.reuse ;  /* 0x00000000040672ca */ /* 0x040fe400000e0000 */
[----:B------:R-:W-:Y:S01]  /*3a320*/  R2UR UR7, R5 ;  /* 0x00000000050772ca */ /* 0x000fe200000e0000 */
[----:B------:R-:W-:Y:S01]  /*3a330*/  ST.E desc[UR8][R8.64+0x34], R37 ;  /* 0x0000342508007985 */ /* 0x000fe2000c101908 */
[----:B------:R-:W-:-:S02]  /*3a340*/  R2UR UR8, R4 ;  /* 0x00000000040872ca */ /* 0x000fc400000e0000 */
[----:B------:R-:W-:Y:S01]  /*3a350*/  R2UR UR9, R5 ;  /* 0x00000000050972ca */ /* 0x000fe200000e0000 */
        /* <DEDUP_REMOVED lines=28> */
[C---:B------:R-:W-:Y:S01]  /*3a520*/  R2UR UR21, R5.reuse ;  /* 0x00000000051572ca */ /* 0x040fe200000e0000 */
[----:B------:R-:W-:Y:S01]  /*3a530*/  ST.E desc[UR4][R8.64+0x64], R49 ;  /* 0x0000643108007985 */ /* 0x000fe2000c101904 */
[C---:B------:R-:W-:Y:S02]  /*3a540*/  R2UR UR22, R4.reuse ;  /* 0x00000000041672ca */ /* 0x040fe400000e0000 */
[C---:B------:R-:W-:Y:S01]  /*3a550*/  R2UR UR23, R5.reuse ;  /* 0x00000000051772ca */ /* 0x040fe200000e0000 */
[----:B------:R-:W-:Y:S01]  /*3a560*/  ST.E desc[UR6][R8.64+0x68], R50 ;  /* 0x0000683208007985 */ /* 0x000fe2000c101906 */
[C---:B------:R-:W-:Y:S02]  /*3a570*/  R2UR UR24, R4.reuse ;  /* 0x00000000041872ca */ /* 0x040fe400000e0000 */
[----:B------:R-:W-:Y:S02]  /*3a580*/  R2UR UR25, R5 ;  /* 0x00000000051972ca */ /* 0x000fe400000e0000 */
[----:B------:R-:W-:-:S02]  /*3a590*/  R2UR UR4, R4 ;  /* 0x00000000040472ca */ /* 0x000fc400000e0000 */
[C---:B------:R-:W-:Y:S02]  /*3a5a0*/  R2UR UR5, R5.reuse ;  /* 0x00000000050572ca */ /* 0x040fe400000e0000 */
[C---:B------:R-:W-:Y:S02]  /*3a5b0*/  R2UR UR6, R4.reuse ;  /* 0x00000000040672ca */ /* 0x040fe400000e0000 */
        /* <DEDUP_REMOVED lines=9> */
[----:B------:R-:W-:Y:S04]  /*3a650*/  ST.E desc[UR20][R8.64+0x84], R57 ;  /* 0x0000843908007985 */ /* 0x000fe8000c101914 */
[----:B------:R-:W-:Y:S04]  /*3a660*/  ST.E desc[UR22][R8.64+0x88], R58 ;  /* 0x0000883a08007985 */ /* 0x000fe8000c101916 */
[----:B------:R-:W-:Y:S01]  /*3a670*/  ST.E desc[UR24][R8.64+0x8c], R59 ;  /* 0x00008c3b08007985 */ /* 0x000fe2000c101918 */
[----:B------:R-:W-:-:S03]  /*3a680*/  R2UR UR10, R4 ;  /* 0x00000000040a72ca */ /* 0x000fc600000e0000 */
[----:B------:R-:W-:Y:S01]  /*3a690*/  ST.E desc[UR4][R8.64+0x90], R60 ;  /* 0x0000903c08007985 */ /* 0x000fe2000c101904 */
[C---:B------:R-:W-:Y:S02]  /*3a6a0*/  R2UR UR4, R4.reuse ;  /* 0x00000000040472ca */ /* 0x040fe400000e0000 */
[C---:B------:R-:W-:Y:S01]  /*3a6b0*/  R2UR UR5, R5.reuse ;  /* 0x00000000050572ca */ /* 0x040fe200000e0000 */
[----:B------:R-:W-:Y:S01]  /*3a6c0*/  ST.E desc[UR6][R8.64+0x94], R61 ;  /* 0x0000943d08007985 */ /* 0x000fe2000c101906 */
        /* <DEDUP_REMOVED lines=267> */
[----:B------:R-:W2:Y:S01]  /*3b780*/  LD.E R21, desc[UR28][R8.64+0x1fc] ;  /* 0x0001fc1c08157980 */ /* 0x000ea2000c101900 */
[----:B------:R-:W-:-:S02]  /*3b790*/  R2UR UR6, R4 ;  /* 0x00000000040672ca */ /* 0x000fc400000e0000 */
[C---:B------:R-:W-:Y:S02]  /*3b7a0*/  R2UR UR7, R5.reuse ;  /* 0x00000000050772ca */ /* 0x040fe400000e0000 */
[----:B------:R-:W-:Y:S02]  /*3b7b0*/  R2UR UR4, R4 ;  /* 0x00000000040472ca */ /* 0x000fe400000e0000 */
[----:B------:R-:W-:-:S09]  /*3b7c0*/  R2UR UR5, R5 ;  /* 0x00000000050572ca */ /* 0x000fd200000e0000 */
[----:B--2---:R0:W-:Y:S04]  /*3b7d0*/  ST.E desc[UR6][R8.64+0x1fc], R21 ;  /* 0x0001fc1508007985 */ /* 0x0041e8000c101906 */
[----:B------:R-:W2:Y:S01]  /*3b7e0*/  LD.E R11, desc[UR4][R8.64] ;  /* 0x00000004080b7980 */ /* 0x000ea2000c101900 */
[C---:B------:R-:W-:Y:S02]  /*3b7f0*/  R2UR UR4, R4.reuse ;  /* 0x00000000040472ca */ /* 0x040fe400000e0000 */
        /* <DEDUP_REMOVED lines=10> */
[----:B------:R-:W3:Y:S01]  /*3b8a0*/  LD.E R15, desc[UR6][R8.64+0x8] ;  /* 0x00000806080f7980 */ /* 0x000ee2000c101900 */
[C---:B------:R-:W-:Y:S02]  /*3b8b0*/  R2UR UR4, R4.reuse ;  /* 0x00000000040472ca */ /* 0x040fe400000e0000 */
[C---:B------:R-:W-:Y:S02]  /*3b8c0*/  R2UR UR5, R5.reuse ;  /* 0x00000000050572ca */ /* 0x040fe400000e0000 */
[----:B------:R-:W-:Y:S02]  /*3b8d0*/  R2UR UR6, R4 ;  /* 0x00000000040672ca */ /* 0x000fe400000e0000 */
[----:B------:R-:W-:-:S09]  /*3b8e0*/  R2UR UR7, R5 ;  /* 0x00000000050772ca */ /* 0x000fd200000e0000 */
[----:B---3--:R3:W-:Y:S04]  /*3b8f0*/  ST.E desc[UR4][R8.64+0x8], R15 ;  /* 0x0000080f08007985 */ /* 0x0087e8000c101904 */
[----:B0-----:R-:W4:Y:S01]  /*3b900*/  LD.E R21, desc[UR6][R8.64+0xc] ;  /* 0x00000c0608157980 */ /* 0x001f22000c101900 */
[C---:B------:R-:W-:Y:S02]  /*3b910*/  R2UR UR4, R4.reuse ;  /* 0x00000000040472ca */ /* 0x040fe400000e0000 */
[C---:B------:R-:W-:Y:S02]  /*3b920*/  R2UR UR5, R5.reuse ;  /* 0x00000000050572ca */ /* 0x040fe400000e0000 */
[----:B------:R-:W-:Y:S02]  /*3b930*/  R2UR UR6, R4 ;  /* 0x00000000040672ca */ /* 0x000fe400000e0000 */
[----:B------:R-:W-:-:S09]  /*3b940*/  R2UR UR7, R5 ;  /* 0x00000000050772ca */ /* 0x000fd200000e0000 */
[----:B----4-:R0:W-:Y:S04]  /*3b950*/  ST.E desc[UR4][R8.64+0xc], R21 ;  /* 0x00000c1508007985 */ /* 0x0101e8000c101904 */
[----:B-1----:R-:W4:Y:S01]  /*3b960*/  LD.E R11, desc[UR6][R8.64+0x10] ;  /* 0x00001006080b7980 */ /* 0x002f22000c101900 */
[C---:B------:R-:W-:Y:S02]  /*3b970*/  R2UR UR4, R4.reuse ;  /* 0x00000000040472ca */ /* 0x040fe400000e0000 */
[C---:B------:R-:W-:Y:S02]  /*3b980*/  R2UR UR5, R5.reuse ;  /* 0x00000000050572ca */ /* 0x040fe400000e0000 */
[----:B------:R-:W-:Y:S02]  /*3b990*/  R2UR UR6, R4 ;  /* 0x00000000040672ca */ /* 0x000fe400000e0000 */
[----:B------:R-:W-:-:S09]  /*3b9a0*/  R2UR UR7, R5 ;  /* 0x00000000050772ca */ /* 0x000fd200000e0000 */
[----:B----4-:R1:W-:Y:S04]  /*3b9b0*/  ST.E desc[UR4][R8.64+0x10], R11 ;  /* 0x0000100b08007985 */ /* 0x0103e8000c101904 */
[----:B--2---:R-:W2:Y:S01]  /*3b9c0*/  LD.E R13, desc[UR6][R8.64+0x14] ;  /* 0x00001406080d7980 */ /* 0x004ea2000c101900 */
[C---:B------:R-:W-:Y:S02]  /*3b9d0*/  R2UR UR4, R4.reuse ;  /* 0x00000000040472ca */ /* 0x040fe400000e0000 */
[C---:B------:R-:W-:Y:S02]  /*3b9e0*/  R2UR UR5, R5.reuse ;  /* 0x00000000050572ca */ /* 0x040fe400000e0000 */
[----:B------:R-:W-:Y:S02]  /*3b9f0*/  R2UR UR6, R4 ;  /* 0x00000000040672ca */ /* 0x000fe400000e0000 */
[----:B------:R-:W-:-:S09]  /*3ba00*/  R2UR UR7, R5 ;  /* 0x00000000050772ca */ /* 0x000fd200000e0000 */
[----:B--2---:R2:W-:Y:S04]  /*3ba10*/  ST.E desc[UR4][R8.64+0x14], R13 ;  /* 0x0000140d08007985 */ /* 0x0045e8000c101904 */
[----:B---3--:R-:W3:Y:S01]  /*3ba20*/  LD.E R15, desc[UR6][R8.64+0x18] ;  /* 0x00001806080f7980 */ /* 0x008ee2000c101900 */
        /* <DEDUP_REMOVED lines=694> */
[----:B--2---:R-:W-:Y:S04]  /*3e590*/  ST.E desc[UR4][R8.64+0x1e4], R13 ;  /* 0x0001e40d08007985 */ /* 0x004fe8000c101904 */
[----:B---3--:R-:W2:Y:S01]  /*3e5a0*/  LD.E R15, desc[UR6][R8.64+0x1e8] ;  /* 0x0001e806080f7980 */ /* 0x008ea2000c101900 */
[C---:B------:R-:W-:Y:S02]  /*3e5b0*/  R2UR UR4, R4.reuse ;  /* 0x00000000040472ca */ /* 0x040fe400000e0000 */
[C---:B------:R-:W-:Y:S02]  /*3e5c0*/  R2UR UR5, R5.reuse ;  /* 0x00000000050572ca */ /* 0x040fe400000e0000 */
[----:B------:R-:W-:Y:S02]  /*3e5d0*/  R2UR UR6, R4 ;  /* 0x00000000040672ca */ /* 0x000fe400000e0000 */
[----:B------:R-:W-:-:S09]  /*3e5e0*/  R2UR UR7, R5 ;  /* 0x00000000050772ca */ /* 0x000fd200000e0000 */
[----:B--2---:R2:W-:Y:S04]  /*3e5f0*/  ST.E desc[UR4][R8.64+0x1e8], R15 ;  /* 0x0001e80f08007985 */ /* 0x0045e8000c101904 */
[----:B0-----:R-:W3:Y:S01]  /*3e600*/  LD.E R21, desc[UR6][R8.64+0x1ec] ;  /* 0x0001ec0608157980 */ /* 0x001ee2000c101900 */
[C---:B------:R-:W-:Y:S02]  /*3e610*/  R2UR UR4, R4.reuse ;  /* 0x00000000040472ca */ /* 0x040fe400000e0000 */
[C---:B------:R-:W-:Y:S02]  /*3e620*/  R2UR UR5, R5.reuse ;  /* 0x00000000050572ca */ /* 0x040fe400000e0000 */
[----:B------:R-:W-:Y:S02]  /*3e630*/  R2UR UR6, R4 ;  /* 0x00000000040672ca */ /* 0x000fe400000e0000 */
[----:B------:R-:W-:-:S09]  /*3e640*/  R2UR UR7, R5 ;  /* 0x00000000050772ca */ /* 0x000fd200000e0000 */
[----:B---3--:R-:W-:Y:S04]  /*3e650*/  ST.E desc[UR4][R8.64+0x1ec], R21 ;  /* 0x0001ec1508007985 */ /* 0x008fe8000c101904 */
[----:B-1----:R-:W3:Y:S01]  /*3e660*/  LD.E R11, desc[UR6][R8.64+0x1f0] ;  /* 0x0001f006080b7980 */ /* 0x002ee2000c101900 */
[C---:B------:R-:W-:Y:S02]  /*3e670*/  R2UR UR4, R4.reuse ;  /* 0x00000000040472ca */ /* 0x040fe400000e0000 */
[C---:B------:R-:W-:Y:S02]  /*3e680*/  R2UR UR5, R5.reuse ;  /* 0x00000000050572ca */ /* 0x040fe400000e0000 */
[----:B------:R-:W-:Y:S02]  /*3e690*/  R2UR UR6, R4 ;  /* 0x00000000040672ca */ /* 0x000fe400000e0000 */
[----:B------:R-:W-:-:S09]  /*3e6a0*/  R2UR UR7, R5 ;  /* 0x00000000050772ca */ /* 0x000fd200000e0000 */
[----:B---3--:R0:W-:Y:S04]  /*3e6b0*/  ST.E desc[UR4][R8.64+0x1f0], R11 ;  /* 0x0001f00b08007985 */ /* 0x0081e8000c101904 */
[----:B------:R-:W3:Y:S01]  /*3e6c0*/  LD.E R25, desc[UR6][R8.64+0x1f4] ;  /* 0x0001f40608197980 */ /* 0x000ee2000c101900 */
[C---:B------:R-:W-:Y:S02]  /*3e6d0*/  R2UR UR4, R4.reuse ;  /* 0x00000000040472ca */ /* 0x040fe400000e0000 */
[C---:B------:R-:W-:Y:S02]  /*3e6e0*/  R2UR UR5, R5.reuse ;  /* 0x00000000050572ca */ /* 0x040fe400000e0000 */
[----:B------:R-:W-:Y:S02]  /*3e6f0*/  R2UR UR6, R4 ;  /* 0x00000000040672ca */ /* 0x000fe400000e0000 */
[----:B------:R-:W-:-:S09]  /*3e700*/  R2UR UR7, R5 ;  /* 0x00000000050772ca */ /* 0x000fd200000e0000 */
[----:B---3--:R1:W-:Y:S04]  /*3e710*/  ST.E desc[UR4][R8.64+0x1f4], R25 ;  /* 0x0001f41908007985 */ /* 0x0083e8000c101904 */
[----:B--2---:R-:W2:Y:S01]  /*3e720*/  LD.E R15, desc[UR6][R8.64+0x1f8] ;  /* 0x0001f806080f7980 */ /* 0x004ea2000c101900 */
[----:B------:R-:W-:Y:S02]  /*3e730*/  R2UR UR4, R4 ;  /* 0x00000000040472ca */ /* 0x000fe400000e0000 */
[----:B------:R-:W-:-:S13]  /*3e740*/  R2UR UR5, R5 ;  /* 0x00000000050572ca */ /* 0x000fda00000e0000 */
[----:B--2---:R1:W-:Y:S01]  /*3e750*/  ST.E desc[UR4][R8.64+0x1f8], R15 ;  /* 0x0001f80f08007985 */ /* 0x0043e2000c101904 */
[----:B------:R-:W-:Y:S01]  /*3e760*/  @!PT LDS RZ, [RZ] ;  /* 0x00000000fffff984 */ /* 0x000fe20000000800 */
[----:B------:R-:W-:Y:S01]  /*3e770*/  @!PT LDS RZ, [RZ] ;  /* 0x00000000fffff984 */ /* 0x000fe20000000800 */
[----:B------:R-:W-:Y:S01]  /*3e780*/  @!PT LDS RZ, [RZ] ;  /* 0x00000000fffff984 */ /* 0x000fe20000000800 */
[----:B------:R-:W-:Y:S01]  /*3e790*/  @!PT LDS RZ, [RZ] ;  /* 0x00000000fffff984 */ /* 0x000fe20000000800 */
[----:B------:R2:W-:Y:S06]  /*3e7a0*/  MEMBAR.ALL.CTA ;  /* 0x0000000000007992 */ /* 0x0005ec0000008000 */
[----:B--2---:R-:W2:Y:S02]  /*3e7b0*/  FENCE.VIEW.ASYNC.S ;  /* 0x00000000000073c6 */ /* 0x004ea40000000000 */
[----:B--2---:R-:W-:Y:S02]  /*3e7c0*/  NOP ;  /* 0x0000000000007918 */ /* 0x004fe40000000000 */
[----:B------:R-:W2:Y:S01]  /*3e7d0*/  LDL.64 R12, [R7+0x40] ;  /* 0x00004000070c7983 */ /* 0x000ea20000100a00 */
[----:B------:R-:W-:-:S02]  /*3e7e0*/  R2UR UR4, R4 ;  /* 0x00000000040472ca */ /* 0x000fc400000e0000 */
[----:B------:R-:W-:Y:S01]  /*3e7f0*/  R2UR UR5, R5 ;  /* 0x00000000050572ca */ /* 0x000fe200000e0000 */
[----:B------:R-:W-:Y:S06]  /*3e800*/  BAR.ARV 0xe, 0x100 ;  /* 0x0384000000007b1d */ /* 0x000fec0000002000 */
[----:B0-----:R-:W3:Y:S06]  /*3e810*/  LDL.64 R10, [R7] ;  /* 0x00000000070a7983 */ /* 0x001eec0000100a00 */
[----:B--2---:R-:W2:Y:S01]  /*3e820*/  LD.E R14, desc[UR4][R12.64] ;  /* 0x000000040c0e7980 */ /* 0x004ea2000c101900 */
[----:B------:R-:W-:-:S02]  /*3e830*/  R2UR UR4, R4 ;  /* 0x00000000040472ca */ /* 0x000fc400000e0000 */
[----:B------:R-:W-:Y:S01]  /*3e840*/  R2UR UR5, R5 ;  /* 0x00000000050572ca */ /* 0x000fe200000e0000 */
[----:B------:R-:W-:-:S12]  /*3e850*/  BSSY B2, `(.L_x_2228) ;  /* 0x0000006000027945 */ /* 0x000fd80003800000 */
[----:B---3--:R1:W5:Y:S01]  /*3e860*/  LD.E R10, desc[UR4][R10.64] ;  /* 0x000000040a0a7980 */ /* 0x008362000c101900 */
[----:B--2---:R-:W-:-:S04]  /*3e870*/  LOP3.LUT R14, R14, 0x1, RZ, 0xfc, !PT ;  /* 0x000000010e0e7812 */ /* 0x004fc800078efcff */
[----:B------:R-:W-:-:S13]  /*3e880*/  ISETP.NE.AND P0, PT, R14, 0x3, PT ;  /* 0x000000030e00780c */ /* 0x000fda0003f05270 */
[----:B-1----:R-:W-:Y:S05]  /*3e890*/  @!P0 BRA `(.L_x_2229) ;  /* 0x0000000000048947 */ /* 0x002fea0003800000 */
[----:B------:R-:W-:Y:S01]  /*3e8a0*/  BPT.TRAP 0x1 ;  /* 0x000000040000795c */ /* 0x000fe20000300000 */
.L_x_2229:
[----:B------:R-:W-:Y:S05]  /*3e8b0*/  BSYNC B2 ;  /* 0x0000000000027941 */ /* 0x000fea0003800000 */
.L_x_2228:
[C---:B------:R-:W-:Y:S02]  /*3e8c0*/  R2UR UR6, R4.reuse ;  /* 0x00000000040672ca */ /* 0x040fe400000e0000 */
[C---:B------:R-:W-:Y:S02]  /*3e8d0*/  R2UR UR7, R5.reuse ;  /* 0x00000000050772ca */ /* 0x040fe400000e0000 */
[----:B------:R-:W-:Y:S02]  /*3e8e0*/  R2UR UR4, R4 ;  /* 0x00000000040472ca */ /* 0x000fe400000e0000 */
[----:B------:R-:W-:-:S09]  /*3e8f0*/  R2UR UR5, R5 ;  /* 0x00000000050572ca */ /* 0x000fd200000e0000 */
[----:B------:R-:W2:Y:S04]  /*3e900*/  LD.E.64 R4, desc[UR6][R12.64+0x20] ;  /* 0x000020060c047980 */ /* 0x000ea8000c101b00 */
[----:B------:R-:W3:Y:S01]  /*3e910*/  LD.E R7, desc[UR4][R12.64+0xc] ;  /* 0x00000c040c077980 */ /* 0x000ee2000c101900 */
[----:B--2---:R-:W-:Y:S01]  /*3e920*/  MOV R5, R4 ;  /* 0x0000000400057202 */ /* 0x004fe20000000f00 */
[----:B------:R-:W-:-:S04]  /*3e930*/  IMAD.MOV.U32 R4, RZ, RZ, R3 ;  /* 0x000000ffff047224 */ /* 0x000fc800078e0003 */
[----:B-----5:R-:W-:Y:S02]  /*3e940*/  IMAD R10, R10, 0x8, R5 ;  /* 0x000000080a0a7824 */ /* 0x020fe400078e0205 */
[----:B------:R-:W-:-:S03]  /*3e950*/  IMAD.MOV.U32 R5, RZ, RZ, 0x0 ;  /* 0x00000000ff057424 */ /* 0x000fc600078e00ff */
[----:B---3--:R-:W-:-:S04]  /*3e960*/  PRMT R7, R7, 0x654, R10 ;  /* 0x0000065407077816 */ /* 0x008fc8000000000a */
[----:B------:R0:W-:Y:S02]  /*3e970*/  SYNCS.ARRIVE.TRANS64.RED.A1T0 RZ, [R7+URZ], RZ ;  /* 0x000000ff07ff79a7 */ /* 0x0001e4000810043f */
[----:B0-----:R-:W-:Y:S05]  /*3e980*/  RET.REL.NODEC R4 `(_ZN7cutlass13device_kernelIN5flash11enable_sm90INS1_16FlashAttnFwdSm90INS1_25CollectiveMainloopFwdSm90ILi2EN4cute5tupleIJNS5_1CILi1EEES8_S8_EEENS6_IJNS7_ILi64EEESA_SA_EEELi512ENS_6half_tEfNS_4arch4Sm90ELb0ELb1ELb1ELb0ELb1ELb0ELb1ELb0ELb0ELb1ELb0ELb0EEENS1_21CollectiveEpilogueFwdINS6_IJSA_NS7_ILi512EEESA_EEES9_SC_SE_Li256ELb0ELb1ELb0ELb0EEENS1_30DynamicPersistentTileSchedulerILi256ELi128ELb0ELb1ELb1EEEEEEEEEvNT_6ParamsE) ;  /* 0xfffffc14049c7950 */ /* 0x001fea0003c3ffff */
.L_x_2200:
[----:B0-----:R0:W1:Y:S02]  /*3e990*/  SYNCS.PHASECHK.TRANS64.TRYWAIT P0, [R11+URZ], R24 ;  /* 0x000000180b0075a7 */ /* 0x001064000800017f */
[----:B-1----:R-:W-:Y:S05]  /*3e9a0*/  @!P0 NANOSLEEP.SYNCS 0x989680 ;  /* 0x009896800000895d */ /* 0x002fea0003900000 */
[----:B------:R-:W1:Y:S02]  /*3e9b0*/  @!P0 SYNCS.PHASECHK.TRANS64 P0, [R11+URZ], R24 ;  /* 0x000000180b0085a7 */ /* 0x000e64000800007f */
[----:B-1----:R-:W-:Y:S05]  /*3e9c0*/  @!P0 BRA `(.L_x_2200) ;  /* 0xfffffffc00f08947 */ /* 0x002fea000383ffff */
[----:B------:R-:W-:Y:S05]  /*3e9d0*/  BRA `(.L_x_2199) ;  /* 0xfffffee400d47947 */ /* 0x000fea000383ffff */
.L_x_2207:
[----:B0-----:R0:W1:Y:S02]  /*3e9e0*/  SYNCS.PHASECHK.TRANS64.TRYWAIT P0, [R56+URZ], R57 ;  /* 0x00000039380075a7 */ /* 0x001064000800017f */
[----:B-1----:R-:W-:Y:S05]  /*3e9f0*/  @!P0 NANOSLEEP.SYNCS 0x989680 ;  /* 0x009896800000895d */ /* 0x002fea0003900000 */
[----:B------:R-:W1:Y:S02]  /*3ea00*/  @!P0 SYNCS.PHASECHK.TRANS64 P0, [R56+URZ], R57 ;  /* 0x00000039380085a7 */ /* 0x000e64000800007f */
[----:B-1----:R-:W-:Y:S05]  /*3ea10*/  @!P0 BRA `(.L_x_2207) ;  /* 0xfffffffc00f08947 */ /* 0x002fea000383ffff */
[----:B------:R-:W-:Y:S05]  /*3ea20*/  BRA `(.L_x_2206) ;  /* 0xfffffeec00a87947 */ /* 0x000fea000383ffff */
.L_x_2230:
        /* <DEDUP_REMOVED lines=13> */
.L_x_5809:


//--------------------- .text._ZN7cutlass13device_kernelIN5flash11enable_sm90INS1_16FlashAttnFwdSm90INS1_25CollectiveMainloopFwdSm90ILi2EN4cute5tupleIJNS5_1CILi1EEES8_S8_EEENS6_IJNS7_ILi64EEESA_SA_EEELi512ENS_6half_tEfNS_4arch4Sm90ELb0ELb1ELb1ELb1ELb1ELb0ELb0ELb0ELb0ELb1ELb0ELb0EEENS1_21CollectiveEpilogueFwdINS6_IJSA_NS7_ILi512EEESA_EEES9_SC_SE_Li256ELb1ELb1ELb0ELb0EEENS1_36VarlenDynamicPersistentTileSchedulerILi64ELi64ELi256ELi128ELb0ELb1ELb1ELb1ELb0ELb1EEEEEEEEEvNT_6ParamsE --------------------------
	.section	.text._ZN7cutlass13device_kernelIN5flash11enable_sm90INS1_16FlashAttnFwdSm90INS1_25CollectiveMainloopFwdSm90ILi2EN4cute5tupleIJNS5_1CILi1EEES8_S8_EEENS6_IJNS7_ILi64EEESA_SA_EEELi512ENS_6half_tEfNS_4arch4Sm90ELb0ELb1ELb1ELb1ELb1ELb0ELb0ELb0ELb0ELb1ELb0ELb0EEENS1_21CollectiveEpilogueFwdINS6_IJSA_NS7_ILi512EEESA_EEES9_SC_SE_Li256ELb1ELb1ELb0ELb0EEENS1_36VarlenDynamicPersistentTileSchedulerILi64ELi64ELi256ELi128ELb0ELb1ELb1ELb1ELb0ELb1EEEEEEEEEvNT_6ParamsE,"ax",@progbits
	.align	128
.text._ZN7cutlass13device_kernelIN5flash11enable_sm90INS1_16FlashAttnFwdSm90INS1_25CollectiveMainloopFwdSm90ILi2EN4cute5tupleIJNS5_1CILi1EEES8_S8_EEENS6_IJNS7_ILi64EEESA_SA_EEELi512ENS_6half_tEfNS_4arch4Sm90ELb0ELb1ELb1ELb1ELb1ELb0ELb0ELb0ELb0ELb1ELb0ELb0EEENS1_21CollectiveEpilogueFwdINS6_IJSA_NS7_ILi512EEESA_EEES9_SC_SE_Li256ELb1ELb1ELb0ELb0EEENS1_36VarlenDynamicPersistentTileSchedulerILi64ELi64ELi256ELi128ELb0ELb1ELb1ELb1ELb0ELb1EEEEEEEEEvNT_6ParamsE:
        .type           _ZN7cutlass13device_kernelIN5flash11enable_sm90INS1_16FlashAttnFwdSm90INS1_25CollectiveMainloopFwdSm90ILi2EN4cute5tupleIJNS5_1CILi1EEES8_S8_EEENS6_IJNS7_ILi64EEESA_SA_EEELi512ENS_6half_tEfNS_4arch4Sm90ELb0ELb1ELb1ELb1ELb1ELb0ELb0ELb0ELb0ELb1ELb0ELb0EEENS1_21CollectiveEpilogueFwdINS6_IJSA_NS7_ILi512EEESA_EEES9_SC_SE_Li256ELb1ELb1ELb0ELb0EEENS1_36VarlenDynamicPersistentTileSchedulerILi64ELi64ELi256ELi128ELb0ELb1ELb1ELb1ELb0ELb1EEEEEEEEEvNT_6ParamsE,@function
        .size           _ZN7cutlass13device_kernelIN5flash11enable_sm90INS1_16FlashAttnFwdSm90INS1_25CollectiveMainloopFwdSm90ILi2EN4cute5tupleIJNS5_1CILi1EEES8_S8_EEENS6_IJNS7_ILi64EEESA_SA_EEELi512ENS_6half_tEfNS_4arch4Sm90ELb0ELb1ELb1ELb1ELb1ELb0ELb0ELb0ELb0ELb1ELb0ELb0EEENS1_21CollectiveEpilogueFwdINS6_IJSA_NS7_ILi512EEESA_EEES9_SC_SE_Li256ELb1ELb1ELb0ELb0EEENS1_36VarlenDynamicPersistentTileSchedulerILi64ELi64ELi256ELi128ELb0ELb1ELb1ELb1ELb0ELb1EEEEEEEEEvNT_6ParamsE,(.L_x_5811 - _ZN7cutlass13device_kernelIN5flash11enable_sm90INS1_16FlashAttnFwdSm90INS1_25CollectiveMainloopFwdSm90ILi2EN4cute5tupleIJNS5_1CILi1EEES8_S8_EEENS6_IJNS7_ILi64EEESA_SA_EEELi512ENS_6half_tEfNS_4arch4Sm90ELb0ELb1ELb1ELb1ELb1ELb0ELb0ELb0ELb0ELb1ELb0ELb0EEENS1_21CollectiveEpilogueFwdINS6_IJSA_NS7_ILi512EEESA_EEES9_SC_SE_Li256ELb1ELb1ELb0ELb0EEENS1_36VarlenDynamicPersistentTileSchedulerILi64ELi64ELi256ELi128ELb0ELb1ELb1ELb1ELb0ELb1EEEEEEEEEvNT_6ParamsE)
        .other          _ZN7cutlass13device_kernelIN5flash11enable_sm90INS1_16FlashAttnFwdSm90INS1_25CollectiveMainloopFwdSm90ILi2EN4cute5tupleIJNS5_1CILi1EEES8_S8_EEENS6_IJNS7_ILi64EEESA_SA_EEELi512ENS_6half_tEfNS_4arch4Sm90ELb0ELb1ELb1ELb1ELb1ELb0ELb0ELb0ELb0ELb1ELb0ELb0EEENS1_21CollectiveEpilogueFwdINS6_IJSA_NS7_ILi512EEESA_EEES9_SC_SE_Li256ELb1ELb1ELb0ELb0EEENS1_36VarlenDynamicPersistentTileSchedulerILi64ELi64ELi256ELi128ELb0ELb1ELb1ELb1ELb0ELb1EEEEEEEEEvNT_6ParamsE,@"STO_CUDA_ENTRY STV_DEFAULT"
_ZN7cutlass13device_kernelIN5flash11enable_sm90INS1_16FlashAttnFwdSm90INS1_25CollectiveMainloopFwdSm90ILi2EN4cute5tupleIJNS5_1CILi1EEES8_S8_EEENS6_IJNS7_ILi64EEESA_SA_EEELi512ENS_6half_tEfNS_4arch4Sm90ELb0ELb1ELb1ELb1ELb1ELb0ELb0ELb0ELb0ELb1ELb0ELb0EEENS1_21CollectiveEpilogueFwdINS6_IJSA_NS7_ILi512EEESA_EEES9_SC_SE_Li256ELb1ELb1ELb0ELb0EEENS1_36VarlenDynamicPersistentTileSchedulerILi64ELi64ELi256ELi128ELb0ELb1ELb1ELb1ELb0ELb1EEEEEEEEEvNT_6ParamsE:
        /* <DEDUP_REMOVED lines=41> */
.L_x_2231:
        /* <DEDUP_REMOVED lines=22> */
.L_x_2232:
        /* <DEDUP_REMOVED lines=18> */
.L_x_2233:
        /* <DEDUP_REMOVED lines=22> */
.L_x_2234:
        /* <DEDUP_REMOVED lines=23> */
.L_x_2235:
        /* <DEDUP_REMOVED lines=8> */
.L_x_2237:
[----:B------:R-:W-:-:S08]  /*0860*/  NOP ;  /* 0x0000000000007918 */ /* 0x000fd00000000000 */
[----:B------:R-:W0:Y:S02]  /*0870*/  USETMAXREG.TRY_ALLOC.CTAPOOL UP0, 0xe8 ;  /* 0x000000e8000079c8 */ /* 0x000e240008000600 */
[----:B0-----:R-:W-:-:S13]  /*0880*/  PLOP3.LUT P0, PT, PT, PT, UP0, 0x80, 0x0 ;  /* 0x000000000000781c */ /* 0x001fda0003f0f008 */
[----:B------:R-:W-:Y:S05]  /*0890*/  @!P0 BRA `(.L_x_2237) ;  /* 0xfffffffc00f08947 */ /* 0x000fea000383ffff */
[----:B------:R-:W-:Y:S01]  /*08a0*/  LOP3.LUT R2, R0, 0xffffff80, RZ, 0xc0, !PT ;  /* 0xffffff8000027812 */ /* 0x000fe200078ec0ff */
[----:B------:R-:W0:Y:S01]  /*08b0*/  S2UR UR40, SR_CgaCtaId ;  /* 0x00000000002879c3 */ /* 0x000e220000008800 */
[----:B------:R-:W-:Y:S01]  /*08c0*/  UMOV UR41, 0x400 ;  /* 0x0000040000297882 */ /* 0x000fe20000000000 */
[----:B------:R-:W-:Y:S01]  /*08d0*/  ULDC UR4, c[0x0][0xc3c] ;  /* 0x00030f0000047ab9 */ /* 0x000fe20000000800 */
[----:B------:R-:W-:-:S13]  /*08e0*/  ISETP.NE.AND P0, PT, R2, 0x80, PT ;  /* 0x000000800200780c */ /* 0x000fda0003f05270 */
[----:B------:R-:W-:Y:S06]  /*08f0*/  @!P0 BAR.ARV 0x8, 0x100 ;  /* 0x0204000000008b1d */ /* 0x000fec0000002000 */
[----:B------:R-:W-:Y:S01]  /*0900*/  ISETP.GE.U32.AND P0, PT, R0, 0x100, PT ;  /* 0x000001000000780c */ /* 0x000fe20003f06070 */
[----:B0-----:R-:W-:-:S12]  /*0910*/  ULEA UR41, UR40, UR41, 0x18 ;  /* 0x0000002928297291 */ /* 0x001fd8000f8ec03f */
        /* <DEDUP_REMOVED lines=20> */
[C---:B------:R-:W-:Y:S02]  /*0a60*/  LEA.HI R3, R2.reuse, R5, RZ, 0x1 ;  /* 0x0000000502037211 */ /* 0x040fe400078f08ff */
[----:B------:R-:W-:Y:S02]  /*0a70*/  LOP3.LUT R2, R2, 0xfffffff0, RZ, 0xc0, !PT ;  /* 0xfffffff002027812 */ /* 0x000fe400078ec0ff */
[----:B------:R-:W-:Y:S02]  /*0a80*/  LOP3.LUT R4, R3, 0x1ffffffe, RZ, 0xc0, !PT ;  /* 0x1ffffffe03047812 */ /* 0x000fe400078ec0ff */
[----:B------:R-:W-:Y:S01]  /*0a90*/  LEA.HI R3, R0, R197, RZ, 0x5 ;  /* 0x000000c500037211 */ /* 0x000fe200078f28ff */
[----:B------:R-:W-:Y:S01]  /*0aa0*/  IMAD.IADD R2, R197, 0x1, -R2 ;  /* 0x00000001c5027824 */ /* 0x000fe200078e0a02 */
[----:B------:R-:W-:Y:S01]  /*0ab0*/  LOP3.LUT R10, R7, 0xfffffffc, RZ, 0xc0, !PT ;  /* 0xfffffffc070a7812 */ /* 0x000fe200078ec0ff */
[----:B------:R-:W-:Y:S01]  /*0ac0*/  IMAD.IADD R5, R5, 0x1, -R4 ;  /* 0x0000000105057824 */ /* 0x000fe200078e0a04 */
[----:B------:R-:W-:-:S02]  /*0ad0*/  SHF.R.S32.HI R4, RZ, 0x5, R3 ;  /* 0x00000005ff047819 */ /* 0x000fc40000011403 */
[----:B------:R-:W-:Y:S01]  /*0ae0*/  SHF.R.S32.HI R3, RZ, 0x1f, R3 ;  /* 0x0000001fff037819 */ /* 0x000fe20000011403 */
[----:B------:R-:W-:Y:S01]  /*0af0*/  IMAD.IADD R10, R197, 0x1, -R10 ;  /* 0x00000001c50a7824 */ /* 0x000fe200078e0a0a */
[----:B------:R-:W-:Y:S01]  /*0b00*/  LOP3.LUT R8, R6, 0xffffff80, RZ, 0xc0, !PT ;  /* 0xffffff8006087812 */ /* 0x000fe200078ec0ff */
[----:B------:R-:W-:Y:S01]  /*0b10*/  IMAD.SHL.U32 R5, R5, 0x8, RZ ;  /* 0x0000000805057824 */ /* 0x000fe200078e00ff */
[----:B------:R-:W-:Y:S02]  /*0b20*/  LEA.HI R3, R3, R4, RZ, 0x2 ;  /* 0x0000000403037211 */ /* 0x000fe400078f10ff */
[----:B------:R-:W-:Y:S01]  /*0b30*/  SHF.R.S32.HI R193, RZ, 0x7, R6 ;  /* 0x00000007ffc17819 */ /* 0x000fe20000011406 */
[----:B------:R-:W-:Y:S01]  /*0b40*/  IMAD.IADD R8, R197, 0x1, -R8 ;  /* 0x00000001c5087824 */ /* 0x000fe200078e0a08 */
[----:B------:R-:W-:Y:S02]  /*0b50*/  LOP3.LUT R3, R3, 0x3ffffc, RZ, 0xc0, !PT ;  /* 0x003ffffc03037812 */ /* 0x000fe400078ec0ff */
[--C-:B------:R-:W-:Y:S01]  /*0b60*/  SHF.R.S32.HI R7, RZ, 0x1f, R2.reuse ;  /* 0x0000001fff077819 */ /* 0x100fe20000011402 */
[----:B------:R-:W-:Y:S01]  /*0b70*/  IMAD R12, R193, 0x100, R2 ;  /* 0x00000100c10c7824 */ /* 0x000fe200078e0202 */
[----:B------:R-:W-:Y:S01]  /*0b80*/  LEA.HI R11, R10, R10, RZ, 0x1 ;  /* 0x0000000a0a0b7211 */ /* 0x000fe200078f08ff */
[----:B------:R-:W-:Y:S01]  /*0b90*/  IMAD.IADD R3, R4, 0x1, -R3 ;  /* 0x0000000104037824 */ /* 0x000fe200078e0a03 */
[----:B------:R-:W-:-:S02]  /*0ba0*/  LEA.HI R9, R7, R2, RZ, 0x3 ;  /* 0x0000000207097211 */ /* 0x000fc400078f18ff */
[----:B------:R-:W-:Y:S02]  /*0bb0*/  SHF.R.S32.HI R7, RZ, 0x1f, R8 ;  /* 0x0000001fff077819 */ /* 0x000fe40000011408 */
[----:B------:R-:W-:Y:S02]  /*0bc0*/  LOP3.LUT R13, R11, 0x1ffffffe, RZ, 0xc0, !PT ;  /* 0x1ffffffe0b0d7812 */ /* 0x000fe400078ec0ff */
[----:B------:R-:W-:Y:S02]  /*0bd0*/  LEA R12, R3, R12, 0x4 ;  /* 0x0000000c030c7211 */ /* 0x000fe400078e20ff */
[-C--:B------:R-:W-:Y:S01]  /*0be0*/  LEA.HI R3, R7, R8.reuse, RZ, 0x2 ;  /* 0x0000000807037211 */ /* 0x080fe200078f10ff */
[----:B------:R-:W-:Y:S01]  /*0bf0*/  IMAD.IADD R185, R10, 0x1, -R13 ;  /* 0x000000010ab97824 */ /* 0x000fe200078e0a0d */
[C---:B------:R-:W-:Y:S01]  /*0c00*/  LOP3.LUT R11, R9.reuse, 0xfffffff8, RZ, 0xc0, !PT ;  /* 0xfffffff8090b7812 */ /* 0x040fe200078ec0ff */
[----:B------:R-:W-:Y:S01]  /*0c10*/  IMAD.SHL.U32 R9, R9, 0x40, RZ ;  /* 0x0000004009097824 */ /* 0x000fe200078e00ff */
[----:B------:R-:W-:Y:S01]  /*0c20*/  LOP3.LUT R13, R3, 0x7ffffffc, RZ, 0xc0, !PT ;  /* 0x7ffffffc030d7812 */ /* 0x000fe200078ec0ff */
[----:B------:R-:W-:Y:S01]  /*0c30*/  IMAD.U32 R196, R12, 0x40, R5 ;  /* 0x000000400cc47824 */ /* 0x000fe200078e0005 */
[----:B------:R-:W-:Y:S01]  /*0c40*/  LEA.HI R7, R7, R8, RZ, 0x5 ;  /* 0x0000000807077211 */ /* 0x000fe200078f28ff */
[----:B------:R-:W-:Y:S01]  /*0c50*/  IMAD.IADD R11, R2, 0x1, -R11 ;  /* 0x00000001020b7824 */ /* 0x000fe200078e0a0b */
[----:B------:R-:W-:Y:S01]  /*0c60*/  SHF.R.S32.HI R2, RZ, 0x2, R3 ;  /* 0x00000002ff027819 */ /* 0x000fe20000011403 */
[----:B------:R-:W-:Y:S01]  /*0c70*/  IMAD.IADD R13, R8, 0x1, -R13 ;  /* 0x00000001080d7824 */ /* 0x000fe200078e0a0d */
[----:B------:R-:W-:Y:S01]  /*0c80*/  SHF.R.S32.HI R3, RZ, 0x1f, R3 ;  /* 0x0000001fff037819 */ /* 0x000fe20000011403 */
[----:B------:R-:W-:Y:S01]  /*0c90*/  IMAD.SHL.U32 R8, R11, 0x40, RZ ;  /* 0x000000400b087824 */ /* 0x000fe200078e00ff */
[----:B------:R-:W-:-:S02]  /*0ca0*/  LOP3.LUT R9, R9, 0x7ffffe00, RZ, 0xc0, !PT ;  /* 0x7ffffe0009097812 */ /* 0x000fc400078ec0ff */
[----:B------:R-:W-:Y:S02]  /*0cb0*/  LEA.HI R3, R3, R2, RZ, 0x3 ;  /* 0x0000000203037211 */ /* 0x000fe400078f18ff */
[----:B------:R-:W-:Y:S01]  /*0cc0*/  LOP3.LUT R8, R8, 0x1c0, RZ, 0xc0, !PT ;  /* 0x000001c008087812 */ /* 0x000fe200078ec0ff */
[----:B------:R-:W-:Y:S01]  /*0cd0*/  IMAD R9, R4, 0x400, R9 ;  /* 0x0000040004097824 */ /* 0x000fe200078e0209 */
[----:B------:R-:W-:Y:S02]  /*0ce0*/  LOP3.LUT R3, R3, 0xfffffff8, RZ, 0xc0, !PT ;  /* 0xfffffff803037812 */ /* 0x000fe400078ec0ff */
[----:B------:R-:W-:Y:S02]  /*0cf0*/  LOP3.LUT R5, R8, 0x8, R5, 0xf8, !PT ;  /* 0x0000000808057812 */ /* 0x000fe400078ef805 */
[----:B------:R-:W-:Y:S02]  /*0d00*/  SHF.R.U32.HI R8, RZ, 0x3, R8 ;  /* 0x00000003ff087819 */ /* 0x000fe40000011608 */
[----:B------:R-:W-:-:S02]  /*0d10*/  LEA.HI R0, R0, R197, RZ, 0x3 ;  /* 0x000000c500007211 */ /* 0x000fc400078f18ff */
[----:B------:R-:W-:Y:S02]  /*0d20*/  LOP3.LUT R8, R5, R8, RZ, 0x3c, !PT ;  /* 0x0000000805087212 */ /* 0x000fe400078e3cff */
[----:B------:R-:W-:Y:S02]  /*0d30*/  IADD3 R16, R2, -R3, RZ ;  /* 0x8000000302107210 */ /* 0x000fe40007ffe0ff */
[----:B------:R-:W-:Y:S01]  /*0d40*/  LOP3.LUT R2, R0, 0xfffffff8, RZ, 0xc0, !PT ;  /* 0xfffffff800027812 */ /* 0x000fe200078ec0ff */
[----:B------:R-:W-:Y:S01]  /*0d50*/  IMAD.IADD R8, R9, 0x1, R8 ;  /* 0x0000000109087824 */ /* 0x000fe200078e0208 */
[----:B------:R-:W-:Y:S02]  /*0d60*/  R2P PR, R11, 0x6 ;  /* 0x000000060b007804 */ /* 0x000fe40000000000 */
[----:B------:R-:W-:Y:S01]  /*0d70*/  LEA.HI R6, R6, R193, RZ, 0x1 ;  /* 0x000000c106067211 */ /* 0x000fe200078f08ff */
[----:B------:R-:W-:Y:S01]  /*0d80*/  IMAD.IADD R191, R197, 0x1, -R2 ;  /* 0x00000001c5bf7824 */ /* 0x000fe200078e0a02 */
[----:B------:R-:W-:-:S02]  /*0d90*/  LEA R18, R8, UR41, 0x1 ;  /* 0x0000002908127c11 */ /* 0x000fc4000f8e08ff */
[----:B------:R-:W-:Y:S01]  /*0da0*/  SHF.R.S32.HI R7, RZ, 0x5, R7 ;  /* 0x00000005ff077819 */ /* 0x000fe20000011407 */
[----:B------:R-:W-:Y:S01]  /*0db0*/  IMAD.SHL.U32 R184, R191, 0x8, RZ ;  /* 0x00000008bfb87824 */ /* 0x000fe200078e00ff */
[----:B------:R-:W-:Y:S01]  /*0dc0*/  LOP3.LUT R6, R6, 0xfffffe, RZ, 0xc0, !PT ;  /* 0x00fffffe06067812 */ /* 0x000fe200078ec0ff */
[----:B------:R-:W-:Y:S01]  /*0dd0*/  VIADD R23, R18, 0x26800 ;  /* 0x0002680012177836 */ /* 0x000fe20000000000 */
[----:B------:R-:W-:Y:S01]  /*0de0*/  SEL R22, R22, 0xffffffc0, !P2 ;  /* 0xffffffc016167807 */ /* 0x000fe20005000000 */
        /* <DEDUP_REMOVED lines=16> */
[----:B------:R-:W-:Y:S01]  /*0ef0*/  IMAD.IADD R6, R193, 0x1, -R6 ;  /* 0x00000001c1067824 */ /* 0x000fe200078e0a06 */
[----:B------:R-:W-:Y:S01]  /*0f00*/  SHF.R.S32.HI R198, RZ, 0x1f, R194 ;  /* 0x0000001fffc67819 */ /* 0x000fe200000114c2 */
[----:B------:R-:W-:Y:S01]  /*0f10*/  @P1 VIADD R19, R23, 0xffffffe0 ;  /* 0xffffffe017131836 */ /* 0x000fe20000000000 */
[----:B------:R-:W-:Y:S01]  /*0f20*/  SHF.L.U32 R2, R13, 0x1, RZ ;  /* 0x000000010d027819 */ /* 0x000fe200000006ff */
[----:B------:R-:W-:-:S02]  /*0f30*/  IMAD.IADD R23, R23, 0x1, R22 ;  /* 0x0000000117177824 */ /* 0x000fc400078e0216 */
[----:B------:R-:W-:Y:S02]  /*0f40*/  IMAD.SHL.U32 R17, R6, 0x100, RZ ;  /* 0x0000010006117824 */ /* 0x000fe400078e00ff */
[----:B------:R-:W-:Y:S02]  /*0f50*/  IMAD R185, R185, 0x8, R16 ;  /* 0x00000008b9b97824 */ /* 0x000fe400078e0210 */
[----:B------:R-:W-:-:S07]  /*0f60*/  IMAD.IADD R22, R22, 0x1, R19 ;  /* 0x0000000116167824 */ /* 0x000fce00078e0213 */
.L_x_2355:
[----:B------:R-:W-:Y:S01]  /*0f70*/  ULDC.64 UR8, c[0x0][0xa28] ;  /* 0x00028a0000087ab9 */ /* 0x000fe20000000a00 */
[----:B------:R-:W-:Y:S01]  /*0f80*/  ULDC UR4, c[0x0][0x424] ;  /* 0x0001090000047ab9 */ /* 0x000fe20000000800 */
[----:B------:R-:W-:-:S04]  /*0f90*/  UISETP.NE.U32.AND UP0, UPT, UR8, URZ, UPT ;  /* 0x0000003f0800728c */ /* 0x000fc8000bf05070 */
[----:B------:R-:W-:-:S03]  /*0fa0*/  UISETP.NE.AND.EX UP0, UPT, UR9, URZ, UPT, UP0 ;  /* 0x0000003f0900728c */ /* 0x000fc6000bf05300 */
[----:B------:R-:W-:Y:S02]  /*0fb0*/  ULDC.64 UR8, c[0x0][0xa18] ;  /* 0x0002860000087ab9 */ /* 0x000fe40000000a00 */
[----:B------:R-:W-:Y:S01]  /*0fc0*/  UISETP.NE.U32.AND UP1, UPT, UR8, URZ, UPT ;  /* 0x0000003f0800728c */ /* 0x000fe2000bf25070 */
[----:B------:R-:W-:-:S03]  /*0fd0*/  PLOP3.LUT P0, PT, PT, PT, UP0, 0x80, 0x0 ;  /* 0x000000000000781c */ /* 0x000fc60003f0f008 */
[----:B------:R-:W-:-:S03]  /*0fe0*/  UISETP.NE.AND.EX UP1, UPT, UR9, URZ, UPT, UP1 ;  /* 0x0000003f0900728c */ /* 0x000fc6000bf25310 */
[----:B------:R-:W-:Y:S02]  /*0ff0*/  @UP0 ULDC.64 UR8, c[0x0][0xa28] ;  /* 0x00028a0000080ab9 */ /* 0x000fe40000000a00 */
[----:B------:R-:W-:Y:S01]  /*1000*/  @UP0 UIMAD.WIDE UR8, UR6, 0x4, UR8 ;  /* 0x00000004060808a5 */ /* 0x000fe2000f8e0208 */
[----:B------:R-:W-:-:S05]  /*1010*/  PLOP3.LUT P2, PT, PT, PT, UP1, 0x80, 0x0 ;  /* 0x000000000000781c */ /* 0x000fca0003f4f018 */
[----:B------:R-:W-:Y:S01]  /*1020*/  @UP1 ULDC.64 UR10, c[0x0][0xa18] ;  /* 0x00028600000a1ab9 */ /* 0x000fe20000000a00 */
[----:B0-23--:R-:W-:Y:S02]  /*1030*/  IMAD.U32 R4, RZ, RZ, UR8 ;  /* 0x00000008ff047e24 */ /* 0x00dfe4000f8e00ff */
[----:B------:R-:W-:Y:S01]  /*1040*/  IMAD.U32 R5, RZ, RZ, UR9 ;  /* 0x00000009ff057e24 */ /* 0x000fe2000f8e00ff */
[----:B------:R-:W-:-:S04]  /*1050*/  @UP1 UIMAD.WIDE UR8, UR6, 0x4, UR10 ;  /* 0x00000004060818a5 */ /* 0x000fc8000f8e020a */
[----:B------:R-:W2:Y:S02]  /*1060*/  @P0 LDG.E R4, desc[UR54][R4.64] ;  /* 0x0000003604040981 */ /* 0x000ea4000c1e1900 */
[----:B-1----:R-:W-:Y:S02]  /*1070*/  IMAD.U32 R6, RZ, RZ, UR8 ;  /* 0x00000008ff067e24 */ /* 0x002fe4000f8e00ff */
[----:B----4-:R-:W-:Y:S01]  /*1080*/  IMAD.U32 R7, RZ, RZ, UR9 ;  /* 0x00000009ff077e24 */ /* 0x010fe2000f8e00ff */
[----:B------:R-:W-:-:S04]  /*1090*/  ULDC.64 UR8, c[0x0][0x418] ;  /* 0x0001060000087ab9 */ /* 0x000fc80000000a00 */
[----:B------:R-:W3:Y:S01]  /*10a0*/  @P2 LDG.E R6, desc[UR54][R6.64] ;  /* 0x0000003606062981 */ /* 0x000ee2000c1e1900 */
[----:B------:R-:W-:Y:S01]  /*10b0*/  UISETP.NE.U32.AND UP0, UPT, UR8, URZ, UPT ;  /* 0x0000003f0800728c */ /* 0x000fe2000bf05070 */
[----:B------:R-:W-:Y:S01]  /*10c0*/  UMOV UR48, URZ ;  /* 0x0000003f00307c82 */ /* 0x000fe20008000000 */
[----:B------:R-:W-:Y:S02]  /*10d0*/  UMOV UR43, UR7 ;  /* 0x00000007002b7c82 */ /* 0x000fe40008000000 */
[----:B------:R-:W-:-:S03]  /*10e0*/  UISETP.NE.AND.EX UP0, UPT, UR9, URZ, UPT, UP0 ;  /* 0x0000003f0900728c */ /* 0x000fc6000bf05300 */
[----:B------:R-:W-:Y:S01]  /*10f0*/  ULDC.64 UR8, c[0x0][0xa20] ;  /* 0x0002880000087ab9 */ /* 0x000fe20000000a00 */
[----:B------:R-:W-:Y:S01]  /*1100*/  USEL UR4, UR4, 0x1, UP0 ;  /* 0x0000000104047887 */ /* 0x000fe20008000000 */
[----:B------:R-:W-:Y:S01]  /*1110*/  ISETP.NE.U32.AND P1, PT, RZ, UR8, PT ;  /* 0x00000008ff007c0c */ /* 0x000fe2000bf25070 */
[----:B------:R-:W-:Y:S02]  /*1120*/  ULDC UR8, c[0x0][0x2f0] ;  /* 0x0000bc0000087ab9 */ /* 0x000fe40000000800 */
[----:B------:R-:W-:Y:S01]  /*1130*/  UIMAD UR4, UR4, UR8, URZ ;  /* 0x00000008040472a4 */ /* 0x000fe2000f8e023f */
[----:B------:R-:W-:Y:S02]  /*1140*/  ISETP.NE.AND.EX P1, PT, RZ, UR9, PT, P1 ;  /* 0x00000009ff007c0c */ /* 0x000fe4000bf25310 */
[----:B--2---:R-:W-:Y:S02]  /*1150*/  @P0 R2UR UR48, R4 ;  /* 0x00000000043002ca */ /* 0x004fe400000e0000 */
[----:B---3--:R-:W-:Y:S01]  /*1160*/  @P2 R2UR UR50, R6 ;  /* 0x00000000063222ca */ /* 0x008fe200000e0000 */
[----:B------:R-:W-:-:S14]  /*1170*/  @P2 BRA `(.L_x_2238) ;  /* 0x0000000000382947 */ /* 0x000fdc0003800000 */
[----:B------:R-:W-:Y:S01]  /*1180*/  ULDC.64 UR8, c[0x0][0xa00] ;  /* 0x0002800000087ab9 */ /* 0x000fe20000000a00 */
[----:B------:R-:W-:Y:S01]  /*1190*/  ULDC UR50, c[0x0][0x288] ;  /* 0x0000a20000327ab9 */ /* 0x000fe20000000800 */
[----:B------:R-:W-:-:S04]  /*11a0*/  ISETP.NE.U32.AND P0, PT, RZ, UR8, PT ;  /* 0x00000008ff007c0c */ /* 0x000fc8000bf05070 */
[----:B------:R-:W-:-:S13]  /*11b0*/  ISETP.NE.AND.EX P0, PT, RZ, UR9, PT, P0 ;  /* 0x00000009ff007c0c */ /* 0x000fda000bf05300 */
[----:B------:R-:W-:Y:S05]  /*11c0*/  @!P0 BRA `(.L_x_2238) ;  /* 0x0000000000248947 */ /* 0x000fea0003800000 */
[----:B------:R-:W-:Y:S02]  /*11d0*/  ULDC.64 UR8, c[0x0][0xa00] ;  /* 0x0002800000087ab9 */ /* 0x000fe40000000a00 */
[----:B------:R-:W-:-:S06]  /*11e0*/  UIMAD.WIDE UR8, UR6, 0x4, UR8 ;  /* 0x00000004060878a5 */ /* 0x000fcc000f8e0208 */
[----:B------:R-:W-:Y:S01]  /*11f0*/  IMAD.U32 R4, RZ, RZ, UR8 ;  /* 0x00000008ff047e24 */ /* 0x000fe2000f8e00ff */
[----:B------:R-:W-:-:S05]  /*1200*/  MOV R5, UR9 ;  /* 0x0000000900057c02 */ /* 0x000fca0008000f00 */
[----:B------:R-:W2:Y:S04]  /*1210*/  LDG.E R3, desc[UR54][R4.64] ;  /* 0x0000003604037981 */ /* 0x000ea8000c1e1900 */
[----:B------:R-:W3:Y:S01]  /*1220*/  LDG.E R0, desc[UR54][R4.64+0x4] ;  /* 0x0000043604007981 */ /* 0x000ee2000c1e1900 */
[----:B--2---:R-:W-:Y:S02]  /*1230*/  R2UR UR50, R3 ;  /* 0x00000000033272ca */ /* 0x004fe400000e0000 */
[----:B---3--:R-:W-:-:S13]  /*1240*/  R2UR UR7, R0 ;  /* 0x00000000000772ca */ /* 0x008fda00000e0000 */
[----:B------:R-:W-:-:S12]  /*1250*/  UIADD3 UR50, -UR50, UR7, URZ ;  /* 0x0000000732327290 */ /* 0x000fd8000fffe13f */
.L_x_2238:
[----:B------:R-:W-:Y:S01]  /*1260*/  UMOV UR44, UR6 ;  /* 0x00000006002c7c82 */ /* 0x000fe20008000000 */
[----:B------:R-:W-:Y:S05]  /*1270*/  @!P1 BRA `(.L_x_2239) ;  /* 0x00000000001c9947 */ /* 0x000fea0003800000 */
[----:B------:R-:W-:Y:S02]  /*1280*/  ULDC.64 UR8, c[0x0][0xa20] ;  /* 0x0002880000087ab9 */ /* 0x000fe40000000a00 */
[----:B------:R-:W-:-:S06]  /*1290*/  UIMAD.WIDE UR6, UR6, 0x4, UR8 ;  /* 0x00000004060678a5 */ /* 0x000fcc000f8e0208 */
[----:B------:R-:W-:Y:S02]  /*12a0*/  IMAD.U32 R4, RZ, RZ, UR6 ;  /* 0x00000006ff047e24 */ /* 0x000fe4000f8e00ff */
[----:B------:R-:W-:-:S05]  /*12b0*/  IMAD.U32 R5, RZ, RZ, UR7 ;  /* 0x00000007ff057e24 */ /* 0x000fca000f8e00ff */
[----:B------:R-:W2:Y:S02]  /*12c0*/  LDG.E R4, desc[UR54][R4.64] ;  /* 0x0000003604047981 */ /* 0x000ea4000c1e1900 */
[----:B--2---:R-:W-:Y:S01]  /*12d0*/  R2UR UR4, R4 ;  /* 0x00000000040472ca */ /* 0x004fe200000e0000 */
[----:B------:R-:W-:-:S14]  /*12e0*/  BRA `(.L_x_2240) ;  /* 0x0000000000347947 */ /* 0x000fdc0003800000 */
.L_x_2239:
        /* <DEDUP_REMOVED lines=13> */
.L_x_2240:
[----:B------:R-:W-:Y:S02]  /*13c0*/  UISETP.NE.AND UP0, UPT, UR46, 0x1, UPT ;  /* 0x000000012e00788c */ /* 0x000fe4000bf05270 */
[----:B------:R-:W-:Y:S02]  /*13d0*/  UIADD3 UR48, -UR48, UR4, URZ ;  /* 0x0000000430307290 */ /* 0x000fe4000fffe13f */
[----:B------:R-:W-:Y:S02]  /*13e0*/  USHF.L.U32 UR45, UR5, 0x6, URZ ;  /* 0x00000006052d7899 */ /* 0x000fe4000800063f */
[----:B------:R-:W-:Y:S01]  /*13f0*/  UIADD3 UR4, UR48, 0x3f, URZ ;  /* 0x0000003f30047890 */ /* 0x000fe2000fffe03f */
[----:B------:R-:W-:-:S03]  /*1400*/  PLOP3.LUT P0, PT, PT, PT, UP0, 0x80, 0x0 ;  /* 0x000000000000781c */ /* 0x000fc60003f0f008 */
[----:B------:R-:W-:-:S04]  /*1410*/  USHF.R.S32.HI UR6, URZ, 0x1f, UR4 ;  /* 0x0000001f3f067899 */ /* 0x000fc80008011404 */
[----:B------:R-:W-:-:S04]  /*1420*/  ULEA.HI UR6, UR6, UR4, URZ, 0x6 ;  /* 0x0000000406067291 */ /* 0x000fc8000f8f303f */
[----:B------:R-:W-:Y:S02]  /*1430*/  USHF.R.S32.HI UR6, URZ, 0x6, UR6 ;  /* 0x000000063f067899 */ /* 0x000fe40008011406 */
[----:B------:R-:W-:Y:S10]  /*1440*/  @!P0 BRA `(.L_x_2241) ;  /* 0x0000002000308947 */ /* 0x000ff40003800000 */
[----:B------:R-:W0:Y:S01]  /*1450*/  LDC.64 R6, c[0x0][0x9e0] ;  /* 0x00027800ff067b82 */ /* 0x000e220000000a00 */
[----:B------:R-:W-:Y:S01]  /*1460*/  ULDC UR4, c[0x0][0x448] ;  /* 0x0001120000047ab9 */ /* 0x000fe20000000800 */
[----:B------:R-:W-:Y:S02]  /*1470*/  UIADD3 UR7, UR45, 0x3f, URZ ;  /* 0x0000003f2d077890 */ /* 0x000fe4000fffe03f */
[----:B------:R-:W-:Y:S02]  /*1480*/  UISETP.NE.AND UP0, UPT, UR4, 0x1, UPT ;  /* 0x000000010400788c */ /* 0x000fe4000bf05270 */
[----:B------:R-:W-:-:S09]  /*1490*/  UIADD3 UR8, UR48, 0x1, -UR50 ;  /* 0x0000000130087890 */ /* 0x000fd2000fffe832 */
[----:B------:R-:W-:Y:S01]  /*14a0*/  @UP0 ULDC UR4, c[0x0][0x44c] ;  /* 0x0001130000040ab9 */ /* 0x000fe20000000800 */
[----:B------:R-:W-:Y:S01]  /*14b0*/  @UP0 ULDC UR9, c[0x0][0x450] ;  /* 0x0001140000090ab9 */ /* 0x000fe20000000800 */
[----:B------:R-:W-:-:S04]  /*14c0*/  UIMAD.WIDE.U32 UR4, UR7, UR4, URZ ;  /* 0x00000004070472a5 */ /* 0x000fc8000f8e003f */
[----:B------:R-:W-:Y:S01]  /*14d0*/  @UP0 USHF.R.U32.HI UR7, URZ, UR9, UR5 ;  /* 0x000000093f070299 */ /* 0x000fe20008011605 */
[----:B0-----:R-:W-:-:S03]  /*14e0*/  ISETP.GE.AND P1, PT, R7, 0x1, PT ;  /* 0x000000010700780c */ /* 0x001fc60003f26270 */
[----:B------:R-:W-:-:S06]  /*14f0*/  UIADD3 UR7, UR8, UR7, URZ ;  /* 0x0000000708077290 */ /* 0x000fcc000fffe03f */
[----:B------:R-:W-:-:S04]  /*1500*/  VIADD R0, R6, UR7 ;  /* 0x0000000706007c36 */ /* 0x000fc80008000000 */
        /* <DEDUP_REMOVED lines=12> */
.L_x_2243:
[----:B------:R-:W-:-:S13]  /*15d0*/  ISETP.NE.AND P0, PT, R7, 0x1, PT ;  /* 0x000000010700780c */ /* 0x000fda0003f05270 */
[----:B------:R-:W0:Y:S02]  /*15e0*/  @P0 LDC.64 R4, c[0x0][0x9e8] ;  /* 0x00027a00ff040b82 */ /* 0x000e240000000a00 */
[----:B0-----:R-:W-:-:S05]  /*15f0*/  @P0 IMAD.HI.U32 R4, R3, R4, RZ ;  /* 0x0000000403040227 */ /* 0x001fca00078e00ff */
[----:B------:R-:W-:-:S07]  /*1600*/  @P0 SHF.R.U32.HI R3, RZ, R5, R4 ;  /* 0x00000005ff030219 */ /* 0x000fce0000011604 */
.L_x_2244:
[----:B------:R-:W-:-:S05]  /*1610*/  IMAD R3, R3, R7, R7 ;  /* 0x0000000703037224 */ /* 0x000fca00078e0207 */
[----:B------:R-:W-:-:S07]  /*1620*/  VIMNMX R0, R0, R3, PT ;  /* 0x0000000300007248 */ /* 0x000fce0003fe0100 */
.L_x_2242:
[----:B------:R-:W-:Y:S01]  /*1630*/  @UP0 ULDC UR4, c[0x0][0x44c] ;  /* 0x0001130000040ab9 */ /* 0x000fe20000000800 */
[----:B------:R-:W-:Y:S01]  /*1640*/  VIADD R0, R0, 0x3f ;  /* 0x0000003f00007836 */ /* 0x000fe20000000000 */
[----:B------:R-:W-:Y:S01]  /*1650*/  UIMAD.WIDE.U32 UR4, UR45, UR4, URZ ;  /* 0x000000042d0472a5 */ /* 0x000fe2000f8e003f */
[----:B------:R-:W-:Y:S01]  /*1660*/  @UP0 ULDC UR8, c[0x0][0x450] ;  /* 0x0001140000080ab9 */ /* 0x000fe20000000800 */
[----:B------:R-:W-:Y:S02]  /*1670*/  UMOV UR7, UR45 ;  /* 0x0000002d00077c82 */ /* 0x000fe40008000000 */
[----:B------:R-:W-:Y:S01]  /*1680*/  @UP0 USHF.R.U32.HI UR7, URZ, UR8, UR5 ;  /* 0x000000083f070299 */ /* 0x000fe20008011605 */
[----:B------:R-:W-:Y:S02]  /*1690*/  SHF.R.S32.HI R3, RZ, 0x1f, R0 ;  /* 0x0000001fff037819 */ /* 0x000fe40000011400 */
[----:B------:R-:W-:Y:S01]  /*16a0*/  ULDC UR4, c[0x0][0x9dc] ;  /* 0x0002770000047ab9 */ /* 0x000fe20000000800 */
[----:B------:R-:W-:Y:S01]  /*16b0*/  UIADD3 UR48, UR7, UR48, -UR50 ;  /* 0x0000003007307290 */ /* 0x000fe2000fffe832 */
[----:B------:R-:W-:-:S03]  /*16c0*/  LEA.HI R3, R3, R0, RZ, 0x6 ;  /* 0x0000000003037211 */ /* 0x000fc600078f30ff */
[----:B------:R-:W-:Y:S01]  /*16d0*/  UIADD3 UR4, UR48, -UR4, URZ ;  /* 0x8000000430047290 */ /* 0x000fe2000fffe03f */
[----:B------:R-:W-:-:S04]  /*16e0*/  SHF.R.S32.HI R3, RZ, 0x6, R3 ;  /* 0x00000006ff037819 */ /* 0x000fc80000011403 */
[----:B------:R-:W-:Y:S02]  /*16f0*/  VIMNMX R4, R3, UR6, PT ;  /* 0x0000000603047c48 */ /* 0x000fe4000bfe0100 */
[----:B------:R-:W-:Y:S01]  /*1700*/  MOV R5, UR4 ;  /* 0x0000000400057c02 */ /* 0x000fe20008000f00 */
        /* <DEDUP_REMOVED lines=11> */
.L_x_2246:
[----:B------:R-:W-:-:S13]  /*17c0*/  ISETP.NE.AND P0, PT, R7, 0x1, PT ;  /* 0x000000010700780c */ /* 0x000fda0003f05270 */
[----:B------:R-:W0:Y:S02]  /*17d0*/  @P0 LDC.64 R8, c[0x0][0x9e8] ;  /* 0x00027a00ff080b82 */ /* 0x000e240000000a00 */
[----:B0-----:R-:W-:-:S05]  /*17e0*/  @P0 IMAD.HI.U32 R6, R0, R8, RZ ;  /* 0x0000000800060227 */ /* 0x001fca00078e00ff */
[----:B------:R-:W-:-:S07]  /*17f0*/  @P0 SHF.R.U32.HI R0, RZ, R9, R6 ;  /* 0x00000009ff000219 */ /* 0x000fce0000011606 */
.L_x_2247:
[----:B------:R-:W-:-:S05]  /*1800*/  IMAD R0, R0, R7, RZ ;  /* 0x0000000700007224 */ /* 0x000fca00078e02ff */
[----:B------:R-:W-:-:S07]  /*1810*/  VIMNMX R5, R5, R0, !PT ;  /* 0x0000000005057248 */ /* 0x000fce0007fe0100 */
.L_x_2245:
[----:B------:R-:W-:Y:S01]  /*1820*/  SHF.R.S32.HI R0, RZ, 0x1f, R5 ;  /* 0x0000001fff007819 */ /* 0x000fe20000011405 */
[----:B------:R-:W-:Y:S01]  /*1830*/  IMAD.MOV.U32 R3, RZ, RZ, RZ ;  /* 0x000000ffff037224 */ /* 0x000fe200078e00ff */
[----:B------:R-:W-:Y:S02]  /*1840*/  PLOP3.LUT P0, PT, PT, PT, PT, 0x80, 0x0 ;  /* 0x000000000000781c */ /* 0x000fe40003f0f070 */
[----:B------:R-:W-:Y:S02]  /*1850*/  CS2R R20, SRZ ;  /* 0x0000000000147805 */ /* 0x000fe4000001ff00 */
[----:B------:R-:W-:Y:S02]  /*1860*/  LEA.HI R0, R0, R5, RZ, 0x6 ;  /* 0x0000000500007211 */ /* 0x000fe400078f30ff */
[----:B------:R-:W-:Y:S02]  /*1870*/  CS2R R150, SRZ ;  /* 0x0000000000967805 */ /* 0x000fe4000001ff00 */
[----:B------:R-:W-:-:S02]  /*1880*/  CS2R R148, SRZ ;  /* 0x0000000000947805 */ /* 0x000fc4000001ff00 */
[----:B------:R-:W-:Y:S02]  /*1890*/  CS2R R146, SRZ ;  /* 0x0000000000927805 */ /* 0x000fe4000001ff00 */
[----:B------:R-:W-:Y:S02]  /*18a0*/  SHF.R.S32.HI R0, RZ, 0x6, R0 ;  /* 0x00000006ff007819 */ /* 0x000fe40000011400 */
[----:B------:R-:W-:Y:S02]  /*18b0*/  CS2R R144, SRZ ;  /* 0x0000000000907805 */ /* 0x000fe4000001ff00 */
[----:B------:R-:W-:Y:S02]  /*18c0*/  CS2R R142, SRZ ;  /* 0x00000000008e7805 */ /* 0x000fe4000001ff00 */
[----:B------:R-:W-:Y:S02]  /*18d0*/  CS2R R140, SRZ ;  /* 0x00000000008c7805 */ /* 0x000fe4000001ff00 */
[----:B------:R-:W-:-:S02]  /*18e0*/  VIMNMX R0, RZ, R0, !PT ;  /* 0x00000000ff007248 */ /* 0x000fc40007fe0100 */
[----:B------:R-:W-:Y:S02]  /*18f0*/  CS2R R138, SRZ ;  /* 0x00000000008a7805 */ /* 0x000fe4000001ff00 */
[----:B------:R-:W-:Y:S02]  /*1900*/  CS2R R136, SRZ ;  /* 0x0000000000887805 */ /* 0x000fe4000001ff00 */
[----:B------:R-:W-:Y:S02]  /*1910*/  CS2R R134, SRZ ;  /* 0x0000000000867805 */ /* 0x000fe4000001ff00 */
[----:B------:R-:W-:Y:S02]  /*1920*/  ISETP.GT.AND P1, PT, R4, R0, PT ;  /* 0x000000000400720c */ /* 0x000fe40003f24270 */
        /* <DEDUP_REMOVED lines=71> */
.L_x_2249:
[----:B------:R-:W-:Y:S01]  /*1da0*/  ULEA UR21, UR38, UR41, 0x3 ;  /* 0x0000002926157291 */ /* 0x000fe2000f8e183f */
[----:B------:R-:W-:-:S05]  /*1db0*/  IMAD.U32 R3, RZ, RZ, UR37 ;  /* 0x00000025ff037e24 */ /* 0x000fca000f8e00ff */
[----:B------:R-:W-:-:S04]  /*1dc0*/  SHF.L.U32 R3, R3, 0x1f, RZ ;  /* 0x0000001f03037819 */ /* 0x000fc800000006ff */
[----:B------:R-:W0:Y:S02]  /*1dd0*/  SYNCS.PHASECHK.TRANS64.TRYWAIT P1, [UR21+0x28c50], R3 ;  /* 0x028c5003ff0075a7 */ /* 0x000e240008020155 */
[----:B0-----:R-:W-:Y:S05]  /*1de0*/  @!P1 BRA `(.L_x_2250) ;  /* 0x0000014c00309947 */ /* 0x001fea0003800000 */
.L_x_2448:
        /* <DEDUP_REMOVED lines=38> */
.L_x_2251:
[----:B0-----:R-:W-:Y:S01]  /*2050*/  VIADD R3, R4, 0xfffffffe ;  /* 0xfffffffe04037836 */ /* 0x001fe20000000000 */
[----:B------:R-:W-:-:S04]  /*2060*/  UIADD3 UR6, UR21, 0x28c60, URZ ;  /* 0x00028c6015067890 */ /* 0x000fc8000fffe03f */
[----:B------:R-:W-:Y:S01]  /*2070*/  ISETP.GE.AND P1, PT, R3, R0, PT ;  /* 0x000000000300720c */ /* 0x000fe20003f26270 */
[----:B------:R-:W-:-:S09]  /*2080*/  UPRMT UR6, UR40, 0x654, UR6 ;  /* 0x0000065428067896 */ /* 0x000fd20008000006 */
[----:B------:R-:W-:Y:S03]  /*2090*/  SYNCS.ARRIVE.TRANS64.RED.A1T0 RZ, [UR6], RZ ;  /* 0x000000ffffff79a7 */ /* 0x000fe60008100406 */
[----:B------:R-:W-:Y:S05]  /*20a0*/  @!P1 BRA `(.L_x_2252) ;  /* 0x0000000800d89947 */ /* 0x000fea0003800000 */
.L_x_2258:
[----:B------:R-:W-:Y:S01]  /*20b0*/  BAR.SYNC.DEFER_BLOCKING 0xe, 0x100 ;  /* 0x0384000000007b1d */ /* 0x000fe20000010000 */
[----:B-1----:R-:W-:Y:S01]  /*20c0*/  IMAD.U32 R5, RZ, RZ, UR38 ;  /* 0x00000026ff057e24 */ /* 0x002fe2000f8e00ff */
[----:B------:R-:W-:Y:S01]  /*20d0*/  UIADD3 UR38, UR38, 0x1, URZ ;  /* 0x0000000126267890 */ /* 0x000fe2000fffe03f */
[C---:B------:R-:W-:Y:S01]  /*20e0*/  ISETP.GT.AND P2, PT, R3.reuse, R0, PT ;  /* 0x000000000300720c */ /* 0x040fe20003f44270 */
[----:B------:R-:W-:Y:S02]  /*20f0*/  VIADD R3, R3, 0xffffffff ;  /* 0xffffffff03037836 */ /* 0x000fe40000000000 */
[----:B0-----:R-:W-:Y:S01]  /*2100*/  LEA R4, R5, R16, 0x6 ;  /* 0x0000001005047211 */ /* 0x001fe200078e30ff */
        /* <DEDUP_REMOVED lines=137> */
.L_x_2253:
[----:B------:R-:W-:Y:S01]  /*29a0*/  ULEA UR21, UR38, UR41, 0x3 ;  /* 0x0000002926157291 */ /* 0x000fe2000f8e183f */
[----:B------:R-:W-:-:S05]  /*29b0*/  IMAD.U32 R4, RZ, RZ, UR37 ;  /* 0x00000025ff047e24 */ /* 0x000fca000f8e00ff */
[----:B------:R-:W-:-:S04]  /*29c0*/  SHF.L.U32 R4, R4, 0x1f, RZ ;  /* 0x0000001f04047819 */ /* 0x000fc800000006ff */
[----:B------:R0:W1:Y:S01]  /*29d0*/  SYNCS.PHASECHK.TRANS64.TRYWAIT P1, [UR21+0x28c50], R4 ;  /* 0x028c5004ff0075a7 */ /* 0x0000620008020155 */
[----:B------:R-:W-:Y:S05]  /*29e0*/  @!P0 BRA `(.L_x_2254) ;  /* 0x0000000000048947 */ /* 0x000fea0003800000 */
[----:B------:R-:W-:Y:S01]  /*29f0*/  BPT.TRAP 0x1 ;  /* 0x000000040000795c */ /* 0x000fe20000300000 */
.L_x_2254:
[----:B-1----:R-:W-:Y:S05]  /*2a00*/  @P1 BRA `(.L_x_2255) ;  /* 0x0000000000081947 */ /* 0x002fea0003800000 */
[----:B------:R-:W1:Y:S02]  /*2a10*/  SYNCS.PHASECHK.TRANS64.TRYWAIT P1, [UR21+0x28c50], R4 ;  /* 0x028c5004ff0075a7 */ /* 0x000e640008020155 */
[----:B-1----:R-:W-:Y:S05]  /*2a20*/  @!P1 BRA `(.L_x_2256) ;  /* 0x0000014000389947 */ /* 0x002fea0003800000 */
.L_x_2255:
        /* <DEDUP_REMOVED lines=26> */
.L_x_2257:
[----:B------:R-:W-:-:S04]  /*2bd0*/  UIADD3 UR6, UR21, 0x28c60, URZ ;  /* 0x00028c6015067890 */ /* 0x000fc8000fffe03f */
[----:B------:R-:W-:-:S09]  /*2be0*/  UPRMT UR6, UR40, 0x654, UR6 ;  /* 0x0000065428067896 */ /* 0x000fd20008000006 */
[----:B------:R-:W-:Y:S01]  /*2bf0*/  SYNCS.ARRIVE.TRANS64.RED.A1T0 RZ, [UR6], RZ ;  /* 0x000000ffffff79a7 */ /* 0x000fe20008100406 */
[----:B------:R-:W-:Y:S05]  /*2c00*/  @P2 BRA `(.L_x_2258) ;  /* 0xfffffff400282947 */ /* 0x000fea000383ffff */
.L_x_2252:
[----:B------:R-:W-:Y:S01]  /*2c10*/  BAR.SYNC.DEFER_BLOCKING 0xe, 0x100 ;  /* 0x0384000000007b1d */ /* 0x000fe20000010000 */
[----:B------:R-:W-:Y:S01]  /*2c20*/  IMAD.U32 R3, RZ, RZ, UR38 ;  /* 0x00000026ff037e24 */ /* 0x000fe2000f8e00ff */
[----:B------:R-:W-:Y:S01]  /*2c30*/  UIADD3 UR38, UR38, 0x1, URZ ;  /* 0x0000000126267890 */ /* 0x000fe2000fffe03f */
[----:B------:R-:W-:Y:S01]  /*2c40*/  PLOP3.LUT P0, PT, PT, PT, PT, 0x8, 0x0 ;  /* 0x000000000000781c */ /* 0x000fe20003f0e170 */
[----:B------:R-:W-:Y:S02]  /*2c50*/  IMAD.MOV.U32 R20, RZ, RZ, RZ ;  /* 0x000000ffff147224 */ /* 0x000fe400078e00ff */
[----:B------:R-:W-:Y:S01]  /*2c60*/  IMAD R0, R3, 0x40, R16 ;  /* 0x0000004003007824 */ /* 0x000fe200078e0210 */
[----:B------:R-:W-:-:S04]  /*2c70*/  UISETP.NE.AND UP0, UPT, UR38, 0x2, UPT ;  /* 0x000000022600788c */ /* 0x000fc8000bf05270 */
[----:B01----:R-:W-:Y:S01]  /*2c80*/  LEA R4, R0, UR41, 0x2 ;  /* 0x0000002900047c11 */ /* 0x003fe2000f8e10ff */
        /* <DEDUP_REMOVED lines=136> */
.L_x_2241:
[----:B------:R-:W-:Y:S01]  /*3510*/  ULDC UR4, c[0x0][0x448] ;  /* 0x0001120000047ab9 */ /* 0x000fe20000000800 */
[----:B------:R-:W-:Y:S02]  /*3520*/  UIADD3 UR7, UR45, 0x3f, URZ ;  /* 0x0000003f2d077890 */ /* 0x000fe4000fffe03f */
[----:B------:R-:W-:Y:S02]  /*3530*/  UISETP.NE.AND UP0, UPT, UR4, 0x1, UPT ;  /* 0x000000010400788c */ /* 0x000fe4000bf05270 */
[----:B------:R-:W-:Y:S01]  /*3540*/  UIADD3 UR10, UR48, 0x1, -UR50 ;  /* 0x00000001300a7890 */ /* 0x000fe2000fffe832 */
[----:B------:R-:W-:Y:S01]  /*3550*/  ULDC.64 UR4, c[0x0][0x9e0] ;  /* 0x0002780000047ab9 */ /* 0x000fe20000000a00 */
[----:B------:R-:W-:-:S07]  /*3560*/  UP2UR UR52, UPR, URZ, 0x1 ;  /* 0x000000013f347883 */ /* 0x000fce0008000000 */
        /* <DEDUP_REMOVED lines=21> */
.L_x_2260:
[----:B------:R-:W-:-:S11]  /*36c0*/  UISETP.NE.AND UP0, UPT, UR5, 0x1, UPT ;  /* 0x000000010500788c */ /* 0x000fd6000bf05270 */
[----:B------:R-:W-:Y:S02]  /*36d0*/  @UP0 ULDC.64 UR10, c[0x0][0x9e8] ;  /* 0x00027a00000a0ab9 */ /* 0x000fe40000000a00 */
[----:B------:R-:W-:-:S04]  /*36e0*/  UIMAD.WIDE.U32 UR8, UR4, UR10, URZ ;  /* 0x0000000a040872a5 */ /* 0x000fc8000f8e003f */
[----:B------:R-:W-:-:S12]  /*36f0*/  @UP0 USHF.R.U32.HI UR4, URZ, UR11, UR9 ;  /* 0x0000000b3f040299 */ /* 0x000fd80008011609 */
.L_x_2261:
[----:B------:R-:W-:-:S06]  /*3700*/  UIMAD UR4, UR4, UR5, UR5 ;  /* 0x00000005040472a4 */ /* 0x000fcc000f8e0205 */
[----:B------:R-:W-:-:S07]  /*3710*/  VIMNMX R0, R0, UR4, PT ;  /* 0x0000000400007c48 */ /* 0x000fce000bfe0100 */
.L_x_2259:
[----:B------:R-:W-:Y:S01]  /*3720*/  UISETP.NE.AND UP0, UPT, UR52, URZ, UPT ;  /* 0x0000003f3400728c */ /* 0x000fe2000bf05270 */
[----:B------:R-:W-:Y:S01]  /*3730*/  VIADD R0, R0, 0x3f ;  /* 0x0000003f00007836 */ /* 0x000fe20000000000 */
[----:B------:R-:W-:-:S04]  /*3740*/  UMOV UR4, UR45 ;  /* 0x0000002d00047c82 */ /* 0x000fc80008000000 */
[----:B------:R-:W-:-:S04]  /*3750*/  SHF.R.S32.HI R3, RZ, 0x1f, R0 ;  /* 0x0000001fff037819 */ /* 0x000fc80000011400 */
[----:B------:R-:W-:Y:S01]  /*3760*/  LEA.HI R3, R3, R0, RZ, 0x6 ;  /* 0x0000000003037211 */ /* 0x000fe200078f30ff */
[----:B------:R-:W-:Y:S01]  /*3770*/  @UP0 ULDC UR8, c[0x0][0x44c] ;  /* 0x0001130000080ab9 */ /* 0x000fe20000000800 */
[----:B------:R-:W-:Y:S01]  /*3780*/  @UP0 ULDC UR7, c[0x0][0x450] ;  /* 0x0001140000070ab9 */ /* 0x000fe20000000800 */
[----:B------:R-:W-:Y:S01]  /*3790*/  UIMAD.WIDE.U32 UR8, UR45, UR8, URZ ;  /* 0x000000082d0872a5 */ /* 0x000fe2000f8e003f */
[----:B------:R-:W-:-:S03]  /*37a0*/  SHF.R.S32.HI R3, RZ, 0x6, R3 ;  /* 0x00000006ff037819 */ /* 0x000fc60000011403 */
[----:B------:R-:W-:Y:S01]  /*37b0*/  @UP0 USHF.R.U32.HI UR4, URZ, UR7, UR9 ;  /* 0x000000073f040299 */ /* 0x000fe20008011609 */
[----:B------:R-:W-:Y:S01]  /*37c0*/  VIMNMX R168, R3, UR6, PT ;  /* 0x0000000603a87c48 */ /* 0x000fe2000bfe0100 */
[----:B------:R-:W-:Y:S02]  /*37d0*/  UISETP.GE.AND UP0, UPT, UR5, 0x1, UPT ;  /* 0x000000010500788c */ /* 0x000fe4000bf06270 */
[----:B------:R-:W-:Y:S01]  /*37e0*/  UIADD3 UR4, UR4, UR48, -UR50 ;  /* 0x0000003004047290 */ /* 0x000fe2000fffe832 */
        /* <DEDUP_REMOVED lines=14> */
.L_x_2263:
[----:B------:R-:W-:-:S11]  /*38d0*/  UISETP.NE.AND UP0, UPT, UR5, 0x1, UPT ;  /* 0x000000010500788c */ /* 0x000fd6000bf05270 */
[----:B------:R-:W-:Y:S02]  /*38e0*/  @UP0 ULDC.64 UR10, c[0x0][0x9e8] ;  /* 0x00027a00000a0ab9 */ /* 0x000fe40000000a00 */
[----:B------:R-:W-:-:S04]  /*38f0*/  UIMAD.WIDE.U32 UR6, UR4, UR10, URZ ;  /* 0x0000000a040672a5 */ /* 0x000fc8000f8e003f */
[----:B------:R-:W-:-:S12]  /*3900*/  @UP0 USHF.R.U32.HI UR4, URZ, UR11, UR7 ;  /* 0x0000000b3f040299 */ /* 0x000fd80008011607 */
.L_x_2264:
[----:B------:R-:W-:-:S04]  /*3910*/  UIMAD UR4, UR4, UR5, URZ ;  /* 0x00000005040472a4 */ /* 0x000fc8000f8e023f */
[----:B------:R-:W-:-:S04]  /*3920*/  UISETP.LT.AND UP0, UPT, UR8, UR4, UPT ;  /* 0x000000040800728c */ /* 0x000fc8000bf01270 */
[----:B------:R-:W-:-:S12]  /*3930*/  USEL UR8, UR8, UR4, !UP0 ;  /* 0x0000000408087287 */ /* 0x000fd8000c000000 */
.L_x_2262:
[----:B------:R-:W-:Y:S01]  /*3940*/  USHF.R.S32.HI UR4, URZ, 0x1f, UR8 ;  /* 0x0000001f3f047899 */ /* 0x000fe20008011408 */
[----:B------:R-:W-:Y:S02]  /*3950*/  PLOP3.LUT P0, PT, PT, PT, PT, 0x80, 0x0 ;  /* 0x000000000000781c */ /* 0x000fe40003f0f070 */
[----:B------:R-:W-:Y:S02]  /*3960*/  CS2R R20, SRZ ;  /* 0x0000000000147805 */ /* 0x000fe4000001ff00 */
[----:B------:R-:W-:Y:S01]  /*3970*/  MOV R3, RZ ;  /* 0x000000ff00037202 */ /* 0x000fe20000000f00 */
[----:B------:R-:W-:Y:S01]  /*3980*/  ULEA.HI UR4, UR4, UR8, URZ, 0x6 ;  /* 0x0000000804047291 */ /* 0x000fe2000f8f303f */
[----:B------:R-:W-:Y:S02]  /*3990*/  CS2R R150, SRZ ;  /* 0x0000000000967805 */ /* 0x000fe4000001ff00 */
        /* <DEDUP_REMOVED lines=16> */
[----:B------:R-:W-:Y:S02]  /*3aa0*/  ISETP.GT.AND P1, PT, R168, UR47, PT ;  /* 0x0000002fa8007c0c */ /* 0x000fe4000bf24270 */
        /* <DEDUP_REMOVED lines=44> */
[----:B------:R-:W-:Y:S01]  /*3d70*/  CS2R R34, SRZ ;  /* 0x0000000000227805 */ /* 0x000fe2000001ff00 */
[----:B------:R-:W-:Y:S01]  /*3d80*/  IMAD.MOV.U32 R169, RZ, RZ, RZ ;  /* 0x000000ffffa97224 */ /* 0x000fe200078e00ff */
[----:B------:R-:W-:Y:S01]  /*3d90*/  CS2R R30, SRZ ;  /* 0x00000000001e7805 */ /* 0x000fe2000001ff00 */
[----:B------:R-:W-:Y:S01]  /*3da0*/  IMAD.MOV.U32 R28, RZ, RZ, RZ ;  /* 0x000000ffff1c7224 */ /* 0x000fe200078e00ff */
[----:B------:R-:W-:Y:S02]  /*3db0*/  CS2R R170, SRZ ;  /* 0x0000000000aa7805 */ /* 0x000fe4000001ff00 */
[----:B------:R-:W-:Y:S01]  /*3dc0*/  CS2R R26, SRZ ;  /* 0x00000000001a7805 */ /* 0x000fe2000001ff00 */
[----:B------:R-:W-:Y:S01]  /*3dd0*/  IMAD.MOV.U32 R172, RZ, RZ, RZ ;  /* 0x000000ffffac7224 */ /* 0x000fe200078e00ff */
        /* <DEDUP_REMOVED lines=31> */
.L_x_2265:
        /* <DEDUP_REMOVED lines=9> */
.L_x_2449:
[----:B------:R-:W-:Y:S05]  /*4060*/  @!P0 BRA `(.L_x_2267) ;  /* 0x0000000000048947 */ /* 0x000fea0003800000 */
[----:B------:R-:W-:Y:S01]  /*4070*/  BPT.TRAP 0x1 ;  /* 0x000000040000795c */ /* 0x000fe20000300000 */
.L_x_2267:
[----:B------:R-:W-:Y:S02]  /*4080*/  IMAD.U32 R7, RZ, RZ, UR38 ;  /* 0x00000026ff077e24 */ /* 0x000fe4000f8e00ff */
[----:B------:R-:W-:-:S03]  /*4090*/  IMAD.U32 R8, RZ, RZ, UR37 ;  /* 0x00000025ff087e24 */ /* 0x000fc6000f8e00ff */
[----:B------:R-:W-:Y:S02]  /*40a0*/  LEA R7, R7, UR41, 0x3 ;  /* 0x0000002907077c11 */ /* 0x000fe4000f8e18ff */
[----:B------:R-:W-:-:S04]  /*40b0*/  SHF.L.U32 R8, R8, 0x1f, RZ ;  /* 0x0000001f08087819 */ /* 0x000fc800000006ff */
[----:B------:R1:W2:Y:S01]  /*40c0*/  SYNCS.PHASECHK.TRANS64.TRYWAIT P1, [R7+URZ+0x28c30], R8 ;  /* 0x028c3008070075a7 */ /* 0x0002a2000802017f */
[----:B------:R-:W-:Y:S05]  /*40d0*/  @!P0 BRA `(.L_x_2268) ;  /* 0x0000000000048947 */ /* 0x000fea0003800000 */
[----:B------:R-:W-:Y:S01]  /*40e0*/  BPT.TRAP 0x1 ;  /* 0x000000040000795c */ /* 0x000fe20000300000 */
.L_x_2268:
[----:B--2---:R-:W-:Y:S05]  /*40f0*/  @P1 BRA `(.L_x_2269) ;  /* 0x0000000000081947 */ /* 0x004fea0003800000 */
[----:B------:R-:W2:Y:S02]  /*4100*/  SYNCS.PHASECHK.TRANS64.TRYWAIT P1, [R7+URZ+0x28c30], R8 ;  /* 0x028c3008070075a7 */ /* 0x000ea4000802017f */
[----:B--2---:R-:W-:Y:S05]  /*4110*/  @!P1 BRA `(.L_x_2270) ;  /* 0x0000012800ac9947 */ /* 0x004fea0003800000 */
.L_x_2269:
        /* <DEDUP_REMOVED lines=40> */
.L_x_2271:
[----:B------:R-:W-:Y:S01]  /*43a0*/  UISETP.NE.AND UP1, UPT, UR52, URZ, UPT ;  /* 0x0000003f3400728c */ /* 0x000fe2000bf25270 */
[----:B------:R-:W-:Y:S01]  /*43b0*/  IADD3 R3, R185, UR45, RZ ;  /* 0x0000002db9037c10 */ /* 0x000fe2000fffe0ff */
[----:B------:R-:W-:Y:S01]  /*43c0*/  IMAD.MOV.U32 R5, RZ, RZ, -0x40 ;  /* 0xffffffc0ff057424 */ /* 0x000fe200078e00ff */
[----:B------:R-:W-:Y:S01]  /*43d0*/  R2UR UR6, R7 ;  /* 0x00000000070672ca */ /* 0x000fe200000e0000 */
[----:B------:R-:W-:Y:S02]  /*43e0*/  UISETP.NE.AND UP0, UPT, UR51, URZ, UPT ;  /* 0x0000003f3300728c */ /* 0x000fe4000bf05270 */
[----:B------:R-:W-:Y:S01]  /*43f0*/  PLOP3.LUT P1, PT, PT, PT, UP1, 0x80, 0x0 ;  /* 0x000000000000781c */ /* 0x000fe20003f2f018 */
[----:B------:R-:W-:Y:S01]  /*4400*/  ULDC UR7, c[0x0][0x9d8] ;  /* 0x0002760000077ab9 */ /* 0x000fe20000000800 */
[----:B------:R-:W-:Y:S01]  /*4410*/  PLOP3.LUT P2, PT, PT, PT, UP1, 0x80, 0x0 ;  /* 0x000000000000781c */ /* 0x000fe20003f4f018 */
[----:B------:R-:W-:Y:S02]  /*4420*/  IMAD R5, R168, R5, 0x41 ;  /* 0x00000041a8057424 */ /* 0x000fe400078e0205 */
[----:B------:R-:W-:Y:S01]  /*4430*/  FMUL.FTZ R24, R24, UR7 ;  /* 0x0000000718187c20 */ /* 0x000fe20008410000 */
        /* <DEDUP_REMOVED lines=12> */
[----:B------:R-:W-:Y:S01]  /*4500*/  FMUL.FTZ R33, R33, UR7 ;  /* 0x0000000721217c20 */ /* 0x000fe20008410000 */
[----:B------:R-:W-:Y:S01]  /*4510*/  @P2 SHF.R.U32.HI R3, RZ, UR10, R4 ;  /* 0x0000000aff032c19 */ /* 0x000fe20008011604 */
[----:B------:R-:W-:Y:S01]  /*4520*/  FMUL.FTZ R36, R36, UR7 ;  /* 0x0000000724247c20 */ /* 0x000fe20008410000 */
[----:B------:R-:W-:Y:S01]  /*4530*/  FMUL.FTZ R37, R37, UR7 ;  /* 0x0000000725257c20 */ /* 0x000fe20008410000 */
[----:B------:R-:W-:Y:S01]  /*4540*/  FMUL.FTZ R40, R40, UR7 ;  /* 0x0000000728287c20 */ /* 0x000fe20008410000 */
[----:B------:R-:W-:Y:S01]  /*4550*/  FMUL.FTZ R41, R41, UR7 ;  /* 0x0000000729297c20 */ /* 0x000fe20008410000 */
[----:B------:R-:W0:Y:S01]  /*4560*/  SHFL.IDX PT, R6, R3, RZ, 0x1c1f ;  /* 0x001c1fff03067589 */ /* 0x000e2200000e0000 */
        /* <DEDUP_REMOVED lines=16> */
[----:B------:R-:W-:Y:S01]  /*4670*/  FMUL.FTZ R34, R34, UR7 ;  /* 0x0000000722227c20 */ /* 0x000fe20008410000 */
[----:B------:R-:W-:Y:S01]  /*4680*/  IADD3 R4, -R2, UR48, R5 ;  /* 0x0000003002047c10 */ /* 0x000fe2000fffe105 */
[----:B------:R-:W3:Y:S01]  /*4690*/  MUFU.TANH R24, R24 ;  /* 0x0000001800187308 */ /* 0x000ee20000002400 */
[----:B------:R-:W-:Y:S01]  /*46a0*/  ULDC UR20, c[0x0][0x9dc] ;  /* 0x0002770000147ab9 */ /* 0x000fe20000000800 */
[----:B------:R-:W-:Y:S01]  /*46b0*/  SYNCS.ARRIVE.TRANS64.RED.A1T0 RZ, [UR6], RZ ;  /* 0x000000ffffff79a7 */ /* 0x000fe20008100406 */
[----:B------:R-:W-:Y:S01]  /*46c0*/  FMUL.FTZ R31, R31, UR7 ;  /* 0x000000071f1f7c20 */ /* 0x000fe20008410000 */
[----:B------:R-:W-:Y:S01]  /*46d0*/  ULOP3.LUT UR6, URZ, UR20, URZ, 0x33, !UPT ;  /* 0x000000143f067292 */ /* 0x000fe2000f8e333f */
[----:B------:R-:W-:Y:S01]  /*46e0*/  FMUL.FTZ R35, R35, UR7 ;  /* 0x0000000723237c20 */ /* 0x000fe20008410000 */
[----:B------:R-:W-:Y:S01]  /*46f0*/  VIADD R4, R4, -UR50 ;  /* 0x8000003204047c36 */ /* 0x000fe20008000000 */
[----:B------:R-:W-:Y:S01]  /*4700*/  ULDC UR14, c[0x0][0x9e0] ;  /* 0x00027800000e7ab9 */ /* 0x000fe20000000800 */
[----:B------:R-:W4:Y:S01]  /*4710*/  MUFU.TANH R25, R25 ;  /* 0x0000001900197308 */ /* 0x000f220000002400 */
[----:B------:R-:W-:-:S07]  /*4720*/  FMUL.FTZ R38, R38, UR7 ;  /* 0x0000000726267c20 */ /* 0x000fce0008410000 */
        /* <DEDUP_REMOVED lines=28> */
[----:B-----5:R-:W-:-:S04]  /*48f0*/  LEA R34, R168, 0xffffffc0, 0x6 ;  /* 0xffffffc0a8227811 */ /* 0x020fc800078e30ff */
[----:B------:R-:W-:-:S03]  /*4900*/  IADD3 R10, -R2, UR48, -R34 ;  /* 0x00000030020a7c10 */ /* 0x000fc6000fffe922 */
[----:B------:R5:W2:Y:S01]  /*4910*/  MUFU.TANH R13, R35 ;  /* 0x00000023000d7308 */ /* 0x000aa20000002400 */
[----:B-1----:R-:W-:-:S07]  /*4920*/  VIADD R31, R4, UR14 ;  /* 0x0000000e041f7c36 */ /* 0x002fce0008000000 */
[----:B------:R1:W2:Y:S01]  /*4930*/  MUFU.TANH R14, R38 ;  /* 0x00000026000e7308 */ /* 0x0002a20000002400 */
[----:B-----5:R-:W-:Y:S01]  /*4940*/  VIADD R35, R4, UR6 ;  /* 0x0000000604237c36 */ /* 0x020fe20008000000 */
[----:B0-----:R-:W-:Y:S01]  /*4950*/  VIADDMNMX R4, R6, R31, R10, PT ;  /* 0x0000001f06047246 */ /* 0x001fe2000380010a */
[----:B-1----:R-:W-:Y:S02]  /*4960*/  VIADD R38, R5, 0xffffffff ;  /* 0xffffffff05267836 */ /* 0x002fe40000000000 */
[----:B------:R-:W-:Y:S01]  /*4970*/  IMAD.IADD R5, R35, 0x1, R6 ;  /* 0x0000000123057824 */ /* 0x000fe200078e0206 */
[----:B---34-:R-:W-:Y:S06]  /*4980*/  @P1 BRA `(.L_x_2272) ;  /* 0x0000000000641947 */ /* 0x018fec0003800000 */
[----:B------:R-:W-:Y:S01]  /*4990*/  IMAD.U32 R9, RZ, RZ, UR50 ;  /* 0x00000032ff097e24 */ /* 0x000fe2000f8e00ff */
[----:B------:R-:W-:Y:S04]  /*49a0*/  BSSY B0, `(.L_x_2273) ;  /* 0x0000013000007945 */ /* 0x000fe80003800000 */
[----:B------:R-:W-:-:S04]  /*49b0*/  IADD3 R9, -R9, UR48, R6 ;  /* 0x0000003009097c10 */ /* 0x000fc8000fffe106 */
        /* <DEDUP_REMOVED lines=11> */
.L_x_2274:
[----:B------:R-:W-:Y:S02]  /*4a70*/  ULDC UR6, c[0x0][0x9e4] ;  /* 0x0002790000067ab9 */ /* 0x000fe40000000800 */
[----:B------:R-:W-:-:S04]  /*4a80*/  MOV R39, UR6 ;  /* 0x0000000600277c02 */ /* 0x000fc80008000f00 */
[----:B------:R-:W-:-:S13]  /*4a90*/  ISETP.NE.AND P1, PT, R39, 0x1, PT ;  /* 0x000000012700780c */ /* 0x000fda0003f25270 */
[----:B------:R-:W0:Y:S02]  /*4aa0*/  @P1 LDC.64 R42, c[0x0][0x9e8] ;  /* 0x00027a00ff2a1b82 */ /* 0x000e240000000a00 */
[----:B0-----:R-:W-:-:S05]  /*4ab0*/  @P1 IMAD.HI.U32 R6, R9, R42, RZ ;  /* 0x0000002a09061227 */ /* 0x001fca00078e00ff */
[----:B------:R-:W-:-:S07]  /*4ac0*/  @P1 SHF.R.U32.HI R9, RZ, R43, R6 ;  /* 0x0000002bff091219 */ /* 0x000fce0000011606 */
.L_x_2275:
[----:B------:R-:W-:Y:S05]  /*4ad0*/  BSYNC B0 ;  /* 0x0000000000007941 */ /* 0x000fea0003800000 */
.L_x_2273:
[----:B------:R-:W-:-:S04]  /*4ae0*/  IMAD R9, R9, R39, -R34 ;  /* 0x0000002709097224 */ /* 0x000fc800078e0a22 */
[----:B------:R-:W-:-:S05]  /*4af0*/  IMAD.IADD R9, R9, 0x1, -R2 ;  /* 0x0000000109097824 */ /* 0x000fca00078e0a02 */
[----:B------:R-:W-:Y:S02]  /*4b00*/  VIADDMNMX R4, R9, R39, R4, PT ;  /* 0x0000002709047246 */ /* 0x000fe40003800104 */
[----:B------:R-:W-:-:S07]  /*4b10*/  VIMNMX R5, R5, R9, !PT ;  /* 0x0000000905057248 */ /* 0x000fce0007fe0100 */
.L_x_2272:
[C---:B------:R-:W-:Y:S01]  /*4b20*/  ISETP.GE.AND P2, PT, R38.reuse, 0x9, PT ;  /* 0x000000092600780c */ /* 0x040fe20003f46270 */
[----:B------:R-:W-:Y:S01]  /*4b30*/  UISETP.NE.AND UP0, UPT, UR51, URZ, UPT ;  /* 0x0000003f3300728c */ /* 0x000fe2000bf05270 */
[----:B------:R-:W-:Y:S02]  /*4b40*/  ISETP.GE.AND P1, PT, R38, 0x2, PT ;  /* 0x000000022600780c */ /* 0x000fe40003f26270 */
        /* <DEDUP_REMOVED lines=40> */
[C---:B------:R-:W-:Y:S02]  /*4dd0*/  ISETP.GT.AND P3, PT, R5.reuse, 0x28, !P4 ;  /* 0x000000280500780c */ /* 0x040fe40006764270 */
        /* <DEDUP_REMOVED lines=27> */
[----:B------:R-:W-:Y:S01]  /*4f90*/  ISETP.GE.AND P6, PT, R38, 0x3a, PT ;  /* 0x0000003a2600780c */ /* 0x000fe20003fc6270 */
[----:B------:R-:W0:Y:S03]  /*4fa0*/  SHFL.IDX PT, R24, R3, 0x1, 0x1c1f ;  /* 0x003c1f0003187f89 */ /* 0x000e2600000e0000 */
[----:B------:R-:W-:Y:S02]  /*4fb0*/  P2R R38, PR, RZ, 0x40 ;  /* 0x00000040ff267803 */ /* 0x000fe40000000000 */
[----:B------:R-:W-:-:S04]  /*4fc0*/  ISETP.GT.AND P6, PT, R5, 0x39, !P6 ;  /* 0x000000390500780c */ /* 0x000fc800077c4270 */
[----:B------:R-:W-:-:S04]  /*4fd0*/  ISETP.LT.OR P6, PT, R4, 0x3a, P6 ;  /* 0x0000003a0400780c */ /* 0x000fc800037c1670 */
[----:B------:R-:W-:Y:S02]  /*4fe0*/  FSEL R74, R53, -INF , !P6 ;  /* 0xff800000354a7808 */ /* 0x000fe40007000000 */
[----:B------:R-:W-:Y:S02]  /*4ff0*/  PLOP3.LUT P6, PT, PT, PT, UP0, 0x40, 0x0 ;  /* 0x000000000000781c */ /* 0x000fe40003fce808 */
[----:B0-----:R-:W-:Y:S01]  /*5000*/  VIADDMNMX R4, R24, R31, R10, PT ;  /* 0x0000001f18047246 */ /* 0x001fe2000380010a */
[----:B------:R-:W-:-:S10]  /*5010*/  IMAD.IADD R6, R35, 0x1, R24 ;  /* 0x0000000123067824 */ /* 0x000fd400078e0218 */
[----:B------:R-:W-:Y:S05]  /*5020*/  @P6 BRA `(.L_x_2276) ;  /* 0x0000000000646947 */ /* 0x000fea0003800000 */
        /* <DEDUP_REMOVED lines=14> */
.L_x_2278:
[----:B------:R-:W-:Y:S02]  /*5110*/  ULDC UR6, c[0x0][0x9e4] ;  /* 0x0002790000067ab9 */ /* 0x000fe40000000800 */
[----:B------:R-:W-:-:S05]  /*5120*/  IMAD.U32 R5, RZ, RZ, UR6 ;  /* 0x00000006ff057e24 */ /* 0x000fca000f8e00ff */
[----:B------:R-:W-:-:S13]  /*5130*/  ISETP.NE.AND P6, PT, R5, 0x1, PT ;  /* 0x000000010500780c */ /* 0x000fda0003fc5270 */
[----:B------:R-:W0:Y:S02]  /*5140*/  @P6 LDC.64 R24, c[0x0][0x9e8] ;  /* 0x00027a00ff186b82 */ /* 0x000e240000000a00 */
[----:B0-----:R-:W-:-:S05]  /*5150*/  @P6 IMAD.HI.U32 R10, R3, R24, RZ ;  /* 0x00000018030a6227 */ /* 0x001fca00078e00ff */
[----:B------:R-:W-:-:S07]  /*5160*/  @P6 SHF.R.U32.HI R3, RZ, R25, R10 ;  /* 0x00000019ff036219 */ /* 0x000fce000001160a */
.L_x_2279:
[----:B------:R-:W-:Y:S05]  /*5170*/  BSYNC B0 ;  /* 0x0000000000007941 */ /* 0x000fea0003800000 */
.L_x_2277:
[----:B------:R-:W-:-:S04]  /*5180*/  IMAD R3, R3, R5, -R34 ;  /* 0x0000000503037224 */ /* 0x000fc800078e0a22 */
[----:B------:R-:W-:-:S05]  /*5190*/  IMAD.IADD R3, R3, 0x1, -R2 ;  /* 0x0000000103037824 */ /* 0x000fca00078e0a02 */
[----:B------:R-:W-:Y:S02]  /*51a0*/  VIADDMNMX R4, R3, R5, R4, PT ;  /* 0x0000000503047246 */ /* 0x000fe40003800104 */
[----:B------:R-:W-:-:S07]  /*51b0*/  VIMNMX R6, R6, R3, !PT ;  /* 0x0000000306067248 */ /* 0x000fce0007fe0100 */
.L_x_2276:
[----:B------:R-:W-:Y:S01]  /*51c0*/  ISETP.GT.AND P1, PT, R6, 0x1, !P1 ;  /* 0x000000010600780c */ /* 0x000fe20004f24270 */
[----:B------:R-:W-:Y:S01]  /*51d0*/  ULDC UR10, c[0x0][0x988] ;  /* 0x00026200000a7ab9 */ /* 0x000fe20000000800 */
[----:B------:R-:W-:Y:S01]  /*51e0*/  FMNMX.FTZ R5, R32, R42, !PT ;  /* 0x0000002a20057209 */ /* 0x000fe20007810000 */
[----:B------:R-:W-:Y:S01]  /*51f0*/  BAR.SYNC.DEFER_BLOCKING 0xf, 0x100 ;  /* 0x03c4000000007b1d */ /* 0x000fe20000010000 */
        /* <DEDUP_REMOVED lines=15> */
[----:B------:R-:W-:-:S02]  /*52f0*/  ISETP.GT.AND P2, PT, R6, 0x8, !P2 ;  /* 0x000000080600780c */ /* 0x000fc40005744270 */
[----:B------:R-:W-:Y:S02]  /*5300*/  FSEL R12, R12, -INF , !P1 ;  /* 0xff8000000c0c7808 */ /* 0x000fe40004800000 */
[----:B------:R-:W-:Y:S02]  /*5310*/  ISETP.NE.AND P1, PT, R28, RZ, PT ;  /* 0x000000ff1c00720c */ /* 0x000fe40003f25270 */
[----:B------:R-:W-:Y:S02]  /*5320*/  FMNMX.FTZ R5, R40, R5, !PT ;  /* 0x0000000528057209 */ /* 0x000fe40007810000 */
[----:B------:R-:W-:Y:S02]  /*5330*/  ISETP.GT.AND P1, PT, R6, 0x11, !P1 ;  /* 0x000000110600780c */ /* 0x000fe40004f24270 */
[C---:B------:R-:W-:Y:S02]  /*5340*/  ISETP.LT.OR P2, PT, R4.reuse, 0x9, P2 ;  /* 0x000000090400780c */ /* 0x040fe40001741670 */
[----:B------:R-:W-:-:S02]  /*5350*/  ISETP.LT.OR P1, PT, R4, 0x12, P1 ;  /* 0x000000120400780c */ /* 0x000fc40000f21670 */
[----:B------:R-:W-:Y:S02]  /*5360*/  ISETP.NE.AND P6, PT, R9, RZ, PT ;  /* 0x000000ff0900720c */ /* 0x000fe40003fc5270 */
[----:B--2---:R-:W-:Y:S02]  /*5370*/  FSEL R13, R13, -INF , !P1 ;  /* 0xff8000000d0d7808 */ /* 0x004fe40004800000 */
[----:B------:R-:W-:Y:S02]  /*5380*/  ISETP.NE.AND P1, PT, R29, RZ, PT ;  /* 0x000000ff1d00720c */ /* 0x000fe40003f25270 */
[----:B------:R-:W-:Y:S02]  /*5390*/  FMNMX.FTZ R5, R68, R5, !PT ;  /* 0x0000000544057209 */ /* 0x000fe40007810000 */
[----:B------:R-:W-:Y:S02]  /*53a0*/  ISETP.GT.AND P1, PT, R6, 0x18, !P1 ;  /* 0x000000180600780c */ /* 0x000fe40004f24270 */
[----:B------:R-:W-:-:S02]  /*53b0*/  FSEL R9, R30, -INF , !P2 ;  /* 0xff8000001e097808 */ /* 0x000fc40005000000 */
[----:B------:R-:W-:Y:S02]  /*53c0*/  ISETP.LT.OR P1, PT, R4, 0x19, P1 ;  /* 0x000000190400780c */ /* 0x000fe40000f21670 */
[----:B------:R-:W-:Y:S02]  /*53d0*/  ISETP.NE.AND P2, PT, R37, RZ, PT ;  /* 0x000000ff2500720c */ /* 0x000fe40003f45270 */
[----:B------:R-:W-:Y:S02]  /*53e0*/  FSEL R14, R14, -INF , !P1 ;  /* 0xff8000000e0e7808 */ /* 0x000fe40004800000 */
[----:B------:R-:W-:Y:S02]  /*53f0*/  ISETP.NE.AND P1, PT, R33, RZ, PT ;  /* 0x000000ff2100720c */ /* 0x000fe40003f25270 */
[----:B------:R-:W-:Y:S02]  /*5400*/  FMNMX.FTZ R5, R44, R5, !PT ;  /* 0x000000052c057209 */ /* 0x000fe40007810000 */
[----:B------:R-:W-:-:S02]  /*5410*/  ISETP.GT.AND P1, PT, R6, 0x19, !P1 ;  /* 0x000000190600780c */ /* 0x000fc40004f24270 */
[----:B------:R-:W-:Y:S02]  /*5420*/  FMNMX.FTZ R5, R70, R5, !PT ;  /* 0x0000000546057209 */ /* 0x000fe40007810000 */
[----:B------:R-:W-:Y:S02]  /*5430*/  ISETP.LT.OR P1, PT, R4, 0x1a, P1 ;  /* 0x0000001a0400780c */ /* 0x000fe40000f21670 */
[----:B------:R-:W-:Y:S02]  /*5440*/  FMNMX.FTZ R5, R48, R5, !PT ;  /* 0x0000000530057209 */ /* 0x000fe40007810000 */
[----:B------:R-:W-:Y:S02]  /*5450*/  FSEL R15, R15, -INF , !P1 ;  /* 0xff8000000f0f7808 */ /* 0x000fe40004800000 */
[----:B------:R-:W-:Y:S02]  /*5460*/  ISETP.NE.AND P1, PT, R36, RZ, PT ;  /* 0x000000ff2400720c */ /* 0x000fe40003f25270 */
[----:B------:R-:W-:-:S02]  /*5470*/  FMNMX.FTZ R5, R72, R5, !PT ;  /* 0x0000000548057209 */ /* 0x000fc40007810000 */
[----:B------:R-:W-:Y:S02]  /*5480*/  ISETP.GT.AND P1, PT, R6, 0x20, !P1 ;  /* 0x000000200600780c */ /* 0x000fe40004f24270 */
[----:B------:R-:W-:Y:S02]  /*5490*/  FMNMX.FTZ R5, R52, R5, !PT ;  /* 0x0000000534057209 */ /* 0x000fe40007810000 */
[----:B------:R-:W-:Y:S02]  /*54a0*/  ISETP.LT.OR P1, PT, R4, 0x21, P1 ;  /* 0x000000210400780c */ /* 0x000fe40000f21670 */
[----:B------:R-:W-:Y:S02]  /*54b0*/  ISETP.GT.AND P3, PT, R6, 0x30, !P3 ;  /* 0x000000300600780c */ /* 0x000fe40005f64270 */
[----:B------:R-:W-:Y:S02]  /*54c0*/  FSEL R20, R20, -INF , !P1 ;  /* 0xff80000014147808 */ /* 0x000fe40004800000 */
[----:B------:R-:W-:-:S02]  /*54d0*/  ISETP.GT.AND P1, PT, R6, 0x21, !P2 ;  /* 0x000000210600780c */ /* 0x000fc40005724270 */
[----:B------:R-:W-:Y:S02]  /*54e0*/  ISETP.NE.AND P2, PT, R57, RZ, PT ;  /* 0x000000ff3900720c */ /* 0x000fe40003f45270 */
[----:B------:R-:W-:Y:S02]  /*54f0*/  ISETP.LT.OR P1, PT, R4, 0x22, P1 ;  /* 0x000000220400780c */ /* 0x000fe40000f21670 */
[C---:B------:R-:W-:Y:S02]  /*5500*/  ISETP.GT.AND P2, PT, R6.reuse, 0x29, !P2 ;  /* 0x000000290600780c */ /* 0x040fe40005744270 */
[----:B------:R-:W-:Y:S02]  /*5510*/  FSEL R21, R21, -INF , !P1 ;  /* 0xff80000015157808 */ /* 0x000fe40004800000 */
[----:B------:R-:W-:Y:S02]  /*5520*/  ISETP.GT.AND P1, PT, R6, RZ, !P6 ;  /* 0x000000ff0600720c */ /* 0x000fe40007724270 */
[----:B------:R-:W-:-:S02]  /*5530*/  ISETP.NE.AND P6, PT, R38, RZ, PT ;  /* 0x000000ff2600720c */ /* 0x000fc40003fc5270 */
[C---:B------:R-:W-:Y:S02]  /*5540*/  ISETP.LT.OR P1, PT, R4.reuse, 0x1, P1 ;  /* 0x000000010400780c */ /* 0x040fe40000f21670 */
[----:B------:R-:W-:Y:S02]  /*5550*/  ISETP.LT.OR P2, PT, R4, 0x2a, P2 ;  /* 0x0000002a0400780c */ /* 0x000fe40001741670 */
[----:B------:R-:W-:Y:S02]  /*5560*/  FSEL R3, R26, -INF , !P1 ;  /* 0xff8000001a037808 */ /* 0x000fe40004800000 */
[----:B------:R-:W-:Y:S02]  /*5570*/  FMNMX.FTZ R26, R74, R5, !PT ;  /* 0x000000054a1a7209 */ /* 0x000fe40007810000 */
[----:B------:R-:W-:Y:S02]  /*5580*/  FMNMX.FTZ R24, R3, R10, !PT ;  /* 0x0000000a03187209 */ /* 0x000fe40007810000 */
[----:B------:R-:W-:Y:S01]  /*5590*/  ISETP.NE.AND P1, PT, R41, RZ, PT ;  /* 0x000000ff2900720c */ /* 0x000fe20003f25270 */
[----:B------:R-:W0:Y:S01]  /*55a0*/  SHFL.BFLY PT, R5, R26, 0x2, 0x1f ;  /* 0x0c401f001a057f89 */ /* 0x000e2200000e0000 */
[----:B------:R-:W-:-:S02]  /*55b0*/  FMNMX.FTZ R24, R9, R24, !PT ;  /* 0x0000001809187209 */ /* 0x000fc40007810000 */
[C---:B------:R-:W-:Y:S02]  /*55c0*/  ISETP.GT.AND P1, PT, R6.reuse, 0x28, !P1 ;  /* 0x000000280600780c */ /* 0x040fe40004f24270 */
[----:B------:R-:W-:Y:S02]  /*55d0*/  ISETP.GT.AND P4, PT, R6, 0x31, !P4 ;  /* 0x000000310600780c */ /* 0x000fe40006784270 */
[----:B------:R-:W-:Y:S02]  /*55e0*/  ISETP.LT.OR P1, PT, R4, 0x29, P1 ;  /* 0x000000290400780c */ /* 0x000fe40000f21670 */
[----:B------:R-:W-:Y:S02]  /*55f0*/  ISETP.GT.AND P5, PT, R6, 0x38, !P5 ;  /* 0x000000380600780c */ /* 0x000fe40006fa4270 */
[C---:B------:R-:W-:Y:S02]  /*5600*/  ISETP.LT.OR P3, PT, R4.reuse, 0x31, P3 ;  /* 0x000000310400780c */ /* 0x040fe40001f61670 */
[----:B------:R-:W-:-:S02]  /*5610*/  ISETP.LT.OR P4, PT, R4, 0x32, P4 ;  /* 0x000000320400780c */ /* 0x000fc40002781670 */
[----:B------:R-:W-:Y:S02]  /*5620*/  ISETP.LT.OR P5, PT, R4, 0x39, P5 ;  /* 0x000000390400780c */ /* 0x000fe40002fa1670 */
[----:B0-----:R-:W-:Y:S02]  /*5630*/  FMNMX.FTZ R27, R26, R5, !PT ;  /* 0x000000051a1b7209 */ /* 0x001fe40007810000 */
[----:B------:R-:W-:-:S03]  /*5640*/  FMNMX.FTZ R5, R11, R24, !PT ;  /* 0x000000180b057209 */ /* 0x000fc60007810000 */
[----:B------:R-:W0:Y:S01]  /*5650*/  SHFL.BFLY PT, R28, R27, 0x1, 0x1f ;  /* 0x0c201f001b1c7f89 */ /* 0x000e2200000e0000 */
[----:B------:R-:W-:-:S04]  /*5660*/  FMNMX.FTZ R24, R12, R5, !PT ;  /* 0x000000050c187209 */ /* 0x000fc80007810000 */
[----:B------:R-:W-:Y:S02]  /*5670*/  FMNMX.FTZ R25, R13, R24, !PT ;  /* 0x000000180d197209 */ /* 0x000fe40007810000 */
[----:B------:R-:W-:Y:S02]  /*5680*/  FSEL R24, R46, -INF , !P1 ;  /* 0xff8000002e187808 */ /* 0x000fe40004800000 */
[----:B------:R-:W-:-:S04]  /*5690*/  FMNMX.FTZ R26, R14, R25, !PT ;  /* 0x000000190e1a7209 */ /* 0x000fc80007810000 */
[----:B------:R-:W-:-:S04]  /*56a0*/  FMNMX.FTZ R25, R15, R26, !PT ;  /* 0x0000001a0f197209 */ /* 0x000fc80007810000 */
[----:B------:R-:W-:Y:S02]  /*56b0*/  FMNMX.FTZ R26, R20, R25, !PT ;  /* 0x00000019141a7209 */ /* 0x000fe40007810000 */
[----:B------:R-:W-:Y:S02]  /*56c0*/  FSEL R25, R47, -INF , !P2 ;  /* 0xff8000002f197808 */ /* 0x000fe40005000000 */
[----:B0-----:R-:W-:-:S04]  /*56d0*/  FMNMX.FTZ R5, R27, R28, !PT ;  /* 0x0000001c1b057209 */ /* 0x001fc80007810000 */
[C---:B------:R-:W-:Y:S01]  /*56e0*/  FSETP.NEU.FTZ.AND P1, PT, R5.reuse, -INF , PT ;  /* 0xff8000000500780b */ /* 0x040fe20003f3d000 */
[----:B------:R-:W-:-:S05]  /*56f0*/  FMUL.FTZ R27, R5, UR10 ;  /* 0x0000000a051b7c20 */ /* 0x000fca0008410000 */
[----:B------:R-:W-:Y:S02]  /*5700*/  FSEL R31, R27, RZ, P1 ;  /* 0x000000ff1b1f7208 */ /* 0x000fe40000800000 */
[----:B------:R-:W-:Y:S02]  /*5710*/  FMNMX.FTZ R27, R21, R26, !PT ;  /* 0x0000001a151b7209 */ /* 0x000fe40007810000 */
[----:B------:R-:W-:Y:S01]  /*5720*/  ISETP.GT.AND P1, PT, R6, 0x39, !P6 ;  /* 0x000000390600780c */ /* 0x000fe20007724270 */
[--C-:B------:R-:W-:Y:S01]  /*5730*/  FFMA.FTZ R30, R32, UR10, -R31.reuse ;  /* 0x0000000a201e7c23 */ /* 0x100fe2000801081f */
[----:B------:R-:W-:Y:S01]  /*5740*/  FMNMX.FTZ R6, R24, R27, !PT ;  /* 0x0000001b18067209 */ /* 0x000fe20007810000 */
[--C-:B------:R-:W-:Y:S01]  /*5750*/  FFMA.FTZ R34, R58, UR10, -R31.reuse ;  /* 0x0000000a3a227c23 */ /* 0x100fe2000801081f */
[----:B------:R-:W-:Y:S01]  /*5760*/  FSEL R26, R50, -INF , !P3 ;  /* 0xff800000321a7808 */ /* 0x000fe20005800000 */
[----:B------:R0:W-:Y:S01]  /*5770*/  MUFU.EX2 R152, R30 ;  /* 0x0000001e00987308 */ /* 0x0001e20000000800 */
[----:B------:R-:W-:Y:S01]  /*5780*/  FMNMX.FTZ R29, R25, R6, !PT ;  /* 0x00000006191d7209 */ /* 0x000fe20007810000 */
[--C-:B------:R-:W-:Y:S01]  /*5790*/  FFMA.FTZ R32, R42, UR10, -R31.reuse ;  /* 0x0000000a2a207c23 */ /* 0x100fe2000801081f */
[----:B------:R-:W-:Y:S01]  /*57a0*/  FSEL R27, R51, -INF , !P4 ;  /* 0xff800000331b7808 */ /* 0x000fe20006000000 */
[--C-:B------:R-:W-:Y:S01]  /*57b0*/  FFMA.FTZ R36, R60, UR10, -R31.reuse ;  /* 0x0000000a3c247c23 */ /* 0x100fe2000801081f */
[----:B------:R-:W-:Y:S01]  /*57c0*/  FMNMX.FTZ R6, R26, R29, !PT ;  /* 0x0000001d1a067209 */ /* 0x000fe20007810000 */
[--C-:B------:R-:W-:Y:S01]  /*57d0*/  FFMA.FTZ R42, R70, UR10, -R31.reuse ;  /* 0x0000000a462a7c23 */ /* 0x100fe2000801081f */
[----:B------:R-:W-:Y:S01]  /*57e0*/  ISETP.LT.OR P1, PT, R4, 0x3a, P1 ;  /* 0x0000003a0400780c */ /* 0x000fe20000f21670 */
[----:B------:R1:W-:Y:S01]  /*57f0*/  MUFU.EX2 R35, R34 ;  /* 0x0000002200237308 */ /* 0x0003e20000000800 */
[----:B------:R-:W-:Y:S01]  /*5800*/  FSEL R4, R54, -INF , !P5 ;  /* 0xff80000036047808 */ /* 0x000fe20006800000 */
[--C-:B0-----:R-:W-:Y:S01]  /*5810*/  FFMA.FTZ R30, R56, UR10, -R31.reuse ;  /* 0x0000000a381e7c23 */ /* 0x101fe2000801081f */
[----:B------:R-:W-:Y:S01]  /*5820*/  FMNMX.FTZ R29, R27, R6, !PT ;  /* 0x000000061b1d7209 */ /* 0x000fe20007810000 */
[--C-:B------:R-:W-:Y:S01]  /*5830*/  FFMA.FTZ R38, R64, UR10, -R31.reuse ;  /* 0x0000000a40267c23 */ /* 0x100fe2000801081f */
[----:B------:R-:W-:Y:S01]  /*5840*/  FSEL R28, R55, -INF , !P1 ;  /* 0xff800000371c7808 */ /* 0x000fe20004800000 */
[--C-:B------:R-:W-:Y:S01]  /*5850*/  FFMA.FTZ R39, R66, UR10, -R31.reuse ;  /* 0x0000000a42277c23 */ /* 0x100fe2000801081f */
[----:B------:R-:W-:Y:S01]  /*5860*/  FMNMX.FTZ R29, R4, R29, !PT ;  /* 0x0000001d041d7209 */ /* 0x000fe20007810000 */
[----:B------:R-:W-:Y:S01]  /*5870*/  MUFU.EX2 R154, R30 ;  /* 0x0000001e009a7308 */ /* 0x000fe20000000800 */
[--C-:B-1----:R-:W-:Y:S01]  /*5880*/  FFMA.FTZ R34, R68, UR10, -R31.reuse ;  /* 0x0000000a44227c23 */ /* 0x102fe2000801081f */
[--C-:B------:R-:W-:Y:S01]  /*5890*/  FFMA.FTZ R40, R40, UR10, -R31.reuse ;  /* 0x0000000a28287c23 */ /* 0x100fe2000801081f */
[----:B------:R-:W-:Y:S01]  /*58a0*/  FMNMX.FTZ R29, R28, R29, !PT ;  /* 0x0000001d1c1d7209 */ /* 0x000fe20007810000 */
[----:B------:R-:W-:-:S04]  /*58b0*/  FFMA.FTZ R45, R72, UR10, -R31 ;  /* 0x0000000a482d7c23 */ /* 0x000fc8000801081f */
[----:B------:R-:W0:Y:S01]  /*58c0*/  SHFL.BFLY PT, R6, R29, 0x2, 0x1f ;  /* 0x0c401f001d067f89 */ /* 0x000e2200000e0000 */
[----:B------:R-:W-:Y:S08]  /*58d0*/  MUFU.EX2 R41, R34 ;  /* 0x0000002200297308 */ /* 0x000ff00000000800 */
[----:B------:R1:W-:Y:S08]  /*58e0*/  MUFU.EX2 R33, R32 ;  /* 0x0000002000217308 */ /* 0x0003f00000000800 */
[----:B------:R-:W-:Y:S01]  /*58f0*/  MUFU.EX2 R36, R36 ;  /* 0x0000002400247308 */ /* 0x000fe20000000800 */
[----:B-1----:R-:W-:Y:S01]  /*5900*/  FFMA.FTZ R32, R62, UR10, -R31 ;  /* 0x0000000a3e207c23 */ /* 0x002fe2000801081f */
[----:B0-----:R-:W-:-:S06]  /*5910*/  FMNMX.FTZ R30, R29, R6, !PT ;  /* 0x000000061d1e7209 */ /* 0x001fcc0007810000 */
[----:B------:R-:W-:Y:S01]  /*5920*/  MUFU.EX2 R43, R42 ;  /* 0x0000002a002b7308 */ /* 0x000fe20000000800 */
[----:B------:R-:W0:Y:S07]  /*5930*/  SHFL.BFLY PT, R29, R30, 0x1, 0x1f ;  /* 0x0c201f001e1d7f89 */ /* 0x000e2e00000e0000 */
[----:B------:R1:W2:Y:S08]  /*5940*/  MUFU.EX2 R37, R32 ;  /* 0x0000002000257308 */ /* 0x0002b00000000800 */
[----:B------:R-:W-:Y:S01]  /*5950*/  MUFU.EX2 R38, R38 ;  /* 0x0000002600267308 */ /* 0x000fe20000000800 */
[--C-:B-1----:R-:W-:Y:S01]  /*5960*/  FFMA.FTZ R32, R44, UR10, -R31.reuse ;  /* 0x0000000a2c207c23 */ /* 0x102fe2000801081f */
[----:B------:R-:W-:-:S06]  /*5970*/  FFMA.FTZ R44, R48, UR10, -R31 ;  /* 0x0000000a302c7c23 */ /* 0x000fcc000801081f */
[----:B------:R-:W1:Y:S01]  /*5980*/  MUFU.EX2 R39, R39 ;  /* 0x0000002700277308 */ /* 0x000e620000000800 */
[----:B--2---:R-:W-:Y:S02]  /*5990*/  F2FP.F16.F32.PACK_AB R156, R37, R36 ;  /* 0x00000024259c723e */ /* 0x004fe400000000ff */
[----:B0-----:R-:W-:Y:S01]  /*59a0*/  FMNMX.FTZ R6, R30, R29, !PT ;  /* 0x0000001d1e067209 */ /* 0x001fe20007810000 */
[--C-:B------:R-:W-:Y:S01]  /*59b0*/  FFMA.FTZ R29, R52, UR10, -R31.reuse ;  /* 0x0000000a341d7c23 */ /* 0x100fe2000801081f */
[----:B------:R-:W-:Y:S02]  /*59c0*/  FFMA.FTZ R31, R74, UR10, -R31 ;  /* 0x0000000a4a1f7c23 */ /* 0x000fe4000801081f */
[C---:B------:R-:W-:Y:S01]  /*59d0*/  FSETP.NEU.FTZ.AND P1, PT, R6.reuse, -INF , PT ;  /* 0xff8000000600780b */ /* 0x040fe20003f3d000 */
[----:B------:R-:W-:Y:S01]  /*59e0*/  FMUL.FTZ R30, R6, UR10 ;  /* 0x0000000a061e7c20 */ /* 0x000fe20008410000 */
[----:B------:R-:W0:Y:S04]  /*59f0*/  MUFU.EX2 R40, R40 ;  /* 0x0000002800287308 */ /* 0x000e280000000800 */
[----:B------:R-:W-:-:S02]  /*5a00*/  FSEL R34, R30, RZ, P1 ;  /* 0x000000ff1e227208 */ /* 0x000fc40000800000 */
[----:B-1----:R-:W-:Y:S02]  /*5a10*/  F2FP.F16.F32.PACK_AB R158, R39, R38 ;  /* 0x00000026279e723e */ /* 0x002fe400000000ff */
        /* <DEDUP_REMOVED lines=18> */
[----:B------:R-:W-:Y:S01]  /*5b40*/  FFMA.FTZ R28, R28, UR10, -R34 ;  /* 0x0000000a1c1c7c23 */ /* 0x000fe20008010822 */
[----:B0-----:R-:W-:-:S05]  /*5b50*/  F2FP.F16.F32.PACK_AB R160, R41, R40 ;  /* 0x0000002829a0723e */ /* 0x001fca00000000ff */
[----:B------:R-:W0:Y:S08]  /*5b60*/  MUFU.EX2 R9, R9 ;  /* 0x0000000900097308 */ /* 0x000e300000000800 */
[----:B------:R2:W3:Y:S01]  /*5b70*/  MUFU.EX2 R42, R11 ;  /* 0x0000000b002a7308 */ /* 0x0004e20000000800 */
[----:B-1----:R-:W-:Y:S01]  /*5b80*/  FADD.FTZ R46, R3, R10 ;  /* 0x0000000a032e7221 */ /* 0x002fe20000010000 */
[----:B------:R-:W-:-:S06]  /*5b90*/  F2FP.F16.F32.PACK_AB R153, R10, R3 ;  /* 0x000000030a99723e */ /* 0x000fcc00000000ff */
[----:B------:R-:W1:Y:S01]  /*5ba0*/  MUFU.EX2 R12, R12 ;  /* 0x0000000c000c7308 */ /* 0x000e620000000800 */
[----:B--2---:R-:W-:Y:S01]  /*5bb0*/  FADD.FTZ R11, R152, R33 ;  /* 0x00000021980b7221 */ /* 0x004fe20000010000 */
[----:B------:R-:W-:-:S03]  /*5bc0*/  F2FP.F16.F32.PACK_AB R152, R33, R152 ;  /* 0x000000982198723e */ /* 0x000fc600000000ff */
[----:B------:R-:W-:Y:S01]  /*5bd0*/  FADD.FTZ R48, R154, R11 ;  /* 0x0000000b9a307221 */ /* 0x000fe20000010000 */
[----:B0-----:R-:W-:Y:S01]  /*5be0*/  FADD.FTZ R11, R9, R46 ;  /* 0x0000002e090b7221 */ /* 0x001fe20000010000 */
[C---:B------:R-:W-:Y:S01]  /*5bf0*/  F2FP.F16.F32.PACK_AB R154, R35.reuse, R154 ;  /* 0x0000009a239a723e */ /* 0x040fe200000000ff */
[----:B------:R-:W0:Y:S01]  /*5c00*/  MUFU.EX2 R13, R13 ;  /* 0x0000000d000d7308 */ /* 0x000e220000000800 */
[----:B------:R-:W-:Y:S01]  /*5c10*/  FADD.FTZ R31, R35, R48 ;  /* 0x00000030231f7221 */ /* 0x000fe20000010000 */
[C---:B---3--:R-:W-:Y:S01]  /*5c20*/  FADD.FTZ R11, R42.reuse, R11 ;  /* 0x0000000b2a0b7221 */ /* 0x048fe20000010000 */
[----:B------:R-:W-:Y:S02]  /*5c30*/  F2FP.F16.F32.PACK_AB R155, R42, R9 ;  /* 0x000000092a9b723e */ /* 0x000fe400000000ff */
[----:B------:R-:W-:-:S03]  /*5c40*/  FADD.FTZ R46, R36, R31 ;  /* 0x0000001f242e7221 */ /* 0x000fc60000010000 */
[----:B------:R-:W2:Y:S01]  /*5c50*/  MUFU.EX2 R14, R14 ;  /* 0x0000000e000e7308 */ /* 0x000ea20000000800 */
[----:B------:R-:W-:Y:S01]  /*5c60*/  FADD.FTZ R31, R37, R46 ;  /* 0x0000002e251f7221 */ /* 0x000fe20000010000 */
[----:B-1----:R-:W-:Y:S01]  /*5c70*/  FADD.FTZ R34, R12, R11 ;  /* 0x0000000b0c227221 */ /* 0x002fe20000010000 */
[----:B------:R1:W-:Y:S02]  /*5c80*/  STSM.16.M88.4 [R18+0x26800], R152 ;  /* 0x0268009812007844 */ /* 0x0003e40000000200 */
[----:B------:R-:W-:-:S03]  /*5c90*/  FADD.FTZ R46, R38, R31 ;  /* 0x0000001f262e7221 */ /* 0x000fc60000010000 */
[----:B------:R-:W3:Y:S01]  /*5ca0*/  MUFU.EX2 R15, R15 ;  /* 0x0000000f000f7308 */ /* 0x000ee20000000800 */
[----:B0-----:R-:W-:Y:S01]  /*5cb0*/  FADD.FTZ R11, R13, R34 ;  /* 0x000000220d0b7221 */ /* 0x001fe20000010000 */
[----:B------:R-:W-:Y:S01]  /*5cc0*/  FADD.FTZ R31, R39, R46 ;  /* 0x0000002e271f7221 */ /* 0x000fe20000010000 */
[----:B------:R-:W-:-:S03]  /*5cd0*/  F2FP.F16.F32.PACK_AB R157, R13, R12 ;  /* 0x0000000c0d9d723e */ /* 0x000fc600000000ff */
[----:B------:R-:W-:Y:S02]  /*5ce0*/  FADD.FTZ R36, R40, R31 ;  /* 0x0000001f28247221 */ /* 0x000fe40000010000 */
[----:B------:R-:W0:Y:S01]  /*5cf0*/  MUFU.EX2 R20, R20 ;  /* 0x0000001400147308 */ /* 0x000e220000000800 */
[----:B--2---:R-:W-:Y:S01]  /*5d00*/  FADD.FTZ R34, R14, R11 ;  /* 0x0000000b0e227221 */ /* 0x004fe20000010000 */
[----:B------:R-:W-:-:S06]  /*5d10*/  FADD.FTZ R33, R41, R36 ;  /* 0x0000002429217221 */ /* 0x000fcc0000010000 */
[----:B------:R-:W2:Y:S01]  /*5d20*/  MUFU.EX2 R21, R21 ;  /* 0x0000001500157308 */ /* 0x000ea20000000800 */
[C---:B---3--:R-:W-:Y:S01]  /*5d30*/  FADD.FTZ R31, R15.reuse, R34 ;  /* 0x000000220f1f7221 */ /* 0x048fe20000010000 */
[----:B------:R-:W-:-:S05]  /*5d40*/  F2FP.F16.F32.PACK_AB R159, R15, R14 ;  /* 0x0000000e0f9f723e */ /* 0x000fca00000000ff */
[----:B------:R1:W-:Y:S01]  /*5d50*/  STSM.16.M88.4 [R19], R156 ;  /* 0x0000009c13007844 */ /* 0x0003e20000000200 */
[----:B------:R-:W3:Y:S01]  /*5d60*/  MUFU.EX2 R32, R32 ;  /* 0x0000002000207308 */ /* 0x000ee20000000800 */
[----:B0-----:R-:W-:-:S07]  /*5d70*/  FADD.FTZ R10, R20, R31 ;  /* 0x0000001f140a7221 */ /* 0x001fce0000010000 */
[----:B------:R-:W0:Y:S01]  /*5d80*/  MUFU.EX2 R24, R24 ;  /* 0x0000001800187308 */ /* 0x000e220000000800 */
[C---:B--2---:R-:W-:Y:S01]  /*5d90*/  FADD.FTZ R3, R21.reuse, R10 ;  /* 0x0000000a15037221 */ /* 0x044fe20000010000 */
[----:B------:R-:W-:-:S06]  /*5da0*/  F2FP.F16.F32.PACK_AB R161, R21, R20 ;  /* 0x0000001415a1723e */ /* 0x000fcc00000000ff */
[----:B------:R-:W2:Y:S01]  /*5db0*/  MUFU.EX2 R25, R25 ;  /* 0x0000001900197308 */ /* 0x000ea20000000800 */
[----:B---3--:R-:W-:Y:S01]  /*5dc0*/  FADD.FTZ R10, R32, R33 ;  /* 0x00000021200a7221 */ /* 0x008fe20000010000 */
[----:B------:R-:W-:-:S03]  /*5dd0*/  F2FP.F16.F32.PACK_AB R162, R43, R32 ;  /* 0x000000202ba2723e */ /* 0x000fc600000000ff */
[----:B------:R-:W-:-:S03]  /*5de0*/  FADD.FTZ R43, R43, R10 ;  /* 0x0000000a2b2b7221 */ /* 0x000fc60000010000 */
[----:B------:R-:W-:Y:S01]  /*5df0*/  MUFU.EX2 R44, R44 ;  /* 0x0000002c002c7308 */ /* 0x000fe20000000800 */
[----:B0-----:R-:W-:-:S07]  /*5e00*/  FADD.FTZ R12, R24, R3 ;  /* 0x00000003180c7221 */ /* 0x001fce0000010000 */
[----:B------:R-:W0:Y:S01]  /*5e10*/  MUFU.EX2 R45, R45 ;  /* 0x0000002d002d7308 */ /* 0x000e220000000800 */
[C---:B--2---:R-:W-:Y:S01]  /*5e20*/  F2FP.F16.F32.PACK_AB R163, R25.reuse, R24 ;  /* 0x0000001819a3723e */ /* 0x044fe200000000ff */
[----:B------:R-:W-:-:S04]  /*5e30*/  FADD.FTZ R25, R25, R12 ;  /* 0x0000000c19197221 */ /* 0x000fc80000010000 */
[----:B------:R1:W-:Y:S02]  /*5e40*/  STSM.16.M88.4 [R23], R160 ;  /* 0x000000a017007844 */ /* 0x0003e40000000200 */
        /* <DEDUP_REMOVED lines=9> */
[----:B------:R-:W-:Y:S02]  /*5ee0*/  FADD.FTZ R27, R27, R26 ;  /* 0x0000001a1b1b7221 */ /* 0x000fe40000010000 */
[----:B------:R-:W2:Y:S01]  /*5ef0*/  MUFU.EX2 R11, R28 ;  /* 0x0000001c000b7308 */ /* 0x000ea20000000800 */
[----:B0-----:R-:W-:Y:S01]  /*5f00*/  F2FP.F16.F32.PACK_AB R166, R30, R29 ;  /* 0x0000001d1ea6723e */ /* 0x001fe200000000ff */
[----:B------:R-:W-:-:S04]  /*5f10*/  FADD.FTZ R3, R29, R44 ;  /* 0x0000002c1d037221 */ /* 0x000fc80000010000 */
[----:B------:R-:W-:Y:S01]  /*5f20*/  FADD.FTZ R3, R30, R3 ;  /* 0x000000031e037221 */ /* 0x000fe20000010000 */
[----:B--2---:R-:W-:Y:S01]  /*5f30*/  F2FP.F16.F32.PACK_AB R167, R11, R4 ;  /* 0x000000040ba7723e */ /* 0x004fe200000000ff */
[----:B------:R-:W-:-:S04]  /*5f40*/  FADD.FTZ R4, R4, R27 ;  /* 0x0000001b04047221 */ /* 0x000fc80000010000 */
[----:B------:R1:W-:Y:S01]  /*5f50*/  STSM.16.M88.4 [R22], R164 ;  /* 0x000000a416007844 */ /* 0x0003e20000000200 */
[----:B------:R-:W-:Y:S01]  /*5f60*/  FADD.FTZ R4, R11, R4 ;  /* 0x000000040b047221 */ /* 0x000fe20000010000 */
[----:B------:R-:W-:Y:S06]  /*5f70*/  @!P0 BRA `(.L_x_2280) ;  /* 0x0000000000048947 */ /* 0x000fec0003800000 */
[----:B------:R-:W-:Y:S01]  /*5f80*/  BPT.TRAP 0x1 ;  /* 0x000000040000795c */ /* 0x000fe20000300000 */
.L_x_2280:
[----:B------:R0:W2:Y:S01]  /*5f90*/  SYNCS.PHASECHK.TRANS64.TRYWAIT P1, [R7+URZ+0x28c50], R8 ;  /* 0x028c5008070075a7 */ /* 0x0000a2000802017f */
[----:B------:R-:W-:Y:S05]  /*5fa0*/  @!P0 BRA `(.L_x_2281) ;  /* 0x0000000000048947 */ /* 0x000fea0003800000 */
[----:B------:R-:W-:Y:S01]  /*5fb0*/  BPT.TRAP 0x1 ;  /* 0x000000040000795c */ /* 0x000fe20000300000 */
.L_x_2281:
[----:B--2---:R-:W-:Y:S05]  /*5fc0*/  @P1 BRA `(.L_x_2282) ;  /* 0x0000000000081947 */ /* 0x004fea0003800000 */
[----:B------:R-:W2:Y:S02]  /*5fd0*/  SYNCS.PHASECHK.TRANS64.TRYWAIT P1, [R7+URZ+0x28c50], R8 ;  /* 0x028c5008070075a7 */ /* 0x000ea4000802017f */
[----:B--2---:R-:W-:Y:S05]  /*5fe0*/  @!P1 BRA `(.L_x_2283) ;  /* 0x0000010c000c9947 */ /* 0x004fea0003800000 */
.L_x_2282:
        /* <DEDUP_REMOVED lines=34> */
.L_x_2284:
[----:B------:R-:W-:Y:S01]  /*6210*/  R2UR UR6, R7 ;  /* 0x00000000070672ca */ /* 0x000fe200000e0000 */
[----:B------:R-:W-:Y:S01]  /*6220*/  UISETP.NE.AND UP1, UPT, UR52, URZ, UPT ;  /* 0x0000003f3400728c */ /* 0x000fe2000bf25270 */
[----:B0-2---:R-:W-:Y:S01]  /*6230*/  VIADD R8, R168, 0xfffffffe ;  /* 0xfffffffea8087836 */ /* 0x005fe20000000000 */
[----:B------:R-:W-:-:S06]  /*6240*/  UISETP.NE.AND UP0, UPT, UR51, URZ, UPT ;  /* 0x0000003f3300728c */ /* 0x000fcc000bf05270 */
[----:B------:R-:W-:-:S03]  /*6250*/  PLOP3.LUT P1, PT, PT, PT, UP0, 0x40, 0x0 ;  /* 0x000000000000781c */ /* 0x000fc60003f2e808 */
[----:B------:R-:W-:Y:S01]  /*6260*/  @UP1 ULDC UR15, c[0x0][0x450] ;  /* 0x00011400000f1ab9 */ /* 0x000fe20000000800 */
[----:B------:R-:W-:-:S04]  /*6270*/  UIADD3 UR6, UR6, 0x28c60, URZ ;  /* 0x00028c6006067890 */ /* 0x000fc8000fffe03f */
[----:B------:R-:W-:-:S03]  /*6280*/  UPRMT UR11, UR40, 0x654, UR6 ;  /* 0x00000654280b7896 */ /* 0x000fc60008000006 */
[----:B------:R-:W-:Y:S02]  /*6290*/  @UP1 ULDC UR6, c[0x0][0x44c] ;  /* 0x0001130000061ab9 */ /* 0x000fe40000000800 */
[----:B------:R-:W-:-:S04]  /*62a0*/  UIMAD.WIDE.U32 UR6, UR45, UR6, URZ ;  /* 0x000000062d0672a5 */ /* 0x000fc8000f8e003f */
[----:B------:R-:W-:Y:S01]  /*62b0*/  SYNCS.ARRIVE.TRANS64.RED.A1T0 RZ, [UR11], RZ ;  /* 0x000000ffffff79a7 */ /* 0x000fe2000810040b */
[----:B------:R-:W-:Y:S01]  /*62c0*/  UMOV UR11, UR45 ;  /* 0x0000002d000b7c82 */ /* 0x000fe20008000000 */
[----:B------:R-:W-:-:S04]  /*62d0*/  @UP1 USHF.R.U32.HI UR11, URZ, UR15, UR7 ;  /* 0x0000000f3f0b1299 */ /* 0x000fc80008011607 */
[----:B------:R-:W-:-:S04]  /*62e0*/  UIADD3 UR6, UR11, UR48, -UR50 ;  /* 0x000000300b067290 */ /* 0x000fc8000fffe832 */
[----:B------:R-:W-:Y:S01]  /*62f0*/  UIADD3 UR11, UR6, UR14, URZ ;  /* 0x0000000e060b7290 */ /* 0x000fe2000fffe03f */
[----:B------:R-:W-:Y:S11]  /*6300*/  @P1 BRA `(.L_x_2285) ;  /* 0x00000000004c1947 */ /* 0x000ff60003800000 */
[----:B------:R-:W-:Y:S01]  /*6310*/  ISETP.LT.AND P1, PT, RZ, UR6, PT ;  /* 0x00000006ff007c0c */ /* 0x000fe2000bf21270 */
[----:B------:R-:W-:-:S12]  /*6320*/  UIADD3 UR18, UR6, -0x1, URZ ;  /* 0xffffffff06127890 */ /* 0x000fd8000fffe03f */
[----:B------:R-:W-:Y:S05]  /*6330*/  @P1 BRA `(.L_x_2286) ;  /* 0x0000000000201947 */ /* 0x000fea0003800000 */
[----:B------:R-:W-:Y:S01]  /*6340*/  ULDC UR19, c[0x0][0x9e4] ;  /* 0x0002790000137ab9 */ /* 0x000fe20000000800 */
[----:B------:R-:W-:Y:S02]  /*6350*/  UIADD3 UR18, -UR6, URZ, URZ ;  /* 0x0000003f06127290 */ /* 0x000fe4000fffe13f */
[----:B------:R-:W-:-:S11]  /*6360*/  UISETP.NE.AND UP0, UPT, UR19, 0x1, UPT ;  /* 0x000000011300788c */ /* 0x000fd6000bf05270 */
[----:B------:R-:W-:Y:S02]  /*6370*/  @UP0 ULDC.64 UR6, c[0x0][0x9e8] ;  /* 0x00027a0000060ab9 */ /* 0x000fe40000000a00 */
[----:B------:R-:W-:-:S04]  /*6380*/  UIMAD.WIDE.U32 UR14, UR18, UR6, URZ ;  /* 0x00000006120e72a5 */ /* 0x000fc8000f8e003f */
[----:B------:R-:W-:-:S04]  /*6390*/  @UP0 USHF.R.U32.HI UR18, URZ, UR7, UR15 ;  /* 0x000000073f120299 */ /* 0x000fc8000801160f */
[----:B------:R-:W-:Y:S01]  /*63a0*/  ULOP3.LUT UR18, URZ, UR18, URZ, 0x33, !UPT ;  /* 0x000000123f127292 */ /* 0x000fe2000f8e333f */
[----:B------:R-:W-:Y:S11]  /*63b0*/  BRA `(.L_x_2287) ;  /* 0x0000000000147947 */ /* 0x000ff60003800000 */
.L_x_2286:
[----:B------:R-:W-:Y:S02]  /*63c0*/  ULDC UR19, c[0x0][0x9e4] ;  /* 0x0002790000137ab9 */ /* 0x000fe40000000800 */
[----:B------:R-:W-:-:S11]  /*63d0*/  UISETP.NE.AND UP0, UPT, UR19, 0x1, UPT ;  /* 0x000000011300788c */ /* 0x000fd6000bf05270 */
[----:B------:R-:W-:Y:S02]  /*63e0*/  @UP0 ULDC.64 UR6, c[0x0][0x9e8] ;  /* 0x00027a0000060ab9 */ /* 0x000fe40000000a00 */
[----:B------:R-:W-:-:S04]  /*63f0*/  UIMAD.WIDE.U32 UR14, UR18, UR6, URZ ;  /* 0x00000006120e72a5 */ /* 0x000fc8000f8e003f */
[----:B------:R-:W-:-:S12]  /*6400*/  @UP0 USHF.R.U32.HI UR18, URZ, UR7, UR15 ;  /* 0x000000073f120299 */ /* 0x000fd8000801160f */
.L_x_2287:
[----:B------:R-:W-:-:S04]  /*6410*/  UIMAD UR18, UR18, UR19, UR19 ;  /* 0x00000013121272a4 */ /* 0x000fc8000f8e0213 */
[----:B------:R-:W-:-:S04]  /*6420*/  UISETP.LT.AND UP0, UPT, UR11, UR18, UPT ;  /* 0x000000120b00728c */ /* 0x000fc8000bf01270 */
[----:B------:R-:W-:-:S12]  /*6430*/  USEL UR11, UR11, UR18, UP0 ;  /* 0x000000120b0b7287 */ /* 0x000fd80008000000 */
.L_x_2285:
[----:B------:R-:W-:-:S04]  /*6440*/  USHF.R.S32.HI UR6, URZ, 0x1f, UR11 ;  /* 0x0000001f3f067899 */ /* 0x000fc8000801140b */
[----:B------:R-:W-:-:S04]  /*6450*/  ULEA.HI UR6, UR6, UR11, URZ, 0x6 ;  /* 0x0000000b06067291 */ /* 0x000fc8000f8f303f */
[----:B------:R-:W-:-:S04]  /*6460*/  USHF.R.S32.HI UR6, URZ, 0x6, UR6 ;  /* 0x000000063f067899 */ /* 0x000fc80008011406 */
[----:B------:R-:W-:-:S04]  /*6470*/  UISETP.LT.AND UP0, UPT, UR47, UR6, UPT ;  /* 0x000000062f00728c */ /* 0x000fc8000bf01270 */
[----:B------:R-:W-:-:S06]  /*6480*/  USEL UR21, UR47, UR6, !UP0 ;  /* 0x000000062f157287 */ /* 0x000fcc000c000000 */
[----:B------:R-:W-:-:S13]  /*6490*/  ISETP.GE.AND P1, PT, R8, UR21, PT ;  /* 0x0000001508007c0c */ /* 0x000fda000bf26270 */
[----:B------:R-:W-:Y:S05]  /*64a0*/  @!P1 BRA `(.L_x_2288) ;  /* 0x0000002800089947 */ /* 0x000fea0003800000 */
[----:B------:R-:W-:Y:S01]  /*64b0*/  IMAD.MOV.U32 R12, RZ, RZ, R6 ;  /* 0x000000ffff0c7224 */ /* 0x000fe200078e0006 */
[----:B------:R-:W-:Y:S01]  /*64c0*/  MOV R9, R5 ;  /* 0x0000000500097202 */ /* 0x000fe20000000f00 */
[----:B------:R-:W-:Y:S01]  /*64d0*/  UMOV UR27, UR38 ;  /* 0x00000026001b7c82 */ /* 0x000fe20008000000 */
[----:B------:R-:W-:Y:S01]  /*64e0*/  ULDC UR24, c[0x0][0x9e4] ;  /* 0x0002790000187ab9 */ /* 0x000fe20000000800 */
[----:B------:R-:W-:Y:S01]  /*64f0*/  ULDC UR20, c[0x0][0x9dc] ;  /* 0x0002770000147ab9 */ /* 0x000fe20000000800 */
[----:B------:R-:W-:Y:S01]  /*6500*/  ULDC UR23, c[0x0][0x9d8] ;  /* 0x0002760000177ab9 */ /* 0x000fe20000000800 */
[----:B------:R-:W-:Y:S01]  /*6510*/  ULDC UR26, c[0x0][0x988] ;  /* 0x00026200001a7ab9 */ /* 0x000fe20000000800 */
[----:B------:R-:W-:-:S05]  /*6520*/  ULDC UR25, c[0x0][0x9e0] ;  /* 0x0002780000197ab9 */ /* 0x000fca0000000800 */
.L_x_2307:
[----:B------:R-:W-:-:S04]  /*6530*/  UIADD3 UR38, UR27, 0x1, URZ ;  /* 0x000000011b267890 */ /* 0x000fc8000fffe03f */
[----:B------:R-:W-:-:S04]  /*6540*/  UISETP.NE.AND UP0, UPT, UR38, 0x2, UPT ;  /* 0x000000022600788c */ /* 0x000fc8000bf05270 */
[----:B------:R-:W-:Y:S02]  /*6550*/  USEL UR6, URZ, 0x1, UP0 ;  /* 0x000000013f067887 */ /* 0x000fe40008000000 */
[----:B------:R-:W-:Y:S02]  /*6560*/  USEL UR38, UR38, URZ, UP0 ;  /* 0x0000003f26267287 */ /* 0x000fe40008000000 */
[----:B------:R-:W-:Y:S01]  /*6570*/  ULOP3.LUT UR37, UR37, UR6, URZ, 0x3c, !UPT ;  /* 0x0000000625257292 */ /* 0x000fe2000f8e3c3f */
[----:B012---:R-:W-:Y:S11]  /*6580*/  @!P0 BRA `(.L_x_2289) ;  /* 0x0000000000048947 */ /* 0x007ff60003800000 */
[----:B------:R-:W-:Y:S01]  /*6590*/  BPT.TRAP 0x1 ;  /* 0x000000040000795c */ /* 0x000fe20000300000 */
.L_x_2289:
[----:B------:R-:W-:Y:S01]  /*65a0*/  ULEA UR22, UR38, UR41, 0x3 ;  /* 0x0000002926167291 */ /* 0x000fe2000f8e183f */
[----:B------:R-:W-:-:S05]  /*65b0*/  IMAD.U32 R7, RZ, RZ, UR37 ;  /* 0x00000025ff077e24 */ /* 0x000fca000f8e00ff */
[----:B------:R-:W-:-:S04]  /*65c0*/  SHF.L.U32 R7, R7, 0x1f, RZ ;  /* 0x0000001f07077819 */ /* 0x000fc800000006ff */
[----:B------:R0:W2:Y:S01]  /*65d0*/  SYNCS.PHASECHK.TRANS64.TRYWAIT P1, [UR22+0x28c30], R7 ;  /* 0x028c3007ff0075a7 */ /* 0x0000a20008020156 */
[----:B------:R-:W-:Y:S05]  /*65e0*/  @!P0 BRA `(.L_x_2290) ;  /* 0x0000000000048947 */ /* 0x000fea0003800000 */
[----:B------:R-:W-:Y:S01]  /*65f0*/  BPT.TRAP 0x1 ;  /* 0x000000040000795c */ /* 0x000fe20000300000 */
.L_x_2290:
[----:B--2---:R-:W-:Y:S05]  /*6600*/  @P1 BRA `(.L_x_2291) ;  /* 0x0000000000081947 */ /* 0x004fea0003800000 */
[----:B------:R-:W2:Y:S02]  /*6610*/  SYNCS.PHASECHK.TRANS64.TRYWAIT P1, [UR22+0x28c30], R7 ;  /* 0x028c3007ff0075a7 */ /* 0x000ea40008020156 */
[----:B--2---:R-:W-:Y:S05]  /*6620*/  @!P1 BRA `(.L_x_2292) ;  /* 0x0000010400909947 */ /* 0x004fea0003800000 */
.L_x_2291:
        /* <DEDUP_REMOVED lines=23> */
.L_x_2293:
[----:B------:R-:W-:Y:S01]  /*67a0*/  UISETP.NE.AND UP1, UPT, UR52, URZ, UPT ;  /* 0x0000003f3400728c */ /* 0x000fe2000bf25270 */
[----:B------:R-:W-:Y:S01]  /*67b0*/  FMUL.FTZ R20, R163, UR23 ;  /* 0x00000017a3147c20 */ /* 0x000fe20008410000 */
[----:B------:R-:W-:Y:S02]  /*67c0*/  VIADD R163, R185, UR45 ;  /* 0x0000002db9a37c36 */ /* 0x000fe40008000000 */
[----:B------:R-:W-:Y:S01]  /*67d0*/  FMUL.FTZ R21, R162, UR23 ;  /* 0x00000017a2157c20 */ /* 0x000fe20008410000 */
[----:B------:R-:W-:Y:S01]  /*67e0*/  FMUL.FTZ R13, R155, UR23 ;  /* 0x000000179b0d7c20 */ /* 0x000fe20008410000 */
[----:B------:R-:W-:Y:S01]  /*67f0*/  FMUL.FTZ R155, R171, UR23 ;  /* 0x00000017ab9b7c20 */ /* 0x000fe20008410000 */
[----:B------:R-:W-:Y:S01]  /*6800*/  PLOP3.LUT P1, PT, PT, PT, UP1, 0x80, 0x0 ;  /* 0x000000000000781c */ /* 0x000fe20003f2f018 */
[----:B------:R-:W-:Y:S01]  /*6810*/  UISETP.NE.AND UP0, UPT, UR51, URZ, UPT ;  /* 0x0000003f3300728c */ /* 0x000fe2000bf05270 */
[----:B------:R-:W-:Y:S01]  /*6820*/  PLOP3.LUT P2, PT, PT, PT, UP1, 0x80, 0x0 ;  /* 0x000000000000781c */ /* 0x000fe20003f4f018 */
[----:B------:R-:W-:Y:S01]  /*6830*/  FMUL.FTZ R206, R156, UR23 ;  /* 0x000000179cce7c20 */ /* 0x000fe20008410000 */
[----:B------:R-:W-:Y:S01]  /*6840*/  FMUL.FTZ R171, R172, UR23 ;  /* 0x00000017acab7c20 */ /* 0x000fe20008410000 */
[----:B------:R-:W-:Y:S01]  /*6850*/  @UP1 ULDC UR6, c[0x0][0x44c] ;  /* 0x0001130000061ab9 */ /* 0x000fe20000000800 */
[----:B------:R-:W-:Y:S01]  /*6860*/  FMUL.FTZ R207, R157, UR23 ;  /* 0x000000179dcf7c20 */ /* 0x000fe20008410000 */
[----:B------:R-:W-:Y:S01]  /*6870*/  FMUL.FTZ R172, R173, UR23 ;  /* 0x00000017adac7c20 */ /* 0x000fe20008410000 */
[----:B------:R-:W-:Y:S01]  /*6880*/  FMUL.FTZ R156, R174, UR23 ;  /* 0x00000017ae9c7c20 */ /* 0x000fe20008410000 */
[----:B------:R-:W-:Y:S01]  /*6890*/  FMUL.FTZ R205, R152, UR23 ;  /* 0x0000001798cd7c20 */ /* 0x000fe20008410000 */
[----:B------:R-:W-:Y:S01]  /*68a0*/  FMUL.FTZ R5, R153, UR23 ;  /* 0x0000001799057c20 */ /* 0x000fe20008410000 */
[----:B--2---:R-:W-:Y:S01]  /*68b0*/  FMUL.FTZ R6, R154, UR23 ;  /* 0x000000179a067c20 */ /* 0x004fe20008410000 */
        /* <DEDUP_REMOVED lines=8> */
[----:B------:R-:W-:Y:S01]  /*6940*/  FMUL.FTZ R157, R175, UR23 ;  /* 0x00000017af9d7c20 */ /* 0x000fe20008410000 */
[----:B------:R-:W-:Y:S01]  /*6950*/  FMUL.FTZ R173, R176, UR23 ;  /* 0x00000017b0ad7c20 */ /* 0x000fe20008410000 */
[----:B------:R-:W-:Y:S01]  /*6960*/  FMUL.FTZ R174, R177, UR23 ;  /* 0x00000017b1ae7c20 */ /* 0x000fe20008410000 */
[----:B------:R-:W1:Y:S01]  /*6970*/  SHFL.IDX PT, R162, R163, RZ, 0x1c1f ;  /* 0x001c1fffa3a27589 */ /* 0x000e6200000e0000 */
        /* <DEDUP_REMOVED lines=13> */
[----:B------:R-:W-:-:S02]  /*6a50*/  IMAD.SHL.U32 R177, R8, 0x40, RZ ;  /* 0x0000004008b17824 */ /* 0x000fc400078e00ff */
[----:B------:R-:W-:Y:S01]  /*6a60*/  FMUL.FTZ R161, R183, UR23 ;  /* 0x00000017b7a17c20 */ /* 0x000fe20008410000 */
[----:B------:R-:W-:Y:S01]  /*6a70*/  PLOP3.LUT P1, PT, PT, PT, UP0, 0x40, 0x0 ;  /* 0x000000000000781c */ /* 0x000fe20003f2e808 */
[----:B------:R-:W-:Y:S01]  /*6a80*/  IMAD.U32 R11, RZ, RZ, UR50 ;  /* 0x00000032ff0b7e24 */ /* 0x000fe2000f8e00ff */
[----:B------:R-:W2:Y:S01]  /*6a90*/  MUFU.TANH R205, R205 ;  /* 0x000000cd00cd7308 */ /* 0x000ea20000002400 */
[----:B------:R-:W-:Y:S01]  /*6aa0*/  IADD3 R10, -R2, 0x1, -R177 ;  /* 0x00000001020a7810 */ /* 0x000fe20007ffe9b1 */
[----:B------:R-:W-:Y:S01]  /*6ab0*/  SYNCS.ARRIVE.TRANS64.RED.A1T0 RZ, [UR6], RZ ;  /* 0x000000ffffff79a7 */ /* 0x000fe20008100406 */
[----:B------:R-:W-:Y:S02]  /*6ac0*/  ULOP3.LUT UR6, URZ, UR20, URZ, 0x33, !UPT ;  /* 0x000000143f067292 */ /* 0x000fe4000f8e333f */
[----:B------:R-:W-:-:S03]  /*6ad0*/  IADD3 R10, -R11, UR48, R10 ;  /* 0x000000300b0a7c10 */ /* 0x000fc6000fffe10a */
[----:B------:R-:W3:Y:S02]  /*6ae0*/  MUFU.TANH R5, R5 ;  /* 0x0000000500057308 */ /* 0x000ee40000002400 */
[C---:B------:R-:W-:Y:S02]  /*6af0*/  VIADD R181, R10.reuse, UR25 ;  /* 0x000000190ab57c36 */ /* 0x040fe40008000000 */
[----:B------:R-:W-:Y:S02]  /*6b00*/  VIADD R183, R10, UR6 ;  /* 0x000000060ab77c36 */ /* 0x000fe40008000000 */
[----:B-1----:R-:W-:Y:S02]  /*6b10*/  IMAD.IADD R179, R181, 0x1, R162 ;  /* 0x00000001b5b37824 */ /* 0x002fe400078e02a2 */
[----:B------:R-:W1:Y:S01]  /*6b20*/  MUFU.TANH R6, R6 ;  /* 0x0000000600067308 */ /* 0x000e620000002400 */
        /* <DEDUP_REMOVED lines=31> */
[----:B------:R-:W-:Y:S01]  /*6d20*/  MOV R11, UR50 ;  /* 0x00000032000b7c02 */ /* 0x000fe20008000f00 */
[----:B------:R-:W-:Y:S03]  /*6d30*/  BSSY B0, `(.L_x_2295) ;  /* 0x0000011000007945 */ /* 0x000fe60003800000 */
[----:B------:R-:W-:-:S04]  /*6d40*/  IADD3 R162, -R11, UR48, R162 ;  /* 0x000000300ba27c10 */ /* 0x000fc8000fffe1a2 */
        /* <DEDUP_REMOVED lines=10> */
.L_x_2296:
[----:B------:R-:W-:-:S05]  /*6df0*/  IMAD.U32 R164, RZ, RZ, UR24 ;  /* 0x00000018ffa47e24 */ /* 0x000fca000f8e00ff */
[----:B------:R-:W-:-:S13]  /*6e00*/  ISETP.NE.AND P1, PT, R164, 0x1, PT ;  /* 0x00000001a400780c */ /* 0x000fda0003f25270 */
[----:B------:R-:W1:Y:S02]  /*6e10*/  @P1 LDC.64 R10, c[0x0][0x9e8] ;  /* 0x00027a00ff0a1b82 */ /* 0x000e640000000a00 */
[----:B-1----:R-:W-:-:S05]  /*6e20*/  @P1 IMAD.HI.U32 R10, R162, R10, RZ ;  /* 0x0000000aa20a1227 */ /* 0x002fca00078e00ff */
[----:B------:R-:W-:-:S07]  /*6e30*/  @P1 SHF.R.U32.HI R162, RZ, R11, R10 ;  /* 0x0000000bffa21219 */ /* 0x000fce000001160a */
.L_x_2297:
[----:B------:R-:W-:Y:S05]  /*6e40*/  BSYNC B0 ;  /* 0x0000000000007941 */ /* 0x000fea0003800000 */
.L_x_2295:
[----:B------:R-:W-:-:S04]  /*6e50*/  IMAD R11, R162, R164, -R177 ;  /* 0x000000a4a20b7224 */ /* 0x000fc800078e0ab1 */
[----:B------:R-:W-:-:S05]  /*6e60*/  IMAD.IADD R11, R11, 0x1, -R2 ;  /* 0x000000010b0b7824 */ /* 0x000fca00078e0a02 */
[----:B------:R-:W-:Y:S02]  /*6e70*/  VIADDMNMX R179, R11, R164, R179, PT ;  /* 0x000000a40bb37246 */ /* 0x000fe400038001b3 */
[----:B------:R-:W-:-:S07]  /*6e80*/  VIMNMX R180, R180, R11, !PT ;  /* 0x0000000bb4b47248 */ /* 0x000fce0007fe0100 */
.L_x_2294:
        /* <DEDUP_REMOVED lines=8> */
[C---:B------:R-:W-:Y:S02]  /*6f10*/  ISETP.GT.AND P4, PT, R180.reuse, 0x18, P1 ;  /* 0x00000018b400780c */ /* 0x040fe40000f84270 */
        /* <DEDUP_REMOVED lines=13> */
[----:B-1----:R-:W-:Y:S02]  /*6ff0*/  FSEL R163, R206, -INF , !P6 ;  /* 0xff800000cea37808 */ /* 0x002fe40007000000 */
        /* <DEDUP_REMOVED lines=32> */
[----:B------:R-:W-:Y:S01]  /*7200*/  IMAD.U32 R5, RZ, RZ, UR50 ;  /* 0x00000032ff057e24 */ /* 0x000fe2000f8e00ff */
[----:B------:R-:W-:Y:S04]  /*7210*/  BSSY B0, `(.L_x_2299) ;  /* 0x0000011000007945 */ /* 0x000fe80003800000 */
[----:B------:R-:W-:-:S04]  /*7220*/  IADD3 R5, -R5, UR48, R10 ;  /* 0x0000003005057c10 */ /* 0x000fc8000fffe10a */
        /* <DEDUP_REMOVED lines=10> */
.L_x_2300:
[----:B------:R-:W-:-:S05]  /*72d0*/  IMAD.U32 R182, RZ, RZ, UR24 ;  /* 0x00000018ffb67e24 */ /* 0x000fca000f8e00ff */
[----:B------:R-:W-:-:S13]  /*72e0*/  ISETP.NE.AND P2, PT, R182, 0x1, PT ;  /* 0x00000001b600780c */ /* 0x000fda0003f45270 */
[----:B------:R-:W0:Y:S02]  /*72f0*/  @P2 LDC.64 R10, c[0x0][0x9e8] ;  /* 0x00027a00ff0a2b82 */ /* 0x000e240000000a00 */
[----:B0-----:R-:W-:-:S05]  /*7300*/  @P2 IMAD.HI.U32 R10, R5, R10, RZ ;  /* 0x0000000a050a2227 */ /* 0x001fca00078e00ff */
[----:B------:R-:W-:-:S07]  /*7310*/  @P2 SHF.R.U32.HI R5, RZ, R11, R10 ;  /* 0x0000000bff052219 */ /* 0x000fce000001160a */
.L_x_2301:
[----:B------:R-:W-:Y:S05]  /*7320*/  BSYNC B0 ;  /* 0x0000000000007941 */ /* 0x000fea0003800000 */
.L_x_2299:
[----:B------:R-:W-:-:S05]  /*7330*/  IMAD R5, R5, R182, -R177 ;  /* 0x000000b605057224 */ /* 0x000fca00078e0ab1 */
[----:B------:R-:W-:-:S04]  /*7340*/  IADD3 R5, -R2, R5, RZ ;  /* 0x0000000502057210 */ /* 0x000fc80007ffe1ff */
[----:B------:R-:W-:Y:S02]  /*7350*/  VIADDMNMX R179, R5, R182, R179, PT ;  /* 0x000000b605b37246 */ /* 0x000fe400038001b3 */
[----:B------:R-:W-:-:S07]  /*7360*/  VIMNMX R180, R180, R5, !PT ;  /* 0x00000005b4b47248 */ /* 0x000fce0007fe0100 */
.L_x_2298:
        /* <DEDUP_REMOVED lines=41> */
[C---:B------:R-:W-:Y:S02]  /*7600*/  ISETP.GT.AND P5, PT, R180.reuse, 0x21, P1 ;  /* 0x00000021b400780c */ /* 0x040fe40000fa4270 */
[----:B------:R-:W-:Y:S02]  /*7610*/  FSEL R153, R153, -INF , !P2 ;  /* 0xff80000099997808 */ /* 0x000fe40005000000 */
[----:B------:R-:W-:Y:S02]  /*7620*/  ISETP.GT.AND P4, PT, R180, 0x28, P1 ;  /* 0x00000028b400780c */ /* 0x000fe40000f84270 */
[----:B------:R-:W-:-:S02]  /*7630*/  ISETP.LT.OR P5, PT, R179, 0x22, P5 ;  /* 0x00000022b300780c */ /* 0x000fc40002fa1670 */
[----:B------:R-:W-:Y:S02]  /*7640*/  ISETP.GT.AND P6, PT, R180, 0x29, P1 ;  /* 0x00000029b400780c */ /* 0x000fe40000fc4270 */
[----:B------:R-:W-:Y:S02]  /*7650*/  ISETP.LT.OR P4, PT, R179, 0x29, P4 ;  /* 0x00000029b300780c */ /* 0x000fe40002781670 */
[----:B------:R-:W-:Y:S02]  /*7660*/  FSEL R155, R155, -INF , !P5 ;  /* 0xff8000009b9b7808 */ /* 0x000fe40006800000 */
[----:B0-----:R-:W-:Y:S02]  /*7670*/  FMNMX.FTZ R11, R10, R5, !PT ;  /* 0x000000050a0b7209 */ /* 0x001fe40007810000 */
[----:B------:R-:W-:Y:S02]  /*7680*/  ISETP.GT.AND P2, PT, R180, 0x30, P1 ;  /* 0x00000030b400780c */ /* 0x000fe40000f44270 */
[----:B------:R-:W-:Y:S01]  /*7690*/  FSEL R156, R156, -INF , !P4 ;  /* 0xff8000009c9c7808 */ /* 0x000fe20006000000 */
[----:B------:R-:W0:Y:S01]  /*76a0*/  SHFL.BFLY PT, R182, R11, 0x1, 0x1f ;  /* 0x0c201f000bb67f89 */ /* 0x000e2200000e0000 */
[----:B------:R-:W-:-:S02]  /*76b0*/  ISETP.LT.OR P6, PT, R179, 0x2a, P6 ;  /* 0x0000002ab300780c */ /* 0x000fc400037c1670 */
[C---:B------:R-:W-:Y:S02]  /*76c0*/  ISETP.GT.AND P5, PT, R180.reuse, 0x31, P1 ;  /* 0x00000031b400780c */ /* 0x040fe40000fa4270 */
[----:B------:R-:W-:Y:S02]  /*76d0*/  ISETP.GT.AND P4, PT, R180, 0x38, P1 ;  /* 0x00000038b400780c */ /* 0x000fe40000f84270 */
        /* <DEDUP_REMOVED lines=18> */
[----:B------:R-:W-:Y:S02]  /*7800*/  ISETP.LT.OR P1, PT, R179, 0x3a, P1 ;  /* 0x0000003ab300780c */ /* 0x000fe40000f21670 */
[----:B------:R-:W-:Y:S02]  /*7810*/  FMNMX.FTZ R181, R20, R177, !PT ;  /* 0x000000b114b57209 */ /* 0x000fe40007810000 */
[----:B------:R-:W-:Y:S02]  /*7820*/  FSEL R177, R6, RZ, P3 ;  /* 0x000000ff06b17208 */ /* 0x000fe40001800000 */
[----:B------:R-:W-:Y:S02]  /*7830*/  FMNMX.FTZ R6, R152, R181, !PT ;  /* 0x000000b598067209 */ /* 0x000fe40007810000 */
[----:B------:R-:W-:Y:S01]  /*7840*/  FSEL R179, R161, -INF , !P1 ;  /* 0xff800000a1b37808 */ /* 0x000fe20004800000 */
[--C-:B------:R-:W-:Y:S01]  /*7850*/  FFMA.FTZ R180, R162, UR10, -R177.reuse ;  /* 0x0000000aa2b47c23 */ /* 0x100fe200080108b1 */
[----:B------:R-:W-:Y:S01]  /*7860*/  FMNMX.FTZ R181, R153, R6, !PT ;  /* 0x0000000699b57209 */ /* 0x000fe20007810000 */
[----:B------:R-:W-:Y:S01]  /*7870*/  FFMA.FTZ R10, R178, UR10, -R177 ;  /* 0x0000000ab20a7c23 */ /* 0x000fe200080108b1 */
[----:B------:R-:W-:-:S02]  /*7880*/  FSEL R162, R157, -INF , !P6 ;  /* 0xff8000009da27808 */ /* 0x000fc40007000000 */
[----:B------:R-:W-:Y:S01]  /*7890*/  FMNMX.FTZ R6, R154, R181, !PT ;  /* 0x000000b59a067209 */ /* 0x000fe20007810000 */
[----:B------:R0:W-:Y:S01]  /*78a0*/  MUFU.EX2 R157, R180 ;  /* 0x000000b4009d7308 */ /* 0x0001e20000000800 */
[----:B------:R-:W-:Y:S01]  /*78b0*/  FSEL R178, R158, -INF , !P2 ;  /* 0xff8000009eb27808 */ /* 0x000fe20005000000 */
[--C-:B------:R-:W-:Y:S01]  /*78c0*/  FFMA.FTZ R158, R163, UR10, -R177.reuse ;  /* 0x0000000aa39e7c23 */ /* 0x100fe200080108b1 */
[----:B------:R-:W-:Y:S02]  /*78d0*/  FMNMX.FTZ R181, R155, R6, !PT ;  /* 0x000000069bb57209 */ /* 0x000fe40007810000 */
[----:B------:R-:W-:Y:S02]  /*78e0*/  ISETP.NE.AND P1, PT, R2, R183, PT ;  /* 0x000000b70200720c */ /* 0x000fe40003f25270 */
        /* <DEDUP_REMOVED lines=9> */
[----:B------:R-:W-:Y:S02]  /*7980*/  MUFU.EX2 R158, R158 ;  /* 0x0000009e009e7308 */ /* 0x000fe40000000800 */
        /* <DEDUP_REMOVED lines=12> */
[----:B------:R-:W1:Y:S01]  /*7a50*/  SHFL.BFLY PT, R181, R6, 0x2, 0x1f ;  /* 0x0c401f0006b57f89 */ /* 0x000e6200000e0000 */
[----:B------:R-:W2:Y:S01]  /*7a60*/  MUFU.EX2 R9, R9 ;  /* 0x0000000900097308 */ /* 0x000ea20000000800 */
[--C-:B0-----:R-:W-:Y:S01]  /*7a70*/  FFMA.FTZ R180, R172, UR10, -R177.reuse ;  /* 0x0000000aacb47c23 */ /* 0x101fe200080108b1 */
[--C-:B------:R-:W-:Y:S01]  /*7a80*/  FFMA.FTZ R172, R174, UR10, -R177.reuse ;  /* 0x0000000aaeac7c23 */ /* 0x100fe200080108b1 */
[----:B------:R-:W-:-:S05]  /*7a90*/  FFMA.FTZ R174, R176, UR10, -R177 ;  /* 0x0000000ab0ae7c23 */ /* 0x000fca00080108b1 */
[----:B------:R-:W0:Y:S08]  /*7aa0*/  MUFU.EX2 R163, R163 ;  /* 0x000000a300a37308 */ /* 0x000e300000000800 */
[----:B------:R3:W-:Y:S01]  /*7ab0*/  MUFU.EX2 R170, R180 ;  /* 0x000000b400aa7308 */ /* 0x0007e20000000800 */
[-C--:B--2---:R-:W-:Y:S01]  /*7ac0*/  FMUL.FTZ R24, R24, R9.reuse ;  /* 0x0000000918187220 */ /* 0x084fe20000410000 */
[-C--:B------:R-:W-:Y:S01]  /*7ad0*/  FMUL.FTZ R25, R25, R9.reuse ;  /* 0x0000000919197220 */ /* 0x080fe20000410000 */
[-C--:B------:R-:W-:Y:S01]  /*7ae0*/  FMUL.FTZ R28, R28, R9.reuse ;  /* 0x000000091c1c7220 */ /* 0x080fe20000410000 */
[-C--:B------:R-:W-:Y:S01]  /*7af0*/  FMUL.FTZ R29, R29, R9.reuse ;  /* 0x000000091d1d7220 */ /* 0x080fe20000410000 */
[-C--:B------:R-:W-:Y:S01]  /*7b00*/  FMUL.FTZ R32, R32, R9.reuse ;  /* 0x0000000920207220 */ /* 0x080fe20000410000 */
[----:B------:R-:W-:Y:S01]  /*7b10*/  FMUL.FTZ R33, R33, R9 ;  /* 0x0000000921217220 */ /* 0x000fe20000410000 */
[----:B-1----:R-:W-:Y:S01]  /*7b20*/  FMNMX.FTZ R181, R6, R181, !PT ;  /* 0x000000b506b57209 */ /* 0x002fe20007810000 */
[----:B------:R-:W1:Y:S01]  /*7b30*/  MUFU.EX2 R164, R164 ;  /* 0x000000a400a47308 */ /* 0x000e620000000800 */
[----:B---3--:R-:W-:Y:S01]  /*7b40*/  FFMA.FTZ R180, R9, R3, R10 ;  /* 0x0000000309b47223 */ /* 0x008fe2000001000a */
[-C--:B------:R-:W-:Y:S01]  /*7b50*/  FMUL.FTZ R36, R36, R9.reuse ;  /* 0x0000000924247220 */ /* 0x080fe20000410000 */
[-C--:B------:R-:W-:Y:S01]  /*7b60*/  FMUL.FTZ R37, R37, R9.reuse ;  /* 0x0000000925257220 */ /* 0x080fe20000410000 */
[----:B------:R-:W2:Y:S01]  /*7b70*/  SHFL.BFLY PT, R6, R181, 0x1, 0x1f ;  /* 0x0c201f00b5067f89 */ /* 0x000ea200000e0000 */
[----:B------:R-:W-:Y:S01]  /*7b80*/  FADD.FTZ R175, R157, R180 ;  /* 0x000000b49daf7221 */ /* 0x000fe20000010000 */
[-C--:B------:R-:W-:Y:S01]  /*7b90*/  FMUL.FTZ R40, R40, R9.reuse ;  /* 0x0000000928287220 */ /* 0x080fe20000410000 */
[-C--:B------:R-:W-:Y:S01]  /*7ba0*/  FMUL.FTZ R41, R41, R9.reuse ;  /* 0x0000000929297220 */ /* 0x080fe20000410000 */
[----:B------:R-:W3:Y:S01]  /*7bb0*/  MUFU.EX2 R165, R165 ;  /* 0x000000a500a57308 */ /* 0x000ee20000000800 */
[----:B------:R-:W-:Y:S01]  /*7bc0*/  FADD.FTZ R176, R158, R175 ;  /* 0x000000af9eb07221 */ /* 0x000fe20000010000 */
[-C--:B------:R-:W-:Y:S01]  /*7bd0*/  FMUL.FTZ R44, R44, R9.reuse ;  /* 0x000000092c2c7220 */ /* 0x080fe20000410000 */
[-C--:B------:R-:W-:Y:S01]  /*7be0*/  FMUL.FTZ R45, R45, R9.reuse ;  /* 0x000000092d2d7220 */ /* 0x080fe20000410000 */
[-C--:B------:R-:W-:Y:S01]  /*7bf0*/  FMUL.FTZ R48, R48, R9.reuse ;  /* 0x0000000930307220 */ /* 0x080fe20000410000 */
[----:B------:R-:W-:Y:S01]  /*7c00*/  FADD.FTZ R176, R161, R176 ;  /* 0x000000b0a1b07221 */ /* 0x000fe20000010000 */
[-C--:B------:R-:W-:Y:S01]  /*7c10*/  FMUL.FTZ R49, R49, R9.reuse ;  /* 0x0000000931317220 */ /* 0x080fe20000410000 */
[-C--:B------:R-:W-:Y:S01]  /*7c20*/  FMUL.FTZ R52, R52, R9.reuse ;  /* 0x0000000934347220 */ /* 0x080fe20000410000 */
[----:B------:R-:W4:Y:S01]  /*7c30*/  MUFU.EX2 R166, R166 ;  /* 0x000000a600a67308 */ /* 0x000f220000000800 */
        /* <DEDUP_REMOVED lines=11> */
[----:B--2---:R-:W-:Y:S01]  /*7cf0*/  FMNMX.FTZ R6, R181, R6, !PT ;  /* 0x00000006b5067209 */ /* 0x004fe20007810000 */
[----:B------:R-:W-:-:S02]  /*7d00*/  IMAD.U32 R181, RZ, RZ, UR27 ;  /* 0x0000001bffb57e24 */ /* 0x000fc4000f8e00ff */
[-C--:B------:R-:W-:Y:S01]  /*7d10*/  FMUL.FTZ R72, R72, R9.reuse ;  /* 0x0000000948487220 */ /* 0x080fe20000410000 */
[-C--:B------:R-:W-:Y:S01]  /*7d20*/  FMUL.FTZ R73, R73, R9.reuse ;  /* 0x0000000949497220 */ /* 0x080fe20000410000 */
[C---:B------:R-:W-:Y:S01]  /*7d30*/  FSETP.NEU.FTZ.AND P2, PT, R6.reuse, -INF , PT ;  /* 0xff8000000600780b */ /* 0x040fe20003f5d000 */
[----:B------:R-:W2:Y:S01]  /*7d40*/  MUFU.EX2 R168, R168 ;  /* 0x000000a800a87308 */ /* 0x000ea20000000800 */
        /* <DEDUP_REMOVED lines=8> */
[----:B-1----:R-:W-:Y:S01]  /*7dd0*/  FADD.FTZ R12, R164, R177 ;  /* 0x000000b1a40c7221 */ /* 0x002fe20000010000 */
[----:B------:R-:W1:Y:S01]  /*7de0*/  MUFU.EX2 R169, R169 ;  /* 0x000000a900a97308 */ /* 0x000e620000000800 */
[--C-:B------:R-:W-:Y:S01]  /*7df0*/  FFMA.FTZ R180, R14, UR10, -R3.reuse ;  /* 0x0000000a0eb47c23 */ /* 0x100fe20008010803 */
[--C-:B------:R-:W-:Y:S01]  /*7e00*/  FFMA.FTZ R14, R15, UR10, -R3.reuse ;  /* 0x0000000a0f0e7c23 */ /* 0x100fe20008010803 */
[----:B---3--:R-:W-:Y:S01]  /*7e10*/  FADD.FTZ R181, R165, R12 ;  /* 0x0000000ca5b57221 */ /* 0x008fe20000010000 */
[--C-:B------:R-:W-:Y:S01]  /*7e20*/  FFMA.FTZ R15, R152, UR10, -R3.reuse ;  /* 0x0000000a980f7c23 */ /* 0x100fe20008010803 */
[----:B------:R-:W-:Y:S01]  /*7e30*/  FFMA.FTZ R11, R11, UR10, -R3 ;  /* 0x0000000a0b0b7c23 */ /* 0x000fe20008010803 */
[----:B------:R-:W-:Y:S01]  /*7e40*/  FMUL.FTZ R12, R175, UR10 ;  /* 0x0000000aaf0c7c20 */ /* 0x000fe20008410000 */
[----:B----4-:R-:W-:Y:S01]  /*7e50*/  FADD.FTZ R182, R166, R181 ;  /* 0x000000b5a6b67221 */ /* 0x010fe20000010000 */
[----:B------:R-:W-:Y:S01]  /*7e60*/  MUFU.EX2 R171, R171 ;  /* 0x000000ab00ab7308 */ /* 0x000fe20000000800 */
[--C-:B------:R-:W-:Y:S01]  /*7e70*/  FFMA.FTZ R13, R13, UR10, -R3.reuse ;  /* 0x0000000a0d0d7c23 */ /* 0x100fe20008010803 */
[----:B------:R-:W-:Y:S01]  /*7e80*/  @!P1 LEA R177, R176, UR41, 0x2 ;  /* 0x00000029b0b19c11 */ /* 0x000fe2000f8e10ff */
[----:B0-----:R-:W-:Y:S01]  /*7e90*/  FADD.FTZ R183, R167, R182 ;  /* 0x000000b6a7b77221 */ /* 0x001fe20000010000 */
[--C-:B------:R-:W-:Y:S01]  /*7ea0*/  FFMA.FTZ R21, R21, UR10, -R3.reuse ;  /* 0x0000000a15157c23 */ /* 0x100fe20008010803 */
[--C-:B------:R-:W-:Y:S01]  /*7eb0*/  FFMA.FTZ R20, R20, UR10, -R3.reuse ;  /* 0x0000000a14147c23 */ /* 0x100fe20008010803 */
[----:B------:R-:W-:Y:S01]  /*7ec0*/  FFMA.FTZ R153, R153, UR10, -R3 ;  /* 0x0000000a99997c23 */ /* 0x000fe20008010803 */
[----:B--2---:R-:W-:Y:S01]  /*7ed0*/  FADD.FTZ R152, R168, R183 ;  /* 0x000000b7a8987221 */ /* 0x004fe20000010000 */
[----:B------:R-:W0:Y:S01]  /*7ee0*/  MUFU.EX2 R172, R172 ;  /* 0x000000ac00ac7308 */ /* 0x000e220000000800 */
[--C-:B------:R-:W-:Y:S01]  /*7ef0*/  FFMA.FTZ R175, R154, UR10, -R3.reuse ;  /* 0x0000000a9aaf7c23 */ /* 0x100fe20008010803 */
[--C-:B------:R-:W-:Y:S01]  /*7f00*/  FFMA.FTZ R181, R155, UR10, -R3.reuse ;  /* 0x0000000a9bb57c23 */ /* 0x100fe20008010803 */
[----:B-1----:R-:W-:Y:S01]  /*7f10*/  FADD.FTZ R205, R169, R152 ;  /* 0x00000098a9cd7221 */ /* 0x002fe20000010000 */
        /* <DEDUP_REMOVED lines=28> */
[----:B------:R2:W3:Y:S01]  /*80e0*/  MUFU.EX2 R176, R13 ;  /* 0x0000000d00b07308 */ /* 0x0004e20000000800 */
[-C--:B------:R-:W-:Y:S01]  /*80f0*/  FMUL.FTZ R108, R108, R9.reuse ;  /* 0x000000096c6c7220 */ /* 0x080fe20000410000 */
[-C--:B------:R-:W-:Y:S01]  /*8100*/  FMUL.FTZ R109, R109, R9.reuse ;  /* 0x000000096d6d7220 */ /* 0x080fe20000410000 */
[-C--:B------:R-:W-:Y:S01]  /*8110*/  FMUL.FTZ R112, R112, R9.reuse ;  /* 0x0000000970707220 */ /* 0x080fe20000410000 */
[-C--:B------:R-:W-:Y:S01]  /*8120*/  FMUL.FTZ R113, R113, R9.reuse ;  /* 0x0000000971717220 */ /* 0x080fe20000410000 */
[-C--:B------:R-:W-:Y:S01]  /*8130*/  FMUL.FTZ R116, R116, R9.reuse ;  /* 0x0000000974747220 */ /* 0x080fe20000410000 */
[-C--:B------:R-:W-:Y:S01]  /*8140*/  FMUL.FTZ R117, R117, R9.reuse ;  /* 0x0000000975757220 */ /* 0x080fe20000410000 */
[----:B------:R-:W-:Y:S01]  /*8150*/  FMUL.FTZ R120, R120, R9 ;  /* 0x0000000978787220 */ /* 0x000fe20000410000 */
[----:B------:R-:W4:Y:S01]  /*8160*/  MUFU.EX2 R155, R180 ;  /* 0x000000b4009b7308 */ /* 0x000f220000000800 */
[----:B--2---:R-:W-:Y:S01]  /*8170*/  FFMA.FTZ R13, R160, UR10, -R3 ;  /* 0x0000000aa00d7c23 */ /* 0x004fe20008010803 */
[----:B------:R-:W-:Y:S01]  /*8180*/  FADD.FTZ R3, R171, R152 ;  /* 0x00000098ab037221 */ /* 0x000fe20000010000 */
[----:B------:R-:W-:Y:S01]  /*8190*/  F2FP.F16.F32.PACK_AB R152, R157, R10 ;  /* 0x0000000a9d98723e */ /* 0x000fe200000000ff */
[----:B0-----:R0:W-:Y:S01]  /*81a0*/  @!P1 STS [R177+0x28820], R12 ;  /* 0x0288200cb1009388 */ /* 0x0011e20000000800 */
[----:B------:R-:W-:Y:S01]  /*81b0*/  F2FP.F16.F32.PACK_AB R160, R168, R167 ;  /* 0x000000a7a8a0723e */ /* 0x000fe200000000ff */
[----:B------:R-:W-:Y:S01]  /*81c0*/  FADD.FTZ R10, R172, R3 ;  /* 0x00000003ac0a7221 */ /* 0x000fe20000010000 */
[-C--:B------:R-:W-:Y:S01]  /*81d0*/  FMUL.FTZ R121, R121, R9.reuse ;  /* 0x0000000979797220 */ /* 0x080fe20000410000 */
[----:B------:R-:W2:Y:S01]  /*81e0*/  MUFU.EX2 R14, R14 ;  /* 0x0000000e000e7308 */ /* 0x000ea20000000800 */
[-C--:B------:R-:W-:Y:S01]  /*81f0*/  FMUL.FTZ R124, R124, R9.reuse ;  /* 0x000000097c7c7220 */ /* 0x080fe20000410000 */
[----:B------:R-:W-:Y:S01]  /*8200*/  FADD.FTZ R3, R173, R10 ;  /* 0x0000000aad037221 */ /* 0x000fe20000010000 */
[-C--:B------:R-:W-:Y:S01]  /*8210*/  FMUL.FTZ R125, R125, R9.reuse ;  /* 0x000000097d7d7220 */ /* 0x080fe20000410000 */
[-C--:B------:R-:W-:Y:S01]  /*8220*/  FMUL.FTZ R128, R128, R9.reuse ;  /* 0x0000000980807220 */ /* 0x080fe20000410000 */
[-C--:B------:R-:W-:Y:S01]  /*8230*/  FMUL.FTZ R129, R129, R9.reuse ;  /* 0x0000000981817220 */ /* 0x080fe20000410000 */
[-C--:B------:R-:W-:Y:S01]  /*8240*/  FMUL.FTZ R132, R132, R9.reuse ;  /* 0x0000000984847220 */ /* 0x080fe20000410000 */
[-C--:B------:R-:W-:Y:S01]  /*8250*/  FMUL.FTZ R133, R133, R9.reuse ;  /* 0x0000000985857220 */ /* 0x080fe20000410000 */
[----:B------:R-:W5:Y:S01]  /*8260*/  MUFU.EX2 R21, R21 ;  /* 0x0000001500157308 */ /* 0x000f620000000800 */
        /* <DEDUP_REMOVED lines=17> */
[-C--:B------:R-:W-:Y:S01]  /*8380*/  FMUL.FTZ R38, R38, R12.reuse ;  /* 0x0000000c26267220 */ /* 0x080fe20000410000 */
[-C--:B------:R-:W-:Y:S01]  /*8390*/  FMUL.FTZ R39, R39, R12.reuse ;  /* 0x0000000c27277220 */ /* 0x080fe20000410000 */
[-C--:B------:R-:W-:Y:S01]  /*83a0*/  FMUL.FTZ R42, R42, R12.reuse ;  /* 0x0000000c2a2a7220 */ /* 0x080fe20000410000 */
[----:B---3--:R-:W-:Y:S01]  /*83b0*/  FADD.FTZ R4, R176, R153 ;  /* 0x00000099b0047221 */ /* 0x008fe20000010000 */
[-C--:B------:R-:W-:Y:S01]  /*83c0*/  FMUL.FTZ R43, R43, R12.reuse ;  /* 0x0000000c2b2b7220 */ /* 0x080fe20000410000 */
[-C--:B------:R-:W-:Y:S01]  /*83d0*/  FMUL.FTZ R46, R46, R12.reuse ;  /* 0x0000000c2e2e7220 */ /* 0x080fe20000410000 */
[----:B------:R-:W1:Y:S01]  /*83e0*/  MUFU.EX2 R15, R15 ;  /* 0x0000000f000f7308 */ /* 0x000e620000000800 */
[----:B----4-:R-:W-:Y:S01]  /*83f0*/  FADD.FTZ R153, R155, R4 ;  /* 0x000000049b997221 */ /* 0x010fe20000010000 */
[----:B--2---:R-:W-:Y:S01]  /*8400*/  F2FP.F16.F32.PACK_AB R155, R14, R155 ;  /* 0x0000009b0e9b723e */ /* 0x004fe200000000ff */
[-C--:B------:R-:W-:Y:S01]  /*8410*/  FMUL.FTZ R47, R47, R12.reuse ;  /* 0x0000000c2f2f7220 */ /* 0x080fe20000410000 */
[-C--:B------:R-:W-:Y:S01]  /*8420*/  FMUL.FTZ R50, R50, R12.reuse ;  /* 0x0000000c32327220 */ /* 0x080fe20000410000 */
[----:B------:R-:W-:Y:S01]  /*8430*/  FADD.FTZ R170, R14, R153 ;  /* 0x000000990eaa7221 */ /* 0x000fe20000010000 */
[-C--:B------:R-:W-:Y:S01]  /*8440*/  FMUL.FTZ R51, R51, R12.reuse ;  /* 0x0000000c33337220 */ /* 0x080fe20000410000 */
[-C--:B------:R-:W-:Y:S01]  /*8450*/  FMUL.FTZ R54, R54, R12.reuse ;  /* 0x0000000c36367220 */ /* 0x080fe20000410000 */
[----:B------:R-:W2:Y:S01]  /*8460*/  MUFU.EX2 R161, R175 ;  /* 0x000000af00a17308 */ /* 0x000ea20000000800 */
[----:B-----5:R-:W-:Y:S01]  /*8470*/  FADD.FTZ R153, R21, R170 ;  /* 0x000000aa15997221 */ /* 0x020fe20000010000 */
[-C--:B------:R-:W-:Y:S01]  /*8480*/  FMUL.FTZ R55, R55, R12.reuse ;  /* 0x0000000c37377220 */ /* 0x080fe20000410000 */
[-C--:B------:R-:W-:Y:S01]  /*8490*/  FMUL.FTZ R58, R58, R12.reuse ;  /* 0x0000000c3a3a7220 */ /* 0x080fe20000410000 */
[-C--:B------:R-:W-:Y:S01]  /*84a0*/  FMUL.FTZ R59, R59, R12.reuse ;  /* 0x0000000c3b3b7220 */ /* 0x080fe20000410000 */
[----:B0-----:R-:W-:Y:S01]  /*84b0*/  FADD.FTZ R170, R20, R153 ;  /* 0x0000009914aa7221 */ /* 0x001fe20000010000 */
[-C--:B------:R-:W-:Y:S01]  /*84c0*/  FMUL.FTZ R62, R62, R12.reuse ;  /* 0x0000000c3e3e7220 */ /* 0x080fe20000410000 */
[-C--:B------:R-:W-:Y:S01]  /*84d0*/  FMUL.FTZ R63, R63, R12.reuse ;  /* 0x0000000c3f3f7220 */ /* 0x080fe20000410000 */
[----:B------:R-:W0:Y:S01]  /*84e0*/  MUFU.EX2 R168, R181 ;  /* 0x000000b500a87308 */ /* 0x000e220000000800 */
[----:B-1----:R-:W-:Y:S01]  /*84f0*/  FADD.FTZ R153, R15, R170 ;  /* 0x000000aa0f997221 */ /* 0x002fe20000010000 */
[-C--:B------:R-:W-:Y:S01]  /*8500*/  FMUL.FTZ R66, R66, R12.reuse ;  /* 0x0000000c42427220 */ /* 0x080fe20000410000 */
[-C--:B------:R-:W-:Y:S01]  /*8510*/  FMUL.FTZ R67, R67, R12.reuse ;  /* 0x0000000c43437220 */ /* 0x080fe20000410000 */
[-C--:B------:R-:W-:Y:S01]  /*8520*/  FMUL.FTZ R70, R70, R12.reuse ;  /* 0x0000000c46467220 */ /* 0x080fe20000410000 */
[----:B------:R-:W-:Y:S01]  /*8530*/  FADD.FTZ R172, R10, R153 ;  /* 0x000000990aac7221 */ /* 0x000fe20000010000 */
        /* <DEDUP_REMOVED lines=50> */
[-C--:B------:R-:W-:Y:S01]  /*8860*/  FMUL.FTZ R135, R135, R12.reuse ;  /* 0x0000000c87877220 */ /* 0x080fe20000410000 */
        /* <DEDUP_REMOVED lines=21> */
.L_x_2302:
[----:B------:R1:W2:Y:S01]  /*89c0*/  SYNCS.PHASECHK.TRANS64.TRYWAIT P1, [UR22+0x28c50], R7 ;  /* 0x028c5007ff0075a7 */ /* 0x0002a20008020156 */
[----:B------:R-:W-:Y:S05]  /*89d0*/  @!P0 BRA `(.L_x_2303) ;  /* 0x0000000000048947 */ /* 0x000fea0003800000 */
[----:B------:R-:W-:Y:S01]  /*89e0*/  BPT.TRAP 0x1 ;  /* 0x000000040000795c */ /* 0x000fe20000300000 */
.L_x_2303:
[----:B--2---:R-:W-:Y:S05]  /*89f0*/  @P1 BRA `(.L_x_2304) ;  /* 0x0000000000081947 */ /* 0x004fea0003800000 */
[----:B------:R-:W2:Y:S02]  /*8a00*/  SYNCS.PHASECHK.TRANS64.TRYWAIT P1, [UR22+0x28c50], R7 ;  /* 0x028c5007ff0075a7 */ /* 0x000ea40008020156 */
[----:B--2---:R-:W-:Y:S05]  /*8a10*/  @!P1 BRA `(.L_x_2305) ;  /* 0x000000e000ac9947 */ /* 0x004fea0003800000 */
.L_x_2304:
        /* <DEDUP_REMOVED lines=34> */
.L_x_2306:
        /* <DEDUP_REMOVED lines=9> */
.L_x_2288:
[----:B------:R-:W-:Y:S02]  /*8cd0*/  UISETP.NE.AND UP1, UPT, UR52, URZ, UPT ;  /* 0x0000003f3400728c */ /* 0x000fe4000bf25270 */
[----:B------:R-:W-:Y:S02]  /*8ce0*/  UISETP.NE.AND UP0, UPT, UR51, URZ, UPT ;  /* 0x0000003f3300728c */ /* 0x000fe4000bf05270 */
[----:B------:R-:W-:Y:S02]  /*8cf0*/  UIADD3 UR11, UR45, 0x3f, URZ ;  /* 0x0000003f2d0b7890 */ /* 0x000fe4000fffe03f */
[----:B------:R-:W-:Y:S02]  /*8d00*/  UIADD3 UR14, UR48, 0x1, -UR50 ;  /* 0x00000001300e7890 */ /* 0x000fe4000fffe832 */
[----:B------:R-:W-:-:S03]  /*8d10*/  PLOP3.LUT P1, PT, PT, PT, UP0, 0x40, 0x0 ;  /* 0x000000000000781c */ /* 0x000fc60003f2e808 */
[----:B------:R-:W-:Y:S01]  /*8d20*/  @UP1 ULDC UR6, c[0x0][0x44c] ;  /* 0x0001130000061ab9 */ /* 0x000fe20000000800 */
[----:B------:R-:W-:Y:S01]  /*8d30*/  @UP1 ULDC UR15, c[0x0][0x450] ;  /* 0x00011400000f1ab9 */ /* 0x000fe20000000800 */
[----:B------:R-:W-:-:S04]  /*8d40*/  UIMAD.WIDE.U32 UR6, UR11, UR6, URZ ;  /* 0x000000060b0672a5 */ /* 0x000fc8000f8e003f */
[----:B------:R-:W-:-:S04]  /*8d50*/  @UP1 USHF.R.U32.HI UR11, URZ, UR15, UR7 ;  /* 0x0000000f3f0b1299 */ /* 0x000fc80008011607 */
[----:B------:R-:W-:-:S04]  /*8d60*/  UIADD3 UR11, UR14, UR11, URZ ;  /* 0x0000000b0e0b7290 */ /* 0x000fc8000fffe03f */
[----:B------:R-:W-:Y:S01]  /*8d70*/  UIADD3 UR20, UR11, -UR20, URZ ;  /* 0x800000140b147290 */ /* 0x000fe2000fffe03f */
[----:B------:R-:W-:Y:S11]  /*8d80*/  @P1 BRA `(.L_x_2308) ;  /* 0x00000000004c1947 */ /* 0x000ff60003800000 */
[----:B------:R-:W-:-:S06]  /*8d90*/  UISETP.GT.AND UP0, UPT, UR11, -0x1, UPT ;  /* 0xffffffff0b00788c */ /* 0x000fcc000bf04270 */
[----:B------:R-:W-:-:S13]  /*8da0*/  PLOP3.LUT P1, PT, PT, PT, UP0, 0x80, 0x0 ;  /* 0x000000000000781c */ /* 0x000fda0003f2f008 */
[----:B------:R-:W-:Y:S05]  /*8db0*/  @P1 BRA `(.L_x_2309) ;  /* 0x0000000000201947 */ /* 0x000fea0003800000 */
[----:B------:R-:W-:Y:S01]  /*8dc0*/  ULDC UR14, c[0x0][0x9e4] ;  /* 0x00027900000e7ab9 */ /* 0x000fe20000000800 */
[----:B------:R-:W-:Y:S02]  /*8dd0*/  ULOP3.LUT UR11, URZ, UR11, URZ, 0x33, !UPT ;  /* 0x0000000b3f0b7292 */ /* 0x000fe4000f8e333f */
[----:B------:R-:W-:-:S11]  /*8de0*/  UISETP.NE.AND UP0, UPT, UR14, 0x1, UPT ;  /* 0x000000010e00788c */ /* 0x000fd6000bf05270 */
[----:B------:R-:W-:Y:S02]  /*8df0*/  @UP0 ULDC.64 UR18, c[0x0][0x9e8] ;  /* 0x00027a0000120ab9 */ /* 0x000fe40000000a00 */
[----:B------:R-:W-:-:S04]  /*8e00*/  UIMAD.WIDE.U32 UR6, UR11, UR18, URZ ;  /* 0x000000120b0672a5 */ /* 0x000fc8000f8e003f */
[----:B------:R-:W-:-:S04]  /*8e10*/  @UP0 USHF.R.U32.HI UR11, URZ, UR19, UR7 ;  /* 0x000000133f0b0299 */ /* 0x000fc80008011607 */
[----:B------:R-:W-:Y:S01]  /*8e20*/  ULOP3.LUT UR11, URZ, UR11, URZ, 0x33, !UPT ;  /* 0x0000000b3f0b7292 */ /* 0x000fe2000f8e333f */
[----:B------:R-:W-:Y:S11]  /*8e30*/  BRA `(.L_x_2310) ;  /* 0x0000000000147947 */ /* 0x000ff60003800000 */
.L_x_2309:
[----:B------:R-:W-:Y:S02]  /*8e40*/  ULDC UR14, c[0x0][0x9e4] ;  /* 0x00027900000e7ab9 */ /* 0x000fe40000000800 */
[----:B------:R-:W-:-:S11]  /*8e50*/  UISETP.NE.AND UP0, UPT, UR14, 0x1, UPT ;  /* 0x000000010e00788c */ /* 0x000fd6000bf05270 */
[----:B------:R-:W-:Y:S02]  /*8e60*/  @UP0 ULDC.64 UR18, c[0x0][0x9e8] ;  /* 0x00027a0000120ab9 */ /* 0x000fe40000000a00 */
[----:B------:R-:W-:-:S04]  /*8e70*/  UIMAD.WIDE.U32 UR6, UR11, UR18, URZ ;  /* 0x000000120b0672a5 */ /* 0x000fc8000f8e003f */
[----:B------:R-:W-:-:S12]  /*8e80*/  @UP0 USHF.R.U32.HI UR11, URZ, UR19, UR7 ;  /* 0x000000133f0b0299 */ /* 0x000fd80008011607 */
.L_x_2310:
[----:B------:R-:W-:-:S04]  /*8e90*/  UIMAD UR11, UR11, UR14, URZ ;  /* 0x0000000e0b0b72a4 */ /* 0x000fc8000f8e023f */
[----:B------:R-:W-:-:S04]  /*8ea0*/  UISETP.LT.AND UP0, UPT, UR20, UR11, UPT ;  /* 0x0000000b1400728c */ /* 0x000fc8000bf01270 */
[----:B------:R-:W-:-:S12]  /*8eb0*/  USEL UR20, UR20, UR11, !UP0 ;  /* 0x0000000b14147287 */ /* 0x000fd8000c000000 */
.L_x_2308:
[----:B------:R-:W-:-:S04]  /*8ec0*/  UIADD3 UR20, UR20, 0x3f, URZ ;  /* 0x0000003f14147890 */ /* 0x000fc8000fffe03f */
        /* <DEDUP_REMOVED lines=8> */
[----:B------:R-:W-:Y:S01]  /*8f50*/  UMOV UR23, UR38 ;  /* 0x0000002600177c82 */ /* 0x000fe20008000000 */
[----:B--2---:R-:W-:Y:S01]  /*8f60*/  IMAD.MOV.U32 R10, RZ, RZ, R5 ;  /* 0x000000ffff0a7224 */ /* 0x004fe200078e0005 */
[----:B------:R-:W-:Y:S01]  /*8f70*/  ULDC UR24, c[0x0][0x9d8] ;  /* 0x0002760000187ab9 */ /* 0x000fe20000000800 */
[----:B------:R-:W-:-:S05]  /*8f80*/  ULDC UR21, c[0x0][0x988] ;  /* 0x0002620000157ab9 */ /* 0x000fca0000000800 */
.L_x_2322:
[----:B------:R-:W-:Y:S01]  /*8f90*/  UIADD3 UR38, UR23, 0x1, URZ ;  /* 0x0000000117267890 */ /* 0x000fe2000fffe03f */
[C---:B------:R-:W-:Y:S02]  /*8fa0*/  ISETP.GT.AND P1, PT, R8.reuse, UR20, PT ;  /* 0x0000001408007c0c */ /* 0x040fe4000bf24270 */
[----:B------:R-:W-:Y:S01]  /*8fb0*/  IADD3 R8, R8, -0x1, RZ ;  /* 0xffffffff08087810 */ /* 0x000fe20007ffe0ff */
[----:B------:R-:W-:-:S04]  /*8fc0*/  UISETP.NE.AND UP0, UPT, UR38, 0x2, UPT ;  /* 0x000000022600788c */ /* 0x000fc8000bf05270 */
[----:B------:R-:W-:Y:S02]  /*8fd0*/  USEL UR6, URZ, 0x1, UP0 ;  /* 0x000000013f067887 */ /* 0x000fe40008000000 */
[----:B------:R-:W-:Y:S02]  /*8fe0*/  USEL UR38, UR38, URZ, UP0 ;  /* 0x0000003f26267287 */ /* 0x000fe40008000000 */
[----:B------:R-:W-:Y:S01]  /*8ff0*/  ULOP3.LUT UR37, UR37, UR6, URZ, 0x3c, !UPT ;  /* 0x0000000625257292 */ /* 0x000fe2000f8e3c3f */
[----:B0--3--:R-:W-:Y:S11]  /*9000*/  @!P0 BRA `(.L_x_2312) ;  /* 0x0000000000048947 */ /* 0x009ff60003800000 */
[----:B------:R-:W-:Y:S01]  /*9010*/  BPT.TRAP 0x1 ;  /* 0x000000040000795c */ /* 0x000fe20000300000 */
.L_x_2312:
[----:B------:R-:W-:Y:S01]  /*9020*/  ULEA UR22, UR38, UR41, 0x3 ;  /* 0x0000002926167291 */ /* 0x000fe2000f8e183f */
[----:B-1----:R-:W-:-:S05]  /*9030*/  IMAD.U32 R7, RZ, RZ, UR37 ;  /* 0x00000025ff077e24 */ /* 0x002fca000f8e00ff */
[----:B------:R-:W-:-:S04]  /*9040*/  SHF.L.U32 R7, R7, 0x1f, RZ ;  /* 0x0000001f07077819 */ /* 0x000fc800000006ff */
[----:B------:R1:W2:Y:S01]  /*9050*/  SYNCS.PHASECHK.TRANS64.TRYWAIT P2, [UR22+0x28c30], R7 ;  /* 0x028c3007ff0075a7 */ /* 0x0002a20008040156 */
[----:B------:R-:W-:Y:S05]  /*9060*/  @!P0 BRA `(.L_x_2313) ;  /* 0x0000000000048947 */ /* 0x000fea0003800000 */
[----:B------:R-:W-:Y:S01]  /*9070*/  BPT.TRAP 0x1 ;  /* 0x000000040000795c */ /* 0x000fe20000300000 */
.L_x_2313:
[----:B--2---:R-:W-:Y:S05]  /*9080*/  @P2 BRA `(.L_x_2314) ;  /* 0x0000000000082947 */ /* 0x004fea0003800000 */
[----:B------:R-:W2:Y:S02]  /*9090*/  SYNCS.PHASECHK.TRANS64.TRYWAIT P2, [UR22+0x28c30], R7 ;  /* 0x028c3007ff0075a7 */ /* 0x000ea40008040156 */
[----:B--2---:R-:W-:Y:S05]  /*90a0*/  @!P2 BRA `(.L_x_2315) ;  /* 0x000000dc0020a947 */ /* 0x004fea0003800000 */
.L_x_2314:
        /* <DEDUP_REMOVED lines=23> */
.L_x_2316:
[----:B------:R-:W-:Y:S01]  /*9220*/  FMUL.FTZ R15, R152, UR24 ;  /* 0x00000018980f7c20 */ /* 0x000fe20008410000 */
[----:B--2---:R-:W-:Y:S01]  /*9230*/  FMUL.FTZ R6, R153, UR24 ;  /* 0x0000001899067c20 */ /* 0x004fe20008410000 */
        /* <DEDUP_REMOVED lines=29> */
[----:B--2---:R-:W-:Y:S01]  /*9410*/  FMNMX.FTZ R20, R6, R5, !PT ;  /* 0x0000000506147209 */ /* 0x004fe20007810000 */
[----:B------:R-:W-:Y:S01]  /*9420*/  FMUL.FTZ R159, R179, UR24 ;  /* 0x00000018b39f7c20 */ /* 0x000fe20008410000 */
[----:B------:R-:W-:Y:S01]  /*9430*/  UMOV UR10, UR21 ;  /* 0x00000015000a7c82 */ /* 0x000fe20008000000 */
[----:B------:R-:W-:Y:S01]  /*9440*/  FMUL.FTZ R161, R183, UR24 ;  /* 0x00000018b7a17c20 */ /* 0x000fe20008410000 */
[----:B------:R-:W-:-:S03]  /*9450*/  UIADD3 UR6, UR22, 0x28c40, URZ ;  /* 0x00028c4016067890 */ /* 0x000fc6000fffe03f */
[----:B------:R-:W2:Y:S01]  /*9460*/  MUFU.TANH R207, R207 ;  /* 0x000000cf00cf7308 */ /* 0x000ea20000002400 */
[----:B---3--:R-:W-:Y:S01]  /*9470*/  FMNMX.FTZ R5, R205, R20, !PT ;  /* 0x00000014cd057209 */ /* 0x008fe20007810000 */
[----:B------:R-:W-:-:S06]  /*9480*/  UPRMT UR6, UR40, 0x654, UR6 ;  /* 0x0000065428067896 */ /* 0x000fcc0008000006 */
[----:B------:R-:W3:Y:S01]  /*9490*/  MUFU.TANH R208, R208 ;  /* 0x000000d000d07308 */ /* 0x000ee20000002400 */
[----:B0-----:R-:W-:Y:S02]  /*94a0*/  FMNMX.FTZ R20, R206, R5, !PT ;  /* 0x00000005ce147209 */ /* 0x001fe40007810000 */
[----:B------:R-:W-:Y:S05]  /*94b0*/  SYNCS.ARRIVE.TRANS64.RED.A1T0 RZ, [UR6], RZ ;  /* 0x000000ffffff79a7 */ /* 0x000fea0008100406 */
[----:B------:R-:W0:Y:S01]  /*94c0*/  MUFU.TANH R209, R209 ;  /* 0x000000d100d17308 */ /* 0x000e220000002400 */
[----:B--2---:R-:W-:-:S07]  /*94d0*/  FMNMX.FTZ R5, R207, R20, !PT ;  /* 0x00000014cf057209 */ /* 0x004fce0007810000 */
[----:B------:R-:W2:Y:S01]  /*94e0*/  MUFU.TANH R211, R211 ;  /* 0x000000d300d37308 */ /* 0x000ea20000002400 */
[----:B---3--:R-:W-:-:S07]  /*94f0*/  FMNMX.FTZ R20, R208, R5, !PT ;  /* 0x00000005d0147209 */ /* 0x008fce0007810000 */
[----:B------:R-:W3:Y:S01]  /*9500*/  MUFU.TANH R168, R168 ;  /* 0x000000a800a87308 */ /* 0x000ee20000002400 */
[----:B0-----:R-:W-:-:S07]  /*9510*/  FMNMX.FTZ R20, R209, R20, !PT ;  /* 0x00000014d1147209 */ /* 0x001fce0007810000 */
[----:B------:R-:W0:Y:S01]  /*9520*/  MUFU.TANH R169, R169 ;  /* 0x000000a900a97308 */ /* 0x000e220000002400 */
[----:B--2---:R-:W-:-:S07]  /*9530*/  FMNMX.FTZ R5, R211, R20, !PT ;  /* 0x00000014d3057209 */ /* 0x004fce0007810000 */
[----:B------:R-:W2:Y:S01]  /*9540*/  MUFU.TANH R165, R165 ;  /* 0x000000a500a57308 */ /* 0x000ea20000002400 */
[----:B---3--:R-:W-:-:S07]  /*9550*/  FMNMX.FTZ R20, R168, R5, !PT ;  /* 0x00000005a8147209 */ /* 0x008fce0007810000 */
[----:B------:R-:W3:Y:S01]  /*9560*/  MUFU.TANH R210, R210 ;  /* 0x000000d200d27308 */ /* 0x000ee20000002400 */
[----:B0-----:R-:W-:-:S07]  /*9570*/  FMNMX.FTZ R20, R169, R20, !PT ;  /* 0x00000014a9147209 */ /* 0x001fce0007810000 */
[----:B------:R-:W0:Y:S01]  /*9580*/  MUFU.TANH R172, R172 ;  /* 0x000000ac00ac7308 */ /* 0x000e220000002400 */
[----:B--2---:R-:W-:Y:S01]  /*9590*/  FMNMX.FTZ R5, R165, R20, !PT ;  /* 0x00000014a5057209 */ /* 0x004fe20007810000 */
[----:B------:R-:W-:-:S06]  /*95a0*/  FMUL.FTZ R20, R162, UR24 ;  /* 0x00000018a2147c20 */ /* 0x000fcc0008410000 */
[----:B------:R-:W2:Y:S01]  /*95b0*/  MUFU.TANH R176, R176 ;  /* 0x000000b000b07308 */ /* 0x000ea20000002400 */
[----:B---3--:R-:W-:-:S07]  /*95c0*/  FMNMX.FTZ R5, R210, R5, !PT ;  /* 0x00000005d2057209 */ /* 0x008fce0007810000 */
[----:B------:R-:W3:Y:S01]  /*95d0*/  MUFU.TANH R173, R173 ;  /* 0x000000ad00ad7308 */ /* 0x000ee20000002400 */
[----:B0-----:R-:W-:-:S07]  /*95e0*/  FMNMX.FTZ R5, R172, R5, !PT ;  /* 0x00000005ac057209 */ /* 0x001fce0007810000 */
[----:B------:R-:W0:Y:S01]  /*95f0*/  MUFU.TANH R164, R164 ;  /* 0x000000a400a47308 */ /* 0x000e220000002400 */
[----:B--2---:R-:W-:-:S07]  /*9600*/  FMNMX.FTZ R152, R176, R5, !PT ;  /* 0x00000005b0987209 */ /* 0x004fce0007810000 */
[----:B------:R-:W2:Y:S01]  /*9610*/  MUFU.TANH R12, R12 ;  /* 0x0000000c000c7308 */ /* 0x000ea20000002400 */
[----:B---3--:R-:W-:Y:S01]  /*9620*/  FMNMX.FTZ R5, R173, R152, !PT ;  /* 0x00000098ad057209 */ /* 0x008fe20007810000 */
[----:B------:R-:W-:-:S06]  /*9630*/  FMUL.FTZ R152, R166, UR24 ;  /* 0x00000018a6987c20 */ /* 0x000fcc0008410000 */
[----:B------:R-:W3:Y:S01]  /*9640*/  MUFU.TANH R11, R11 ;  /* 0x0000000b000b7308 */ /* 0x000ee20000002400 */
[----:B0-----:R-:W-:-:S05]  /*9650*/  FMNMX.FTZ R5, R164, R5, !PT ;  /* 0x00000005a4057209 */ /* 0x001fca0007810000 */
[----:B------:R-:W0:Y:S02]  /*9660*/  SHFL.BFLY PT, R158, R5, 0x2, 0x1f ;  /* 0x0c401f00059e7f89 */ /* 0x000e2400000e0000 */
[----:B------:R-:W4:Y:S01]  /*9670*/  MUFU.TANH R13, R13 ;  /* 0x0000000d000d7308 */ /* 0x000f220000002400 */
[----:B--2---:R-:W-:-:S07]  /*9680*/  FMNMX.FTZ R160, R12, R9, !PT ;  /* 0x000000090ca07209 */ /* 0x004fce0007810000 */
[----:B------:R-:W2:Y:S01]  /*9690*/  MUFU.TANH R14, R14 ;  /* 0x0000000e000e7308 */ /* 0x000ea20000002400 */
[----:B---3--:R-:W-:-:S07]  /*96a0*/  FMNMX.FTZ R160, R11, R160, !PT ;  /* 0x000000a00ba07209 */ /* 0x008fce0007810000 */
[----:B------:R-:W3:Y:S01]  /*96b0*/  MUFU.TANH R20, R20 ;  /* 0x0000001400147308 */ /* 0x000ee20000002400 */
[----:B0-----:R-:W-:Y:S01]  /*96c0*/  FMNMX.FTZ R163, R5, R158, !PT ;  /* 0x0000009e05a37209 */ /* 0x001fe20007810000 */
[----:B------:R-:W-:-:S06]  /*96d0*/  FMUL.FTZ R158, R178, UR24 ;  /* 0x00000018b29e7c20 */ /* 0x000fcc0008410000 */
[----:B------:R-:W0:Y:S01]  /*96e0*/  MUFU.TANH R21, R21 ;  /* 0x0000001500157308 */ /* 0x000e220000002400 */
[----:B----4-:R-:W-:Y:S01]  /*96f0*/  FMNMX.FTZ R5, R13, R160, !PT ;  /* 0x000000a00d057209 */ /* 0x010fe20007810000 */
[----:B------:R-:W-:Y:S01]  /*9700*/  FMUL.FTZ R160, R182, UR24 ;  /* 0x00000018b6a07c20 */ /* 0x000fe20008410000 */
[----:B------:R-:W4:Y:S02]  /*9710*/  SHFL.BFLY PT, R166, R163, 0x1, 0x1f ;  /* 0x0c201f00a3a67f89 */ /* 0x000f2400000e0000 */
[----:B--2---:R-:W-:-:S03]  /*9720*/  FMNMX.FTZ R5, R14, R5, !PT ;  /* 0x000000050e057209 */ /* 0x004fc60007810000 */
[----:B------:R-:W2:Y:S01]  /*9730*/  MUFU.TANH R152, R152 ;  /* 0x0000009800987308 */ /* 0x000ea20000002400 */
[----:B---3--:R-:W-:-:S07]  /*9740*/  FMNMX.FTZ R162, R20, R5, !PT ;  /* 0x0000000514a27209 */ /* 0x008fce0007810000 */
[----:B------:R-:W3:Y:S08]  /*9750*/  MUFU.TANH R153, R153 ;  /* 0x0000009900997308 */ /* 0x000ef00000002400 */
[----:B------:R-:W5:Y:S01]  /*9760*/  MUFU.TANH R154, R154 ;  /* 0x0000009a009a7308 */ /* 0x000f620000002400 */
[----:B----4-:R-:W-:Y:S02]  /*9770*/  FMNMX.FTZ R5, R163, R166, !PT ;  /* 0x000000a6a3057209 */ /* 0x010fe40007810000 */
[----:B0-----:R-:W-:-:S05]  /*9780*/  FMNMX.FTZ R163, R21, R162, !PT ;  /* 0x000000a215a37209 */ /* 0x001fca0007810000 */
[----:B------:R-:W0:Y:S01]  /*9790*/  MUFU.TANH R155, R155 ;  /* 0x0000009b009b7308 */ /* 0x000e220000002400 */
[C---:B------:R-:W-:Y:S01]  /*97a0*/  FADD.FTZ R162, -R5.reuse, R10 ;  /* 0x0000000a05a27221 */ /* 0x040fe20000010100 */
[----:B--2---:R-:W-:Y:S01]  /*97b0*/  FMNMX.FTZ R10, R152, R163, !PT ;  /* 0x000000a3980a7209 */ /* 0x004fe20007810000 */
[----:B------:R-:W-:Y:S02]  /*97c0*/  FMUL.FTZ R177, R5, UR10 ;  /* 0x0000000a05b17c20 */ /* 0x000fe40008410000 */
[----:B------:R-:W-:Y:S01]  /*97d0*/  FMUL.FTZ R166, R162, UR10 ;  /* 0x0000000aa2a67c20 */ /* 0x000fe20008410000 */
[----:B---3--:R-:W-:Y:S01]  /*97e0*/  FMNMX.FTZ R163, R153, R10, !PT ;  /* 0x0000000a99a37209 */ /* 0x008fe20007810000 */
[--C-:B------:R-:W-:Y:S01]  /*97f0*/  FFMA.FTZ R170, R6, UR10, -R177.reuse ;  /* 0x0000000a06aa7c23 */ /* 0x100fe200080108b1 */
[----:B------:R-:W2:Y:S01]  /*9800*/  MUFU.TANH R156, R156 ;  /* 0x0000009c009c7308 */ /* 0x000ea20000002400 */
[--C-:B------:R-:W-:Y:S01]  /*9810*/  FFMA.FTZ R15, R15, UR10, -R177.reuse ;  /* 0x0000000a0f0f7c23 */ /* 0x100fe200080108b1 */
[----:B-----5:R-:W-:Y:S01]  /*9820*/  FMNMX.FTZ R162, R154, R163, !PT ;  /* 0x000000a39aa27209 */ /* 0x020fe20007810000 */
[--C-:B------:R-:W-:Y:S01]  /*9830*/  FFMA.FTZ R174, R206, UR10, -R177.reuse ;  /* 0x0000000aceae7c23 */ /* 0x100fe200080108b1 */
[--C-:B------:R-:W-:Y:S01]  /*9840*/  FFMA.FTZ R171, R208, UR10, -R177.reuse ;  /* 0x0000000ad0ab7c23 */ /* 0x100fe200080108b1 */
[--C-:B------:R-:W-:Y:S01]  /*9850*/  FFMA.FTZ R168, R168, UR10, -R177.reuse ;  /* 0x0000000aa8a87c23 */ /* 0x100fe200080108b1 */
[--C-:B------:R-:W-:Y:S01]  /*9860*/  FFMA.FTZ R165, R165, UR10, -R177.reuse ;  /* 0x0000000aa5a57c23 */ /* 0x100fe200080108b1 */
[--C-:B------:R-:W-:Y:S01]  /*9870*/  FFMA.FTZ R178, R210, UR10, -R177.reuse ;  /* 0x0000000ad2b27c23 */ /* 0x100fe200080108b1 */
[----:B------:R-:W3:Y:S01]  /*9880*/  MUFU.TANH R157, R157 ;  /* 0x0000009d009d7308 */ /* 0x000ee20000002400 */
[----:B0-----:R-:W-:Y:S01]  /*9890*/  FMNMX.FTZ R163, R155, R162, !PT ;  /* 0x000000a29ba37209 */ /* 0x001fe20007810000 */
[----:B------:R-:W-:-:S06]  /*98a0*/  FFMA.FTZ R173, R173, UR10, -R177 ;  /* 0x0000000aadad7c23 */ /* 0x000fcc00080108b1 */
[----:B------:R-:W0:Y:S01]  /*98b0*/  MUFU.TANH R158, R158 ;  /* 0x0000009e009e7308 */ /* 0x000e220000002400 */
[----:B--2---:R-:W-:-:S07]  /*98c0*/  FMNMX.FTZ R162, R156, R163, !PT ;  /* 0x000000a39ca27209 */ /* 0x004fce0007810000 */
[----:B------:R-:W2:Y:S01]  /*98d0*/  MUFU.TANH R159, R159 ;  /* 0x0000009f009f7308 */ /* 0x000ea20000002400 */
[----:B---3--:R-:W-:-:S07]  /*98e0*/  FMNMX.FTZ R163, R157, R162, !PT ;  /* 0x000000a29da37209 */ /* 0x008fce0007810000 */
[----:B------:R-:W3:Y:S01]  /*98f0*/  MUFU.TANH R160, R160 ;  /* 0x000000a000a07308 */ /* 0x000ee20000002400 */
[----:B0-----:R-:W-:Y:S01]  /*9900*/  FMNMX.FTZ R6, R158, R163, !PT ;  /* 0x000000a39e067209 */ /* 0x001fe20007810000 */
[----:B------:R-:W-:-:S06]  /*9910*/  FFMA.FTZ R163, R205, UR10, -R177 ;  /* 0x0000000acda37c23 */ /* 0x000fcc00080108b1 */
[----:B------:R-:W0:Y:S01]  /*9920*/  MUFU.TANH R161, R161 ;  /* 0x000000a100a17308 */ /* 0x000e220000002400 */
[----:B--2---:R-:W-:-:S07]  /*9930*/  FMNMX.FTZ R167, R159, R6, !PT ;  /* 0x000000069fa77209 */ /* 0x004fce0007810000 */
[----:B------:R2:W4:Y:S01]  /*9940*/  MUFU.EX2 R10, R166 ;  /* 0x000000a6000a7308 */ /* 0x0005220000000800 */
[----:B---3--:R-:W-:Y:S01]  /*9950*/  FMNMX.FTZ R6, R160, R167, !PT ;  /* 0x000000a7a0067209 */ /* 0x008fe20007810000 */
[----:B------:R-:W-:-:S06]  /*9960*/  FFMA.FTZ R167, R209, UR10, -R177 ;  /* 0x0000000ad1a77c23 */ /* 0x000fcc00080108b1 */
[----:B------:R3:W-:Y:S01]  /*9970*/  MUFU.EX2 R162, R170 ;  /* 0x000000aa00a27308 */ /* 0x0007e20000000800 */
[----:B0-----:R-:W-:Y:S01]  /*9980*/  FMNMX.FTZ R6, R161, R6, !PT ;  /* 0x00000006a1067209 */ /* 0x001fe20007810000 */
[----:B--2---:R-:W-:-:S04]  /*9990*/  FFMA.FTZ R166, R207, UR10, -R177 ;  /* 0x0000000acfa67c23 */ /* 0x004fc800080108b1 */
[----:B------:R-:W0:Y:S02]  /*99a0*/  SHFL.BFLY PT, R175, R6, 0x2, 0x1f ;  /* 0x0c401f0006af7f89 */ /* 0x000e2400000e0000 */
[----:B------:R-:W2:Y:S01]  /*99b0*/  MUFU.EX2 R15, R15 ;  /* 0x0000000f000f7308 */ /* 0x000ea20000000800 */
[--C-:B---3--:R-:W-:Y:S01]  /*99c0*/  FFMA.FTZ R170, R211, UR10, -R177.reuse ;  /* 0x0000000ad3aa7c23 */ /* 0x108fe200080108b1 */
[-C--:B----4-:R-:W-:Y:S01]  /*99d0*/  FMUL.FTZ R24, R24, R10.reuse ;  /* 0x0000000a18187220 */ /* 0x090fe20000410000 */
        /* <DEDUP_REMOVED lines=19> */
[----:B0-----:R-:W-:Y:S01]  /*9b10*/  FMNMX.FTZ R179, R6, R175, !PT ;  /* 0x000000af06b37209 */ /* 0x001fe20007810000 */
[--C-:B------:R-:W-:Y:S01]  /*9b20*/  FFMA.FTZ R175, R169, UR10, -R177.reuse ;  /* 0x0000000aa9af7c23 */ /* 0x100fe200080108b1 */
[--C-:B------:R-:W-:Y:S01]  /*9b30*/  FFMA.FTZ R169, R172, UR10, -R177.reuse ;  /* 0x0000000aaca97c23 */ /* 0x100fe200080108b1 */
[--C-:B------:R-:W-:Y:S01]  /*9b40*/  FFMA.FTZ R172, R176, UR10, -R177.reuse ;  /* 0x0000000ab0ac7c23 */ /* 0x100fe200080108b1 */
[----:B------:R-:W-:Y:S01]  /*9b50*/  FFMA.FTZ R176, R164, UR10, -R177 ;  /* 0x0000000aa4b07c23 */ /* 0x000fe200080108b1 */
[----:B------:R-:W0:Y:S01]  /*9b60*/  SHFL.BFLY PT, R6, R179, 0x1, 0x1f ;  /* 0x0c201f00b3067f89 */ /* 0x000e2200000e0000 */
        /* <DEDUP_REMOVED lines=23> */
[----:B0-----:R-:W-:Y:S01]  /*9ce0*/  FMNMX.FTZ R6, R179, R6, !PT ;  /* 0x00000006b3067209 */ /* 0x001fe20007810000 */
        /* <DEDUP_REMOVED lines=10> */
[----:B------:R-:W-:Y:S01]  /*9d90*/  FFMA.FTZ R177, R153, UR10, -R164 ;  /* 0x0000000a99b17c23 */ /* 0x000fe200080108a4 */
[----:B------:R-:W-:-:S02]  /*9da0*/  IMAD.MOV R153, RZ, RZ, -R17 ;  /* 0x000000ffff997224 */ /* 0x000fc400078e0a11 */
[--C-:B------:R-:W-:Y:S01]  /*9db0*/  FFMA.FTZ R11, R11, UR10, -R164.reuse ;  /* 0x0000000a0b0b7c23 */ /* 0x100fe200080108a4 */
[--C-:B------:R-:W-:Y:S01]  /*9dc0*/  FFMA.FTZ R13, R13, UR10, -R164.reuse ;  /* 0x0000000a0d0d7c23 */ /* 0x100fe200080108a4 */
[----:B------:R-:W-:Y:S01]  /*9dd0*/  MUFU.EX2 R9, R9 ;  /* 0x0000000900097308 */ /* 0x000fe20000000800 */
[--C-:B------:R-:W-:Y:S01]  /*9de0*/  FFMA.FTZ R180, R14, UR10, -R164.reuse ;  /* 0x0000000a0eb47c23 */ /* 0x100fe200080108a4 */
[----:B------:R-:W-:Y:S01]  /*9df0*/  ISETP.NE.AND P2, PT, R2, R153, PT ;  /* 0x000000990200720c */ /* 0x000fe20003f45270 */
[--C-:B------:R-:W-:Y:S01]  /*9e00*/  FFMA.FTZ R14, R20, UR10, -R164.reuse ;  /* 0x0000000a140e7c23 */ /* 0x100fe200080108a4 */
[----:B------:R-:W-:Y:S02]  /*9e10*/  IMAD.U32 R153, RZ, RZ, UR23 ;  /* 0x00000017ff997e24 */ /* 0x000fe4000f8e00ff */
[--C-:B------:R-:W-:Y:S01]  /*9e20*/  FFMA.FTZ R21, R21, UR10, -R164.reuse ;  /* 0x0000000a15157c23 */ /* 0x100fe200080108a4 */
[--C-:B------:R-:W-:Y:S01]  /*9e30*/  FFMA.FTZ R20, R152, UR10, -R164.reuse ;  /* 0x0000000a98147c23 */ /* 0x100fe200080108a4 */
[--C-:B------:R-:W-:Y:S01]  /*9e40*/  FFMA.FTZ R179, R154, UR10, -R164.reuse ;  /* 0x0000000a9ab37c23 */ /* 0x100fe200080108a4 */
[----:B------:R-:W0:Y:S01]  /*9e50*/  MUFU.EX2 R12, R12 ;  /* 0x0000000c000c7308 */ /* 0x000e220000000800 */
[--C-:B------:R-:W-:Y:S01]  /*9e60*/  FFMA.FTZ R182, R155, UR10, -R164.reuse ;  /* 0x0000000a9bb67c23 */ /* 0x100fe200080108a4 */
[--C-:B------:R-:W-:Y:S01]  /*9e70*/  FFMA.FTZ R181, R158, UR10, -R164.reuse ;  /* 0x0000000a9eb57c23 */ /* 0x100fe200080108a4 */
[--C-:B------:R-:W-:Y:S01]  /*9e80*/  FFMA.FTZ R159, R159, UR10, -R164.reuse ;  /* 0x0000000a9f9f7c23 */ /* 0x100fe200080108a4 */
[----:B------:R-:W-:Y:S01]  /*9e90*/  FFMA.FTZ R160, R160, UR10, -R164 ;  /* 0x0000000aa0a07c23 */ /* 0x000fe200080108a4 */
[-C--:B------:R-:W-:Y:S01]  /*9ea0*/  FMUL.FTZ R109, R109, R10.reuse ;  /* 0x0000000a6d6d7220 */ /* 0x080fe20000410000 */
[-C--:B------:R-:W-:Y:S01]  /*9eb0*/  FMUL.FTZ R112, R112, R10.reuse ;  /* 0x0000000a70707220 */ /* 0x080fe20000410000 */
[----:B------:R-:W-:Y:S01]  /*9ec0*/  @!P2 IMAD R152, R153, 0x40, R16 ;  /* 0x000000409998a824 */ /* 0x000fe200078e0210 */
[----:B------:R-:W3:Y:S01]  /*9ed0*/  MUFU.EX2 R11, R11 ;  /* 0x0000000b000b7308 */ /* 0x000ee20000000800 */
[----:B--2---:R-:W-:Y:S01]  /*9ee0*/  FFMA.FTZ R153, R10, R3, R15 ;  /* 0x000000030a997223 */ /* 0x004fe2000001000f */
[----:B------:R-:W-:Y:S01]  /*9ef0*/  FFMA.FTZ R3, R156, UR10, -R164 ;  /* 0x0000000a9c037c23 */ /* 0x000fe200080108a4 */
[-C--:B------:R-:W-:Y:S01]  /*9f00*/  FMUL.FTZ R113, R113, R10.reuse ;  /* 0x0000000a71717220 */ /* 0x080fe20000410000 */
[-C--:B------:R-:W-:Y:S01]  /*9f10*/  FMUL.FTZ R116, R116, R10.reuse ;  /* 0x0000000a74747220 */ /* 0x080fe20000410000 */
[----:B------:R-:W-:Y:S01]  /*9f20*/  FADD.FTZ R156, R162, R153 ;  /* 0x00000099a29c7221 */ /* 0x000fe20000010000 */
[-C--:B------:R-:W-:Y:S01]  /*9f30*/  FMUL.FTZ R117, R117, R10.reuse ;  /* 0x0000000a75757220 */ /* 0x080fe20000410000 */
[----:B------:R-:W-:Y:S01]  /*9f40*/  FMUL.FTZ R120, R120, R10 ;  /* 0x0000000a78787220 */ /* 0x000fe20000410000 */
[----:B------:R-:W2:Y:S01]  /*9f50*/  MUFU.EX2 R13, R13 ;  /* 0x0000000d000d7308 */ /* 0x000ea20000000800 */
[----:B0-----:R-:W-:Y:S01]  /*9f60*/  FFMA.FTZ R154, R9, R4, R12 ;  /* 0x00000004099a7223 */ /* 0x001fe2000001000c */
[----:B------:R-:W-:Y:S01]  /*9f70*/  FADD.FTZ R153, R163, R156 ;  /* 0x0000009ca3997221 */ /* 0x000fe20000010000 */
[----:B------:R-:W-:Y:S01]  /*9f80*/  @!P2 LEA R156, R152, UR41, 0x2 ;  /* 0x00000029989cac11 */ /* 0x000fe2000f8e10ff */
[--C-:B------:R-:W-:Y:S01]  /*9f90*/  FFMA.FTZ R4, R157, UR10, -R164.reuse ;  /* 0x0000000a9d047c23 */ /* 0x100fe200080108a4 */
[----:B------:R-:W-:Y:S01]  /*9fa0*/  FFMA.FTZ R164, R161, UR10, -R164 ;  /* 0x0000000aa1a47c23 */ /* 0x000fe200080108a4 */
[----:B------:R-:W-:Y:S01]  /*9fb0*/  FADD.FTZ R153, R174, R153 ;  /* 0x00000099ae997221 */ /* 0x000fe20000010000 */
[-C--:B------:R-:W-:Y:S01]  /*9fc0*/  FMUL.FTZ R121, R121, R10.reuse ;  /* 0x0000000a79797220 */ /* 0x080fe20000410000 */
[----:B------:R-:W0:Y:S01]  /*9fd0*/  MUFU.EX2 R180, R180 ;  /* 0x000000b400b47308 */ /* 0x000e220000000800 */
[----:B---3--:R-:W-:Y:S01]  /*9fe0*/  FADD.FTZ R154, R11, R154 ;  /* 0x0000009a0b9a7221 */ /* 0x008fe20000010000 */
[----:B------:R-:W-:Y:S01]  /*9ff0*/  @!P2 STS [R156+0x28800], R10 ;  /* 0x0288000a9c00a388 */ /* 0x000fe20000000800 */
[-C--:B------:R-:W-:Y:S01]  /*a000*/  FMUL.FTZ R124, R124, R10.reuse ;  /* 0x0000000a7c7c7220 */ /* 0x080fe20000410000 */
[-C--:B------:R-:W-:Y:S01]  /*a010*/  FMUL.FTZ R125, R125, R10.reuse ;  /* 0x0000000a7d7d7220 */ /* 0x080fe20000410000 */
[-C--:B------:R-:W-:Y:S01]  /*a020*/  FMUL.FTZ R128, R128, R10.reuse ;  /* 0x0000000a80807220 */ /* 0x080fe20000410000 */
[----:B------:R3:W-:Y:S01]  /*a030*/  @!P2 STS [R156+0x28820], R9 ;  /* 0x028820099c00a388 */ /* 0x0007e20000000800 */
[-C--:B------:R-:W-:Y:S01]  /*a040*/  FMUL.FTZ R129, R129, R10.reuse ;  /* 0x0000000a81817220 */ /* 0x080fe20000410000 */
[----:B------:R-:W4:Y:S01]  /*a050*/  MUFU.EX2 R14, R14 ;  /* 0x0000000e000e7308 */ /* 0x000f220000000800 */
[----:B--2---:R-:W-:Y:S01]  /*a060*/  FADD.FTZ R155, R13, R154 ;  /* 0x0000009a0d9b7221 */ /* 0x004fe20000010000 */
[----:B------:R-:W-:Y:S01]  /*a070*/  FADD.FTZ R154, R166, R153 ;  /* 0x00000099a69a7221 */ /* 0x000fe20000010000 */
[-C--:B------:R-:W-:Y:S01]  /*a080*/  FMUL.FTZ R132, R132, R10.reuse ;  /* 0x0000000a84847220 */ /* 0x080fe20000410000 */
[-C--:B------:R-:W-:Y:S01]  /*a090*/  FMUL.FTZ R133, R133, R10.reuse ;  /* 0x0000000a85857220 */ /* 0x080fe20000410000 */
[-C--:B------:R-:W-:Y:S01]  /*a0a0*/  FMUL.FTZ R136, R136, R10.reuse ;  /* 0x0000000a88887220 */ /* 0x080fe20000410000 */
[----:B------:R-:W-:Y:S01]  /*a0b0*/  FADD.FTZ R154, R171, R154 ;  /* 0x0000009aab9a7221 */ /* 0x000fe20000010000 */
[----:B------:R-:W-:Y:S01]  /*a0c0*/  FMUL.FTZ R137, R137, R10 ;  /* 0x0000000a89897220 */ /* 0x000fe20000410000 */
[----:B------:R-:W2:Y:S01]  /*a0d0*/  MUFU.EX2 R21, R21 ;  /* 0x0000001500157308 */ /* 0x000ea20000000800 */
[----:B0-----:R-:W-:Y:S01]  /*a0e0*/  FADD.FTZ R155, R180, R155 ;  /* 0x0000009bb49b7221 */ /* 0x001fe20000010000 */
[----:B---3--:R-:W-:Y:S01]  /*a0f0*/  F2FP.F16.F32.PACK_AB R156, R171, R166 ;  /* 0x000000a6ab9c723e */ /* 0x008fe200000000ff */
[-C--:B------:R-:W-:Y:S01]  /*a100*/  FMUL.FTZ R140, R140, R10.reuse ;  /* 0x0000000a8c8c7220 */ /* 0x080fe20000410000 */
[-C--:B------:R-:W-:Y:S01]  /*a110*/  FMUL.FTZ R141, R141, R10.reuse ;  /* 0x0000000a8d8d7220 */ /* 0x080fe20000410000 */
[-C--:B------:R-:W-:Y:S01]  /*a120*/  FMUL.FTZ R144, R144, R10.reuse ;  /* 0x0000000a90907220 */ /* 0x080fe20000410000 */
[-C--:B------:R-:W-:Y:S01]  /*a130*/  FMUL.FTZ R145, R145, R10.reuse ;  /* 0x0000000a91917220 */ /* 0x080fe20000410000 */
[-C--:B------:R-:W-:Y:S01]  /*a140*/  FMUL.FTZ R148, R148, R10.reuse ;  /* 0x0000000a94947220 */ /* 0x080fe20000410000 */
[----:B------:R-:W0:Y:S01]  /*a150*/  MUFU.EX2 R20, R20 ;  /* 0x0000001400147308 */ /* 0x000e220000000800 */
[----:B----4-:R-:W-:Y:S01]  /*a160*/  FADD.FTZ R152, R14, R155 ;  /* 0x0000009b0e987221 */ /* 0x010fe20000010000 */
[----:B------:R-:W-:Y:S01]  /*a170*/  FADD.FTZ R155, R167, R154 ;  /* 0x0000009aa79b7221 */ /* 0x000fe20000010000 */
[----:B------:R-:W-:Y:S01]  /*a180*/  FMUL.FTZ R149, R149, R10 ;  /* 0x0000000a95957220 */ /* 0x000fe20000410000 */
[-C--:B------:R-:W-:Y:S01]  /*a190*/  FMUL.FTZ R26, R26, R9.reuse ;  /* 0x000000091a1a7220 */ /* 0x080fe20000410000 */
[-C--:B------:R-:W-:Y:S01]  /*a1a0*/  FMUL.FTZ R27, R27, R9.reuse ;  /* 0x000000091b1b7220 */ /* 0x080fe20000410000 */
[----:B------:R-:W-:Y:S01]  /*a1b0*/  FADD.FTZ R155, R170, R155 ;  /* 0x0000009baa9b7221 */ /* 0x000fe20000010000 */
[----:B------:R-:W-:Y:S01]  /*a1c0*/  FMUL.FTZ R30, R30, R9 ;  /* 0x000000091e1e7220 */ /* 0x000fe20000410000 */
[----:B------:R-:W3:Y:S01]  /*a1d0*/  MUFU.EX2 R177, R177 ;  /* 0x000000b100b17308 */ /* 0x000ee20000000800 */
[----:B--2---:R-:W-:Y:S01]  /*a1e0*/  FADD.FTZ R153, R21, R152 ;  /* 0x0000009815997221 */ /* 0x004fe20000010000 */
[----:B------:R-:W-:Y:S01]  /*a1f0*/  F2FP.F16.F32.PACK_AB R152, R162, R15 ;  /* 0x0000000fa298723e */ /* 0x000fe200000000ff */
[-C--:B------:R-:W-:Y:S01]  /*a200*/  FMUL.FTZ R31, R31, R9.reuse ;  /* 0x000000091f1f7220 */ /* 0x080fe20000410000 */
[----:B------:R-:W-:Y:S01]  /*a210*/  F2FP.F16.F32.PACK_AB R157, R21, R14 ;  /* 0x0000000e159d723e */ /* 0x000fe200000000ff */
[-C--:B------:R-:W-:Y:S01]  /*a220*/  FMUL.FTZ R34, R34, R9.reuse ;  /* 0x0000000922227220 */ /* 0x080fe20000410000 */
[-C--:B------:R-:W-:Y:S01]  /*a230*/  FMUL.FTZ R35, R35, R9.reuse ;  /* 0x0000000923237220 */ /* 0x080fe20000410000 */
[-C--:B------:R-:W-:Y:S01]  /*a240*/  FMUL.FTZ R38, R38, R9.reuse ;  /* 0x0000000926267220 */ /* 0x080fe20000410000 */
[----:B------:R-:W2:Y:S01]  /*a250*/  MUFU.EX2 R179, R179 ;  /* 0x000000b300b37308 */ /* 0x000ea20000000800 */
[----:B0-----:R-:W-:Y:S01]  /*a260*/  FADD.FTZ R154, R20, R153 ;  /* 0x00000099149a7221 */ /* 0x001fe20000010000 */
[----:B------:R-:W-:Y:S01]  /*a270*/  F2FP.F16.F32.PACK_AB R153, R11, R12 ;  /* 0x0000000c0b99723e */ /* 0x000fe200000000ff */
[-C--:B------:R-:W-:Y:S01]  /*a280*/  FMUL.FTZ R39, R39, R9.reuse ;  /* 0x0000000927277220 */ /* 0x080fe20000410000 */
[-C--:B------:R-:W-:Y:S01]  /*a290*/  FMUL.FTZ R42, R42, R9.reuse ;  /* 0x000000092a2a7220 */ /* 0x080fe20000410000 */
[-C--:B------:R-:W-:Y:S01]  /*a2a0*/  FMUL.FTZ R43, R43, R9.reuse ;  /* 0x000000092b2b7220 */ /* 0x080fe20000410000 */
[-C--:B------:R-:W-:Y:S01]  /*a2b0*/  FMUL.FTZ R46, R46, R9.reuse ;  /* 0x000000092e2e7220 */ /* 0x080fe20000410000 */
[----:B------:R-:W-:Y:S01]  /*a2c0*/  FMUL.FTZ R47, R47, R9 ;  /* 0x000000092f2f7220 */ /* 0x000fe20000410000 */
[----:B------:R-:W0:Y:S01]  /*a2d0*/  MUFU.EX2 R182, R182 ;  /* 0x000000b600b67308 */ /* 0x000e220000000800 */
[----:B---3--:R-:W-:Y:S01]  /*a2e0*/  FADD.FTZ R158, R177, R154 ;  /* 0x0000009ab19e7221 */ /* 0x008fe20000010000 */
[----:B------:R-:W-:Y:S01]  /*a2f0*/  F2FP.F16.F32.PACK_AB R154, R174, R163 ;  /* 0x000000a3ae9a723e */ /* 0x000fe200000000ff */
[-C--:B------:R-:W-:Y:S01]  /*a300*/  FMUL.FTZ R50, R50, R9.reuse ;  /* 0x0000000932327220 */ /* 0x080fe20000410000 */
[-C--:B------:R-:W-:Y:S01]  /*a310*/  FMUL.FTZ R51, R51, R9.reuse ;  /* 0x0000000933337220 */ /* 0x080fe20000410000 */
[-C--:B------:R-:W-:Y:S01]  /*a320*/  FMUL.FTZ R54, R54, R9.reuse ;  /* 0x0000000936367220 */ /* 0x080fe20000410000 */
[-C--:B------:R-:W-:Y:S01]  /*a330*/  FMUL.FTZ R55, R55, R9.reuse ;  /* 0x0000000937377220 */ /* 0x080fe20000410000 */
[----:B------:R-:W-:Y:S01]  /*a340*/  FMUL.FTZ R58, R58, R9 ;  /* 0x000000093a3a7220 */ /* 0x000fe20000410000 */
[----:B------:R-:W3:Y:S01]  /*a350*/  MUFU.EX2 R168, R168 ;  /* 0x000000a800a87308 */ /* 0x000ee20000000800 */
[----:B--2---:R-:W-:Y:S01]  /*a360*/  FADD.FTZ R15, R179, R158 ;  /* 0x0000009eb30f7221 */ /* 0x004fe20000010000 */
[----:B------:R-:W-:Y:S01]  /*a370*/  F2FP.F16.F32.PACK_AB R158, R170, R167 ;  /* 0x000000a7aa9e723e */ /* 0x000fe200000000ff */
[-C--:B------:R-:W-:Y:S01]  /*a380*/  FMUL.FTZ R59, R59, R9.reuse ;  /* 0x000000093b3b7220 */ /* 0x080fe20000410000 */
[-C--:B------:R-:W-:Y:S01]  /*a390*/  FMUL.FTZ R62, R62, R9.reuse ;  /* 0x000000093e3e7220 */ /* 0x080fe20000410000 */
[-C--:B------:R-:W-:Y:S01]  /*a3a0*/  FMUL.FTZ R63, R63, R9.reuse ;  /* 0x000000093f3f7220 */ /* 0x080fe20000410000 */
[-C--:B------:R-:W-:Y:S01]  /*a3b0*/  FMUL.FTZ R66, R66, R9.reuse ;  /* 0x0000000942427220 */ /* 0x080fe20000410000 */
[----:B------:R-:W-:Y:S01]  /*a3c0*/  FMUL.FTZ R67, R67, R9 ;  /* 0x0000000943437220 */ /* 0x000fe20000410000 */
[----:B------:R-:W2:Y:S01]  /*a3d0*/  MUFU.EX2 R3, R3 ;  /* 0x0000000300037308 */ /* 0x000ea20000000800 */
[C---:B0-----:R-:W-:Y:S01]  /*a3e0*/  FADD.FTZ R12, R182.reuse, R15 ;  /* 0x0000000fb60c7221 */ /* 0x041fe20000010000 */
        /* <DEDUP_REMOVED lines=9> */
[----:B------:R-:W-:Y:S01]  /*a480*/  BAR.SYNC.DEFER_BLOCKING 0xf, 0x100 ;  /* 0x03c4000000007b1d */ /* 0x000fe20000010000 */
[-C--:B------:R-:W-:Y:S01]  /*a490*/  FMUL.FTZ R79, R79, R9.reuse ;  /* 0x000000094f4f7220 */ /* 0x080fe20000410000 */
[-C--:B------:R-:W-:Y:S01]  /*a4a0*/  FMUL.FTZ R82, R82, R9.reuse ;  /* 0x0000000952527220 */ /* 0x080fe20000410000 */
[-C--:B------:R-:W-:Y:S01]  /*a4b0*/  FMUL.FTZ R83, R83, R9.reuse ;  /* 0x0000000953537220 */ /* 0x080fe20000410000 */
[-C--:B------:R-:W-:Y:S01]  /*a4c0*/  FMUL.FTZ R86, R86, R9.reuse ;  /* 0x0000000956567220 */ /* 0x080fe20000410000 */
[-C--:B------:R-:W-:Y:S01]  /*a4d0*/  FMUL.FTZ R87, R87, R9.reuse ;  /* 0x0000000957577220 */ /* 0x080fe20000410000 */
[----:B------:R-:W3:Y:S01]  /*a4e0*/  MUFU.EX2 R165, R165 ;  /* 0x000000a500a57308 */ /* 0x000ee20000000800 */
        /* <DEDUP_REMOVED lines=17> */
[----:B------:R3:W-:Y:S01]  /*a600*/  STSM.16.M88.4 [R18+0x26800], R152 ;  /* 0x0268009812007844 */ /* 0x0007e20000000200 */
[-C--:B------:R-:W-:Y:S01]  /*a610*/  FMUL.FTZ R114, R114, R9.reuse ;  /* 0x0000000972727220 */ /* 0x080fe20000410000 */
[-C--:B------:R-:W-:Y:S01]  /*a620*/  FMUL.FTZ R115, R115, R9.reuse ;  /* 0x0000000973737220 */ /* 0x080fe20000410000 */
[-C--:B------:R-:W-:Y:S01]  /*a630*/  FMUL.FTZ R118, R118, R9.reuse ;  /* 0x0000000976767220 */ /* 0x080fe20000410000 */
[-C--:B------:R-:W-:Y:S01]  /*a640*/  FMUL.FTZ R119, R119, R9.reuse ;  /* 0x0000000977777220 */ /* 0x080fe20000410000 */
[-C--:B------:R-:W-:Y:S01]  /*a650*/  FMUL.FTZ R122, R122, R9.reuse ;  /* 0x000000097a7a7220 */ /* 0x080fe20000410000 */
[----:B------:R-:W4:Y:S01]  /*a660*/  MUFU.EX2 R169, R169 ;  /* 0x000000a900a97308 */ /* 0x000f220000000800 */
        /* <DEDUP_REMOVED lines=16> */
[----:B----4-:R-:W-:Y:S01]  /*a770*/  FADD.FTZ R13, R169, R14 ;  /* 0x0000000ea90d7221 */ /* 0x010fe20000010000 */
[-C--:B------:R-:W-:Y:S01]  /*a780*/  FMUL.FTZ R146, R146, R9.reuse ;  /* 0x0000000992927220 */ /* 0x080fe20000410000 */
[-C--:B------:R-:W-:Y:S01]  /*a790*/  FMUL.FTZ R147, R147, R9.reuse ;  /* 0x0000000993937220 */ /* 0x080fe20000410000 */
[-C--:B------:R-:W-:Y:S01]  /*a7a0*/  FMUL.FTZ R150, R150, R9.reuse ;  /* 0x0000000996967220 */ /* 0x080fe20000410000 */
[----:B------:R-:W-:-:S03]  /*a7b0*/  FMUL.FTZ R151, R151, R9 ;  /* 0x0000000997977220 */ /* 0x000fc60000410000 */
[----:B------:R-:W4:Y:S01]  /*a7c0*/  MUFU.EX2 R173, R173 ;  /* 0x000000ad00ad7308 */ /* 0x000f220000000800 */
[----:B--2---:R-:W-:Y:S01]  /*a7d0*/  FADD.FTZ R15, R181, R162 ;  /* 0x000000a2b50f7221 */ /* 0x004fe20000010000 */
[----:B------:R-:W-:-:S06]  /*a7e0*/  F2FP.F16.F32.PACK_AB R162, R178, R165 ;  /* 0x000000a5b2a2723e */ /* 0x000fcc00000000ff */
[----:B------:R-:W2:Y:S01]  /*a7f0*/  MUFU.EX2 R176, R176 ;  /* 0x000000b000b07308 */ /* 0x000ea20000000800 */
[----:B0-----:R-:W-:-:S07]  /*a800*/  FADD.FTZ R14, R172, R13 ;  /* 0x0000000dac0e7221 */ /* 0x001fce0000010000 */
[----:B------:R0:W5:Y:S01]  /*a810*/  MUFU.EX2 R206, R159 ;  /* 0x0000009f00ce7308 */ /* 0x0001620000000800 */
[----:B----4-:R-:W-:-:S07]  /*a820*/  FADD.FTZ R3, R173, R14 ;  /* 0x0000000ead037221 */ /* 0x010fce0000010000 */
[----:B------:R4:W1:Y:S01]  /*a830*/  MUFU.EX2 R11, R160 ;  /* 0x000000a0000b7308 */ /* 0x0008620000000800 */
[----:B0-----:R-:W-:Y:S01]  /*a840*/  F2FP.F16.F32.PACK_AB R159, R177, R20 ;  /* 0x00000014b19f723e */ /* 0x001fe200000000ff */
[C---:B--2---:R-:W-:Y:S01]  /*a850*/  FADD.FTZ R3, R176.reuse, R3 ;  /* 0x00000003b0037221 */ /* 0x044fe20000010000 */
[----:B------:R-:W-:-:S03]  /*a860*/  F2FP.F16.F32.PACK_AB R166, R176, R173 ;  /* 0x000000adb0a6723e */ /* 0x000fc600000000ff */
[----:B------:R3:W-:Y:S02]  /*a870*/  STSM.16.M88.4 [R19], R156 ;  /* 0x0000009c13007844 */ /* 0x0007e40000000200 */
[----:B------:R0:W2:Y:S01]  /*a880*/  MUFU.EX2 R12, R164 ;  /* 0x000000a4000c7308 */ /* 0x0000a20000000800 */
[----:B----4-:R-:W-:Y:S01]  /*a890*/  F2FP.F16.F32.PACK_AB R160, R175, R168 ;  /* 0x000000a8afa0723e */ /* 0x010fe200000000ff */
[C---:B-----5:R-:W-:Y:S01]  /*a8a0*/  FADD.FTZ R20, R206.reuse, R15 ;  /* 0x0000000fce147221 */ /* 0x060fe20000010000 */
[----:B------:R-:W-:-:S03]  /*a8b0*/  F2FP.F16.F32.PACK_AB R165, R206, R181 ;  /* 0x000000b5cea5723e */ /* 0x000fc600000000ff */
[----:B------:R3:W-:Y:S01]  /*a8c0*/  STSM.16.M88.4 [R23], R160 ;  /* 0x000000a017007844 */ /* 0x0007e20000000200 */
[----:B0-----:R-:W-:Y:S01]  /*a8d0*/  F2FP.F16.F32.PACK_AB R164, R172, R169 ;  /* 0x000000a9aca4723e */ /* 0x001fe200000000ff */
[----:B-1----:R-:W-:Y:S01]  /*a8e0*/  FADD.FTZ R13, R11, R20 ;  /* 0x000000140b0d7221 */ /* 0x002fe20000010000 */
[----:B--2---:R-:W-:-:S03]  /*a8f0*/  F2FP.F16.F32.PACK_AB R167, R12, R11 ;  /* 0x0000000b0ca7723e */ /* 0x004fc600000000ff */
[----:B------:R-:W-:Y:S02]  /*a900*/  FADD.FTZ R4, R12, R13 ;  /* 0x0000000d0c047221 */ /* 0x000fe40000010000 */
[----:B------:R3:W-:Y:S01]  /*a910*/  STSM.16.M88.4 [R22], R164 ;  /* 0x000000a416007844 */ /* 0x0007e20000000200 */
[----:B------:R-:W-:Y:S05]  /*a920*/  @!P0 BRA `(.L_x_2317) ;  /* 0x0000000000048947 */ /* 0x000fea0003800000 */
[----:B------:R-:W-:Y:S01]  /*a930*/  BPT.TRAP 0x1 ;  /* 0x000000040000795c */ /* 0x000fe20000300000 */
.L_x_2317:
[----:B------:R0:W1:Y:S01]  /*a940*/  SYNCS.PHASECHK.TRANS64.TRYWAIT P2, [UR22+0x28c50], R7 ;  /* 0x028c5007ff0075a7 */ /* 0x0000620008040156 */
[----:B------:R-:W-:Y:S05]  /*a950*/  @!P0 BRA `(.L_x_2318) ;  /* 0x0000000000048947 */ /* 0x000fea0003800000 */
[----:B------:R-:W-:Y:S01]  /*a960*/  BPT.TRAP 0x1 ;  /* 0x000000040000795c */ /* 0x000fe20000300000 */
.L_x_2318:
[----:B-1----:R-:W-:Y:S05]  /*a970*/  @P2 BRA `(.L_x_2319) ;  /* 0x0000000000082947 */ /* 0x002fea0003800000 */
[----:B------:R-:W1:Y:S02]  /*a980*/  SYNCS.PHASECHK.TRANS64.TRYWAIT P2, [UR22+0x28c50], R7 ;  /* 0x028c5007ff0075a7 */ /* 0x000e640008040156 */
[----:B-1----:R-:W-:Y:S05]  /*a990*/  @!P2 BRA `(.L_x_2320) ;  /* 0x000000c000fca947 */ /* 0x002fea0003800000 */
.L_x_2319:
        /* <DEDUP_REMOVED lines=34> */
.L_x_2321:
[----:B------:R-:W-:Y:S01]  /*abc0*/  UIADD3 UR22, UR22, 0x28c60, URZ ;  /* 0x00028c6016167890 */ /* 0x000fe2000fffe03f */
[----:B------:R-:W-:Y:S01]  /*abd0*/  IMAD.MOV.U32 R9, RZ, RZ, R6 ;  /* 0x000000ffff097224 */ /* 0x000fe200078e0006 */
[----:B------:R-:W-:Y:S01]  /*abe0*/  UMOV UR23, UR38 ;  /* 0x0000002600177c82 */ /* 0x000fe20008000000 */
[----:B-1----:R-:W-:Y:S01]  /*abf0*/  IMAD.MOV.U32 R10, RZ, RZ, R5 ;  /* 0x000000ffff0a7224 */ /* 0x002fe200078e0005 */
[----:B------:R-:W-:-:S09]  /*ac00*/  UPRMT UR22, UR40, 0x654, UR22 ;  /* 0x0000065428167896 */ /* 0x000fd20008000016 */
[----:B------:R-:W-:Y:S01]  /*ac10*/  SYNCS.ARRIVE.TRANS64.RED.A1T0 RZ, [UR22], RZ ;  /* 0x000000ffffff79a7 */ /* 0x000fe20008100416 */
[----:B------:R-:W-:Y:S05]  /*ac20*/  @P1 BRA `(.L_x_2322) ;  /* 0xffffffe000d81947 */ /* 0x000fea000383ffff */
.L_x_2311:
        /* <DEDUP_REMOVED lines=9> */
[----:B------:R-:W-:-:S05]  /*acc0*/  ULDC UR25, c[0x0][0x9e0] ;  /* 0x0002780000197ab9 */ /* 0x000fca0000000800 */
.L_x_2342:
[----:B------:R-:W-:-:S04]  /*acd0*/  UIADD3 UR38, UR26, 0x1, URZ ;  /* 0x000000011a267890 */ /* 0x000fc8000fffe03f */
[----:B------:R-:W-:-:S04]  /*ace0*/  UISETP.NE.AND UP0, UPT, UR38, 0x2, UPT ;  /* 0x000000022600788c */ /* 0x000fc8000bf05270 */
[----:B------:R-:W-:Y:S02]  /*acf0*/  USEL UR6, URZ, 0x1, UP0 ;  /* 0x000000013f067887 */ /* 0x000fe40008000000 */
[----:B------:R-:W-:Y:S02]  /*ad00*/  USEL UR38, UR38, URZ, UP0 ;  /* 0x0000003f26267287 */ /* 0x000fe40008000000 */
[----:B------:R-:W-:Y:S01]  /*ad10*/  ULOP3.LUT UR37, UR37, UR6, URZ, 0x3c, !UPT ;  /* 0x0000000625257292 */ /* 0x000fe2000f8e3c3f */
[----:B------:R-:W-:Y:S11]  /*ad20*/  @!P0 BRA `(.L_x_2324) ;  /* 0x0000000000048947 */ /* 0x000ff60003800000 */
[----:B------:R-:W-:Y:S01]  /*ad30*/  BPT.TRAP 0x1 ;  /* 0x000000040000795c */ /* 0x000fe20000300000 */
.L_x_2324:
[----:B------:R-:W-:Y:S01]  /*ad40*/  ULEA UR20, UR38, UR41, 0x3 ;  /* 0x0000002926147291 */ /* 0x000fe2000f8e183f */
[----:B012---:R-:W-:-:S04]  /*ad50*/  MOV R7, UR37 ;  /* 0x0000002500077c02 */ /* 0x007fc80008000f00 */
[----:B------:R-:W-:-:S04]  /*ad60*/  SHF.L.U32 R7, R7, 0x1f, RZ ;  /* 0x0000001f07077819 */ /* 0x000fc800000006ff */
[----:B------:R0:W1:Y:S01]  /*ad70*/  SYNCS.PHASECHK.TRANS64.TRYWAIT P1, [UR20+0x28c30], R7 ;  /* 0x028c3007ff0075a7 */ /* 0x0000620008020154 */
[----:B------:R-:W-:Y:S05]  /*ad80*/  @!P0 BRA `(.L_x_2325) ;  /* 0x0000000000048947 */ /* 0x000fea0003800000 */
[----:B------:R-:W-:Y:S01]  /*ad90*/  BPT.TRAP 0x1 ;  /* 0x000000040000795c */ /* 0x000fe20000300000 */
.L_x_2325:
[----:B-1----:R-:W-:Y:S05]  /*ada0*/  @P1 BRA `(.L_x_2326) ;  /* 0x0000000000081947 */ /* 0x002fea0003800000 */
[----:B------:R-:W1:Y:S02]  /*adb0*/  SYNCS.PHASECHK.TRANS64.TRYWAIT P1, [UR20+0x28c30], R7 ;  /* 0x028c3007ff0075a7 */ /* 0x000e640008020154 */
[----:B-1----:R-:W-:Y:S05]  /*adc0*/  @!P1 BRA `(.L_x_2327) ;  /* 0x000000c000089947 */ /* 0x002fea0003800000 */
.L_x_2326:
[----:B------:R-:W-:Y:S01]  /*add0*/  R2UR UR18, R0 ;  /* 0x00000000001272ca */ /* 0x000fe200000e0000 */
[----:B---3--:R-:W-:Y:S01]  /*ade0*/  WARPGROUP.ARRIVE ;  /* 0x00000000000079c5 */ /* 0x008fe20000000000 */
        /* <DEDUP_REMOVED lines=21> */
.L_x_2328:
        /* <DEDUP_REMOVED lines=17> */
[----:B-1----:R-:W-:Y:S01]  /*b050*/  FMUL.FTZ R6, R154, UR24 ;  /* 0x000000189a067c20 */ /* 0x002fe20008410000 */
        /* <DEDUP_REMOVED lines=37> */
[--C-:B-1----:R-:W-:Y:S02]  /*b2b0*/  IMAD.IADD R179, R181, 0x1, R162.reuse ;  /* 0x00000001b5b37824 */ /* 0x102fe400078e02a2 */
        /* <DEDUP_REMOVED lines=32> */
[----:B------:R-:W-:Y:S01]  /*b4c0*/  IMAD.U32 R11, RZ, RZ, UR50 ;  /* 0x00000032ff0b7e24 */ /* 0x000fe2000f8e00ff */
[----:B------:R-:W-:Y:S04]  /*b4d0*/  BSSY B0, `(.L_x_2330) ;  /* 0x0000011000007945 */ /* 0x000fe80003800000 */
[----:B------:R-:W-:-:S04]  /*b4e0*/  IADD3 R162, -R11, UR48, R162 ;  /* 0x000000300ba27c10 */ /* 0x000fc8000fffe1a2 */
[----:B------:R-:W-:-:S13]  /*b4f0*/  ISETP.GT.AND P1, PT, R162, -0x1, PT ;  /* 0xffffffffa200780c */ /* 0x000fda0003f24270 */
[----:B------:R-:W-:Y:S05]  /*b500*/  @P1 BRA `(.L_x_2331) ;  /* 0x0000000000201947 */ /* 0x000fea0003800000 */
[----:B------:R-:W-:Y:S02]  /*b510*/  MOV R164, UR22 ;  /* 0x0000001600a47c02 */ /* 0x000fe40008000f00 */
[----:B------:R-:W-:Y:S02]  /*b520*/  LOP3.LUT R165, RZ, R162, RZ, 0x33, !PT ;  /* 0x000000a2ffa57212 */ /* 0x000fe400078e33ff */
[----:B------:R-:W-:-:S13]  /*b530*/  ISETP.NE.AND P1, PT, R164, 0x1, PT ;  /* 0x00000001a400780c */ /* 0x000fda0003f25270 */
[----:B------:R-:W1:Y:S02]  /*b540*/  @P1 LDC.64 R10, c[0x0][0x9e8] ;  /* 0x00027a00ff0a1b82 */ /* 0x000e640000000a00 */
[----:B-1----:R-:W-:-:S05]  /*b550*/  @P1 IMAD.HI.U32 R10, R165, R10, RZ ;  /* 0x0000000aa50a1227 */ /* 0x002fca00078e00ff */
[----:B------:R-:W-:-:S04]  /*b560*/  @P1 SHF.R.U32.HI R165, RZ, R11, R10 ;  /* 0x0000000bffa51219 */ /* 0x000fc8000001160a */
[----:B------:R-:W-:Y:S01]  /*b570*/  LOP3.LUT R162, RZ, R165, RZ, 0x33, !PT ;  /* 0x000000a5ffa27212 */ /* 0x000fe200078e33ff */
[----:B------:R-:W-:Y:S06]  /*b580*/  BRA `(.L_x_2332) ;  /* 0x0000000000147947 */ /* 0x000fec0003800000 */
.L_x_2331:
[----:B------:R-:W-:-:S05]  /*b590*/  IMAD.U32 R164, RZ, RZ, UR22 ;  /* 0x00000016ffa47e24 */ /* 0x000fca000f8e00ff */
[----:B------:R-:W-:-:S13]  /*b5a0*/  ISETP.NE.AND P1, PT, R164, 0x1, PT ;  /* 0x00000001a400780c */ /* 0x000fda0003f25270 */
[----:B------:R-:W1:Y:S02]  /*b5b0*/  @P1 LDC.64 R10, c[0x0][0x9e8] ;  /* 0x00027a00ff0a1b82 */ /* 0x000e640000000a00 */
[----:B-1----:R-:W-:-:S05]  /*b5c0*/  @P1 IMAD.HI.U32 R10, R162, R10, RZ ;  /* 0x0000000aa20a1227 */ /* 0x002fca00078e00ff */
[----:B------:R-:W-:-:S07]  /*b5d0*/  @P1 SHF.R.U32.HI R162, RZ, R11, R10 ;  /* 0x0000000bffa21219 */ /* 0x000fce000001160a */
.L_x_2332:
[----:B------:R-:W-:Y:S05]  /*b5e0*/  BSYNC B0 ;  /* 0x0000000000007941 */ /* 0x000fea0003800000 */
.L_x_2330:
[----:B------:R-:W-:-:S04]  /*b5f0*/  IMAD R11, R162, R164, -R177 ;  /* 0x000000a4a20b7224 */ /* 0x000fc800078e0ab1 */
[----:B------:R-:W-:-:S05]  /*b600*/  IMAD.IADD R11, R11, 0x1, -R2 ;  /* 0x000000010b0b7824 */ /* 0x000fca00078e0a02 */
[----:B------:R-:W-:Y:S02]  /*b610*/  VIADDMNMX R179, R11, R164, R179, PT ;  /* 0x000000a40bb37246 */ /* 0x000fe400038001b3 */
[----:B------:R-:W-:-:S07]  /*b620*/  VIMNMX R180, R180, R11, !PT ;  /* 0x0000000bb4b47248 */ /* 0x000fce0007fe0100 */
.L_x_2329:
        /* <DEDUP_REMOVED lines=68> */
.L_x_2335:
[----:B------:R-:W-:-:S05]  /*ba70*/  IMAD.U32 R182, RZ, RZ, UR22 ;  /* 0x00000016ffb67e24 */ /* 0x000fca000f8e00ff */
[----:B------:R-:W-:-:S13]  /*ba80*/  ISETP.NE.AND P2, PT, R182, 0x1, PT ;  /* 0x00000001b600780c */ /* 0x000fda0003f45270 */
[----:B------:R-:W0:Y:S02]  /*ba90*/  @P2 LDC.64 R10, c[0x0][0x9e8] ;  /* 0x00027a00ff0a2b82 */ /* 0x000e240000000a00 */
[----:B0-----:R-:W-:-:S05]  /*baa0*/  @P2 IMAD.HI.U32 R10, R5, R10, RZ ;  /* 0x0000000a050a2227 */ /* 0x001fca00078e00ff */
[----:B------:R-:W-:-:S07]  /*bab0*/  @P2 SHF.R.U32.HI R5, RZ, R11, R10 ;  /* 0x0000000bff052219 */ /* 0x000fce000001160a */
.L_x_2336:
[----:B------:R-:W-:Y:S05]  /*bac0*/  BSYNC B0 ;  /* 0x0000000000007941 */ /* 0x000fea0003800000 */
.L_x_2334:
[----:B------:R-:W-:-:S04]  /*bad0*/  IMAD R5, R5, R182, -R177 ;  /* 0x000000b605057224 */ /* 0x000fc800078e0ab1 */
[----:B------:R-:W-:-:S05]  /*bae0*/  IMAD.IADD R5, R5, 0x1, -R2 ;  /* 0x0000000105057824 */ /* 0x000fca00078e0a02 */
[----:B------:R-:W-:Y:S02]  /*baf0*/  VIADDMNMX R179, R5, R182, R179, PT ;  /* 0x000000b605b37246 */ /* 0x000fe400038001b3 */
[----:B------:R-:W-:-:S07]  /*bb00*/  VIMNMX R180, R180, R5, !PT ;  /* 0x00000005b4b47248 */ /* 0x000fce0007fe0100 */
.L_x_2333:
[----:B------:R-:W-:Y:S01]  /*bb10*/  FMNMX.FTZ R5, R178, R9, !PT ;  /* 0x00000009b2057209 */ /* 0x000fe20007810000 */
[----:B------:R-:W-:Y:S01]  /*bb20*/  UMOV UR10, UR21 ;  /* 0x00000015000a7c82 */ /* 0x000fe20008000000 */
[----:B------:R-:W-:Y:S02]  /*bb30*/  ISETP.GT.AND P3, PT, R180, RZ, P1 ;  /* 0x000000ffb400720c */ /* 0x000fe40000f64270 */
        /* <DEDUP_REMOVED lines=56> */
[----:B------:R-:W-:Y:S02]  /*bec0*/  IADD3 R183, -R17, RZ, RZ ;  /* 0x000000ff11b77210 */ /* 0x000fe40007ffe1ff */
[----:B0-----:R-:W-:Y:S02]  /*bed0*/  FMNMX.FTZ R5, R11, R182, !PT ;  /* 0x000000b60b057209 */ /* 0x001fe40007810000 */
[----:B------:R-:W-:Y:S02]  /*bee0*/  FSEL R11, R6, -INF , !P3 ;  /* 0xff800000060b7808 */ /* 0x000fe40005800000 */
[----:B------:R-:W-:Y:S02]  /*bef0*/  ISETP.GT.AND P3, PT, R180, 0x20, P1 ;  /* 0x00000020b400780c */ /* 0x000fe40000f64270 */
[----:B------:R-:W-:-:S02]  /*bf00*/  FMNMX.FTZ R6, R11, R12, !PT ;  /* 0x0000000c0b067209 */ /* 0x000fc40007810000 */
[----:B------:R-:W-:Y:S02]  /*bf10*/  ISETP.LT.OR P3, PT, R179, 0x21, P3 ;  /* 0x00000021b300780c */ /* 0x000fe40001f61670 */
[----:B------:R-:W-:Y:S02]  /*bf20*/  FMNMX.FTZ R177, R13, R6, !PT ;  /* 0x000000060db17209 */ /* 0x000fe40007810000 */
[----:B------:R-:W-:Y:S02]  /*bf30*/  FSEL R154, R154, -INF , !P3 ;  /* 0xff8000009a9a7808 */ /* 0x000fe40005800000 */
[----:B------:R-:W-:Y:S02]  /*bf40*/  FMNMX.FTZ R6, R14, R177, !PT ;  /* 0x000000b10e067209 */ /* 0x000fe40007810000 */
[----:B------:R-:W-:Y:S02]  /*bf50*/  FSETP.NEU.FTZ.AND P3, PT, R5, -INF , PT ;  /* 0xff8000000500780b */ /* 0x000fe40003f7d000 */
[----:B------:R-:W-:-:S02]  /*bf60*/  FMNMX.FTZ R6, R15, R6, !PT ;  /* 0x000000060f067209 */ /* 0x000fc40007810000 */
[----:B------:R-:W-:Y:S02]  /*bf70*/  ISETP.GT.AND P1, PT, R180, 0x39, P1 ;  /* 0x00000039b400780c */ /* 0x000fe40000f24270 */
[----:B------:R-:W-:Y:S01]  /*bf80*/  FMNMX.FTZ R177, R21, R6, !PT ;  /* 0x0000000615b17209 */ /* 0x000fe20007810000 */
[----:B------:R-:W-:Y:S01]  /*bf90*/  FMUL.FTZ R6, R5, UR10 ;  /* 0x0000000a05067c20 */ /* 0x000fe20008410000 */
[----:B------:R-:W-:Y:S02]  /*bfa0*/  ISETP.LT.OR P1, PT, R179, 0x3a, P1 ;  /* 0x0000003ab300780c */ /* 0x000fe40000f21670 */
[----:B------:R-:W-:Y:S02]  /*bfb0*/  FMNMX.FTZ R181, R20, R177, !PT ;  /* 0x000000b114b57209 */ /* 0x000fe40007810000 */
[----:B------:R-:W-:Y:S02]  /*bfc0*/  FSEL R177, R6, RZ, P3 ;  /* 0x000000ff06b17208 */ /* 0x000fe40001800000 */
[----:B------:R-:W-:-:S02]  /*bfd0*/  FMNMX.FTZ R6, R152, R181, !PT ;  /* 0x000000b598067209 */ /* 0x000fc40007810000 */
[----:B------:R-:W-:Y:S01]  /*bfe0*/  FSEL R179, R161, -INF , !P1 ;  /* 0xff800000a1b37808 */ /* 0x000fe20004800000 */
[--C-:B------:R-:W-:Y:S01]  /*bff0*/  FFMA.FTZ R180, R162, UR10, -R177.reuse ;  /* 0x0000000aa2b47c23 */ /* 0x100fe200080108b1 */
[----:B------:R-:W-:Y:S01]  /*c000*/  FMNMX.FTZ R181, R153, R6, !PT ;  /* 0x0000000699b57209 */ /* 0x000fe20007810000 */
[--C-:B------:R-:W-:Y:S01]  /*c010*/  FFMA.FTZ R10, R178, UR10, -R177.reuse ;  /* 0x0000000ab20a7c23 */ /* 0x100fe200080108b1 */
[----:B------:R-:W-:Y:S02]  /*c020*/  FSEL R162, R157, -INF , !P6 ;  /* 0xff8000009da27808 */ /* 0x000fe40007000000 */
[----:B------:R-:W-:Y:S01]  /*c030*/  FMNMX.FTZ R6, R154, R181, !PT ;  /* 0x000000b59a067209 */ /* 0x000fe20007810000 */
[----:B------:R0:W-:Y:S01]  /*c040*/  MUFU.EX2 R157, R180 ;  /* 0x000000b4009d7308 */ /* 0x0001e20000000800 */
[----:B------:R-:W-:Y:S01]  /*c050*/  FSEL R178, R158, -INF , !P2 ;  /* 0xff8000009eb27808 */ /* 0x000fe20005000000 */
[----:B------:R-:W-:Y:S01]  /*c060*/  FFMA.FTZ R158, R163, UR10, -R177 ;  /* 0x0000000aa39e7c23 */ /* 0x000fe200080108b1 */
[----:B------:R-:W-:-:S02]  /*c070*/  FMNMX.FTZ R181, R155, R6, !PT ;  /* 0x000000069bb57209 */ /* 0x000fc40007810000 */
        /* <DEDUP_REMOVED lines=8> */
[----:B------:R-:W-:Y:S02]  /*c100*/  FSEL R170, R5, RZ, P3 ;  /* 0x000000ff05aa7208 */ /* 0x000fe40001800000 */
        /* <DEDUP_REMOVED lines=261> */
.L_x_2337:
[----:B------:R1:W2:Y:S01]  /*d160*/  SYNCS.PHASECHK.TRANS64.TRYWAIT P1, [UR20+0x28c50], R7 ;  /* 0x028c5007ff0075a7 */ /* 0x0002a20008020154 */
[----:B------:R-:W-:Y:S05]  /*d170*/  @!P0 BRA `(.L_x_2338) ;  /* 0x0000000000048947 */ /* 0x000fea0003800000 */
[----:B------:R-:W-:Y:S01]  /*d180*/  BPT.TRAP 0x1 ;  /* 0x000000040000795c */ /* 0x000fe20000300000 */
.L_x_2338:
[----:B--2---:R-:W-:Y:S05]  /*d190*/  @P1 BRA `(.L_x_2339) ;  /* 0x0000000000081947 */ /* 0x004fea0003800000 */
[----:B------:R-:W2:Y:S02]  /*d1a0*/  SYNCS.PHASECHK.TRANS64.TRYWAIT P1, [UR20+0x28c50], R7 ;  /* 0x028c5007ff0075a7 */ /* 0x000ea40008020154 */
[----:B--2---:R-:W-:Y:S05]  /*d1b0*/  @!P1 BRA `(.L_x_2340) ;  /* 0x0000009c00249947 */ /* 0x004fea0003800000 */
.L_x_2339:
        /* <DEDUP_REMOVED lines=34> */
.L_x_2341:
        /* <DEDUP_REMOVED lines=9> */
.L_x_2323:
[----:B------:R-:W4:Y:S01]  /*d470*/  SHFL.BFLY PT, R0, R3, 0x2, 0x1f ;  /* 0x0c401f0003007f89 */ /* 0x000f2200000e0000 */
[----:B------:R-:W-:Y:S01]  /*d480*/  IMAD.MOV R11, RZ, RZ, -R17 ;  /* 0x000000ffff0b7224 */ /* 0x000fe200078e0a11 */
[----:B------:R-:W-:Y:S01]  /*d490*/  UIADD3 UR36, UR36, 0x1, URZ ;  /* 0x0000000124247890 */ /* 0x000fe2000fffe03f */
[----:B------:R-:W-:Y:S01]  /*d4a0*/  IMAD.U32 R13, RZ, RZ, UR10 ;  /* 0x0000000aff0d7e24 */ /* 0x000fe2000f8e00ff */
[----:B012---:R-:W0:Y:S01]  /*d4b0*/  SHFL.BFLY PT, R7, R4, 0x2, 0x1f ;  /* 0x0c401f0004077f89 */ /* 0x007e2200000e0000 */
[----:B------:R-:W-:Y:S01]  /*d4c0*/  IMAD.MOV.U32 R20, RZ, RZ, -0x800000 ;  /* 0xff800000ff147424 */ /* 0x000fe200078e00ff */
[----:B------:R-:W-:Y:S08]  /*d4d0*/  BAR.ARV 0x8, 0x100 ;  /* 0x0204000000007b1d */ /* 0x000ff00000002000 */
[----:B------:R-:W-:Y:S01]  /*d4e0*/  BAR.SYNC.DEFER_BLOCKING 0xf, 0x100 ;  /* 0x03c4000000007b1d */ /* 0x000fe20000010000 */
[----:B------:R-:W-:Y:S01]  /*d4f0*/  ISETP.NE.AND P0, PT, R2, R11, PT ;  /* 0x0000000b0200720c */ /* 0x000fe20003f05270 */
[----:B------:R-:W-:-:S02]  /*d500*/  IMAD.MOV.U32 R11, RZ, RZ, RZ ;  /* 0x000000ffff0b7224 */ /* 0x000fc400078e00ff */
[----:B----4-:R-:W-:Y:S01]  /*d510*/  FADD.FTZ R0, R0, R3 ;  /* 0x0000000300007221 */ /* 0x010fe20000010000 */
[----:B------:R-:W-:Y:S01]  /*d520*/  IMAD.U32 R3, RZ, RZ, UR38 ;  /* 0x00000026ff037e24 */ /* 0x000fe2000f8e00ff */
[----:B------:R-:W-:Y:S01]  /*d530*/  UIADD3 UR38, UR38, 0x1, URZ ;  /* 0x0000000126267890 */ /* 0x000fe2000fffe03f */
[----:B0-----:R-:W-:Y:S02]  /*d540*/  FADD.FTZ R8, R7, R4 ;  /* 0x0000000407087221 */ /* 0x001fe40000010000 */
[----:B------:R-:W0:Y:S05]  /*d550*/  SHFL.BFLY PT, R9, R0, 0x1, 0x1f ;  /* 0x0c201f0000097f89 */ /* 0x000e2a00000e0000 */
[----:B------:R-:W-:Y:S01]  /*d560*/  @!P0 IMAD R3, R3, 0x40, R16 ;  /* 0x0000004003038824 */ /* 0x000fe200078e0210 */
[----:B------:R-:W-:Y:S01]  /*d570*/  UISETP.NE.AND UP0, UPT, UR38, 0x2, UPT ;  /* 0x000000022600788c */ /* 0x000fe2000bf05270 */
[----:B------:R-:W1:Y:S03]  /*d580*/  SHFL.BFLY PT, R7, R8, 0x1, 0x1f ;  /* 0x0c201f0008077f89 */ /* 0x000e6600000e0000 */
[----:B------:R-:W-:Y:S01]  /*d590*/  @!P0 LEA R4, R3, UR41, 0x2 ;  /* 0x0000002903048c11 */ /* 0x000fe2000f8e10ff */
[----:B------:R-:W-:Y:S01]  /*d5a0*/  USEL UR4, URZ, 0x1, UP0 ;  /* 0x000000013f047887 */ /* 0x000fe20008000000 */
[----:B------:R-:W-:Y:S01]  /*d5b0*/  IMAD.MOV.U32 R3, RZ, RZ, -0x800000 ;  /* 0xff800000ff037424 */ /* 0x000fe200078e00ff */
[----:B------:R-:W-:-:S02]  /*d5c0*/  USEL UR38, UR38, URZ, UP0 ;  /* 0x0000003f26267287 */ /* 0x000fc40008000000 */
[----:B------:R-:W-:Y:S01]  /*d5d0*/  ULOP3.LUT UR37, UR37, UR4, URZ, 0x3c, !UPT ;  /* 0x0000000425257292 */ /* 0x000fe2000f8e3c3f */
[----:B0-----:R-:W-:Y:S01]  /*d5e0*/  FADD.FTZ R9, R0, R9 ;  /* 0x0000000900097221 */ /* 0x001fe20000010000 */
[----:B------:R-:W-:Y:S01]  /*d5f0*/  MOV R0, RZ ;  /* 0x000000ff00007202 */ /* 0x000fe20000000f00 */
[----:B-1----:R-:W-:-:S03]  /*d600*/  FADD.FTZ R7, R8, R7 ;  /* 0x0000000708077221 */ /* 0x002fc60000010000 */
[----:B------:R-:W-:Y:S02]  /*d610*/  FSETP.NE.FTZ.AND P1, PT, R9, RZ, PT ;  /* 0x000000ff0900720b */ /* 0x000fe40003f35000 */
[----:B------:R-:W-:-:S11]  /*d620*/  FSETP.NE.FTZ.AND P2, PT, R7, RZ, PT ;  /* 0x000000ff0700720b */ /* 0x000fd60003f55000 */
[----:B------:R-:W0:Y:S08]  /*d630*/  @P1 MUFU.RCP R11, R9 ;  /* 0x00000009000b1308 */ /* 0x000e300000001000 */
[----:B------:R-:W1:Y:S01]  /*d640*/  @P2 MUFU.RCP R0, R7 ;  /* 0x0000000700002308 */ /* 0x000e620000001000 */
[-C--:B0-----:R-:W-:Y:S01]  /*d650*/  FMUL.FTZ R169, R32, R11.reuse ;  /* 0x0000000b20a97220 */ /* 0x081fe20000410000 */
[----:B---3--:R-:W-:-:S06]  /*d660*/  FMUL.FTZ R166, R33, R11 ;  /* 0x0000000b21a67220 */ /* 0x008fcc0000410000 */
[----:B------:R-:W0:Y:S01]  /*d670*/  @P1 MUFU.LG2 R32, R9 ;  /* 0x0000000900201308 */ /* 0x000e220000000c00 */
[----:B------:R-:W-:Y:S01]  /*d680*/  @!P0 STS [R4+0x28800], R11 ;  /* 0x0288000b04008388 */ /* 0x000fe20000000800 */
[-C--:B------:R-:W-:Y:S01]  /*d690*/  FMUL.FTZ R171, R28, R11.reuse ;  /* 0x0000000b1cab7220 */ /* 0x080fe20000410000 */
[-C--:B------:R-:W-:Y:S01]  /*d6a0*/  FMUL.FTZ R28, R29, R11.reuse ;  /* 0x0000000b1d1c7220 */ /* 0x080fe20000410000 */
[----:B------:R-:W-:Y:S02]  /*d6b0*/  IMAD.U32 R29, RZ, RZ, UR10 ;  /* 0x0000000aff1d7e24 */ /* 0x000fe4000f8e00ff */
[-C--:B------:R-:W-:Y:S01]  /*d6c0*/  FMUL.FTZ R172, R24, R11.reuse ;  /* 0x0000000b18ac7220 */ /* 0x080fe20000410000 */
[----:B-1----:R1:W-:Y:S01]  /*d6d0*/  @!P0 STS [R4+0x28820], R0 ;  /* 0x0288200004008388 */ /* 0x0023e20000000800 */
[-C--:B------:R-:W-:Y:S01]  /*d6e0*/  FMUL.FTZ R170, R25, R11.reuse ;  /* 0x0000000b19aa7220 */ /* 0x080fe20000410000 */
[----:B------:R0:W2:Y:S01]  /*d6f0*/  @P2 MUFU.LG2 R33, R7 ;  /* 0x0000000700212308 */ /* 0x0000a20000000c00 */
[----:B------:R-:W-:Y:S01]  /*d700*/  @P2 FMUL.FTZ R29, R29, 0.69314718246459960938 ;  /* 0x3f3172181d1d2820 */ /* 0x000fe20000410000 */
[-C--:B------:R-:W-:Y:S01]  /*d710*/  FMUL.FTZ R167, R36, R11.reuse ;  /* 0x0000000b24a77220 */ /* 0x080fe20000410000 */
[-C--:B------:R-:W-:Y:S01]  /*d720*/  FMUL.FTZ R164, R37, R11.reuse ;  /* 0x0000000b25a47220 */ /* 0x080fe20000410000 */
[-C--:B------:R-:W-:Y:S01]  /*d730*/  FMUL.FTZ R165, R40, R11.reuse ;  /* 0x0000000b28a57220 */ /* 0x080fe20000410000 */
[-C--:B------:R-:W-:Y:S01]  /*d740*/  FMUL.FTZ R8, R41, R11.reuse ;  /* 0x0000000b29087220 */ /* 0x080fe20000410000 */
[-C--:B------:R-:W-:Y:S01]  /*d750*/  FMUL.FTZ R163, R44, R11.reuse ;  /* 0x0000000b2ca37220 */ /* 0x080fe20000410000 */
[-C--:B------:R-:W-:Y:S01]  /*d760*/  FMUL.FTZ R10, R45, R11.reuse ;  /* 0x0000000b2d0a7220 */ /* 0x080fe20000410000 */
[----:B-1----:R-:W-:Y:S01]  /*d770*/  @P1 FMUL.FTZ R4, R13, 0.69314718246459960938 ;  /* 0x3f3172180d041820 */ /* 0x002fe20000410000 */
        /* <DEDUP_REMOVED lines=122> */
.L_x_2248:
        /* <DEDUP_REMOVED lines=34> */
[----:B------:R-:W-:Y:S01]  /*e140*/  F2FP.F16.F32.PACK_AB R73, R75, R74 ;  /* 0x0000004a4b49723e */ /* 0x000fe200000000ff */
[----:B------:R-:W-:Y:S01]  /*e150*/  UISETP.NE.U32.AND UP0, UPT, UR8, URZ, UPT ;  /* 0x0000003f0800728c */ /* 0x000fe2000bf05070 */
[----:B------:R-:W-:-:S02]  /*e160*/  F2FP.F16.F32.PACK_AB R80, R81, R80 ;  /* 0x000000505150723e */ /* 0x000fc400000000ff */
[C---:B------:R-:W-:Y:S01]  /*e170*/  IADD3 R173, P1, R4.reuse, 0x20, RZ ;  /* 0x0000002004ad7810 */ /* 0x040fe20007f3e0ff */
[----:B------:R-:W-:Y:S01]  /*e180*/  UISETP.NE.AND.EX UP0, UPT, UR9, URZ, UPT, UP0 ;  /* 0x0000003f0900728c */ /* 0x000fe2000bf05300 */
[C---:B------:R-:W-:Y:S02]  /*e190*/  IADD3 R183, P6, R4.reuse, 0x2020, RZ ;  /* 0x0000202004b77810 */ /* 0x040fe40007fde0ff */
[C---:B------:R-:W-:Y:S01]  /*e1a0*/  IADD3 R177, P0, R4.reuse, 0x40, RZ ;  /* 0x0000004004b17810 */ /* 0x040fe20007f1e0ff */
[--C-:B------:R-:W-:Y:S01]  /*e1b0*/  IMAD.X R37, RZ, RZ, R5.reuse, P1 ;  /* 0x000000ffff257224 */ /* 0x100fe200008e0605 */
[----:B------:R-:W-:Y:S01]  /*e1c0*/  LOP3.LUT R36, R173, 0x380, RZ, 0xc0, !PT ;  /* 0x00000380ad247812 */ /* 0x000fe200078ec0ff */
[--C-:B------:R-:W-:Y:S01]  /*e1d0*/  IMAD.X R53, RZ, RZ, R5.reuse, P6 ;  /* 0x000000ffff357224 */ /* 0x100fe200030e0605 */
[----:B------:R-:W-:Y:S01]  /*e1e0*/  IADD3 R7, P6, R4, 0x6000, RZ ;  /* 0x0000600004077810 */ /* 0x000fe20007fde0ff */
[----:B------:R-:W-:Y:S01]  /*e1f0*/  ULDC.64 UR8, c[0x0][0xc00] ;  /* 0x0003000000087ab9 */ /* 0x000fe20000000a00 */
[----:B------:R-:W-:Y:S01]  /*e200*/  IADD3.X R41, RZ, R5, RZ, P0, !PT ;  /* 0x00000005ff297210 */ /* 0x000fe200007fe4ff */
[----:B------:R-:W-:Y:S01]  /*e210*/  UIMAD.WIDE UR8, UR44, 0x4, UR8 ;  /* 0x000000042c0878a5 */ /* 0x000fe2000f8e0208 */
[----:B------:R-:W-:Y:S01]  /*e220*/  SHF.R.U64 R36, R36, 0x3, RZ ;  /* 0x0000000324247819 */ /* 0x000fe200000012ff */
[----:B------:R-:W-:Y:S01]  /*e230*/  IMAD.X R119, RZ, RZ, R5, P6 ;  /* 0x000000ffff777224 */ /* 0x000fe200030e0605 */
[----:B------:R-:W-:-:S02]  /*e240*/  IADD3 R207, P2, R4, 0x2060, RZ ;  /* 0x0000206004cf7810 */ /* 0x000fc40007f5e0ff */
[C---:B------:R-:W-:Y:S02]  /*e250*/  IADD3 R6, P0, R4.reuse, 0x4020, RZ ;  /* 0x0000402004067810 */ /* 0x040fe40007f1e0ff */
        /* <DEDUP_REMOVED lines=11> */
[--C-:B------:R-:W-:Y:S01]  /*e310*/  IMAD.X R95, RZ, RZ, R5.reuse, P5 ;  /* 0x000000ffff5f7224 */ /* 0x100fe200028e0605 */
[----:B------:R-:W-:Y:S01]  /*e320*/  LOP3.LUT R173, R6, 0x380, RZ, 0xc0, !PT ;  /* 0x0000038006ad7812 */ /* 0x000fe200078ec0ff */
[----:B------:R-:W-:Y:S01]  /*e330*/  IMAD.X R103, RZ, RZ, R5, P1 ;  /* 0x000000ffff677224 */ /* 0x000fe200008e0605 */
[----:B------:R-:W-:-:S02]  /*e340*/  SHF.R.U64 R29, R29, 0x3, RZ ;  /* 0x000000031d1d7819 */ /* 0x000fc400000012ff */
[----:B------:R-:W-:Y:S02]  /*e350*/  LOP3.LUT R40, R177, 0x380, RZ, 0xc0, !PT ;  /* 0x00000380b1287812 */ /* 0x000fe400078ec0ff */
[----:B------:R-:W-:Y:S02]  /*e360*/  SHF.R.U64 R118, R118, 0x3, RZ ;  /* 0x0000000376767819 */ /* 0x000fe400000012ff */
[C---:B------:R-:W-:Y:S02]  /*e370*/  IADD3 R168, P2, R4.reuse, 0x6040, RZ ;  /* 0x0000604004a87810 */ /* 0x040fe40007f5e0ff */
[C---:B------:R-:W-:Y:S02]  /*e380*/  IADD3 R110, P4, R4.reuse, 0x4040, RZ ;  /* 0x00004040046e7810 */ /* 0x040fe40007f9e0ff */
[C---:B------:R-:W-:Y:S02]  /*e390*/  IADD3 R114, P3, R4.reuse, 0x4060, RZ ;  /* 0x0000406004727810 */ /* 0x040fe40007f7e0ff */
[C---:B------:R-:W-:Y:S01]  /*e3a0*/  IADD3 R0, P5, R4.reuse, 0x6020, RZ ;  /* 0x0000602004007810 */ /* 0x040fe20007fbe0ff */
[----:B------:R-:W-:Y:S01]  /*e3b0*/  IMAD.X R111, RZ, RZ, R5, P4 ;  /* 0x000000ffff6f7224 */ /* 0x000fe200020e0605 */
[----:B------:R-:W-:-:S02]  /*e3c0*/  IADD3 R32, P1, R4, 0x6060, RZ ;  /* 0x0000606004207810 */ /* 0x000fc40007f3e0ff */
[----:B------:R-:W-:Y:S01]  /*e3d0*/  SHF.R.U64 R173, R173, 0x3, RZ ;  /* 0x00000003adad7819 */ /* 0x000fe200000012ff */
[--C-:B------:R-:W-:Y:S01]  /*e3e0*/  IMAD.X R123, RZ, RZ, R5.reuse, P5 ;  /* 0x000000ffff7b7224 */ /* 0x100fe200028e0605 */
[----:B------:R-:W-:Y:S01]  /*e3f0*/  LOP3.LUT R4, R29, R4, RZ, 0x3c, !PT ;  /* 0x000000041d047212 */ /* 0x000fe200078e3cff */
[--C-:B------:R-:W-:Y:S01]  /*e400*/  IMAD.X R29, RZ, RZ, R5.reuse, P2 ;  /* 0x000000ffff1d7224 */ /* 0x100fe200010e0605 */
[----:B------:R-:W-:Y:S01]  /*e410*/  LOP3.LUT R44, R179, 0x380, RZ, 0xc0, !PT ;  /* 0x00000380b32c7812 */ /* 0x000fe200078ec0ff */
[----:B------:R-:W-:Y:S01]  /*e420*/  IMAD.X R33, RZ, RZ, R5, P1 ;  /* 0x000000ffff217224 */ /* 0x000fe200008e0605 */
[----:B------:R-:W-:Y:S02]  /*e430*/  SHF.R.U64 R40, R40, 0x3, RZ ;  /* 0x0000000328287819 */ /* 0x000fe400000012ff */
[----:B------:R-:W-:Y:S02]  /*e440*/  LOP3.LUT R118, R118, R7, RZ, 0x3c, !PT ;  /* 0x0000000776767212 */ /* 0x000fe400078e3cff */
[----:B------:R-:W-:-:S02]  /*e450*/  LOP3.LUT R7, R168, 0x380, RZ, 0xc0, !PT ;  /* 0x00000380a8077812 */ /* 0x000fc400078ec0ff */
[----:B------:R-:W-:Y:S02]  /*e460*/  LOP3.LUT R48, R181, 0x380, RZ, 0xc0, !PT ;  /* 0x00000380b5307812 */ /* 0x000fe400078ec0ff */
[----:B------:R-:W-:Y:S02]  /*e470*/  LOP3.LUT R106, R173, R6, RZ, 0x3c, !PT ;  /* 0x00000006ad6a7212 */ /* 0x000fe400078e3cff */
[----:B------:R-:W-:Y:S02]  /*e480*/  IADD3.X R115, RZ, R5, RZ, P3, !PT ;  /* 0x00000005ff737210 */ /* 0x000fe40001ffe4ff */
[----:B------:R-:W-:Y:S02]  /*e490*/  SHF.R.U64 R44, R44, 0x3, RZ ;  /* 0x000000032c2c7819 */ /* 0x000fe400000012ff */
[----:B------:R-:W-:Y:S02]  /*e4a0*/  LOP3.LUT R40, R40, R177, RZ, 0x3c, !PT ;  /* 0x000000b128287212 */ /* 0x000fe400078e3cff */
[----:B------:R-:W-:-:S02]  /*e4b0*/  LOP3.LUT R52, R183, 0x380, RZ, 0xc0, !PT ;  /* 0x00000380b7347812 */ /* 0x000fc400078ec0ff */
[----:B------:R-:W-:Y:S02]  /*e4c0*/  MOV R173, R4 ;  /* 0x0000000400ad7202 */ /* 0x000fe40000000f00 */
[----:B------:R-:W-:Y:S02]  /*e4d0*/  F2FP.F16.F32.PACK_AB R6, R28, R171 ;  /* 0x000000ab1c06723e */ /* 0x000fe400000000ff */
[----:B------:R-:W-:Y:S02]  /*e4e0*/  LOP3.LUT R94, R205, 0x380, RZ, 0xc0, !PT ;  /* 0x00000380cd5e7812 */ /* 0x000fe400078ec0ff */
[----:B------:R-:W-:Y:S02]  /*e4f0*/  LOP3.LUT R177, R110, 0x380, RZ, 0xc0, !PT ;  /* 0x000003806eb17812 */ /* 0x000fe400078ec0ff */
[----:B------:R-:W-:Y:S02]  /*e500*/  F2FP.F16.F32.PACK_AB R5, R27, R26 ;  /* 0x0000001a1b05723e */ /* 0x000fe400000000ff */
[----:B------:R-:W-:-:S02]  /*e510*/  SHF.R.U64 R171, R7, 0x3, RZ ;  /* 0x0000000307ab7819 */ /* 0x000fc400000012ff */
[----:B------:R-:W-:Y:S02]  /*e520*/  LOP3.LUT R98, R207, 0x380, RZ, 0xc0, !PT ;  /* 0x00000380cf627812 */ /* 0x000fe400078ec0ff */
[----:B------:R-:W-:Y:S02]  /*e530*/  F2FP.F16.F32.PACK_AB R4, R170, R172 ;  /* 0x000000acaa04723e */ /* 0x000fe400000000ff */
[----:B------:R-:W-:Y:S02]  /*e540*/  LOP3.LUT R27, R0, 0x380, RZ, 0xc0, !PT ;  /* 0x00000380001b7812 */ /* 0x000fe400078ec0ff */
[----:B------:R-:W-:Y:S02]  /*e550*/  F2FP.F16.F32.PACK_AB R7, R31, R30 ;  /* 0x0000001e1f07723e */ /* 0x000fe400000000ff */
[----:B------:R-:W-:Y:S02]  /*e560*/  SHF.R.U64 R48, R48, 0x3, RZ ;  /* 0x0000000330307819 */ /* 0x000fe400000012ff */
[----:B------:R-:W-:Y:S01]  /*e570*/  LOP3.LUT R102, R209, 0x380, RZ, 0xc0, !PT ;  /* 0x00000380d1667812 */ /* 0x000fe200078ec0ff */
[----:B------:R0:W-:Y:S01]  /*e580*/  STSM.16.M88.4 [R173], R4 ;  /* 0x00000004ad007844 */ /* 0x0001e20000000200 */
[----:B------:R-:W-:-:S02]  /*e590*/  LOP3.LUT R44, R44, R179, RZ, 0x3c, !PT ;  /* 0x000000b32c2c7212 */ /* 0x000fc400078e3cff */
[----:B------:R-:W-:Y:S02]  /*e5a0*/  SHF.R.U64 R52, R52, 0x3, RZ ;  /* 0x0000000334347819 */ /* 0x000fe400000012ff */
[----:B------:R-:W-:Y:S02]  /*e5b0*/  SHF.R.U64 R94, R94, 0x3, RZ ;  /* 0x000000035e5e7819 */ /* 0x000fe400000012ff */
[----:B------:R-:W-:Y:S02]  /*e5c0*/  LOP3.LUT R179, R114, 0x380, RZ, 0xc0, !PT ;  /* 0x0000038072b37812 */ /* 0x000fe400078ec0ff */
[----:B------:R-:W-:Y:S02]  /*e5d0*/  SHF.R.U64 R177, R177, 0x3, RZ ;  /* 0x00000003b1b17819 */ /* 0x000fe400000012ff */
[----:B------:R-:W-:Y:S02]  /*e5e0*/  SHF.R.U64 R98, R98, 0x3, RZ ;  /* 0x0000000362627819 */ /* 0x000fe400000012ff */
[----:B------:R-:W-:-:S02]  /*e5f0*/  SHF.R.U64 R27, R27, 0x3, RZ ;  /* 0x000000031b1b7819 */ /* 0x000fc400000012ff */
[----:B------:R-:W-:Y:S02]  /*e600*/  LOP3.LUT R48, R48, R181, RZ, 0x3c, !PT ;  /* 0x000000b530307212 */ /* 0x000fe400078e3cff */
[----:B------:R-:W-:Y:S02]  /*e610*/  SHF.R.U64 R102, R102, 0x3, RZ ;  /* 0x0000000366667819 */ /* 0x000fe400000012ff */
[----:B------:R-:W-:Y:S02]  /*e620*/  LOP3.LUT R52, R52, R183, RZ, 0x3c, !PT ;  /* 0x000000b734347212 */ /* 0x000fe400078e3cff */
[----:B------:R-:W-:Y:S02]  /*e630*/  MOV R37, R36 ;  /* 0x0000002400257202 */ /* 0x000fe40000000f00 */
[----:B0-----:R-:W-:Y:S02]  /*e640*/  F2FP.F16.F32.PACK_AB R4, R166, R169 ;  /* 0x000000a9a604723e */ /* 0x001fe400000000ff */
[----:B------:R-:W-:-:S02]  /*e650*/  F2FP.F16.F32.PACK_AB R5, R35, R34 ;  /* 0x000000222305723e */ /* 0x000fc400000000ff */
[----:B------:R-:W-:Y:S02]  /*e660*/  F2FP.F16.F32.PACK_AB R6, R164, R167 ;  /* 0x000000a7a406723e */ /* 0x000fe400000000ff */
[----:B------:R-:W-:Y:S02]  /*e670*/  F2FP.F16.F32.PACK_AB R7, R39, R38 ;  /* 0x000000262707723e */ /* 0x000fe400000000ff */
[----:B------:R-:W-:Y:S02]  /*e680*/  LOP3.LUT R94, R94, R205, RZ, 0x3c, !PT ;  /* 0x000000cd5e5e7212 */ /* 0x000fe400078e3cff */
[----:B------:R-:W-:Y:S01]  /*e690*/  SHF.R.U64 R179, R179, 0x3, RZ ;  /* 0x00000003b3b37819 */ /* 0x000fe200000012ff */
[----:B------:R0:W-:Y:S01]  /*e6a0*/  STSM.16.M88.4 [R37], R4 ;  /* 0x0000000425007844 */ /* 0x0001e20000000200 */
[----:B------:R-:W-:Y:S02]  /*e6b0*/  LOP3.LUT R110, R177, R110, RZ, 0x3c, !PT ;  /* 0x0000006eb16e7212 */ /* 0x000fe400078e3cff */
[----:B------:R-:W-:-:S02]  /*e6c0*/  MOV R40, R40 ;  /* 0x0000002800287202 */ /* 0x000fc40000000f00 */
[----:B------:R-:W-:Y:S02]  /*e6d0*/  LOP3.LUT R98, R98, R207, RZ, 0x3c, !PT ;  /* 0x000000cf62627212 */ /* 0x000fe400078e3cff */
[----:B------:R-:W-:Y:S01]  /*e6e0*/  LOP3.LUT R177, R32, 0x380, RZ, 0xc0, !PT ;  /* 0x0000038020b17812 */ /* 0x000fe200078ec0ff */
[----:B------:R-:W-:Y:S01]  /*e6f0*/  STSM.16.M88.4 [R40], R8 ;  /* 0x0000000828007844 */ /* 0x000fe20000000200 */
[----:B------:R-:W-:Y:S02]  /*e700*/  LOP3.LUT R122, R27, R0, RZ, 0x3c, !PT ;  /* 0x000000001b7a7212 */ /* 0x000fe400078e3cff */
[----:B------:R-:W-:Y:S02]  /*e710*/  MOV R44, R44 ;  /* 0x0000002c002c7202 */ /* 0x000fe40000000f00 */
[----:B------:R-:W-:Y:S02]  /*e720*/  LOP3.LUT R102, R102, R209, RZ, 0x3c, !PT ;  /* 0x000000d166667212 */ /* 0x000fe400078e3cff */
[----:B------:R-:W-:Y:S01]  /*e730*/  MOV R48, R48 ;  /* 0x0000003000307202 */ /* 0x000fe20000000f00 */
[----:B------:R-:W-:Y:S01]  /*e740*/  STSM.16.M88.4 [R44], R12 ;  /* 0x0000000c2c007844 */ /* 0x000fe20000000200 */
[----:B------:R-:W-:Y:S01]  /*e750*/  F2FP.F16.F32.PACK_AB R26, R61, R60 ;  /* 0x0000003c3d1a723e */ /* 0x000fe200000000ff */
[----:B0-----:R-:W-:Y:S01]  /*e760*/  IMAD.U32 R4, RZ, RZ, UR8 ;  /* 0x00000008ff047e24 */ /* 0x001fe2000f8e00ff */
[----:B------:R-:W-:Y:S01]  /*e770*/  F2FP.F16.F32.PACK_AB R27, R63, R62 ;  /* 0x0000003e3f1b723e */ /* 0x000fe200000000ff */
[----:B------:R-:W-:Y:S01]  /*e780*/  IMAD.U32 R5, RZ, RZ, UR9 ;  /* 0x00000009ff057e24 */ /* 0x000fe2000f8e00ff */
[----:B------:R-:W-:Y:S01]  /*e790*/  MOV R52, R52 ;  /* 0x0000003400347202 */ /* 0x000fe20000000f00 */
[----:B------:R-:W-:Y:S01]  /*e7a0*/  ULDC.64 UR8, c[0x0][0xc08] ;  /* 0x0003020000087ab9 */ /* 0x000fe20000000a00 */
[----:B------:R-:W-:Y:S01]  /*e7b0*/  LOP3.LUT R114, R179, R114, RZ, 0x3c, !PT ;  /* 0x00000072b3727212 */ /* 0x000fe200078e3cff */
[----:B------:R-:W-:Y:S01]  /*e7c0*/  STSM.16.M88.4 [R48], R24 ;  /* 0x0000001830007844 */ /* 0x000fe20000000200 */
[----:B------:R-:W-:-:S02]  /*e7d0*/  MOV R94, R94 ;  /* 0x0000005e005e7202 */ /* 0x000fc40000000f00 */
[----:B------:R-:W-:Y:S01]  /*e7e0*/  F2FP.F16.F32.PACK_AB R74, R77, R76 ;  /* 0x0000004c4d4a723e */ /* 0x000fe200000000ff */
[----:B------:R-:W-:Y:S01]  /*e7f0*/  STSM.16.M88.4 [R52], R64 ;  /* 0x0000004034007844 */ /* 0x000fe20000000200 */
[----:B------:R-:W-:Y:S02]  /*e800*/  F2FP.F16.F32.PACK_AB R75, R79, R78 ;  /* 0x0000004e4f4b723e */ /* 0x000fe400000000ff */
[----:B------:R-:W-:Y:S02]  /*e810*/  F2FP.F16.F32.PACK_AB R81, R83, R82 ;  /* 0x000000525351723e */ /* 0x000fe400000000ff */
[----:B------:R-:W-:Y:S01]  /*e820*/  F2FP.F16.F32.PACK_AB R88, R89, R88 ;  /* 0x000000585958723e */ /* 0x000fe200000000ff */
[----:B------:R-:W-:Y:S01]  /*e830*/  STSM.16.M88.4 [R94], R72 ;  /* 0x000000485e007844 */ /* 0x000fe20000000200 */
[----:B------:R-:W-:Y:S02]  /*e840*/  SHF.R.U64 R177, R177, 0x3, RZ ;  /* 0x00000003b1b17819 */ /* 0x000fe400000012ff */
[----:B------:R-:W-:-:S02]  /*e850*/  MOV R36, R98 ;  /* 0x0000006200247202 */ /* 0x000fc40000000f00 */
[----:B------:R-:W-:Y:S02]  /*e860*/  F2FP.F16.F32.PACK_AB R82, R85, R84 ;  /* 0x000000545552723e */ /* 0x000fe400000000ff */
[----:B------:R-:W-:Y:S02]  /*e870*/  F2FP.F16.F32.PACK_AB R83, R87, R86 ;  /* 0x000000565753723e */ /* 0x000fe400000000ff */
[----:B------:R-:W-:Y:S02]  /*e880*/  F2FP.F16.F32.PACK_AB R89, R91, R90 ;  /* 0x0000005a5b59723e */ /* 0x000fe400000000ff */
[----:B------:R-:W-:Y:S01]  /*e890*/  MOV R102, R102 ;  /* 0x0000006600667202 */ /* 0x000fe20000000f00 */
[----:B------:R-:W-:Y:S01]  /*e8a0*/  STSM.16.M88.4 [R36], R80 ;  /* 0x0000005024007844 */ /* 0x000fe20000000200 */
[----:B------:R-:W-:Y:S02]  /*e8b0*/  F2FP.F16.F32.PACK_AB R90, R93, R92 ;  /* 0x0000005c5d5a723e */ /* 0x000fe400000000ff */
[----:B------:R-:W-:-:S02]  /*e8c0*/  F2FP.F16.F32.PACK_AB R91, R42, R21 ;  /* 0x000000152a5b723e */ /* 0x000fc400000000ff */
[----:B------:R-:W-:Y:S02]  /*e8d0*/  F2FP.F16.F32.PACK_AB R96, R97, R96 ;  /* 0x000000606160723e */ /* 0x000fe400000000ff */
[----:B------:R-:W-:Y:S01]  /*e8e0*/  MOV R31, R106 ;  /* 0x0000006a001f7202 */ /* 0x000fe20000000f00 */
[----:B------:R-:W-:Y:S01]  /*e8f0*/  STSM.16.M88.4 [R102], R88 ;  /* 0x0000005866007844 */ /* 0x000fe20000000200 */
[----:B------:R-:W-:Y:S02]  /*e900*/  F2FP.F16.F32.PACK_AB R97, R50, R46 ;  /* 0x0000002e3261723e */ /* 0x000fe400000000ff */
[----:B------:R-:W-:Y:S02]  /*e910*/  F2FP.F16.F32.PACK_AB R98, R101, R100 ;  /* 0x000000646562723e */ /* 0x000fe400000000ff */
[----:B------:R-:W-:Y:S02]  /*e920*/  F2FP.F16.F32.PACK_AB R99, R56, R54 ;  /* 0x000000363863723e */ /* 0x000fe400000000ff */
[----:B------:R-:W-:-:S02]  /*e930*/  F2FP.F16.F32.PACK_AB R104, R105, R104 ;  /* 0x000000686968723e */ /* 0x000fc400000000ff */
[----:B------:R-:W-:Y:S01]  /*e940*/  LOP3.LUT R28, R171, R168, RZ, 0x3c, !PT ;  /* 0x000000a8ab1c7212 */ /* 0x000fe200078e3cff */
[----:B------:R-:W-:Y:S01]  /*e950*/  STSM.16.M88.4 [R31], R96 ;  /* 0x000000601f007844 */ /* 0x000fe20000000200 */
[----:B------:R-:W-:Y:S02]  /*e960*/  MOV R110, R110 ;  /* 0x0000006e006e7202 */ /* 0x000fe40000000f00 */
        /* <DEDUP_REMOVED lines=25> */
[----:B------:R0:W-:Y:S01]  /*eb00*/  STSM.16.M88.4 [R0], R128 ;  /* 0x0000008000007844 */ /* 0x0001e20000000200 */
[----:B------:R-:W-:-:S02]  /*eb10*/  MOV R28, R28 ;  /* 0x0000001c001c7202 */ /* 0x000fc40000000f00 */
[----:B------:R-:W-:Y:S02]  /*eb20*/  F2FP.F16.F32.PACK_AB R138, R141, R140 ;  /* 0x0000008c8d8a723e */ /* 0x000fe400000000ff */
[----:B------:R-:W-:Y:S02]  /*eb30*/  F2FP.F16.F32.PACK_AB R139, R143, R142 ;  /* 0x0000008e8f8b723e */ /* 0x000fe400000000ff */
[----:B------:R-:W-:Y:S02]  /*eb40*/  F2FP.F16.F32.PACK_AB R145, R147, R146 ;  /* 0x000000929391723e */ /* 0x000fe400000000ff */
[----:B------:R-:W-:Y:S01]  /*eb50*/  MOV R32, R32 ;  /* 0x0000002000207202 */ /* 0x000fe20000000f00 */
[----:B------:R1:W-:Y:S01]  /*eb60*/  STSM.16.M88.4 [R28], R136 ;  /* 0x000000881c007844 */ /* 0x0003e20000000200 */
        /* <DEDUP_REMOVED lines=8> */
[----:B------:R-:W-:Y:S02]  /*ebf0*/  @UP1 ULDC.64 UR8, c[0x0][0xc08] ;  /* 0x0003020000081ab9 */ /* 0x000fe40000000a00 */
[----:B------:R-:W-:Y:S01]  /*ec00*/  @UP1 UIMAD.WIDE UR8, UR44, 0x4, UR8 ;  /* 0x000000042c0818a5 */ /* 0x000fe2000f8e0208 */
[----:B------:R-:W-:Y:S02]  /*ec10*/  ULDC UR4, c[0x0][0xa88] ;  /* 0x0002a20000047ab9 */ /* 0x000fe40000000800 */
[----:B0-----:R-:W-:-:S03]  /*ec20*/  IMAD.U32 R0, RZ, RZ, UR4 ;  /* 0x00000004ff007e24 */ /* 0x001fc6000f8e00ff */
[----:B------:R-:W-:Y:S01]  /*ec30*/  MOV R14, UR8 ;  /* 0x00000008000e7c02 */ /* 0x000fe20008000f00 */
[----:B------:R-:W-:Y:S01]  /*ec40*/  IMAD.U32 R15, RZ, RZ, UR9 ;  /* 0x00000009ff0f7e24 */ /* 0x000fe2000f8e00ff */
[----:B------:R-:W3:Y:S01]  /*ec50*/  @P0 LDG.E R6, desc[UR54][R4.64] ;  /* 0x0000003604060981 */ /* 0x000ee2000c1e1900 */
[----:B------:R-:W-:-:S03]  /*ec60*/  IMAD R7, R192, 0x40, R184 ;  /* 0x00000040c0077824 */ /* 0x000fc600078e02b8 */
[----:B------:R0:W5:Y:S01]  /*ec70*/  @P6 LDG.E R0, desc[UR54][R14.64] ;  /* 0x000000360e006981 */ /* 0x000162000c1e1900 */
[----:B------:R-:W-:-:S03]  /*ec80*/  IMAD.WIDE R174, R7, 0x2, R174 ;  /* 0x0000000207ae7825 */ /* 0x000fc600078e02ae */
[C---:B------:R-:W-:Y:S02]  /*ec90*/  IADD3 R9, P2, R174.reuse, 0x1000, RZ ;  /* 0x00001000ae097810 */ /* 0x040fe40007f5e0ff */
[C---:B------:R-:W-:Y:S02]  /*eca0*/  IADD3 R13, P1, R174.reuse, 0x2000, RZ ;  /* 0x00002000ae0d7810 */ /* 0x040fe40007f3e0ff */
[----:B------:R-:W-:Y:S02]  /*ecb0*/  P2R R10, PR, RZ, 0x4 ;  /* 0x00000004ff0a7803 */ /* 0x000fe40000000000 */
[C---:B------:R-:W-:Y:S02]  /*ecc0*/  IADD3 R25, P2, R174.reuse, 0x3000, RZ ;  /* 0x00003000ae197810 */ /* 0x040fe40007f5e0ff */
[C---:B------:R-:W-:Y:S02]  /*ecd0*/  IADD3 R29, P3, R174.reuse, 0x4000, RZ ;  /* 0x00004000ae1d7810 */ /* 0x040fe40007f7e0ff */
[----:B------:R-:W-:-:S02]  /*ece0*/  IADD3 R33, P4, R174, 0x5000, RZ ;  /* 0x00005000ae217810 */ /* 0x000fc40007f9e0ff */
[----:B------:R-:W-:Y:S02]  /*ecf0*/  IADD3 R37, P5, R174, 0x6000, RZ ;  /* 0x00006000ae257810 */ /* 0x000fe40007fbe0ff */
[----:B------:R-:W-:Y:S02]  /*ed00*/  LOP3.LUT R8, R9, 0x380, RZ, 0xc0, !PT ;  /* 0x0000038009087812 */ /* 0x000fe400078ec0ff */
[----:B------:R-:W-:Y:S02]  /*ed10*/  LOP3.LUT R12, R13, 0x380, RZ, 0xc0, !PT ;  /* 0x000003800d0c7812 */ /* 0x000fe400078ec0ff */
[----:B------:R-:W-:Y:S02]  /*ed20*/  LOP3.LUT R24, R25, 0x380, RZ, 0xc0, !PT ;  /* 0x0000038019187812 */ /* 0x000fe400078ec0ff */
[----:B-1----:R-:W-:Y:S02]  /*ed30*/  LOP3.LUT R28, R29, 0x380, RZ, 0xc0, !PT ;  /* 0x000003801d1c7812 */ /* 0x002fe400078ec0ff */
[----:B--2---:R-:W-:-:S02]  /*ed40*/  LOP3.LUT R32, R33, 0x380, RZ, 0xc0, !PT ;  /* 0x0000038021207812 */ /* 0x004fc400078ec0ff */
        /* <DEDUP_REMOVED lines=14> */
[----:B---3--:R-:W-:Y:S01]  /*ee30*/  @P0 R2UR UR4, R6 ;  /* 0x00000000060402ca */ /* 0x008fe200000e0000 */
[----:B0-----:R-:W-:-:S14]  /*ee40*/  @P6 BRA `(.L_x_2345) ;  /* 0x0000000000106947 */ /* 0x001fdc0003800000 */
[----:B------:R-:W-:Y:S05]  /*ee50*/  @!P0 BRA `(.L_x_2345) ;  /* 0x00000000000c8947 */ /* 0x000fea0003800000 */
[----:B------:R-:W2:Y:S04]  /*ee60*/  LDG.E R7, desc[UR54][R4.64] ;  /* 0x0000003604077981 */ /* 0x000ea8000c1e1900 */
[----:B-----5:R-:W2:Y:S02]  /*ee70*/  LDG.E R0, desc[UR54][R4.64+0x4] ;  /* 0x0000043604007981 */ /* 0x020ea4000c1e1900 */
[----:B--2---:R-:W-:-:S07]  /*ee80*/  IMAD.IADD R0, R0, 0x1, -R7 ;  /* 0x0000000100007824 */ /* 0x004fce00078e0a07 */
.L_x_2345:
        /* <DEDUP_REMOVED lines=10> */
[--C-:B------:R-:W-:Y:S01]  /*ef30*/  IMAD.X R33, RZ, RZ, R175.reuse, P4 ;  /* 0x000000ffff217224 */ /* 0x100fe200020e06af */
[----:B------:R-:W-:Y:S01]  /*ef40*/  LOP3.LUT R44, R45, 0x380, RZ, 0xc0, !PT ;  /* 0x000003802d2c7812 */ /* 0x000fe200078ec0ff */
[--C-:B------:R-:W-:Y:S01]  /*ef50*/  IMAD.X R37, RZ, RZ, R175.reuse, P5 ;  /* 0x000000ffff257224 */ /* 0x100fe200028e06af */
[----:B------:R-:W-:Y:S01]  /*ef60*/  LOP3.LUT R48, R49, 0x380, RZ, 0xc0, !PT ;  /* 0x0000038031307812 */ /* 0x000fe200078ec0ff */
[----:B------:R-:W-:Y:S01]  /*ef70*/  USHF.R.S32.HI UR9, URZ, 0x1f, UR44 ;  /* 0x0000001f3f097899 */ /* 0x000fe2000801142c */
[----:B------:R-:W-:Y:S01]  /*ef80*/  SHF.R.U64 R44, R44, 0x3, RZ ;  /* 0x000000032c2c7819 */ /* 0x000fe200000012ff */
[----:B------:R-:W-:Y:S01]  /*ef90*/  USHF.R.S32.HI UR16, URZ, 0x1f, UR4 ;  /* 0x0000001f3f107899 */ /* 0x000fe20008011404 */
[----:B------:R-:W-:Y:S01]  /*efa0*/  SHF.R.U64 R40, R40, 0x3, RZ ;  /* 0x0000000328287819 */ /* 0x000fe200000012ff */
[----:B------:R-:W-:Y:S01]  /*efb0*/  USHF.R.S32.HI UR17, URZ, 0x1f, UR43 ;  /* 0x0000001f3f117899 */ /* 0x000fe2000801142b */
[----:B------:R-:W-:Y:S01]  /*efc0*/  SHF.R.U64 R48, R48, 0x3, RZ ;  /* 0x0000000330307819 */ /* 0x000fe200000012ff */
[----:B------:R-:W-:Y:S01]  /*efd0*/  USEL UR8, UR44, URZ, !UP0 ;  /* 0x0000003f2c087287 */ /* 0x000fe2000c000000 */
[----:B------:R-:W-:Y:S01]  /*efe0*/  LOP3.LUT R44, R44, R45, RZ, 0x3c, !PT ;  /* 0x0000002d2c2c7212 */ /* 0x000fe200078e3cff */
[----:B------:R-:W-:Y:S01]  /*eff0*/  IMAD.X R45, RZ, RZ, R175, P6 ;  /* 0x000000ffff2d7224 */ /* 0x000fe200030e06af */
[----:B------:R-:W-:Y:S01]  /*f000*/  LOP3.LUT R40, R40, R41, RZ, 0x3c, !PT ;  /* 0x0000002928287212 */ /* 0x000fe200078e3cff */
[----:B------:R-:W-:Y:S01]  /*f010*/  USEL UR9, UR9, URZ, !UP0 ;  /* 0x0000003f09097287 */ /* 0x000fe2000c000000 */
[----:B0-----:R-:W-:-:S02]  /*f020*/  ISETP.NE.AND P6, PT, R4, RZ, PT ;  /* 0x000000ff0400720c */ /* 0x001fc40003fc5270 */
        /* <DEDUP_REMOVED lines=9> */
[----:B------:R-:W-:Y:S02]  /*f0c0*/  LOP3.LUT R56, R57, 0x380, RZ, 0xc0, !PT ;  /* 0x0000038039387812 */ /* 0x000fe400078ec0ff */
[----:B------:R-:W-:Y:S01]  /*f0d0*/  LOP3.LUT R52, R53, 0x380, RZ, 0xc0, !PT ;  /* 0x0000038035347812 */ /* 0x000fe200078ec0ff */
[----:B------:R-:W-:Y:S01]  /*f0e0*/  IMAD.X R69, RZ, RZ, R175, P1 ;  /* 0x000000ffff457224 */ /* 0x000fe200008e06af */
[----:B------:R-:W-:Y:S02]  /*f0f0*/  LOP3.LUT R64, R65, 0x380, RZ, 0xc0, !PT ;  /* 0x0000038041407812 */ /* 0x000fe400078ec0ff */
[----:B------:R-:W-:-:S02]  /*f100*/  LOP3.LUT R60, R61, 0x380, RZ, 0xc0, !PT ;  /* 0x000003803d3c7812 */ /* 0x000fc400078ec0ff */
[----:B------:R-:W-:Y:S02]  /*f110*/  LOP3.LUT R72, R73, 0x380, RZ, 0xc0, !PT ;  /* 0x0000038049487812 */ /* 0x000fe400078ec0ff */
[----:B------:R-:W-:Y:S02]  /*f120*/  LOP3.LUT R7, R174, 0x380, RZ, 0xc0, !PT ;  /* 0x00000380ae077812 */ /* 0x000fe400078ec0ff */
[----:B------:R-:W-:Y:S02]  /*f130*/  LOP3.LUT R4, R5, 0x380, RZ, 0xc0, !PT ;  /* 0x0000038005047812 */ /* 0x000fe400078ec0ff */
[----:B------:R-:W-:Y:S02]  /*f140*/  SHF.R.U64 R56, R56, 0x3, RZ ;  /* 0x0000000338387819 */ /* 0x000fe400000012ff */
[----:B------:R-:W-:Y:S02]  /*f150*/  SHF.R.U64 R52, R52, 0x3, RZ ;  /* 0x0000000334347819 */ /* 0x000fe400000012ff */
        /* <DEDUP_REMOVED lines=17> */
[----:B------:R-:W-:Y:S06]  /*f270*/  @P6 BRA `(.L_x_2346) ;  /* 0x0000000000bc6947 */ /* 0x000fec0003800000 */
[----:B------:R-:W0:Y:S01]  /*f280*/  LDC R11, c[0x0][0xbe8] ;  /* 0x0002fa00ff0b7b82 */ /* 0x000e220000000800 */
[----:B------:R-:W-:Y:S01]  /*f290*/  IADD3 R10, R185, UR45, RZ ;  /* 0x0000002db90a7c10 */ /* 0x000fe2000fffe0ff */
[----:B------:R-:W-:Y:S01]  /*f2a0*/  ULDC.64 UR14, c[0x0][0xb90] ;  /* 0x0002e400000e7ab9 */ /* 0x000fe20000000a00 */
[----:B------:R-:W-:Y:S01]  /*f2b0*/  UMOV UR10, UR4 ;  /* 0x00000004000a7c82 */ /* 0x000fe20008000000 */
[----:B------:R-:W-:Y:S01]  /*f2c0*/  UIMAD UR12, UR17, UR14, URZ ;  /* 0x0000000e110c72a4 */ /* 0x000fe2000f8e023f */
[----:B------:R-:W-:Y:S01]  /*f2d0*/  IMAD.MOV R21, RZ, RZ, -R17 ;  /* 0x000000ffff157224 */ /* 0x000fe200078e0a11 */
[----:B------:R-:W-:Y:S01]  /*f2e0*/  UMOV UR11, UR16 ;  /* 0x00000010000b7c82 */ /* 0x000fe20008000000 */
[----:B------:R-:W-:Y:S01]  /*f2f0*/  IMAD.MOV.U32 R4, RZ, RZ, R10 ;  /* 0x000000ffff047224 */ /* 0x000fe200078e000a */
[----:B------:R-:W-:Y:S01]  /*f300*/  UIMAD.WIDE.U32 UR10, UR43, UR14, UR10 ;  /* 0x0000000e2b0a72a5 */ /* 0x000fe2000f8e000a */
[----:B------:R-:W-:Y:S01]  /*f310*/  VIADD R26, R16, UR45 ;  /* 0x0000002d101a7c36 */ /* 0x000fe20008000000 */
[----:B------:R-:W-:-:S03]  /*f320*/  UIMAD UR12, UR43, UR15, UR12 ;  /* 0x0000000f2b0c72a4 */ /* 0x000fc6000f8e020c */
[----:B------:R-:W-:Y:S01]  /*f330*/  ULDC.64 UR14, c[0x0][0xb98] ;  /* 0x0002e600000e7ab9 */ /* 0x000fe20000000a00 */
[----:B------:R-:W-:Y:S02]  /*f340*/  UIADD3 UR11, UR11, UR12, URZ ;  /* 0x0000000c0b0b7290 */ /* 0x000fe4000fffe03f */
[----:B------:R-:W-:Y:S02]  /*f350*/  UIMAD UR13, UR9, UR14, URZ ;  /* 0x0000000e090d72a4 */ /* 0x000fe4000f8e023f */
[----:B------:R-:W-:Y:S02]  /*f360*/  UIMAD.WIDE.U32 UR10, UR8, UR14, UR10 ;  /* 0x0000000e080a72a5 */ /* 0x000fe4000f8e000a */
[----:B------:R-:W-:Y:S01]  /*f370*/  UIMAD UR13, UR8, UR15, UR13 ;  /* 0x0000000f080d72a4 */ /* 0x000fe2000f8e020d */
        /* <DEDUP_REMOVED lines=8> */
[----:B------:R-:W-:Y:S02]  /*f400*/  IMAD R7, R11, R6, R10 ;  /* 0x000000060b077224 */ /* 0x000fe400078e020a */
[----:B------:R-:W-:Y:S02]  /*f410*/  IMAD.U32 R10, RZ, RZ, UR13 ;  /* 0x0000000dff0a7e24 */ /* 0x000fe4000f8e00ff */
[----:B-----5:R-:W-:Y:S01]  /*f420*/  IMAD R11, R0, R11, RZ ;  /* 0x0000000b000b7224 */ /* 0x020fe200078e02ff */
[----:B------:R-:W-:Y:S02]  /*f430*/  SHF.R.S32.HI R6, RZ, 0x1f, R7 ;  /* 0x0000001fff067819 */ /* 0x000fe40000011407 */
[----:B------:R-:W-:Y:S01]  /*f440*/  IADD3.X R5, R5, UR11, R10, P0, !PT ;  /* 0x0000000b05057c10 */ /* 0x000fe200087fe40a */
[----:B------:R-:W-:Y:S01]  /*f450*/  ULDC.64 UR10, c[0x0][0xb88] ;  /* 0x0002e200000a7ab9 */ /* 0x000fe20000000a00 */
[----:B------:R-:W-:Y:S02]  /*f460*/  VIADD R10, R26, 0x8 ;  /* 0x000000081a0a7836 */ /* 0x000fe40000000000 */
        /* <DEDUP_REMOVED lines=16> */
.L_x_2346:
[----:B------:R-:W1:Y:S01]  /*f570*/  LDC R81, c[0x0][0xbe8] ;  /* 0x0002fa00ff517b82 */ /* 0x000e620000000800 */
[----:B------:R-:W-:Y:S01]  /*f580*/  ULDC UR18, c[0x0][0xac8] ;  /* 0x0002b20000127ab9 */ /* 0x000fe20000000800 */
[----:B------:R-:W-:Y:S01]  /*f590*/  ULDC.64 UR14, c[0x0][0xaa0] ;  /* 0x0002a800000e7ab9 */ /* 0x000fe20000000a00 */
[----:B------:R-:W-:Y:S01]  /*f5a0*/  ISETP.GE.AND P0, PT, R190, UR18, PT ;  /* 0x00000012be007c0c */ /* 0x000fe2000bf06270 */
[----:B0-----:R0:W5:Y:S01]  /*f5b0*/  LD.E.128 R4, desc[UR54][R174.64] ;  /* 0x00000036ae047980 */ /* 0x001162000c101d00 */
[----:B------:R-:W-:Y:S02]  /*f5c0*/  ISETP.GE.AND P1, PT, R184, UR18, PT ;  /* 0x00000012b8007c0c */ /* 0x000fe4000bf26270 */
[----:B------:R-:W-:Y:S01]  /*f5d0*/  SEL R20, RZ, 0xffffffff, P0 ;  /* 0xffffffffff147807 */ /* 0x000fe20000000000 */
[----:B------:R-:W5:Y:S01]  /*f5e0*/  LD.E.128 R8, desc[UR54][R8.64] ;  /* 0x0000003608087980 */ /* 0x000f62000c101d00 */
[----:B------:R-:W-:-:S03]  /*f5f0*/  SEL R3, RZ, 0x1, P1 ;  /* 0x00000001ff037807 */ /* 0x000fc60000800000 */
[----:B------:R-:W5:Y:S04]  /*f600*/  LD.E.128 R12, desc[UR54][R12.64] ;  /* 0x000000360c0c7980 */ /* 0x000f68000c101d00 */
[----:B------:R-:W5:Y:S04]  /*f610*/  LD.E.128 R24, desc[UR54][R24.64] ;  /* 0x0000003618187980 */ /* 0x000f68000c101d00 */
[----:B------:R-:W5:Y:S01]  /*f620*/  LD.E.128 R28, desc[UR54][R28.64] ;  /* 0x000000361c1c7980 */ /* 0x000f62000c101d00 */
[----:B-1----:R-:W-:Y:S01]  /*f630*/  ISETP.NE.AND P2, PT, R81, 0x1, PT ;  /* 0x000000015100780c */ /* 0x002fe20003f45270 */
[----:B------:R-:W-:Y:S01]  /*f640*/  IMAD.SHL.U32 R20, R20, 0x2, RZ ;  /* 0x0000000214147824 */ /* 0x000fe200078e00ff */
[----:B------:R-:W-:Y:S01]  /*f650*/  ISETP.GE.AND P0, PT, R189, UR18, PT ;  /* 0x00000012bd007c0c */ /* 0x000fe2000bf06270 */
[----:B------:R-:W-:Y:S01]  /*f660*/  UIMAD UR12, UR16, UR14, URZ ;  /* 0x0000000e100c72a4 */ /* 0x000fe2000f8e023f */
[----:B------:R-:W5:Y:S02]  /*f670*/  LD.E.128 R32, desc[UR54][R32.64] ;  /* 0x0000003620207980 */ /* 0x000f64000c101d00 */
[----:B------:R-:W-:-:S02]  /*f680*/  LOP3.LUT R3, R20, 0x2, R3, 0xe2, !PT ;  /* 0x0000000214037812 */ /* 0x000fc400078ee203 */
[----:B------:R-:W5:Y:S04]  /*f690*/  LD.E.128 R36, desc[UR54][R36.64] ;  /* 0x0000003624247980 */ /* 0x000f68000c101d00 */
[----:B------:R-:W5:Y:S01]  /*f6a0*/  LD.E.128 R40, desc[UR54][R40.64] ;  /* 0x0000003628287980 */ /* 0x000f62000c101d00 */
[----:B------:R-:W1:Y:S01]  /*f6b0*/  @P2 LDC R77, c[0x0][0xbec] ;  /* 0x0002fb00ff4d2b82 */ /* 0x000e620000000800 */
[----:B------:R-:W-:Y:S02]  /*f6c0*/  SEL R20, RZ, 0xffffffff, P0 ;  /* 0xffffffffff147807 */ /* 0x000fe40000000000 */
[----:B------:R-:W-:Y:S01]  /*f6d0*/  ISETP.GE.AND P0, PT, R188, UR18, PT ;  /* 0x00000012bc007c0c */ /* 0x000fe2000bf06270 */
[----:B------:R-:W5:Y:S04]  /*f6e0*/  LD.E.128 R44, desc[UR54][R44.64] ;  /* 0x000000362c2c7980 */ /* 0x000f68000c101d00 */
[----:B------:R-:W2:Y:S01]  /*f6f0*/  @P2 LDC R79, c[0x0][0xbf0] ;  /* 0x0002fc00ff4f2b82 */ /* 0x000ea20000000800 */
[----:B------:R-:W-:Y:S01]  /*f700*/  SHF.L.U32 R20, R20, 0x2, RZ ;  /* 0x0000000214147819 */ /* 0x000fe200000006ff */
[----:B------:R-:W-:Y:S01]  /*f710*/  UIMAD.WIDE.U32 UR10, UR4, UR14, URZ ;  /* 0x0000000e040a72a5 */ /* 0x000fe2000f8e003f */
[----:B------:R-:W-:Y:S01]  /*f720*/  SEL R21, RZ, 0xffffffff, P0 ;  /* 0xffffffffff157807 */ /* 0x000fe20000000000 */
[----:B------:R-:W-:Y:S01]  /*f730*/  UIMAD UR12, UR4, UR15, UR12 ;  /* 0x0000000f040c72a4 */ /* 0x000fe2000f8e020c */
[----:B------:R-:W-:Y:S01]  /*f740*/  LOP3.LUT R20, R20, 0x4, R3, 0xe2, !PT ;  /* 0x0000000414147812 */ /* 0x000fe200078ee203 */
[----:B------:R-:W-:Y:S01]  /*f750*/  IMAD R3, R191, 0x20, R192 ;  /* 0x00000020bf037824 */ /* 0x000fe200078e02c0 */
[----:B------:R-:W-:Y:S01]  /*f760*/  ULDC.64 UR14, c[0x0][0xae8] ;  /* 0x0002ba00000e7ab9 */ /* 0x000fe20000000a00 */
[----:B------:R-:W-:Y:S01]  /*f770*/  UIADD3 UR11, UR11, UR12, URZ ;  /* 0x0000000c0b0b7290 */ /* 0x000fe2000fffe03f */
[----:B------:R-:W-:Y:S01]  /*f780*/  IMAD.SHL.U32 R21, R21, 0x8, RZ ;  /* 0x0000000815157824 */ /* 0x000fe200078e00ff */
[----:B------:R-:W-:Y:S01]  /*f790*/  UIMAD UR4, UR17, UR14, URZ ;  /* 0x0000000e110472a4 */ /* 0x000fe2000f8e023f */
[----:B------:R-:W-:Y:S01]  /*f7a0*/  ISETP.GE.AND P0, PT, R187, UR18, PT ;  /* 0x00000012bb007c0c */ /* 0x000fe2000bf06270 */
[----:B------:R-:W-:Y:S01]  /*f7b0*/  VIADD R82, R3, UR45 ;  /* 0x0000002d03527c36 */ /* 0x000fe20008000000 */
[----:B------:R-:W-:Y:S01]  /*f7c0*/  UIMAD.WIDE.U32 UR10, UR43, UR14, UR10 ;  /* 0x0000000e2b0a72a5 */ /* 0x000fe2000f8e000a */
[----:B------:R-:W5:Y:S01]  /*f7d0*/  LD.E.128 R48, desc[UR54][R48.64] ;  /* 0x0000003630307980 */ /* 0x000f62000c101d00 */
[----:B------:R-:W-:Y:S01]  /*f7e0*/  UIMAD UR4, UR43, UR15, UR4 ;  /* 0x0000000f2b0472a4 */ /* 0x000fe2000f8e0204 */
[----:B------:R-:W-:Y:S01]  /*f7f0*/  SEL R3, RZ, 0xffffffff, P0 ;  /* 0xffffffffff037807 */ /* 0x000fe20000000000 */
[----:B------:R-:W-:Y:S01]  /*f800*/  ULDC.64 UR12, c[0x0][0xaf0] ;  /* 0x0002bc00000c7ab9 */ /* 0x000fe20000000a00 */
[----:B------:R-:W-:Y:S01]  /*f810*/  LOP3.LUT R21, R21, 0x8, R20, 0xe2, !PT ;  /* 0x0000000815157812 */ /* 0x000fe200078ee214 */
[----:B------:R-:W-:Y:S01]  /*f820*/  UIMAD UR9, UR9, UR12, URZ ;  /* 0x0000000c090972a4 */ /* 0x000fe2000f8e023f */
[----:B-1----:R-:W-:Y:S01]  /*f830*/  @P2 IMAD.HI.U32 R20, R82, R77, RZ ;  /* 0x0000004d52142227 */ /* 0x002fe200078e00ff */
[----:B------:R-:W-:Y:S01]  /*f840*/  UIADD3 UR11, UR11, UR4, URZ ;  /* 0x000000040b0b7290 */ /* 0x000fe2000fffe03f */
[----:B------:R-:W5:Y:S01]  /*f850*/  LD.E.128 R56, desc[UR54][R56.64] ;  /* 0x0000003638387980 */ /* 0x000f62000c101d00 */
[----:B------:R-:W-:Y:S01]  /*f860*/  UIMAD UR4, UR8, UR13, UR9 ;  /* 0x0000000d080472a4 */ /* 0x000fe2000f8e0209 */
[----:B------:R-:W-:Y:S01]  /*f870*/  IMAD.SHL.U32 R76, R3, 0x10, RZ ;  /* 0x00000010034c7824 */ /* 0x000fe200078e00ff */
[----:B------:R-:W-:Y:S01]  /*f880*/  UIMAD.WIDE.U32 UR8, UR8, UR12, UR10 ;  /* 0x0000000c080872a5 */ /* 0x000fe2000f8e000a */
[----:B------:R-:W-:Y:S01]  /*f890*/  IMAD.MOV.U32 R3, RZ, RZ, R82 ;  /* 0x000000ffff037224 */ /* 0x000fe200078e0052 */
[----:B--2---:R-:W-:Y:S01]  /*f8a0*/  @P2 SHF.R.U32.HI R3, RZ, R79, R20 ;  /* 0x0000004fff032219 */ /* 0x004fe20000011614 */
[----:B------:R-:W5:Y:S01]  /*f8b0*/  LD.E.128 R52, desc[UR54][R52.64] ;  /* 0x0000003634347980 */ /* 0x000f62000c101d00 */
[----:B------:R-:W-:-:S02]  /*f8c0*/  LOP3.LUT R76, R76, 0x10, R21, 0xe2, !PT ;  /* 0x000000104c4c7812 */ /* 0x000fc400078ee215 */
        /* <DEDUP_REMOVED lines=10> */
[----:B------:R-:W-:-:S02]  /*f970*/  IMAD R77, R81, R79, R82 ;  /* 0x0000004f514d7224 */ /* 0x000fc400078e0252 */
[----:B------:R-:W-:Y:S01]  /*f980*/  IMAD.U32 R21, RZ, RZ, UR4 ;  /* 0x00000004ff157e24 */ /* 0x000fe2000f8e00ff */
[----:B------:R-:W5:Y:S01]  /*f990*/  LD.E.128 R60, desc[UR54][R60.64] ;  /* 0x000000363c3c7980 */ /* 0x000f62000c101d00 */
[----:B------:R-:W-:Y:S01]  /*f9a0*/  IMAD.SHL.U32 R83, R78, 0x20, RZ ;  /* 0x000000204e537824 */ /* 0x000fe200078e00ff */
[----:B------:R-:W-:Y:S02]  /*f9b0*/  SHF.R.S32.HI R78, RZ, 0x1f, R77 ;  /* 0x0000001fff4e7819 */ /* 0x000fe4000001144d */
[----:B------:R-:W5:Y:S01]  /*f9c0*/  LD.E.128 R72, desc[UR54][R72.64] ;  /* 0x0000003648487980 */ /* 0x000f62000c101d00 */
[----:B------:R-:W-:-:S03]  /*f9d0*/  ISETP.GE.AND P0, PT, R195, UR18, PT ;  /* 0x00000012c3007c0c */ /* 0x000fc6000bf06270 */
[----:B------:R-:W5:Y:S01]  /*f9e0*/  LD.E.128 R68, desc[UR54][R68.64] ;  /* 0x0000003644447980 */ /* 0x000f62000c101d00 */
[C---:B------:R-:W-:Y:S01]  /*f9f0*/  IMAD R79, R3.reuse, UR9, R80 ;  /* 0x00000009034f7c24 */ /* 0x040fe2000f8e0250 */
[----:B------:R-:W-:Y:S01]  /*fa00*/  UIADD3 UR4, UR41, 0x28c20, URZ ;  /* 0x00028c2029047890 */ /* 0x000fe2000fffe03f */
[----:B------:R-:W-:Y:S01]  /*fa10*/  IMAD.WIDE.U32 R20, R3, UR8, R20 ;  /* 0x0000000803147c25 */ /* 0x000fe2000f8e0014 */
[----:B------:R-:W-:Y:S01]  /*fa20*/  @!PT LDS RZ, [RZ] ;  /* 0x00000000fffff984 */ /* 0x000fe20000000800 */
[----:B------:R-:W-:Y:S01]  /*fa30*/  @!PT LDS RZ, [RZ] ;  /* 0x00000000fffff984 */ /* 0x000fe20000000800 */
[----:B------:R-:W-:Y:S01]  /*fa40*/  @!PT LDS RZ, [RZ] ;  /* 0x00000000fffff984 */ /* 0x000fe20000000800 */
[----:B------:R-:W-:Y:S01]  /*fa50*/  @!PT LDS RZ, [RZ] ;  /* 0x00000000fffff984 */ /* 0x000fe20000000800 */
[----:B------:R1:W-:Y:S06]  /*fa60*/  MEMBAR.ALL.CTA ;  /* 0x0000000000007992 */ /* 0x0003ec0000008000 */
[----:B-1----:R-:W1:Y:S01]  /*fa70*/  FENCE.VIEW.ASYNC.S ;  /* 0x00000000000073c6 */ /* 0x002e620000000000 */
[----:B------:R-:W-:Y:S01]  /*fa80*/  ULDC.64 UR8, c[0x0][0xad8] ;  /* 0x0002b60000087ab9 */ /* 0x000fe20000000a00 */
[----:B------:R-:W-:Y:S01]  /*fa90*/  SEL R3, RZ, 0x40, P0 ;  /* 0x00000040ff037807 */ /* 0x000fe20000000000 */
[----:B------:R-:W-:Y:S01]  /*faa0*/  IMAD.IADD R21, R21, 0x1, R79 ;  /* 0x0000000115157824 */ /* 0x000fe200078e024f */
[----:B------:R-:W-:Y:S01]  /*fab0*/  ISETP.GE.AND P0, PT, R194, UR18, PT ;  /* 0x00000012c2007c0c */ /* 0x000fe2000bf06270 */
[----:B------:R-:W-:Y:S01]  /*fac0*/  IMAD R78, R78, UR8, RZ ;  /* 0x000000084e4e7c24 */ /* 0x000fe2000f8e02ff */
[----:B------:R-:W-:Y:S01]  /*fad0*/  UPRMT UR4, URZ, 0x654, UR4 ;  /* 0x000006543f047896 */ /* 0x000fe20008000004 */
[----:B-----5:R-:W-:Y:S01]  /*fae0*/  IMAD R87, R0, R81, RZ ;  /* 0x0000005100577224 */ /* 0x020fe200078e02ff */
[----:B------:R-:W-:Y:S01]  /*faf0*/  SEL R0, RZ, 0x80, P0 ;  /* 0x00000080ff007807 */ /* 0x000fe20000000000 */
[----:B------:R-:W-:Y:S01]  /*fb00*/  VIADD R86, R192, UR45 ;  /* 0x0000002dc0567c36 */ /* 0x000fe20008000000 */
[----:B------:R-:W-:Y:S01]  /*fb10*/  LOP3.LUT R76, R83, 0x20, R76, 0xe2, !PT ;  /* 0x00000020534c7812 */ /* 0x000fe200078ee24c */
[C---:B------:R-:W-:Y:S01]  /*fb20*/  IMAD R79, R77.reuse, UR9, R78 ;  /* 0x000000094d4f7c24 */ /* 0x040fe2000f8e024e */
[----:B------:R-:W-:Y:S01]  /*fb30*/  BSSY B1, `(.L_x_2347) ;  /* 0x000002c000017945 */ /* 0x000fe20003800000 */
[----:B------:R-:W-:Y:S01]  /*fb40*/  IMAD.WIDE.U32 R20, R77, UR8, R20 ;  /* 0x000000084d147c25 */ /* 0x000fe2000f8e0014 */
[----:B------:R-:W-:Y:S01]  /*fb50*/  ISETP.GE.AND P0, PT, R86, R87, PT ;  /* 0x000000575600720c */ /* 0x000fe20003f06270 */
[----:B------:R-:W-:Y:S01]  /*fb60*/  ULDC.64 UR8, c[0x0][0xa80] ;  /* 0x0002a00000087ab9 */ /* 0x000fe20000000a00 */
[----:B------:R-:W-:Y:S01]  /*fb70*/  LOP3.LUT R3, R76, R3, RZ, 0xfc, !PT ;  /* 0x000000034c037212 */ /* 0x000fe200078efcff */
[----:B------:R-:W-:Y:S01]  /*fb80*/  IMAD.IADD R21, R21, 0x1, R79 ;  /* 0x0000000115157824 */ /* 0x000fe200078e024f */
[----:B------:R-:W-:-:S02]  /*fb90*/  LEA R84, P1, R20, UR8, 0x1 ;  /* 0x0000000814547c11 */ /* 0x000fc4000f8208ff */
[----:B------:R-:W-:Y:S02]  /*fba0*/  LOP3.LUT R0, R3, R0, RZ, 0xfc, !PT ;  /* 0x0000000003007212 */ /* 0x000fe400078efcff */
[----:B------:R-:W-:Y:S01]  /*fbb0*/  LEA.HI.X R85, R20, UR9, R21, 0x1, P1 ;  /* 0x0000000914557c11 */ /* 0x000fe200088f0c15 */
[----:B-1----:R0:W1:Y:S01]  /*fbc0*/  SHFL.IDX PT, R76, R84, RZ, 0x181f ;  /* 0x00181fff544c7589 */ /* 0x00206200000e0000 */
[----:B------:R-:W-:Y:S03]  /*fbd0*/  SYNCS.ARRIVE.TRANS64.RED.A1T0 RZ, [UR4], RZ ;  /* 0x000000ffffff79a7 */ /* 0x000fe60008100404 */
        /* <DEDUP_REMOVED lines=33> */
.L_x_2348:
[----:B------:R-:W-:Y:S05]  /*fdf0*/  BSYNC B1 ;  /* 0x0000000000017941 */ /* 0x000fea0003800000 */
.L_x_2347:
[----:B---3--:R-:W-:Y:S01]  /*fe00*/  VIADD R4, R86, 0x20 ;  /* 0x0000002056047836 */ /* 0x008fe20000000000 */
[----:B------:R3:W4:Y:S04]  /*fe10*/  SHFL.IDX PT, R7, R85, 0x1, 0x181f ;  /* 0x00381f0055077f89 */ /* 0x00072800000e0000 */
[----:B------:R-:W-:Y:S01]  /*fe20*/  ISETP.GE.AND P0, PT, R4, R87, PT ;  /* 0x000000570400720c */ /* 0x000fe20003f06270 */
[----:B------:R3:W0:-:S12]  /*fe30*/  SHFL.IDX PT, R6, R84, 0x1, 0x181f ;  /* 0x00381f0054067f89 */ /* 0x00061800000e0000 */
[----:B---3--:R-:W-:Y:S05]  /*fe40*/  @P0 BRA `(.L_x_2349) ;  /* 0x0000001000080947 */ /* 0x008fea0003800000 */
[----:B------:R-:W-:Y:S02]  /*fe50*/  ISETP.GE.AND P0, PT, R184, UR18, PT ;  /* 0x00000012b8007c0c */ /* 0x000fe4000bf06270 */
[----:B------:R-:W-:Y:S02]  /*fe60*/  ISETP.GE.AND P5, PT, R190, UR18, PT ;  /* 0x00000012be007c0c */ /* 0x000fe4000bfa6270 */
[----:B------:R-:W-:Y:S02]  /*fe70*/  ISETP.GE.AND P3, PT, R189, UR18, PT ;  /* 0x00000012bd007c0c */ /* 0x000fe4000bf66270 */
[----:B------:R-:W-:Y:S02]  /*fe80*/  ISETP.GE.AND P2, PT, R188, UR18, PT ;  /* 0x00000012bc007c0c */ /* 0x000fe4000bf46270 */
[----:B------:R-:W-:-:S05]  /*fe90*/  ISETP.GE.AND P1, PT, R187, UR18, PT ;  /* 0x00000012bb007c0c */ /* 0x000fca000bf26270 */
[----:B0---4-:R-:W-:Y:S02]  /*fea0*/  @!P0 IMAD.WIDE R4, R184, 0x2, R6 ;  /* 0x00000002b8048825 */ /* 0x011fe400078e0206 */
        /* <DEDUP_REMOVED lines=23> */
[----:B---3--:R-:W-:-:S04]  /*10020*/  LEA R4, P0, R194, R6, 0x1 ;  /* 0x00000006c2047211 */ /* 0x008fc800078008ff */
[----:B------:R-:W-:-:S05]  /*10030*/  LEA.HI.X R5, R194, R7, R198, 0x1, P0 ;  /* 0x00000007c2057211 */ /* 0x000fca00000f0cc6 */
[----:B------:R0:W-:Y:S01]  /*10040*/  ST.E.128 desc[UR54][R4.64], R68 ;  /* 0x0000004404007985 */ /* 0x0001e2000c101d36 */
[----:B------:R-:W-:Y:S05]  /*10050*/  BRA `(.L_x_2349) ;  /* 0x0000000c00847947 */ /* 0x000fea0003800000 */
.L_x_2344:
        /* <DEDUP_REMOVED lines=11> */
[----:B------:R-:W-:Y:S01]  /*10110*/  UISETP.NE.U32.AND UP1, UPT, UR8, URZ, UPT ;  /* 0x0000003f0800728c */ /* 0x000fe2000bf25070 */
[----:B------:R-:W-:Y:S02]  /*10120*/  IMAD.U32 R0, RZ, RZ, UR4 ;  /* 0x00000004ff007e24 */ /* 0x000fe4000f8e00ff */
[----:B------:R-:W2:Y:S01]  /*10130*/  @P1 LDG.E R3, desc[UR54][R4.64] ;  /* 0x0000003604031981 */ /* 0x000ea2000c1e1900 */
[----:B------:R-:W-:-:S06]  /*10140*/  UISETP.NE.AND.EX UP1, UPT, UR9, URZ, UPT, UP1 ;  /* 0x0000003f0900728c */ /* 0x000fcc000bf25310 */
[----:B------:R-:W-:-:S05]  /*10150*/  PLOP3.LUT P2, PT, PT, PT, UP1, 0x80, 0x0 ;  /* 0x000000000000781c */ /* 0x000fca0003f4f018 */
[----:B------:R-:W-:Y:S02]  /*10160*/  @UP1 ULDC.64 UR8, c[0x0][0xc08] ;  /* 0x0003020000081ab9 */ /* 0x000fe40000000a00 */
[----:B------:R-:W-:-:S06]  /*10170*/  @UP1 UIMAD.WIDE UR8, UR44, 0x4, UR8 ;  /* 0x000000042c0818a5 */ /* 0x000fcc000f8e0208 */
[----:B------:R-:W-:Y:S01]  /*10180*/  MOV R6, UR8 ;  /* 0x0000000800067c02 */ /* 0x000fe20008000f00 */
[----:B------:R-:W-:-:S05]  /*10190*/  IMAD.U32 R7, RZ, RZ, UR9 ;  /* 0x00000009ff077e24 */ /* 0x000fca000f8e00ff */
[----:B------:R1:W5:Y:S01]  /*101a0*/  @P2 LDG.E R0, desc[UR54][R6.64] ;  /* 0x0000003606002981 */ /* 0x000362000c1e1900 */
[----:B------:R-:W-:Y:S01]  /*101b0*/  UMOV UR4, URZ ;  /* 0x0000003f00047c82 */ /* 0x000fe20008000000 */
[----:B------:R-:W-:Y:S01]  /*101c0*/  USHF.R.S32.HI UR14, URZ, 0x1f, UR43 ;  /* 0x0000001f3f0e7899 */ /* 0x000fe2000801142b */
[----:B------:R-:W-:Y:S02]  /*101d0*/  ISETP.GE.AND P0, PT, R197, 0x40, PT ;  /* 0x00000040c500780c */ /* 0x000fe40003f06270 */
[----:B--2---:R-:W-:Y:S01]  /*101e0*/  @P1 R2UR UR4, R3 ;  /* 0x00000000030412ca */ /* 0x004fe200000e0000 */
[----:B01----:R-:W-:-:S14]  /*101f0*/  @P2 BRA `(.L_x_2350) ;  /* 0x0000000000102947 */ /* 0x003fdc0003800000 */
[----:B------:R-:W-:Y:S05]  /*10200*/  @!P1 BRA `(.L_x_2350) ;  /* 0x00000000000c9947 */ /* 0x000fea0003800000 */
[----:B------:R-:W2:Y:S04]  /*10210*/  LDG.E R3, desc[UR54][R4.64] ;  /* 0x0000003604037981 */ /* 0x000ea8000c1e1900 */
[----:B-----5:R-:W2:Y:S02]  /*10220*/  LDG.E R0, desc[UR54][R4.64+0x4] ;  /* 0x0000043604007981 */ /* 0x020ea4000c1e1900 */
[----:B--2---:R-:W-:-:S07]  /*10230*/  IMAD.IADD R0, R0, 0x1, -R3 ;  /* 0x0000000100007824 */ /* 0x004fce00078e0a03 */
.L_x_2350:
[----:B------:R-:W-:Y:S01]  /*10240*/  USHF.R.S32.HI UR9, URZ, 0x1f, UR44 ;  /* 0x0000001f3f097899 */ /* 0x000fe2000801142c */
[----:B------:R-:W-:Y:S01]  /*10250*/  BSSY B1, `(.L_x_2351) ;  /* 0x000002e000017945 */ /* 0x000fe20003800000 */
[----:B------:R-:W-:Y:S02]  /*10260*/  USHF.R.S32.HI UR13, URZ, 0x1f, UR4 ;  /* 0x0000001f3f0d7899 */ /* 0x000fe40008011404 */
[----:B------:R-:W-:Y:S02]  /*10270*/  USEL UR8, UR44, URZ, !UP0 ;  /* 0x0000003f2c087287 */ /* 0x000fe4000c000000 */
[----:B------:R-:W-:Y:S01]  /*10280*/  USEL UR9, UR9, URZ, !UP0 ;  /* 0x0000003f09097287 */ /* 0x000fe2000c000000 */
[----:B------:R-:W-:Y:S11]  /*10290*/  @P0 BRA `(.L_x_2352) ;  /* 0x0000000000a40947 */ /* 0x000ff60003800000 */
[----:B------:R-:W0:Y:S01]  /*102a0*/  S2R R6, SR_TID.X ;  /* 0x0000000000067919 */ /* 0x000e220000002100 */
[----:B------:R-:W1:Y:S01]  /*102b0*/  LDC R5, c[0x0][0xbe8] ;  /* 0x0002fa00ff057b82 */ /* 0x000e620000000800 */
[----:B------:R-:W-:Y:S02]  /*102c0*/  IMAD.U32 R7, RZ, RZ, UR45 ;  /* 0x0000002dff077e24 */ /* 0x000fe4000f8e00ff */
[----:B-1---5:R-:W-:-:S03]  /*102d0*/  IMAD R3, R0, R5, RZ ;  /* 0x0000000500037224 */ /* 0x022fc600078e02ff */
[----:B0-----:R-:W-:-:S04]  /*102e0*/  IADD3 R6, R7, -0x80, R6 ;  /* 0xffffff8007067810 */ /* 0x001fc80007ffe006 */
[----:B------:R-:W-:-:S13]  /*102f0*/  ISETP.GE.AND P0, PT, R6, R3, PT ;  /* 0x000000030600720c */ /* 0x000fda0003f06270 */
[----:B------:R-:W-:Y:S05]  /*10300*/  @P0 BRA `(.L_x_2352) ;  /* 0x0000000000880947 */ /* 0x000fea0003800000 */
[----:B------:R-:W-:Y:S01]  /*10310*/  ISETP.NE.AND P0, PT, R5, 0x1, PT ;  /* 0x000000010500780c */ /* 0x000fe20003f05270 */
[----:B------:R-:W-:Y:S01]  /*10320*/  ULDC.64 UR16, c[0x0][0xb90] ;  /* 0x0002e40000107ab9 */ /* 0x000fe20000000a00 */
[----:B------:R-:W-:Y:S01]  /*10330*/  UMOV UR10, UR4 ;  /* 0x00000004000a7c82 */ /* 0x000fe20008000000 */
[----:B------:R-:W-:Y:S01]  /*10340*/  UIMAD UR12, UR14, UR16, URZ ;  /* 0x000000100e0c72a4 */ /* 0x000fe2000f8e023f */
[----:B------:R-:W-:Y:S01]  /*10350*/  IMAD.MOV.U32 R4, RZ, RZ, R6 ;  /* 0x000000ffff047224 */ /* 0x000fe200078e0006 */
[----:B------:R-:W-:Y:S02]  /*10360*/  UMOV UR11, UR13 ;  /* 0x0000000d000b7c82 */ /* 0x000fe40008000000 */
[----:B------:R-:W-:Y:S02]  /*10370*/  UIMAD.WIDE.U32 UR10, UR43, UR16, UR10 ;  /* 0x000000102b0a72a5 */ /* 0x000fe4000f8e000a */
[----:B------:R-:W-:-:S03]  /*10380*/  UIMAD UR12, UR43, UR17, UR12 ;  /* 0x000000112b0c72a4 */ /* 0x000fc6000f8e020c */
[----:B------:R-:W-:Y:S01]  /*10390*/  ULDC.64 UR16, c[0x0][0xb98] ;  /* 0x0002e60000107ab9 */ /* 0x000fe20000000a00 */
[----:B------:R-:W0:Y:S01]  /*103a0*/  @P0 LDC R3, c[0x0][0xbec] ;  /* 0x0002fb00ff030b82 */ /* 0x000e220000000800 */
[----:B------:R-:W-:Y:S02]  /*103b0*/  UIADD3 UR11, UR11, UR12, URZ ;  /* 0x0000000c0b0b7290 */ /* 0x000fe4000fffe03f */
[----:B------:R-:W-:Y:S02]  /*103c0*/  UIMAD UR12, UR9, UR16, URZ ;  /* 0x00000010090c72a4 */ /* 0x000fe4000f8e023f */
[----:B------:R-:W-:Y:S02]  /*103d0*/  UIMAD.WIDE.U32 UR10, UR8, UR16, UR10 ;  /* 0x00000010080a72a5 */ /* 0x000fe4000f8e000a */
[----:B------:R-:W-:Y:S01]  /*103e0*/  UIMAD UR12, UR8, UR17, UR12 ;  /* 0x00000011080c72a4 */ /* 0x000fe2000f8e020c */
[----:B------:R-:W1:Y:S02]  /*103f0*/  @P0 LDC R8, c[0x0][0xbf0] ;  /* 0x0002fc00ff080b82 */ /* 0x000e640000000800 */
[----:B------:R-:W-:Y:S01]  /*10400*/  ULDC.64 UR16, c[0x0][0xb88] ;  /* 0x0002e20000107ab9 */ /* 0x000fe20000000a00 */
[----:B0-----:R-:W-:-:S05]  /*10410*/  @P0 IMAD.HI.U32 R3, R6, R3, RZ ;  /* 0x0000000306030227 */ /* 0x001fca00078e00ff */
[----:B-1----:R-:W-:Y:S01]  /*10420*/  @P0 SHF.R.U32.HI R4, RZ, R8, R3 ;  /* 0x00000008ff040219 */ /* 0x002fe20000011603 */
[----:B------:R-:W-:-:S04]  /*10430*/  IMAD.U32 R8, RZ, RZ, UR12 ;  /* 0x0000000cff087e24 */ /* 0x000fc8000f8e00ff */
        /* <DEDUP_REMOVED lines=15> */
.L_x_2352:
[----:B------:R-:W-:Y:S05]  /*10530*/  BSYNC B1 ;  /* 0x0000000000017941 */ /* 0x000fea0003800000 */
.L_x_2351:
        /* <DEDUP_REMOVED lines=10> */
[----:B-----5:R-:W-:Y:S01]  /*105e0*/  IMAD R25, R0, R11, RZ ;  /* 0x0000000b00197224 */ /* 0x020fe200078e02ff */
[----:B------:R-:W-:Y:S01]  /*105f0*/  SHF.L.U32 R4, R4, 0x1, RZ ;  /* 0x0000000104047819 */ /* 0x000fe200000006ff */
[----:B------:R-:W-:Y:S01]  /*10600*/  ULDC.64 UR16, c[0x0][0xae8] ;  /* 0x0002ba0000107ab9 */ /* 0x000fe20000000a00 */
[----:B------:R-:W0:Y:S01]  /*10610*/  @P0 LDC R5, c[0x0][0xbec] ;  /* 0x0002fb00ff050b82 */ /* 0x000e220000000800 */
[----:B------:R-:W-:Y:S01]  /*10620*/  ISETP.GE.AND P2, PT, R189, UR15, PT ;  /* 0x0000000fbd007c0c */ /* 0x000fe2000bf46270 */
[----:B------:R-:W-:Y:S01]  /*10630*/  UIADD3 UR11, UR11, UR12, URZ ;  /* 0x0000000c0b0b7290 */ /* 0x000fe2000fffe03f */
[----:B------:R-:W-:Y:S01]  /*10640*/  LOP3.LUT R4, R4, 0x2, R3, 0xe2, !PT ;  /* 0x0000000204047812 */ /* 0x000fe200078ee203 */
[----:B------:R-:W-:Y:S01]  /*10650*/  UIMAD UR4, UR14, UR16, URZ ;  /* 0x000000100e0472a4 */ /* 0x000fe2000f8e023f */
[----:B------:R-:W-:Y:S01]  /*10660*/  IMAD R3, R191, 0x20, R192 ;  /* 0x00000020bf037824 */ /* 0x000fe200078e02c0 */
[----:B------:R-:W-:Y:S01]  /*10670*/  SEL R6, RZ, 0xffffffff, P2 ;  /* 0xffffffffff067807 */ /* 0x000fe20001000000 */
[----:B------:R-:W-:Y:S01]  /*10680*/  UIMAD.WIDE.U32 UR10, UR43, UR16, UR10 ;  /* 0x000000102b0a72a5 */ /* 0x000fe2000f8e000a */
[----:B------:R-:W1:Y:S01]  /*10690*/  @P0 LDC R7, c[0x0][0xbf0] ;  /* 0x0002fc00ff070b82 */ /* 0x000e620000000800 */
[----:B------:R-:W-:Y:S01]  /*106a0*/  UIMAD UR4, UR43, UR17, UR4 ;  /* 0x000000112b0472a4 */ /* 0x000fe2000f8e0204 */
[----:B------:R-:W-:Y:S01]  /*106b0*/  VIADD R8, R3, UR45 ;  /* 0x0000002d03087c36 */ /* 0x000fe20008000000 */
[----:B------:R-:W-:Y:S01]  /*106c0*/  ULDC.64 UR12, c[0x0][0xaf0] ;  /* 0x0002bc00000c7ab9 */ /* 0x000fe20000000a00 */
[----:B------:R-:W-:Y:S01]  /*106d0*/  ISETP.GE.AND P1, PT, R188, UR15, PT ;  /* 0x0000000fbc007c0c */ /* 0x000fe2000bf26270 */
[----:B------:R-:W-:Y:S01]  /*106e0*/  UIMAD UR9, UR9, UR12, URZ ;  /* 0x0000000c090972a4 */ /* 0x000fe2000f8e023f */
[----:B------:R-:W-:Y:S01]  /*106f0*/  IMAD.SHL.U32 R9, R6, 0x4, RZ ;  /* 0x0000000406097824 */ /* 0x000fe200078e00ff */
[----:B------:R-:W-:Y:S01]  /*10700*/  UIADD3 UR11, UR11, UR4, URZ ;  /* 0x000000040b0b7290 */ /* 0x000fe2000fffe03f */
[----:B------:R-:W-:Y:S01]  /*10710*/  SEL R10, RZ, 0xffffffff, P1 ;  /* 0xffffffffff0a7807 */ /* 0x000fe20000800000 */
[----:B------:R-:W-:Y:S01]  /*10720*/  UIMAD UR4, UR8, UR13, UR9 ;  /* 0x0000000d080472a4 */ /* 0x000fe2000f8e0209 */
[----:B------:R-:W-:Y:S01]  /*10730*/  IMAD.MOV.U32 R3, RZ, RZ, R8 ;  /* 0x000000ffff037224 */ /* 0x000fe200078e0008 */
[----:B------:R-:W-:Y:S01]  /*10740*/  UIMAD.WIDE.U32 UR8, UR8, UR12, UR10 ;  /* 0x0000000c080872a5 */ /* 0x000fe2000f8e000a */
[----:B------:R-:W-:Y:S01]  /*10750*/  LOP3.LUT R9, R9, 0x4, R4, 0xe2, !PT ;  /* 0x0000000409097812 */ /* 0x000fe200078ee204 */
[----:B------:R-:W-:Y:S01]  /*10760*/  IMAD.SHL.U32 R10, R10, 0x8, RZ ;  /* 0x000000080a0a7824 */ /* 0x000fe200078e00ff */
[----:B------:R-:W-:Y:S01]  /*10770*/  ISETP.GE.AND P2, PT, R194, UR15, PT ;  /* 0x0000000fc2007c0c */ /* 0x000fe2000bf46270 */
[----:B------:R-:W-:Y:S01]  /*10780*/  UIADD3 UR4, UR9, UR4, URZ ;  /* 0x0000000409047290 */ /* 0x000fe2000fffe03f */
[----:B0-----:R-:W-:Y:S01]  /*10790*/  @P0 IMAD.HI.U32 R6, R8, R5, RZ ;  /* 0x0000000508060227 */ /* 0x001fe200078e00ff */
[----:B------:R-:W-:Y:S01]  /*107a0*/  BSSY B1, `(.L_x_2353) ;  /* 0x0000048000017945 */ /* 0x000fe20003800000 */
[----:B------:R-:W-:-:S02]  /*107b0*/  LOP3.LUT R10, R10, 0x8, R9, 0xe2, !PT ;  /* 0x000000080a0a7812 */ /* 0x000fc400078ee209 */
[----:B------:R-:W-:Y:S01]  /*107c0*/  IMAD.U32 R4, RZ, RZ, UR8 ;  /* 0x00000008ff047e24 */ /* 0x000fe2000f8e00ff */
[----:B------:R-:W-:Y:S01]  /*107d0*/  SEL R0, RZ, 0x80, P2 ;  /* 0x00000080ff007807 */ /* 0x000fe20001000000 */
[----:B------:R-:W-:Y:S01]  /*107e0*/  IMAD.U32 R5, RZ, RZ, UR9 ;  /* 0x00000009ff057e24 */ /* 0x000fe2000f8e00ff */
[----:B------:R-:W-:Y:S01]  /*107f0*/  ULDC.64 UR8, c[0x0][0xae0] ;  /* 0x0002b80000087ab9 */ /* 0x000fe20000000a00 */
[----:B-1----:R-:W-:Y:S01]  /*10800*/  @P0 SHF.R.U32.HI R3, RZ, R7, R6 ;  /* 0x00000007ff030219 */ /* 0x002fe20000011606 */
[----:B------:R-:W-:Y:S01]  /*10810*/  IMAD.U32 R5, RZ, RZ, UR4 ;  /* 0x00000004ff057e24 */ /* 0x000fe2000f8e00ff */
[----:B------:R-:W-:Y:S01]  /*10820*/  ISETP.GE.AND P0, PT, R187, UR15, PT ;  /* 0x0000000fbb007c0c */ /* 0x000fe2000bf06270 */
[----:B------:R-:W-:Y:S01]  /*10830*/  VIADD R26, R192, UR45 ;  /* 0x0000002dc01a7c36 */ /* 0x000fe20008000000 */
[----:B------:R-:W-:Y:S01]  /*10840*/  SHF.R.S32.HI R6, RZ, 0x1f, R3 ;  /* 0x0000001fff067819 */ /* 0x000fe20000011403 */
[C---:B------:R-:W-:Y:S01]  /*10850*/  IMAD.WIDE.U32 R4, R3.reuse, UR8, R4 ;  /* 0x0000000803047c25 */ /* 0x040fe2000f8e0004 */
[----:B------:R-:W-:-:S02]  /*10860*/  IADD3 R7, -R3, RZ, RZ ;  /* 0x000000ff03077210 */ /* 0x000fc40007ffe1ff */
[----:B------:R-:W-:Y:S01]  /*10870*/  SEL R9, RZ, 0xffffffff, P0 ;  /* 0xffffffffff097807 */ /* 0x000fe20000000000 */
[----:B------:R-:W-:Y:S01]  /*10880*/  IMAD R6, R6, UR8, RZ ;  /* 0x0000000806067c24 */ /* 0x000fe2000f8e02ff */
[----:B------:R-:W-:Y:S01]  /*10890*/  ISETP.GE.AND P0, PT, R186, UR15, PT ;  /* 0x0000000fba007c0c */ /* 0x000fe2000bf06270 */
[----:B------:R-:W-:Y:S02]  /*108a0*/  IMAD R7, R11, R7, R8 ;  /* 0x000000070b077224 */ /* 0x000fe400078e0208 */
[----:B------:R-:W-:Y:S01]  /*108b0*/  IMAD.SHL.U32 R13, R9, 0x10, RZ ;  /* 0x00000010090d7824 */ /* 0x000fe200078e00ff */
[----:B------:R-:W-:Y:S01]  /*108c0*/  SEL R8, RZ, 0xffffffff, P0 ;  /* 0xffffffffff087807 */ /* 0x000fe20000000000 */
[----:B------:R-:W-:Y:S01]  /*108d0*/  IMAD R9, R3, UR9, R6 ;  /* 0x0000000903097c24 */ /* 0x000fe2000f8e0206 */
[----:B------:R-:W-:Y:S01]  /*108e0*/  SHF.R.S32.HI R3, RZ, 0x1f, R7 ;  /* 0x0000001fff037819 */ /* 0x000fe20000011407 */
[----:B------:R-:W-:Y:S01]  /*108f0*/  ULDC.64 UR8, c[0x0][0xad8] ;  /* 0x0002b60000087ab9 */ /* 0x000fe20000000a00 */
[----:B------:R-:W-:Y:S01]  /*10900*/  ISETP.GE.AND P0, PT, R195, UR15, PT ;  /* 0x0000000fc3007c0c */ /* 0x000fe2000bf06270 */
[----:B------:R-:W-:Y:S01]  /*10910*/  IMAD.IADD R5, R5, 0x1, R9 ;  /* 0x0000000105057824 */ /* 0x000fe200078e0209 */
[----:B------:R-:W-:Y:S01]  /*10920*/  LOP3.LUT R10, R13, 0x10, R10, 0xe2, !PT ;  /* 0x000000100d0a7812 */ /* 0x000fe200078ee20a */
[----:B------:R-:W-:-:S02]  /*10930*/  IMAD R6, R3, UR8, RZ ;  /* 0x0000000803067c24 */ /* 0x000fc4000f8e02ff */
[----:B------:R-:W-:-:S04]  /*10940*/  IMAD.WIDE.U32 R4, R7, UR8, R4 ;  /* 0x0000000807047c25 */ /* 0x000fc8000f8e0004 */
[----:B------:R-:W-:Y:S01]  /*10950*/  IMAD R3, R7, UR9, R6 ;  /* 0x0000000907037c24 */ /* 0x000fe2000f8e0206 */
        /* <DEDUP_REMOVED lines=44> */
.L_x_2354:
[----:B------:R-:W-:Y:S05]  /*10c20*/  BSYNC B1 ;  /* 0x0000000000017941 */ /* 0x000fea0003800000 */
.L_x_2353:
        /* <DEDUP_REMOVED lines=36> */
.L_x_2349:
[----:B------:R-:W-:Y:S05]  /*10e70*/  BSYNC B0 ;  /* 0x0000000000007941 */ /* 0x000fea0003800000 */
.L_x_2343:
[----:B------:R-:W-:Y:S02]  /*10e80*/  ULDC UR4, c[0x0][0xc3c] ;  /* 0x00030f0000047ab9 */ /* 0x000fe40000000800 */
[----:B------:R-:W-:-:S06]  /*10e90*/  UISETP.GE.AND UP0, UPT, UR6, UR4, UPT ;  /* 0x000000040600728c */ /* 0x000fcc000bf06270 */
[----:B------:R-:W-:-:S13]  /*10ea0*/  PLOP3.LUT P0, PT, PT, PT, UP0, 0x80, 0x0 ;  /* 0x000000000000781c */ /* 0x000fda0003f0f008 */
[----:B------:R-:W-:Y:S05]  /*10eb0*/  @!P0 BRA `(.L_x_2355) ;  /* 0xffffff00002c8947 */ /* 0x000fea000383ffff */
[----:B------:R-:W-:Y:S05]  /*10ec0*/  EXIT ;  /* 0x000000000000794d */ /* 0x000fea0003800000 */
.L_x_2236:
        /* <DEDUP_REMOVED lines=13> */
[----:B------:R-:W1:Y:S01]  /*10fa0*/  LDS.128 R16, [UR4+0x28cd0] ;  /* 0x028cd004ff107984 */ /* 0x000e620008000c00 */
[----:B------:R-:W-:Y:S06]  /*10fb0*/  BAR.ARV 0x4, 0x180 ;  /* 0x0106000000007b1d */ /* 0x000fec0000002000 */
[----:B------:R-:W-:Y:S05]  /*10fc0*/  BRA `(.L_x_2357) ;  /* 0x0000000800887947 */ /* 0x000fea0003800000 */
.L_x_2356:
        /* <DEDUP_REMOVED lines=20> */
[----:B-1----:R-:W-:-:S04]  /*11110*/  SEL R6, R6, RZ, P2 ;  /* 0x000000ff06067207 */ /* 0x002fc80001000000 */
[----:B------:R-:W-:-:S05]  /*11120*/  IADD3 R6, R7, R6, RZ ;  /* 0x0000000607067210 */ /* 0x000fca0007ffe0ff */
        /* <DEDUP_REMOVED lines=14> */
[----:B------:R-:W-:Y:S01]  /*11210*/  IMAD.MOV.U32 R6, RZ, RZ, R3 ;  /* 0x000000ffff067224 */ /* 0x000fe200078e0003 */
[----:B------:R-:W-:Y:S01]  /*11220*/  UMOV UR4, URZ ;  /* 0x0000003f00047c82 */ /* 0x000fe20008000000 */
[----:B------:R-:W-:-:S05]  /*11230*/  ULDC UR5, c[0x0][0xc38] ;  /* 0x00030e0000057ab9 */ /* 0x000fca0000000800 */
.L_x_2362:
        /* <DEDUP_REMOVED lines=12> */
.L_x_2361:
[----:B------:R-:W-:Y:S05]  /*11300*/  BSYNC B0 ;  /* 0x0000000000007941 */ /* 0x000fea0003800000 */
.L_x_2360:
[----:B0----5:R-:W0:Y:S02]  /*11310*/  SHFL.UP PT, R2, R4, 0x1, RZ ;  /* 0x0420000004027989 */ /* 0x021e2400000e00ff */
        /* <DEDUP_REMOVED lines=19> */
.L_x_2358:
[----:B------:R-:W-:-:S04]  /*11450*/  IMAD.IADD R13, R6, 0x1, -R3 ;  /* 0x00000001060d7824 */ /* 0x000fc800078e0a03 */
[----:B------:R-:W-:-:S05]  /*11460*/  IMAD R2, R8, UR5, R13 ;  /* 0x0000000508027c24 */ /* 0x000fca000f8e020d */
[----:B------:R-:W-:Y:S02]  /*11470*/  ISETP.GT.AND P0, PT, R2, UR6, PT ;  /* 0x0000000602007c0c */ /* 0x000fe4000bf04270 */
[----:B------:R-:W0:Y:S11]  /*11480*/  LDC.64 R2, c[0x0][0xc90] ;  /* 0x00032400ff027b82 */ /* 0x000e360000000a00 */
[----:B------:R-:W-:-:S04]  /*11490*/  VOTE.ANY R9, PT, !P0 ;  /* 0x0000000000097806 */ /* 0x000fc800040e0100 */
[----:B------:R-:W1:Y:S02]  /*114a0*/  POPC R15, R9 ;  /* 0x00000009000f7309 */ /* 0x000e640000000000 */
[----:B-1----:R-:W-:-:S04]  /*114b0*/  VIADD R19, R15, UR4 ;  /* 0x000000040f137c36 */ /* 0x002fc80008000000 */
[----:B0-----:R-:W-:-:S05]  /*114c0*/  IMAD.WIDE R2, R19, 0x4, R2 ;  /* 0x0000000413027825 */ /* 0x001fca00078e0202 */
[----:B------:R-:W2:Y:S01]  /*114d0*/  LDG.E R7, desc[UR54][R2.64] ;  /* 0x0000003602077981 */ /* 0x000ea2000c1e1900 */
[----:B------:R-:W-:-:S03]  /*114e0*/  ISETP.NE.AND P0, PT, R9, RZ, PT ;  /* 0x000000ff0900720c */ /* 0x000fc60003f05270 */
[----:B------:R-:W2:Y:S02]  /*114f0*/  SHFL.IDX PT, R4, R4, R15, 0x1f ;  /* 0x00001f0f04047589 */ /* 0x000ea400000e0000 */
[----:B--2---:R-:W-:-:S05]  /*11500*/  IMAD R6, R4, R7, RZ ;  /* 0x0000000704067224 */ /* 0x004fca00078e02ff */
[----:B------:R-:W-:-:S04]  /*11510*/  IABS R12, R6 ;  /* 0x00000006000c7213 */ /* 0x000fc80000000000 */
[----:B------:R-:W0:Y:S08]  /*11520*/  I2F.RP R10, R12 ;  /* 0x0000000c000a7306 */ /* 0x000e300000209400 */
[----:B0-----:R-:W0:Y:S02]  /*11530*/  MUFU.RCP R10, R10 ;  /* 0x0000000a000a7308 */ /* 0x001e240000001000 */
[----:B0-----:R-:W-:-:S06]  /*11540*/  VIADD R11, R10, 0xffffffe ;  /* 0x0ffffffe0a0b7836 */ /* 0x001fcc0000000000 */
[----:B------:R0:W1:Y:S01]  /*11550*/  F2I.FTZ.U32.TRUNC.NTZ R3, R11 ;  /* 0x0000000b00037305 */ /* 0x000062000021f000 */
[----:B------:R-:W-:Y:S05]  /*11560*/  @!P0 BRA `(.L_x_2363) ;  /* 0x0000000000088947 */ /* 0x000fea0003800000 */
[----:B------:R-:W-:-:S05]  /*11570*/  IADD3 R9, R15, -0x1, RZ ;  /* 0xffffffff0f097810 */ /* 0x000fca0007ffe0ff */
[----:B------:R2:W3:Y:S02]  /*11580*/  SHFL.IDX PT, R16, R8, R9, 0x1f ;  /* 0x00001f0908107589 */ /* 0x0004e400000e0000 */
.L_x_2363:
[----:B---3--:R-:W-:Y:S01]  /*11590*/  IMAD R16, R16, UR5, R13 ;  /* 0x0000000510107c24 */ /* 0x008fe2000f8e020d */
[----:B------:R-:W-:Y:S01]  /*115a0*/  IABS R2, R6 ;  /* 0x0000000600027213 */ /* 0x000fe20000000000 */
[----:B-12---:R-:W-:-:S03]  /*115b0*/  IMAD.MOV R9, RZ, RZ, -R3 ;  /* 0x000000ffff097224 */ /* 0x006fc600078e0a03 */
[----:B0-----:R-:W-:Y:S01]  /*115c0*/  IADD3 R11, -R16, UR6, RZ ;  /* 0x00000006100b7c10 */ /* 0x001fe2000fffe1ff */
        /* <DEDUP_REMOVED lines=17> */
[----:B------:R-:W-:Y:S02]  /*116e0*/  @!P2 IADD3 R2, -R2, RZ, RZ ;  /* 0x000000ff0202a210 */ /* 0x000fe40007ffe1ff */
[----:B------:R-:W-:-:S05]  /*116f0*/  @!P1 LOP3.LUT R2, RZ, R6, RZ, 0x33, !PT ;  /* 0x00000006ff029212 */ /* 0x000fca00078e33ff */
[----:B------:R-:W-:Y:S02]  /*11700*/  IMAD R13, R7, R2, RZ ;  /* 0x00000002070d7224 */ /* 0x000fe400078e02ff */
[----:B------:R-:W-:Y:S02]  /*11710*/  IMAD.MOV R9, RZ, RZ, -R2 ;  /* 0x000000ffff097224 */ /* 0x000fe400078e0a02 */
[----:B------:R-:W-:Y:S02]  /*11720*/  IMAD.MOV R8, RZ, RZ, -R13 ;  /* 0x000000ffff087224 */ /* 0x000fe400078e0a0d */
[----:B------:R-:W-:-:S03]  /*11730*/  IMAD R6, R6, R9, R11 ;  /* 0x0000000906067224 */ /* 0x000fc600078e020b */
[----:B------:R-:W-:Y:S02]  /*11740*/  VIADDMNMX R15, R8, UR5, R7, PT ;  /* 0x00000005080f7c46 */ /* 0x000fe4000b800107 */
[----:B------:R-:W-:Y:S02]  /*11750*/  IABS R11, R6 ;  /* 0x00000006000b7213 */ /* 0x000fe40000000000 */
[-C--:B------:R-:W-:Y:S01]  /*11760*/  IABS R8, R15.reuse ;  /* 0x0000000f00087213 */ /* 0x080fe20000000000 */
[----:B------:R-:W-:Y:S01]  /*11770*/  IMAD.MOV R18, RZ, RZ, -R15 ;  /* 0x000000ffff127224 */ /* 0x000fe200078e0a0f */
[----:B------:R-:W-:Y:S02]  /*11780*/  IABS R10, R15 ;  /* 0x0000000f000a7213 */ /* 0x000fe40000000000 */
[----:B------:R-:W0:Y:S08]  /*11790*/  I2F.RP R7, R8 ;  /* 0x0000000800077306 */ /* 0x000e300000209400 */
[----:B0-----:R-:W0:Y:S02]  /*117a0*/  MUFU.RCP R7, R7 ;  /* 0x0000000700077308 */ /* 0x001e240000001000 */
[----:B0-----:R-:W-:-:S06]  /*117b0*/  VIADD R3, R7, 0xffffffe ;  /* 0x0ffffffe07037836 */ /* 0x001fcc0000000000 */
[----:B------:R-:W0:Y:S02]  /*117c0*/  F2I.FTZ.U32.TRUNC.NTZ R3, R3 ;  /* 0x0000000300037305 */ /* 0x000e24000021f000 */
[----:B0-----:R-:W-:-:S04]  /*117d0*/  IMAD.MOV R2, RZ, RZ, -R3 ;  /* 0x000000ffff027224 */ /* 0x001fc800078e0a03 */
[----:B------:R-:W-:Y:S02]  /*117e0*/  IMAD.MOV.U32 R9, RZ, RZ, R2 ;  /* 0x000000ffff097224 */ /* 0x000fe400078e0002 */
[----:B------:R-:W-:Y:S02]  /*117f0*/  IMAD.MOV.U32 R2, RZ, RZ, RZ ;  /* 0x000000ffff027224 */ /* 0x000fe400078e00ff */
[----:B------:R-:W-:-:S04]  /*11800*/  IMAD R9, R9, R8, RZ ;  /* 0x0000000809097224 */ /* 0x000fc800078e02ff */
[----:B------:R-:W-:-:S04]  /*11810*/  IMAD.HI.U32 R2, R3, R9, R2 ;  /* 0x0000000903027227 */ /* 0x000fc800078e0002 */
[----:B------:R-:W-:Y:S02]  /*11820*/  IMAD.MOV R3, RZ, RZ, -R10 ;  /* 0x000000ffff037224 */ /* 0x000fe400078e0a0a */
[----:B------:R-:W-:-:S04]  /*11830*/  IMAD.HI.U32 R2, R2, R11, RZ ;  /* 0x0000000b02027227 */ /* 0x000fc800078e00ff */
[----:B------:R-:W-:-:S05]  /*11840*/  IMAD R3, R2, R3, R11 ;  /* 0x0000000302037224 */ /* 0x000fca00078e020b */
[----:B------:R-:W-:-:S13]  /*11850*/  ISETP.GT.U32.AND P1, PT, R8, R3, PT ;  /* 0x000000030800720c */ /* 0x000fda0003f24070 */
[----:B------:R-:W-:Y:S01]  /*11860*/  @!P1 IMAD.IADD R3, R3, 0x1, -R8 ;  /* 0x0000000103039824 */ /* 0x000fe200078e0a08 */
[----:B------:R-:W-:Y:S02]  /*11870*/  @!P1 IADD3 R2, R2, 0x1, RZ ;  /* 0x0000000102029810 */ /* 0x000fe40007ffe0ff */
[----:B------:R-:W-:Y:S02]  /*11880*/  ISETP.NE.AND P1, PT, R15, RZ, PT ;  /* 0x000000ff0f00720c */ /* 0x000fe40003f25270 */
[----:B------:R-:W-:Y:S02]  /*11890*/  ISETP.GE.U32.AND P0, PT, R3, R8, PT ;  /* 0x000000080300720c */ /* 0x000fe40003f06070 */
[----:B------:R-:W-:-:S04]  /*118a0*/  LOP3.LUT R3, R6, R15, RZ, 0x3c, !PT ;  /* 0x0000000f06037212 */ /* 0x000fc800078e3cff */
[----:B------:R-:W-:Y:S01]  /*118b0*/  ISETP.GE.AND P2, PT, R3, RZ, PT ;  /* 0x000000ff0300720c */ /* 0x000fe20003f46270 */
[----:B------:R-:W-:-:S06]  /*118c0*/  IMAD.IADD R3, R6, 0x1, R13 ;  /* 0x0000000106037824 */ /* 0x000fcc00078e020d */
[----:B------:R-:W-:-:S06]  /*118d0*/  @P0 VIADD R2, R2, 0x1 ;  /* 0x0000000102020836 */ /* 0x000fcc0000000000 */
[----:B------:R-:W-:Y:S01]  /*118e0*/  @!P2 IMAD.MOV R2, RZ, RZ, -R2 ;  /* 0x000000ffff02a224 */ /* 0x000fe200078e0a02 */
[----:B------:R-:W-:-:S04]  /*118f0*/  @!P1 LOP3.LUT R2, RZ, R15, RZ, 0x33, !PT ;  /* 0x0000000fff029212 */ /* 0x000fc800078e33ff */
[----:B------:R-:W-:Y:S01]  /*11900*/  LOP3.LUT R17, RZ, R2, RZ, 0x33, !PT ;  /* 0x00000002ff117212 */ /* 0x000fe200078e33ff */
[----:B------:R-:W-:-:S04]  /*11910*/  IMAD R18, R2, R18, R3 ;  /* 0x0000001202127224 */ /* 0x000fc800078e0203 */
[----:B------:R-:W-:Y:S01]  /*11920*/  IMAD.IADD R17, R4, 0x1, R17 ;  /* 0x0000000104117824 */ /* 0x000fe200078e0211 */
[----:B------:R-:W-:Y:S06]  /*11930*/  BRA `(.L_x_2364) ;  /* 0x0000000000147947 */ /* 0x000fec0003800000 */
.L_x_2359:
[----:B------:R-:W-:Y:S01]  /*11940*/  ULDC UR4, c[0x0][0xc3c] ;  /* 0x00030f0000047ab9 */ /* 0x000fe20000000800 */
[----:B------:R-:W-:Y:S01]  /*11950*/  IMAD.MOV.U32 R17, RZ, RZ, RZ ;  /* 0x000000ffff117224 */ /* 0x000fe200078e00ff */
[----:B------:R-:W-:Y:S01]  /*11960*/  MOV R19, UR4 ;  /* 0x0000000400137c02 */ /* 0x000fe20008000f00 */
[----:B------:R-:W-:Y:S02]  /*11970*/  IMAD.U32 R16, RZ, RZ, UR6 ;  /* 0x00000006ff107e24 */ /* 0x000fe4000f8e00ff */
[----:B------:R-:W-:-:S07]  /*11980*/  IMAD.MOV.U32 R18, RZ, RZ, RZ ;  /* 0x000000ffff127224 */ /* 0x000fce00078e00ff */
.L_x_2364:
[----:B------:R-:W-:-:S13]  /*11990*/  ISETP.NE.AND P0, PT, R5, RZ, PT ;  /* 0x000000ff0500720c */ /* 0x000fda0003f05270 */
[----:B------:R-:W0:Y:S01]  /*119a0*/  @!P0 S2R R3, SR_CgaCtaId ;  /* 0x0000000000038919 */ /* 0x000e220000008800 */
[----:B------:R-:W-:-:S04]  /*119b0*/  @!P0 MOV R2, 0x400 ;  /* 0x0000040000028802 */ /* 0x000fc80000000f00 */
[----:B0-----:R-:W-:-:S05]  /*119c0*/  @!P0 LEA R2, R3, R2, 0x18 ;  /* 0x0000000203028211 */ /* 0x001fca00078ec0ff */
[----:B------:R0:W-:Y:S01]  /*119d0*/  @!P0 STS.128 [R2+0x28cd0], R16 ;  /* 0x028cd01002008388 */ /* 0x0001e20000000c00 */
[----:B------:R-:W-:Y:S06]  /*119e0*/  BAR.ARV 0x5, 0x180 ;  /* 0x0146000000007b1d */ /* 0x000fec0000002000 */
.L_x_2357:
[----:B------:R2:W-:Y:S01]  /*119f0*/  STL [R1+0x10], RZ ;  /* 0x000010ff01007387 */ /* 0x0005e20000100800 */
[----:B------:R-:W-:Y:S01]  /*11a00*/  ULDC UR4, c[0x0][0xc3c] ;  /* 0x00030f0000047ab9 */ /* 0x000fe20000000800 */
[----:B------:R-:W-:Y:S01]  /*11a10*/  IMAD.MOV.U32 R25, RZ, RZ, 0x1 ;  /* 0x00000001ff197424 */ /* 0x000fe200078e00ff */
[----:B-1----:R-:W-:Y:S01]  /*11a20*/  ISETP.GE.AND P0, PT, R19, UR4, PT ;  /* 0x0000000413007c0c */ /* 0x002fe2000bf06270 */
[----:B------:R-:W-:-:S12]  /*11a30*/  IMAD.MOV.U32 R24, RZ, RZ, RZ ;  /* 0x000000ffff187224 */ /* 0x000fd800078e00ff */
[----:B--2---:R-:W-:Y:S05]  /*11a40*/  @P0 BRA `(.L_x_2365) ;  /* 0x0000004c00300947 */ /* 0x004fea0003800000 */
[----:B------:R-:W1:Y:S01]  /*11a50*/  S2UR UR5, SR_CgaCtaId ;  /* 0x00000000000579c3 */ /* 0x000e620000008800 */
[C---:B0-----:R-:W-:Y:S01]  /*11a60*/  IMAD.SHL.U32 R2, R0.reuse, 0x8, RZ ;  /* 0x0000000800027824 */ /* 0x041fe200078e00ff */
[----:B------:R-:W-:Y:S01]  /*11a70*/  UMOV UR4, 0x400 ;  /* 0x0000040000047882 */ /* 0x000fe20000000000 */
[----:B------:R-:W-:Y:S01]  /*11a80*/  LOP3.LUT R4, R0, 0x7f, RZ, 0xc0, !PT ;  /* 0x0000007f00047812 */ /* 0x000fe200078ec0ff */
[----:B------:R0:W-:Y:S01]  /*11a90*/  STL [R1+0x10], RZ ;  /* 0x000010ff01007387 */ /* 0x0001e20000100800 */
[----:B------:R-:W-:Y:S01]  /*11aa0*/  BSSY B8, `(.L_x_2365) ;  /* 0x00004c6000087945 */ /* 0x000fe20003800000 */
[----:B------:R-:W-:Y:S01]  /*11ab0*/  LOP3.LUT R3, R2, 0x1f8, RZ, 0xc0, !PT ;  /* 0x000001f802037812 */ /* 0x000fe200078ec0ff */
[----:B------:R-:W-:Y:S01]  /*11ac0*/  IMAD.MOV.U32 R25, RZ, RZ, 0x1 ;  /* 0x00000001ff197424 */ /* 0x000fe200078e00ff */
[----:B------:R-:W-:Y:S01]  /*11ad0*/  SHF.R.U32.HI R5, RZ, 0x3, R4 ;  /* 0x00000003ff057819 */ /* 0x000fe20000011604 */
[----:B------:R-:W-:Y:S01]  /*11ae0*/  IMAD.MOV.U32 R24, RZ, RZ, RZ ;  /* 0x000000ffff187224 */ /* 0x000fe200078e00ff */
[----:B------:R-:W-:Y:S01]  /*11af0*/  LOP3.LUT R3, R3, 0x38, R0, 0x78, !PT ;  /* 0x0000003803037812 */ /* 0x000fe200078e7800 */
[----:B------:R-:W-:Y:S01]  /*11b00*/  IMAD.SHL.U32 R0, R0, 0x10, RZ ;  /* 0x0000001000007824 */ /* 0x000fe200078e00ff */
[----:B------:R-:W-:Y:S01]  /*11b10*/  LOP3.LUT R4, R2, 0x38, RZ, 0xc0, !PT ;  /* 0x0000003802047812 */ /* 0x000fe200078ec0ff */
[----:B------:R-:W-:Y:S01]  /*11b20*/  ULOP3.LUT UR36, UR39, 0x2, URZ, 0xfc, !UPT ;  /* 0x0000000227247892 */ /* 0x000fe2000f8efc3f */
[----:B------:R-:W-:Y:S01]  /*11b30*/  LOP3.LUT R34, R3, 0x200, R2, 0xf8, !PT ;  /* 0x0000020003227812 */ /* 0x000fe200078ef802 */
[----:B------:R-:W-:Y:S01]  /*11b40*/  ULDC UR37, c[0x0][0xc] ;  /* 0x0000030000257ab9 */ /* 0x000fe20000000800 */
[----:B------:R-:W-:-:S02]  /*11b50*/  LOP3.LUT R0, R5, 0x70, R0, 0xf8, !PT ;  /* 0x0000007005007812 */ /* 0x000fc400078ef800 */
[C---:B------:R-:W-:Y:S02]  /*11b60*/  LOP3.LUT R0, R4.reuse, 0xc0, RZ, 0xfc, !PT ;  /* 0x000000c004007812 */ /* 0x040fe400078efcff */
[C---:B------:R-:W-:Y:S02]  /*11b70*/  LOP3.LUT R0, R4.reuse, 0x140, RZ, 0xfc, !PT ;  /* 0x0000014004007812 */ /* 0x040fe400078efcff */
[C---:B------:R-:W-:Y:S01]  /*11b80*/  LOP3.LUT R2, R4.reuse, 0x40, RZ, 0xfc, !PT ;  /* 0x0000004004027812 */ /* 0x040fe200078efcff */
[----:B-1----:R-:W-:Y:S01]  /*11b90*/  ULEA UR4, UR5, UR4, 0x18 ;  /* 0x0000000405047291 */ /* 0x002fe2000f8ec03f */
[C---:B------:R-:W-:Y:S02]  /*11ba0*/  LOP3.LUT R3, R4.reuse, 0x80, RZ, 0xfc, !PT ;  /* 0x0000008004037812 */ /* 0x040fe400078efcff */
[C---:B------:R-:W-:Y:S02]  /*11bb0*/  LOP3.LUT R2, R4.reuse, 0x100, RZ, 0xfc, !PT ;  /* 0x0000010004027812 */ /* 0x040fe400078efcff */
[C---:B------:R-:W-:Y:S01]  /*11bc0*/  LOP3.LUT R3, R4.reuse, 0x180, RZ, 0xfc, !PT ;  /* 0x0000018004037812 */ /* 0x040fe200078efcff */
[----:B------:R-:W-:Y:S01]  /*11bd0*/  IMAD.U32 R23, RZ, RZ, UR4 ;  /* 0x00000004ff177e24 */ /* 0x000fe2000f8e00ff */
[----:B------:R-:W-:-:S03]  /*11be0*/  LOP3.LUT R2, R4, 0x1c0, RZ, 0xfc, !PT ;  /* 0x000001c004027812 */ /* 0x000fc600078efcff */
[----:B------:R-:W-:-:S05]  /*11bf0*/  IMAD R0, R34, 0x2, R23 ;  /* 0x0000000222007824 */ /* 0x000fca00078e0217 */
[----:B------:R0:W-:Y:S02]  /*11c00*/  STL [R1+0x18], R0 ;  /* 0x0000180001007387 */ /* 0x0001e40000100800 */
.L_x_2434:
[----:B------:R-:W-:Y:S05]  /*11c10*/  YIELD ;  /* 0x0000000000007946 */ /* 0x000fea0003800000 */
[----:B------:R-:W-:Y:S01]  /*11c20*/  ULDC.64 UR4, c[0x0][0xa28] ;  /* 0x00028a0000047ab9 */ /* 0x000fe20000000a00 */
[----:B------:R-:W-:Y:S02]  /*11c30*/  MOV R31, RZ ;  /* 0x000000ff001f7202 */ /* 0x000fe40000000f00 */
[----:B------:R-:W-:-:S04]  /*11c40*/  ISETP.NE.U32.AND P0, PT, RZ, UR4, PT ;  /* 0x00000004ff007c0c */ /* 0x000fc8000bf05070 */
[----:B------:R-:W-:Y:S01]  /*11c50*/  ISETP.NE.AND.EX P0, PT, RZ, UR5, PT, P0 ;  /* 0x00000005ff007c0c */ /* 0x000fe2000bf05300 */
[----:B------:R-:W-:-:S12]  /*11c60*/  ULDC.64 UR4, c[0x0][0xa18] ;  /* 0x0002860000047ab9 */ /* 0x000fd80000000a00 */
[----:B-1----:R-:W1:Y:S02]  /*11c70*/  @P0 LDC.64 R2, c[0x0][0xa28] ;  /* 0x00028a00ff020b82 */ /* 0x002e640000000a00 */
[----:B-1----:R-:W-:-:S05]  /*11c80*/  @P0 IMAD.WIDE R2, R19, 0x4, R2 ;  /* 0x0000000413020825 */ /* 0x002fca00078e0202 */
[----:B------:R1:W5:Y:S01]  /*11c90*/  @P0 LDG.E R31, desc[UR54][R2.64] ;  /* 0x00000036021f0981 */ /* 0x000362000c1e1900 */
[----:B------:R-:W-:Y:S01]  /*11ca0*/  ISETP.NE.U32.AND P0, PT, RZ, UR4, PT ;  /* 0x00000004ff007c0c */ /* 0x000fe2000bf05070 */
[----:B0-----:R-:W-:Y:S01]  /*11cb0*/  IMAD.MOV.U32 R0, RZ, RZ, RZ ;  /* 0x000000ffff007224 */ /* 0x001fe200078e00ff */
[----:B------:R-:W-:Y:S02]  /*11cc0*/  LOP3.LUT R22, R22, 0xfffffdff, RZ, 0xc0, !PT ;  /* 0xfffffdff16167812 */ /* 0x000fe400078ec0ff */
[----:B------:R-:W-:Y:S01]  /*11cd0*/  ISETP.NE.AND.EX P1, PT, RZ, UR5, PT, P0 ;  /* 0x00000005ff007c0c */ /* 0x000fe2000bf25300 */
[----:B------:R-:W-:Y:S02]  /*11ce0*/  ULDC.64 UR4, c[0x0][0xa00] ;  /* 0x0002800000047ab9 */ /* 0x000fe40000000a00 */
[----:B------:R-:W-:Y:S01]  /*11cf0*/  ISETP.NE.U32.AND P0, PT, RZ, UR4, PT ;  /* 0x00000004ff007c0c */ /* 0x000fe2000bf05070 */
[----:B-1----:R-:W0:Y:S03]  /*11d00*/  LDC.64 R2, c[0x0][0xa00] ;  /* 0x00028000ff027b82 */ /* 0x002e260000000a00 */
[----:B------:R-:W-:Y:S01]  /*11d10*/  ISETP.NE.AND.EX P2, PT, RZ, UR5, PT, P0 ;  /* 0x00000005ff007c0c */ /* 0x000fe2000bf45300 */
[----:B------:R-:W-:-:S05]  /*11d20*/  ULDC.64 UR4, c[0x0][0x418] ;  /* 0x0001060000047ab9 */ /* 0x000fca0000000a00 */
[----:B------:R-:W1:Y:S07]  /*11d30*/  @P1 LDC.64 R4, c[0x0][0xa18] ;  /* 0x00028600ff041b82 */ /* 0x000e6e0000000a00 */
[----:B------:R-:W-:Y:S01]  /*11d40*/  @P2 LOP3.LUT R22, R22, 0x200, RZ, 0xfc, !PT ;  /* 0x0000020016162812 */ /* 0x000fe200078efcff */
[----:B0-----:R-:W-:-:S05]  /*11d50*/  IMAD.WIDE R2, R19, 0x4, R2 ;  /* 0x0000000413027825 */ /* 0x001fca00078e0202 */
[----:B--2---:R-:W2:Y:S01]  /*11d60*/  @P2 LDG.E R0, desc[UR54][R2.64] ;  /* 0x0000003602002981 */ /* 0x004ea2000c1e1900 */
[----:B-1----:R-:W-:-:S05]  /*11d70*/  @P1 IMAD.WIDE R4, R19, 0x4, R4 ;  /* 0x0000000413041825 */ /* 0x002fca00078e0204 */
[----:B------:R0:W5:Y:S01]  /*11d80*/  @P1 LDG.E R37, desc[UR54][R4.64] ;  /* 0x0000003604251981 */ /* 0x000162000c1e1900 */
[----:B------:R-:W-:-:S03]  /*11d90*/  UISETP.NE.U32.AND UP0, UPT, UR4, URZ, UPT ;  /* 0x0000003f0400728c */ /* 0x000fc6000bf05070 */
[----:B------:R-:W-:Y:S01]  /*11da0*/  ULDC UR4, c[0x0][0x424] ;  /* 0x0001090000047ab9 */ /* 0x000fe20000000800 */
[----:B------:R-:W-:-:S03]  /*11db0*/  UISETP.NE.AND.EX UP0, UPT, UR5, URZ, UPT, UP0 ;  /* 0x0000003f0500728c */ /* 0x000fc6000bf05300 */
[----:B------:R-:W-:Y:S01]  /*11dc0*/  ULDC UR5, c[0x0][0x2f0] ;  /* 0x0000bc0000057ab9 */ /* 0x000fe20000000800 */
[----:B------:R-:W-:-:S04]  /*11dd0*/  USEL UR4, UR4, 0x1, UP0 ;  /* 0x0000000104047887 */ /* 0x000fc80008000000 */
[----:B------:R-:W-:Y:S01]  /*11de0*/  UIMAD UR4, UR4, UR5, URZ ;  /* 0x00000005040472a4 */ /* 0x000fe2000f8e023f */
[----:B--2---:R1:W-:Y:S05]  /*11df0*/  STL [R1], R0 ;  /* 0x0000000001007387 */ /* 0x0043ea0000100800 */
[----:B-1----:R-:W-:Y:S01]  /*11e00*/  IMAD.U32 R0, RZ, RZ, UR4 ;  /* 0x00000004ff007e24 */ /* 0x002fe2000f8e00ff */
[----:B0--34-:R-:W-:Y:S06]  /*11e10*/  @P1 BRA `(.L_x_2366) ;  /* 0x0000000000181947 */ /* 0x019fec0003800000 */
[----:B------:R-:W-:Y:S02]  /*11e20*/  ULDC UR4, c[0x0][0x288] ;  /* 0x0000a20000047ab9 */ /* 0x000fe40000000800 */
[----:B-----5:R-:W-:Y:S01]  /*11e30*/  IMAD.U32 R37, RZ, RZ, UR4 ;  /* 0x00000004ff257e24 */ /* 0x020fe2000f8e00ff */
[----:B------:R-:W-:Y:S06]  /*11e40*/  @!P2 BRA `(.L_x_2366) ;  /* 0x00000000000ca947 */ /* 0x000fec0003800000 */
[----:B------:R-:W2:Y:S04]  /*11e50*/  LDG.E R4, desc[UR54][R2.64] ;  /* 0x0000003602047981 */ /* 0x000ea8000c1e1900 */
[----:B------:R-:W2:Y:S02]  /*11e60*/  LDG.E R37, desc[UR54][R2.64+0x4] ;  /* 0x0000043602257981 */ /* 0x000ea4000c1e1900 */
[----:B--2---:R-:W-:-:S07]  /*11e70*/  IMAD.IADD R37, R37, 0x1, -R4 ;  /* 0x0000000125257824 */ /* 0x004fce00078e0a04 */
.L_x_2366:
[----:B------:R-:W-:Y:S02]  /*11e80*/  ULDC.64 UR4, c[0x0][0xa20] ;  /* 0x0002880000047ab9 */ /* 0x000fe40000000a00 */
[----:B------:R-:W-:-:S04]  /*11e90*/  ISETP.NE.U32.AND P0, PT, RZ, UR4, PT ;  /* 0x00000004ff007c0c */ /* 0x000fc8000bf05070 */
[----:B------:R-:W-:-:S13]  /*11ea0*/  ISETP.NE.AND.EX P0, PT, RZ, UR5, PT, P0 ;  /* 0x00000005ff007c0c */ /* 0x000fda000bf05300 */
[----:B------:R-:W-:Y:S05]  /*11eb0*/  @!P0 BRA `(.L_x_2367) ;  /* 0x0000000000108947 */ /* 0x000fea0003800000 */
[----:B------:R-:W0:Y:S02]  /*11ec0*/  LDC.64 R2, c[0x0][0xa20] ;  /* 0x00028800ff027b82 */ /* 0x000e240000000a00 */
[----:B0-----:R-:W-:-:S05]  /*11ed0*/  IMAD.WIDE R2, R19, 0x4, R2 ;  /* 0x0000000413027825 */ /* 0x001fca00078e0202 */
[----:B------:R0:W5:Y:S01]  /*11ee0*/  LDG.E R0, desc[UR54][R2.64] ;  /* 0x0000003602007981 */ /* 0x000162000c1e1900 */
[----:B------:R-:W-:Y:S05]  /*11ef0*/  BRA `(.L_x_2368) ;  /* 0x0000000000247947 */ /* 0x000fea0003800000 */
.L_x_2367:
[----:B------:R-:W-:Y:S02]  /*11f00*/  ULDC.64 UR4, c[0x0][0xa08] ;  /* 0x0002820000047ab9 */ /* 0x000fe40000000a00 */
[----:B------:R-:W-:-:S04]  /*11f10*/  ISETP.NE.U32.AND P0, PT, RZ, UR4, PT ;  /* 0x00000004ff007c0c */ /* 0x000fc8000bf05070 */
[----:B------:R-:W-:-:S13]  /*11f20*/  ISETP.NE.AND.EX P0, PT, RZ, UR5, PT, P0 ;  /* 0x00000005ff007c0c */ /* 0x000fda000bf05300 */
[----:B------:R-:W-:Y:S05]  /*11f30*/  @!P0 BRA `(.L_x_2368) ;  /* 0x0000000000148947 */ /* 0x000fea0003800000 */
[----:B------:R-:W0:Y:S02]  /*11f40*/  LDC.64 R2, c[0x0][0xa08] ;  /* 0x00028200ff027b82 */ /* 0x000e240000000a00 */
[----:B0-----:R-:W-:-:S05]  /*11f50*/  IMAD.WIDE R2, R19, 0x4, R2 ;  /* 0x0000000413027825 */ /* 0x001fca00078e0202 */
[----:B------:R-:W2:Y:S04]  /*11f60*/  LDG.E R0, desc[UR54][R2.64] ;  /* 0x0000003602007981 */ /* 0x000ea8000c1e1900 */
[----:B------:R-:W2:Y:S02]  /*11f70*/  LDG.E R5, desc[UR54][R2.64+0x4] ;  /* 0x0000043602057981 */ /* 0x000ea4000c1e1900 */
[----:B--2---:R-:W-:-:S07]  /*11f80*/  IMAD.IADD R0, R5, 0x1, -R0 ;  /* 0x0000000105007824 */ /* 0x004fce00078e0a00 */
.L_x_2368:
[----:B0-----:R-:W0:Y:S01]  /*11f90*/  LDC R2, c[0x0][0x448] ;  /* 0x00011200ff027b82 */ /* 0x001e220000000800 */
[----:B------:R-:W-:Y:S01]  /*11fa0*/  IMAD.SHL.U32 R35, R17, 0x40, RZ ;  /* 0x0000004011237824 */ /* 0x000fe200078e00ff */
[----:B------:R-:W-:Y:S01]  /*11fb0*/  LOP3.LUT R22, R22, 0xfffffeff, RZ, 0xc0, !PT ;  /* 0xfffffeff16167812 */ /* 0x000fe200078ec0ff */
[----:B-----5:R-:W-:Y:S02]  /*11fc0*/  IMAD.IADD R29, R0, 0x1, -R31 ;  /* 0x00000001001d7824 */ /* 0x020fe400078e0a1f */
[----:B------:R-:W-:Y:S01]  /*11fd0*/  VIADD R4, R35, 0x3f ;  /* 0x0000003f23047836 */ /* 0x000fe20000000000 */
[----:B0-----:R-:W-:Y:S02]  /*11fe0*/  ISETP.NE.AND P2, PT, R2, 0x1, PT ;  /* 0x000000010200780c */ /* 0x001fe40003f45270 */
[----:B------:R-:W0:Y:S11]  /*11ff0*/  LDC.64 R2, c[0x0][0x9e0] ;  /* 0x00027800ff027b82 */ /* 0x000e360000000a00 */
[----:B------:R-:W1:Y:S01]  /*12000*/  @P2 LDC R5, c[0x0][0x44c] ;  /* 0x00011300ff052b82 */ /* 0x000e620000000800 */
[----:B------:R-:W-:-:S07]  /*12010*/  @P2 LOP3.LUT R22, R22, 0x100, RZ, 0xfc, !PT ;  /* 0x0000010016162812 */ /* 0x000fce00078efcff */
[----:B------:R-:W2:Y:S01]  /*12020*/  @P2 LDC R6, c[0x0][0x450] ;  /* 0x00011400ff062b82 */ /* 0x000ea20000000800 */
[----:B0-----:R-:W-:Y:S01]  /*12030*/  ISETP.GE.AND P1, PT, R3, 0x1, PT ;  /* 0x000000010300780c */ /* 0x001fe20003f26270 */
[----:B-1----:R-:W-:-:S05]  /*12040*/  @P2 IMAD.HI.U32 R5, R4, R5, RZ ;  /* 0x0000000504052227 */ /* 0x002fca00078e00ff */
[----:B--2---:R-:W-:Y:S02]  /*12050*/  @P2 SHF.R.U32.HI R4, RZ, R6, R5 ;  /* 0x00000006ff042219 */ /* 0x004fe40000011605 */
[----:B------:R-:W-:-:S04]  /*12060*/  IADD3 R5, R29, 0x1, -R37 ;  /* 0x000000011d057810 */ /* 0x000fc80007ffe825 */
[----:B------:R-:W-:-:S05]  /*12070*/  IADD3 R7, R5, R4, RZ ;  /* 0x0000000405077210 */ /* 0x000fca0007ffe0ff */
[----:B------:R-:W-:Y:S01]  /*12080*/  IMAD.IADD R2, R7, 0x1, R2 ;  /* 0x0000000107027824 */ /* 0x000fe200078e0202 */
[----:B------:R-:W-:Y:S06]  /*12090*/  @!P1 BRA `(.L_x_2369) ;  /* 0x0000000000489947 */ /* 0x000fec0003800000 */
[C---:B------:R-:W-:Y:S01]  /*120a0*/  ISETP.GT.AND P0, PT, R7.reuse, RZ, PT ;  /* 0x000000ff0700720c */ /* 0x040fe20003f04270 */
[----:B------:R-:W-:Y:S01]  /*120b0*/  BSSY B0, `(.L_x_2370) ;  /* 0x000000e000007945 */ /* 0x000fe20003800000 */
[----:B------:R-:W-:-:S11]  /*120c0*/  VIADD R0, R7, 0xffffffff ;  /* 0xffffffff07007836 */ /* 0x000fd60000000000 */
        /* <DEDUP_REMOVED lines=8> */
.L_x_2371:
[----:B------:R-:W-:-:S13]  /*12150*/  ISETP.NE.AND P0, PT, R3, 0x1, PT ;  /* 0x000000010300780c */ /* 0x000fda0003f05270 */
[----:B------:R-:W0:Y:S02]  /*12160*/  @P0 LDC.64 R4, c[0x0][0x9e8] ;  /* 0x00027a00ff040b82 */ /* 0x000e240000000a00 */
[----:B0-----:R-:W-:-:S05]  /*12170*/  @P0 IMAD.HI.U32 R4, R0, R4, RZ ;  /* 0x0000000400040227 */ /* 0x001fca00078e00ff */
[----:B------:R-:W-:-:S07]  /*12180*/  @P0 SHF.R.U32.HI R0, RZ, R5, R4 ;  /* 0x00000005ff000219 */ /* 0x000fce0000011604 */
.L_x_2372:
[----:B------:R-:W-:Y:S05]  /*12190*/  BSYNC B0 ;  /* 0x0000000000007941 */ /* 0x000fea0003800000 */
.L_x_2370:
[----:B------:R-:W-:-:S05]  /*121a0*/  IMAD R5, R0, R3, R3 ;  /* 0x0000000300057224 */ /* 0x000fca00078e0203 */
[----:B------:R-:W-:-:S07]  /*121b0*/  VIMNMX R2, R2, R5, PT ;  /* 0x0000000502027248 */ /* 0x000fce0003fe0100 */
.L_x_2369:
[----:B------:R-:W0:Y:S01]  /*121c0*/  @P2 LDC R4, c[0x0][0x44c] ;  /* 0x00011300ff042b82 */ /* 0x000e220000000800 */
[----:B------:R-:W-:Y:S01]  /*121d0*/  VIADD R2, R2, 0x3f ;  /* 0x0000003f02027836 */ /* 0x000fe20000000000 */
[----:B------:R-:W-:Y:S01]  /*121e0*/  ULDC UR4, c[0x0][0x9dc] ;  /* 0x0002770000047ab9 */ /* 0x000fe20000000800 */
[----:B------:R-:W-:-:S05]  /*121f0*/  IMAD.MOV.U32 R0, RZ, RZ, R35 ;  /* 0x000000ffff007224 */ /* 0x000fca00078e0023 */
[----:B------:R-:W1:Y:S01]  /*12200*/  @P2 LDC R5, c[0x0][0x450] ;  /* 0x00011400ff052b82 */ /* 0x000e620000000800 */
[----:B0-----:R-:W-:-:S05]  /*12210*/  @P2 IMAD.HI.U32 R4, R35, R4, RZ ;  /* 0x0000000423042227 */ /* 0x001fca00078e00ff */
[----:B-1----:R-:W-:Y:S02]  /*12220*/  @P2 SHF.R.U32.HI R0, RZ, R5, R4 ;  /* 0x00000005ff002219 */ /* 0x002fe40000011604 */
[----:B------:R-:W-:-:S04]  /*12230*/  SHF.R.S32.HI R5, RZ, 0x1f, R2 ;  /* 0x0000001fff057819 */ /* 0x000fc80000011402 */
[----:B------:R-:W-:Y:S01]  /*12240*/  LEA.HI R4, R5, R2, RZ, 0x6 ;  /* 0x0000000205047211 */ /* 0x000fe200078f30ff */
[----:B------:R-:W-:-:S03]  /*12250*/  VIADD R2, R29, 0x3f ;  /* 0x0000003f1d027836 */ /* 0x000fc60000000000 */
[----:B------:R-:W-:Y:S02]  /*12260*/  SHF.R.S32.HI R4, RZ, 0x6, R4 ;  /* 0x00000006ff047819 */ /* 0x000fe40000011404 */
[----:B------:R-:W-:-:S04]  /*12270*/  SHF.R.S32.HI R5, RZ, 0x1f, R2 ;  /* 0x0000001fff057819 */ /* 0x000fc80000011402 */
[----:B------:R-:W-:Y:S02]  /*12280*/  LEA.HI R5, R5, R2, RZ, 0x6 ;  /* 0x0000000205057211 */ /* 0x000fe400078f30ff */
[----:B------:R-:W-:Y:S02]  /*12290*/  IADD3 R2, R0, R29, -R37 ;  /* 0x0000001d00027210 */ /* 0x000fe40007ffe825 */
[----:B------:R-:W-:-:S03]  /*122a0*/  SHF.R.S32.HI R5, RZ, 0x6, R5 ;  /* 0x00000006ff057819 */ /* 0x000fc60000011405 */
[----:B------:R-:W-:Y:S01]  /*122b0*/  VIADD R0, R2, -UR4 ;  /* 0x8000000402007c36 */ /* 0x000fe20008000000 */
[----:B------:R-:W-:-:S05]  /*122c0*/  VIMNMX R27, R5, R4, PT ;  /* 0x00000004051b7248 */ /* 0x000fca0003fe0100 */
[----:B------:R0:W-:Y:S01]  /*122d0*/  STL [R1+0x4], R27 ;  /* 0x0000041b01007387 */ /* 0x0001e20000100800 */
[----:B------:R-:W-:Y:S05]  /*122e0*/  @!P1 BRA `(.L_x_2373) ;  /* 0x0000000000449947 */ /* 0x000fea0003800000 */
[----:B------:R-:W-:Y:S01]  /*122f0*/  ISETP.GT.AND P0, PT, R2, -0x1, PT ;  /* 0xffffffff0200780c */ /* 0x000fe20003f04270 */
[----:B------:R-:W-:-:S12]  /*12300*/  BSSY B0, `(.L_x_2374) ;  /* 0x000000d000007945 */ /* 0x000fd80003800000 */
[----:B------:R-:W-:Y:S05]  /*12310*/  @P0 BRA `(.L_x_2375) ;  /* 0x00000000001c0947 */ /* 0x000fea0003800000 */
[----:B------:R-:W-:Y:S02]  /*12320*/  ISETP.NE.AND P0, PT, R3, 0x1, PT ;  /* 0x000000010300780c */ /* 0x000fe40003f05270 */
[----:B------:R-:W-:-:S11]  /*12330*/  LOP3.LUT R7, RZ, R2, RZ, 0x33, !PT ;  /* 0x00000002ff077212 */ /* 0x000fd600078e33ff */
[----:B------:R-:W1:Y:S02]  /*12340*/  @P0 LDC.64 R4, c[0x0][0x9e8] ;  /* 0x00027a00ff040b82 */ /* 0x000e640000000a00 */
[----:B-1----:R-:W-:-:S05]  /*12350*/  @P0 IMAD.HI.U32 R4, R7, R4, RZ ;  /* 0x0000000407040227 */ /* 0x002fca00078e00ff */
[----:B------:R-:W-:-:S04]  /*12360*/  @P0 SHF.R.U32.HI R7, RZ, R5, R4 ;  /* 0x00000005ff070219 */ /* 0x000fc80000011604 */
[----:B------:R-:W-:Y:S01]  /*12370*/  LOP3.LUT R2, RZ, R7, RZ, 0x33, !PT ;  /* 0x00000007ff027212 */ /* 0x000fe200078e33ff */
[----:B------:R-:W-:Y:S06]  /*12380*/  BRA `(.L_x_2376) ;  /* 0x0000000000107947 */ /* 0x000fec0003800000 */
.L_x_2375:
[----:B------:R-:W-:-:S13]  /*12390*/  ISETP.NE.AND P0, PT, R3, 0x1, PT ;  /* 0x000000010300780c */ /* 0x000fda0003f05270 */
[----:B------:R-:W1:Y:S02]  /*123a0*/  @P0 LDC.64 R4, c[0x0][0x9e8] ;  /* 0x00027a00ff040b82 */ /* 0x000e640000000a00 */
[----:B-1----:R-:W-:-:S05]  /*123b0*/  @P0 IMAD.HI.U32 R4, R2, R4, RZ ;  /* 0x0000000402040227 */ /* 0x002fca00078e00ff */
[----:B------:R-:W-:-:S07]  /*123c0*/  @P0 SHF.R.U32.HI R2, RZ, R5, R4 ;  /* 0x00000005ff020219 */ /* 0x000fce0000011604 */
.L_x_2376:
[----:B------:R-:W-:Y:S05]  /*123d0*/  BSYNC B0 ;  /* 0x0000000000007941 */ /* 0x000fea0003800000 */
.L_x_2374:
[----:B------:R-:W-:-:S05]  /*123e0*/  IMAD R3, R2, R3, RZ ;  /* 0x0000000302037224 */ /* 0x000fca00078e02ff */
[----:B------:R-:W-:-:S07]  /*123f0*/  VIMNMX R0, R0, R3, !PT ;  /* 0x0000000300007248 */ /* 0x000fce0007fe0100 */
.L_x_2373:
[----:B------:R-:W-:Y:S01]  /*12400*/  SHF.R.S32.HI R3, RZ, 0x1f, R0 ;  /* 0x0000001fff037819 */ /* 0x000fe20000011400 */
[----:B------:R-:W-:Y:S03]  /*12410*/  BSSY B7, `(.L_x_2377) ;  /* 0x000036d000077945 */ /* 0x000fe60003800000 */
[----:B------:R-:W-:-:S04]  /*12420*/  LEA.HI R3, R3, R0, RZ, 0x6 ;  /* 0x0000000003037211 */ /* 0x000fc800078f30ff */
[----:B------:R-:W-:-:S04]  /*12430*/  SHF.R.S32.HI R3, RZ, 0x6, R3 ;  /* 0x00000006ff037819 */ /* 0x000fc80000011403 */
[----:B------:R-:W-:-:S04]  /*12440*/  VIMNMX R32, RZ, R3, !PT ;  /* 0x00000003ff207248 */ /* 0x000fc80007fe0100 */
[----:B------:R-:W-:-:S13]  /*12450*/  ISETP.GT.AND P0, PT, R27, R32, PT ;  /* 0x000000201b00720c */ /* 0x000fda0003f04270 */
        /* <DEDUP_REMOVED lines=18> */
.L_x_2378:
        /* <DEDUP_REMOVED lines=20> */
.L_x_2381:
[----:B------:R-:W-:Y:S05]  /*126c0*/  BSYNC B6 ;  /* 0x0000000000067941 */ /* 0x000fea0003800000 */
.L_x_2380:
        /* <DEDUP_REMOVED lines=17> */
[----:B-1----:R-:W-:-:S07]  /*127e0*/  IMAD.MOV.U32 R12, RZ, RZ, 0x1 ;  /* 0x00000001ff0c7424 */ /* 0x002fce00078e00ff */
[----:B------:R-:W-:-:S07]  /*127f0*/  LEPC R20, `(.L_x_2384) ;  /* 0x000000001014794e */ /* 0x000fce0000000000 */
[----:B0-2---:R-:W-:Y:S05]  /*12800*/  CALL.ABS.NOINC R2 ;  /* 0x0000000002007343 */ /* 0x005fea0003c00000 */
.L_x_2384:
[----:B------:R0:W1:Y:S01]  /*12810*/  LDC.64 R2, c[0x4][R17] ;  /* 0x0100000011027b82 */ /* 0x0000620000000a00 */
[----:B------:R-:W-:Y:S01]  /*12820*/  ULDC.64 UR6, c[0x4][0x90] ;  /* 0x0100240000067ab9 */ /* 0x000fe20000000a00 */
[----:B------:R-:W-:Y:S01]  /*12830*/  ULDC.64 UR8, c[0x4][0x98] ;  /* 0x0100260000087ab9 */ /* 0x000fe20000000a00 */
[----:B------:R-:W-:Y:S01]  /*12840*/  ULDC.64 UR4, c[0x4][0x18] ;  /* 0x0100060000047ab9 */ /* 0x000fe20000000a00 */
        /* <DEDUP_REMOVED lines=11> */
.L_x_2383:
[----:B------:R-:W-:Y:S05]  /*12900*/  BSYNC B6 ;  /* 0x0000000000067941 */ /* 0x000fea0003800000 */
.L_x_2382:
[----:B------:R-:W1:Y:S01]  /*12910*/  S2R R20, SR_TID.X ;  /* 0x0000000000147919 */ /* 0x000e620000002100 */
[----:B------:R-:W-:Y:S01]  /*12920*/  ULDC.64 UR4, c[0x0][0x9f8] ;  /* 0x00027e0000047ab9 */ /* 0x000fe20000000a00 */
[----:B------:R-:W-:Y:S01]  /*12930*/  IMAD.MOV.U32 R28, RZ, RZ, R19 ;  /* 0x000000ffff1c7224 */ /* 0x000fe200078e0013 */
[----:B------:R-:W-:Y:S01]  /*12940*/  ISETP.NE.U32.AND P0, PT, RZ, UR4, PT ;  /* 0x00000004ff007c0c */ /* 0x000fe2000bf05070 */
[----:B------:R-:W2:Y:S01]  /*12950*/  S2R R17, SR_TID.X ;  /* 0x0000000000117919 */ /* 0x000ea20000002100 */
[----:B------:R-:W-:Y:S01]  /*12960*/  ULDC UR4, c[0x0][0x320] ;  /* 0x0000c80000047ab9 */ /* 0x000fe20000000800 */
[----:B------:R-:W3:Y:S01]  /*12970*/  LDC R9, c[0x0][0x430] ;  /* 0x00010c00ff097b82 */ /* 0x000ee20000000800 */
[----:B------:R-:W-:-:S13]  /*12980*/  ISETP.NE.AND.EX P0, PT, RZ, UR5, PT, P0 ;  /* 0x00000005ff007c0c */ /* 0x000fda000bf05300 */
[----:B------:R-:W4:Y:S01]  /*12990*/  @P0 LDC.64 R2, c[0x0][0x9f8] ;  /* 0x00027e00ff020b82 */ /* 0x000f220000000a00 */
[----:B-1----:R-:W-:Y:S02]  /*129a0*/  IMAD.SHL.U32 R20, R20, 0x8, RZ ;  /* 0x0000000814147824 */ /* 0x002fe400078e00ff */
[----:B--2---:R-:W-:-:S03]  /*129b0*/  IMAD.SHL.U32 R17, R17, 0x8, RZ ;  /* 0x0000000811117824 */ /* 0x004fc600078e00ff */
[----:B------:R-:W-:-:S04]  /*129c0*/  LOP3.LUT R20, R20, 0x38, RZ, 0xc0, !PT ;  /* 0x0000003814147812 */ /* 0x000fc800078ec0ff */
[C---:B------:R-:W-:Y:S02]  /*129d0*/  LOP3.LUT R26, R20.reuse, 0x180, RZ, 0xfc, !PT ;  /* 0x00000180141a7812 */ /* 0x040fe400078efcff */
[----:B------:R-:W-:Y:S01]  /*129e0*/  LOP3.LUT R20, R20, 0x40, RZ, 0xfc, !PT ;  /* 0x0000004014147812 */ /* 0x000fe200078efcff */
[----:B----4-:R-:W-:Y:S01]  /*129f0*/  @P0 IMAD.WIDE R2, R19, 0x4, R2 ;  /* 0x0000000413020825 */ /* 0x010fe200078e0202 */
[----:B------:R-:W-:Y:S02]  /*12a00*/  LOP3.LUT R17, R17, 0x38, RZ, 0xc0, !PT ;  /* 0x0000003811117812 */ /* 0x000fe400078ec0ff */
[----:B------:R-:W-:Y:S02]  /*12a10*/  ISETP.GE.AND P3, PT, R20, UR4, PT ;  /* 0x0000000414007c0c */ /* 0x000fe4000bf66270 */
[----:B------:R-:W-:Y:S01]  /*12a20*/  LOP3.LUT R20, R17, 0x1c0, RZ, 0xfc, !PT ;  /* 0x000001c011147812 */ /* 0x000fe200078efcff */
[----:B------:R1:W5:Y:S01]  /*12a30*/  @P0 LDG.E R28, desc[UR54][R2.64] ;  /* 0x00000036021c0981 */ /* 0x000362000c1e1900 */
[----:B------:R-:W-:Y:S01]  /*12a40*/  ISETP.GE.AND P1, PT, R26, UR4, PT ;  /* 0x000000041a007c0c */ /* 0x000fe2000bf26270 */
[----:B------:R-:W-:Y:S01]  /*12a50*/  UMOV UR5, 0xffffffff ;  /* 0xffffffff00057882 */ /* 0x000fe20000000000 */
[----:B------:R-:W-:Y:S01]  /*12a60*/  ISETP.GE.AND P0, PT, R20, UR4, PT ;  /* 0x0000000414007c0c */ /* 0x000fe2000bf06270 */
[----:B------:R-:W2:Y:S01]  /*12a70*/  S2R R21, SR_TID.X ;  /* 0x0000000000157919 */ /* 0x000ea20000002100 */
[----:B------:R-:W-:-:S02]  /*12a80*/  LEA R0, R27, 0xffffffc0, 0x6 ;  /* 0xffffffc01b007811 */ /* 0x000fc400078e30ff */
[----:B------:R-:W-:Y:S01]  /*12a90*/  LOP3.LUT R22, R22, 0xffffffbf, RZ, 0xc0, !PT ;  /* 0xffffffbf16167812 */ /* 0x000fe200078ec0ff */
[----:B------:R-:W4:Y:S01]  /*12aa0*/  S2R R20, SR_TID.X ;  /* 0x0000000000147919 */ /* 0x000f220000002100 */
[----:B------:R-:W-:Y:S02]  /*12ab0*/  SEL R6, RZ, 0x40, P1 ;  /* 0x00000040ff067807 */ /* 0x000fe40000800000 */
[----:B------:R-:W-:Y:S01]  /*12ac0*/  @P3 LOP3.LUT R22, R22, 0x40, RZ, 0xfc, !PT ;  /* 0x0000004016163812 */ /* 0x000fe200078efcff */
[----:B------:R-:W0:Y:S03]  /*12ad0*/  S2R R17, SR_TID.X ;  /* 0x0000000000117919 */ /* 0x000e260000002100 */
[----:B------:R-:W-:Y:S01]  /*12ae0*/  LOP3.LUT R22, R22, 0xffffff7f, RZ, 0xc0, !PT ;  /* 0xffffff7f16167812 */ /* 0x000fe200078ec0ff */
[----:B------:R-:W3:Y:S01]  /*12af0*/  S2R R26, SR_TID.X ;  /* 0x00000000001a7919 */ /* 0x000ee20000002100 */
[----:B--2---:R-:W-:-:S02]  /*12b00*/  IMAD.SHL.U32 R21, R21, 0x8, RZ ;  /* 0x0000000815157824 */ /* 0x004fc400078e00ff */
[----:B----4-:R-:W-:-:S03]  /*12b10*/  IMAD.SHL.U32 R20, R20, 0x8, RZ ;  /* 0x0000000814147824 */ /* 0x010fc600078e00ff */
[----:B------:R-:W-:Y:S01]  /*12b20*/  LOP3.LUT R21, R21, 0x38, RZ, 0xc0, !PT ;  /* 0x0000003815157812 */ /* 0x000fe200078ec0ff */
[----:B0-----:R-:W-:Y:S01]  /*12b30*/  IMAD.SHL.U32 R17, R17, 0x8, RZ ;  /* 0x0000000811117824 */ /* 0x001fe200078e00ff */
[----:B------:R-:W-:Y:S02]  /*12b40*/  LOP3.LUT R20, R20, 0x38, RZ, 0xc0, !PT ;  /* 0x0000003814147812 */ /* 0x000fe400078ec0ff */
[----:B------:R-:W-:Y:S02]  /*12b50*/  ISETP.GE.AND P2, PT, R21, UR4, PT ;  /* 0x0000000415007c0c */ /* 0x000fe4000bf46270 */
[----:B---3--:R-:W-:Y:S02]  /*12b60*/  LOP3.LUT R26, R26, 0x7f, RZ, 0xc0, !PT ;  /* 0x0000007f1a1a7812 */ /* 0x008fe400078ec0ff */
[----:B------:R-:W-:Y:S02]  /*12b70*/  LOP3.LUT R17, R17, 0x38, RZ, 0xc0, !PT ;  /* 0x0000003811117812 */ /* 0x000fe400078ec0ff */
[----:B------:R-:W-:-:S02]  /*12b80*/  SHF.R.U32.HI R27, RZ, 0x3, R26 ;  /* 0x00000003ff1b7819 */ /* 0x000fc4000001161a */
[----:B------:R-:W-:Y:S02]  /*12b90*/  LOP3.LUT R26, R20, 0xc0, RZ, 0xfc, !PT ;  /* 0x000000c0141a7812 */ /* 0x000fe400078efcff */
[----:B------:R-:W0:Y:S01]  /*12ba0*/  S2R R20, SR_TID.X ;  /* 0x0000000000147919 */ /* 0x000e220000002100 */
[----:B------:R-:W-:Y:S02]  /*12bb0*/  LOP3.LUT R17, R17, 0x80, RZ, 0xfc, !PT ;  /* 0x0000008011117812 */ /* 0x000fe400078efcff */
[----:B------:R-:W-:Y:S02]  /*12bc0*/  @P2 LOP3.LUT R22, R22, 0x80, RZ, 0xfc, !PT ;  /* 0x0000008016162812 */ /* 0x000fe400078efcff */
[----:B------:R-:W-:Y:S02]  /*12bd0*/  ISETP.GE.AND P5, PT, R17, UR4, PT ;  /* 0x0000000411007c0c */ /* 0x000fe4000bfa6270 */
[----:B------:R-:W-:Y:S02]  /*12be0*/  ISETP.GE.AND P4, PT, R26, UR4, PT ;  /* 0x000000041a007c0c */ /* 0x000fe4000bf86270 */
[----:B------:R-:W-:-:S02]  /*12bf0*/  LOP3.LUT R22, R22, 0xffffffdf, RZ, 0xc0, !PT ;  /* 0xffffffdf16167812 */ /* 0x000fc400078ec0ff */
[C---:B------:R-:W-:Y:S02]  /*12c00*/  LOP3.LUT R26, R21.reuse, 0x100, RZ, 0xfc, !PT ;  /* 0x00000100151a7812 */ /* 0x040fe400078efcff */
[----:B------:R-:W-:Y:S02]  /*12c10*/  LOP3.LUT R21, R21, 0x140, RZ, 0xfc, !PT ;  /* 0x0000014015157812 */ /* 0x000fe400078efcff */
[----:B------:R-:W-:Y:S02]  /*12c20*/  ISETP.GE.AND P3, PT, R26, UR4, PT ;  /* 0x000000041a007c0c */ /* 0x000fe4000bf66270 */
[----:B------:R-:W-:Y:S02]  /*12c30*/  ISETP.GE.AND P2, PT, R21, UR4, PT ;  /* 0x0000000415007c0c */ /* 0x000fe4000bf46270 */
[----:B------:R-:W-:Y:S02]  /*12c40*/  @P5 LOP3.LUT R22, R22, 0x20, RZ, 0xfc, !PT ;  /* 0x0000002016165812 */ /* 0x000fe400078efcff */
[----:B------:R-:W-:-:S02]  /*12c50*/  SEL R17, RZ, 0x80, P0 ;  /* 0x00000080ff117807 */ /* 0x000fc40000000000 */
[----:B------:R-:W-:-:S04]  /*12c60*/  LOP3.LUT R22, R22, 0xffffffef, RZ, 0xc0, !PT ;  /* 0xffffffef16167812 */ /* 0x000fc800078ec0ff */
[----:B------:R-:W-:-:S04]  /*12c70*/  @P4 LOP3.LUT R22, R22, 0x10, RZ, 0xfc, !PT ;  /* 0x0000001016164812 */ /* 0x000fc800078efcff */
[----:B------:R-:W-:Y:S01]  /*12c80*/  LOP3.LUT R22, R22, 0xfffffffb, RZ, 0xc0, !PT ;  /* 0xfffffffb16167812 */ /* 0x000fe200078ec0ff */
[----:B0-----:R-:W-:-:S03]  /*12c90*/  IMAD.SHL.U32 R20, R20, 0x10, RZ ;  /* 0x0000001014147824 */ /* 0x001fc600078e00ff */
[----:B------:R-:W-:Y:S02]  /*12ca0*/  @P2 LOP3.LUT R22, R22, 0x4, RZ, 0xfc, !PT ;  /* 0x0000000416162812 */ /* 0x000fe400078efcff */
[----:B------:R-:W-:Y:S02]  /*12cb0*/  LOP3.LUT R20, R27, 0x70, R20, 0xf8, !PT ;  /* 0x000000701b147812 */ /* 0x000fe400078ef814 */
[----:B------:R-:W-:-:S03]  /*12cc0*/  LOP3.LUT R22, R22, 0xfffffff7, RZ, 0xc0, !PT ;  /* 0xfffffff716167812 */ /* 0x000fc600078ec0ff */
[----:B------:R-:W-:Y:S01]  /*12cd0*/  IMAD.IADD R36, R20, 0x1, R0 ;  /* 0x0000000114247824 */ /* 0x000fe200078e0200 */
[----:B------:R-:W-:Y:S01]  /*12ce0*/  @P3 LOP3.LUT R22, R22, 0x8, RZ, 0xfc, !PT ;  /* 0x0000000816163812 */ /* 0x000fe200078efcff */
[----:B-1----:R-:W-:Y:S06]  /*12cf0*/  BRA.DIV UR5, `(.L_x_2385) ;  /* 0x00000042056c7947 */ /* 0x002fec000b800000 */
.L_x_2452:
        /* <DEDUP_REMOVED lines=38> */
[----:B------:R-:W-:Y:S01]  /*12f60*/  LOP3.LUT R2, R4, R2, R3, 0xfe, !PT ;  /* 0x0000000204027212 */ /* 0x000fe200078efe03 */
[----:B------:R-:W-:-:S03]  /*12f70*/  IMAD.U32 R3, RZ, RZ, UR36 ;  /* 0x00000024ff037e24 */ /* 0x000fc6000f8e00ff */
[----:B------:R-:W-:Y:S01]  /*12f80*/  LOP3.LUT R6, R2, R6, RZ, 0xfc, !PT ;  /* 0x0000000602067212 */ /* 0x000fe200078efcff */
[----:B------:R-:W-:Y:S01]  /*12f90*/  IMAD.MOV R2, RZ, RZ, -R7 ;  /* 0x000000ffff027224 */ /* 0x000fe200078e0a07 */
[----:B------:R-:W-:Y:S02]  /*12fa0*/  ISETP.NE.AND P0, PT, R3, 0x3, PT ;  /* 0x000000030300780c */ /* 0x000fe40003f05270 */
[----:B------:R-:W-:Y:S01]  /*12fb0*/  LOP3.LUT R17, R6, R17, RZ, 0xfc, !PT ;  /* 0x0000001106117212 */ /* 0x000fe200078efcff */
[----:B------:R0:W-:Y:S01]  /*12fc0*/  STL [R1+0x14], R6 ;  /* 0x0000140601007387 */ /* 0x0001e20000100800 */
[----:B------:R-:W-:-:S09]  /*12fd0*/  IMAD R36, R9, R2, R36 ;  /* 0x0000000209247224 */ /* 0x000fd200078e0224 */
[----:B------:R-:W-:-:S04]  /*12fe0*/  @P0 LOP3.LUT R22, R22, 0x400, RZ, 0xfc, !PT ;  /* 0x0000040016160812 */ /* 0x000fc800078efcff */
[----:B------:R-:W-:-:S04]  /*12ff0*/  LOP3.LUT R22, R22, 0xfffffffe, RZ, 0xc0, !PT ;  /* 0xfffffffe16167812 */ /* 0x000fc800078ec0ff */
[----:B------:R-:W-:Y:S01]  /*13000*/  @P1 LOP3.LUT R22, R22, 0x1, RZ, 0xfc, !PT ;  /* 0x0000000116161812 */ /* 0x000fe200078efcff */
[----:B0-----:R-:W-:Y:S06]  /*13010*/  @!P0 BRA `(.L_x_2386) ;  /* 0x0000000000048947 */ /* 0x001fec0003800000 */
[----:B------:R-:W-:Y:S01]  /*13020*/  BPT.TRAP 0x1 ;  /* 0x000000040000795c */ /* 0x000fe20000300000 */
.L_x_2386:
[----:B------:R-:W0:Y:S01]  /*13030*/  S2R R2, SR_TID.X ;  /* 0x0000000000027919 */ /* 0x000e220000002100 */
[----:B------:R-:W-:Y:S01]  /*13040*/  IMAD R27, R24, 0x8, R23 ;  /* 0x00000008181b7824 */ /* 0x000fe200078e0217 */
[----:B------:R-:W-:Y:S01]  /*13050*/  BSSY B0, `(.L_x_2387) ;  /* 0x0000007000007945 */ /* 0x000fe20003800000 */
[----:B0-----:R-:W-:-:S04]  /*13060*/  LOP3.LUT R2, R2, 0x7f, RZ, 0xc0, !PT ;  /* 0x0000007f02027812 */ /* 0x001fc800078ec0ff */
[----:B------:R-:W-:-:S04]  /*13070*/  SHF.R.U32.HI R2, RZ, 0x3, R2 ;  /* 0x00000003ff027819 */ /* 0x000fc80000011602 */
[----:B------:R-:W-:Y:S02]  /*13080*/  IADD3 R29, -R2, R29, -R0 ;  /* 0x0000001d021d7210 */ /* 0x000fe40007ffe900 */
[----:B------:R-:W-:-:S04]  /*13090*/  SHF.L.U32 R0, R25, 0x1f, RZ ;  /* 0x0000001f19007819 */ /* 0x000fc800000006ff */
[----:B------:R-:W0:Y:S02]  /*130a0*/  SYNCS.PHASECHK.TRANS64.TRYWAIT P0, [R27+URZ+0x28c40], R0 ;  /* 0x028c40001b0075a7 */ /* 0x000e24000800017f */
[----:B0-----:R-:W-:Y:S05]  /*130b0*/  @!P0 BRA `(.L_x_2388) ;  /* 0x0000003c00b08947 */ /* 0x001fea0003800000 */
.L_x_2453:
[----:B------:R-:W-:Y:S05]  /*130c0*/  BSYNC B0 ;  /* 0x0000000000007941 */ /* 0x000fea0003800000 */
.L_x_2387:
[----:B------:R-:W1:Y:S01]  /*130d0*/  S2R R7, SR_TID.X ;  /* 0x0000000000077919 */ /* 0x000e620000002100 */
[----:B0-----:R-:W-:Y:S01]  /*130e0*/  SHF.R.S32.HI R0, RZ, 0x1f, R36 ;  /* 0x0000001fff007819 */ /* 0x001fe20000011424 */
[----:B------:R-:W-:Y:S01]  /*130f0*/  ULDC.64 UR4, c[0x0][0x300] ;  /* 0x0000c00000047ab9 */ /* 0x000fe20000000a00 */
[----:B-----5:R-:W-:Y:S01]  /*13100*/  SHF.R.S32.HI R4, RZ, 0x1f, R30 ;  /* 0x0000001fff047819 */ /* 0x020fe2000001141e */
[----:B------:R-:W-:Y:S01]  /*13110*/  IMAD.WIDE.U32 R2, R36, UR4, RZ ;  /* 0x0000000424027c25 */ /* 0x000fe2000f8e00ff */
[----:B------:R-:W-:Y:S01]  /*13120*/  LOP3.LUT R22, R22, 0xfffffffd, RZ, 0xc0, !PT ;  /* 0xfffffffd16167812 */ /* 0x000fe200078ec0ff */
[----:B------:R0:W-:Y:S04]  /*13130*/  STL [R1+0x8], R0 ;  /* 0x0000080001007387 */ /* 0x0001e80000100800 */
[----:B------:R2:W-:Y:S01]  /*13140*/  STL [R1+0xc], R4 ;  /* 0x00000c0401007387 */ /* 0x0005e20000100800 */
[----:B0-----:R-:W-:-:S04]  /*13150*/  IMAD R0, R0, UR4, RZ ;  /* 0x0000000400007c24 */ /* 0x001fc8000f8e02ff */
[----:B------:R-:W-:Y:S01]  /*13160*/  IMAD R0, R36, UR5, R0 ;  /* 0x0000000524007c24 */ /* 0x000fe2000f8e0200 */
[----:B------:R-:W-:-:S04]  /*13170*/  ULDC.64 UR4, c[0x0][0x310] ;  /* 0x0000c40000047ab9 */ /* 0x000fc80000000a00 */
[----:B------:R-:W-:Y:S01]  /*13180*/  IADD3 R3, R3, R0, RZ ;  /* 0x0000000003037210 */ /* 0x000fe20007ffe0ff */
[----:B------:R-:W-:Y:S02]  /*13190*/  IMAD R0, R4, UR4, RZ ;  /* 0x0000000404007c24 */ /* 0x000fe4000f8e02ff */
[----:B--2---:R-:W-:Y:S02]  /*131a0*/  IMAD R4, R24, 0x1000, R34 ;  /* 0x0000100018047824 */ /* 0x004fe400078e0222 */
[C---:B------:R-:W-:Y:S02]  /*131b0*/  IMAD R0, R30.reuse, UR5, R0 ;  /* 0x000000051e007c24 */ /* 0x040fe4000f8e0200 */
[----:B------:R-:W-:Y:S01]  /*131c0*/  IMAD.WIDE.U32 R2, R30, UR4, R2 ;  /* 0x000000041e027c25 */ /* 0x000fe2000f8e0002 */
[----:B------:R-:W-:-:S03]  /*131d0*/  ULDC.64 UR4, c[0x0][0x308] ;  /* 0x0000c20000047ab9 */ /* 0x000fc60000000a00 */
[----:B------:R-:W-:Y:S02]  /*131e0*/  IMAD.IADD R3, R3, 0x1, R0 ;  /* 0x0000000103037824 */ /* 0x000fe400078e0200 */
[----:B------:R-:W-:Y:S02]  /*131f0*/  IMAD R0, R26, UR4, RZ ;  /* 0x000000041a007c24 */ /* 0x000fe4000f8e02ff */
[----:B-1----:R-:W-:Y:S02]  /*13200*/  IMAD.SHL.U32 R7, R7, 0x8, RZ ;  /* 0x0000000807077824 */ /* 0x002fe400078e00ff */
[C---:B------:R-:W-:Y:S02]  /*13210*/  IMAD R0, R18.reuse, UR5, R0 ;  /* 0x0000000512007c24 */ /* 0x040fe4000f8e0200 */
[----:B------:R-:W-:Y:S01]  /*13220*/  IMAD.WIDE.U32 R2, R18, UR4, R2 ;  /* 0x0000000412027c25 */ /* 0x000fe2000f8e0002 */
[----:B------:R-:W-:Y:S01]  /*13230*/  ULDC.64 UR4, c[0x0][0x2e8] ;  /* 0x0000ba0000047ab9 */ /* 0x000fe20000000a00 */
[----:B------:R-:W-:-:S02]  /*13240*/  LOP3.LUT R7, R7, 0x38, RZ, 0xc0, !PT ;  /* 0x0000003807077812 */ /* 0x000fc400078ec0ff */
[----:B------:R-:W-:Y:S01]  /*13250*/  IMAD.IADD R5, R3, 0x1, R0 ;  /* 0x0000000103057824 */ /* 0x000fe200078e0200 */
[C---:B------:R-:W-:Y:S01]  /*13260*/  LEA R0, P0, R2.reuse, UR4, 0x1 ;  /* 0x0000000402007c11 */ /* 0x040fe2000f8008ff */
[----:B------:R-:W-:Y:S02]  /*13270*/  ULDC UR4, c[0x0][0x2f4] ;  /* 0x0000bd0000047ab9 */ /* 0x000fe40000000800 */
        /* <DEDUP_REMOVED lines=32> */
[----:B0-----:R-:W-:-:S04]  /*13480*/  @P0 LEA R3, P1, R7, R3, 0x1 ;  /* 0x0000000307030211 */ /* 0x001fc800078208ff */
[----:B-1----:R-:W-:-:S04]  /*13490*/  @P0 IADD3.X R2, RZ, R2, RZ, P1, !PT ;  /* 0x00000002ff020210 */ /* 0x002fc80000ffe4ff */
[----:B------:R-:W-:-:S04]  /*134a0*/  @P0 LOP3.LUT R3, R3, R2, RZ, 0x3c, !PT ;  /* 0x0000000203030212 */ /* 0x000fc800078e3cff */
[----:B------:R-:W-:-:S04]  /*134b0*/  @P0 LOP3.LUT R2, R3, R2, RZ, 0x3c, !PT ;  /* 0x0000000203020212 */ /* 0x000fc800078e3cff */
[----:B------:R-:W-:-:S05]  /*134c0*/  @P0 LOP3.LUT R3, R3, R2, RZ, 0x3c, !PT ;  /* 0x0000000203030212 */ /* 0x000fca00078e3cff */
[----:B--23--:R1:W-:Y:S02]  /*134d0*/  @P0 LDGSTS.E.BYPASS.LTC128B.128 [R6+0x23400], desc[UR54][R2.64], !P2 ;  /* 0x2340000002060fae */ /* 0x00c3e4000d101d76 */
.L_x_2463:
        /* <DEDUP_REMOVED lines=10> */
.L_x_2390:
        /* <DEDUP_REMOVED lines=11> */
.L_x_2391:
        /* <DEDUP_REMOVED lines=23> */
.L_x_2393:
[----:B------:R-:W-:Y:S05]  /*137a0*/  BSYNC B6 ;  /* 0x0000000000067941 */ /* 0x000fea0003800000 */
.L_x_2392:
[----:B0-----:R-:W2:Y:S01]  /*137b0*/  LDL.LU R2, [R1] ;  /* 0x0000000001027983 */ /* 0x001ea20000300800 */
[----:B------:R-:W0:Y:S01]  /*137c0*/  LDC R21, c[0x0][0x448] ;  /* 0x00011200ff157b82 */ /* 0x000e220000000800 */
[----:B------:R-:W-:Y:S01]  /*137d0*/  ULDC.64 UR4, c[0x0][0x298] ;  /* 0x0000a60000047ab9 */ /* 0x000fe20000000a00 */
[----:B------:R-:W-:Y:S01]  /*137e0*/  LOP3.LUT P6, RZ, R22, 0x200, RZ, 0xc0, !PT ;  /* 0x0000020016ff7812 */ /* 0x000fe200078cc0ff */
[----:B------:R3:W5:Y:S01]  /*137f0*/  LDL R7, [R1+0x18] ;  /* 0x0000180001077983 */ /* 0x0007620000100800 */
[----:B------:R-:W-:Y:S01]  /*13800*/  SHF.R.S32.HI R4, RZ, 0x1f, R19 ;  /* 0x0000001fff047819 */ /* 0x000fe20000011413 */
[----:B------:R-:W4:Y:S03]  /*13810*/  S2R R20, SR_TID.X ;  /* 0x0000000000147919 */ /* 0x000f260000002100 */
[----:B------:R-:W-:Y:S02]  /*13820*/  SEL R4, R4, RZ, !P6 ;  /* 0x000000ff04047207 */ /* 0x000fe40007000000 */
[----:B----4-:R-:W-:Y:S01]  /*13830*/  LOP3.LUT R20, R20, 0x7f, RZ, 0xc0, !PT ;  /* 0x0000007f14147812 */ /* 0x010fe200078ec0ff */
[----:B------:R-:W4:Y:S02]  /*13840*/  S2R R8, SR_TID.X ;  /* 0x0000000000087919 */ /* 0x000f240000002100 */
[----:B----4-:R-:W-:-:S05]  /*13850*/  IMAD.SHL.U32 R8, R8, 0x8, RZ ;  /* 0x0000000808087824 */ /* 0x010fca00078e00ff */
[----:B------:R-:W-:Y:S02]  /*13860*/  LOP3.LUT R8, R8, 0x38, RZ, 0xc0, !PT ;  /* 0x0000003808087812 */ /* 0x000fe400078ec0ff */
[----:B--2---:R-:W-:-:S05]  /*13870*/  SHF.R.S32.HI R0, RZ, 0x1f, R2 ;  /* 0x0000001fff007819 */ /* 0x004fca0000011402 */
[----:B------:R-:W-:-:S04]  /*13880*/  IMAD R0, R0, UR4, RZ ;  /* 0x0000000400007c24 */ /* 0x000fc8000f8e02ff */
        /* <DEDUP_REMOVED lines=9> */
[----:B------:R-:W-:Y:S01]  /*13920*/  IMAD.IADD R3, R3, 0x1, R0 ;  /* 0x0000000103037824 */ /* 0x000fe200078e0200 */
[----:B------:R-:W-:Y:S02]  /*13930*/  SEL R0, R19, RZ, !P6 ;  /* 0x000000ff13007207 */ /* 0x000fe40007000000 */
[----:B0-----:R-:W-:Y:S02]  /*13940*/  ISETP.NE.AND P6, PT, R21, 0x1, PT ;  /* 0x000000011500780c */ /* 0x001fe40003fc5270 */
[----:B------:R-:W-:Y:S01]  /*13950*/  SHF.R.U32.HI R21, RZ, 0x3, R20 ;  /* 0x00000003ff157819 */ /* 0x000fe20000011614 */
[C---:B------:R-:W-:Y:S01]  /*13960*/  IMAD.WIDE.U32 R2, R0.reuse, UR4, R2 ;  /* 0x0000000400027c25 */ /* 0x040fe2000f8e0002 */
[----:B------:R-:W0:Y:S03]  /*13970*/  S2R R20, SR_TID.X ;  /* 0x0000000000147919 */ /* 0x000e260000002100 */
[----:B------:R-:W-:Y:S01]  /*13980*/  IMAD R4, R0, UR5, R4 ;  /* 0x0000000500047c24 */ /* 0x000fe2000f8e0204 */
[----:B------:R-:W-:-:S03]  /*13990*/  ULDC.64 UR4, c[0x0][0x2d0] ;  /* 0x0000b40000047ab9 */ /* 0x000fc60000000a00 */
[----:B------:R-:W-:Y:S02]  /*139a0*/  IMAD.IADD R3, R3, 0x1, R4 ;  /* 0x0000000103037824 */ /* 0x000fe400078e0204 */
[----:B------:R-:W2:Y:S08]  /*139b0*/  @P6 LDC R6, c[0x0][0x44c] ;  /* 0x00011300ff066b82 */ /* 0x000eb00000000800 */
[----:B------:R-:W4:Y:S01]  /*139c0*/  @P6 LDC R0, c[0x0][0x450] ;  /* 0x00011400ff006b82 */ /* 0x000f220000000800 */
[----:B0-----:R-:W-:-:S04]  /*139d0*/  SHF.L.U32 R20, R20, 0x4, RZ ;  /* 0x0000000414147819 */ /* 0x001fc800000006ff */
[----:B------:R-:W-:-:S05]  /*139e0*/  LOP3.LUT R20, R21, 0x70, R20, 0xf8, !PT ;  /* 0x0000007015147812 */ /* 0x000fca00078ef814 */
[----:B------:R-:W-:-:S04]  /*139f0*/  IMAD.IADD R5, R20, 0x1, R35 ;  /* 0x0000000114057824 */ /* 0x000fc800078e0223 */
[----:B--2---:R-:W-:-:S04]  /*13a00*/  @P6 IMAD.HI.U32 R6, R5, R6, RZ ;  /* 0x0000000605066227 */ /* 0x004fc800078e00ff */
[----:B------:R-:W-:Y:S01]  /*13a10*/  IMAD.MOV.U32 R4, RZ, RZ, R5 ;  /* 0x000000ffff047224 */ /* 0x000fe200078e0005 */
[----:B----4-:R-:W-:Y:S02]  /*13a20*/  @P6 SHF.R.U32.HI R4, RZ, R0, R6 ;  /* 0x00000000ff046219 */ /* 0x010fe40000011606 */
[----:B------:R-:W0:Y:S03]  /*13a30*/  LDC R6, c[0x0][0x448] ;  /* 0x00011200ff067b82 */ /* 0x000e260000000800 */
[----:B------:R-:W-:Y:S01]  /*13a40*/  IMAD.MOV R0, RZ, RZ, -R4 ;  /* 0x000000ffff007224 */ /* 0x000fe200078e0a04 */
[----:B------:R-:W2:Y:S01]  /*13a50*/  S2R R20, SR_TID.X ;  /* 0x0000000000147919 */ /* 0x000ea20000002100 */
[----:B------:R-:W-:-:S04]  /*13a60*/  IMAD.WIDE.U32 R2, R4, UR4, R2 ;  /* 0x0000000404027c25 */ /* 0x000fc8000f8e0002 */
[----:B0-----:R-:W-:Y:S01]  /*13a70*/  IMAD R0, R6, R0, R5 ;  /* 0x0000000006007224 */ /* 0x001fe200078e0205 */
[----:B------:R-:W-:-:S05]  /*13a80*/  SHF.R.S32.HI R5, RZ, 0x1f, R4 ;  /* 0x0000001fff057819 */ /* 0x000fca0000011404 */
        /* <DEDUP_REMOVED lines=11> */
[----:B------:R-:W-:Y:S01]  /*13b40*/  ULDC UR4, c[0x0][0x2b8] ;  /* 0x0000ae0000047ab9 */ /* 0x000fe20000000800 */
[----:B--2---:R-:W-:-:S03]  /*13b50*/  LOP3.LUT R20, R20, 0x7f, RZ, 0xc0, !PT ;  /* 0x0000007f14147812 */ /* 0x004fc600078ec0ff */
[----:B------:R-:W-:Y:S01]  /*13b60*/  LEA.HI.X R4, R2, UR5, R4, 0x1, P0 ;  /* 0x0000000502047c11 */ /* 0x000fe200080f0c04 */
[----:B------:R-:W-:Y:S01]  /*13b70*/  UMOV UR5, 0xffffffff ;  /* 0xffffffff00057882 */ /* 0x000fe20000000000 */
[----:B------:R-:W-:Y:S02]  /*13b80*/  ISETP.GE.AND P1, PT, R8, UR4, PT ;  /* 0x0000000408007c0c */ /* 0x000fe4000bf26270 */
[----:B------:R-:W-:Y:S01]  /*13b90*/  SHF.R.U32.HI R9, RZ, 0x3, R20 ;  /* 0x00000003ff097819 */ /* 0x000fe20000011614 */
[----:B---3--:R-:W-:Y:S10]  /*13ba0*/  BRA.DIV UR5, `(.L_x_2394) ;  /* 0x0000003a05587947 */ /* 0x008ff4000b800000 */
[----:B------:R-:W0:Y:S01]  /*13bb0*/  SHFL.IDX PT, R3, R0, RZ, 0x181f ;  /* 0x00181fff00037589 */ /* 0x000e2200000e0000 */
[----:B------:R-:W-:Y:S02]  /*13bc0*/  IMAD R37, R37, R6, RZ ;  /* 0x0000000625257224 */ /* 0x000fe400078e02ff */
[----:B------:R-:W-:Y:S01]  /*13bd0*/  IMAD.IADD R35, R9, 0x1, R35 ;  /* 0x0000000109237824 */ /* 0x000fe200078e0223 */
[----:B------:R-:W2:Y:S04]  /*13be0*/  SHFL.IDX PT, R2, R4, RZ, 0x181f ;  /* 0x00181fff04027589 */ /* 0x000ea800000e0000 */
[----:B------:R-:W-:-:S13]  /*13bf0*/  ISETP.GE.AND P0, PT, R35, R37, PT ;  /* 0x000000252300720c */ /* 0x000fda0003f06270 */
[----:B0-----:R-:W-:-:S05]  /*13c00*/  @!P0 LEA R3, P2, R8, R3, 0x1 ;  /* 0x0000000308038211 */ /* 0x001fca00078408ff */
[----:B--2---:R-:W-:-:S05]  /*13c10*/  @!P0 IMAD.X R2, RZ, RZ, R2, P2 ;  /* 0x000000ffff028224 */ /* 0x004fca00010e0602 */
[----:B------:R-:W-:-:S04]  /*13c20*/  @!P0 LOP3.LUT R3, R3, R2, RZ, 0x3c, !PT ;  /* 0x0000000203038212 */ /* 0x000fc800078e3cff */
[----:B------:R-:W-:-:S04]  /*13c30*/  @!P0 LOP3.LUT R2, R3, R2, RZ, 0x3c, !PT ;  /* 0x0000000203028212 */ /* 0x000fc800078e3cff */
[----:B------:R-:W-:-:S05]  /*13c40*/  @!P0 LOP3.LUT R3, R3, R2, RZ, 0x3c, !PT ;  /* 0x0000000203038212 */ /* 0x000fca00078e3cff */
[----:B------:R-:W-:Y:S01]  /*13c50*/  @!PT LDS RZ, [RZ] ;  /* 0x00000000fffff984 */ /* 0x000fe20000000800 */
[----:B-----5:R0:W-:Y:S02]  /*13c60*/  @!P0 LDGSTS.E.BYPASS.LTC128B.128 [R7+0x20400], desc[UR54][R2.64], !P1 ;  /* 0x2040000002078fae */ /* 0x0201e4000c901d76 */
[----:B0-----:R-:W-:Y:S02]  /*13c70*/  IADD3 R2, R35, 0x10, RZ ;  /* 0x0000001023027810 */ /* 0x001fe40007ffe0ff */
[----:B------:R-:W0:Y:S02]  /*13c80*/  SHFL.IDX PT, R3, R0, 0x1, 0x181f ;  /* 0x00381f0000037f89 */ /* 0x000e2400000e0000 */
[----:B------:R-:W-:Y:S02]  /*13c90*/  ISETP.GE.AND P0, PT, R2, R37, PT ;  /* 0x000000250200720c */ /* 0x000fe40003f06270 */
[----:B------:R-:W2:Y:S11]  /*13ca0*/  SHFL.IDX PT, R2, R4, 0x1, 0x181f ;  /* 0x00381f0004027f89 */ /* 0x000eb600000e0000 */
[----:B0-----:R-:W-:-:S05]  /*13cb0*/  @!P0 LEA R3, P2, R8, R3, 0x1 ;  /* 0x0000000308038211 */ /* 0x001fca00078408ff */
[----:B--2---:R-:W-:-:S05]  /*13cc0*/  @!P0 IMAD.X R2, RZ, RZ, R2, P2 ;  /* 0x000000ffff028224 */ /* 0x004fca00010e0602 */
        /* <DEDUP_REMOVED lines=8> */
[----:B------:R-:W2:Y:S04]  /*13d50*/  SHFL.IDX PT, R2, R4, 0x2, 0x181f ;  /* 0x00581f0004027f89 */ /* 0x000ea800000e0000 */
[----:B------:R-:W3:Y:S04]  /*13d60*/  SHFL.IDX PT, R4, R4, 0x3, 0x181f ;  /* 0x00781f0004047f89 */ /* 0x000ee800000e0000 */
[----:B0-----:R-:W-:-:S05]  /*13d70*/  @!P0 LEA R3, P2, R8, R3, 0x1 ;  /* 0x0000000308038211 */ /* 0x001fca00078408ff */
[----:B--2---:R-:W-:-:S05]  /*13d80*/  @!P0 IMAD.X R2, RZ, RZ, R2, P2 ;  /* 0x000000ffff028224 */ /* 0x004fca00010e0602 */
[----:B------:R-:W-:-:S04]  /*13d90*/  @!P0 LOP3.LUT R3, R3, R2, RZ, 0x3c, !PT ;  /* 0x0000000203038212 */ /* 0x000fc800078e3cff */
[----:B------:R-:W-:-:S04]  /*13da0*/  @!P0 LOP3.LUT R2, R3, R2, RZ, 0x3c, !PT ;  /* 0x0000000203028212 */ /* 0x000fc800078e3cff */
[----:B------:R-:W-:-:S05]  /*13db0*/  @!P0 LOP3.LUT R3, R3, R2, RZ, 0x3c, !PT ;  /* 0x0000000203038212 */ /* 0x000fca00078e3cff */
[----:B---3--:R0:W-:Y:S02]  /*13dc0*/  @!P0 LDGSTS.E.BYPASS.LTC128B.128 [R7+0x21400], desc[UR54][R2.64], !P1 ;  /* 0x2140000002078fae */ /* 0x0081e4000c901d76 */
.L_x_2472:
[----:B------:R-:W-:-:S05]  /*13dd0*/  VIADD R35, R35, 0x30 ;  /* 0x0000003023237836 */ /* 0x000fca0000000000 */
[----:B------:R-:W-:-:S13]  /*13de0*/  ISETP.GE.AND P0, PT, R35, R37, PT ;  /* 0x000000252300720c */ /* 0x000fda0003f06270 */
[----:B0-----:R-:W-:-:S05]  /*13df0*/  @!P0 LEA R2, P2, R8, R0, 0x1 ;  /* 0x0000000008028211 */ /* 0x001fca00078408ff */
[----:B------:R-:W-:-:S05]  /*13e00*/  @!P0 IMAD.X R3, RZ, RZ, R4, P2 ;  /* 0x000000ffff038224 */ /* 0x000fca00010e0604 */
[----:B------:R-:W-:Y:S01]  /*13e10*/  @!PT LDS RZ, [RZ] ;  /* 0x00000000fffff984 */ /* 0x000fe20000000800 */
[----:B------:R-:W-:Y:S01]  /*13e20*/  @!PT LDS RZ, [RZ] ;  /* 0x00000000fffff984 */ /* 0x000fe20000000800 */
[----:B------:R-:W-:Y:S01]  /*13e30*/  @!PT LDS RZ, [RZ] ;  /* 0x00000000fffff984 */ /* 0x000fe20000000800 */
[----:B------:R0:W-:Y:S01]  /*13e40*/  @!P0 LDGSTS.E.BYPASS.LTC128B.128 [R7+0x21c00], desc[UR54][R2.64], !P1 ;  /* 0x21c0000002078fae */ /* 0x0001e2000c901d76 */
[----:B------:R-:W-:Y:S01]  /*13e50*/  PLOP3.LUT P0, PT, PT, PT, PT, 0x80, 0x0 ;  /* 0x000000000000781c */ /* 0x000fe20003f0f070 */
[----:B------:R-:W-:-:S12]  /*13e60*/  NOP ;  /* 0x0000000000007918 */ /* 0x000fd80000000000 */
.L_x_2395:
        /* <DEDUP_REMOVED lines=18> */
.L_x_2473:
[----:B------:R-:W-:Y:S05]  /*13f90*/  BSYNC B0 ;  /* 0x0000000000007941 */ /* 0x000fea0003800000 */
.L_x_2396:
[----:B------:R-:W-:-:S05]  /*13fa0*/  IMAD.U32 R2, RZ, RZ, UR36 ;  /* 0x00000024ff027e24 */ /* 0x000fca000f8e00ff */
[----:B------:R-:W-:-:S13]  /*13fb0*/  ISETP.NE.AND P0, PT, R2, 0x3, PT ;  /* 0x000000030200780c */ /* 0x000fda0003f05270 */
[----:B------:R-:W-:Y:S05]  /*13fc0*/  @!P0 BRA `(.L_x_2398) ;  /* 0x0000000000048947 */ /* 0x000fea0003800000 */
[----:B------:R-:W-:Y:S01]  /*13fd0*/  BPT.TRAP 0x1 ;  /* 0x000000040000795c */ /* 0x000fe20000300000 */
.L_x_2398:
[----:B0-----:R-:W-:Y:S01]  /*13fe0*/  SHF.L.U32 R0, R25, 0x1f, RZ ;  /* 0x0000001f19007819 */ /* 0x001fe200000006ff */
[----:B------:R-:W-:Y:S03]  /*13ff0*/  BSSY B0, `(.L_x_2399) ;  /* 0x0000003000007945 */ /* 0x000fe60003800000 */
[----:B------:R-:W0:Y:S02]  /*14000*/  SYNCS.PHASECHK.TRANS64.TRYWAIT P0, [R27+URZ+0x28c60], R0 ;  /* 0x028c60001b0075a7 */ /* 0x000e24000800017f */
[----:B0-----:R-:W-:Y:S05]  /*14010*/  @!P0 BRA `(.L_x_2400) ;  /* 0x0000003800948947 */ /* 0x001fea0003800000 */
.L_x_2474:
[----:B------:R-:W-:Y:S05]  /*14020*/  BSYNC B0 ;  /* 0x0000000000007941 */ /* 0x000fea0003800000 */
.L_x_2399:
[----:B------:R-:W0:Y:S01]  /*14030*/  LDL.LU R2, [R1+0x8] ;  /* 0x0000080001027983 */ /* 0x000e220000300800 */
[----:B------:R-:W-:-:S03]  /*14040*/  ULDC.64 UR4, c[0x0][0x328] ;  /* 0x0000ca0000047ab9 */ /* 0x000fc60000000a00 */
[----:B------:R-:W2:Y:S01]  /*14050*/  LDL.LU R4, [R1+0xc] ;  /* 0x00000c0001047983 */ /* 0x000ea20000300800 */
[----:B------:R-:W-:Y:S02]  /*14060*/  IMAD R5, R24, 0x8000, R34 ;  /* 0x0000800018057824 */ /* 0x000fe400078e0222 */
[----:B0-----:R-:W-:Y:S02]  /*14070*/  IMAD R0, R2, UR4, RZ ;  /* 0x0000000402007c24 */ /* 0x001fe4000f8e02ff */
[----:B------:R-:W-:-:S04]  /*14080*/  IMAD.WIDE.U32 R2, R36, UR4, RZ ;  /* 0x0000000424027c25 */ /* 0x000fc8000f8e00ff */
[----:B------:R-:W-:Y:S01]  /*14090*/  IMAD R0, R36, UR5, R0 ;  /* 0x0000000524007c24 */ /* 0x000fe2000f8e0200 */
[----:B------:R-:W-:-:S04]  /*140a0*/  ULDC.64 UR4, c[0x0][0x338] ;  /* 0x0000ce0000047ab9 */ /* 0x000fc80000000a00 */
[----:B------:R-:W-:Y:S01]  /*140b0*/  IADD3 R3, R3, R0, RZ ;  /* 0x0000000003037210 */ /* 0x000fe20007ffe0ff */
        /* <DEDUP_REMOVED lines=23> */
[----:B0-----:R-:W-:-:S05]  /*14230*/  IMAD.SHL.U32 R7, R7, 0x8, RZ ;  /* 0x0000000807077824 */ /* 0x001fca00078e00ff */
[----:B------:R-:W-:-:S05]  /*14240*/  LOP3.LUT R7, R7, 0x38, RZ, 0xc0, !PT ;  /* 0x0000003807077812 */ /* 0x000fca00078ec0ff */
[----:B------:R-:W-:Y:S01]  /*14250*/  IMAD.SHL.U32 R0, R7, 0x2, RZ ;  /* 0x0000000207007824 */ /* 0x000fe200078e00ff */
[----:B------:R-:W-:-:S04]  /*14260*/  LOP3.LUT R7, R17, 0x1, RZ, 0xc0, !PT ;  /* 0x0000000111077812 */ /* 0x000fc800078ec0ff */
[----:B--2---:R-:W-:Y:S02]  /*14270*/  IADD3 R2, P0, R2, R0, RZ ;  /* 0x0000000002027210 */ /* 0x004fe40007f1e0ff */
[----:B------:R-:W-:Y:S02]  /*14280*/  ISETP.NE.U32.AND P1, PT, R7, 0x1, PT ;  /* 0x000000010700780c */ /* 0x000fe40003f25070 */
[----:B------:R-:W-:Y:S01]  /*14290*/  PRMT R7, R17, 0x8880, RZ ;  /* 0x0000888011077816 */ /* 0x000fe200000000ff */
[----:B---3--:R-:W-:Y:S01]  /*142a0*/  IMAD.X R3, RZ, RZ, R3, P0 ;  /* 0x000000ffff037224 */ /* 0x008fe200000e0603 */
        /* <DEDUP_REMOVED lines=25> */
[----:B------:R-:W2:Y:S04]  /*14440*/  SHFL.IDX PT, R3, R6, 0x1, 0x181f ;  /* 0x00381f0006037f89 */ /* 0x000ea800000e0000 */
[----:B------:R-:W-:Y:S01]  /*14450*/  SHFL.IDX PT, R6, R6, 0x3, 0x181f ;  /* 0x00781f0006067f89 */ /* 0x000fe200000e0000 */
[----:B0-----:R-:W-:-:S05]  /*14460*/  IADD3 R2, P6, R2, R0, RZ ;  /* 0x0000000002027210 */ /* 0x001fca0007fde0ff */
[----:B--2---:R-:W-:Y:S01]  /*14470*/  IMAD.X R3, RZ, RZ, R3, P6 ;  /* 0x000000ffff037224 */ /* 0x004fe200030e0603 */
        /* <DEDUP_REMOVED lines=19> */
[----:B0-----:R-:W-:-:S04]  /*145b0*/  IADD3 R2, P6, R2, R0, RZ ;  /* 0x0000000002027210 */ /* 0x001fc80007fde0ff */
[----:B------:R-:W-:Y:S02]  /*145c0*/  IADD3.X R3, RZ, R7, RZ, P6, !PT ;  /* 0x00000007ff037210 */ /* 0x000fe400037fe4ff */
        /* <DEDUP_REMOVED lines=18> */
[----:B0-----:R0:W2:Y:S02]  /*146f0*/  SHFL.IDX PT, R2, R4, 0x3, 0x181f ;  /* 0x00781f0004027f89 */ /* 0x0010a400000e0000 */
.L_x_2484:
        /* <DEDUP_REMOVED lines=11> */
[----:B--2---:R-:W-:Y:S02]  /*147b0*/  IADD3 R2, P0, R2, R0, RZ ;  /* 0x0000000002027210 */ /* 0x004fe40007f1e0ff */
        /* <DEDUP_REMOVED lines=22> */
.L_x_2402:
        /* <DEDUP_REMOVED lines=11> */
.L_x_2403:
[----:B------:R-:W2:Y:S01]  /*149d0*/  LDL.LU R2, [R1+0x4] ;  /* 0x0000040001027983 */ /* 0x000ea20000300800 */
[----:B------:R3:W-:Y:S01]  /*149e0*/  SYNCS.ARRIVE.TRANS64.A1T0 RZ, [R27+URZ+0x28c50], RZ ;  /* 0x028c50ff1bff79a7 */ /* 0x0007e2000810003f */
[----:B------:R-:W-:Y:S01]  /*149f0*/  BSSY B0, `(.L_x_2404) ;  /* 0x00000f7000007945 */ /* 0x000fe20003800000 */
[----:B--2---:R-:W-:-:S05]  /*14a00*/  VIADD R7, R2, 0xfffffffe ;  /* 0xfffffffe02077836 */ /* 0x004fca0000000000 */
[----:B------:R-:W-:-:S13]  /*14a10*/  ISETP.GE.AND P0, PT, R7, R32, PT ;  /* 0x000000200700720c */ /* 0x000fda0003f06270 */
[----:B---3--:R-:W-:Y:S05]  /*14a20*/  @!P0 BRA `(.L_x_2405) ;  /* 0x0000000c00cc8947 */ /* 0x008fea0003800000 */
[----:B------:R-:W2:Y:S01]  /*14a30*/  LDL.LU R2, [R1+0x14] ;  /* 0x0000140001027983 */ /* 0x000ea20000300800 */
[----:B------:R-:W-:-:S04]  /*14a40*/  LOP3.LUT R29, R17, 0x80, RZ, 0xc0, !PT ;  /* 0x00000080111d7812 */ /* 0x000fc800078ec0ff */
[----:B------:R-:W-:Y:S02]  /*14a50*/  SHF.R.U32.HI R29, RZ, 0x3, R29 ;  /* 0x00000003ff1d7819 */ /* 0x000fe4000001161d */
[----:B--2---:R-:W-:-:S04]  /*14a60*/  LOP3.LUT R30, R2, 0x40, RZ, 0xc0, !PT ;  /* 0x00000040021e7812 */ /* 0x004fc800078ec0ff */
[----:B------:R-:W-:-:S07]  /*14a70*/  SHF.R.U32.HI R30, RZ, 0x2, R30 ;  /* 0x00000002ff1e7819 */ /* 0x000fce000001161e */
.L_x_2418:
[----:B--2---:R-:W2:Y:S01]  /*14a80*/  S2R R2, SR_TID.X ;  /* 0x0000000000027919 */ /* 0x004ea20000002100 */
[----:B---3--:R-:W3:Y:S01]  /*14a90*/  LDC R3, c[0x0][0x430] ;  /* 0x00010c00ff037b82 */ /* 0x008ee20000000800 */
[----:B------:R-:W-:Y:S01]  /*14aa0*/  IMAD R6, R7, 0x40, R31 ;  /* 0x0000004007067824 */ /* 0x000fe200078e021f */
[----:B------:R-:W-:Y:S05]  /*14ab0*/  YIELD ;  /* 0x0000000000007946 */ /* 0x000fea0003800000 */
[----:B0-----:R-:W0:Y:S01]  /*14ac0*/  S2R R4, SR_TID.X ;  /* 0x0000000000047919 */ /* 0x001e220000002100 */
[----:B------:R-:W-:Y:S01]  /*14ad0*/  IMAD.U32 R11, RZ, RZ, UR36 ;  /* 0x00000024ff0b7e24 */ /* 0x000fe2000f8e00ff */
[----:B------:R-:W-:Y:S01]  /*14ae0*/  ULDC UR4, c[0x0][0x430] ;  /* 0x00010c0000047ab9 */ /* 0x000fe20000000800 */
[----:B------:R-:W-:Y:S01]  /*14af0*/  VIADD R24, R24, 0x1 ;  /* 0x0000000118187836 */ /* 0x000fe20000000000 */
[----:B---3--:R-:W-:-:S02]  /*14b00*/  ISETP.NE.AND P0, PT, R3, 0x1, PT ;  /* 0x000000010300780c */ /* 0x008fc40003f05270 */
[----:B--2---:R-:W-:-:S04]  /*14b10*/  LOP3.LUT R2, R2, 0x7f, RZ, 0xc0, !PT ;  /* 0x0000007f02027812 */ /* 0x004fc800078ec0ff */
[----:B------:R-:W-:-:S07]  /*14b20*/  SHF.R.U32.HI R2, RZ, 0x3, R2 ;  /* 0x00000003ff027819 */ /* 0x000fce0000011602 */
[----:B------:R-:W2:Y:S01]  /*14b30*/  @P0 LDC R3, c[0x0][0x434] ;  /* 0x00010d00ff030b82 */ /* 0x000ea20000000800 */
[----:B0-----:R-:W-:-:S05]  /*14b40*/  IMAD.SHL.U32 R4, R4, 0x10, RZ ;  /* 0x0000001004047824 */ /* 0x001fca00078e00ff */
[----:B------:R-:W-:Y:S02]  /*14b50*/  LOP3.LUT R4, R2, 0x70, R4, 0xf8, !PT ;  /* 0x0000007002047812 */ /* 0x000fe400078ef804 */
[----:B------:R-:W0:Y:S02]  /*14b60*/  @P0 LDC R2, c[0x0][0x438] ;  /* 0x00010e00ff020b82 */ /* 0x000e240000000800 */
[C---:B------:R-:W-:Y:S01]  /*14b70*/  ISETP.GT.U32.AND P1, PT, R4.reuse, 0x3f, PT ;  /* 0x0000003f0400780c */ /* 0x040fe20003f24070 */
[----:B------:R-:W-:-:S04]  /*14b80*/  IMAD.IADD R6, R4, 0x1, R6 ;  /* 0x0000000104067824 */ /* 0x000fc800078e0206 */
[----:B------:R-:W-:-:S08]  /*14b90*/  IMAD.MOV.U32 R10, RZ, RZ, R6 ;  /* 0x000000ffff0a7224 */ /* 0x000fd000078e0006 */
[----:B------:R-:W3:Y:S01]  /*14ba0*/  @!P1 LDC.64 R4, c[0x0][0x428] ;  /* 0x00010a00ff049b82 */ /* 0x000ee20000000a00 */
[----:B--2---:R-:W-:-:S07]  /*14bb0*/  @P0 IMAD.HI.U32 R3, R6, R3, RZ ;  /* 0x0000000306030227 */ /* 0x004fce00078e00ff */
[----:B------:R-:W2:Y:S01]  /*14bc0*/  @!P1 LDC.64 R8, c[0x0][0x418] ;  /* 0x00010600ff089b82 */ /* 0x000ea20000000a00 */
[----:B0-----:R-:W-:-:S04]  /*14bd0*/  @P0 SHF.R.U32.HI R10, RZ, R2, R3 ;  /* 0x00000002ff0a0219 */ /* 0x001fc80000011603 */
[--C-:B------:R-:W-:Y:S01]  /*14be0*/  @!P1 SHF.R.S32.HI R3, RZ, 0x1f, R10.reuse ;  /* 0x0000001fff039819 */ /* 0x100fe2000001140a */
[----:B------:R-:W-:-:S04]  /*14bf0*/  @!P1 IMAD.MOV.U32 R2, RZ, RZ, R10 ;  /* 0x000000ffff029224 */ /* 0x000fc800078e000a */
[----:B---3--:R-:W-:-:S04]  /*14c00*/  @!P1 IMAD.WIDE.U32 R2, R28, R4, R2 ;  /* 0x000000041c029225 */ /* 0x008fc800078e0002 */
[----:B------:R-:W-:-:S04]  /*14c10*/  @!P1 IMAD R4, R33, R4, RZ ;  /* 0x0000000421049224 */ /* 0x000fc800078e02ff */
[----:B------:R-:W-:Y:S01]  /*14c20*/  @!P1 IMAD R5, R28, R5, R4 ;  /* 0x000000051c059224 */ /* 0x000fe200078e0204 */
[----:B--2---:R-:W-:Y:S01]  /*14c30*/  @!P1 LEA R8, P0, R2, R8, 0x2 ;  /* 0x0000000802089211 */ /* 0x004fe200078010ff */
[----:B------:R-:W-:-:S03]  /*14c40*/  IMAD.MOV.U32 R4, RZ, RZ, RZ ;  /* 0x000000ffff047224 */ /* 0x000fc600078e00ff */
[----:B------:R-:W-:Y:S01]  /*14c50*/  @!P1 IADD3 R3, R5, R3, RZ ;  /* 0x0000000305039210 */ /* 0x000fe20007ffe0ff */
[----:B------:R-:W-:-:S03]  /*14c60*/  IMAD.MOV R5, RZ, RZ, -R10 ;  /* 0x000000ffff057224 */ /* 0x000fc600078e0a0a */
[----:B------:R-:W-:Y:S01]  /*14c70*/  @!P1 LEA.HI.X R9, R2, R9, R3, 0x2, P0 ;  /* 0x0000000902099211 */ /* 0x000fe200000f1403 */
[----:B------:R-:W-:Y:S01]  /*14c80*/  IMAD R5, R5, UR4, R6 ;  /* 0x0000000405057c24 */ /* 0x000fe2000f8e0206 */
[----:B------:R-:W-:-:S03]  /*14c90*/  ISETP.NE.AND P0, PT, R24, 0x2, PT ;  /* 0x000000021800780c */ /* 0x000fc60003f05270 */
[----:B------:R0:W5:Y:S01]  /*14ca0*/  @!P1 LDG.E R4, desc[UR54][R8.64] ;  /* 0x0000003608049981 */ /* 0x000162000c1e1900 */
[----:B------:R-:W-:Y:S01]  /*14cb0*/  ISETP.NE.AND P1, PT, R11, 0x3, PT ;  /* 0x000000030b00780c */ /* 0x000fe20003f25270 */
[----:B------:R-:W-:Y:S01]  /*14cc0*/  IMAD.MOV.U32 R3, RZ, RZ, R7 ;  /* 0x000000ffff037224 */ /* 0x000fe200078e0007 */
[----:B------:R-:W-:Y:S01]  /*14cd0*/  SEL R2, RZ, 0x1, P0 ;  /* 0x00000001ff027807 */ /* 0x000fe20000000000 */
[----:B------:R-:W-:Y:S01]  /*14ce0*/  VIADD R7, R7, 0xffffffff ;  /* 0xffffffff07077836 */ /* 0x000fe20000000000 */
[----:B------:R-:W-:Y:S02]  /*14cf0*/  SEL R24, R24, RZ, P0 ;  /* 0x000000ff18187207 */ /* 0x000fe40000000000 */
[----:B------:R-:W-:Y:S02]  /*14d00*/  LOP3.LUT R25, R25, R2, RZ, 0x3c, !PT ;  /* 0x0000000219197212 */ /* 0x000fe400078e3cff */
[----:B------:R-:W-:-:S05]  /*14d10*/  ISETP.GT.AND P3, PT, R3, R32, PT ;  /* 0x000000200300720c */ /* 0x000fca0003f64270 */
[----:B01----:R-:W-:Y:S08]  /*14d20*/  @!P1 BRA `(.L_x_2406) ;  /* 0x0000000000049947 */ /* 0x003ff00003800000 */
[----:B------:R-:W-:Y:S01]  /*14d30*/  BPT.TRAP 0x1 ;  /* 0x000000040000795c */ /* 0x000fe20000300000 */
.L_x_2406:
[----:B------:R-:W-:Y:S01]  /*14d40*/  IMAD R6, R24, 0x8, R23 ;  /* 0x0000000818067824 */ /* 0x000fe200078e0217 */
[----:B------:R-:W-:Y:S01]  /*14d50*/  SHF.L.U32 R17, R25, 0x1f, RZ ;  /* 0x0000001f19117819 */ /* 0x000fe200000006ff */
[----:B------:R-:W-:Y:S01]  /*14d60*/  BSSY B1, `(.L_x_2407) ;  /* 0x0000004000017945 */ /* 0x000fe20003800000 */
[----:B------:R-:W-:Y:S02]  /*14d70*/  SHF.R.S32.HI R9, RZ, 0x1f, R5 ;  /* 0x0000001fff097819 */ /* 0x000fe40000011405 */
[----:B------:R-:W0:Y:S02]  /*14d80*/  SYNCS.PHASECHK.TRANS64.TRYWAIT P0, [R6+URZ+0x28c40], R17 ;  /* 0x028c4011060075a7 */ /* 0x000e24000800017f */
[----:B0-----:R-:W-:Y:S05]  /*14d90*/  @!P0 BRA `(.L_x_2408) ;  /* 0x0000003400708947 */ /* 0x001fea0003800000 */
.L_x_2485:
[----:B------:R-:W-:Y:S05]  /*14da0*/  BSYNC B1 ;  /* 0x0000000000017941 */ /* 0x000fea0003800000 */
.L_x_2407:
        /* <DEDUP_REMOVED lines=20> */
[----:B-1----:R-:W-:Y:S01]  /*14ef0*/  LEA.HI.X R27, R2, UR5, R8, 0x1, P0 ;  /* 0x00000005021b7c11 */ /* 0x002fe200080f0c08 */
[----:B------:R-:W-:Y:S01]  /*14f00*/  IMAD R8, R24, 0x1000, R34 ;  /* 0x0000100018087824 */ /* 0x000fe200078e0222 */
[----:B------:R-:W-:Y:S07]  /*14f10*/  BRA.DIV UR4, `(.L_x_2409) ;  /* 0x0000003604247947 */ /* 0x000fee000b800000 */
        /* <DEDUP_REMOVED lines=19> */
.L_x_2495:
        /* <DEDUP_REMOVED lines=8> */
.L_x_2410:
        /* <DEDUP_REMOVED lines=11> */
.L_x_2411:
[----:B------:R2:W-:Y:S01]  /*15180*/  SYNCS.ARRIVE.TRANS64.A1T0 RZ, [R6+URZ+0x28c30], RZ ;  /* 0x028c30ff06ff79a7 */ /* 0x0005e2000810003f */
[----:B------:R-:W-:Y:S05]  /*15190*/  @!P2 BRA `(.L_x_2412) ;  /* 0x000000000004a947 */ /* 0x000fea0003800000 */
[----:B------:R-:W-:Y:S01]  /*151a0*/  BPT.TRAP 0x1 ;  /* 0x000000040000795c */ /* 0x000fe20000300000 */
.L_x_2412:
[----:B------:R-:W3:Y:S01]  /*151b0*/  SYNCS.PHASECHK.TRANS64.TRYWAIT P0, [R6+URZ+0x28c60], R17 ;  /* 0x028c6011060075a7 */ /* 0x000ee2000800017f */
[----:B------:R-:W-:Y:S04]  /*151c0*/  BSSY B1, `(.L_x_2413) ;  /* 0x0000002000017945 */ /* 0x000fe80003800000 */
[----:B---3--:R-:W-:Y:S05]  /*151d0*/  @!P0 BRA `(.L_x_2414) ;  /* 0x0000003400908947 */ /* 0x008fea0003800000 */
.L_x_2496:
[----:B------:R-:W-:Y:S05]  /*151e0*/  BSYNC B1 ;  /* 0x0000000000017941 */ /* 0x000fea0003800000 */
.L_x_2413:
        /* <DEDUP_REMOVED lines=81> */
.L_x_2506:
        /* <DEDUP_REMOVED lines=25> */
.L_x_2416:
        /* <DEDUP_REMOVED lines=11> */
.L_x_2417:
[----:B------:R3:W-:Y:S01]  /*15940*/  SYNCS.ARRIVE.TRANS64.A1T0 RZ, [R6+URZ+0x28c50], RZ ;  /* 0x028c50ff06ff79a7 */ /* 0x0007e2000810003f */
[----:B------:R-:W-:Y:S05]  /*15950*/  @P3 BRA `(.L_x_2418) ;  /* 0xfffffff000483947 */ /* 0x000fea000383ffff */
.L_x_2405:
[----:B------:R-:W-:Y:S05]  /*15960*/  BSYNC B0 ;  /* 0x0000000000007941 */ /* 0x000fea0003800000 */
.L_x_2404:
[----:B------:R-:W4:Y:S01]  /*15970*/  S2R R2, SR_TID.X ;  /* 0x0000000000027919 */ /* 0x000f220000002100 */
[----:B------:R-:W-:Y:S01]  /*15980*/  IADD3 R24, R24, 0x1, RZ ;  /* 0x0000000118187810 */ /* 0x000fe20007ffe0ff */
[----:B------:R-:W-:Y:S03]  /*15990*/  BSSY B0, `(.L_x_2419) ;  /* 0x0000013000007945 */ /* 0x000fe60003800000 */
        /* <DEDUP_REMOVED lines=18> */
.L_x_2420:
[----:B------:R-:W-:Y:S05]  /*15ac0*/  BSYNC B0 ;  /* 0x0000000000007941 */ /* 0x000fea0003800000 */
.L_x_2419:
[----:B------:R-:W-:-:S07]  /*15ad0*/  SEL R24, R24, RZ, P0 ;  /* 0x000000ff18187207 */ /* 0x000fce0000000000 */
.L_x_2379:
[----:B------:R-:W-:Y:S05]  /*15ae0*/  BSYNC B7 ;  /* 0x0000000000077941 */ /* 0x000fea0003800000 */
.L_x_2377:
        /* <DEDUP_REMOVED lines=11> */
.L_x_2421:
        /* <DEDUP_REMOVED lines=17> */
[----:B----4-:R-:W-:Y:S01]  /*15cb0*/  @!P1 IMAD.MOV.U32 R17, RZ, RZ, R2 ;  /* 0x000000ffff119224 */ /* 0x010fe200078e0002 */
[----:B------:R-:W-:-:S04]  /*15cc0*/  ISETP.NE.AND P1, PT, R8, RZ, PT ;  /* 0x000000ff0800720c */ /* 0x000fc80003f25270 */
[----:B------:R-:W0:Y:S02]  /*15cd0*/  SHFL.UP PT, R14, R17, 0x1, RZ ;  /* 0x04200000110e7989 */ /* 0x000e2400000e00ff */
[----:B0-----:R-:W-:-:S05]  /*15ce0*/  SEL R4, R14, RZ, P1 ;  /* 0x000000ff0e047207 */ /* 0x001fca0000800000 */
[----:B------:R-:W-:-:S05]  /*15cf0*/  IMAD.IADD R4, R17, 0x1, R4 ;  /* 0x0000000111047824 */ /* 0x000fca00078e0204 */
[----:B------:R-:W0:Y:S02]  /*15d00*/  SHFL.UP PT, R14, R4, 0x2, RZ ;  /* 0x04400000040e7989 */ /* 0x000e2400000e00ff */
[----:B0-----:R-:W-:-:S05]  /*15d10*/  SEL R5, R14, RZ, P2 ;  /* 0x000000ff0e057207 */ /* 0x001fca0001000000 */
[----:B--23--:R-:W-:Y:S02]  /*15d20*/  IMAD.IADD R6, R4, 0x1, R5 ;  /* 0x0000000104067824 */ /* 0x00cfe400078e0205 */
[----:B------:R-:W-:Y:S04]  /*15d30*/  SHFL.IDX PT, R5, R16, 0x1, 0x1f ;  /* 0x00201f0010057f89 */ /* 0x000fe800000e0000 */
        /* <DEDUP_REMOVED lines=9> */
[----:B------:R0:W2:Y:S02]  /*15dd0*/  SHFL.IDX PT, R14, R2, 0x1f, 0x1f ;  /* 0x03e01f00020e7f89 */ /* 0x0000a400000e0000 */
.L_x_2516:
[----:B------:R-:W-:Y:S02]  /*15de0*/  ULDC UR4, c[0x0][0xc38] ;  /* 0x00030e0000047ab9 */ /* 0x000fe40000000800 */
[----:B------:R-:W-:-:S04]  /*15df0*/  IMAD.U32 R4, RZ, RZ, UR4 ;  /* 0x00000004ff047e24 */ /* 0x000fc8000f8e00ff */
[----:B--2---:R-:W-:-:S04]  /*15e00*/  IMAD R14, R14, R4, RZ ;  /* 0x000000040e0e7224 */ /* 0x004fc800078e02ff */
[----:B------:R-:W-:-:S05]  /*15e10*/  IMAD.IADD R5, R5, 0x1, R14 ;  /* 0x0000000105057824 */ /* 0x000fca00078e020e */
[----:B------:R-:W-:-:S13]  /*15e20*/  ISETP.GT.AND P6, PT, R5, R0, PT ;  /* 0x000000000500720c */ /* 0x000fda0003fc4270 */
[----:B------:R-:W-:Y:S05]  /*15e30*/  @P6 BRA `(.L_x_2424) ;  /* 0x00000000009c6947 */ /* 0x000fea0003800000 */
.L_x_2429:
        /* <DEDUP_REMOVED lines=14> */
.L_x_2427:
[----:B------:R-:W-:Y:S05]  /*15f20*/  BSYNC B0 ;  /* 0x0000000000007941 */ /* 0x000fea0003800000 */
.L_x_2426:
        /* <DEDUP_REMOVED lines=17> */
[----:B------:R0:W2:Y:S02]  /*16040*/  SHFL.IDX PT, R14, R2, 0x1f, 0x1f ;  /* 0x03e01f00020e7f89 */ /* 0x0000a400000e0000 */
.L_x_2524:
[----:B------:R-:W-:Y:S02]  /*16050*/  ULDC UR4, c[0x0][0xc38] ;  /* 0x00030e0000047ab9 */ /* 0x000fe40000000800 */
[----:B------:R-:W-:-:S04]  /*16060*/  IMAD.U32 R4, RZ, RZ, UR4 ;  /* 0x00000004ff047e24 */ /* 0x000fc8000f8e00ff */
[----:B--2---:R-:W-:-:S04]  /*16070*/  IMAD R14, R14, R4, RZ ;  /* 0x000000040e0e7224 */ /* 0x004fc800078e02ff */
[----:B------:R-:W-:-:S05]  /*16080*/  IMAD.IADD R5, R14, 0x1, R5 ;  /* 0x000000010e057824 */ /* 0x000fca00078e0205 */
[----:B------:R-:W-:-:S13]  /*16090*/  ISETP.GT.AND P6, PT, R5, R0, PT ;  /* 0x000000000500720c */ /* 0x000fda0003fc4270 */
[----:B------:R-:W-:Y:S05]  /*160a0*/  @!P6 BRA `(.L_x_2429) ;  /* 0xfffffffc0064e947 */ /* 0x000fea000383ffff */
.L_x_2424:
        /* <DEDUP_REMOVED lines=8> */
.L_x_2528:
[----:B------:R-:W-:Y:S01]  /*16130*/  ISETP.NE.AND P0, PT, R3, RZ, PT ;  /* 0x000000ff0300720c */ /* 0x000fe20003f05270 */
[----:B------:R-:W-:-:S12]  /*16140*/  IMAD.MOV.U32 R14, RZ, RZ, RZ ;  /* 0x000000ffff0e7224 */ /* 0x000fd800078e00ff */
[----:B------:R-:W-:Y:S05]  /*16150*/  @!P0 BRA `(.L_x_2431) ;  /* 0x0000000000108947 */ /* 0x000fea0003800000 */
[----:B------:R-:W-:Y:S01]  /*16160*/  UMOV UR4, 0xffffffff ;  /* 0xffffffff00047882 */ /* 0x000fe20000000000 */
[----:B------:R-:W-:Y:S02]  /*16170*/  VIADD R12, R6, 0xffffffff ;  /* 0xffffffff060c7836 */ /* 0x000fe40000000000 */
[----:B------:R-:W-:Y:S05]  /*16180*/  BRA.DIV UR4, `(.L_x_2432) ;  /* 0x0000003604bc7947 */ /* 0x000fea000b800000 */
[----:B------:R4:W0:Y:S02]  /*16190*/  SHFL.IDX PT, R14, R2, R12, 0x1f ;  /* 0x00001f0c020e7589 */ /* 0x00082400000e0000 */
.L_x_2431:
[----:B0---4-:R-:W0:Y:S01]  /*161a0*/  LDC.64 R2, c[0x0][0xc90] ;  /* 0x00032400ff027b82 */ /* 0x011e220000000a00 */
[----:B------:R-:W-:-:S04]  /*161b0*/  IMAD.IADD R19, R6, 0x1, R19 ;  /* 0x0000000106137824 */ /* 0x000fc800078e0213 */
[----:B0-----:R-:W-:-:S05]  /*161c0*/  IMAD.WIDE R2, R19, 0x4, R2 ;  /* 0x0000000413027825 */ /* 0x001fca00078e0202 */
[----:B------:R0:W2:Y:S01]  /*161d0*/  LDG.E R7, desc[UR54][R2.64] ;  /* 0x0000003602077981 */ /* 0x0000a2000c1e1900 */
[----:B------:R-:W-:Y:S02]  /*161e0*/  IMAD R16, R14, R4, R5 ;  /* 0x000000040e107224 */ /* 0x000fe400078e0205 */
[----:B0-----:R-:W-:Y:S02]  /*161f0*/  IMAD.MOV.U32 R2, RZ, RZ, RZ ;  /* 0x000000ffff027224 */ /* 0x001fe400078e00ff */
[----:B--23--:R-:W-:-:S05]  /*16200*/  IMAD R6, R17, R7, RZ ;  /* 0x0000000711067224 */ /* 0x00cfca00078e02ff */
[----:B------:R-:W-:-:S04]  /*16210*/  IABS R8, R6 ;  /* 0x0000000600087213 */ /* 0x000fc80000000000 */
[----:B------:R-:W0:Y:S08]  /*16220*/  I2F.RP R9, R8 ;  /* 0x0000000800097306 */ /* 0x000e300000209400 */
[----:B0-----:R-:W0:Y:S02]  /*16230*/  MUFU.RCP R9, R9 ;  /* 0x0000000900097308 */ /* 0x001e240000001000 */
[----:B0-----:R-:W-:-:S06]  /*16240*/  VIADD R10, R9, 0xffffffe ;  /* 0x0ffffffe090a7836 */ /* 0x001fcc0000000000 */
[----:B------:R-:W0:Y:S02]  /*16250*/  F2I.FTZ.U32.TRUNC.NTZ R3, R10 ;  /* 0x0000000a00037305 */ /* 0x000e24000021f000 */
[----:B0-----:R-:W-:-:S05]  /*16260*/  IADD3 R11, RZ, -R3, RZ ;  /* 0x80000003ff0b7210 */ /* 0x001fca0007ffe0ff */
[----:B------:R-:W-:-:S04]  /*16270*/  IMAD R5, R11, R8, RZ ;  /* 0x000000080b057224 */ /* 0x000fc800078e02ff */
[----:B------:R-:W-:-:S04]  /*16280*/  IMAD.HI.U32 R2, R3, R5, R2 ;  /* 0x0000000503027227 */ /* 0x000fc800078e0002 */
[----:B------:R-:W-:Y:S01]  /*16290*/  IMAD.IADD R5, R0, 0x1, -R16 ;  /* 0x0000000100057824 */ /* 0x000fe200078e0a10 */
[----:B------:R-:W-:-:S04]  /*162a0*/  IABS R0, R6 ;  /* 0x0000000600007213 */ /* 0x000fc80000000000 */
[----:B------:R-:W-:Y:S01]  /*162b0*/  IABS R3, R5 ;  /* 0x0000000500037213 */ /* 0x000fe20000000000 */
[----:B------:R-:W-:-:S04]  /*162c0*/  IMAD.MOV R0, RZ, RZ, -R0 ;  /* 0x000000ffff007224 */ /* 0x000fc800078e0a00 */
        /* <DEDUP_REMOVED lines=12> */
[----:B------:R-:W-:Y:S02]  /*16390*/  IMAD R0, R7, R2, RZ ;  /* 0x0000000207007224 */ /* 0x000fe400078e02ff */
[----:B------:R-:W-:Y:S02]  /*163a0*/  IMAD.MOV R2, RZ, RZ, -R2 ;  /* 0x000000ffff027224 */ /* 0x000fe400078e0a02 */
[----:B------:R-:W-:Y:S02]  /*163b0*/  IMAD.MOV R3, RZ, RZ, -R0 ;  /* 0x000000ffff037224 */ /* 0x000fe400078e0a00 */
[----:B------:R-:W-:-:S03]  /*163c0*/  IMAD R5, R6, R2, R5 ;  /* 0x0000000206057224 */ /* 0x000fc600078e0205 */
[----:B------:R-:W-:-:S04]  /*163d0*/  VIADDMNMX R4, R3, R4, R7, PT ;  /* 0x0000000403047246 */ /* 0x000fc80003800107 */
[-C--:B------:R-:W-:Y:S02]  /*163e0*/  IABS R7, R4.reuse ;  /* 0x0000000400077213 */ /* 0x080fe40000000000 */
[----:B------:R-:W-:Y:S02]  /*163f0*/  IABS R6, R4 ;  /* 0x0000000400067213 */ /* 0x000fe40000000000 */
[----:B------:R-:W0:Y:S03]  /*16400*/  I2F.RP R8, R7 ;  /* 0x0000000700087306 */ /* 0x000e260000209400 */
[----:B------:R-:W-:-:S05]  /*16410*/  IMAD.MOV R6, RZ, RZ, -R6 ;  /* 0x000000ffff067224 */ /* 0x000fca00078e0a06 */
[----:B0-----:R-:W0:Y:S02]  /*16420*/  MUFU.RCP R8, R8 ;  /* 0x0000000800087308 */ /* 0x001e240000001000 */
[----:B0-----:R-:W-:-:S06]  /*16430*/  IADD3 R3, R8, 0xffffffe, RZ ;  /* 0x0ffffffe08037810 */ /* 0x001fcc0007ffe0ff */
[----:B------:R-:W0:Y:S02]  /*16440*/  F2I.FTZ.U32.TRUNC.NTZ R3, R3 ;  /* 0x0000000300037305 */ /* 0x000e24000021f000 */
[----:B0-----:R-:W-:-:S04]  /*16450*/  IMAD.MOV R2, RZ, RZ, -R3 ;  /* 0x000000ffff027224 */ /* 0x001fc800078e0a03 */
[----:B------:R-:W-:Y:S02]  /*16460*/  IMAD R9, R2, R7, RZ ;  /* 0x0000000702097224 */ /* 0x000fe400078e02ff */
[----:B------:R-:W-:-:S04]  /*16470*/  IMAD.MOV.U32 R2, RZ, RZ, RZ ;  /* 0x000000ffff027224 */ /* 0x000fc800078e00ff */
[----:B------:R-:W-:Y:S01]  /*16480*/  IMAD.HI.U32 R2, R3, R9, R2 ;  /* 0x0000000903027227 */ /* 0x000fe200078e0002 */
[----:B------:R-:W-:Y:S02]  /*16490*/  IABS R9, R5 ;  /* 0x0000000500097213 */ /* 0x000fe40000000000 */
[C---:B------:R-:W-:Y:S01]  /*164a0*/  LOP3.LUT R3, R5.reuse, R4, RZ, 0x3c, !PT ;  /* 0x0000000405037212 */ /* 0x040fe200078e3cff */
[----:B------:R-:W-:Y:S02]  /*164b0*/  IMAD.IADD R5, R5, 0x1, R0 ;  /* 0x0000000105057824 */ /* 0x000fe400078e0200 */
[----:B------:R-:W-:Y:S01]  /*164c0*/  IMAD.HI.U32 R2, R2, R9, RZ ;  /* 0x0000000902027227 */ /* 0x000fe200078e00ff */
[----:B------:R-:W-:-:S03]  /*164d0*/  ISETP.GE.AND P2, PT, R3, RZ, PT ;  /* 0x000000ff0300720c */ /* 0x000fc60003f46270 */
[----:B------:R-:W-:-:S05]  /*164e0*/  IMAD R6, R2, R6, R9 ;  /* 0x0000000602067224 */ /* 0x000fca00078e0209 */
[----:B------:R-:W-:-:S13]  /*164f0*/  ISETP.GT.U32.AND P1, PT, R7, R6, PT ;  /* 0x000000060700720c */ /* 0x000fda0003f24070 */
[----:B------:R-:W-:Y:S02]  /*16500*/  @!P1 IMAD.IADD R6, R6, 0x1, -R7 ;  /* 0x0000000106069824 */ /* 0x000fe400078e0a07 */
[----:B------:R-:W-:Y:S01]  /*16510*/  @!P1 VIADD R2, R2, 0x1 ;  /* 0x0000000102029836 */ /* 0x000fe20000000000 */
[----:B------:R-:W-:Y:S02]  /*16520*/  ISETP.NE.AND P1, PT, R4, RZ, PT ;  /* 0x000000ff0400720c */ /* 0x000fe40003f25270 */
[----:B------:R-:W-:-:S13]  /*16530*/  ISETP.GE.U32.AND P0, PT, R6, R7, PT ;  /* 0x000000070600720c */ /* 0x000fda0003f06070 */
[----:B------:R-:W-:-:S05]  /*16540*/  @P0 VIADD R2, R2, 0x1 ;  /* 0x0000000102020836 */ /* 0x000fca0000000000 */
[----:B------:R-:W-:Y:S02]  /*16550*/  @!P2 IADD3 R2, -R2, RZ, RZ ;  /* 0x000000ff0202a210 */ /* 0x000fe40007ffe1ff */
[----:B------:R-:W-:Y:S01]  /*16560*/  @!P1 LOP3.LUT R2, RZ, R4, RZ, 0x33, !PT ;  /* 0x00000004ff029212 */ /* 0x000fe200078e33ff */
[----:B------:R-:W-:-:S04]  /*16570*/  IMAD.MOV R4, RZ, RZ, -R4 ;  /* 0x000000ffff047224 */ /* 0x000fc800078e0a04 */
[----:B------:R-:W-:Y:S01]  /*16580*/  IMAD R18, R2, R4, R5 ;  /* 0x0000000402127224 */ /* 0x000fe200078e0205 */
[----:B------:R-:W-:-:S05]  /*16590*/  LOP3.LUT R2, RZ, R2, RZ, 0x33, !PT ;  /* 0x00000002ff027212 */ /* 0x000fca00078e33ff */
[----:B------:R-:W-:Y:S01]  /*165a0*/  IMAD.IADD R17, R17, 0x1, R2 ;  /* 0x0000000111117824 */ /* 0x000fe200078e0202 */
[----:B------:R-:W-:Y:S06]  /*165b0*/  BRA `(.L_x_2433) ;  /* 0x00000000001c7947 */ /* 0x000fec0003800000 */
.L_x_2425:
[----:B------:R-:W-:Y:S01]  /*165c0*/  UMOV UR4, URZ ;  /* 0x0000003f00047c82 */ /* 0x000fe20008000000 */
[----:B------:R-:W-:Y:S01]  /*165d0*/  UMOV UR5, URZ ;  /* 0x0000003f00057c82 */ /* 0x000fe20008000000 */
[----:B------:R-:W-:Y:S01]  /*165e0*/  ULDC UR6, c[0x0][0xc3c] ;  /* 0x00030f0000067ab9 */ /* 0x000fe20000000800 */
[----:B------:R-:W-:Y:S02]  /*165f0*/  IMAD.MOV.U32 R16, RZ, RZ, R0 ;  /* 0x000000ffff107224 */ /* 0x000fe400078e0000 */
[----:B------:R-:W-:Y:S02]  /*16600*/  IMAD.U32 R17, RZ, RZ, UR4 ;  /* 0x00000004ff117e24 */ /* 0x000fe4000f8e00ff */
[----:B------:R-:W-:Y:S02]  /*16610*/  IMAD.U32 R18, RZ, RZ, UR5 ;  /* 0x00000005ff127e24 */ /* 0x000fe4000f8e00ff */
[----:B------:R-:W-:-:S07]  /*16620*/  IMAD.U32 R19, RZ, RZ, UR6 ;  /* 0x00000006ff137e24 */ /* 0x000fce000f8e00ff */
.L_x_2433:
        /* <DEDUP_REMOVED lines=10> */
.L_x_2422:
[----:B------:R-:W-:Y:S02]  /*166d0*/  ULDC UR4, c[0x0][0xc3c] ;  /* 0x00030f0000047ab9 */ /* 0x000fe40000000800 */
[----:B0-----:R-:W-:-:S13]  /*166e0*/  ISETP.GE.AND P0, PT, R19, UR4, PT ;  /* 0x0000000413007c0c */ /* 0x001fda000bf06270 */
[----:B------:R-:W-:Y:S05]  /*166f0*/  @!P0 BRA `(.L_x_2434) ;  /* 0xffffffb400448947 */ /* 0x000fea000383ffff */
[----:B------:R-:W-:Y:S05]  /*16700*/  BSYNC B8 ;  /* 0x0000000000087941 */ /* 0x000fea0003800000 */
.L_x_2365:
[----:B------:R-:W5:Y:S01]  /*16710*/  LDL.LU R0, [R1+0x10] ;  /* 0x0000100001007983 */ /* 0x000f620000300800 */
[----:B------:R-:W-:Y:S01]  /*16720*/  BSSY B0, `(.L_x_2435) ;  /* 0x000000b000007945 */ /* 0x000fe20003800000 */
[----:B------:R-:W1:Y:S01]  /*16730*/  S2R R5, SR_CgaCtaId ;  /* 0x0000000000057919 */ /* 0x000e620000008800 */
[----:B-----5:R-:W-:-:S04]  /*16740*/  IADD3 R0, R0, 0x1, RZ ;  /* 0x0000000100007810 */ /* 0x020fc80007ffe0ff */
[----:B0-----:R-:W-:-:S04]  /*16750*/  LEA.HI R2, R0, R0, RZ, 0x1 ;  /* 0x0000000000027211 */ /* 0x001fc800078f08ff */
[----:B------:R-:W-:Y:S02]  /*16760*/  LOP3.LUT R3, R2, 0xfffffffe, RZ, 0xc0, !PT ;  /* 0xfffffffe02037812 */ /* 0x000fe400078ec0ff */
[----:B------:R-:W-:-:S03]  /*16770*/  MOV R2, 0x400 ;  /* 0x0000040000027802 */ /* 0x000fc60000000f00 */
[----:B------:R-:W-:Y:S01]  /*16780*/  IMAD.IADD R0, R0, 0x1, -R3 ;  /* 0x0000000100007824 */ /* 0x000fe200078e0a03 */
[----:B-1----:R-:W-:-:S04]  /*16790*/  LEA R5, R5, R2, 0x18 ;  /* 0x0000000205057211 */ /* 0x002fc800078ec0ff */
[----:B------:R-:W-:-:S04]  /*167a0*/  SHF.L.U32 R0, R0, 0x1f, RZ ;  /* 0x0000001f00007819 */ /* 0x000fc800000006ff */
[----:B------:R-:W0:Y:S02]  /*167b0*/  SYNCS.PHASECHK.TRANS64.TRYWAIT P0, [R5+URZ+0x28c20], R0 ;  /* 0x028c2000050075a7 */ /* 0x000e24000800017f */
[----:B0-----:R-:W-:Y:S05]  /*167c0*/  @!P0 BRA `(.L_x_2436) ;  /* 0x0000003000508947 */ /* 0x001fea0003800000 */
.L_x_2531:
[----:B------:R-:W-:Y:S05]  /*167d0*/  BSYNC B0 ;  /* 0x0000000000007941 */ /* 0x000fea0003800000 */
.L_x_2435:
[----:B------:R-:W-:-:S03]  /*167e0*/  UMOV UR4, 0xffffffff ;  /* 0xffffffff00047882 */ /* 0x000fc60000000000 */
[----:B------:R-:W-:Y:S05]  /*167f0*/  BRA.DIV UR4, `(.L_x_2437) ;  /* 0x0000003204587947 */ /* 0x000fea000b800000 */
[----:B0-----:R-:W0:Y:S02]  /*16800*/  S2R R0, SR_TID.X ;  /* 0x0000000000007919 */ /* 0x001e240000002100 */
[----:B0-----:R-:W-:-:S04]  /*16810*/  SHF.R.U32.HI R0, RZ, 0x5, R0 ;  /* 0x00000005ff007819 */ /* 0x001fc80000011600 */
[----:B------:R-:W-:-:S05]  /*16820*/  LOP3.LUT R0, R0, 0x3, RZ, 0xc0, !PT ;  /* 0x0000000300007812 */ /* 0x000fca00078ec0ff */
[----:B------:R0:W1:Y:S02]  /*16830*/  SHFL.IDX PT, R14, R0, RZ, 0x1f ;  /* 0x00001fff000e7589 */ /* 0x00006400000e0000 */
.L_x_2534:
[----:B-1----:R-:W-:Y:S01]  /*16840*/  ISETP.NE.AND P0, PT, R14, RZ, PT ;  /* 0x000000ff0e00720c */ /* 0x002fe20003f05270 */
[----:B------:R-:W-:-:S12]  /*16850*/  BSSY B0, `(.L_x_2438) ;  /* 0x0000024000007945 */ /* 0x000fd80003800000 */
[----:B------:R-:W-:Y:S05]  /*16860*/  @P0 BRA `(.L_x_2439) ;  /* 0x0000000000880947 */ /* 0x000fea0003800000 */
[----:B------:R-:W-:-:S03]  /*16870*/  UMOV UR4, 0xffffffff ;  /* 0xffffffff00047882 */ /* 0x000fc60000000000 */
[----:B------:R-:W-:Y:S05]  /*16880*/  BRA.DIV UR4, `(.L_x_2440) ;  /* 0x0000003204687947 */ /* 0x000fea000b800000 */
[----:B------:R-:W-:-:S13]  /*16890*/  ELECT P6, URZ, PT ;  /* 0x00000000003f782f */ /* 0x000fda00038c0000 */
.L_x_2537:
[----:B------:R-:W-:Y:S05]  /*168a0*/  @!P6 BRA `(.L_x_2439) ;  /* 0x000000000078e947 */ /* 0x000fea0003800000 */
[----:B------:R-:W-:-:S06]  /*168b0*/  ULOP3.LUT UR4, UR39, 0x2, URZ, 0xfc, !UPT ;  /* 0x0000000227047892 */ /* 0x000fcc000f8efc3f */
[----:B0-----:R-:W-:-:S05]  /*168c0*/  IMAD.U32 R0, RZ, RZ, UR4 ;  /* 0x00000004ff007e24 */ /* 0x001fca000f8e00ff */
[----:B------:R-:W-:-:S13]  /*168d0*/  ISETP.NE.AND P0, PT, R0, 0x3, PT ;  /* 0x000000030000780c */ /* 0x000fda0003f05270 */
[----:B------:R-:W-:Y:S05]  /*168e0*/  @!P0 BRA `(.L_x_2441) ;  /* 0x0000000000048947 */ /* 0x000fea0003800000 */
[----:B------:R-:W-:Y:S01]  /*168f0*/  BPT.TRAP 0x1 ;  /* 0x000000040000795c */ /* 0x000fe20000300000 */
.L_x_2441:
[C---:B------:R-:W-:Y:S01]  /*16900*/  IMAD R3, R24.reuse, 0x8, R5 ;  /* 0x0000000818037824 */ /* 0x040fe200078e0205 */
[----:B------:R-:W-:Y:S01]  /*16910*/  SHF.L.U32 R2, R25, 0x1f, RZ ;  /* 0x0000001f19027819 */ /* 0x000fe200000006ff */
[----:B------:R-:W-:-:S03]  /*16920*/  VIADD R24, R24, 0x1 ;  /* 0x0000000118187836 */ /* 0x000fc60000000000 */
[----:B------:R-:W0:Y:S02]  /*16930*/  SYNCS.PHASECHK.TRANS64.TRYWAIT P1, [R3+URZ+0x28c40], R2 ;  /* 0x028c4002030075a7 */ /* 0x000e24000802017f */
[----:B------:R-:W-:-:S04]  /*16940*/  ISETP.NE.AND P2, PT, R24, 0x2, PT ;  /* 0x000000021800780c */ /* 0x000fc80003f45270 */
[----:B------:R-:W-:Y:S01]  /*16950*/  SEL R0, RZ, 0x1, P2 ;  /* 0x00000001ff007807 */ /* 0x000fe20001000000 */
[----:B0-----:R-:W-:Y:S08]  /*16960*/  @!P1 BRA `(.L_x_2442) ;  /* 0x0000003000509947 */ /* 0x001ff00003800000 */
.L_x_2538:
[----:B------:R-:W-:Y:S02]  /*16970*/  SEL R24, R24, RZ, P2 ;  /* 0x000000ff18187207 */ /* 0x000fe40001000000 */
[----:B------:R-:W-:Y:S01]  /*16980*/  LOP3.LUT R0, R25, R0, RZ, 0x3c, !PT ;  /* 0x0000000019007212 */ /* 0x000fe200078e3cff */
[----:B------:R-:W-:Y:S06]  /*16990*/  @!P0 BRA `(.L_x_2443) ;  /* 0x0000000000048947 */ /* 0x000fec0003800000 */
[----:B------:R-:W-:Y:S01]  /*169a0*/  BPT.TRAP 0x1 ;  /* 0x000000040000795c */ /* 0x000fe20000300000 */
.L_x_2443:
[----:B------:R-:W-:Y:S01]  /*169b0*/  IMAD R5, R24, 0x8, R5 ;  /* 0x0000000818057824 */ /* 0x000fe200078e0205 */
[----:B------:R-:W-:-:S04]  /*169c0*/  SHF.L.U32 R0, R0, 0x1f, RZ ;  /* 0x0000001f00007819 */ /* 0x000fc800000006ff */
[----:B------:R-:W1:Y:S02]  /*169d0*/  SYNCS.PHASECHK.TRANS64.TRYWAIT P1, [R5+URZ+0x28c40], R0 ;  /* 0x028c4000050075a7 */ /* 0x000e64000802017f */
[----:B-1----:R-:W-:Y:S05]  /*169e0*/  @!P1 BRA `(.L_x_2444) ;  /* 0x0000003000449947 */ /* 0x002fea0003800000 */
.L_x_2539:
[----:B------:R-:W-:Y:S05]  /*169f0*/  @!P0 BRA `(.L_x_2445) ;  /* 0x0000000000048947 */ /* 0x000fea0003800000 */
[----:B------:R-:W-:Y:S01]  /*16a00*/  BPT.TRAP 0x1 ;  /* 0x000000040000795c */ /* 0x000fe20000300000 */
.L_x_2445:
[----:B------:R-:W5:Y:S02]  /*16a10*/  SYNCS.PHASECHK.TRANS64.TRYWAIT P1, [R3+URZ+0x28c60], R2 ;  /* 0x028c6002030075a7 */ /* 0x000f64000802017f */
[----:B-----5:R-:W-:Y:S05]  /*16a20*/  @!P1 BRA `(.L_x_2446) ;  /* 0x0000003000489947 */ /* 0x020fea0003800000 */
.L_x_2540:
[----:B------:R-:W-:Y:S05]  /*16a30*/  @!P0 BRA `(.L_x_2447) ;  /* 0x0000000000048947 */ /* 0x000fea0003800000 */
[----:B------:R-:W-:Y:S01]  /*16a40*/  BPT.TRAP 0x1 ;  /* 0x000000040000795c */ /* 0x000fe20000300000 */
.L_x_2447:
[----:B------:R0:W0:Y:S02]  /*16a50*/  SYNCS.PHASECHK.TRANS64.TRYWAIT P0, [R5+URZ+0x28c60], R0 ;  /* 0x028c6000050075a7 */ /* 0x000024000800017f */
[----:B0-----:R-:W-:Y:S05]  /*16a60*/  @!P0 NANOSLEEP.SYNCS 0x989680 ;  /* 0x009896800000895d */ /* 0x001fea0003900000 */
[----:B------:R-:W0:Y:S02]  /*16a70*/  @!P0 SYNCS.PHASECHK.TRANS64 P0, [R5+URZ+0x28c60], R0 ;  /* 0x028c6000050085a7 */ /* 0x000e24000800007f */
[----:B0-----:R-:W-:Y:S05]  /*16a80*/  @!P0 BRA `(.L_x_2447) ;  /* 0xfffffffc00f08947 */ /* 0x001fea000383ffff */
.L_x_2439:
[----:B------:R-:W-:Y:S05]  /*16a90*/  BSYNC B0 ;  /* 0x0000000000007941 */ /* 0x000fea0003800000 */
.L_x_2438:
[----:B------:R-:W-:Y:S05]  /*16aa0*/  EXIT ;  /* 0x000000000000794d */ /* 0x000fea0003800000 */
.L_x_2250:
[----:B0-----:R-:W-:-:S04]  /*16ab0*/  IMAD.U32 R6, RZ, RZ, UR21 ;  /* 0x00000015ff067e24 */ /* 0x001fc8000f8e00ff */
[----:B------:R0:W1:Y:S03]  /*16ac0*/  SYNCS.PHASECHK.TRANS64.TRYWAIT P1, [R6+URZ+0x28c50], R3 ;  /* 0x028c5003060075a7 */ /* 0x000066000802017f */
[----:B-1----:R-:W-:Y:S05]  /*16ad0*/  @!P1 NANOSLEEP.SYNCS 0x989680 ;  /* 0x009896800000995d */ /* 0x002fea0003900000 */
[----:B------:R-:W1:Y:S02]  /*16ae0*/  @!P1 SYNCS.PHASECHK.TRANS64 P1, [R6+URZ+0x28c50], R3 ;  /* 0x028c5003060095a7 */ /* 0x000e64000802007f */
[----:B-1----:R-:W-:Y:S05]  /*16af0*/  @!P1 BRA `(.L_x_2250) ;  /* 0xfffffffc00ec9947 */ /* 0x002fea000383ffff */
[----:B------:R-:W-:Y:S05]  /*16b00*/  BRA `(.L_x_2448) ;  /* 0xfffffeb000b87947 */ /* 0x000fea000383ffff */
.L_x_2256:
[----:B-1----:R-:W-:-:S04]  /*16b10*/  IMAD.U32 R5, RZ, RZ, UR21 ;  /* 0x00000015ff057e24 */ /* 0x002fc8000f8e00ff */
[----:B------:R1:W2:Y:S03]  /*16b20*/  SYNCS.PHASECHK.TRANS64.TRYWAIT P1, [R5+URZ+0x28c50], R4 ;  /* 0x028c5004050075a7 */ /* 0x0002a6000802017f */
[----:B--2---:R-:W-:Y:S05]  /*16b30*/  @!P1 NANOSLEEP.SYNCS 0x989680 ;  /* 0x009896800000995d */ /* 0x004fea0003900000 */
[----:B------:R-:W2:Y:S02]  /*16b40*/  @!P1 SYNCS.PHASECHK.TRANS64 P1, [R5+URZ+0x28c50], R4 ;  /* 0x028c5004050095a7 */ /* 0x000ea4000802007f */
[----:B--2---:R-:W-:Y:S05]  /*16b50*/  @!P1 BRA `(.L_x_2256) ;  /* 0xfffffffc00ec9947 */ /* 0x004fea000383ffff */
[----:B------:R-:W-:Y:S05]  /*16b60*/  BRA `(.L_x_2255) ;  /* 0xfffffebc00b07947 */ /* 0x000fea000383ffff */
.L_x_2266:
[----:B0-----:R-:W-:-:S04]  /*16b70*/  MOV R3, UR41 ;  /* 0x0000002900037c02 */ /* 0x001fc80008000f00 */
[----:B------:R0:W1:Y:S03]  /*16b80*/  SYNCS.PHASECHK.TRANS64.TRYWAIT P1, [R3+URZ+0x28c00], R0 ;  /* 0x028c0000030075a7 */ /* 0x000066000802017f */
[----:B-1----:R-:W-:Y:S05]  /*16b90*/  @!P1 NANOSLEEP.SYNCS 0x989680 ;  /* 0x009896800000995d */ /* 0x002fea0003900000 */
[----:B------:R-:W1:Y:S02]  /*16ba0*/  @!P1 SYNCS.PHASECHK.TRANS64 P1, [R3+URZ+0x28c00], R0 ;  /* 0x028c0000030095a7 */ /* 0x000e64000802007f */
[----:B-1----:R-:W-:Y:S05]  /*16bb0*/  @!P1 BRA `(.L_x_2266) ;  /* 0xfffffffc00ec9947 */ /* 0x002fea000383ffff */
[----:B------:R-:W-:Y:S05]  /*16bc0*/  BRA `(.L_x_2449) ;  /* 0xfffffed400247947 */ /* 0x000fea000383ffff */
.L_x_2270:
[----:B--2---:R2:W3:Y:S02]  /*16bd0*/  SYNCS.PHASECHK.TRANS64.TRYWAIT P1, [R7+URZ+0x28c30], R8 ;  /* 0x028c3008070075a7 */ /* 0x0044e4000802017f */
[----:B---3--:R-:W-:Y:S05]  /*16be0*/  @!P1 NANOSLEEP.SYNCS 0x989680 ;  /* 0x009896800000995d */ /* 0x008fea0003900000 */
[----:B------:R-:W3:Y:S02]  /*16bf0*/  @!P1 SYNCS.PHASECHK.TRANS64 P1, [R7+URZ+0x28c30], R8 ;  /* 0x028c3008070095a7 */ /* 0x000ee4000802007f */
[----:B---3--:R-:W-:Y:S05]  /*16c00*/  @!P1 BRA `(.L_x_2270) ;  /* 0xfffffffc00f09947 */ /* 0x008fea000383ffff */
[----:B------:R-:W-:Y:S05]  /*16c10*/  BRA `(.L_x_2269) ;  /* 0xfffffed400407947 */ /* 0x000fea000383ffff */
.L_x_2283:
[----:B--2---:R2:W3:Y:S02]  /*16c20*/  SYNCS.PHASECHK.TRANS64.TRYWAIT P1, [R7+URZ+0x28c50], R8 ;  /* 0x028c5008070075a7 */ /* 0x0044e4000802017f */
[----:B---3--:R-:W-:Y:S05]  /*16c30*/  @!P1 NANOSLEEP.SYNCS 0x989680 ;  /* 0x009896800000995d */ /* 0x008fea0003900000 */
[----:B------:R-:W3:Y:S02]  /*16c40*/  @!P1 SYNCS.PHASECHK.TRANS64 P1, [R7+URZ+0x28c50], R8 ;  /* 0x028c5008070095a7 */ /* 0x000ee4000802007f */
[----:B---3--:R-:W-:Y:S05]  /*16c50*/  @!P1 BRA `(.L_x_2283) ;  /* 0xfffffffc00f09947 */ /* 0x008fea000383ffff */
[----:B------:R-:W-:Y:S05]  /*16c60*/  BRA `(.L_x_2282) ;  /* 0xfffffef000e07947 */ /* 0x000fea000383ffff */
.L_x_2292:
[----:B--2---:R-:W-:-:S04]  /*16c70*/  IMAD.U32 R6, RZ, RZ, UR22 ;  /* 0x00000016ff067e24 */ /* 0x004fc8000f8e00ff */
[----:B------:R2:W3:Y:S03]  /*16c80*/  SYNCS.PHASECHK.TRANS64.TRYWAIT P1, [R6+URZ+0x28c30], R7 ;  /* 0x028c3007060075a7 */ /* 0x0004e6000802017f */
[----:B---3--:R-:W-:Y:S05]  /*16c90*/  @!P1 NANOSLEEP.SYNCS 0x989680 ;  /* 0x009896800000995d */ /* 0x008fea0003900000 */
[----:B------:R-:W3:Y:S02]  /*16ca0*/  @!P1 SYNCS.PHASECHK.TRANS64 P1, [R6+URZ+0x28c30], R7 ;  /* 0x028c3007060095a7 */ /* 0x000ee4000802007f */
[----:B---3--:R-:W-:Y:S05]  /*16cb0*/  @!P1 BRA `(.L_x_2292) ;  /* 0xfffffffc00ec9947 */ /* 0x008fea000383ffff */
[----:B------:R-:W-:Y:S05]  /*16cc0*/  BRA `(.L_x_2291) ;  /* 0xfffffef800587947 */ /* 0x000fea000383ffff */
.L_x_2305:
[----:B--2---:R-:W-:-:S04]  /*16cd0*/  IMAD.U32 R10, RZ, RZ, UR22 ;  /* 0x00000016ff0a7e24 */ /* 0x004fc8000f8e00ff */
[----:B------:R2:W3:Y:S03]  /*16ce0*/  SYNCS.PHASECHK.TRANS64.TRYWAIT P1, [R10+URZ+0x28c50], R7 ;  /* 0x028c50070a0075a7 */ /* 0x0004e6000802017f */
[----:B---3--:R-:W-:Y:S05]  /*16cf0*/  @!P1 NANOSLEEP.SYNCS 0x989680 ;  /* 0x009896800000995d */ /* 0x008fea0003900000 */
[----:B------:R-:W3:Y:S02]  /*16d00*/  @!P1 SYNCS.PHASECHK.TRANS64 P1, [R10+URZ+0x28c50], R7 ;  /* 0x028c50070a0095a7 */ /* 0x000ee4000802007f */
[----:B---3--:R-:W-:Y:S05]  /*16d10*/  @!P1 BRA `(.L_x_2305) ;  /* 0xfffffffc00ec9947 */ /* 0x008fea000383ffff */
[----:B------:R-:W-:Y:S05]  /*16d20*/  BRA `(.L_x_2304) ;  /* 0xffffff1c003c7947 */ /* 0x000fea000383ffff */
.L_x_2315:
[----:B--2---:R-:W-:-:S04]  /*16d30*/  IMAD.U32 R6, RZ, RZ, UR22 ;  /* 0x00000016ff067e24 */ /* 0x004fc8000f8e00ff */
[----:B------:R2:W3:Y:S03]  /*16d40*/  SYNCS.PHASECHK.TRANS64.TRYWAIT P2, [R6+URZ+0x28c30], R7 ;  /* 0x028c3007060075a7 */ /* 0x0004e6000804017f */
[----:B---3--:R-:W-:Y:S05]  /*16d50*/  @!P2 NANOSLEEP.SYNCS 0x989680 ;  /* 0x009896800000a95d */ /* 0x008fea0003900000 */
[----:B------:R-:W3:Y:S02]  /*16d60*/  @!P2 SYNCS.PHASECHK.TRANS64 P2, [R6+URZ+0x28c30], R7 ;  /* 0x028c30070600a5a7 */ /* 0x000ee4000804007f */
[----:B---3--:R-:W-:Y:S05]  /*16d70*/  @!P2 BRA `(.L_x_2315) ;  /* 0xfffffffc00eca947 */ /* 0x008fea000383ffff */
[----:B------:R-:W-:Y:S05]  /*16d80*/  BRA `(.L_x_2314) ;  /* 0xffffff2000c87947 */ /* 0x000fea000383ffff */
.L_x_2320:
[----:B-1----:R-:W-:-:S04]  /*16d90*/  IMAD.U32 R10, RZ, RZ, UR22 ;  /* 0x00000016ff0a7e24 */ /* 0x002fc8000f8e00ff */
[----:B------:R1:W2:Y:S03]  /*16da0*/  SYNCS.PHASECHK.TRANS64.TRYWAIT P2, [R10+URZ+0x28c50], R7 ;  /* 0x028c50070a0075a7 */ /* 0x0002a6000804017f */
[----:B--2---:R-:W-:Y:S05]  /*16db0*/  @!P2 NANOSLEEP.SYNCS 0x989680 ;  /* 0x009896800000a95d */ /* 0x004fea0003900000 */
[----:B------:R-:W2:Y:S02]  /*16dc0*/  @!P2 SYNCS.PHASECHK.TRANS64 P2, [R10+URZ+0x28c50], R7 ;  /* 0x028c50070a00a5a7 */ /* 0x000ea4000804007f */
[----:B--2---:R-:W-:Y:S05]  /*16dd0*/  @!P2 BRA `(.L_x_2320) ;  /* 0xfffffffc00eca947 */ /* 0x004fea000383ffff */
[----:B------:R-:W-:Y:S05]  /*16de0*/  BRA `(.L_x_2319) ;  /* 0xffffff3800ec7947 */ /* 0x000fea000383ffff */
.L_x_2327:
[----:B-1----:R-:W-:-:S04]  /*16df0*/  IMAD.U32 R6, RZ, RZ, UR20 ;  /* 0x00000014ff067e24 */ /* 0x002fc8000f8e00ff */
[----:B------:R1:W2:Y:S03]  /*16e00*/  SYNCS.PHASECHK.TRANS64.TRYWAIT P1, [R6+URZ+0x28c30], R7 ;  /* 0x028c3007060075a7 */ /* 0x0002a6000802017f */
[----:B--2---:R-:W-:Y:S05]  /*16e10*/  @!P1 NANOSLEEP.SYNCS 0x989680 ;  /* 0x009896800000995d */ /* 0x004fea0003900000 */
[----:B------:R-:W2:Y:S02]  /*16e20*/  @!P1 SYNCS.PHASECHK.TRANS64 P1, [R6+URZ+0x28c30], R7 ;  /* 0x028c3007060095a7 */ /* 0x000ea4000802007f */
[----:B--2---:R-:W-:Y:S05]  /*16e30*/  @!P1 BRA `(.L_x_2327) ;  /* 0xfffffffc00ec9947 */ /* 0x004fea000383ffff */
[----:B------:R-:W-:Y:S05]  /*16e40*/  BRA `(.L_x_2326) ;  /* 0xffffff3c00e07947 */ /* 0x000fea000383ffff */
.L_x_2340:
[----:B--2---:R-:W-:-:S04]  /*16e50*/  IMAD.U32 R10, RZ, RZ, UR20 ;  /* 0x00000014ff0a7e24 */ /* 0x004fc8000f8e00ff */
[----:B------:R2:W3:Y:S03]  /*16e60*/  SYNCS.PHASECHK.TRANS64.TRYWAIT P1, [R10+URZ+0x28c50], R7 ;  /* 0x028c50070a0075a7 */ /* 0x0004e6000802017f */
[----:B---3--:R-:W-:Y:S05]  /*16e70*/  @!P1 NANOSLEEP.SYNCS 0x989680 ;  /* 0x009896800000995d */ /* 0x008fea0003900000 */
[----:B------:R-:W3:Y:S02]  /*16e80*/  @!P1 SYNCS.PHASECHK.TRANS64 P1, [R10+URZ+0x28c50], R7 ;  /* 0x028c50070a0095a7 */ /* 0x000ee4000802007f */
[----:B---3--:R-:W-:Y:S05]  /*16e90*/  @!P1 BRA `(.L_x_2340) ;  /* 0xfffffffc00ec9947 */ /* 0x008fea000383ffff */
[----:B------:R-:W-:Y:S05]  /*16ea0*/  BRA `(.L_x_2339) ;  /* 0xffffff6000c47947 */ /* 0x000fea000383ffff */
.L_x_2385:
[----:B------:R-:W0:Y:S01]  /*16eb0*/  S2R R21, SR_TID.X ;  /* 0x0000000000157919 */ /* 0x000e220000002100 */
[----:B------:R-:W-:Y:S01]  /*16ec0*/  BSSY B0, `(.L_x_2450) ;  /* 0x000000a000007945 */ /* 0x000fe20003800000 */
[----:B------:R-:W-:Y:S01]  /*16ed0*/  MOV R12, RZ ;  /* 0x000000ff000c7202 */ /* 0x000fe20000000f00 */
[----:B------:R-:W-:Y:S02]  /*16ee0*/  IMAD.MOV.U32 R11, RZ, RZ, 0x1f ;  /* 0x0000001fff0b7424 */ /* 0x000fe400078e00ff */
[----:B------:R-:W-:Y:S01]  /*16ef0*/  IMAD.MOV.U32 R15, RZ, RZ, -0x1 ;  /* 0xffffffffff0f7424 */ /* 0x000fe200078e00ff */
[----:B0-----:R-:W-:-:S04]  /*16f00*/  SHF.R.U32.HI R21, RZ, 0x5, R21 ;  /* 0x00000005ff157819 */ /* 0x001fc80000011615 */
[----:B------:R-:W-:-:S05]  /*16f10*/  LOP3.LUT R21, R21, 0x3, RZ, 0xc0, !PT ;  /* 0x0000000315157812 */ /* 0x000fca00078ec0ff */
[----:B------:R-:W-:-:S07]  /*16f20*/  IMAD.MOV.U32 R13, RZ, RZ, R21 ;  /* 0x000000ffff0d7224 */ /* 0x000fce00078e0015 */
[----:B-----5:R-:W-:Y:S05]  /*16f30*/  WARPSYNC.COLLECTIVE R15, `(.L_x_2451) ;  /* 0x000000000f087348 */ /* 0x020fea0003c00000 */
[----:B------:R0:W1:Y:S02]  /*16f40*/  SHFL.IDX P6, R14, R13, R12, R11 ;  /* 0x0000000c0d0e7389 */ /* 0x00006400000c000b */
[----:B01---5:R-:W-:Y:S01]  /*16f50*/  ENDCOLLECTIVE ;  /* 0x000000000000791b */ /* 0x023fe20003800000 */
.L_x_2451:
[----:B------:R-:W-:Y:S05]  /*16f60*/  BSYNC B0 ;  /* 0x0000000000007941 */ /* 0x000fea0003800000 */
.L_x_2450:
[----:B------:R-:W-:Y:S05]  /*16f70*/  BRA `(.L_x_2452) ;  /* 0xffffffbc00607947 */ /* 0x000fea000383ffff */
.L_x_2388:
[----:B0-----:R0:W1:Y:S02]  /*16f80*/  SYNCS.PHASECHK.TRANS64.TRYWAIT P0, [R27+URZ+0x28c40], R0 ;  /* 0x028c40001b0075a7 */ /* 0x001064000800017f */
[----:B-1----:R-:W-:Y:S05]  /*16f90*/  @!P0 NANOSLEEP.SYNCS 0x989680 ;  /* 0x009896800000895d */ /* 0x002fea0003900000 */
[----:B------:R-:W1:Y:S02]  /*16fa0*/  @!P0 SYNCS.PHASECHK.TRANS64 P0, [R27+URZ+0x28c40], R0 ;  /* 0x028c40001b0085a7 */ /* 0x000e64000800007f */
[----:B-1----:R-:W-:Y:S05]  /*16fb0*/  @!P0 BRA `(.L_x_2388) ;  /* 0xfffffffc00f08947 */ /* 0x002fea000383ffff */
[----:B------:R-:W-:Y:S05]  /*16fc0*/  BRA `(.L_x_2453) ;  /* 0xffffffc0003c7947 */ /* 0x000fea000383ffff */
.L_x_2389:
        /* <DEDUP_REMOVED lines=8> */
.L_x_2455:
[----:B------:R-:W-:Y:S05]  /*17050*/  BSYNC B0 ;  /* 0x0000000000007941 */ /* 0x000fea0003800000 */
.L_x_2454:
[----:B------:R-:W-:Y:S01]  /*17060*/  MOV R13, R0 ;  /* 0x00000000000d7202 */ /* 0x000fe20000000f00 */
        /* <DEDUP_REMOVED lines=8> */
.L_x_2456:
[----:B------:R-:W-:Y:S01]  /*170f0*/  IMAD.MOV.U32 R13, RZ, RZ, R5 ;  /* 0x000000ffff0d7224 */ /* 0x000fe200078e0005 */
[----:B------:R-:W-:Y:S01]  /*17100*/  MOV R12, 0x1 ;  /* 0x00000001000c7802 */ /* 0x000fe20000000f00 */
[----:B------:R-:W-:-:S07]  /*17110*/  IMAD.MOV.U32 R3, RZ, RZ, R14 ;  /* 0x000000ffff037224 */ /* 0x000fce00078e000e */
[----:B------:R-:W-:Y:S05]  /*17120*/  WARPSYNC.COLLECTIVE R15, `(.L_x_2457) ;  /* 0x000000000f087348 */ /* 0x000fea0003c00000 */
[----:B------:R0:W1:Y:S02]  /*17130*/  SHFL.IDX P6, R14, R13, R12, R11 ;  /* 0x0000000c0d0e7389 */ /* 0x00006400000c000b */
[----:B01----:R-:W-:Y:S01]  /*17140*/  ENDCOLLECTIVE ;  /* 0x000000000000791b */ /* 0x003fe20003800000 */
.L_x_2457:
        /* <DEDUP_REMOVED lines=15> */
.L_x_2458:
[----:B------:R-:W-:Y:S02]  /*17240*/  @P0 IMAD R6, R4, 0x2, R23 ;  /* 0x0000000204060824 */ /* 0x000fe400078e0217 */
[----:B------:R-:W-:Y:S02]  /*17250*/  IMAD.MOV.U32 R13, RZ, RZ, R5 ;  /* 0x000000ffff0d7224 */ /* 0x000fe400078e0005 */
[----:B------:R-:W-:Y:S02]  /*17260*/  IMAD.MOV.U32 R12, RZ, RZ, 0x2 ;  /* 0x00000002ff0c7424 */ /* 0x000fe400078e00ff */
[----:B------:R-:W-:-:S07]  /*17270*/  IMAD.MOV.U32 R3, RZ, RZ, R14 ;  /* 0x000000ffff037224 */ /* 0x000fce00078e000e */
[----:B------:R-:W-:Y:S05]  /*17280*/  WARPSYNC.COLLECTIVE R15, `(.L_x_2459) ;  /* 0x000000000f087348 */ /* 0x000fea0003c00000 */
[----:B------:R0:W1:Y:S02]  /*17290*/  SHFL.IDX P6, R14, R13, R12, R11 ;  /* 0x0000000c0d0e7389 */ /* 0x00006400000c000b */
[----:B01----:R-:W-:Y:S01]  /*172a0*/  ENDCOLLECTIVE ;  /* 0x000000000000791b */ /* 0x003fe20003800000 */
.L_x_2459:
        /* <DEDUP_REMOVED lines=15> */
.L_x_2460:
[----:B------:R-:W-:Y:S02]  /*173a0*/  @P0 IMAD R6, R4, 0x2, R23 ;  /* 0x0000000204060824 */ /* 0x000fe400078e0217 */
[----:B------:R-:W-:Y:S02]  /*173b0*/  IMAD.MOV.U32 R13, RZ, RZ, R5 ;  /* 0x000000ffff0d7224 */ /* 0x000fe400078e0005 */
[----:B------:R-:W-:Y:S02]  /*173c0*/  IMAD.MOV.U32 R12, RZ, RZ, 0x3 ;  /* 0x00000003ff0c7424 */ /* 0x000fe400078e00ff */
[----:B------:R-:W-:-:S07]  /*173d0*/  IMAD.MOV.U32 R3, RZ, RZ, R14 ;  /* 0x000000ffff037224 */ /* 0x000fce00078e000e */
[----:B------:R-:W-:Y:S05]  /*173e0*/  WARPSYNC.COLLECTIVE R15, `(.L_x_2461) ;  /* 0x000000000f087348 */ /* 0x000fea0003c00000 */
[----:B------:R0:W1:Y:S02]  /*173f0*/  SHFL.IDX P6, R14, R13, R12, R11 ;  /* 0x0000000c0d0e7389 */ /* 0x00006400000c000b */
[----:B01----:R-:W-:Y:S01]  /*17400*/  ENDCOLLECTIVE ;  /* 0x000000000000791b */ /* 0x003fe20003800000 */
.L_x_2461:
[----:B------:R-:W-:-:S05]  /*17410*/  @P0 LEA R3, P1, R7, R3, 0x1 ;  /* 0x0000000307030211 */ /* 0x000fca00078208ff */
[----:B------:R-:W-:-:S05]  /*17420*/  @P0 IMAD.X R2, RZ, RZ, R2, P1 ;  /* 0x000000ffff020224 */ /* 0x000fca00008e0602 */
[----:B------:R-:W-:Y:S02]  /*17430*/  @P0 LOP3.LUT R3, R3, R2, RZ, 0x3c, !PT ;  /* 0x0000000203030212 */ /* 0x000fe400078e3cff */
[----:B------:R-:W-:Y:S02]  /*17440*/  MOV R13, R0 ;  /* 0x00000000000d7202 */ /* 0x000fe40000000f00 */
[----:B------:R-:W-:-:S04]  /*17450*/  @P0 LOP3.LUT R2, R3, R2, RZ, 0x3c, !PT ;  /* 0x0000000203020212 */ /* 0x000fc800078e3cff */
[----:B------:R-:W-:Y:S01]  /*17460*/  @P0 LOP3.LUT R3, R3, R2, RZ, 0x3c, !PT ;  /* 0x0000000203030212 */ /* 0x000fe200078e3cff */
[----:B------:R-:W-:-:S07]  /*17470*/  IMAD.MOV.U32 R5, RZ, RZ, R14 ;  /* 0x000000ffff057224 */ /* 0x000fce00078e000e */
[----:B------:R-:W-:Y:S05]  /*17480*/  WARPSYNC.COLLECTIVE R15, `(.L_x_2462) ;  /* 0x000000000f087348 */ /* 0x000fea0003c00000 */
[----:B------:R0:W1:Y:S02]  /*17490*/  SHFL.IDX P6, R14, R13, R12, R11 ;  /* 0x0000000c0d0e7389 */ /* 0x00006400000c000b */
[----:B01----:R-:W-:Y:S01]  /*174a0*/  ENDCOLLECTIVE ;  /* 0x000000000000791b */ /* 0x003fe20003800000 */
.L_x_2462:
[----:B------:R-:W-:Y:S01]  /*174b0*/  @!PT LDS RZ, [RZ] ;  /* 0x00000000fffff984 */ /* 0x000fe20000000800 */
[----:B------:R-:W-:Y:S01]  /*174c0*/  @!PT LDS RZ, [RZ] ;  /* 0x00000000fffff984 */ /* 0x000fe20000000800 */
[----:B------:R-:W-:Y:S01]  /*174d0*/  @!PT LDS RZ, [RZ] ;  /* 0x00000000fffff984 */ /* 0x000fe20000000800 */
[----:B------:R0:W-:Y:S01]  /*174e0*/  @P0 LDGSTS.E.BYPASS.LTC128B.128 [R6+0x23400], desc[UR54][R2.64], !P2 ;  /* 0x2340000002060fae */ /* 0x0001e2000d101d76 */
[----:B------:R-:W-:Y:S01]  /*174f0*/  IMAD.MOV.U32 R0, RZ, RZ, R14 ;  /* 0x000000ffff007224 */ /* 0x000fe200078e000e */
[----:B------:R-:W-:Y:S06]  /*17500*/  BRA `(.L_x_2463) ;  /* 0xffffffbc00f47947 */ /* 0x000fec000383ffff */
.L_x_2394:
[----:B------:R-:W-:Y:S02]  /*17510*/  IMAD.MOV.U32 R13, RZ, RZ, R4 ;  /* 0x000000ffff0d7224 */ /* 0x000fe400078e0004 */
[----:B------:R-:W-:Y:S02]  /*17520*/  IMAD.MOV.U32 R12, RZ, RZ, RZ ;  /* 0x000000ffff0c7224 */ /* 0x000fe400078e00ff */
[----:B------:R-:W-:Y:S02]  /*17530*/  IMAD.MOV.U32 R11, RZ, RZ, 0x181f ;  /* 0x0000181fff0b7424 */ /* 0x000fe400078e00ff */
[----:B------:R-:W-:Y:S02]  /*17540*/  IMAD.MOV.U32 R15, RZ, RZ, -0x1 ;  /* 0xffffffffff0f7424 */ /* 0x000fe400078e00ff */
[----:B------:R-:W-:Y:S02]  /*17550*/  IMAD R37, R37, R6, RZ ;  /* 0x0000000625257224 */ /* 0x000fe400078e02ff */
[----:B------:R-:W-:-:S07]  /*17560*/  IMAD.IADD R35, R9, 0x1, R35 ;  /* 0x0000000109237824 */ /* 0x000fce00078e0223 */
[----:B-1---5:R-:W-:Y:S05]  /*17570*/  WARPSYNC.COLLECTIVE R15, `(.L_x_2464) ;  /* 0x000000000f087348 */ /* 0x022fea0003c00000 */
[----:B------:R0:W2:Y:S02]  /*17580*/  SHFL.IDX P6, R14, R13, R12, R11 ;  /* 0x0000000c0d0e7389 */ /* 0x0000a400000c000b */
[----:B012--5:R-:W-:Y:S01]  /*17590*/  ENDCOLLECTIVE ;  /* 0x000000000000791b */ /* 0x027fe20003800000 */
.L_x_2464:
[C---:B------:R-:W-:Y:S01]  /*175a0*/  VIADD R6, R35.reuse, 0x10 ;  /* 0x0000001023067836 */ /* 0x040fe20000000000 */
[----:B------:R-:W-:Y:S01]  /*175b0*/  ISETP.GE.AND P0, PT, R35, R37, PT ;  /* 0x000000252300720c */ /* 0x000fe20003f06270 */
[----:B------:R-:W-:Y:S02]  /*175c0*/  IMAD.MOV.U32 R13, RZ, RZ, R0 ;  /* 0x000000ffff0d7224 */ /* 0x000fe400078e0000 */
[----:B------:R-:W-:-:S10]  /*175d0*/  IMAD.MOV.U32 R2, RZ, RZ, R14 ;  /* 0x000000ffff027224 */ /* 0x000fd400078e000e */
[----:B------:R-:W-:Y:S05]  /*175e0*/  WARPSYNC.COLLECTIVE R15, `(.L_x_2465) ;  /* 0x000000000f087348 */ /* 0x000fea0003c00000 */
[----:B------:R0:W1:Y:S02]  /*175f0*/  SHFL.IDX P6, R14, R13, R12, R11 ;  /* 0x0000000c0d0e7389 */ /* 0x00006400000c000b */
[----:B01----:R-:W-:Y:S01]  /*17600*/  ENDCOLLECTIVE ;  /* 0x000000000000791b */ /* 0x003fe20003800000 */
.L_x_2465:
[----:B------:R-:W-:Y:S02]  /*17610*/  IMAD.MOV.U32 R13, RZ, RZ, R4 ;  /* 0x000000ffff0d7224 */ /* 0x000fe400078e0004 */
[----:B------:R-:W-:Y:S01]  /*17620*/  IMAD.MOV.U32 R12, RZ, RZ, 0x1 ;  /* 0x00000001ff0c7424 */ /* 0x000fe200078e00ff */
[----:B------:R-:W-:-:S07]  /*17630*/  MOV R3, R14 ;  /* 0x0000000e00037202 */ /* 0x000fce0000000f00 */
[----:B------:R-:W-:Y:S05]  /*17640*/  WARPSYNC.COLLECTIVE R15, `(.L_x_2466) ;  /* 0x000000000f087348 */ /* 0x000fea0003c00000 */
[----:B------:R0:W1:Y:S02]  /*17650*/  SHFL.IDX P6, R14, R13, R12, R11 ;  /* 0x0000000c0d0e7389 */ /* 0x00006400000c000b */
[----:B01----:R-:W-:Y:S01]  /*17660*/  ENDCOLLECTIVE ;  /* 0x000000000000791b */ /* 0x003fe20003800000 */
.L_x_2466:
        /* <DEDUP_REMOVED lines=15> */
.L_x_2467:
[----:B------:R-:W-:Y:S02]  /*17760*/  IMAD.MOV.U32 R13, RZ, RZ, R4 ;  /* 0x000000ffff0d7224 */ /* 0x000fe400078e0004 */
[----:B------:R-:W-:Y:S01]  /*17770*/  IMAD.MOV.U32 R12, RZ, RZ, 0x2 ;  /* 0x00000002ff0c7424 */ /* 0x000fe200078e00ff */
[----:B------:R-:W-:-:S07]  /*17780*/  MOV R3, R14 ;  /* 0x0000000e00037202 */ /* 0x000fce0000000f00 */
[----:B------:R-:W-:Y:S05]  /*17790*/  WARPSYNC.COLLECTIVE R15, `(.L_x_2468) ;  /* 0x000000000f087348 */ /* 0x000fea0003c00000 */
[----:B------:R0:W1:Y:S02]  /*177a0*/  SHFL.IDX P6, R14, R13, R12, R11 ;  /* 0x0000000c0d0e7389 */ /* 0x00006400000c000b */
[----:B01----:R-:W-:Y:S01]  /*177b0*/  ENDCOLLECTIVE ;  /* 0x000000000000791b */ /* 0x003fe20003800000 */
.L_x_2468:
        /* <DEDUP_REMOVED lines=16> */
.L_x_2469:
[----:B------:R-:W-:Y:S02]  /*178c0*/  IMAD.MOV.U32 R13, RZ, RZ, R4 ;  /* 0x000000ffff0d7224 */ /* 0x000fe400078e0004 */
[----:B------:R-:W-:Y:S02]  /*178d0*/  IMAD.MOV.U32 R12, RZ, RZ, 0x3 ;  /* 0x00000003ff0c7424 */ /* 0x000fe400078e00ff */
[----:B------:R-:W-:-:S07]  /*178e0*/  IMAD.MOV.U32 R3, RZ, RZ, R14 ;  /* 0x000000ffff037224 */ /* 0x000fce00078e000e */
[----:B------:R-:W-:Y:S05]  /*178f0*/  WARPSYNC.COLLECTIVE R15, `(.L_x_2470) ;  /* 0x000000000f087348 */ /* 0x000fea0003c00000 */
[----:B------:R0:W1:Y:S02]  /*17900*/  SHFL.IDX P6, R14, R13, R12, R11 ;  /* 0x0000000c0d0e7389 */ /* 0x00006400000c000b */
[----:B01----:R-:W-:Y:S01]  /*17910*/  ENDCOLLECTIVE ;  /* 0x000000000000791b */ /* 0x003fe20003800000 */
.L_x_2470:
[----:B------:R-:W-:-:S04]  /*17920*/  @!P0 LEA R3, P2, R8, R3, 0x1 ;  /* 0x0000000308038211 */ /* 0x000fc800078408ff */
[----:B------:R-:W-:-:S04]  /*17930*/  @!P0 IADD3.X R2, RZ, R2, RZ, P2, !PT ;  /* 0x00000002ff028210 */ /* 0x000fc800017fe4ff */
[----:B------:R-:W-:Y:S01]  /*17940*/  @!P0 LOP3.LUT R3, R3, R2, RZ, 0x3c, !PT ;  /* 0x0000000203038212 */ /* 0x000fe200078e3cff */
[----:B------:R-:W-:-:S03]  /*17950*/  IMAD.MOV.U32 R13, RZ, RZ, R0 ;  /* 0x000000ffff0d7224 */ /* 0x000fc600078e0000 */
[----:B------:R-:W-:-:S04]  /*17960*/  @!P0 LOP3.LUT R2, R3, R2, RZ, 0x3c, !PT ;  /* 0x0000000203028212 */ /* 0x000fc800078e3cff */
[----:B------:R-:W-:Y:S01]  /*17970*/  @!P0 LOP3.LUT R3, R3, R2, RZ, 0x3c, !PT ;  /* 0x0000000203038212 */ /* 0x000fe200078e3cff */
[----:B------:R-:W-:-:S04]  /*17980*/  IMAD.MOV.U32 R4, RZ, RZ, R14 ;  /* 0x000000ffff047224 */ /* 0x000fc800078e000e */
[----:B------:R-:W-:Y:S01]  /*17990*/  @!PT LDS RZ, [RZ] ;  /* 0x00000000fffff984 */ /* 0x000fe20000000800 */
[----:B------:R-:W-:Y:S01]  /*179a0*/  @!PT LDS RZ, [RZ] ;  /* 0x00000000fffff984 */ /* 0x000fe20000000800 */
[----:B------:R-:W-:Y:S01]  /*179b0*/  @!PT LDS RZ, [RZ] ;  /* 0x00000000fffff984 */ /* 0x000fe20000000800 */
[----:B------:R0:W-:Y:S03]  /*179c0*/  @!P0 LDGSTS.E.BYPASS.LTC128B.128 [R7+0x21400], desc[UR54][R2.64], !P1 ;  /* 0x2140000002078fae */ /* 0x0001e6000c901d76 */
[----:B0-----:R-:W-:Y:S05]  /*179d0*/  WARPSYNC.COLLECTIVE R15, `(.L_x_2471) ;  /* 0x000000000f087348 */ /* 0x001fea0003c00000 */
[----:B------:R1:W2:Y:S02]  /*179e0*/  SHFL.IDX P6, R14, R13, R12, R11 ;  /* 0x0000000c0d0e7389 */ /* 0x0002a400000c000b */
[----:B012---:R-:W-:Y:S01]  /*179f0*/  ENDCOLLECTIVE ;  /* 0x000000000000791b */ /* 0x007fe20003800000 */
.L_x_2471:
[----:B------:R-:W-:Y:S01]  /*17a00*/  IMAD.MOV.U32 R0, RZ, RZ, R14 ;  /* 0x000000ffff007224 */ /* 0x000fe200078e000e */
[----:B------:R-:W-:Y:S06]  /*17a10*/  BRA `(.L_x_2472) ;  /* 0xffffffc000ec7947 */ /* 0x000fec000383ffff */
.L_x_2397:
[----:B0-----:R0:W2:Y:S02]  /*17a20*/  SYNCS.PHASECHK.TRANS64.TRYWAIT P0, [R23+URZ+0x28c20], R0 ;  /* 0x028c2000170075a7 */ /* 0x0010a4000800017f */
[----:B--2---:R-:W-:Y:S05]  /*17a30*/  @!P0 NANOSLEEP.SYNCS 0x989680 ;  /* 0x009896800000895d */ /* 0x004fea0003900000 */
[----:B------:R-:W2:Y:S02]  /*17a40*/  @!P0 SYNCS.PHASECHK.TRANS64 P0, [R23+URZ+0x28c20], R0 ;  /* 0x028c2000170085a7 */ /* 0x000ea4000800007f */
[----:B--2---:R-:W-:Y:S05]  /*17a50*/  @!P0 BRA `(.L_x_2397) ;  /* 0xfffffffc00f08947 */ /* 0x004fea000383ffff */
[----:B------:R-:W-:Y:S05]  /*17a60*/  BRA `(.L_x_2473) ;  /* 0xffffffc400487947 */ /* 0x000fea000383ffff */
.L_x_2400:
[----:B0-----:R0:W2:Y:S02]  /*17a70*/  SYNCS.PHASECHK.TRANS64.TRYWAIT P0, [R27+URZ+0x28c60], R0 ;  /* 0x028c60001b0075a7 */ /* 0x0010a4000800017f */
[----:B--2---:R-:W-:Y:S05]  /*17a80*/  @!P0 NANOSLEEP.SYNCS 0x989680 ;  /* 0x009896800000895d */ /* 0x004fea0003900000 */
[----:B------:R-:W2:Y:S02]  /*17a90*/  @!P0 SYNCS.PHASECHK.TRANS64 P0, [R27+URZ+0x28c60], R0 ;  /* 0x028c60001b0085a7 */ /* 0x000ea4000800007f */
[----:B--2---:R-:W-:Y:S05]  /*17aa0*/  @!P0 BRA `(.L_x_2400) ;  /* 0xfffffffc00f08947 */ /* 0x004fea000383ffff */
[----:B------:R-:W-:Y:S05]  /*17ab0*/  BRA `(.L_x_2474) ;  /* 0xffffffc400587947 */ /* 0x000fea000383ffff */
.L_x_2401:
        /* <DEDUP_REMOVED lines=8> */
.L_x_2476:
[----:B------:R-:W-:Y:S05]  /*17b40*/  BSYNC B0 ;  /* 0x0000000000007941 */ /* 0x000fea0003800000 */
.L_x_2475:
        /* <DEDUP_REMOVED lines=15> */
.L_x_2477:
        /* <DEDUP_REMOVED lines=39> */
.L_x_2478:
[----:B------:R-:W-:Y:S02]  /*17eb0*/  IMAD.MOV.U32 R13, RZ, RZ, R4 ;  /* 0x000000ffff0d7224 */ /* 0x000fe400078e0004 */
[----:B------:R-:W-:-:S07]  /*17ec0*/  IMAD.MOV.U32 R3, RZ, RZ, R14 ;  /* 0x000000ffff037224 */ /* 0x000fce00078e000e */
[----:B------:R-:W-:Y:S05]  /*17ed0*/  WARPSYNC.COLLECTIVE R15, `(.L_x_2479) ;  /* 0x000000000f087348 */ /* 0x000fea0003c00000 */
[----:B------:R0:W1:Y:S02]  /*17ee0*/  SHFL.IDX P6, R14, R13, R12, R11 ;  /* 0x0000000c0d0e7389 */ /* 0x00006400000c000b */
[----:B01----:R-:W-:Y:S01]  /*17ef0*/  ENDCOLLECTIVE ;  /* 0x000000000000791b */ /* 0x003fe20003800000 */
.L_x_2479:
        /* <DEDUP_REMOVED lines=29> */
.L_x_2480:
[----:B------:R-:W-:Y:S02]  /*180d0*/  IMAD.MOV.U32 R13, RZ, RZ, R4 ;  /* 0x000000ffff0d7224 */ /* 0x000fe400078e0004 */
[----:B------:R-:W-:-:S07]  /*180e0*/  IMAD.MOV.U32 R7, RZ, RZ, R14 ;  /* 0x000000ffff077224 */ /* 0x000fce00078e000e */
[----:B------:R-:W-:Y:S05]  /*180f0*/  WARPSYNC.COLLECTIVE R15, `(.L_x_2481) ;  /* 0x000000000f087348 */ /* 0x000fea0003c00000 */
[----:B------:R0:W1:Y:S02]  /*18100*/  SHFL.IDX P6, R14, R13, R12, R11 ;  /* 0x0000000c0d0e7389 */ /* 0x00006400000c000b */
[----:B01----:R-:W-:Y:S01]  /*18110*/  ENDCOLLECTIVE ;  /* 0x000000000000791b */ /* 0x003fe20003800000 */
.L_x_2481:
        /* <DEDUP_REMOVED lines=29> */
.L_x_2482:
[----:B------:R-:W-:Y:S02]  /*182f0*/  IMAD.MOV.U32 R13, RZ, RZ, R4 ;  /* 0x000000ffff0d7224 */ /* 0x000fe400078e0004 */
[----:B------:R-:W-:-:S07]  /*18300*/  IMAD.MOV.U32 R6, RZ, RZ, R14 ;  /* 0x000000ffff067224 */ /* 0x000fce00078e000e */
[----:B------:R-:W-:Y:S05]  /*18310*/  WARPSYNC.COLLECTIVE R15, `(.L_x_2483) ;  /* 0x000000000f087348 */ /* 0x000fea0003c00000 */
[----:B------:R0:W1:Y:S02]  /*18320*/  SHFL.IDX P6, R14, R13, R12, R11 ;  /* 0x0000000c0d0e7389 */ /* 0x00006400000c000b */
[----:B01----:R-:W-:Y:S01]  /*18330*/  ENDCOLLECTIVE ;  /* 0x000000000000791b */ /* 0x003fe20003800000 */
.L_x_2483:
[----:B------:R-:W-:Y:S01]  /*18340*/  IMAD.MOV.U32 R2, RZ, RZ, R14 ;  /* 0x000000ffff027224 */ /* 0x000fe200078e000e */
[----:B------:R-:W-:Y:S06]  /*18350*/  BRA `(.L_x_2484) ;  /* 0xffffffc000e87947 */ /* 0x000fec000383ffff */
.L_x_2408:
[----:B0-----:R0:W2:Y:S02]  /*18360*/  SYNCS.PHASECHK.TRANS64.TRYWAIT P0, [R6+URZ+0x28c40], R17 ;  /* 0x028c4011060075a7 */ /* 0x0010a4000800017f */
[----:B--2---:R-:W-:Y:S05]  /*18370*/  @!P0 NANOSLEEP.SYNCS 0x989680 ;  /* 0x009896800000895d */ /* 0x004fea0003900000 */
[----:B------:R-:W2:Y:S02]  /*18380*/  @!P0 SYNCS.PHASECHK.TRANS64 P0, [R6+URZ+0x28c40], R17 ;  /* 0x028c4011060085a7 */ /* 0x000ea4000800007f */
[----:B--2---:R-:W-:Y:S05]  /*18390*/  @!P0 BRA `(.L_x_2408) ;  /* 0xfffffffc00f08947 */ /* 0x004fea000383ffff */
[----:B------:R-:W-:Y:S05]  /*183a0*/  BRA `(.L_x_2485) ;  /* 0xffffffc8007c7947 */ /* 0x000fea000383ffff */
.L_x_2409:
        /* <DEDUP_REMOVED lines=8> */
.L_x_2487:
[----:B------:R-:W-:Y:S05]  /*18430*/  BSYNC B1 ;  /* 0x0000000000017941 */ /* 0x000fea0003800000 */
.L_x_2486:
        /* <DEDUP_REMOVED lines=9> */
.L_x_2488:
[----:B------:R-:W-:Y:S02]  /*184d0*/  IMAD.MOV.U32 R13, RZ, RZ, R27 ;  /* 0x000000ffff0d7224 */ /* 0x000fe400078e001b */
[----:B------:R-:W-:Y:S02]  /*184e0*/  IMAD.MOV.U32 R12, RZ, RZ, 0x1 ;  /* 0x00000001ff0c7424 */ /* 0x000fe400078e00ff */
[----:B------:R-:W-:-:S07]  /*184f0*/  IMAD.MOV.U32 R2, RZ, RZ, R14 ;  /* 0x000000ffff027224 */ /* 0x000fce00078e000e */
[----:B------:R-:W-:Y:S05]  /*18500*/  WARPSYNC.COLLECTIVE R15, `(.L_x_2489) ;  /* 0x000000000f087348 */ /* 0x000fea0003c00000 */
[----:B------:R0:W1:Y:S02]  /*18510*/  SHFL.IDX P6, R14, R13, R12, R11 ;  /* 0x0000000c0d0e7389 */ /* 0x00006400000c000b */
[----:B01----:R-:W-:Y:S01]  /*18520*/  ENDCOLLECTIVE ;  /* 0x000000000000791b */ /* 0x003fe20003800000 */
.L_x_2489:
        /* <DEDUP_REMOVED lines=11> */
.L_x_2490:
[----:B------:R-:W-:Y:S01]  /*185e0*/  IMAD.MOV.U32 R13, RZ, RZ, R27 ;  /* 0x000000ffff0d7224 */ /* 0x000fe200078e001b */
[----:B------:R-:W-:Y:S01]  /*185f0*/  MOV R12, 0x2 ;  /* 0x00000002000c7802 */ /* 0x000fe20000000f00 */
[----:B------:R-:W-:-:S07]  /*18600*/  IMAD.MOV.U32 R2, RZ, RZ, R14 ;  /* 0x000000ffff027224 */ /* 0x000fce00078e000e */
[----:B------:R-:W-:Y:S05]  /*18610*/  WARPSYNC.COLLECTIVE R15, `(.L_x_2491) ;  /* 0x000000000f087348 */ /* 0x000fea0003c00000 */
[----:B------:R0:W1:Y:S02]  /*18620*/  SHFL.IDX P6, R14, R13, R12, R11 ;  /* 0x0000000c0d0e7389 */ /* 0x00006400000c000b */
[----:B01----:R-:W-:Y:S01]  /*18630*/  ENDCOLLECTIVE ;  /* 0x000000000000791b */ /* 0x003fe20003800000 */
.L_x_2491:
        /* <DEDUP_REMOVED lines=11> */
.L_x_2492:
[----:B------:R-:W-:Y:S02]  /*186f0*/  IMAD.MOV.U32 R13, RZ, RZ, R27 ;  /* 0x000000ffff0d7224 */ /* 0x000fe400078e001b */
[----:B------:R-:W-:Y:S02]  /*18700*/  IMAD.MOV.U32 R12, RZ, RZ, 0x3 ;  /* 0x00000003ff0c7424 */ /* 0x000fe400078e00ff */
[----:B------:R-:W-:-:S07]  /*18710*/  IMAD.MOV.U32 R2, RZ, RZ, R14 ;  /* 0x000000ffff027224 */ /* 0x000fce00078e000e */
[----:B------:R-:W-:Y:S05]  /*18720*/  WARPSYNC.COLLECTIVE R15, `(.L_x_2493) ;  /* 0x000000000f087348 */ /* 0x000fea0003c00000 */
[----:B------:R0:W1:Y:S02]  /*18730*/  SHFL.IDX P6, R14, R13, R12, R11 ;  /* 0x0000000c0d0e7389 */ /* 0x00006400000c000b */
[----:B01----:R-:W-:Y:S01]  /*18740*/  ENDCOLLECTIVE ;  /* 0x000000000000791b */ /* 0x003fe20003800000 */
.L_x_2493:
        /* <DEDUP_REMOVED lines=11> */
.L_x_2494:
[----:B------:R-:W-:Y:S01]  /*18800*/  IMAD.MOV.U32 R2, RZ, RZ, R14 ;  /* 0x000000ffff027224 */ /* 0x000fe200078e000e */
[----:B------:R-:W-:Y:S06]  /*18810*/  BRA `(.L_x_2495) ;  /* 0xffffffc8000c7947 */ /* 0x000fec000383ffff */
.L_x_2414:
[----:B---3--:R3:W4:Y:S02]  /*18820*/  SYNCS.PHASECHK.TRANS64.TRYWAIT P0, [R6+URZ+0x28c60], R17 ;  /* 0x028c6011060075a7 */ /* 0x008724000800017f */
[----:B----4-:R-:W-:Y:S05]  /*18830*/  @!P0 NANOSLEEP.SYNCS 0x989680 ;  /* 0x009896800000895d */ /* 0x010fea0003900000 */
[----:B------:R-:W4:Y:S02]  /*18840*/  @!P0 SYNCS.PHASECHK.TRANS64 P0, [R6+URZ+0x28c60], R17 ;  /* 0x028c6011060085a7 */ /* 0x000f24000800007f */
[----:B----4-:R-:W-:Y:S05]  /*18850*/  @!P0 BRA `(.L_x_2414) ;  /* 0xfffffffc00f08947 */ /* 0x010fea000383ffff */
[----:B------:R-:W-:Y:S05]  /*18860*/  BRA `(.L_x_2496) ;  /* 0xffffffc8005c7947 */ /* 0x000fea000383ffff */
.L_x_2415:
        /* <DEDUP_REMOVED lines=8> */
.L_x_2498:
[----:B------:R-:W-:Y:S05]  /*188f0*/  BSYNC B1 ;  /* 0x0000000000017941 */ /* 0x000fea0003800000 */
.L_x_2497:
[----:B------:R-:W-:Y:S01]  /*18900*/  IMAD.MOV.U32 R13, RZ, RZ, R9 ;  /* 0x000000ffff0d7224 */ /* 0x000fe200078e0009 */
[----:B------:R-:W-:Y:S01]  /*18910*/  MOV R12, RZ ;  /* 0x000000ff000c7202 */ /* 0x000fe20000000f00 */
[----:B------:R-:W-:Y:S01]  /*18920*/  IMAD.MOV.U32 R11, RZ, RZ, 0x181f ;  /* 0x0000181fff0b7424 */ /* 0x000fe200078e00ff */
[C---:B------:R-:W-:Y:S01]  /*18930*/  LOP3.LUT P2, RZ, R22.reuse, 0x40, RZ, 0xc0, !PT ;  /* 0x0000004016ff7812 */ /* 0x040fe2000784c0ff */
[----:B------:R-:W-:Y:S01]  /*18940*/  IMAD.MOV.U32 R15, RZ, RZ, -0x1 ;  /* 0xffffffffff0f7424 */ /* 0x000fe200078e00ff */
[C---:B------:R-:W-:Y:S01]  /*18950*/  LOP3.LUT P1, RZ, R22.reuse, 0x20, RZ, 0xc0, !PT ;  /* 0x0000002016ff7812 */ /* 0x040fe2000782c0ff */
[----:B------:R-:W-:Y:S01]  /*18960*/  IMAD.MOV.U32 R3, RZ, RZ, R14 ;  /* 0x000000ffff037224 */ /* 0x000fe200078e000e */
[----:B------:R-:W-:Y:S01]  /*18970*/  LOP3.LUT R22, R22, 0xffffbfff, RZ, 0xc0, !PT ;  /* 0xffffbfff16167812 */ /* 0x000fe200078ec0ff */
[----:B------:R-:W-:-:S10]  /*18980*/  IMAD R17, R17, 0x2, R23 ;  /* 0x0000000211117824 */ /* 0x000fd400078e0217 */
[----:B------:R-:W-:Y:S05]  /*18990*/  WARPSYNC.COLLECTIVE R15, `(.L_x_2499) ;  /* 0x000000000f087348 */ /* 0x000fea0003c00000 */
[----:B------:R0:W1:Y:S02]  /*189a0*/  SHFL.IDX P6, R14, R13, R12, R11 ;  /* 0x0000000c0d0e7389 */ /* 0x00006400000c000b */
[----:B01----:R-:W-:Y:S01]  /*189b0*/  ENDCOLLECTIVE ;  /* 0x000000000000791b */ /* 0x003fe20003800000 */
.L_x_2499:
        /* <DEDUP_REMOVED lines=18> */
.L_x_2500:
        /* <DEDUP_REMOVED lines=16> */
.L_x_2501:
        /* <DEDUP_REMOVED lines=19> */
.L_x_2502:
        /* <DEDUP_REMOVED lines=14> */
.L_x_2503:
        /* <DEDUP_REMOVED lines=16> */
.L_x_2504:
        /* <DEDUP_REMOVED lines=14> */
.L_x_2505:
[----:B------:R-:W-:Y:S05]  /*18fd0*/  BRA `(.L_x_2506) ;  /* 0xffffffc400c87947 */ /* 0x000fea000383ffff */
.L_x_2423:
[----:B------:R-:W-:Y:S01]  /*18fe0*/  BSSY B0, `(.L_x_2507) ;  /* 0x0000008000007945 */ /* 0x000fe20003800000 */
[----:B------:R-:W-:Y:S02]  /*18ff0*/  IMAD.MOV.U32 R13, RZ, RZ, R16 ;  /* 0x000000ffff0d7224 */ /* 0x000fe400078e0010 */
[----:B------:R-:W-:Y:S02]  /*19000*/  IMAD.MOV.U32 R12, RZ, RZ, RZ ;  /* 0x000000ffff0c7224 */ /* 0x000fe400078e00ff */
[----:B------:R-:W-:Y:S02]  /*19010*/  IMAD.MOV.U32 R11, RZ, RZ, 0x1f ;  /* 0x0000001fff0b7424 */ /* 0x000fe400078e00ff */
[----:B------:R-:W-:-:S07]  /*19020*/  IMAD.MOV.U32 R15, RZ, RZ, -0x1 ;  /* 0xffffffffff0f7424 */ /* 0x000fce00078e00ff */
[----:B0123--:R-:W-:Y:S05]  /*19030*/  WARPSYNC.COLLECTIVE R15, `(.L_x_2508) ;  /* 0x000000000f087348 */ /* 0x00ffea0003c00000 */
[----:B------:R4:W0:Y:S02]  /*19040*/  SHFL.IDX P6, R14, R13, R12, R11 ;  /* 0x0000000c0d0e7389 */ /* 0x00082400000c000b */
[----:B01234-:R-:W-:Y:S01]  /*19050*/  ENDCOLLECTIVE ;  /* 0x000000000000791b */ /* 0x01ffe20003800000 */
.L_x_2508:
[----:B------:R-:W-:Y:S05]  /*19060*/  BSYNC B0 ;  /* 0x0000000000007941 */ /* 0x000fea0003800000 */
.L_x_2507:
        /* <DEDUP_REMOVED lines=9> */
.L_x_2509:
[----:B------:R-:W-:Y:S02]  /*19100*/  ULDC UR4, c[0x0][0xc3c] ;  /* 0x00030f0000047ab9 */ /* 0x000fe40000000800 */
[----:B------:R-:W-:-:S13]  /*19110*/  ISETP.GE.OR P1, PT, R7, UR4, !P0 ;  /* 0x0000000407007c0c */ /* 0x000fda000c726670 */
[----:B------:R-:W0:Y:S01]  /*19120*/  @!P1 LDC.64 R2, c[0x0][0xc80] ;  /* 0x00032000ff029b82 */ /* 0x000e220000000a00 */
[----:B------:R-:W-:Y:S02]  /*19130*/  IMAD.MOV.U32 R17, RZ, RZ, RZ ;  /* 0x000000ffff117224 */ /* 0x000fe400078e00ff */
[----:B------:R-:W-:Y:S02]  /*19140*/  IMAD.MOV.U32 R11, RZ, RZ, RZ ;  /* 0x000000ffff0b7224 */ /* 0x000fe400078e00ff */
[----:B------:R-:W-:Y:S02]  /*19150*/  IMAD.MOV.U32 R5, RZ, RZ, R14 ;  /* 0x000000ffff057224 */ /* 0x000fe400078e000e */
[----:B0-----:R-:W-:-:S06]  /*19160*/  @!P1 IMAD.WIDE R2, R7, 0x4, R2 ;  /* 0x0000000407029825 */ /* 0x001fcc00078e0202 */
[----:B------:R-:W2:Y:S01]  /*19170*/  @!P1 LDG.E R2, desc[UR54][R2.64] ;  /* 0x0000003602029981 */ /* 0x000ea2000c1e1900 */
[C---:B------:R-:W-:Y:S02]  /*19180*/  ISETP.GE.U32.AND P2, PT, R8.reuse, 0x2, PT ;  /* 0x000000020800780c */ /* 0x040fe40003f46070 */
[C---:B------:R-:W-:Y:S02]  /*19190*/  ISETP.GE.U32.AND P3, PT, R8.reuse, 0x4, PT ;  /* 0x000000040800780c */ /* 0x040fe40003f66070 */
[C---:B------:R-:W-:Y:S02]  /*191a0*/  ISETP.GE.U32.AND P4, PT, R8.reuse, 0x8, PT ;  /* 0x000000080800780c */ /* 0x040fe40003f86070 */
[C---:B------:R-:W-:Y:S02]  /*191b0*/  ISETP.GE.U32.AND P5, PT, R8.reuse, 0x10, PT ;  /* 0x000000100800780c */ /* 0x040fe40003fa6070 */
[----:B--2---:R-:W-:Y:S02]  /*191c0*/  @!P1 MOV R17, R2 ;  /* 0x0000000200119202 */ /* 0x004fe40000000f00 */
[----:B------:R-:W-:-:S03]  /*191d0*/  ISETP.NE.AND P1, PT, R8, RZ, PT ;  /* 0x000000ff0800720c */ /* 0x000fc60003f25270 */
[----:B------:R-:W-:-:S10]  /*191e0*/  IMAD.MOV.U32 R13, RZ, RZ, R17 ;  /* 0x000000ffff0d7224 */ /* 0x000fd400078e0011 */
[----:B------:R-:W-:Y:S05]  /*191f0*/  WARPSYNC.COLLECTIVE R15, `(.L_x_2510) ;  /* 0x000000000f087348 */ /* 0x000fea0003c00000 */
[----:B------:R0:W1:Y:S02]  /*19200*/  SHFL.UP P6, R14, R13, R12, R11 ;  /* 0x0400000c0d0e7389 */ /* 0x00006400000c000b */
[----:B01----:R-:W-:Y:S01]  /*19210*/  ENDCOLLECTIVE ;  /* 0x000000000000791b */ /* 0x003fe20003800000 */
.L_x_2510:
[----:B------:R-:W-:Y:S01]  /*19220*/  IMAD.MOV.U32 R12, RZ, RZ, 0x2 ;  /* 0x00000002ff0c7424 */ /* 0x000fe200078e00ff */
[----:B------:R-:W-:-:S05]  /*19230*/  SEL R4, R14, RZ, P1 ;  /* 0x000000ff0e047207 */ /* 0x000fca0000800000 */
[----:B------:R-:W-:-:S04]  /*19240*/  IMAD.IADD R4, R17, 0x1, R4 ;  /* 0x0000000111047824 */ /* 0x000fc800078e0204 */
[----:B------:R-:W-:-:S07]  /*19250*/  IMAD.MOV.U32 R13, RZ, RZ, R4 ;  /* 0x000000ffff0d7224 */ /* 0x000fce00078e0004 */
[----:B------:R-:W-:Y:S05]  /*19260*/  WARPSYNC.COLLECTIVE R15, `(.L_x_2511) ;  /* 0x000000000f087348 */ /* 0x000fea0003c00000 */
[----:B------:R0:W1:Y:S02]  /*19270*/  SHFL.UP P6, R14, R13, R12, R11 ;  /* 0x0400000c0d0e7389 */ /* 0x00006400000c000b */
[----:B01----:R-:W-:Y:S01]  /*19280*/  ENDCOLLECTIVE ;  /* 0x000000000000791b */ /* 0x003fe20003800000 */
.L_x_2511:
[----:B------:R-:W-:Y:S02]  /*19290*/  MOV R12, 0x4 ;  /* 0x00000004000c7802 */ /* 0x000fe40000000f00 */
[----:B------:R-:W-:-:S05]  /*192a0*/  SEL R3, R14, RZ, P2 ;  /* 0x000000ff0e037207 */ /* 0x000fca0001000000 */
[----:B------:R-:W-:-:S04]  /*192b0*/  IMAD.IADD R6, R4, 0x1, R3 ;  /* 0x0000000104067824 */ /* 0x000fc800078e0203 */
[----:B------:R-:W-:-:S07]  /*192c0*/  IMAD.MOV.U32 R13, RZ, RZ, R6 ;  /* 0x000000ffff0d7224 */ /* 0x000fce00078e0006 */
[----:B------:R-:W-:Y:S05]  /*192d0*/  WARPSYNC.COLLECTIVE R15, `(.L_x_2512) ;  /* 0x000000000f087348 */ /* 0x000fea0003c00000 */
[----:B------:R0:W1:Y:S02]  /*192e0*/  SHFL.UP P6, R14, R13, R12, R11 ;  /* 0x0400000c0d0e7389 */ /* 0x00006400000c000b */
[----:B01----:R-:W-:Y:S01]  /*192f0*/  ENDCOLLECTIVE ;  /* 0x000000000000791b */ /* 0x003fe20003800000 */
.L_x_2512:
[----:B------:R-:W-:Y:S01]  /*19300*/  IMAD.MOV.U32 R12, RZ, RZ, 0x8 ;  /* 0x00000008ff0c7424 */ /* 0x000fe200078e00ff */
[----:B------:R-:W-:-:S05]  /*19310*/  SEL R3, R14, RZ, P3 ;  /* 0x000000ff0e037207 */ /* 0x000fca0001800000 */
[----:B------:R-:W-:-:S04]  /*19320*/  IMAD.IADD R2, R6, 0x1, R3 ;  /* 0x0000000106027824 */ /* 0x000fc800078e0203 */
[----:B------:R-:W-:-:S07]  /*19330*/  IMAD.MOV.U32 R13, RZ, RZ, R2 ;  /* 0x000000ffff0d7224 */ /* 0x000fce00078e0002 */
[----:B------:R-:W-:Y:S05]  /*19340*/  WARPSYNC.COLLECTIVE R15, `(.L_x_2513) ;  /* 0x000000000f087348 */ /* 0x000fea0003c00000 */
[----:B------:R0:W1:Y:S02]  /*19350*/  SHFL.UP P6, R14, R13, R12, R11 ;  /* 0x0400000c0d0e7389 */ /* 0x00006400000c000b */
[----:B01----:R-:W-:Y:S01]  /*19360*/  ENDCOLLECTIVE ;  /* 0x000000000000791b */ /* 0x003fe20003800000 */
.L_x_2513:
[----:B------:R-:W-:Y:S01]  /*19370*/  IMAD.MOV.U32 R12, RZ, RZ, 0x10 ;  /* 0x00000010ff0c7424 */ /* 0x000fe200078e00ff */
[----:B------:R-:W-:-:S05]  /*19380*/  SEL R3, R14, RZ, P4 ;  /* 0x000000ff0e037207 */ /* 0x000fca0002000000 */
[----:B------:R-:W-:-:S04]  /*19390*/  IMAD.IADD R3, R2, 0x1, R3 ;  /* 0x0000000102037824 */ /* 0x000fc800078e0203 */
[----:B------:R-:W-:-:S07]  /*193a0*/  IMAD.MOV.U32 R13, RZ, RZ, R3 ;  /* 0x000000ffff0d7224 */ /* 0x000fce00078e0003 */
[----:B------:R-:W-:Y:S05]  /*193b0*/  WARPSYNC.COLLECTIVE R15, `(.L_x_2514) ;  /* 0x000000000f087348 */ /* 0x000fea0003c00000 */
[----:B------:R0:W1:Y:S02]  /*193c0*/  SHFL.UP P6, R14, R13, R12, R11 ;  /* 0x0400000c0d0e7389 */ /* 0x00006400000c000b */
[----:B01----:R-:W-:Y:S01]  /*193d0*/  ENDCOLLECTIVE ;  /* 0x000000000000791b */ /* 0x003fe20003800000 */
.L_x_2514:
[----:B------:R-:W-:Y:S02]  /*193e0*/  IMAD.MOV.U32 R12, RZ, RZ, 0x1f ;  /* 0x0000001fff0c7424 */ /* 0x000fe400078e00ff */
[----:B------:R-:W-:Y:S01]  /*193f0*/  IMAD.MOV.U32 R11, RZ, RZ, 0x1f ;  /* 0x0000001fff0b7424 */ /* 0x000fe200078e00ff */
[----:B------:R-:W-:-:S05]  /*19400*/  SEL R2, R14, RZ, P5 ;  /* 0x000000ff0e027207 */ /* 0x000fca0002800000 */
[----:B------:R-:W-:-:S05]  /*19410*/  IMAD.IADD R2, R3, 0x1, R2 ;  /* 0x0000000103027824 */ /* 0x000fca00078e0202 */
[----:B------:R-:W-:-:S07]  /*19420*/  MOV R13, R2 ;  /* 0x00000002000d7202 */ /* 0x000fce0000000f00 */
[----:B------:R-:W-:Y:S05]  /*19430*/  WARPSYNC.COLLECTIVE R15, `(.L_x_2515) ;  /* 0x000000000f087348 */ /* 0x000fea0003c00000 */
[----:B------:R0:W1:Y:S02]  /*19440*/  SHFL.IDX P6, R14, R13, R12, R11 ;  /* 0x0000000c0d0e7389 */ /* 0x00006400000c000b */
[----:B01----:R-:W-:Y:S01]  /*19450*/  ENDCOLLECTIVE ;  /* 0x000000000000791b */ /* 0x003fe20003800000 */
.L_x_2515:
[----:B------:R-:W-:Y:S05]  /*19460*/  BRA `(.L_x_2516) ;  /* 0xffffffc8005c7947 */ /* 0x000fea000383ffff */
.L_x_2428:
        /* <DEDUP_REMOVED lines=8> */
.L_x_2518:
[----:B------:R-:W-:Y:S05]  /*194f0*/  BSYNC B0 ;  /* 0x0000000000007941 */ /* 0x000fea0003800000 */
.L_x_2517:
        /* <DEDUP_REMOVED lines=8> */
.L_x_2519:
[----:B------:R-:W-:Y:S01]  /*19580*/  IMAD.MOV.U32 R12, RZ, RZ, 0x4 ;  /* 0x00000004ff0c7424 */ /* 0x000fe200078e00ff */
[----:B------:R-:W-:-:S05]  /*19590*/  SEL R2, R14, RZ, P2 ;  /* 0x000000ff0e027207 */ /* 0x000fca0001000000 */
[----:B------:R-:W-:-:S04]  /*195a0*/  IMAD.IADD R2, R13, 0x1, R2 ;  /* 0x000000010d027824 */ /* 0x000fc800078e0202 */
[----:B------:R-:W-:-:S07]  /*195b0*/  IMAD.MOV.U32 R13, RZ, RZ, R2 ;  /* 0x000000ffff0d7224 */ /* 0x000fce00078e0002 */
[----:B------:R-:W-:Y:S05]  /*195c0*/  WARPSYNC.COLLECTIVE R15, `(.L_x_2520) ;  /* 0x000000000f087348 */ /* 0x000fea0003c00000 */
[----:B------:R0:W1:Y:S02]  /*195d0*/  SHFL.UP P6, R14, R13, R12, R11 ;  /* 0x0400000c0d0e7389 */ /* 0x00006400000c000b */
[----:B01----:R-:W-:Y:S01]  /*195e0*/  ENDCOLLECTIVE ;  /* 0x000000000000791b */ /* 0x003fe20003800000 */
.L_x_2520:
[----:B------:R-:W-:Y:S02]  /*195f0*/  MOV R12, 0x8 ;  /* 0x00000008000c7802 */ /* 0x000fe40000000f00 */
[----:B------:R-:W-:-:S05]  /*19600*/  SEL R3, R14, RZ, P3 ;  /* 0x000000ff0e037207 */ /* 0x000fca0001800000 */
[----:B------:R-:W-:-:S04]  /*19610*/  IMAD.IADD R3, R2, 0x1, R3 ;  /* 0x0000000102037824 */ /* 0x000fc800078e0203 */
[----:B------:R-:W-:-:S07]  /*19620*/  IMAD.MOV.U32 R13, RZ, RZ, R3 ;  /* 0x000000ffff0d7224 */ /* 0x000fce00078e0003 */
[----:B------:R-:W-:Y:S05]  /*19630*/  WARPSYNC.COLLECTIVE R15, `(.L_x_2521) ;  /* 0x000000000f087348 */ /* 0x000fea0003c00000 */
[----:B------:R0:W1:Y:S02]  /*19640*/  SHFL.UP P6, R14, R13, R12, R11 ;  /* 0x0400000c0d0e7389 */ /* 0x00006400000c000b */
[----:B01----:R-:W-:Y:S01]  /*19650*/  ENDCOLLECTIVE ;  /* 0x000000000000791b */ /* 0x003fe20003800000 */
.L_x_2521:
[----:B------:R-:W-:Y:S01]  /*19660*/  IMAD.MOV.U32 R12, RZ, RZ, 0x10 ;  /* 0x00000010ff0c7424 */ /* 0x000fe200078e00ff */
[----:B------:R-:W-:-:S05]  /*19670*/  SEL R4, R14, RZ, P4 ;  /* 0x000000ff0e047207 */ /* 0x000fca0002000000 */
[----:B------:R-:W-:-:S04]  /*19680*/  IMAD.IADD R4, R3, 0x1, R4 ;  /* 0x0000000103047824 */ /* 0x000fc800078e0204 */
[----:B------:R-:W-:-:S07]  /*19690*/  IMAD.MOV.U32 R13, RZ, RZ, R4 ;  /* 0x000000ffff0d7224 */ /* 0x000fce00078e0004 */
[----:B------:R-:W-:Y:S05]  /*196a0*/  WARPSYNC.COLLECTIVE R15, `(.L_x_2522) ;  /* 0x000000000f087348 */ /* 0x000fea0003c00000 */
[----:B------:R0:W1:Y:S02]  /*196b0*/  SHFL.UP P6, R14, R13, R12, R11 ;  /* 0x0400000c0d0e7389 */ /* 0x00006400000c000b */
[----:B01----:R-:W-:Y:S01]  /*196c0*/  ENDCOLLECTIVE ;  /* 0x000000000000791b */ /* 0x003fe20003800000 */
.L_x_2522:
        /* <DEDUP_REMOVED lines=8> */
.L_x_2523:
[----:B------:R-:W-:Y:S05]  /*19750*/  BRA `(.L_x_2524) ;  /* 0xffffffc8003c7947 */ /* 0x000fea000383ffff */
.L_x_2430:
[----:B------:R-:W-:Y:S01]  /*19760*/  BSSY B0, `(.L_x_2525) ;  /* 0x0000006000007945 */ /* 0x000fe20003800000 */
[----:B------:R-:W-:Y:S02]  /*19770*/  PLOP3.LUT P6, PT, P6, PT, PT, 0x8, 0x0 ;  /* 0x000000000000781c */ /* 0x000fe400037ce170 */
[----:B------:R-:W-:-:S11]  /*19780*/  MOV R15, 0xffffffff ;  /* 0xffffffff000f7802 */ /* 0x000fd60000000f00 */
[----:B01----:R-:W-:Y:S05]  /*19790*/  WARPSYNC.COLLECTIVE R15, `(.L_x_2526) ;  /* 0x000000000f087348 */ /* 0x003fea0003c00000 */
[----:B------:R-:W-:Y:S01]  /*197a0*/  VOTE.ANY R14, PT, P6 ;  /* 0x00000000000e7806 */ /* 0x000fe200030e0100 */
[----:B01----:R-:W-:Y:S06]  /*197b0*/  ENDCOLLECTIVE ;  /* 0x000000000000791b */ /* 0x003fec0003800000 */
.L_x_2526:
[----:B------:R-:W-:Y:S05]  /*197c0*/  BSYNC B0 ;  /* 0x0000000000007941 */ /* 0x000fea0003800000 */
.L_x_2525:
        /* <DEDUP_REMOVED lines=9> */
.L_x_2527:
[----:B------:R-:W-:Y:S01]  /*19860*/  IMAD.MOV.U32 R17, RZ, RZ, R14 ;  /* 0x000000ffff117224 */ /* 0x000fe200078e000e */
[----:B------:R-:W-:Y:S06]  /*19870*/  BRA `(.L_x_2528) ;  /* 0xffffffc8002c7947 */ /* 0x000fec000383ffff */
.L_x_2432:
[----:B------:R-:W-:Y:S01]  /*19880*/  BSSY B0, `(.L_x_2529) ;  /* 0x0000007000007945 */ /* 0x000fe20003800000 */
[----:B------:R-:W-:Y:S01]  /*19890*/  IMAD.MOV.U32 R13, RZ, RZ, R2 ;  /* 0x000000ffff0d7224 */ /* 0x000fe200078e0002 */
[----:B------:R-:W-:Y:S01]  /*198a0*/  MOV R11, 0x1f ;  /* 0x0000001f000b7802 */ /* 0x000fe20000000f00 */
[----:B------:R-:W-:-:S07]  /*198b0*/  IMAD.MOV.U32 R15, RZ, RZ, -0x1 ;  /* 0xffffffffff0f7424 */ /* 0x000fce00078e00ff */
[----:B0123--:R-:W-:Y:S05]  /*198c0*/  WARPSYNC.COLLECTIVE R15, `(.L_x_2530) ;  /* 0x000000000f087348 */ /* 0x00ffea0003c00000 */
[----:B------:R4:W0:Y:S02]  /*198d0*/  SHFL.IDX P6, R14, R13, R12, R11 ;  /* 0x0000000c0d0e7389 */ /* 0x00082400000c000b */
[----:B01234-:R-:W-:Y:S01]  /*198e0*/  ENDCOLLECTIVE ;  /* 0x000000000000791b */ /* 0x01ffe20003800000 */
.L_x_2530:
[----:B------:R-:W-:Y:S05]  /*198f0*/  BSYNC B0 ;  /* 0x0000000000007941 */ /* 0x000fea0003800000 */
.L_x_2529:
[----:B------:R-:W-:Y:S05]  /*19900*/  BRA `(.L_x_2431) ;  /* 0xffffffc800247947 */ /* 0x000fea000383ffff */
.L_x_2436:
[----:B0-----:R0:W1:Y:S02]  /*19910*/  SYNCS.PHASECHK.TRANS64.TRYWAIT P0, [R5+URZ+0x28c20], R0 ;  /* 0x028c2000050075a7 */ /* 0x001064000800017f */
[----:B-1----:R-:W-:Y:S05]  /*19920*/  @!P0 NANOSLEEP.SYNCS 0x989680 ;  /* 0x009896800000895d */ /* 0x002fea0003900000 */
[----:B------:R-:W1:Y:S02]  /*19930*/  @!P0 SYNCS.PHASECHK.TRANS64 P0, [R5+URZ+0x28c20], R0 ;  /* 0x028c2000050085a7 */ /* 0x000e64000800007f */
[----:B-1----:R-:W-:Y:S05]  /*19940*/  @!P0 BRA `(.L_x_2436) ;  /* 0xfffffffc00f08947 */ /* 0x002fea000383ffff */
[----:B------:R-:W-:Y:S05]  /*19950*/  BRA `(.L_x_2531) ;  /* 0xffffffcc009c7947 */ /* 0x000fea000383ffff */
.L_x_2437:
        /* <DEDUP_REMOVED lines=11> */
.L_x_2533:
[----:B------:R-:W-:Y:S05]  /*19a10*/  BSYNC B0 ;  /* 0x0000000000007941 */ /* 0x000fea0003800000 */
.L_x_2532:
[----:B------:R-:W-:Y:S05]  /*19a20*/  BRA `(.L_x_2534) ;  /* 0xffffffcc00847947 */ /* 0x000fea000383ffff */
.L_x_2440:
[----:B------:R-:W-:Y:S01]  /*19a30*/  BSSY B1, `(.L_x_2535) ;  /* 0x0000006000017945 */ /* 0x000fe20003800000 */
[----:B------:R-:W-:-:S07]  /*19a40*/  IMAD.MOV.U32 R15, RZ, RZ, -0x1 ;  /* 0xffffffffff0f7424 */ /* 0x000fce00078e00ff */
[----:B0-234-:R-:W-:Y:S05]  /*19a50*/  WARPSYNC.COLLECTIVE R15, `(.L_x_2536) ;  /* 0x000000000f0c7348 */ /* 0x01dfea0003c00000 */
[----:B------:R-:W-:Y:S02]  /*19a60*/  ELECT P6, UR62, PT ;  /* 0x00000000003e782f */ /* 0x000fe400038c0000 */
[----:B------:R-:W-:Y:S01]  /*19a70*/  MOV R14, UR62 ;  /* 0x0000003e000e7c02 */ /* 0x000fe20008000f00 */
[----:B0-234-:R-:W-:Y:S10]  /*19a80*/  ENDCOLLECTIVE ;  /* 0x000000000000791b */ /* 0x01dff40003800000 */
.L_x_2536:
[----:B------:R-:W-:Y:S05]  /*19a90*/  BSYNC B1 ;  /* 0x0000000000017941 */ /* 0x000fea0003800000 */
.L_x_2535:
[----:B------:R-:W-:Y:S05]  /*19aa0*/  BRA `(.L_x_2537) ;  /* 0xffffffcc007c7947 */ /* 0x000fea000383ffff */
.L_x_2442:
[----:B0-----:R0:W1:Y:S02]  /*19ab0*/  SYNCS.PHASECHK.TRANS64.TRYWAIT P1, [R3+URZ+0x28c40], R2 ;  /* 0x028c4002030075a7 */ /* 0x001064000802017f */
[----:B-1----:R-:W-:Y:S05]  /*19ac0*/  @!P1 NANOSLEEP.SYNCS 0x989680 ;  /* 0x009896800000995d */ /* 0x002fea0003900000 */
[----:B------:R-:W1:Y:S02]  /*19ad0*/  @!P1 SYNCS.PHASECHK.TRANS64 P1, [R3+URZ+0x28c40], R2 ;  /* 0x028c4002030095a7 */ /* 0x000e64000802007f */
[----:B-1----:R-:W-:Y:S05]  /*19ae0*/  @!P1 BRA `(.L_x_2442) ;  /* 0xfffffffc00f09947 */ /* 0x002fea000383ffff */
[----:B------:R-:W-:Y:S05]  /*19af0*/  BRA `(.L_x_2538) ;  /* 0xffffffcc009c7947 */ /* 0x000fea000383ffff */
.L_x_2444:
[----:B-1----:R1:W0:Y:S02]  /*19b00*/  SYNCS.PHASECHK.TRANS64.TRYWAIT P1, [R5+URZ+0x28c40], R0 ;  /* 0x028c4000050075a7 */ /* 0x002224000802017f */
[----:B0-----:R-:W-:Y:S05]  /*19b10*/  @!P1 NANOSLEEP.SYNCS 0x989680 ;  /* 0x009896800000995d */ /* 0x001fea0003900000 */
[----:B------:R-:W0:Y:S02]  /*19b20*/  @!P1 SYNCS.PHASECHK.TRANS64 P1, [R5+URZ+0x28c40], R0 ;  /* 0x028c4000050095a7 */ /* 0x000e24000802007f */
[----:B0-----:R-:W-:Y:S05]  /*19b30*/  @!P1 BRA `(.L_x_2444) ;  /* 0xfffffffc00f09947 */ /* 0x001fea000383ffff */
[----:B------:R-:W-:Y:S05]  /*19b40*/  BRA `(.L_x_2539) ;  /* 0xffffffcc00a87947 */ /* 0x000fea000383ffff */
.L_x_2446:
[----:B------:R0:W0:Y:S02]  /*19b50*/  SYNCS.PHASECHK.TRANS64.TRYWAIT P1, [R3+URZ+0x28c60], R2 ;  /* 0x028c6002030075a7 */ /* 0x000024000802017f */
[----:B0-----:R-:W-:Y:S05]  /*19b60*/  @!P1 NANOSLEEP.SYNCS 0x989680 ;  /* 0x009896800000995d */ /* 0x001fea0003900000 */
[----:B------:R-:W0:Y:S02]  /*19b70*/  @!P1 SYNCS.PHASECHK.TRANS64 P1, [R3+URZ+0x28c60], R2 ;  /* 0x028c6002030095a7 */ /* 0x000e24000802007f */
[----:B0-----:R-:W-:Y:S05]  /*19b80*/  @!P1 BRA `(.L_x_2446) ;  /* 0xfffffffc00f09947 */ /* 0x001fea000383ffff */
[----:B------:R-:W-:Y:S05]  /*19b90*/  BRA `(.L_x_2540) ;  /* 0xffffffcc00a47947 */ /* 0x000fea000383ffff */
.L_x_2541:
        /* <DEDUP_REMOVED lines=14> */
.L_x_5811:


//--------------------- .text._ZN7cutlass13device_kernelIN5flash11enable_sm90INS1_16FlashAttnFwdSm90INS1_25CollectiveMainloopFwdSm90ILi2EN4cute5tupleIJNS5_1CILi1EEES8_S8_EEENS6_IJNS7_ILi64EEESA_SA_EEELi512ENS_6half_tEfNS_4arch4Sm90ELb0ELb1ELb1ELb1ELb1ELb1ELb0ELb0ELb0ELb1ELb0ELb0EEENS1_21CollectiveEpilogueFwdINS6_IJSA_NS7_ILi512EEESA_EEES9_SC_SE_Li256ELb1ELb1ELb0ELb0EEENS1_36VarlenDynamicPersistentTileSchedulerILi64ELi64ELi256ELi128ELb0ELb1ELb1ELb1ELb0ELb1EEEEEEEEEvNT_6ParamsE --------------------------
	.section	.text._ZN7cutlass13device_kernelIN5flash11enable_sm90INS1_16FlashAttnFwdSm90INS1_25CollectiveMainloopFwdSm90ILi2EN4cute5tupleIJNS5_1CILi1EEES8_S8_EEENS6_IJNS7_ILi64EEESA_SA_EEELi512ENS_6half_tEfNS_4arch4Sm90ELb0ELb1ELb1ELb1ELb1ELb1ELb0ELb0ELb0ELb1ELb0ELb0EEENS1_21CollectiveEpilogueFwdINS6_IJSA_NS7_ILi512EEESA_EEES9_SC_SE_Li256ELb1ELb1ELb0ELb0EEENS1_36VarlenDynamicPersistentTileSchedulerILi64ELi64ELi256ELi128ELb0ELb1ELb1ELb1ELb0ELb1EEEEEEEEEvNT_6ParamsE,"ax",@progbits
	.align	128
.text._ZN7cutlass13device_kernelIN5flash11enable_sm90INS1_16FlashAttnFwdSm90INS1_25CollectiveMainloopFwdSm90ILi2EN4cute5tupleIJNS5_1CILi1EEES8_S8_EEENS6_IJNS7_ILi64EEESA_SA_EEELi512ENS_6half_tEfNS_4arch4Sm90ELb0ELb1ELb1ELb1ELb1ELb1ELb0ELb0ELb0ELb1ELb0ELb0EEENS1_21CollectiveEpilogueFwdINS6_IJSA_NS7_ILi512EEESA_EEES9_SC_SE_Li256ELb1ELb1ELb0ELb0EEENS1_36VarlenDynamicPersistentTileSchedulerILi64ELi64ELi256ELi128ELb0ELb1ELb1ELb1ELb0ELb1EEEEEEEEEvNT_6ParamsE:
        .type           _ZN7cutlass13device_kernelIN5flash11enable_sm90INS1_16FlashAttnFwdSm90INS1_25CollectiveMainloopFwdSm90ILi2EN4cute5tupleIJNS5_1CILi1EEES8_S8_EEENS6_IJNS7_ILi64EEESA_SA_EEELi512ENS_6half_tEfNS_4arch4Sm90ELb0ELb1ELb1ELb1ELb1ELb1ELb0ELb0ELb0ELb1ELb0ELb0EEENS1_21CollectiveEpilogueFwdINS6_IJSA_NS7_ILi512EEESA_EEES9_SC_SE_Li256ELb1ELb1ELb0ELb0EEENS1_36VarlenDynamicPersistentTileSchedulerILi64ELi64ELi256ELi128ELb0ELb1ELb1ELb1ELb0ELb1EEEEEEEEEvNT_6ParamsE,@function
        .size           _ZN7cutlass13device_kernelIN5flash11enable_sm90INS1_16FlashAttnFwdSm90INS1_25CollectiveMainloopFwdSm90ILi2EN4cute5tupleIJNS5_1CILi1EEES8_S8_EEENS6_IJNS7_ILi64EEESA_SA_EEELi512ENS_6half_tEfNS_4arch4Sm90ELb0ELb1ELb1ELb1ELb1ELb1ELb0ELb0ELb0ELb1ELb0ELb0EEENS1_21CollectiveEpilogueFwdINS6_IJSA_NS7_ILi512EEESA_EEES9_SC_SE_Li256ELb1ELb1ELb0ELb0EEENS1_36VarlenDynamicPersistentTileSchedulerILi64ELi64ELi256ELi128ELb0ELb1ELb1ELb1ELb0ELb1EEEEEEEEEvNT_6ParamsE,(.L_x_5812 - _ZN7cutlass13device_kernelIN5flash11enable_sm90INS1_16FlashAttnFwdSm90INS1_25CollectiveMainloopFwdSm90ILi2EN4cute5tupleIJNS5_1CILi1EEES8_S8_EEENS6_IJNS7_ILi64EEESA_SA_EEELi512ENS_6half_tEfNS_4arch4Sm90ELb0ELb1ELb1ELb1ELb1ELb1ELb0ELb0ELb0ELb1ELb0ELb0EEENS1_21CollectiveEpilogueFwdINS6_IJSA_NS7_ILi512EEESA_EEES9_SC_SE_Li256ELb1ELb1ELb0ELb0EEENS1_36VarlenDynamicPersistentTileSchedulerILi64ELi64ELi256ELi128ELb0ELb1ELb1ELb1ELb0ELb1EEEEEEEEEvNT_6ParamsE)
        .other          _ZN7cutlass13device_kernelIN5flash11enable_sm90INS1_16FlashAttnFwdSm90INS1_25CollectiveMainloopFwdSm90ILi2EN4cute5tupleIJNS5_1CILi1EEES8_S8_EEENS6_IJNS7_ILi64EEESA_SA_EEELi512ENS_6half_tEfNS_4arch4Sm90ELb0ELb1ELb1ELb1ELb1ELb1ELb0ELb0ELb0ELb1ELb0ELb0EEENS1_21CollectiveEpilogueFwdINS6_IJSA_NS7_ILi512EEESA_EEES9_SC_SE_Li256ELb1ELb1ELb0ELb0EEENS1_36VarlenDynamicPersistentTileSchedulerILi64ELi64ELi256ELi128ELb0ELb1ELb1ELb1ELb0ELb1EEEEEEEEEvNT_6ParamsE,@"STO_CUDA_ENTRY STV_DEFAULT"
_ZN7cutlass13device_kernelIN5flash11enable_sm90INS1_16FlashAttnFwdSm90INS1_25CollectiveMainloopFwdSm90ILi2EN4cute5tupleIJNS5_1CILi1EEES8_S8_EEENS6_IJNS7_ILi64EEESA_SA_EEELi512ENS_6half_tEfNS_4arch4Sm90ELb0ELb1ELb1ELb1ELb1ELb1ELb0ELb0ELb0ELb1ELb0ELb0EEENS1_21CollectiveEpilogueFwdINS6_IJSA_NS7_ILi512EEESA_EEES9_SC_SE_Li256ELb1ELb1ELb0ELb0EEENS1_36VarlenDynamicPersistentTileSchedulerILi64ELi64ELi256ELi128ELb0ELb1ELb1ELb1ELb0ELb1EEEEEEEEEvNT_6ParamsE:
[----:B------:R-:W0:Y:S02]  /*0000*/  LDC R1, c[0x0][0x28] ;  /* 0x00000a00ff017b82 */ /* 0x000e240000000800 */
[----:B0-----:R-:W-:Y:S01]  /*0010*/  VIADD R1, R1, 0xffffff98 ;  /* 0xffffff9801017836 */ /* 0x001fe20000000000 */
[----:B------:R-:W0:Y:S01]  /*0020*/  S2R R0, SR_TID.X ;  /* 0x0000000000007919 */ /* 0x000e220000002100 */
[----:B------:R-:W-:Y:S01]  /*0030*/  ELECT P0, URZ, PT ;  /* 0x00000000003f782f */ /* 0x000fe20003800000 */
[----:B------:R-:W-:Y:S01]  /*0040*/  BSSY B0, `(.L_x_2542) ;  /* 0x000000e000007945 */ /* 0x000fe20003800000 */
[----:B0-----:R-:W-:-:S05]  /*0050*/  SHF.R.U32.HI R2, RZ, 0x5, R0 ;  /* 0x00000005ff027819 */ /* 0x001fca0000011600 */
[----:B------:R-:W0:Y:S02]  /*0060*/  SHFL.IDX PT, R3, R2, RZ, 0x1f ;  /* 0x00001fff02037589 */ /* 0x000e2400000e0000 */
[----:B0-----:R-:W-:Y:S02]  /*0070*/  ISETP.EQ.AND P0, PT, R3, RZ, P0 ;  /* 0x000000ff0300720c */ /* 0x001fe40000702270 */
[----:B------:R-:W-:-:S11]  /*0080*/  SHF.R.U32.HI R3, RZ, 0x7, R0 ;  /* 0x00000007ff037819 */ /* 0x000fd60000011600 */
        /* <DEDUP_REMOVED lines=9> */
.L_x_2543:
[----:B------:R-:W-:Y:S05]  /*0120*/  BSYNC B0 ;  /* 0x0000000000007941 */ /* 0x000fea0003800000 */
.L_x_2542:
[----:B------:R-:W-:Y:S01]  /*0130*/  VOTEU.ANY UP0, P0 ;  /* 0x00000000003f7886 */ /* 0x000fe20000000100 */
[----:B------:R-:W0:Y:S01]  /*0140*/  SHFL.IDX PT, R5, R3, RZ, 0x1f ;  /* 0x00001fff03057589 */ /* 0x000e2200000e0000 */
[----:B------:R-:W-:Y:S01]  /*0150*/  UMOV UR4, 0x80 ;  /* 0x0000008000047882 */ /* 0x000fe20000000000 */
[----:B------:R-:W-:Y:S01]  /*0160*/  UMOV UR7, 0x100 ;  /* 0x0000010000077882 */ /* 0x000fe20000000000 */
[----:B------:R-:W-:Y:S01]  /*0170*/  VOTEU.ANY UP1, P0 ;  /* 0x00000000003f7886 */ /* 0x000fe20000020100 */
[----:B------:R-:W1:Y:S01]  /*0180*/  @UP0 S2UR UR8, SR_CgaCtaId ;  /* 0x00000000000809c3 */ /* 0x000e620000008800 */
[----:B------:R-:W2:Y:S01]  /*0190*/  SHFL.IDX PT, R4, R2, RZ, 0x1f ;  /* 0x00001fff02047589 */ /* 0x000ea200000e0000 */
[----:B------:R-:W-:Y:S01]  /*01a0*/  @UP0 UMOV UR6, 0x400 ;  /* 0x0000040000060882 */ /* 0x000fe20000000000 */
[----:B------:R-:W-:-:S04]  /*01b0*/  @UP0 UIADD3 UR4, -UR4, 0x100000, URZ ;  /* 0x0010000004040890 */ /* 0x000fc8000fffe13f */
[----:B------:R-:W-:Y:S02]  /*01c0*/  @UP0 USHF.L.U32 UR5, UR4, 0xb, URZ ;  /* 0x0000000b04050899 */ /* 0x000fe4000800063f */
[----:B------:R-:W-:Y:S01]  /*01d0*/  @UP0 USHF.L.U32 UR4, UR4, 0x1, URZ ;  /* 0x0000000104040899 */ /* 0x000fe2000800063f */
[----:B------:R-:W-:Y:S01]  /*01e0*/  VOTEU.ANY UP2, P0 ;  /* 0x00000000003f7886 */ /* 0x000fe20000040100 */
[----:B0-----:R-:W-:Y:S01]  /*01f0*/  R2UR UR39, R5 ;  /* 0x00000000052772ca */ /* 0x001fe200000e0000 */
[----:B-1----:R-:W-:Y:S01]  /*0200*/  @UP0 ULEA UR8, UR8, UR6, 0x18 ;  /* 0x0000000608080291 */ /* 0x002fe2000f8ec03f */
[----:B--2---:R-:W-:Y:S01]  /*0210*/  ISETP.NE.AND P1, PT, R4, RZ, PT ;  /* 0x000000ff0400720c */ /* 0x004fe20003f25270 */
[----:B------:R-:W-:-:S04]  /*0220*/  @UP0 UIADD3 UR6, -UR7, 0x100000, URZ ;  /* 0x0010000007060890 */ /* 0x000fc8000fffe13f */
[----:B------:R-:W-:Y:S02]  /*0230*/  @UP0 USHF.L.U32 UR7, UR6, 0xb, URZ ;  /* 0x0000000b06070899 */ /* 0x000fe4000800063f */
[----:B------:R-:W-:-:S04]  /*0240*/  @UP0 USHF.L.U32 UR6, UR6, 0x1, URZ ;  /* 0x0000000106060899 */ /* 0x000fc8000800063f */
[----:B------:R-:W-:Y:S01]  /*0250*/  UISETP.NE.AND UP0, UPT, UR39, URZ, UPT ;  /* 0x0000003f2700728c */ /* 0x000fe2000bf05270 */
[----:B------:R-:W0:Y:S02]  /*0260*/  FENCE.VIEW.ASYNC.S ;  /* 0x00000000000073c6 */ /* 0x000e240000000000 */
[----:B0-----:R0:W1:Y:S05]  /*0270*/  @UP1 SYNCS.EXCH.64 URZ, [UR8+0x28c00], UR4 ;  /* 0x028c0004083f15b2 */ /* 0x00106a0008000100 */
[----:B------:R0:W2:Y:S01]  /*0280*/  @UP2 SYNCS.EXCH.64 URZ, [UR8+0x28c20], UR6 ;  /* 0x028c2006083f25b2 */ /* 0x0000a20008000100 */
        /* <DEDUP_REMOVED lines=13> */
[----:B------:R3:W0:Y:S02]  /*0360*/  SYNCS.EXCH.64 URZ, [UR6+0x28c48], UR4 ;  /* 0x028c4804063f75b2 */ /* 0x0006240008000100 */
[----:B---3--:R-:W-:Y:S01]  /*0370*/  NOP ;  /* 0x0000000000007918 */ /* 0x008fe20000000000 */
.L_x_2544:
[----:B------:R-:W3:Y:S01]  /*0380*/  SHFL.IDX PT, R4, R2, RZ, 0x1f ;  /* 0x00001fff02047589 */ /* 0x000ee200000e0000 */
[----:B------:R-:W-:Y:S01]  /*0390*/  NOP ;  /* 0x0000000000007918 */ /* 0x000fe20000000000 */
[----:B---3--:R-:W-:-:S13]  /*03a0*/  ISETP.NE.AND P0, PT, R4, RZ, PT ;  /* 0x000000ff0400720c */ /* 0x008fda0003f05270 */
        /* <DEDUP_REMOVED lines=17> */
[----:B------:R3:W0:Y:S02]  /*04c0*/  SYNCS.EXCH.64 URZ, [UR8+0x28c68], UR6 ;  /* 0x028c6806083f75b2 */ /* 0x0006240008000100 */
[----:B---3--:R-:W-:Y:S01]  /*04d0*/  NOP ;  /* 0x0000000000007918 */ /* 0x008fe20000000000 */
.L_x_2545:
[----:B------:R-:W3:Y:S01]  /*04e0*/  SHFL.IDX PT, R4, R2, RZ, 0x1f ;  /* 0x00001fff02047589 */ /* 0x000ee200000e0000 */
[----:B------:R-:W-:Y:S01]  /*04f0*/  NOP ;  /* 0x0000000000007918 */ /* 0x000fe20000000000 */
[----:B---3--:R-:W-:-:S13]  /*0500*/  ISETP.NE.AND P0, PT, R4, RZ, PT ;  /* 0x000000ff0400720c */ /* 0x008fda0003f05270 */
        /* <DEDUP_REMOVED lines=13> */
[----:B------:R3:W0:Y:S02]  /*05e0*/  SYNCS.EXCH.64 URZ, [UR6+0x28c88], UR4 ;  /* 0x028c8804063f75b2 */ /* 0x0006240008000100 */
[----:B---3--:R-:W-:Y:S01]  /*05f0*/  NOP ;  /* 0x0000000000007918 */ /* 0x008fe20000000000 */
.L_x_2546:
        /* <DEDUP_REMOVED lines=22> */
.L_x_2547:
        /* <DEDUP_REMOVED lines=22> */
.L_x_2548:
[----:B------:R-:W-:Y:S01]  /*08c0*/  PLOP3.LUT P0, PT, PT, PT, UP0, 0x80, 0x0 ;  /* 0x000000000000781c */ /* 0x000fe20003f0f008 */
[----:B------:R-:W-:Y:S01]  /*08d0*/  UMOV UR36, 0x1 ;  /* 0x0000000100247882 */ /* 0x000fe20000000000 */
[----:B------:R-:W-:Y:S01]  /*08e0*/  NOP ;  /* 0x0000000000007918 */ /* 0x000fe20000000000 */
[----:B------:R-:W-:Y:S01]  /*08f0*/  USEL UR36, UR36, 0x2, !UP0 ;  /* 0x0000000224247887 */ /* 0x000fe2000c000000 */
[----:B------:R-:W-:Y:S01]  /*0900*/  BSSY B9, `(.L_x_2549) ;  /* 0x0001f7e000097945 */ /* 0x000fe20003800000 */
[----:B------:R-:W-:Y:S01]  /*0910*/  ULDC.64 UR40, c[0x0][0x208] ;  /* 0x0000820000287ab9 */ /* 0x000fe20000000a00 */
[----:B012-4-:R-:W-:Y:S07]  /*0920*/  BAR.SYNC.DEFER_BLOCKING 0x0 ;  /* 0x0000000000007b1d */ /* 0x017fee0000010000 */
[----:B------:R-:W-:Y:S05]  /*0930*/  @!P0 BRA `(.L_x_2550) ;  /* 0x0000017800e88947 */ /* 0x000fea0003800000 */
.L_x_2551:
[----:B------:R-:W-:-:S08]  /*0940*/  NOP ;  /* 0x0000000000007918 */ /* 0x000fd00000000000 */
[----:B------:R-:W0:Y:S02]  /*0950*/  USETMAXREG.TRY_ALLOC.CTAPOOL UP0, 0xe8 ;  /* 0x000000e8000079c8 */ /* 0x000e240008000600 */
[----:B0-----:R-:W-:-:S13]  /*0960*/  PLOP3.LUT P0, PT, PT, PT, UP0, 0x80, 0x0 ;  /* 0x000000000000781c */ /* 0x001fda0003f0f008 */
[----:B------:R-:W-:Y:S05]  /*0970*/  @!P0 BRA `(.L_x_2551) ;  /* 0xfffffffc00f08947 */ /* 0x000fea000383ffff */
[----:B------:R-:W-:Y:S01]  /*0980*/  ISETP.NE.AND P0, PT, R3, 0x1, PT ;  /* 0x000000010300780c */ /* 0x000fe20003f05270 */
[----:B------:R-:W0:Y:S01]  /*0990*/  S2UR UR4, SR_CgaCtaId ;  /* 0x00000000000479c3 */ /* 0x000e220000008800 */
        /* <DEDUP_REMOVED lines=13> */
[----:B------:R-:W-:Y:S01]  /*0a70*/  ULOP3.LUT UR37, UR36, 0x1, URZ, 0xfc, !UPT ;  /* 0x0000000124257892 */ /* 0x000fe2000f8efc3f */
[----:B------:R-:W-:Y:S02]  /*0a80*/  IMAD.MOV.U32 R200, RZ, RZ, 0x40 ;  /* 0x00000040ffc87424 */ /* 0x000fe400078e00ff */
[----:B------:R-:W-:Y:S01]  /*0a90*/  IMAD.MOV.U32 R188, RZ, RZ, RZ ;  /* 0x000000ffffbc7224 */ /* 0x000fe200078e00ff */
[----:B------:R-:W-:Y:S01]  /*0aa0*/  SHF.R.S32.HI R0, RZ, 0x1f, R16 ;  /* 0x0000001fff007819 */ /* 0x000fe20000011410 */
[----:B------:R-:W-:-:S03]  /*0ab0*/  IMAD.MOV.U32 R192, RZ, RZ, RZ ;  /* 0x000000ffffc07224 */ /* 0x000fc600078e00ff */
[CC--:B------:R-:W-:Y:S02]  /*0ac0*/  LEA.HI R3, R0.reuse, R16.reuse, RZ, 0x4 ;  /* 0x0000001000037211 */ /* 0x0c0fe400078f20ff */
[CC--:B------:R-:W-:Y:S02]  /*0ad0*/  LEA.HI R7, R0.reuse, R16.reuse, RZ, 0x7 ;  /* 0x0000001000077211 */ /* 0x0c0fe400078f38ff */
[----:B------:R-:W-:Y:S02]  /*0ae0*/  LOP3.LUT R4, R3, 0xfffffff0, RZ, 0xc0, !PT ;  /* 0xfffffff003047812 */ /* 0x000fe400078ec0ff */
[----:B------:R-:W-:Y:S02]  /*0af0*/  LOP3.LUT R6, R7, 0xffffff80, RZ, 0xc0, !PT ;  /* 0xffffff8007067812 */ /* 0x000fe400078ec0ff */
[----:B------:R-:W-:Y:S01]  /*0b00*/  LEA.HI R5, R0, R16, RZ, 0x5 ;  /* 0x0000001000057211 */ /* 0x000fe200078f28ff */
[C---:B------:R-:W-:Y:S01]  /*0b10*/  IMAD.IADD R4, R16.reuse, 0x1, -R4 ;  /* 0x0000000110047824 */ /* 0x040fe200078e0a04 */
[----:B------:R-:W-:Y:S01]  /*0b20*/  SHF.R.S32.HI R20, RZ, 0x7, R7 ;  /* 0x00000007ff147819 */ /* 0x000fe20000011407 */
[----:B------:R-:W-:Y:S01]  /*0b30*/  IMAD.IADD R8, R16, 0x1, -R6 ;  /* 0x0000000110087824 */ /* 0x000fe200078e0a06 */
[----:B------:R-:W-:-:S02]  /*0b40*/  SHF.R.S32.HI R18, RZ, 0x5, R5 ;  /* 0x00000005ff127819 */ /* 0x000fc40000011405 */
[--C-:B------:R-:W-:Y:S01]  /*0b50*/  SHF.R.S32.HI R11, RZ, 0x1f, R4.reuse ;  /* 0x0000001fff0b7819 */ /* 0x100fe20000011404 */
[----:B------:R-:W-:Y:S01]  /*0b60*/  IMAD R14, R20, 0x100, R4 ;  /* 0x00000100140e7824 */ /* 0x000fe200078e0204 */
[----:B------:R-:W-:Y:S02]  /*0b70*/  SHF.R.S32.HI R5, RZ, 0x1f, R5 ;  /* 0x0000001fff057819 */ /* 0x000fe40000011405 */
[----:B------:R-:W-:Y:S02]  /*0b80*/  SHF.R.S32.HI R6, RZ, 0x4, R3 ;  /* 0x00000004ff067819 */ /* 0x000fe40000011403 */
[----:B------:R-:W-:Y:S02]  /*0b90*/  LEA.HI R13, R11, R4, RZ, 0x3 ;  /* 0x000000040b0d7211 */ /* 0x000fe400078f18ff */
[----:B------:R-:W-:Y:S02]  /*0ba0*/  LEA.HI R3, R3, R6, RZ, 0x1 ;  /* 0x0000000603037211 */ /* 0x000fe400078f08ff */
[----:B------:R-:W-:-:S02]  /*0bb0*/  LEA.HI R5, R5, R18, RZ, 0x2 ;  /* 0x0000001205057211 */ /* 0x000fc400078f10ff */
[C---:B------:R-:W-:Y:S01]  /*0bc0*/  LOP3.LUT R15, R13.reuse, 0xfffffff8, RZ, 0xc0, !PT ;  /* 0xfffffff80d0f7812 */ /* 0x040fe200078ec0ff */
[----:B------:R-:W-:Y:S01]  /*0bd0*/  IMAD.SHL.U32 R13, R13, 0x40, RZ ;  /* 0x000000400d0d7824 */ /* 0x000fe200078e00ff */
[----:B------:R-:W-:Y:S02]  /*0be0*/  LOP3.LUT R3, R3, 0x1ffffffe, RZ, 0xc0, !PT ;  /* 0x1ffffffe03037812 */ /* 0x000fe400078ec0ff */
[----:B------:R-:W-:Y:S01]  /*0bf0*/  LOP3.LUT R5, R5, 0x3ffffc, RZ, 0xc0, !PT ;  /* 0x003ffffc05057812 */ /* 0x000fe200078ec0ff */
[----:B------:R-:W-:Y:S01]  /*0c00*/  IMAD.IADD R15, R4, 0x1, -R15 ;  /* 0x00000001040f7824 */ /* 0x000fe200078e0a0f */
[----:B------:R-:W-:Y:S02]  /*0c10*/  IADD3 R3, R6, -R3, RZ ;  /* 0x8000000306037210 */ /* 0x000fe40007ffe0ff */
[----:B------:R-:W-:Y:S01]  /*0c20*/  SHF.R.S32.HI R9, RZ, 0x1f, R8 ;  /* 0x0000001fff097819 */ /* 0x000fe20000011408 */
[----:B------:R-:W-:Y:S01]  /*0c30*/  IMAD.IADD R5, R18, 0x1, -R5 ;  /* 0x0000000112057824 */ /* 0x000fe200078e0a05 */
[----:B------:R-:W-:Y:S01]  /*0c40*/  LOP3.LUT R13, R13, 0x7ffffe00, RZ, 0xc0, !PT ;  /* 0x7ffffe000d0d7812 */ /* 0x000fe200078ec0ff */
[----:B------:R-:W-:Y:S01]  /*0c50*/  IMAD.SHL.U32 R4, R15, 0x40, RZ ;  /* 0x000000400f047824 */ /* 0x000fe200078e00ff */
[-C--:B------:R-:W-:Y:S01]  /*0c60*/  LEA.HI R10, R9, R8.reuse, RZ, 0x2 ;  /* 0x00000008090a7211 */ /* 0x080fe200078f10ff */
[----:B------:R-:W-:Y:S01]  /*0c70*/  IMAD R14, R5, 0x10, R14 ;  /* 0x00000010050e7824 */ /* 0x000fe200078e020e */
[----:B------:R-:W-:Y:S01]  /*0c80*/  LEA.HI R9, R9, R8, RZ, 0x5 ;  /* 0x0000000809097211 */ /* 0x000fe200078f28ff */
[----:B------:R-:W-:Y:S01]  /*0c90*/  IMAD.SHL.U32 R3, R3, 0x8, RZ ;  /* 0x0000000803037824 */ /* 0x000fe200078e00ff */
[----:B------:R-:W-:Y:S01]  /*0ca0*/  LOP3.LUT R4, R4, 0x1c0, RZ, 0xc0, !PT ;  /* 0x000001c004047812 */ /* 0x000fe200078ec0ff */
[----:B------:R-:W-:Y:S01]  /*0cb0*/  IMAD R13, R18, 0x400, R13 ;  /* 0x00000400120d7824 */ /* 0x000fe200078e020d */
[----:B------:R-:W-:Y:S01]  /*0cc0*/  SHF.R.S32.HI R11, RZ, 0x2, R10 ;  /* 0x00000002ff0b7819 */ /* 0x000fe2000001140a */
[--C-:B------:R-:W-:Y:S01]  /*0cd0*/  IMAD.U32 R5, R14, 0x40, R3.reuse ;  /* 0x000000400e057824 */ /* 0x100fe200078e0003 */
[----:B------:R-:W-:-:S02]  /*0ce0*/  LOP3.LUT R3, R4, 0x8, R3, 0xf8, !PT ;  /* 0x0000000804037812 */ /* 0x000fc400078ef803 */
[----:B------:R-:W-:Y:S02]  /*0cf0*/  CS2R R18, SRZ ;  /* 0x0000000000127805 */ /* 0x000fe4000001ff00 */
[----:B------:R-:W-:Y:S02]  /*0d00*/  SHF.R.S32.HI R12, RZ, 0x1f, R10 ;  /* 0x0000001fff0c7819 */ /* 0x000fe4000001140a */
[----:B------:R-:W-:Y:S01]  /*0d10*/  SHF.R.U32.HI R4, RZ, 0x3, R4 ;  /* 0x00000003ff047819 */ /* 0x000fe20000011604 */
[----:B------:R0:W-:Y:S01]  /*0d20*/  STL [R1+0x60], R5 ;  /* 0x0000600501007387 */ /* 0x0001e20000100800 */
[----:B------:R-:W-:Y:S02]  /*0d30*/  LEA.HI R12, R12, R11, RZ, 0x3 ;  /* 0x0000000b0c0c7211 */ /* 0x000fe400078f18ff */
[----:B------:R-:W-:Y:S01]  /*0d40*/  LOP3.LUT R4, R3, R4, RZ, 0x3c, !PT ;  /* 0x0000000403047212 */ /* 0x000fe200078e3cff */
[----:B------:R-:W-:Y:S01]  /*0d50*/  STL [R1+0x50], RZ ;  /* 0x000050ff01007387 */ /* 0x000fe20000100800 */
[----:B------:R-:W-:-:S02]  /*0d60*/  LEA.HI R3, R0, R16, RZ, 0x3 ;  /* 0x0000001000037211 */ /* 0x000fc400078f18ff */
[----:B------:R-:W-:Y:S01]  /*0d70*/  LEA.HI R0, R0, R16, RZ, 0x2 ;  /* 0x0000001000007211 */ /* 0x000fe200078f10ff */
[----:B------:R-:W-:Y:S01]  /*0d80*/  IMAD.IADD R13, R13, 0x1, R4 ;  /* 0x000000010d0d7824 */ /* 0x000fe200078e0204 */
[----:B------:R-:W-:Y:S02]  /*0d90*/  LOP3.LUT R12, R12, 0xfffffff8, RZ, 0xc0, !PT ;  /* 0xfffffff80c0c7812 */ /* 0x000fe400078ec0ff */
[----:B------:R-:W-:Y:S01]  /*0da0*/  SHF.R.S32.HI R4, RZ, 0x3, R3 ;  /* 0x00000003ff047819 */ /* 0x000fe20000011403 */
[----:B------:R-:W-:Y:S01]  /*0db0*/  IMAD R198, R13, 0x2, R2 ;  /* 0x000000020dc67824 */ /* 0x000fe200078e0202 */
[----:B0-----:R-:W-:Y:S01]  /*0dc0*/  LOP3.LUT R5, R10, 0x7ffffffc, RZ, 0xc0, !PT ;  /* 0x7ffffffc0a057812 */ /* 0x001fe200078ec0ff */
[----:B------:R-:W-:Y:S01]  /*0dd0*/  IMAD.IADD R12, R11, 0x1, -R12 ;  /* 0x000000010b0c7824 */ /* 0x000fe200078e0a0c */
[--C-:B------:R-:W-:Y:S01]  /*0de0*/  SHF.R.S32.HI R189, RZ, 0x2, R0.reuse ;  /* 0x00000002ffbd7819 */ /* 0x100fe20000011400 */
[----:B------:R-:W-:Y:S01]  /*0df0*/  VIADD R201, R198, 0x26800 ;  /* 0x00026800c6c97836 */ /* 0x000fe20000000000 */
[----:B------:R-:W-:Y:S01]  /*0e00*/  SHF.R.S32.HI R4, RZ, 0x1f, R0 ;  /* 0x0000001fff047819 */ /* 0x000fe20000011400 */
[----:B------:R-:W-:Y:S01]  /*0e10*/  IMAD.IADD R5, R8, 0x1, -R5 ;  /* 0x0000000108057824 */ /* 0x000fe200078e0a05 */
[----:B------:R-:W-:Y:S01]  /*0e20*/  LOP3.LUT R0, R0, 0xfffffffc, RZ, 0xc0, !PT ;  /* 0xfffffffc00007812 */ /* 0x000fe200078ec0ff */
[----:B------:R-:W-:Y:S01]  /*0e30*/  VIADD R199, R198, 0x26820 ;  /* 0x00026820c6c77836 */ /* 0x000fe20000000000 */
[----:B------:R-:W-:Y:S01]  /*0e40*/  SHF.R.S32.HI R9, RZ, 0x5, R9 ;  /* 0x00000005ff097819 */ /* 0x000fe20000011409 */
[----:B------:R-:W-:Y:S01]  /*0e50*/  IMAD.SHL.U32 R185, R5, 0x2, RZ ;  /* 0x0000000205b97824 */ /* 0x000fe200078e00ff */
[----:B------:R-:W-:Y:S01]  /*0e60*/  LOP3.LUT R3, R3, 0xfffffff8, RZ, 0xc0, !PT ;  /* 0xfffffff803037812 */ /* 0x000fe200078ec0ff */
[C---:B------:R-:W-:Y:S01]  /*0e70*/  IMAD.IADD R8, R16.reuse, 0x1, -R0 ;  /* 0x0000000110087824 */ /* 0x040fe200078e0a00 */
[----:B------:R-:W-:Y:S01]  /*0e80*/  LEA R194, R9, R12, 0x4 ;  /* 0x0000000c09c27211 */ /* 0x000fe200078e20ff */
[----:B------:R-:W-:Y:S01]  /*0e90*/  VIADD R9, R189, 0x20 ;  /* 0x00000020bd097836 */ /* 0x000fe20000000000 */
[----:B------:R-:W-:Y:S01]  /*0ea0*/  LEA.HI R7, R7, R20, RZ, 0x1 ;  /* 0x0000001407077211 */ /* 0x000fe200078f08ff */
[----:B------:R-:W-:Y:S01]  /*0eb0*/  IMAD.IADD R10, R16, 0x1, -R3 ;  /* 0x00000001100a7824 */ /* 0x000fe200078e0a03 */
[C---:B------:R-:W-:Y:S01]  /*0ec0*/  LEA.HI R0, R8.reuse, R8, RZ, 0x1 ;  /* 0x0000000808007211 */ /* 0x040fe200078f08ff */
[----:B------:R-:W-:Y:S01]  /*0ed0*/  IMAD.SHL.U32 R3, R9, 0x40, RZ ;  /* 0x0000004009037824 */ /* 0x000fe200078e00ff */
[----:B------:R-:W-:Y:S01]  /*0ee0*/  SHF.L.U32 R16, R8, 0x3, RZ ;  /* 0x0000000308107819 */ /* 0x000fe200000006ff */
[----:B------:R-:W-:Y:S01]  /*0ef0*/  IMAD.SHL.U32 R204, R10, 0x8, RZ ;  /* 0x000000080acc7824 */ /* 0x000fe200078e00ff */
[----:B------:R-:W-:Y:S01]  /*0f00*/  SHF.R.S32.HI R6, RZ, 0x1f, R9 ;  /* 0x0000001fff067819 */ /* 0x000fe20000011409 */
[----:B------:R-:W-:Y:S01]  /*0f10*/  IMAD.SHL.U32 R190, R8, 0x4, RZ ;  /* 0x0000000408be7824 */ /* 0x000fe200078e00ff */
[----:B------:R-:W-:Y:S01]  /*0f20*/  LOP3.LUT R7, R7, 0xfffffe, RZ, 0xc0, !PT ;  /* 0x00fffffe07077812 */ /* 0x000fe200078ec0ff */
[----:B------:R-:W-:Y:S01]  /*0f30*/  VIADD R36, R204, 0x40 ;  /* 0x00000040cc247836 */ /* 0x000fe20000000000 */
[----:B------:R-:W-:Y:S01]  /*0f40*/  LOP3.LUT R0, R0, 0x1ffffffe, RZ, 0xc0, !PT ;  /* 0x1ffffffe00007812 */ /* 0x000fe200078ec0ff */
[----:B------:R-:W-:Y:S01]  /*0f50*/  VIADD R228, R16, 0x40 ;  /* 0x0000004010e47836 */ /* 0x000fe20000000000 */
[----:B------:R-:W-:Y:S01]  /*0f60*/  LEA.HI R6, R6, R9, RZ, 0x3 ;  /* 0x0000000906067211 */ /* 0x000fe200078f18ff */
[C---:B------:R-:W-:Y:S01]  /*0f70*/  VIADD R34, R204.reuse, 0xc0 ;  /* 0x000000c0cc227836 */ /* 0x040fe20000000000 */
[----:B------:R-:W-:Y:S01]  /*0f80*/  LOP3.LUT R3, R3, 0x1c0, RZ, 0xc0, !PT ;  /* 0x000001c003037812 */ /* 0x000fe200078ec0ff */
[----:B------:R-:W-:Y:S01]  /*0f90*/  VIADD R35, R204, 0x80 ;  /* 0x00000080cc237836 */ /* 0x000fe20000000000 */
[----:B------:R-:W-:Y:S01]  /*0fa0*/  LEA.HI R4, R4, R189, RZ, 0x3 ;  /* 0x000000bd04047211 */ /* 0x000fe200078f18ff */
[C---:B------:R-:W-:Y:S01]  /*0fb0*/  VIADD R32, R204.reuse, 0x140 ;  /* 0x00000140cc207836 */ /* 0x040fe20000000000 */
[----:B------:R-:W-:Y:S01]  /*0fc0*/  IADD3 R30, R204, 0x1c0, RZ ;  /* 0x000001c0cc1e7810 */ /* 0x000fe20007ffe0ff */
[----:B------:R-:W-:Y:S01]  /*0fd0*/  IMAD.IADD R7, R20, 0x1, -R7 ;  /* 0x0000000114077824 */ /* 0x000fe200078e0a07 */
[----:B------:R-:W-:Y:S01]  /*0fe0*/  SHF.R.U32.HI R24, RZ, 0x3, R3 ;  /* 0x00000003ff187819 */ /* 0x000fe20000011603 */
[----:B------:R-:W-:Y:S01]  /*0ff0*/  VIADD R220, R16, 0x60 ;  /* 0x0000006010dc7836 */ /* 0x000fe20000000000 */
[----:B------:R-:W-:Y:S01]  /*1000*/  SHF.R.S32.HI R38, RZ, 0x1f, R36 ;  /* 0x0000001fff267819 */ /* 0x000fe20000011424 */
[C---:B------:R-:W-:Y:S01]  /*1010*/  VIADD R33, R204.reuse, 0x100 ;  /* 0x00000100cc217836 */ /* 0x040fe20000000000 */
[----:B------:R-:W-:Y:S01]  /*1020*/  SHF.R.S32.HI R36, RZ, 0x1f, R34 ;  /* 0x0000001fff247819 */ /* 0x000fe20000011422 */
[----:B------:R-:W-:Y:S01]  /*1030*/  VIADD R31, R204, 0x180 ;  /* 0x00000180cc1f7836 */ /* 0x000fe20000000000 */
[----:B------:R-:W-:Y:S01]  /*1040*/  SHF.R.S32.HI R37, RZ, 0x1f, R35 ;  /* 0x0000001fff257819 */ /* 0x000fe20000011423 */
[----:B------:R-:W-:Y:S01]  /*1050*/  VIADD R218, R16, 0x80 ;  /* 0x0000008010da7836 */ /* 0x000fe20000000000 */
[----:B------:R-:W-:Y:S01]  /*1060*/  SHF.R.S32.HI R34, RZ, 0x1f, R32 ;  /* 0x0000001fff227819 */ /* 0x000fe20000011420 */
[----:B------:R-:W-:Y:S01]  /*1070*/  VIADD R203, R190, 0x10 ;  /* 0x00000010becb7836 */ /* 0x000fe20000000000 */
[----:B------:R-:W-:Y:S01]  /*1080*/  LOP3.LUT R4, R4, 0xfffffff8, RZ, 0xc0, !PT ;  /* 0xfffffff804047812 */ /* 0x000fe200078ec0ff */
[----:B------:R-:W-:Y:S01]  /*1090*/  IMAD.IADD R229, R8, 0x1, -R0 ;  /* 0x0000000108e57824 */ /* 0x000fe200078e0a00 */
[----:B------:R-:W-:Y:S01]  /*10a0*/  LOP3.LUT R0, R3, 0x38, R16, 0xf8, !PT ;  /* 0x0000003803007812 */ /* 0x000fe200078ef810 */
[----:B------:R-:W-:Y:S01]  /*10b0*/  IMAD.SHL.U32 R6, R6, 0x40, RZ ;  /* 0x0000004006067824 */ /* 0x000fe200078e00ff */
[----:B------:R-:W-:Y:S01]  /*10c0*/  SHF.R.S32.HI R3, RZ, 0x1f, R228 ;  /* 0x0000001fff037819 */ /* 0x000fe200000114e4 */
[C---:B------:R-:W-:Y:S01]  /*10d0*/  VIADD R29, R16.reuse, 0x1c0 ;  /* 0x000001c0101d7836 */ /* 0x040fe20000000000 */
[C---:B------:R-:W-:Y:S01]  /*10e0*/  IADD3 R28, R16.reuse, 0x1e0, RZ ;  /* 0x000001e0101c7810 */ /* 0x040fe20007ffe0ff */
[----:B------:R-:W-:Y:S01]  /*10f0*/  IMAD.SHL.U32 R197, R7, 0x100, RZ ;  /* 0x0000010007c57824 */ /* 0x000fe200078e00ff */
[----:B------:R-:W-:Y:S01]  /*1100*/  SHF.R.S32.HI R7, RZ, 0x1f, R220 ;  /* 0x0000001fff077819 */ /* 0x000fe200000114dc */
[C---:B------:R-:W-:Y:S01]  /*1110*/  VIADD R215, R16.reuse, 0xa0 ;  /* 0x000000a010d77836 */ /* 0x040fe20000000000 */
[----:B------:R-:W-:Y:S01]  /*1120*/  SHF.R.S32.HI R35, RZ, 0x1f, R33 ;  /* 0x0000001fff237819 */ /* 0x000fe20000011421 */
[----:B------:R-:W-:Y:S01]  /*1130*/  STL [R1+0x4], R29 ;  /* 0x0000041d01007387 */ /* 0x000fe20000100800 */
[----:B------:R-:W-:Y:S01]  /*1140*/  SHF.R.S32.HI R32, RZ, 0x1f, R31 ;  /* 0x0000001fff207819 */ /* 0x000fe2000001141f */
[----:B------:R-:W-:Y:S01]  /*1150*/  IMAD.IADD R196, R189, 0x1, -R4 ;  /* 0x00000001bdc47824 */ /* 0x000fe200078e0a04 */
[----:B------:R-:W-:Y:S01]  /*1160*/  SHF.R.S32.HI R9, RZ, 0x1f, R218 ;  /* 0x0000001fff097819 */ /* 0x000fe200000114da */
[----:B------:R-:W-:Y:S01]  /*1170*/  STL [R1], R28 ;  /* 0x0000001c01007387 */ /* 0x000fe20000100800 */
[----:B------:R-:W-:Y:S01]  /*1180*/  SHF.R.S32.HI R33, RZ, 0x1f, R203 ;  /* 0x0000001fff217819 */ /* 0x000fe200000114cb */
[C---:B------:R-:W-:Y:S01]  /*1190*/  VIADD R213, R16.reuse, 0xe0 ;  /* 0x000000e010d57836 */ /* 0x040fe20000000000 */
[----:B------:R-:W-:Y:S01]  /*11a0*/  SHF.R.S32.HI R31, RZ, 0x1f, R30 ;  /* 0x0000001fff1f7819 */ /* 0x000fe2000001141e */
[----:B------:R-:W-:Y:S01]  /*11b0*/  VIADD R211, R16, 0x100 ;  /* 0x0000010010d37836 */ /* 0x000fe20000000000 */
[----:B------:R-:W-:Y:S01]  /*11c0*/  SHF.L.U64.HI R30, R228, 0x1, R3 ;  /* 0x00000001e41e7819 */ /* 0x000fe20000010203 */
[----:B------:R-:W-:Y:S01]  /*11d0*/  STL [R1+0x54], R33 ;  /* 0x0000542101007387 */ /* 0x000fe20000100800 */
[C---:B------:R-:W-:Y:S01]  /*11e0*/  IADD3 R214, R16.reuse, 0xc0, RZ ;  /* 0x000000c010d67810 */ /* 0x040fe20007ffe0ff */
[----:B------:R-:W-:Y:S01]  /*11f0*/  VIADD R210, R16, 0x120 ;  /* 0x0000012010d27836 */ /* 0x000fe20000000000 */
[----:B------:R-:W-:Y:S01]  /*1200*/  LOP3.LUT R6, R6, 0xfffffe00, RZ, 0xc0, !PT ;  /* 0xfffffe0006067812 */ /* 0x000fe200078ec0ff */
[----:B------:R-:W-:Y:S01]  /*1210*/  STL [R1+0x10], R30 ;  /* 0x0000101e01007387 */ /* 0x000fe20000100800 */
[----:B------:R-:W-:Y:S01]  /*1220*/  SHF.L.U64.HI R7, R220, 0x1, R7 ;  /* 0x00000001dc077819 */ /* 0x000fe20000010207 */
[----:B------:R-:W-:Y:S01]  /*1230*/  VIADD R208, R16, 0x140 ;  /* 0x0000014010d07836 */ /* 0x000fe20000000000 */
[----:B------:R-:W-:Y:S01]  /*1240*/  SHF.L.U64.HI R3, R218, 0x1, R9 ;  /* 0x00000001da037819 */ /* 0x000fe20000010209 */
[----:B------:R-:W-:Y:S01]  /*1250*/  STL [R1+0x5c], R6 ;  /* 0x00005c0601007387 */ /* 0x000fe20000100800 */
[----:B------:R-:W-:Y:S01]  /*1260*/  SHF.R.S32.HI R4, RZ, 0x1f, R215 ;  /* 0x0000001fff047819 */ /* 0x000fe200000114d7 */
[C---:B------:R-:W-:Y:S01]  /*1270*/  VIADD R207, R16.reuse, 0x160 ;  /* 0x0000016010cf7836 */ /* 0x040fe20000000000 */
[----:B------:R-:W-:Y:S01]  /*1280*/  SHF.R.S32.HI R11, RZ, 0x1f, R214 ;  /* 0x0000001fff0b7819 */ /* 0x000fe200000114d6 */
[----:B------:R0:W-:Y:S01]  /*1290*/  STL [R1+0x14], R7 ;  /* 0x0000140701007387 */ /* 0x0001e20000100800 */
[----:B------:R-:W-:Y:S01]  /*12a0*/  SHF.L.U64.HI R4, R215, 0x1, R4 ;  /* 0x00000001d7047819 */ /* 0x000fe20000010204 */
[C---:B------:R-:W-:Y:S01]  /*12b0*/  VIADD R206, R16.reuse, 0x180 ;  /* 0x0000018010ce7836 */ /* 0x040fe20000000000 */
[----:B------:R-:W-:Y:S01]  /*12c0*/  SHF.R.S32.HI R8, RZ, 0x1f, R213 ;  /* 0x0000001fff087819 */ /* 0x000fe200000114d5 */
[----:B------:R1:W-:Y:S01]  /*12d0*/  STL [R1+0x18], R3 ;  /* 0x0000180301007387 */ /* 0x0003e20000100800 */
[----:B------:R-:W-:Y:S01]  /*12e0*/  R2P PR, R15, 0x6 ;  /* 0x000000060f007804 */ /* 0x000fe20000000000 */
[C---:B------:R-:W-:Y:S01]  /*12f0*/  VIADD R205, R16.reuse, 0x1a0 ;  /* 0x000001a010cd7836 */ /* 0x040fe20000000000 */
[----:B------:R-:W-:Y:S01]  /*1300*/  SHF.R.S32.HI R10, RZ, 0x1f, R211 ;  /* 0x0000001fff0a7819 */ /* 0x000fe200000114d3 */
[----:B------:R2:W-:Y:S01]  /*1310*/  STL [R1+0x1c], R4 ;  /* 0x00001c0401007387 */ /* 0x0005e20000100800 */
[----:B------:R-:W-:Y:S01]  /*1320*/  SHF.R.S32.HI R15, RZ, 0x1f, R210 ;  /* 0x0000001fff0f7819 */ /* 0x000fe200000114d2 */
[----:B------:R-:W-:Y:S01]  /*1330*/  VIADD R186, R16, 0x20 ;  /* 0x0000002010ba7836 */ /* 0x000fe20000000000 */
[----:B0-----:R-:W-:Y:S01]  /*1340*/  SHF.L.U64.HI R7, R213, 0x1, R8 ;  /* 0x00000001d5077819 */ /* 0x001fe20000010208 */
[----:B------:R-:W-:Y:S01]  /*1350*/  IMAD R229, R229, 0x8, R194 ;  /* 0x00000008e5e57824 */ /* 0x000fe200078e02c2 */
[----:B------:R-:W-:-:S02]  /*1360*/  SHF.R.S32.HI R21, RZ, 0x1f, R208 ;  /* 0x0000001fff157819 */ /* 0x000fc400000114d0 */
[----:B-1----:R-:W-:Y:S02]  /*1370*/  SHF.L.U64.HI R3, R214, 0x1, R11 ;  /* 0x00000001d6037819 */ /* 0x002fe4000001020b */
[----:B------:R-:W-:Y:S01]  /*1380*/  SHF.R.S32.HI R12, RZ, 0x1f, R207 ;  /* 0x0000001fff0c7819 */ /* 0x000fe200000114cf */
[----:B------:R-:W-:Y:S01]  /*1390*/  @P1 VIADD R199, R201, 0xffffffe0 ;  /* 0xffffffe0c9c71836 */ /* 0x000fe20000000000 */
[----:B--2---:R-:W-:Y:S01]  /*13a0*/  SHF.L.U64.HI R4, R211, 0x1, R10 ;  /* 0x00000001d3047819 */ /* 0x004fe2000001020a */
[----:B------:R0:W-:Y:S01]  /*13b0*/  STL [R1+0x20], R3 ;  /* 0x0000200301007387 */ /* 0x0001e20000100800 */
[----:B------:R-:W-:Y:S02]  /*13c0*/  SHF.R.S32.HI R23, RZ, 0x1f, R206 ;  /* 0x0000001fff177819 */ /* 0x000fe400000114ce */
[----:B------:R-:W-:Y:S01]  /*13d0*/  SHF.R.S32.HI R14, RZ, 0x1f, R205 ;  /* 0x0000001fff0e7819 */ /* 0x000fe200000114cd */
[----:B------:R1:W-:Y:S01]  /*13e0*/  STL [R1+0x24], R7 ;  /* 0x0000240701007387 */ /* 0x0003e20000100800 */
[----:B------:R-:W-:-:S02]  /*13f0*/  SHF.R.S32.HI R20, RZ, 0x1f, R29 ;  /* 0x0000001fff147819 */ /* 0x000fc4000001141d */
[----:B------:R-:W-:Y:S01]  /*1400*/  SHF.R.S32.HI R22, RZ, 0x1f, R28 ;  /* 0x0000001fff167819 */ /* 0x000fe2000001141c */
[----:B------:R2:W-:Y:S01]  /*1410*/  STL [R1+0x28], R4 ;  /* 0x0000280401007387 */ /* 0x0005e20000100800 */
[----:B------:R-:W-:Y:S02]  /*1420*/  SEL R200, R200, 0xffffffc0, !P2 ;  /* 0xffffffc0c8c87807 */ /* 0x000fe40005000000 */
[----:B0-----:R-:W-:Y:S02]  /*1430*/  SHF.L.U64.HI R3, R210, 0x1, R15 ;  /* 0x00000001d2037819 */ /* 0x001fe4000001020f */
[----:B------:R-:W-:Y:S01]  /*1440*/  SHF.R.S32.HI R17, RZ, 0x1f, R16 ;  /* 0x0000001fff117819 */ /* 0x000fe20000011410 */
[----:B------:R-:W-:Y:S01]  /*1450*/  IMAD.IADD R201, R201, 0x1, R200 ;  /* 0x00000001c9c97824 */ /* 0x000fe200078e02c8 */
[----:B-1----:R-:W-:Y:S01]  /*1460*/  SHF.L.U64.HI R7, R208, 0x1, R21 ;  /* 0x00000001d0077819 */ /* 0x002fe20000010215 */
[----:B------:R0:W-:Y:S01]  /*1470*/  STL [R1+0x2c], R3 ;  /* 0x00002c0301007387 */ /* 0x0001e20000100800 */
[----:B------:R-:W-:Y:S01]  /*1480*/  SHF.R.S32.HI R202, RZ, 0x1f, R186 ;  /* 0x0000001fffca7819 */ /* 0x000fe200000114ba */
[----:B------:R-:W-:Y:S01]  /*1490*/  IMAD.IADD R200, R200, 0x1, R199 ;  /* 0x00000001c8c87824 */ /* 0x000fe200078e02c7 */
[----:B--2---:R-:W-:Y:S01]  /*14a0*/  SHF.L.U64.HI R4, R207, 0x1, R12 ;  /* 0x00000001cf047819 */ /* 0x004fe2000001020c */
[----:B------:R1:W-:Y:S04]  /*14b0*/  STL [R1+0x30], R7 ;  /* 0x0000300701007387 */ /* 0x0003e80000100800 */
[----:B------:R2:W-:Y:S01]  /*14c0*/  STL [R1+0x34], R4 ;  /* 0x0000340401007387 */ /* 0x0005e20000100800 */
[----:B0-----:R-:W-:-:S02]  /*14d0*/  SHF.L.U64.HI R3, R206, 0x1, R23 ;  /* 0x00000001ce037819 */ /* 0x001fc40000010217 */
[----:B-1----:R-:W-:-:S03]  /*14e0*/  SHF.L.U64.HI R7, R205, 0x1, R14 ;  /* 0x00000001cd077819 */ /* 0x002fc6000001020e */
[----:B------:R0:W-:Y:S01]  /*14f0*/  STL [R1+0x38], R3 ;  /* 0x0000380301007387 */ /* 0x0001e20000100800 */
[----:B--2---:R-:W-:-:S03]  /*1500*/  SHF.L.U64.HI R4, R29, 0x1, R20 ;  /* 0x000000011d047819 */ /* 0x004fc60000010214 */
[----:B------:R-:W-:Y:S04]  /*1510*/  STL [R1+0x3c], R7 ;  /* 0x00003c0701007387 */ /* 0x000fe80000100800 */
[----:B------:R-:W-:Y:S01]  /*1520*/  STL [R1+0x40], R4 ;  /* 0x0000400401007387 */ /* 0x000fe20000100800 */
[----:B0-----:R-:W-:-:S05]  /*1530*/  SHF.L.U64.HI R3, R28, 0x1, R22 ;  /* 0x000000011c037819 */ /* 0x001fca0000010216 */
[----:B------:R0:W-:Y:S02]  /*1540*/  STL [R1+0x44], R3 ;  /* 0x0000440301007387 */ /* 0x0001e40000100800 */
[----:B0-----:R-:W-:-:S04]  /*1550*/  LOP3.LUT R3, R6, R0, R24, 0xf6, !PT ;  /* 0x0000000006037212 */ /* 0x001fc800078ef618 */
[----:B------:R-:W-:-:S05]  /*1560*/  LEA R0, R3, R2, 0x1 ;  /* 0x0000000203007211 */ /* 0x000fca00078e08ff */
[----:B------:R0:W-:Y:S02]  /*1570*/  STL [R1+0x58], R0 ;  /* 0x0000580001007387 */ /* 0x0001e40000100800 */
.L_x_2771:
[----:B------:R-:W-:Y:S01]  /*1580*/  ULDC.64 UR4, c[0x0][0xa28] ;  /* 0x00028a0000047ab9 */ /* 0x000fe20000000a00 */
[----:B01234-:R-:W1:Y:S01]  /*1590*/  LDC.64 R6, c[0x0][0xa08] ;  /* 0x00028200ff067b82 */ /* 0x01fe620000000a00 */
[----:B------:R-:W-:Y:S01]  /*15a0*/  ISETP.NE.U32.AND P0, PT, RZ, UR4, PT ;  /* 0x00000004ff007c0c */ /* 0x000fe2000bf05070 */
[----:B0-----:R-:W-:Y:S01]  /*15b0*/  IMAD.MOV.U32 R0, RZ, RZ, RZ ;  /* 0x000000ffff007224 */ /* 0x001fe200078e00ff */
[----:B------:R-:W-:Y:S01]  /*15c0*/  ULDC.64 UR6, c[0x0][0xa20] ;  /* 0x0002880000067ab9 */ /* 0x000fe20000000a00 */
[----:B------:R-:W-:Y:S01]  /*15d0*/  IMAD.MOV.U32 R28, RZ, RZ, RZ ;  /* 0x000000ffff1c7224 */ /* 0x000fe200078e00ff */
[----:B------:R-:W-:Y:S01]  /*15e0*/  ISETP.NE.AND.EX P0, PT, RZ, UR5, PT, P0 ;  /* 0x00000005ff007c0c */ /* 0x000fe2000bf05300 */
[----:B------:R-:W-:Y:S02]  /*15f0*/  ULDC.64 UR4, c[0x0][0xa18] ;  /* 0x0002860000047ab9 */ /* 0x000fe40000000a00 */
[----:B------:R-:W-:-:S04]  /*1600*/  ISETP.NE.U32.AND P1, PT, RZ, UR4, PT ;  /* 0x00000004ff007c0c */ /* 0x000fc8000bf25070 */
[----:B------:R-:W-:Y:S01]  /*1610*/  ISETP.NE.AND.EX P1, PT, RZ, UR5, PT, P1 ;  /* 0x00000005ff007c0c */ /* 0x000fe2000bf25310 */
[----:B------:R-:W-:Y:S02]  /*1620*/  ULDC.64 UR4, c[0x0][0xa08] ;  /* 0x0002820000047ab9 */ /* 0x000fe40000000a00 */
[----:B------:R-:W-:-:S03]  /*1630*/  ISETP.NE.U32.AND P3, PT, RZ, UR4, PT ;  /* 0x00000004ff007c0c */ /* 0x000fc6000bf65070 */
[----:B------:R-:W0:Y:S01]  /*1640*/  @P0 LDC.64 R4, c[0x0][0xa28] ;  /* 0x00028a00ff040b82 */ /* 0x000e220000000a00 */
[----:B------:R-:W-:Y:S01]  /*1650*/  ISETP.NE.AND.EX P3, PT, RZ, UR5, PT, P3 ;  /* 0x00000005ff007c0c */ /* 0x000fe2000bf65330 */
[----:B-1----:R-:W-:-:S06]  /*1660*/  IMAD.WIDE R10, R27, 0x4, R6 ;  /* 0x000000041b0a7825 */ /* 0x002fcc00078e0206 */
[----:B------:R-:W1:Y:S01]  /*1670*/  @P1 LDC.64 R8, c[0x0][0xa18] ;  /* 0x00028600ff081b82 */ /* 0x000e620000000a00 */
[----:B------:R-:W-:Y:S02]  /*1680*/  ULDC UR4, c[0x0][0x288] ;  /* 0x0000a20000047ab9 */ /* 0x000fe40000000800 */
[----:B------:R-:W-:Y:S01]  /*1690*/  IMAD.U32 R23, RZ, RZ, UR4 ;  /* 0x00000004ff177e24 */ /* 0x000fe2000f8e00ff */
[----:B------:R2:W-:Y:S01]  /*16a0*/  STL [R1+0x48], R26 ;  /* 0x0000481a01007387 */ /* 0x0005e20000100800 */
[----:B------:R-:W-:-:S03]  /*16b0*/  ULDC.64 UR4, c[0x0][0x418] ;  /* 0x0001060000047ab9 */ /* 0x000fc60000000a00 */
[----:B------:R2:W5:Y:S01]  /*16c0*/  @P3 LDG.E R28, desc[UR40][R10.64] ;  /* 0x000000280a1c3981 */ /* 0x000562000c1e1900 */
[----:B0-----:R-:W-:-:S05]  /*16d0*/  @P0 IMAD.WIDE R4, R27, 0x4, R4 ;  /* 0x000000041b040825 */ /* 0x001fca00078e0204 */
[----:B------:R2:W5:Y:S01]  /*16e0*/  @P0 LDG.E R0, desc[UR40][R4.64] ;  /* 0x0000002804000981 */ /* 0x000562000c1e1900 */
[----:B-1----:R-:W-:-:S05]  /*16f0*/  @P1 IMAD.WIDE R6, R27, 0x4, R8 ;  /* 0x000000041b061825 */ /* 0x002fca00078e0208 */
[----:B------:R2:W5:Y:S04]  /*1700*/  @P1 LDG.E R23, desc[UR40][R6.64] ;  /* 0x0000002806171981 */ /* 0x000568000c1e1900 */
[----:B------:R2:W-:Y:S01]  /*1710*/  STL [R1+0x4c], R27 ;  /* 0x00004c1b01007387 */ /* 0x0005e20000100800 */
[----:B------:R-:W-:-:S03]  /*1720*/  UISETP.NE.U32.AND UP0, UPT, UR4, URZ, UPT ;  /* 0x0000003f0400728c */ /* 0x000fc6000bf05070 */
[----:B------:R-:W-:Y:S01]  /*1730*/  ULDC UR4, c[0x0][0x424] ;  /* 0x0001090000047ab9 */ /* 0x000fe20000000800 */
[----:B------:R-:W-:Y:S01]  /*1740*/  UISETP.NE.AND.EX UP0, UPT, UR5, URZ, UPT, UP0 ;  /* 0x0000003f0500728c */ /* 0x000fe2000bf05300 */
[----:B------:R-:W-:Y:S02]  /*1750*/  ISETP.NE.U32.AND P2, PT, RZ, UR6, PT ;  /* 0x00000006ff007c0c */ /* 0x000fe4000bf45070 */
[----:B------:R-:W-:Y:S01]  /*1760*/  ULDC UR5, c[0x0][0x2f0] ;  /* 0x0000bc0000057ab9 */ /* 0x000fe20000000800 */
[----:B------:R-:W-:Y:S01]  /*1770*/  USEL UR4, UR4, 0x1, UP0 ;  /* 0x0000000104047887 */ /* 0x000fe20008000000 */
[----:B------:R-:W-:-:S03]  /*1780*/  ISETP.NE.AND.EX P2, PT, RZ, UR7, PT, P2 ;  /* 0x00000007ff007c0c */ /* 0x000fc6000bf45320 */
[----:B------:R-:W-:-:S03]  /*1790*/  UIMAD UR4, UR4, UR5, URZ ;  /* 0x00000005040472a4 */ /* 0x000fc6000f8e023f */
[----:B------:R-:W-:Y:S01]  /*17a0*/  ULDC UR5, c[0x0][0x348] ;  /* 0x0000d20000057ab9 */ /* 0x000fe20000000800 */
[----:B--2---:R-:W-:Y:S08]  /*17b0*/  @P1 BRA `(.L_x_2553) ;  /* 0x0000000000241947 */ /* 0x004ff00003800000 */
[----:B------:R-:W-:Y:S02]  /*17c0*/  ULDC.64 UR6, c[0x0][0xa00] ;  /* 0x0002800000067ab9 */ /* 0x000fe40000000a00 */
[----:B------:R-:W-:-:S04]  /*17d0*/  ISETP.NE.U32.AND P0, PT, RZ, UR6, PT ;  /* 0x00000006ff007c0c */ /* 0x000fc8000bf05070 */
[----:B------:R-:W-:-:S13]  /*17e0*/  ISETP.NE.AND.EX P0, PT, RZ, UR7, PT, P0 ;  /* 0x00000007ff007c0c */ /* 0x000fda000bf05300 */
[----:B------:R-:W-:Y:S05]  /*17f0*/  @!P0 BRA `(.L_x_2553) ;  /* 0x0000000000148947 */ /* 0x000fea0003800000 */
[----:B------:R-:W0:Y:S02]  /*1800*/  LDC.64 R4, c[0x0][0xa00] ;  /* 0x00028000ff047b82 */ /* 0x000e240000000a00 */
[----:B0-----:R-:W-:-:S05]  /*1810*/  IMAD.WIDE R4, R27, 0x4, R4 ;  /* 0x000000041b047825 */ /* 0x001fca00078e0204 */
[----:B-----5:R-:W2:Y:S04]  /*1820*/  LDG.E R23, desc[UR40][R4.64] ;  /* 0x0000002804177981 */ /* 0x020ea8000c1e1900 */
[----:B------:R-:W2:Y:S02]  /*1830*/  LDG.E R6, desc[UR40][R4.64+0x4] ;  /* 0x0000042804067981 */ /* 0x000ea4000c1e1900 */
[----:B--2---:R-:W-:-:S07]  /*1840*/  IMAD.IADD R23, R6, 0x1, -R23 ;  /* 0x0000000106177824 */ /* 0x004fce00078e0a17 */
.L_x_2553:
[----:B------:R-:W-:Y:S01]  /*1850*/  IMAD.U32 R38, RZ, RZ, UR5 ;  /* 0x00000005ff267e24 */ /* 0x000fe2000f8e00ff */
[----:B------:R-:W-:Y:S01]  /*1860*/  MOV R29, UR4 ;  /* 0x00000004001d7c02 */ /* 0x000fe20008000f00 */
[----:B------:R-:W-:Y:S06]  /*1870*/  @!P2 BRA `(.L_x_2554) ;  /* 0x000000000010a947 */ /* 0x000fec0003800000 */
[----:B------:R-:W0:Y:S02]  /*1880*/  LDC.64 R4, c[0x0][0xa20] ;  /* 0x00028800ff047b82 */ /* 0x000e240000000a00 */
[----:B0-----:R-:W-:-:S05]  /*1890*/  IMAD.WIDE R4, R27, 0x4, R4 ;  /* 0x000000041b047825 */ /* 0x001fca00078e0204 */
[----:B------:R0:W5:Y:S01]  /*18a0*/  LDG.E R29, desc[UR40][R4.64] ;  /* 0x00000028041d7981 */ /* 0x000162000c1e1900 */
[----:B------:R-:W-:Y:S05]  /*18b0*/  BRA `(.L_x_2555) ;  /* 0x0000000000107947 */ /* 0x000fea0003800000 */
.L_x_2554:
[----:B------:R-:W-:Y:S05]  /*18c0*/  @!P3 BRA `(.L_x_2555) ;  /* 0x00000000000cb947 */ /* 0x000fea0003800000 */
[----:B------:R-:W2:Y:S04]  /*18d0*/  LDG.E R4, desc[UR40][R10.64] ;  /* 0x000000280a047981 */ /* 0x000ea8000c1e1900 */
[----:B------:R-:W2:Y:S02]  /*18e0*/  LDG.E R29, desc[UR40][R10.64+0x4] ;  /* 0x000004280a1d7981 */ /* 0x000ea4000c1e1900 */
[----:B--2---:R-:W-:-:S07]  /*18f0*/  IMAD.IADD R29, R29, 0x1, -R4 ;  /* 0x000000011d1d7824 */ /* 0x004fce00078e0a04 */
.L_x_2555:
[----:B------:R-:W-:Y:S01]  /*1900*/  ULDC.64 UR4, c[0x0][0xa10] ;  /* 0x0002840000047ab9 */ /* 0x000fe20000000a00 */
[----:B0-----:R-:W0:Y:S01]  /*1910*/  LDC R4, c[0x0][0x448] ;  /* 0x00011200ff047b82 */ /* 0x001e220000000800 */
[----:B------:R-:W-:-:S04]  /*1920*/  ISETP.NE.U32.AND P0, PT, RZ, UR4, PT ;  /* 0x00000004ff007c0c */ /* 0x000fc8000bf05070 */
[----:B------:R-:W-:Y:S01]  /*1930*/  ISETP.NE.AND.EX P0, PT, RZ, UR5, PT, P0 ;  /* 0x00000005ff007c0c */ /* 0x000fe2000bf05300 */
[----:B------:R-:W-:Y:S02]  /*1940*/  ULDC.64 UR4, c[0x0][0xa30] ;  /* 0x00028c0000047ab9 */ /* 0x000fe40000000a00 */
[----:B------:R-:W-:-:S04]  /*1950*/  ISETP.NE.U32.AND P1, PT, RZ, UR4, PT ;  /* 0x00000004ff007c0c */ /* 0x000fc8000bf25070 */
[----:B------:R-:W-:-:S06]  /*1960*/  ISETP.NE.AND.EX P1, PT, RZ, UR5, PT, P1 ;  /* 0x00000005ff007c0c */ /* 0x000fcc000bf25310 */
[----:B------:R-:W1:Y:S08]  /*1970*/  @P0 LDC.64 R6, c[0x0][0xa10] ;  /* 0x00028400ff060b82 */ /* 0x000e700000000a00 */
[----:B------:R-:W2:Y:S01]  /*1980*/  @P1 LDC.64 R8, c[0x0][0xa30] ;  /* 0x00028c00ff081b82 */ /* 0x000ea20000000a00 */
[----:B-1----:R-:W-:-:S05]  /*1990*/  @P0 IMAD.WIDE R6, R27, 0x4, R6 ;  /* 0x000000041b060825 */ /* 0x002fca00078e0206 */
[----:B------:R-:W3:Y:S04]  /*19a0*/  @P0 LDG.E R3, desc[UR40][R6.64] ;  /* 0x0000002806030981 */ /* 0x000ee8000c1e1900 */
[----:B------:R1:W3:Y:S01]  /*19b0*/  @P0 LDG.E R10, desc[UR40][R6.64+0x4] ;  /* 0x00000428060a0981 */ /* 0x0002e2000c1e1900 */
[----:B-----5:R-:W-:Y:S02]  /*19c0*/  IMAD.MOV.U32 R24, RZ, RZ, R29 ;  /* 0x000000ffff187224 */ /* 0x020fe400078e001d */
[----:B--2---:R-:W-:-:S05]  /*19d0*/  @P1 IMAD.WIDE R8, R27, 0x4, R8 ;  /* 0x000000041b081825 */ /* 0x004fca00078e0208 */
[----:B------:R2:W5:Y:S01]  /*19e0*/  @P1 LDG.E R24, desc[UR40][R8.64] ;  /* 0x0000002808181981 */ /* 0x000562000c1e1900 */
[----:B0-----:R-:W-:Y:S01]  /*19f0*/  ISETP.NE.AND P1, PT, R4, 0x1, PT ;  /* 0x000000010400780c */ /* 0x001fe20003f25270 */
[----:B------:R-:W-:Y:S01]  /*1a00*/  IMAD.SHL.U32 R195, R25, 0x40, RZ ;  /* 0x0000004019c37824 */ /* 0x000fe200078e00ff */
[----:B------:R-:W0:Y:S01]  /*1a10*/  LDC.64 R4, c[0x0][0x9e0] ;  /* 0x00027800ff047b82 */ /* 0x000e220000000a00 */
[----:B------:R-:W-:Y:S02]  /*1a20*/  IMAD.IADD R13, R29, 0x1, -R0 ;  /* 0x000000011d0d7824 */ /* 0x000fe400078e0a00 */
[----:B------:R-:W-:-:S04]  /*1a30*/  VIADD R0, R195, 0x3f ;  /* 0x0000003fc3007836 */ /* 0x000fc80000000000 */
[----:B-1----:R-:W-:-:S04]  /*1a40*/  IMAD.MOV.U32 R6, RZ, RZ, R0 ;  /* 0x000000ffff067224 */ /* 0x002fc800078e0000 */
[----:B------:R-:W1:Y:S08]  /*1a50*/  @P1 LDC R11, c[0x0][0x44c] ;  /* 0x00011300ff0b1b82 */ /* 0x000e700000000800 */
[----:B------:R-:W4:Y:S01]  /*1a60*/  @P1 LDC R12, c[0x0][0x450] ;  /* 0x00011400ff0c1b82 */ /* 0x000f220000000800 */
[----:B0-----:R-:W-:Y:S01]  /*1a70*/  ISETP.GE.AND P2, PT, R5, 0x1, PT ;  /* 0x000000010500780c */ /* 0x001fe20003f46270 */
[----:B---3--:R-:W-:-:S02]  /*1a80*/  @P0 IMAD.IADD R38, R10, 0x1, -R3 ;  /* 0x000000010a260824 */ /* 0x008fc400078e0a03 */
[----:B-1----:R-:W-:-:S04]  /*1a90*/  @P1 IMAD.HI.U32 R3, R0, R11, RZ ;  /* 0x0000000b00031227 */ /* 0x002fc800078e00ff */
[----:B------:R-:W-:Y:S01]  /*1aa0*/  IMAD.IADD R184, R13, 0x1, R38 ;  /* 0x000000010db87824 */ /* 0x000fe200078e0226 */
[----:B----4-:R-:W-:-:S04]  /*1ab0*/  @P1 SHF.R.U32.HI R6, RZ, R12, R3 ;  /* 0x0000000cff061219 */ /* 0x010fc80000011603 */
[C---:B------:R-:W-:Y:S02]  /*1ac0*/  IADD3 R0, R184.reuse, 0x3f, RZ ;  /* 0x0000003fb8007810 */ /* 0x040fe40007ffe0ff */
[----:B------:R-:W-:Y:S02]  /*1ad0*/  IADD3 R7, R184, 0x1, -R23 ;  /* 0x00000001b8077810 */ /* 0x000fe40007ffe817 */
[----:B------:R-:W-:-:S03]  /*1ae0*/  SHF.R.S32.HI R3, RZ, 0x1f, R0 ;  /* 0x0000001fff037819 */ /* 0x000fc60000011400 */
[----:B--2---:R-:W-:Y:S01]  /*1af0*/  IMAD.IADD R9, R7, 0x1, R6 ;  /* 0x0000000107097824 */ /* 0x004fe200078e0206 */
[----:B------:R-:W-:-:S03]  /*1b00*/  LEA.HI R3, R3, R0, RZ, 0x6 ;  /* 0x0000000003037211 */ /* 0x000fc600078f30ff */
[----:B------:R-:W-:Y:S01]  /*1b10*/  IMAD.IADD R4, R9, 0x1, R4 ;  /* 0x0000000109047824 */ /* 0x000fe200078e0204 */
[----:B------:R-:W-:Y:S01]  /*1b20*/  SHF.R.S32.HI R168, RZ, 0x6, R3 ;  /* 0x00000006ffa87819 */ /* 0x000fe20000011403 */
        /* <DEDUP_REMOVED lines=12> */
.L_x_2558:
[----:B------:R-:W-:-:S13]  /*1bf0*/  ISETP.NE.AND P0, PT, R5, 0x1, PT ;  /* 0x000000010500780c */ /* 0x000fda0003f05270 */
[----:B------:R-:W0:Y:S02]  /*1c00*/  @P0 LDC.64 R6, c[0x0][0x9e8] ;  /* 0x00027a00ff060b82 */ /* 0x000e240000000a00 */
[----:B0-----:R-:W-:-:S05]  /*1c10*/  @P0 IMAD.HI.U32 R6, R0, R6, RZ ;  /* 0x0000000600060227 */ /* 0x001fca00078e00ff */
[----:B------:R-:W-:-:S07]  /*1c20*/  @P0 SHF.R.U32.HI R0, RZ, R7, R6 ;  /* 0x00000007ff000219 */ /* 0x000fce0000011606 */
.L_x_2559:
[----:B------:R-:W-:Y:S05]  /*1c30*/  BSYNC B0 ;  /* 0x0000000000007941 */ /* 0x000fea0003800000 */
.L_x_2557:
[----:B------:R-:W-:-:S05]  /*1c40*/  IMAD R3, R0, R5, R5 ;  /* 0x0000000500037224 */ /* 0x000fca00078e0205 */
[----:B------:R-:W-:-:S07]  /*1c50*/  VIMNMX R4, R4, R3, PT ;  /* 0x0000000304047248 */ /* 0x000fce0003fe0100 */
.L_x_2556:
[----:B------:R-:W0:Y:S01]  /*1c60*/  @P1 LDC R0, c[0x0][0x44c] ;  /* 0x00011300ff001b82 */ /* 0x000e220000000800 */
[----:B------:R-:W-:Y:S01]  /*1c70*/  IMAD.MOV.U32 R3, RZ, RZ, R195 ;  /* 0x000000ffff037224 */ /* 0x000fe200078e00c3 */
[----:B------:R-:W-:Y:S01]  /*1c80*/  ULDC UR4, c[0x0][0x9dc] ;  /* 0x0002770000047ab9 */ /* 0x000fe20000000800 */
[----:B------:R-:W-:-:S05]  /*1c90*/  IMAD.IADD R40, R184, 0x1, -R23 ;  /* 0x00000001b8287824 */ /* 0x000fca00078e0a17 */
[----:B------:R-:W1:Y:S01]  /*1ca0*/  @P1 LDC R7, c[0x0][0x450] ;  /* 0x00011400ff071b82 */ /* 0x000e620000000800 */
[----:B0-----:R-:W-:-:S05]  /*1cb0*/  @P1 IMAD.HI.U32 R0, R195, R0, RZ ;  /* 0x00000000c3001227 */ /* 0x001fca00078e00ff */
[----:B-1----:R-:W-:-:S05]  /*1cc0*/  @P1 SHF.R.U32.HI R3, RZ, R7, R0 ;  /* 0x00000007ff031219 */ /* 0x002fca0000011600 */
[----:B------:R-:W-:-:S04]  /*1cd0*/  IMAD.IADD R0, R40, 0x1, R3 ;  /* 0x0000000128007824 */ /* 0x000fc800078e0203 */
[----:B------:R-:W-:Y:S01]  /*1ce0*/  VIADD R3, R0, -UR4 ;  /* 0x8000000400037c36 */ /* 0x000fe20008000000 */
[----:B------:R-:W-:Y:S06]  /*1cf0*/  @!P2 BRA `(.L_x_2560) ;  /* 0x000000000044a947 */ /* 0x000fec0003800000 */
[----:B------:R-:W-:Y:S01]  /*1d00*/  ISETP.GT.AND P0, PT, R0, -0x1, PT ;  /* 0xffffffff0000780c */ /* 0x000fe20003f04270 */
[----:B------:R-:W-:-:S12]  /*1d10*/  BSSY B0, `(.L_x_2561) ;  /* 0x000000d000007945 */ /* 0x000fd80003800000 */
        /* <DEDUP_REMOVED lines=8> */
.L_x_2562:
[----:B------:R-:W-:-:S13]  /*1da0*/  ISETP.NE.AND P0, PT, R5, 0x1, PT ;  /* 0x000000010500780c */ /* 0x000fda0003f05270 */
[----:B------:R-:W0:Y:S02]  /*1db0*/  @P0 LDC.64 R6, c[0x0][0x9e8] ;  /* 0x00027a00ff060b82 */ /* 0x000e240000000a00 */
[----:B0-----:R-:W-:-:S05]  /*1dc0*/  @P0 IMAD.HI.U32 R6, R0, R6, RZ ;  /* 0x0000000600060227 */ /* 0x001fca00078e00ff */
[----:B------:R-:W-:-:S07]  /*1dd0*/  @P0 SHF.R.U32.HI R0, RZ, R7, R6 ;  /* 0x00000007ff000219 */ /* 0x000fce0000011606 */
.L_x_2563:
[----:B------:R-:W-:Y:S05]  /*1de0*/  BSYNC B0 ;  /* 0x0000000000007941 */ /* 0x000fea0003800000 */
.L_x_2561:
[----:B------:R-:W-:-:S05]  /*1df0*/  IMAD R0, R0, R5, RZ ;  /* 0x0000000500007224 */ /* 0x000fca00078e02ff */
[----:B------:R-:W-:-:S07]  /*1e00*/  VIMNMX R3, R3, R0, !PT ;  /* 0x0000000003037248 */ /* 0x000fce0007fe0100 */
.L_x_2560:
[----:B------:R-:W-:Y:S02]  /*1e10*/  IADD3 R4, R4, 0x3f, RZ ;  /* 0x0000003f04047810 */ /* 0x000fe40007ffe0ff */
[----:B------:R-:W-:Y:S02]  /*1e20*/  SHF.R.S32.HI R0, RZ, 0x1f, R3 ;  /* 0x0000001fff007819 */ /* 0x000fe40000011403 */
[----:B------:R-:W-:Y:S02]  /*1e30*/  SHF.R.S32.HI R5, RZ, 0x1f, R4 ;  /* 0x0000001fff057819 */ /* 0x000fe40000011404 */
[----:B------:R-:W-:Y:S02]  /*1e40*/  LEA.HI R0, R0, R3, RZ, 0x6 ;  /* 0x0000000300007211 */ /* 0x000fe400078f30ff */
[----:B------:R-:W-:Y:S02]  /*1e50*/  LEA.HI R5, R5, R4, RZ, 0x6 ;  /* 0x0000000405057211 */ /* 0x000fe400078f30ff */
[----:B------:R-:W-:-:S02]  /*1e60*/  SHF.R.S32.HI R0, RZ, 0x6, R0 ;  /* 0x00000006ff007819 */ /* 0x000fc40000011400 */
[----:B------:R-:W-:Y:S02]  /*1e70*/  SHF.R.S32.HI R5, RZ, 0x6, R5 ;  /* 0x00000006ff057819 */ /* 0x000fe40000011405 */
[----:B------:R-:W-:Y:S02]  /*1e80*/  VIMNMX R0, RZ, R0, !PT ;  /* 0x00000000ff007248 */ /* 0x000fe40007fe0100 */
[----:B------:R-:W-:-:S03]  /*1e90*/  VIMNMX R5, R168, R5, PT ;  /* 0x00000005a8057248 */ /* 0x000fc60003fe0100 */
[--C-:B------:R-:W-:Y:S02]  /*1ea0*/  IMAD R0, R0, 0x40, -R13.reuse ;  /* 0x0000004000007824 */ /* 0x100fe400078e0a0d */
[----:B------:R-:W-:-:S03]  /*1eb0*/  IMAD R5, R5, 0x40, -R13 ;  /* 0x0000004005057824 */ /* 0x000fc600078e0a0d */
[----:B------:R-:W-:Y:S02]  /*1ec0*/  VIMNMX R0, RZ, R0, !PT ;  /* 0x00000000ff007248 */ /* 0x000fe40007fe0100 */
[----:B------:R-:W-:Y:S02]  /*1ed0*/  VIMNMX R5, R5, R38, PT ;  /* 0x0000002605057248 */ /* 0x000fe40003fe0100 */
[----:B------:R-:W-:Y:S02]  /*1ee0*/  SHF.R.U32.HI R39, RZ, 0x6, R0 ;  /* 0x00000006ff277819 */ /* 0x000fe40000011600 */
[----:B------:R-:W-:-:S03]  /*1ef0*/  ISETP.GT.AND P0, PT, R5, R0, PT ;  /* 0x000000000500720c */ /* 0x000fc60003f04270 */
[----:B------:R-:W-:-:S10]  /*1f00*/  IMAD.MOV.U32 R25, RZ, RZ, R39 ;  /* 0x000000ffff197224 */ /* 0x000fd400078e0027 */
[----:B------:R-:W-:-:S05]  /*1f10*/  @P0 VIADD R3, R5, 0x3f ;  /* 0x0000003f05030836 */ /* 0x000fca0000000000 */
[----:B------:R-:W-:-:S04]  /*1f20*/  @P0 SHF.R.S32.HI R0, RZ, 0x1f, R3 ;  /* 0x0000001fff000819 */ /* 0x000fc80000011403 */
[----:B------:R-:W-:-:S04]  /*1f30*/  @P0 LEA.HI R0, R0, R3, RZ, 0x6 ;  /* 0x0000000300000211 */ /* 0x000fc800078f30ff */
[----:B------:R-:W-:Y:S02]  /*1f40*/  @P0 SHF.R.S32.HI R25, RZ, 0x6, R0 ;  /* 0x00000006ff190819 */ /* 0x000fe40000011400 */
[----:B------:R-:W-:Y:S02]  /*1f50*/  PLOP3.LUT P0, PT, PT, PT, PT, 0x80, 0x0 ;  /* 0x000000000000781c */ /* 0x000fe40003f0f070 */
[----:B------:R-:W-:-:S13]  /*1f60*/  ISETP.GT.AND P1, PT, R25, R39, PT ;  /* 0x000000271900720c */ /* 0x000fda0003f24270 */
[----:B------:R-:W-:Y:S05]  /*1f70*/  @!P1 BRA `(.L_x_2564) ;  /* 0x0000002c00a49947 */ /* 0x000fea0003800000 */
        /* <DEDUP_REMOVED lines=20> */
.L_x_2566:
[----:B------:R-:W-:Y:S05]  /*20c0*/  BSYNC B6 ;  /* 0x0000000000067941 */ /* 0x000fea0003800000 */
.L_x_2565:
        /* <DEDUP_REMOVED lines=20> */
.L_x_2568:
[----:B------:R-:W-:Y:S05]  /*2210*/  BSYNC B6 ;  /* 0x0000000000067941 */ /* 0x000fea0003800000 */
.L_x_2567:
[----:B------:R-:W-:Y:S01]  /*2220*/  ULDC.64 UR4, c[0x0][0x9f8] ;  /* 0x00027e0000047ab9 */ /* 0x000fe20000000a00 */
[----:B------:R-:W-:Y:S01]  /*2230*/  IMAD.MOV.U32 R0, RZ, RZ, R27 ;  /* 0x000000ffff007224 */ /* 0x000fe200078e001b */
[----:B------:R-:W-:Y:S01]  /*2240*/  ISETP.NE.U32.AND P0, PT, RZ, UR4, PT ;  /* 0x00000004ff007c0c */ /* 0x000fe2000bf05070 */
[----:B------:R-:W0:Y:S01]  /*2250*/  S2R R31, SR_TID.X ;  /* 0x00000000001f7919 */ /* 0x000e220000002100 */
[----:B------:R-:W1:Y:S08]  /*2260*/  LDC R15, c[0x0][0x3f4] ;  /* 0x0000fd00ff0f7b82 */ /* 0x000e700000000800 */
[----:B------:R-:W2:Y:S01]  /*2270*/  LDC.64 R4, c[0x0][0x408] ;  /* 0x00010200ff047b82 */ /* 0x000ea20000000a00 */
[----:B------:R-:W-:-:S07]  /*2280*/  ISETP.NE.AND.EX P0, PT, RZ, UR5, PT, P0 ;  /* 0x00000005ff007c0c */ /* 0x000fce000bf05300 */
[----:B------:R-:W3:Y:S01]  /*2290*/  LDC.64 R42, c[0x0][0x3f8] ;  /* 0x0000fe00ff2a7b82 */ /* 0x000ee20000000a00 */
[----:B------:R-:W-:Y:S01]  /*22a0*/  SHF.R.S32.HI R9, RZ, 0x1f, R189 ;  /* 0x0000001fff097819 */ /* 0x000fe200000114bd */
[----:B------:R-:W4:Y:S01]  /*22b0*/  S2R R49, SR_TID.X ;  /* 0x0000000000317919 */ /* 0x000f220000002100 */
[----:B------:R-:W-:Y:S01]  /*22c0*/  SHF.R.S32.HI R191, RZ, 0x1f, R190 ;  /* 0x0000001fffbf7819 */ /* 0x000fe200000114be */
[----:B------:R-:W-:-:S04]  /*22d0*/  ULDC UR4, c[0x0][0x2f4] ;  /* 0x0000bd0000047ab9 */ /* 0x000fc80000000800 */
[----:B------:R-:W0:Y:S02]  /*22e0*/  @P0 LDC.64 R6, c[0x0][0x9f8] ;  /* 0x00027e00ff060b82 */ /* 0x000e240000000a00 */
[----:B0-----:R-:W-:-:S05]  /*22f0*/  @P0 IMAD.WIDE R6, R27, 0x4, R6 ;  /* 0x000000041b060825 */ /* 0x001fca00078e0206 */
[----:B------:R0:W4:Y:S01]  /*2300*/  @P0 LDG.E R0, desc[UR40][R6.64] ;  /* 0x0000002806000981 */ /* 0x000122000c1e1900 */
[----:B------:R-:W-:Y:S01]  /*2310*/  VIADD R31, R31, 0xffffff80 ;  /* 0xffffff801f1f7836 */ /* 0x000fe20000000000 */
[----:B-1----:R-:W-:Y:S01]  /*2320*/  ISETP.GE.AND P3, PT, R16, R15, PT ;  /* 0x0000000f1000720c */ /* 0x002fe20003f66270 */
[-C--:B---3--:R-:W-:Y:S01]  /*2330*/  IMAD R8, R9, R42.reuse, RZ ;  /* 0x0000002a09087224 */ /* 0x088fe200078e02ff */
[----:B------:R-:W-:Y:S01]  /*2340*/  SHF.L.U64.HI R41, R42, 0x6, R43 ;  /* 0x000000062a297819 */ /* 0x000fe2000001022b */
[C---:B------:R-:W-:Y:S01]  /*2350*/  IMAD.WIDE.U32 R20, R189.reuse, R42, R190 ;  /* 0x0000002abd147225 */ /* 0x040fe200078e00be */
[----:B------:R-:W-:Y:S02]  /*2360*/  SHF.R.S32.HI R30, RZ, 0x1f, R31 ;  /* 0x0000001fff1e7819 */ /* 0x000fe4000001141f */
[----:B--2---:R-:W-:Y:S01]  /*2370*/  SHF.L.U64.HI R44, R4, 0x6, R5 ;  /* 0x00000006042c7819 */ /* 0x004fe20000010205 */
[----:B------:R-:W-:Y:S01]  /*2380*/  IMAD R11, R189, R43, R8 ;  /* 0x0000002bbd0b7224 */ /* 0x000fe200078e0208 */
[----:B------:R-:W-:Y:S01]  /*2390*/  LEA.HI R30, R30, R31, RZ, 0x2 ;  /* 0x0000001f1e1e7211 */ /* 0x000fe200078f10ff */
[----:B0-----:R-:W-:Y:S01]  /*23a0*/  IMAD R6, R9, R4, RZ ;  /* 0x0000000409067224 */ /* 0x001fe200078e02ff */
[----:B------:R-:W-:Y:S01]  /*23b0*/  SEL R7, R15, RZ, P3 ;  /* 0x000000ff0f077207 */ /* 0x000fe20001800000 */
[----:B------:R-:W-:Y:S01]  /*23c0*/  IMAD.WIDE.U32 R32, R189, R42, R16 ;  /* 0x0000002abd207225 */ /* 0x000fe200078e0010 */
[----:B------:R-:W-:-:S02]  /*23d0*/  LOP3.LUT R30, R30, 0xfffffffc, RZ, 0xc0, !PT ;  /* 0xfffffffc1e1e7812 */ /* 0x000fc400078ec0ff */
[----:B-----5:R-:W-:Y:S01]  /*23e0*/  SHF.R.S32.HI R9, RZ, 0x1f, R24 ;  /* 0x0000001fff097819 */ /* 0x020fe20000011418 */
[----:B------:R-:W-:Y:S01]  /*23f0*/  IMAD.IADD R7, R16, 0x1, R7 ;  /* 0x0000000110077824 */ /* 0x000fe200078e0207 */
[----:B------:R-:W-:Y:S01]  /*2400*/  IADD3 R30, R31, -R30, RZ ;  /* 0x8000001e1f1e7210 */ /* 0x000fe20007ffe0ff */
[----:B------:R-:W-:Y:S01]  /*2410*/  IMAD R13, R189, R5, R6 ;  /* 0x00000005bd0d7224 */ /* 0x000fe200078e0206 */
[----:B------:R-:W0:Y:S01]  /*2420*/  S2R R31, SR_TID.X ;  /* 0x00000000001f7919 */ /* 0x000e220000002100 */
[C---:B------:R-:W-:Y:S01]  /*2430*/  IMAD R8, R9.reuse, R42, RZ ;  /* 0x0000002a09087224 */ /* 0x040fe200078e02ff */
[----:B------:R-:W-:Y:S01]  /*2440*/  SHF.R.S32.HI R6, RZ, 0x1f, R7 ;  /* 0x0000001fff067819 */ /* 0x000fe20000011407 */
[-C--:B------:R-:W-:Y:S01]  /*2450*/  IMAD R9, R9, R4.reuse, RZ ;  /* 0x0000000409097224 */ /* 0x080fe200078e02ff */
[----:B------:R-:W-:Y:S01]  /*2460*/  IADD3 R3, R28, R29, RZ ;  /* 0x0000001d1c037210 */ /* 0x000fe20007ffe0ff */
[----:B------:R-:W-:Y:S01]  /*2470*/  IMAD R48, R30, 0x40, R189 ;  /* 0x000000401e307824 */ /* 0x000fe200078e02bd */
[----:B------:R-:W-:Y:S01]  /*2480*/  LEA.HI R27, R6, R7, RZ, 0x3 ;  /* 0x00000007061b7211 */ /* 0x000fe200078f18ff */
[----:B------:R-:W-:Y:S01]  /*2490*/  IMAD.SHL.U32 R6, R196, 0x40, RZ ;  /* 0x00000040c4067824 */ /* 0x000fe200078e00ff */
[----:B------:R-:W-:Y:S01]  /*24a0*/  SHF.R.S32.HI R47, RZ, 0x1f, R26 ;  /* 0x0000001fff2f7819 */ /* 0x000fe2000001141a */
[C---:B------:R-:W-:Y:S01]  /*24b0*/  IMAD R7, R24.reuse, R43, R8 ;  /* 0x0000002b18077224 */ /* 0x040fe200078e0208 */
[----:B------:R-:W-:Y:S01]  /*24c0*/  LOP3.LUT R55, R27, 0xfffffff8, RZ, 0xc0, !PT ;  /* 0xfffffff81b377812 */ /* 0x000fe200078ec0ff */
[----:B------:R-:W-:Y:S01]  /*24d0*/  IMAD R9, R24, R5, R9 ;  /* 0x0000000518097224 */ /* 0x000fe200078e0209 */
[----:B------:R-:W-:Y:S01]  /*24e0*/  LOP3.LUT R43, R6, 0x1c0, RZ, 0xc0, !PT ;  /* 0x000001c0062b7812 */ /* 0x000fe200078ec0ff */
[----:B------:R-:W-:Y:S01]  /*24f0*/  IMAD.WIDE.U32 R34, R189, R4, R190 ;  /* 0x00000004bd227225 */ /* 0x000fe200078e00be */
[----:B------:R-:W-:-:S02]  /*2500*/  ISETP.GE.AND P2, PT, R16, UR4, PT ;  /* 0x0000000410007c0c */ /* 0x000fc4000bf46270 */
[----:B------:R-:W-:Y:S01]  /*2510*/  SHF.R.U32.HI R46, RZ, 0x3, R43 ;  /* 0x00000003ff2e7819 */ /* 0x000fe2000001162b */
[----:B------:R-:W-:Y:S01]  /*2520*/  IMAD.WIDE.U32 R36, R189, R4, R16 ;  /* 0x00000004bd247225 */ /* 0x000fe200078e0010 */
[----:B------:R-:W-:Y:S02]  /*2530*/  LOP3.LUT R5, R43, 0x18, R16, 0xf8, !PT ;  /* 0x000000182b057812 */ /* 0x000fe400078ef810 */
[----:B------:R-:W-:Y:S01]  /*2540*/  ISETP.GE.AND P1, PT, R186, UR4, PT ;  /* 0x00000004ba007c0c */ /* 0x000fe2000bf26270 */
[----:B------:R-:W-:Y:S01]  /*2550*/  IMAD.IADD R21, R21, 0x1, R11 ;  /* 0x0000000115157824 */ /* 0x000fe200078e020b */
[----:B------:R-:W-:Y:S01]  /*2560*/  LOP3.LUT R5, R5, R46, RZ, 0x3c, !PT ;  /* 0x0000002e05057212 */ /* 0x000fe200078e3cff */
[----:B------:R-:W-:Y:S01]  /*2570*/  IMAD.IADD R33, R11, 0x1, R33 ;  /* 0x000000010b217824 */ /* 0x000fe200078e0221 */
[----:B----4-:R-:W-:Y:S01]  /*2580*/  LEA.HI R49, R49, 0x8, RZ, 0x19 ;  /* 0x0000000831317811 */ /* 0x010fe200078fc8ff */
[----:B------:R-:W-:Y:S01]  /*2590*/  IMAD.IADD R35, R35, 0x1, R13 ;  /* 0x0000000123237824 */ /* 0x000fe200078e020d */
[----:B------:R-:W-:Y:S01]  /*25a0*/  SHF.R.S32.HI R60, RZ, 0x1f, R55 ;  /* 0x0000001fff3c7819 */ /* 0x000fe20000011437 */
[----:B------:R-:W-:-:S02]  /*25b0*/  IMAD.IADD R37, R13, 0x1, R37 ;  /* 0x000000010d257824 */ /* 0x000fc400078e0225 */
[----:B------:R-:W-:-:S04]  /*25c0*/  IMAD.WIDE.U32 R20, R24, R42, R20 ;  /* 0x0000002a18147225 */ /* 0x000fc800078e0014 */
[----:B0-----:R-:W-:Y:S02]  /*25d0*/  VIADD R31, R31, 0xffffff80 ;  /* 0xffffff801f1f7836 */ /* 0x001fe40000000000 */
[----:B------:R-:W-:-:S03]  /*25e0*/  IMAD.WIDE.U32 R32, R24, R42, R32 ;  /* 0x0000002a18207225 */ /* 0x000fc600078e0020 */
[----:B------:R-:W-:Y:S01]  /*25f0*/  SHF.R.S32.HI R30, RZ, 0x1f, R31 ;  /* 0x0000001fff1e7819 */ /* 0x000fe2000001141f */
[----:B------:R-:W-:-:S03]  /*2600*/  IMAD.WIDE.U32 R34, R24, R4, R34 ;  /* 0x0000000418227225 */ /* 0x000fc600078e0022 */
[----:B------:R-:W-:Y:S01]  /*2610*/  LEA.HI R30, R30, R31, RZ, 0x5 ;  /* 0x0000001f1e1e7211 */ /* 0x000fe200078f28ff */
[----:B------:R-:W-:-:S03]  /*2620*/  IMAD.WIDE.U32 R36, R24, R4, R36 ;  /* 0x0000000418247225 */ /* 0x000fc600078e0024 */
[----:B------:R-:W-:Y:S01]  /*2630*/  SHF.R.S32.HI R30, RZ, 0x5, R30 ;  /* 0x00000005ff1e7819 */ /* 0x000fe2000001141e */
[----:B------:R-:W-:Y:S02]  /*2640*/  IMAD.SHL.U32 R42, R42, 0x40, RZ ;  /* 0x000000402a2a7824 */ /* 0x000fe400078e00ff */
[----:B------:R-:W-:Y:S02]  /*2650*/  IMAD.SHL.U32 R45, R4, 0x40, RZ ;  /* 0x00000040042d7824 */ /* 0x000fe400078e00ff */
[----:B------:R-:W-:Y:S01]  /*2660*/  IMAD R51, R30, 0x200, R5 ;  /* 0x000002001e337824 */ /* 0x000fe200078e0205 */
[----:B------:R-:W-:Y:S01]  /*2670*/  LOP3.LUT R5, R43, 0x38, R27, 0xf8, !PT ;  /* 0x000000382b057812 */ /* 0x000fe200078ef81b */
[----:B------:R-:W-:Y:S02]  /*2680*/  IMAD.SHL.U32 R50, R15, 0x2, RZ ;  /* 0x000000020f327824 */ /* 0x000fe400078e00ff */
[----:B------:R-:W-:Y:S01]  /*2690*/  IMAD.IADD R53, R21, 0x1, R7 ;  /* 0x0000000115357824 */ /* 0x000fe200078e0207 */
[----:B------:R-:W-:Y:S01]  /*26a0*/  LOP3.LUT R5, R5, R46, RZ, 0x3c, !PT ;  /* 0x0000002e05057212 */ /* 0x000fe200078e3cff */
[----:B------:R-:W-:-:S02]  /*26b0*/  IMAD.IADD R54, R7, 0x1, R33 ;  /* 0x0000000107367824 */ /* 0x000fc400078e0221 */
[----:B------:R-:W-:Y:S01]  /*26c0*/  IMAD.IADD R58, R35, 0x1, R9 ;  /* 0x00000001233a7824 */ /* 0x000fe200078e0209 */
[----:B------:R-:W-:Y:S01]  /*26d0*/  LEA R61, R30, R5, 0x9 ;  /* 0x000000051e3d7211 */ /* 0x000fe200078e48ff */
[----:B------:R-:W-:Y:S01]  /*26e0*/  IMAD.IADD R59, R9, 0x1, R37 ;  /* 0x00000001093b7824 */ /* 0x000fe200078e0225 */
[----:B------:R-:W-:-:S07]  /*26f0*/  SHF.R.S32.HI R52, RZ, 0x1f, R0 ;  /* 0x0000001fff347819 */ /* 0x000fce0000011400 */
.L_x_2601:
[----:B0-----:R-:W0:Y:S01]  /*2700*/  LDC R64, c[0x0][0x430] ;  /* 0x00010c00ff407b82 */ /* 0x001e220000000800 */
[----:B------:R-:W-:Y:S02]  /*2710*/  VIADD R25, R25, 0xffffffff ;  /* 0xffffffff19197836 */ /* 0x000fe40000000000 */
[----:B------:R-:W-:Y:S02]  /*2720*/  IMAD.MOV.U32 R63, RZ, RZ, RZ ;  /* 0x000000ffff3f7224 */ /* 0x000fe400078e00ff */
[----:B------:R-:W-:-:S03]  /*2730*/  IMAD R4, R25, 0x40, R48 ;  /* 0x0000004019047824 */ /* 0x000fc600078e0230 */
[----:B------:R-:W1:Y:S01]  /*2740*/  LDC R71, c[0x0][0x3f4] ;  /* 0x0000fd00ff477b82 */ /* 0x000e620000000800 */
        /* <DEDUP_REMOVED lines=8> */
[----:B----4-:R-:W4:Y:S01]  /*27d0*/  @P4 LDC R10, c[0x0][0x438] ;  /* 0x00010e00ff0a4b82 */ /* 0x010f220000000800 */
        /* <DEDUP_REMOVED lines=11> */
[----:B------:R-:W-:Y:S01]  /*2890*/  IMAD.MOV R7, RZ, RZ, -R8 ;  /* 0x000000ffff077224 */ /* 0x000fe200078e0a08 */
[----:B------:R-:W-:Y:S05]  /*28a0*/  YIELD ;  /* 0x0000000000007946 */ /* 0x000fea0003800000 */
[----:B------:R-:W-:Y:S01]  /*28b0*/  IMAD.SHL.U32 R72, R188, 0x1000, RZ ;  /* 0x00001000bc487824 */ /* 0x000fe200078e00ff */
[----:B------:R-:W-:Y:S01]  /*28c0*/  BSSY B0, `(.L_x_2569) ;  /* 0x00001ae000007945 */ /* 0x000fe20003800000 */
[----:B------:R-:W-:Y:S01]  /*28d0*/  IMAD R64, R64, R7, R12 ;  /* 0x0000000740407224 */ /* 0x000fe200078e020c */
[----:B------:R-:W-:-:S02]  /*28e0*/  ISETP.GT.AND P4, PT, R25, R39, PT ;  /* 0x000000271900720c */ /* 0x000fc40003f84270 */
[----:B------:R-:W-:-:S05]  /*28f0*/  IADD3 R7, R51, R72, RZ ;  /* 0x0000004833077210 */ /* 0x000fca0007ffe0ff */
[----:B------:R-:W-:Y:S01]  /*2900*/  IMAD R73, R7, 0x2, R2 ;  /* 0x0000000207497824 */ /* 0x000fe200078e0202 */
[----:B0-----:R-:W-:Y:S06]  /*2910*/  @!P0 BRA `(.L_x_2570) ;  /* 0x0000001400c48947 */ /* 0x001fec0003800000 */
        /* <DEDUP_REMOVED lines=10> */
[----:B------:R-:W-:Y:S01]  /*29c0*/  ULDC.64 UR4, c[0x0][0x310] ;  /* 0x0000c40000047ab9 */ /* 0x000fe20000000a00 */
[----:B------:R-:W-:-:S02]  /*29d0*/  IMAD R11, R10, R42, R11 ;  /* 0x0000002a0a0b7224 */ /* 0x000fc400078e020b */
        /* <DEDUP_REMOVED lines=14> */
[----:B------:R-:W-:Y:S01]  /*2ac0*/  IMAD.IADD R11, R5, 0x1, R11 ;  /* 0x00000001050b7824 */ /* 0x000fe200078e020b */
[----:B------:R-:W-:Y:S07]  /*2ad0*/  @!P0 BRA `(.L_x_2571) ;  /* 0x00000008009c8947 */ /* 0x000fee0003800000 */
        /* <DEDUP_REMOVED lines=9> */
[----:B------:R-:W-:Y:S01]  /*2b70*/  IMAD R8, R44, R25, RZ ;  /* 0x000000192c087224 */ /* 0x000fe200078e02ff */
[----:B------:R-:W-:Y:S01]  /*2b80*/  ULDC.64 UR4, c[0x0][0x3e8] ;  /* 0x0000fa0000047ab9 */ /* 0x000fe20000000a00 */
[----:B------:R-:W-:Y:S01]  /*2b90*/  IMAD.MOV.U32 R6, RZ, RZ, R34 ;  /* 0x000000ffff067224 */ /* 0x000fe200078e0022 */
[----:B------:R-:W-:Y:S01]  /*2ba0*/  ULDC.64 UR6, c[0x0][0x400] ;  /* 0x0001000000067ab9 */ /* 0x000fe20000000a00 */
[----:B------:R-:W-:Y:S01]  /*2bb0*/  IMAD.MOV.U32 R7, RZ, RZ, R58 ;  /* 0x000000ffff077224 */ /* 0x000fe200078e003a */
[----:B------:R-:W-:Y:S01]  /*2bc0*/  CS2R R28, SRZ ;  /* 0x00000000001c7805 */ /* 0x000fe2000001ff00 */
[-C--:B------:R-:W-:Y:S02]  /*2bd0*/  IMAD R5, R10, R45.reuse, R8 ;  /* 0x0000002d0a057224 */ /* 0x080fe400078e0208 */
[----:B------:R-:W-:Y:S01]  /*2be0*/  IMAD.WIDE.U32 R8, R25, R45, R6 ;  /* 0x0000002d19087225 */ /* 0x000fe200078e0006 */
[----:B------:R-:W-:-:S03]  /*2bf0*/  IADD3 R7, P5, R20, R4, RZ ;  /* 0x0000000414077210 */ /* 0x000fc60007fbe0ff */
[----:B------:R-:W-:Y:S01]  /*2c00*/  IMAD.IADD R5, R9, 0x1, R5 ;  /* 0x0000000109057824 */ /* 0x000fe200078e0205 */
[----:B------:R-:W-:Y:S02]  /*2c10*/  IADD3.X R10, R11, R53, RZ, P5, !PT ;  /* 0x000000350b0a7210 */ /* 0x000fe40002ffe4ff */
[C---:B------:R-:W-:Y:S02]  /*2c20*/  LEA R4, P6, R8.reuse, UR6, 0x1 ;  /* 0x0000000608047c11 */ /* 0x040fe4000f8c08ff */
[C---:B------:R-:W-:Y:S02]  /*2c30*/  LEA R6, P5, R7.reuse, UR4, 0x1 ;  /* 0x0000000407067c11 */ /* 0x040fe4000f8a08ff */
[----:B------:R-:W-:Y:S02]  /*2c40*/  LEA.HI.X R5, R8, UR7, R5, 0x1, P6 ;  /* 0x0000000708057c11 */ /* 0x000fe4000b0f0c05 */
[----:B------:R-:W-:Y:S02]  /*2c50*/  CS2R R8, SRZ ;  /* 0x0000000000087805 */ /* 0x000fe4000001ff00 */
[----:B------:R-:W-:-:S02]  /*2c60*/  LEA.HI.X R7, R7, UR5, R10, 0x1, P5 ;  /* 0x0000000507077c11 */ /* 0x000fc4000a8f0c0a */
[-C--:B------:R-:W-:Y:S02]  /*2c70*/  ISETP.GE.AND P6, PT, R190, R71.reuse, PT ;  /* 0x00000047be00720c */ /* 0x080fe40003fc6270 */
[----:B------:R-:W-:-:S11]  /*2c80*/  ISETP.GE.AND P5, PT, R203, R71, PT ;  /* 0x00000047cb00720c */ /* 0x000fd60003fa6270 */
[----:B------:R0:W5:Y:S04]  /*2c90*/  @!P6 LDG.E.64 R30, desc[UR40][R6.64] ;  /* 0x00000028061ee981 */ /* 0x000168000c1e1b00 */
[----:B------:R0:W5:Y:S04]  /*2ca0*/  @!P5 LDG.E.64 R8, desc[UR40][R6.64+0x20] ;  /* 0x000020280608d981 */ /* 0x000168000c1e1b00 */
[----:B------:R0:W5:Y:S04]  /*2cb0*/  @!P6 LDG.E.64 R56, desc[UR40][R4.64] ;  /* 0x000000280438e981 */ /* 0x000168000c1e1b00 */
[----:B------:R0:W5:Y:S02]  /*2cc0*/  @!P5 LDG.E.64 R28, desc[UR40][R4.64+0x20] ;  /* 0x00002028041cd981 */ /* 0x000164000c1e1b00 */
.L_x_2573:
[----:B------:R-:W-:Y:S05]  /*2cd0*/  BSYNC B1 ;  /* 0x0000000000017941 */ /* 0x000fea0003800000 */
.L_x_2572:
[----:B------:R-:W-:Y:S01]  /*2ce0*/  UISETP.NE.AND UP0, UPT, UR37, 0x3, UPT ;  /* 0x000000032500788c */ /* 0x000fe2000bf05270 */
[----:B0----5:R-:W-:Y:S02]  /*2cf0*/  IMAD.MOV.U32 R4, RZ, RZ, R8 ;  /* 0x000000ffff047224 */ /* 0x021fe400078e0008 */
[----:B------:R-:W-:Y:S02]  /*2d00*/  IMAD.MOV.U32 R5, RZ, RZ, R9 ;  /* 0x000000ffff057224 */ /* 0x000fe400078e0009 */
[----:B------:R-:W-:Y:S01]  /*2d10*/  IMAD.MOV.U32 R6, RZ, RZ, R30 ;  /* 0x000000ffff067224 */ /* 0x000fe200078e001e */
[----:B------:R-:W-:Y:S01]  /*2d20*/  PLOP3.LUT P5, PT, PT, PT, UP0, 0x80, 0x0 ;  /* 0x000000000000781c */ /* 0x000fe20003faf008 */
[----:B------:R-:W-:Y:S01]  /*2d30*/  IMAD.MOV.U32 R7, RZ, RZ, R57 ;  /* 0x000000ffff077224 */ /* 0x000fe200078e0039 */
[----:B------:R-:W-:Y:S01]  /*2d40*/  PRMT R76, R4, 0x5410, R5 ;  /* 0x00005410044c7816 */ /* 0x000fe20000000005 */
[----:B------:R-:W-:Y:S02]  /*2d50*/  IMAD.MOV.U32 R4, RZ, RZ, R31 ;  /* 0x000000ffff047224 */ /* 0x000fe400078e001f */
[----:B------:R-:W-:-:S03]  /*2d60*/  IMAD.MOV.U32 R5, RZ, RZ, R29 ;  /* 0x000000ffff057224 */ /* 0x000fc600078e001d */
[----:B------:R-:W-:Y:S01]  /*2d70*/  PRMT R77, R6, 0x5410, R4 ;  /* 0x00005410064d7816 */ /* 0x000fe20000000004 */
[----:B------:R-:W-:Y:S02]  /*2d80*/  IMAD.MOV.U32 R4, RZ, RZ, R28 ;  /* 0x000000ffff047224 */ /* 0x000fe400078e001c */
[----:B------:R-:W-:-:S03]  /*2d90*/  IMAD.MOV.U32 R6, RZ, RZ, R56 ;  /* 0x000000ffff067224 */ /* 0x000fc600078e0038 */
[----:B------:R-:W-:Y:S02]  /*2da0*/  PRMT R78, R4, 0x5410, R5 ;  /* 0x00005410044e7816 */ /* 0x000fe40000000005 */
[----:B------:R-:W-:Y:S01]  /*2db0*/  PRMT R79, R6, 0x5410, R7 ;  /* 0x00005410064f7816 */ /* 0x000fe20000000007 */
[----:B------:R-:W-:Y:S06]  /*2dc0*/  @!P5 BRA `(.L_x_2574) ;  /* 0x000000000004d947 */ /* 0x000fec0003800000 */
[----:B------:R-:W-:Y:S01]  /*2dd0*/  BPT.TRAP 0x1 ;  /* 0x000000040000795c */ /* 0x000fe20000300000 */
.L_x_2574:
[----:B------:R-:W-:Y:S01]  /*2de0*/  LEA R62, R188, R2, 0x3 ;  /* 0x00000002bc3e7211 */ /* 0x000fe200078e18ff */
[----:B------:R-:W-:Y:S01]  /*2df0*/  BSSY B1, `(.L_x_2575) ;  /* 0x0000004000017945 */ /* 0x000fe20003800000 */
[----:B------:R-:W-:-:S04]  /*2e00*/  SHF.L.U32 R69, R192, 0x1f, RZ ;  /* 0x0000001fc0457819 */ /* 0x000fc800000006ff */
[----:B------:R-:W0:Y:S02]  /*2e10*/  SYNCS.PHASECHK.TRANS64.TRYWAIT P6, [R62+URZ+0x28c90], R69 ;  /* 0x028c90453e0075a7 */ /* 0x000e2400080c017f */
[----:B0-----:R-:W-:Y:S05]  /*2e20*/  @!P6 BRA `(.L_x_2576) ;  /* 0x000001d000b4e947 */ /* 0x001fea0003800000 */
.L_x_2916:
[----:B------:R-:W-:Y:S05]  /*2e30*/  BSYNC B1 ;  /* 0x0000000000017941 */ /* 0x000fea0003800000 */
.L_x_2575:
[----:B------:R-:W-:-:S03]  /*2e40*/  UMOV UR4, 0xffffffff ;  /* 0xffffffff00047882 */ /* 0x000fc60000000000 */
[----:B------:R-:W-:Y:S05]  /*2e50*/  BRA.DIV UR4, `(.L_x_2577) ;  /* 0x000001d204bc7947 */ /* 0x000fea000b800000 */
[----:B------:R-:W1:Y:S04]  /*2e60*/  SHFL.IDX PT, R67, R67, RZ, 0x1c1f ;  /* 0x001c1fff43437589 */ /* 0x000e6800000e0000 */
[----:B------:R2:W3:Y:S02]  /*2e70*/  SHFL.IDX PT, R14, R68, RZ, 0x1c1f ;  /* 0x001c1fff440e7589 */ /* 0x0004e400000e0000 */
.L_x_2920:
[----:B------:R-:W-:Y:S05]  /*2e80*/  @P0 BRA `(.L_x_2578) ;  /* 0x0000001400440947 */ /* 0x000fea0003800000 */
[----:B------:R-:W-:Y:S04]  /*2e90*/  BSSY B1, `(.L_x_2579) ;  /* 0x0000033000017945 */ /* 0x000fe80003800000 */
[----:B------:R-:W-:Y:S05]  /*2ea0*/  @P2 BRA `(.L_x_2580) ;  /* 0x0000000000c42947 */ /* 0x000fea0003800000 */
[----:B------:R4:W0:Y:S01]  /*2eb0*/  LDS.128 R4, [R73+0x22400] ;  /* 0x0224000049047984 */ /* 0x0008220000000c00 */
[----:B------:R-:W-:Y:S01]  /*2ec0*/  ISETP.GE.AND P6, PT, R190, R71, PT ;  /* 0x00000047be00720c */ /* 0x000fe20003fc6270 */
[----:B------:R-:W-:Y:S01]  /*2ed0*/  BSSY B2, `(.L_x_2581) ;  /* 0x000002d000027945 */ /* 0x000fe20003800000 */
[----:B---3--:R-:W-:-:S04]  /*2ee0*/  LEA R10, P0, R16, R14, 0x1 ;  /* 0x0000000e100a7211 */ /* 0x008fc800078008ff */
[----:B-1----:R-:W-:-:S07]  /*2ef0*/  LEA.HI.X R11, R16, R67, R17, 0x1, P0 ;  /* 0x00000043100b7211 */ /* 0x002fce00000f0c11 */
        /* <DEDUP_REMOVED lines=12> */
[CC--:B--2---:R-:W-:Y:S01]  /*2fc0*/  FMUL.FTZ R68, R6.reuse, R31.reuse ;  /* 0x0000001f06447220 */ /* 0x0c4fe20000410000 */
        /* <DEDUP_REMOVED lines=8> */
[--C-:B------:R-:W-:Y:S02]  /*3050*/  HADD2.F32 R15, -RZ, R79.reuse.H0_H0 ;  /* 0x2000004fff0f7230 */ /* 0x100fe40000004100 */
        /* <DEDUP_REMOVED lines=20> */
.L_x_2582:
[----:B------:R-:W-:Y:S05]  /*31a0*/  BSYNC B2 ;  /* 0x0000000000027941 */ /* 0x000fea0003800000 */
.L_x_2581:
[----:B0-----:R4:W-:Y:S02]  /*31b0*/  ST.E.128 desc[UR40][R10.64], R4 ;  /* 0x000000040a007985 */ /* 0x0019e4000c101d28 */
.L_x_2580:
[----:B------:R-:W-:Y:S05]  /*31c0*/  BSYNC B1 ;  /* 0x0000000000017941 */ /* 0x000fea0003800000 */
.L_x_2579:
        /* <DEDUP_REMOVED lines=8> */
[----:B-1----:R-:W-:-:S03]  /*3250*/  LEA.HI.X R11, R186, R67, R202, 0x1, P0 ;  /* 0x00000043ba0b7211 */ /* 0x002fc600000f0cca */
[----:B------:R-:W-:-:S06]  /*3260*/  IMAD R4, R5, 0x2, R2 ;  /* 0x0000000205047824 */ /* 0x000fcc00078e0202 */
[----:B------:R-:W1:Y:S01]  /*3270*/  LDS.128 R4, [R4+0x22400] ;  /* 0x0224000004047984 */ /* 0x000e620000000c00 */
[----:B------:R-:W-:Y:S05]  /*3280*/  @P6 BRA `(.L_x_2584) ;  /* 0x0000000000a46947 */ /* 0x000fea0003800000 */
[----:B------:R-:W-:Y:S02]  /*3290*/  SHF.R.U64 R13, R28, 0x10, R29 ;  /* 0x000000101c0d7819 */ /* 0x000fe4000000121d */
[----:B------:R-:W-:Y:S01]  /*32a0*/  SHF.R.U64 R12, R8, 0x10, R9 ;  /* 0x00000010080c7819 */ /* 0x000fe20000001209 */
[----:B-1----:R-:W-:Y:S01]  /*32b0*/  IMAD.MOV.U32 R8, RZ, RZ, R6 ;  /* 0x000000ffff087224 */ /* 0x002fe200078e0006 */
        /* <DEDUP_REMOVED lines=38> */
.L_x_2584:
[----:B------:R-:W-:Y:S05]  /*3520*/  BSYNC B1 ;  /* 0x0000000000017941 */ /* 0x000fea0003800000 */
.L_x_2583:
[----:B-1----:R1:W-:Y:S01]  /*3530*/  ST.E.128 desc[UR40][R10.64], R4 ;  /* 0x000000040a007985 */ /* 0x0023e2000c101d28 */
[----:B------:R-:W-:Y:S05]  /*3540*/  BRA `(.L_x_2578) ;  /* 0x0000000c00947947 */ /* 0x000fea0003800000 */
.L_x_2571:
        /* <DEDUP_REMOVED lines=24> */
[----:B------:R-:W-:-:S06]  /*36d0*/  UISETP.NE.AND UP0, UPT, UR37, 0x3, UPT ;  /* 0x000000032500788c */ /* 0x000fcc000bf05270 */
[----:B------:R-:W-:Y:S01]  /*36e0*/  PLOP3.LUT P5, PT, PT, PT, UP0, 0x80, 0x0 ;  /* 0x000000000000781c */ /* 0x000fe20003faf008 */
        /* <DEDUP_REMOVED lines=9> */
[----:B------:R-:W-:-:S02]  /*3780*/  IMAD.MOV.U32 R10, RZ, RZ, R28 ;  /* 0x000000ffff0a7224 */ /* 0x000fc400078e001c */
[----:B------:R-:W-:Y:S01]  /*3790*/  IMAD.MOV.U32 R11, RZ, RZ, R29 ;  /* 0x000000ffff0b7224 */ /* 0x000fe200078e001d */
[----:B------:R-:W-:Y:S02]  /*37a0*/  PRMT R77, R9, 0x7610, R77 ;  /* 0x00007610094d7816 */ /* 0x000fe4000000004d */
[----:B------:R-:W-:Y:S02]  /*37b0*/  PRMT R84, R8, 0x5410, R10 ;  /* 0x0000541008547816 */ /* 0x000fe4000000000a */
[----:B------:R-:W-:Y:S01]  /*37c0*/  PRMT R76, R11, 0x7610, R76 ;  /* 0x000076100b4c7816 */ /* 0x000fe2000000004c */
[----:B------:R-:W-:Y:S06]  /*37d0*/  @!P5 BRA `(.L_x_2585) ;  /* 0x000000000004d947 */ /* 0x000fec0003800000 */
[----:B------:R-:W-:Y:S01]  /*37e0*/  BPT.TRAP 0x1 ;  /* 0x000000040000795c */ /* 0x000fe20000300000 */
.L_x_2585:
[----:B------:R-:W-:Y:S01]  /*37f0*/  IMAD R62, R188, 0x8, R2 ;  /* 0x00000008bc3e7824 */ /* 0x000fe200078e0202 */
[----:B------:R-:W-:Y:S01]  /*3800*/  SHF.L.U32 R69, R192, 0x1f, RZ ;  /* 0x0000001fc0457819 */ /* 0x000fe200000006ff */
[----:B------:R-:W-:Y:S03]  /*3810*/  BSSY B1, `(.L_x_2586) ;  /* 0x0000003000017945 */ /* 0x000fe60003800000 */
[----:B------:R-:W0:Y:S02]  /*3820*/  SYNCS.PHASECHK.TRANS64.TRYWAIT P6, [R62+URZ+0x28c90], R69 ;  /* 0x028c90453e0075a7 */ /* 0x000e2400080c017f */
[----:B0-----:R-:W-:Y:S05]  /*3830*/  @!P6 BRA `(.L_x_2587) ;  /* 0x000001c8008ce947 */ /* 0x001fea0003800000 */
.L_x_2921:
[----:B------:R-:W-:Y:S05]  /*3840*/  BSYNC B1 ;  /* 0x0000000000017941 */ /* 0x000fea0003800000 */
.L_x_2586:
[----:B------:R-:W-:-:S03]  /*3850*/  UMOV UR4, 0xffffffff ;  /* 0xffffffff00047882 */ /* 0x000fc60000000000 */
[----:B------:R-:W-:Y:S05]  /*3860*/  BRA.DIV UR4, `(.L_x_2588) ;  /* 0x000001ca04947947 */ /* 0x000fea000b800000 */
[----:B------:R-:W1:Y:S04]  /*3870*/  SHFL.IDX PT, R67, R67, RZ, 0x1c1f ;  /* 0x001c1fff43437589 */ /* 0x000e6800000e0000 */
[----:B------:R-:W2:Y:S02]  /*3880*/  SHFL.IDX PT, R68, R68, RZ, 0x1c1f ;  /* 0x001c1fff44447589 */ /* 0x000ea400000e0000 */
.L_x_2925:
[----:B------:R-:W-:-:S13]  /*3890*/  ISETP.GE.OR P6, PT, R189, R70, P2 ;  /* 0x00000046bd00720c */ /* 0x000fda00017c6670 */
[----:B------:R-:W-:Y:S05]  /*38a0*/  @P6 BRA `(.L_x_2578) ;  /* 0x0000000800bc6947 */ /* 0x000fea0003800000 */
[----:B------:R-:W3:Y:S01]  /*38b0*/  LDC R71, c[0x0][0x2f4] ;  /* 0x0000bd00ff477b82 */ /* 0x000ee20000000800 */
[----:B------:R-:W4:Y:S01]  /*38c0*/  S2R R11, SR_TID.X ;  /* 0x00000000000b7919 */ /* 0x000f220000002100 */
[C---:B--2---:R-:W-:Y:S01]  /*38d0*/  LEA R56, P6, R55.reuse, R68, 0x1 ;  /* 0x0000004437387211 */ /* 0x044fe200078c08ff */
[----:B------:R-:W-:Y:S03]  /*38e0*/  BSSY B1, `(.L_x_2589) ;  /* 0x000006c000017945 */ /* 0x000fe60003800000 */
[----:B-1----:R-:W-:Y:S02]  /*38f0*/  LEA.HI.X R57, R55, R67, R60, 0x1, P6 ;  /* 0x0000004337397211 */ /* 0x002fe400030f0c3c */
[----:B---3--:R-:W-:-:S04]  /*3900*/  IADD3 R9, -R50, R71, RZ ;  /* 0x0000004732097210 */ /* 0x008fc80007ffe1ff */
[----:B------:R-:W-:-:S04]  /*3910*/  SEL R9, R50, R9, !P3 ;  /* 0x0000000932097207 */ /* 0x000fc80005800000 */
[----:B------:R-:W-:Y:S01]  /*3920*/  SHF.R.S32.HI R8, RZ, 0x1f, R9 ;  /* 0x0000001fff087819 */ /* 0x000fe20000011409 */
[----:B----4-:R-:W-:-:S03]  /*3930*/  VIADD R11, R11, 0xffffff80 ;  /* 0xffffff800b0b7836 */ /* 0x010fc60000000000 */
[----:B------:R-:W-:Y:S02]  /*3940*/  LEA.HI R8, R8, R9, RZ, 0x4 ;  /* 0x0000000908087211 */ /* 0x000fe400078f20ff */
[----:B------:R-:W-:Y:S02]  /*3950*/  SHF.R.S32.HI R10, RZ, 0x1f, R11 ;  /* 0x0000001fff0a7819 */ /* 0x000fe4000001140b */
[----:B------:R-:W-:Y:S02]  /*3960*/  SHF.R.S32.HI R8, RZ, 0x4, R8 ;  /* 0x00000004ff087819 */ /* 0x000fe40000011408 */
[----:B------:R-:W-:Y:S02]  /*3970*/  LEA.HI R10, R10, R11, RZ, 0x5 ;  /* 0x0000000b0a0a7211 */ /* 0x000fe400078f28ff */
[----:B------:R-:W-:Y:S02]  /*3980*/  LEA.HI.SX32 R8, R27, R8, 0x1d ;  /* 0x000000081b087211 */ /* 0x000fe400078feaff */
[----:B------:R-:W-:-:S03]  /*3990*/  SHF.R.S32.HI R10, RZ, 0x5, R10 ;  /* 0x00000005ff0a7819 */ /* 0x000fc6000001140a */
        /* <DEDUP_REMOVED lines=9> */
[----:B------:R-:W2:Y:S01]  /*3a30*/  LDS.128 R12, [R12+0x22400] ;  /* 0x022400000c0c7984 */ /* 0x000ea20000000c00 */
[----:B------:R-:W-:Y:S05]  /*3a40*/  @P0 BRA `(.L_x_2590) ;  /* 0x0000000400540947 */ /* 0x000fea0003800000 */
[--C-:B------:R-:W-:Y:S02]  /*3a50*/  SHF.R.U64 R81, R28, 0x10, R29.reuse ;  /* 0x000000101c517819 */ /* 0x100fe4000000121d */
[----:B------:R-:W-:Y:S02]  /*3a60*/  SHF.R.U32.HI R28, RZ, 0x10, R29 ;  /* 0x00000010ff1c7819 */ /* 0x000fe4000001161d */
[--C-:B------:R-:W-:Y:S01]  /*3a70*/  SHF.R.U64 R83, R4, 0x10, R5.reuse ;  /* 0x0000001004537819 */ /* 0x100fe20000001205 */
[----:B-1----:R-:W-:Y:S01]  /*3a80*/  HADD2.F32 R4, -RZ, R9.H0_H0 ;  /* 0x20000009ff047230 */ /* 0x002fe20000004100 */
[----:B------:R-:W-:Y:S01]  /*3a90*/  SHF.R.U32.HI R72, RZ, 0x10, R5 ;  /* 0x00000010ff487819 */ /* 0x000fe20000011605 */
[--C-:B--2---:R-:W-:Y:S01]  /*3aa0*/  HADD2.F32 R5, -RZ, R13.reuse.H0_H0 ;  /* 0x2000000dff057230 */ /* 0x104fe20000004100 */
[--C-:B------:R-:W-:Y:S01]  /*3ab0*/  SHF.R.U64 R82, R6, 0x10, R7.reuse ;  /* 0x0000001006527819 */ /* 0x100fe20000001207 */
[----:B------:R-:W-:Y:S01]  /*3ac0*/  HADD2.F32 R13, -RZ, R13.H1_H1 ;  /* 0x3000000dff0d7230 */ /* 0x000fe20000004100 */
[----:B------:R-:W-:Y:S01]  /*3ad0*/  SHF.R.U32.HI R75, RZ, 0x10, R7 ;  /* 0x00000010ff4b7819 */ /* 0x000fe20000011607 */
[----:B------:R-:W-:Y:S01]  /*3ae0*/  HADD2.F32 R7, -RZ, R76.H0_H0 ;  /* 0x2000004cff077230 */ /* 0x000fe20000004100 */
[--C-:B------:R-:W-:Y:S01]  /*3af0*/  SHF.R.U64 R79, R30, 0x10, R31.reuse ;  /* 0x000000101e4f7819 */ /* 0x100fe2000000121f */
[----:B------:R-:W-:Y:S01]  /*3b00*/  HADD2.F32 R30, -RZ, R28.H0_H0 ;  /* 0x2000001cff1e7230 */ /* 0x000fe20000004100 */
[----:B------:R-:W-:Y:S01]  /*3b10*/  SHF.R.U32.HI R73, RZ, 0x10, R31 ;  /* 0x00000010ff497819 */ /* 0x000fe2000001161f */
[----:B------:R-:W-:-:S02]  /*3b20*/  HADD2.F32 R9, -RZ, R9.H1_H1 ;  /* 0x30000009ff097230 */ /* 0x000fc40000004100 */
[-C--:B------:R-:W-:Y:S01]  /*3b30*/  FMUL.FTZ R29, R5, R7.reuse ;  /* 0x00000007051d7220 */ /* 0x080fe20000410000 */
[----:B------:R-:W-:Y:S02]  /*3b40*/  HADD2.F32 R6, -RZ, R76.H1_H1 ;  /* 0x3000004cff067230 */ /* 0x000fe40000004100 */
[-C--:B------:R-:W-:Y:S01]  /*3b50*/  FMUL.FTZ R76, R13, R30.reuse ;  /* 0x0000001e0d4c7220 */ /* 0x080fe20000410000 */
[----:B------:R-:W-:Y:S02]  /*3b60*/  HADD2.F32 R28, -RZ, R72.H0_H0 ;  /* 0x20000048ff1c7230 */ /* 0x000fe40000004100 */
[C---:B------:R-:W-:Y:S01]  /*3b70*/  FMUL.FTZ R72, R4.reuse, R7 ;  /* 0x0000000704487220 */ /* 0x040fe20000410000 */
[----:B------:R-:W-:Y:S01]  /*3b80*/  FMUL.FTZ R30, R9, R30 ;  /* 0x0000001e091e7220 */ /* 0x000fe20000410000 */
[-C--:B------:R-:W-:Y:S01]  /*3b90*/  FFMA.FTZ R29, R4, R6.reuse, -R29 ;  /* 0x00000006041d7223 */ /* 0x080fe2000001081d */
[----:B------:R-:W-:Y:S02]  /*3ba0*/  HADD2.F32 R7, -RZ, R77.H0_H0 ;  /* 0x2000004dff077230 */ /* 0x000fe40000004100 */
[----:B------:R-:W-:Y:S01]  /*3bb0*/  FFMA.FTZ R72, R5, R6, R72 ;  /* 0x0000000605487223 */ /* 0x000fe20000010048 */
[----:B------:R-:W-:Y:S01]  /*3bc0*/  FFMA.FTZ R31, R13, R28, R30 ;  /* 0x0000001c0d1f7223 */ /* 0x000fe2000001001e */
[----:B------:R-:W-:-:S02]  /*3bd0*/  HADD2.F32 R5, -RZ, R15.H0_H0 ;  /* 0x2000000fff057230 */ /* 0x000fc40000004100 */
[----:B------:R-:W-:Y:S01]  /*3be0*/  FFMA.FTZ R76, R9, R28, -R76 ;  /* 0x0000001c094c7223 */ /* 0x000fe2000001084c */
[----:B------:R-:W-:Y:S02]  /*3bf0*/  HADD2.F32 R4, -RZ, R11.H0_H0 ;  /* 0x2000000bff047230 */ /* 0x000fe40000004100 */
[----:B------:R-:W-:Y:S02]  /*3c00*/  HADD2.F32 R15, -RZ, R15.H1_H1 ;  /* 0x3000000fff0f7230 */ /* 0x000fe40000004100 */
[-C--:B------:R-:W-:Y:S01]  /*3c10*/  FMUL.FTZ R9, R5, R7.reuse ;  /* 0x0000000705097220 */ /* 0x080fe20000410000 */
[----:B------:R-:W-:Y:S02]  /*3c20*/  HADD2.F32 R30, -RZ, R73.H0_H0 ;  /* 0x20000049ff1e7230 */ /* 0x000fe40000004100 */
[----:B------:R-:W-:Y:S01]  /*3c30*/  FMUL.FTZ R78, R4, R7 ;  /* 0x00000007044e7220 */ /* 0x000fe20000410000 */
[----:B------:R-:W-:Y:S01]  /*3c40*/  HADD2.F32 R6, -RZ, R77.H1_H1 ;  /* 0x3000004dff067230 */ /* 0x000fe20000004100 */
[----:B------:R-:W-:Y:S01]  /*3c50*/  F2FP.F16.F32.PACK_AB R31, R31, R72 ;  /* 0x000000481f1f723e */ /* 0x000fe200000000ff */
[----:B------:R-:W-:-:S02]  /*3c60*/  HADD2.F32 R11, -RZ, R11.H1_H1 ;  /* 0x3000000bff0b7230 */ /* 0x000fc40000004100 */
[----:B------:R-:W-:Y:S01]  /*3c70*/  FMUL.FTZ R80, R15, R30 ;  /* 0x0000001e0f507220 */ /* 0x000fe20000410000 */
[----:B------:R-:W-:Y:S02]  /*3c80*/  HADD2.F32 R28, -RZ, R75.H0_H0 ;  /* 0x2000004bff1c7230 */ /* 0x000fe40000004100 */
[-C--:B------:R-:W-:Y:S01]  /*3c90*/  FFMA.FTZ R75, R4, R6.reuse, -R9 ;  /* 0x00000006044b7223 */ /* 0x080fe20000010809 */
[----:B------:R-:W-:Y:S01]  /*3ca0*/  FFMA.FTZ R78, R5, R6, R78 ;  /* 0x00000006054e7223 */ /* 0x000fe2000001004e */
[C---:B------:R-:W-:Y:S01]  /*3cb0*/  FMUL.FTZ R30, R11.reuse, R30 ;  /* 0x0000001e0b1e7220 */ /* 0x040fe20000410000 */
[----:B------:R-:W-:Y:S02]  /*3cc0*/  HADD2.F32 R9, -RZ, R84.H1_H1 ;  /* 0x30000054ff097230 */ /* 0x000fe40000004100 */
[-C--:B------:R-:W-:Y:S01]  /*3cd0*/  FFMA.FTZ R80, R11, R28.reuse, -R80 ;  /* 0x0000001c0b507223 */ /* 0x080fe20000010850 */
[----:B------:R-:W-:Y:S02]  /*3ce0*/  HADD2.F32 R5, -RZ, R12.H0_H0 ;  /* 0x2000000cff057230 */ /* 0x000fe40000004100 */
[----:B------:R-:W-:Y:S01]  /*3cf0*/  FFMA.FTZ R77, R15, R28, R30 ;  /* 0x0000001c0f4d7223 */ /* 0x000fe2000001001e */
[----:B------:R-:W-:Y:S01]  /*3d00*/  HADD2.F32 R4, -RZ, R8.H0_H0 ;  /* 0x20000008ff047230 */ /* 0x000fe20000004100 */
[----:B------:R-:W-:Y:S01]  /*3d10*/  F2FP.F16.F32.PACK_AB R29, R76, R29 ;  /* 0x0000001d4c1d723e */ /* 0x000fe200000000ff */
[----:B------:R-:W-:-:S02]  /*3d20*/  HADD2.F32 R11, -RZ, R81.H0_H0 ;  /* 0x20000051ff0b7230 */ /* 0x000fc40000004100 */
[CC--:B------:R-:W-:Y:S01]  /*3d30*/  FMUL.FTZ R13, R5.reuse, R9.reuse ;  /* 0x00000009050d7220 */ /* 0x0c0fe20000410000 */
[----:B------:R-:W-:Y:S02]  /*3d40*/  HADD2.F32 R12, -RZ, R12.H1_H1 ;  /* 0x3000000cff0c7230 */ /* 0x000fe40000004100 */
[----:B------:R-:W-:Y:S01]  /*3d50*/  FMUL.FTZ R28, R4, R9 ;  /* 0x00000009041c7220 */ /* 0x000fe20000410000 */
[----:B------:R-:W-:Y:S01]  /*3d60*/  HADD2.F32 R6, -RZ, R85.H1_H1 ;  /* 0x30000055ff067230 */ /* 0x000fe20000004100 */
[----:B------:R-:W-:Y:S01]  /*3d70*/  F2FP.F16.F32.PACK_AB R75, R80, R75 ;  /* 0x0000004b504b723e */ /* 0x000fe200000000ff */
[----:B------:R-:W-:Y:S02]  /*3d80*/  HADD2.F32 R8, -RZ, R8.H1_H1 ;  /* 0x30000008ff087230 */ /* 0x000fe40000004100 */
[-C--:B------:R-:W-:Y:S01]  /*3d90*/  FMUL.FTZ R9, R12, R11.reuse ;  /* 0x0000000b0c097220 */ /* 0x080fe20000410000 */
[----:B------:R-:W-:Y:S02]  /*3da0*/  HADD2.F32 R7, -RZ, R83.H0_H0 ;  /* 0x20000053ff077230 */ /* 0x000fe40000004100 */
[-C--:B------:R-:W-:Y:S01]  /*3db0*/  FFMA.FTZ R28, R5, R6.reuse, R28 ;  /* 0x00000006051c7223 */ /* 0x080fe2000001001c */
[----:B------:R-:W-:Y:S01]  /*3dc0*/  FFMA.FTZ R13, R4, R6, -R13 ;  /* 0x00000006040d7223 */ /* 0x000fe2000001080d */
[----:B------:R-:W-:Y:S01]  /*3dd0*/  FMUL.FTZ R11, R8, R11 ;  /* 0x0000000b080b7220 */ /* 0x000fe20000410000 */
[----:B------:R-:W-:-:S02]  /*3de0*/  HADD2.F32 R5, -RZ, R14.H0_H0 ;  /* 0x2000000eff057230 */ /* 0x000fc40000004100 */
[-C--:B------:R-:W-:Y:S01]  /*3df0*/  FFMA.FTZ R30, R8, R7.reuse, -R9 ;  /* 0x00000007081e7223 */ /* 0x080fe20000010809 */
[----:B------:R-:W-:Y:S02]  /*3e00*/  HADD2.F32 R8, -RZ, R84.H0_H0 ;  /* 0x20000054ff087230 */ /* 0x000fe40000004100 */
[----:B------:R-:W-:Y:S01]  /*3e10*/  FFMA.FTZ R11, R12, R7, R11 ;  /* 0x000000070c0b7223 */ /* 0x000fe2000001000b */
[----:B------:R-:W-:Y:S01]  /*3e20*/  HADD2.F32 R9, -RZ, R79.H0_H0 ;  /* 0x2000004fff097230 */ /* 0x000fe20000004100 */
[----:B------:R-:W-:Y:S01]  /*3e30*/  F2FP.F16.F32.PACK_AB R77, R77, R78 ;  /* 0x0000004e4d4d723e */ /* 0x000fe200000000ff */
[----:B------:R-:W-:Y:S02]  /*3e40*/  HADD2.F32 R4, -RZ, R10.H0_H0 ;  /* 0x2000000aff047230 */ /* 0x000fe40000004100 */
[----:B------:R-:W-:Y:S01]  /*3e50*/  FMUL.FTZ R15, R5, R8 ;  /* 0x00000008050f7220 */ /* 0x000fe20000410000 */
[----:B------:R-:W-:Y:S01]  /*3e60*/  HADD2.F32 R14, -RZ, R14.H1_H1 ;  /* 0x3000000eff0e7230 */ /* 0x000fe20000004100 */
[----:B------:R-:W-:Y:S01]  /*3e70*/  F2FP.F16.F32.PACK_AB R30, R30, R13 ;  /* 0x0000000d1e1e723e */ /* 0x000fe200000000ff */
[----:B------:R-:W-:-:S02]  /*3e80*/  HADD2.F32 R10, -RZ, R10.H1_H1 ;  /* 0x3000000aff0a7230 */ /* 0x000fc40000004100 */
[----:B------:R-:W-:Y:S01]  /*3e90*/  FMUL.FTZ R8, R4, R8 ;  /* 0x0000000804087220 */ /* 0x000fe20000410000 */
[----:B------:R-:W-:Y:S02]  /*3ea0*/  HADD2.F32 R6, -RZ, R85.H0_H0 ;  /* 0x20000055ff067230 */ /* 0x000fe40000004100 */
[-C--:B------:R-:W-:Y:S01]  /*3eb0*/  FMUL.FTZ R73, R14, R9.reuse ;  /* 0x000000090e497220 */ /* 0x080fe20000410000 */
[----:B------:R-:W-:Y:S02]  /*3ec0*/  HADD2.F32 R7, -RZ, R82.H0_H0 ;  /* 0x20000052ff077230 */ /* 0x000fe40000004100 */
[----:B------:R-:W-:Y:S01]  /*3ed0*/  FMUL.FTZ R9, R10, R9 ;  /* 0x000000090a097220 */ /* 0x000fe20000410000 */
[----:B------:R-:W-:Y:S01]  /*3ee0*/  F2FP.F16.F32.PACK_AB R12, R11, R28 ;  /* 0x0000001c0b0c723e */ /* 0x000fe200000000ff */
[-C--:B------:R-:W-:Y:S01]  /*3ef0*/  FFMA.FTZ R15, R4, R6.reuse, -R15 ;  /* 0x00000006040f7223 */ /* 0x080fe2000001080f */
[----:B------:R-:W-:Y:S01]  /*3f00*/  FFMA.FTZ R8, R5, R6, R8 ;  /* 0x0000000605087223 */ /* 0x000fe20000010008 */
[-C--:B------:R-:W-:Y:S01]  /*3f10*/  FFMA.FTZ R10, R10, R7.reuse, -R73 ;  /* 0x000000070a0a7223 */ /* 0x080fe20000010849 */
[----:B------:R-:W-:Y:S01]  /*3f20*/  FFMA.FTZ R9, R14, R7, R9 ;  /* 0x000000070e097223 */ /* 0x000fe20000010009 */
[----:B------:R-:W-:-:S02]  /*3f30*/  IMAD.MOV.U32 R13, RZ, RZ, R31 ;  /* 0x000000ffff0d7224 */ /* 0x000fc400078e001f */
[----:B------:R-:W-:Y:S01]  /*3f40*/  IMAD.MOV.U32 R11, RZ, RZ, R75 ;  /* 0x000000ffff0b7224 */ /* 0x000fe200078e004b */
[----:B------:R-:W-:Y:S01]  /*3f50*/  F2FP.F16.F32.PACK_AB R10, R10, R15 ;  /* 0x0000000f0a0a723e */ /* 0x000fe200000000ff */
[----:B------:R-:W-:Y:S01]  /*3f60*/  IMAD.MOV.U32 R15, RZ, RZ, R77 ;  /* 0x000000ffff0f7224 */ /* 0x000fe200078e004d */
[----:B------:R-:W-:Y:S01]  /*3f70*/  F2FP.F16.F32.PACK_AB R14, R9, R8 ;  /* 0x00000008090e723e */ /* 0x000fe200000000ff */
[----:B------:R-:W-:Y:S01]  /*3f80*/  IMAD.MOV.U32 R8, RZ, RZ, R30 ;  /* 0x000000ffff087224 */ /* 0x000fe200078e001e */
[----:B------:R-:W-:-:S07]  /*3f90*/  MOV R9, R29 ;  /* 0x0000001d00097202 */ /* 0x000fce0000000f00 */
.L_x_2590:
[----:B------:R-:W-:Y:S05]  /*3fa0*/  BSYNC B1 ;  /* 0x0000000000017941 */ /* 0x000fea0003800000 */
.L_x_2589:
[----:B-1----:R1:W-:Y:S01]  /*3fb0*/  ST.E.128 desc[UR40][R56.64], R8 ;  /* 0x0000000838007985 */ /* 0x0023e2000c101d28 */
[----:B------:R-:W-:Y:S01]  /*3fc0*/  ISETP.GE.AND P0, PT, R74, R71, PT ;  /* 0x000000474a00720c */ /* 0x000fe20003f06270 */
[----:B------:R-:W-:Y:S02]  /*3fd0*/  IMAD.MOV.U32 R4, RZ, RZ, R68 ;  /* 0x000000ffff047224 */ /* 0x000fe400078e0044 */
[----:B------:R-:W-:-:S10]  /*3fe0*/  IMAD.MOV.U32 R5, RZ, RZ, R67 ;  /* 0x000000ffff057224 */ /* 0x000fd400078e0043 */
[----:B------:R-:W-:Y:S05]  /*3ff0*/  @P0 BRA `(.L_x_2578) ;  /* 0x0000000000e80947 */ /* 0x000fea0003800000 */
[----:B------:R-:W-:-:S05]  /*4000*/  IMAD.WIDE R4, R74, 0x2, R4 ;  /* 0x000000024a047825 */ /* 0x000fca00078e0204 */
[----:B--2---:R2:W-:Y:S01]  /*4010*/  ST.E.128 desc[UR40][R4.64], R12 ;  /* 0x0000000c04007985 */ /* 0x0045e2000c101d28 */
[----:B------:R-:W-:Y:S05]  /*4020*/  BRA `(.L_x_2578) ;  /* 0x0000000000dc7947 */ /* 0x000fea0003800000 */
.L_x_2570:
[----:B------:R-:W-:-:S06]  /*4030*/  UISETP.NE.AND UP0, UPT, UR37, 0x3, UPT ;  /* 0x000000032500788c */ /* 0x000fcc000bf05270 */
[----:B------:R-:W-:-:S13]  /*4040*/  PLOP3.LUT P5, PT, PT, PT, UP0, 0x80, 0x0 ;  /* 0x000000000000781c */ /* 0x000fda0003faf008 */
[----:B------:R-:W-:Y:S05]  /*4050*/  @!P5 BRA `(.L_x_2591) ;  /* 0x000000000004d947 */ /* 0x000fea0003800000 */
[----:B------:R-:W-:Y:S01]  /*4060*/  BPT.TRAP 0x1 ;  /* 0x000000040000795c */ /* 0x000fe20000300000 */
.L_x_2591:
[----:B------:R-:W-:Y:S01]  /*4070*/  IMAD R62, R188, 0x8, R2 ;  /* 0x00000008bc3e7824 */ /* 0x000fe200078e0202 */
[----:B------:R-:W-:Y:S01]  /*4080*/  SHF.L.U32 R69, R192, 0x1f, RZ ;  /* 0x0000001fc0457819 */ /* 0x000fe200000006ff */
[----:B------:R-:W-:Y:S01]  /*4090*/  BSSY B1, `(.L_x_2592) ;  /* 0x0000004000017945 */ /* 0x000fe20003800000 */
[----:B------:R-:W-:Y:S02]  /*40a0*/  SHF.R.S32.HI R66, RZ, 0x1f, R64 ;  /* 0x0000001fff427819 */ /* 0x000fe40000011440 */
[----:B------:R-:W0:Y:S02]  /*40b0*/  SYNCS.PHASECHK.TRANS64.TRYWAIT P0, [R62+URZ+0x28c90], R69 ;  /* 0x028c90453e0075a7 */ /* 0x000e24000800017f */
[----:B0-----:R-:W-:Y:S05]  /*40c0*/  @!P0 BRA `(.L_x_2593) ;  /* 0x000001c000c88947 */ /* 0x001fea0003800000 */
.L_x_2926:
[----:B------:R-:W-:Y:S05]  /*40d0*/  BSYNC B1 ;  /* 0x0000000000017941 */ /* 0x000fea0003800000 */
.L_x_2592:
        /* <DEDUP_REMOVED lines=24> */
[----:B------:R1:W2:Y:S04]  /*4260*/  SHFL.IDX PT, R29, R13, RZ, 0x1c1f ;  /* 0x001c1fff0d1d7589 */ /* 0x0002a800000e0000 */
[----:B------:R1:W3:Y:S02]  /*4270*/  SHFL.IDX PT, R14, R5, RZ, 0x1c1f ;  /* 0x001c1fff050e7589 */ /* 0x0002e400000e0000 */
.L_x_2930:
        /* <DEDUP_REMOVED lines=18> */
.L_x_2578:
[----:B------:R-:W-:Y:S05]  /*43a0*/  BSYNC B0 ;  /* 0x0000000000007941 */ /* 0x000fea0003800000 */
.L_x_2569:
[----:B-12-4-:R-:W1:Y:S01]  /*43b0*/  S2R R4, SR_TID.X ;  /* 0x0000000000047919 */ /* 0x016e620000002100 */
        /* <DEDUP_REMOVED lines=16> */
.L_x_2596:
[----:B------:R-:W-:Y:S05]  /*44c0*/  BSYNC B0 ;  /* 0x0000000000007941 */ /* 0x000fea0003800000 */
.L_x_2595:
[----:B------:R-:W2:Y:S01]  /*44d0*/  SYNCS.PHASECHK.TRANS64.TRYWAIT P5, [R62+URZ+0x28cb0], R69 ;  /* 0x028cb0453e0075a7 */ /* 0x000ea200080a017f */
[----:B------:R-:W-:Y:S04]  /*44e0*/  BSSY B0, `(.L_x_2597) ;  /* 0x0000002000007945 */ /* 0x000fe80003800000 */
[----:B--2---:R-:W-:Y:S05]  /*44f0*/  @!P5 BRA `(.L_x_2598) ;  /* 0x000001c00014d947 */ /* 0x004fea0003800000 */
.L_x_2931:
[----:B------:R-:W-:Y:S05]  /*4500*/  BSYNC B0 ;  /* 0x0000000000007941 */ /* 0x000fea0003800000 */
.L_x_2597:
        /* <DEDUP_REMOVED lines=18> */
[----:B------:R-:W-:Y:S01]  /*4630*/  LEA.HI.X R4, R4, UR5, R7, 0x1, P5 ;  /* 0x0000000504047c11 */ /* 0x000fe2000a8f0c07 */
[----:B------:R1:W4:Y:S01]  /*4640*/  SHFL.IDX PT, R15, R5, RZ, 0x1c1f ;  /* 0x001c1fff050f7589 */ /* 0x00032200000e0000 */
[----:B------:R-:W-:-:S03]  /*4650*/  ISETP.GT.AND P5, PT, R70, R189, PT ;  /* 0x000000bd4600720c */ /* 0x000fc60003fa4270 */
[----:B------:R1:W0:Y:S10]  /*4660*/  SHFL.IDX PT, R13, R4, RZ, 0x1c1f ;  /* 0x001c1fff040d7589 */ /* 0x00023400000e0000 */
[----:B-1----:R-:W-:Y:S05]  /*4670*/  @!P5 BRA `(.L_x_2600) ;  /* 0x00000004009cd947 */ /* 0x002fea0003800000 */
[----:B------:R-:W5:Y:S01]  /*4680*/  LDL R31, [R1+0x10] ;  /* 0x00001000011f7983 */ /* 0x000f620000100800 */
[----:B------:R-:W-:-:S03]  /*4690*/  ULDC UR4, c[0x0][0x320] ;  /* 0x0000c80000047ab9 */ /* 0x000fc60000000800 */
[----:B------:R-:W2:Y:S04]  /*46a0*/  LDL R12, [R1+0x14] ;  /* 0x00001400010c7983 */ /* 0x000ea80000100800 */
[----:B------:R-:W2:Y:S01]  /*46b0*/  LDL R30, [R1+0x18] ;  /* 0x00001800011e7983 */ /* 0x000ea20000100800 */
[----:B------:R-:W-:Y:S02]  /*46c0*/  ISETP.GE.AND P6, PT, R16, UR4, PT ;  /* 0x0000000410007c0c */ /* 0x000fe4000bfc6270 */
[----:B------:R-:W-:Y:S01]  /*46d0*/  LEA R9, R188, R51, 0xf ;  /* 0x00000033bc097211 */ /* 0x000fe200078e78ff */
[----:B------:R-:W2:Y:S04]  /*46e0*/  LDL R29, [R1+0x1c] ;  /* 0x00001c00011d7983 */ /* 0x000ea80000100800 */
[C---:B------:R-:W-:Y:S01]  /*46f0*/  IMAD R10, R9.reuse, 0x2, R2 ;  /* 0x00000002090a7824 */ /* 0x040fe200078e0202 */
[----:B------:R-:W-:Y:S01]  /*4700*/  LOP3.LUT P5, RZ, R196, 0x4, RZ, 0xc0, !PT ;  /* 0x00000004c4ff7812 */ /* 0x000fe200078ac0ff */
[----:B------:R-:W2:Y:S04]  /*4710*/  LDL R28, [R1+0x20] ;  /* 0x00002000011c7983 */ /* 0x000ea80000100800 */
[----:B------:R-:W1:Y:S01]  /*4720*/  @!P6 LDS.128 R4, [R10+0x400] ;  /* 0x000400000a04e984 */ /* 0x000e620000000c00 */
[----:B------:R-:W-:-:S03]  /*4730*/  VIADD R11, R9, 0x20 ;  /* 0x00000020090b7836 */ /* 0x000fc60000000000 */
[----:B---3--:R-:W3:Y:S04]  /*4740*/  LDL R14, [R1+0x24] ;  /* 0x00002400010e7983 */ /* 0x008ee80000100800 */
[----:B------:R-:W-:Y:S01]  /*4750*/  @P5 VIADD R11, R9, 0xffffffe0 ;  /* 0xffffffe0090b5836 */ /* 0x000fe20000000000 */
[C---:B----4-:R-:W-:Y:S01]  /*4760*/  @!P6 LEA R8, P5, R16.reuse, R15, 0x1 ;  /* 0x0000000f1008e211 */ /* 0x050fe200078a08ff */
[----:B------:R-:W4:Y:S02]  /*4770*/  LDL R63, [R1+0x2c] ;  /* 0x00002c00013f7983 */ /* 0x000f240000100800 */
[----:B------:R-:W-:Y:S01]  /*4780*/  IMAD R11, R11, 0x2, R2 ;  /* 0x000000020b0b7824 */ /* 0x000fe200078e0202 */
[----:B0-----:R-:W-:Y:S01]  /*4790*/  @!P6 LEA.HI.X R9, R16, R13, R17, 0x1, P5 ;  /* 0x0000000d1009e211 */ /* 0x001fe200028f0c11 */
[----:B------:R-:W4:Y:S01]  /*47a0*/  LDL R57, [R1+0x30] ;  /* 0x0000300001397983 */ /* 0x000f220000100800 */
[----:B------:R-:W-:-:S03]  /*47b0*/  ISETP.GE.AND P5, PT, R186, UR4, PT ;  /* 0x00000004ba007c0c */ /* 0x000fc6000bfa6270 */
[----:B------:R-:W4:Y:S04]  /*47c0*/  LDL R56, [R1+0x34] ;  /* 0x0000340001387983 */ /* 0x000f280000100800 */
[----:B-1----:R0:W-:Y:S06]  /*47d0*/  @!P6 ST.E.128 desc[UR40][R8.64], R4 ;  /* 0x000000040800e985 */ /* 0x0021ec000c101d28 */
[----:B------:R-:W1:Y:S01]  /*47e0*/  @!P5 LDS.128 R4, [R11+0x400] ;  /* 0x000400000b04d984 */ /* 0x000e620000000c00 */
[----:B0-----:R-:W-:-:S04]  /*47f0*/  @!P5 LEA R8, P6, R186, R15, 0x1 ;  /* 0x0000000fba08d211 */ /* 0x001fc800078c08ff */
[----:B------:R-:W-:Y:S02]  /*4800*/  @!P5 LEA.HI.X R9, R186, R13, R202, 0x1, P6 ;  /* 0x0000000dba09d211 */ /* 0x000fe400030f0cca */
[----:B------:R-:W-:-:S03]  /*4810*/  ISETP.GE.AND P6, PT, R228, UR4, PT ;  /* 0x00000004e4007c0c */ /* 0x000fc6000bfc6270 */
[----:B-1----:R0:W-:Y:S10]  /*4820*/  @!P5 ST.E.128 desc[UR40][R8.64], R4 ;  /* 0x000000040800d985 */ /* 0x0021f4000c101d28 */
[----:B------:R-:W1:Y:S01]  /*4830*/  @!P6 LDS.128 R4, [R10+0x2400] ;  /* 0x002400000a04e984 */ /* 0x000e620000000c00 */
[----:B0-----:R-:W-:-:S05]  /*4840*/  @!P6 LEA R8, P5, R228, R15, 0x1 ;  /* 0x0000000fe408e211 */ /* 0x001fca00078a08ff */
[----:B-----5:R-:W-:Y:S01]  /*4850*/  @!P6 IMAD.X R9, R13, 0x1, R31, P5 ;  /* 0x000000010d09e824 */ /* 0x020fe200028e061f */
[C---:B------:R-:W-:Y:S01]  /*4860*/  ISETP.GE.AND P5, PT, R220.reuse, UR4, PT ;  /* 0x00000004dc007c0c */ /* 0x040fe2000bfa6270 */
[----:B------:R-:W5:Y:S04]  /*4870*/  LDL R31, [R1+0x38] ;  /* 0x00003800011f7983 */ /* 0x000f680000100800 */
[----:B-1----:R0:W-:Y:S08]  /*4880*/  @!P6 ST.E.128 desc[UR40][R8.64], R4 ;  /* 0x000000040800e985 */ /* 0x0021f0000c101d28 */
[----:B------:R-:W1:Y:S01]  /*4890*/  @!P5 LDS.128 R4, [R11+0x2400] ;  /* 0x002400000b04d984 */ /* 0x000e620000000c00 */
[----:B0-----:R-:W-:-:S05]  /*48a0*/  @!P5 LEA R8, P6, R220, R15, 0x1 ;  /* 0x0000000fdc08d211 */ /* 0x001fca00078c08ff */
[----:B--2---:R-:W-:Y:S02]  /*48b0*/  @!P5 IMAD.X R9, R13, 0x1, R12, P6 ;  /* 0x000000010d09d824 */ /* 0x004fe400030e060c */
[----:B------:R-:W2:Y:S01]  /*48c0*/  LDL R12, [R1+0x28] ;  /* 0x00002800010c7983 */ /* 0x000ea20000100800 */
[----:B------:R-:W-:-:S03]  /*48d0*/  ISETP.GE.AND P6, PT, R218, UR4, PT ;  /* 0x00000004da007c0c */ /* 0x000fc6000bfc6270 */
[----:B-1----:R0:W-:Y:S10]  /*48e0*/  @!P5 ST.E.128 desc[UR40][R8.64], R4 ;  /* 0x000000040800d985 */ /* 0x0021f4000c101d28 */
[----:B------:R-:W1:Y:S01]  /*48f0*/  @!P6 LDS.128 R4, [R10+0x4400] ;  /* 0x004400000a04e984 */ /* 0x000e620000000c00 */
[----:B0-----:R-:W-:-:S05]  /*4900*/  @!P6 LEA R8, P5, R218, R15, 0x1 ;  /* 0x0000000fda08e211 */ /* 0x001fca00078a08ff */
[----:B------:R-:W-:Y:S01]  /*4910*/  @!P6 IMAD.X R9, R13, 0x1, R30, P5 ;  /* 0x000000010d09e824 */ /* 0x000fe200028e061e */
[C---:B------:R-:W-:Y:S01]  /*4920*/  ISETP.GE.AND P5, PT, R215.reuse, UR4, PT ;  /* 0x00000004d7007c0c */ /* 0x040fe2000bfa6270 */
[----:B------:R-:W5:Y:S04]  /*4930*/  LDL R30, [R1+0x3c] ;  /* 0x00003c00011e7983 */ /* 0x000f680000100800 */
[----:B-1----:R0:W-:Y:S08]  /*4940*/  @!P6 ST.E.128 desc[UR40][R8.64], R4 ;  /* 0x000000040800e985 */ /* 0x0021f0000c101d28 */
[----:B------:R-:W1:Y:S01]  /*4950*/  @!P5 LDS.128 R4, [R11+0x4400] ;  /* 0x004400000b04d984 */ /* 0x000e620000000c00 */
[----:B0-----:R-:W-:-:S05]  /*4960*/  @!P5 LEA R8, P6, R215, R15, 0x1 ;  /* 0x0000000fd708d211 */ /* 0x001fca00078c08ff */
[----:B------:R-:W-:Y:S01]  /*4970*/  @!P5 IMAD.X R9, R13, 0x1, R29, P6 ;  /* 0x000000010d09d824 */ /* 0x000fe200030e061d */
[C---:B------:R-:W-:Y:S01]  /*4980*/  ISETP.GE.AND P6, PT, R214.reuse, UR4, PT ;  /* 0x00000004d6007c0c */ /* 0x040fe2000bfc6270 */
[----:B------:R-:W5:Y:S04]  /*4990*/  LDL R29, [R1+0x4] ;  /* 0x00000400011d7983 */ /* 0x000f680000100800 */
[----:B-1----:R0:W-:Y:S08]  /*49a0*/  @!P5 ST.E.128 desc[UR40][R8.64], R4 ;  /* 0x000000040800d985 */ /* 0x0021f0000c101d28 */
[----:B------:R-:W1:Y:S01]  /*49b0*/  @!P6 LDS.128 R4, [R10+0x6400] ;  /* 0x006400000a04e984 */ /* 0x000e620000000c00 */
[----:B0-----:R-:W-:-:S04]  /*49c0*/  @!P6 LEA R8, P5, R214, R15, 0x1 ;  /* 0x0000000fd608e211 */ /* 0x001fc800078a08ff */
[----:B------:R-:W-:Y:S02]  /*49d0*/  @!P6 IADD3.X R9, R13, R28, RZ, P5, !PT ;  /* 0x0000001c0d09e210 */ /* 0x000fe40002ffe4ff */
[C---:B------:R-:W-:Y:S01]  /*49e0*/  ISETP.GE.AND P5, PT, R213.reuse, UR4, PT ;  /* 0x00000004d5007c0c */ /* 0x040fe2000bfa6270 */
[----:B------:R-:W5:Y:S04]  /*49f0*/  LDL R28, [R1+0x40] ;  /* 0x00004000011c7983 */ /* 0x000f680000100800 */
[----:B-1----:R0:W-:Y:S08]  /*4a00*/  @!P6 ST.E.128 desc[UR40][R8.64], R4 ;  /* 0x000000040800e985 */ /* 0x0021f0000c101d28 */
[----:B------:R-:W1:Y:S01]  /*4a10*/  @!P5 LDS.128 R4, [R11+0x6400] ;  /* 0x006400000b04d984 */ /* 0x000e620000000c00 */
[----:B0-----:R-:W-:-:S05]  /*4a20*/  @!P5 LEA R8, P6, R213, R15, 0x1 ;  /* 0x0000000fd508d211 */ /* 0x001fca00078c08ff */
[----:B---3--:R-:W-:Y:S02]  /*4a30*/  @!P5 IMAD.X R9, R13, 0x1, R14, P6 ;  /* 0x000000010d09d824 */ /* 0x008fe400030e060e */
[----:B------:R-:W3:Y:S01]  /*4a40*/  LDL R14, [R1] ;  /* 0x00000000010e7983 */ /* 0x000ee20000100800 */
        /* <DEDUP_REMOVED lines=10> */
[----:B----4-:R-:W-:Y:S01]  /*4af0*/  @!P5 IMAD.X R9, R13, 0x1, R63, P6 ;  /* 0x000000010d09d824 */ /* 0x010fe200030e063f */
        /* <DEDUP_REMOVED lines=25> */
[----:B---3--:R-:W-:-:S04]  /*4c90*/  ISETP.GE.AND P5, PT, R14, UR4, PT ;  /* 0x000000040e007c0c */ /* 0x008fc8000bfa6270 */
[----:B-1----:R0:W-:Y:S09]  /*4ca0*/  @!P6 ST.E.128 desc[UR40][R8.64], R4 ;  /* 0x000000040800e985 */ /* 0x0021f2000c101d28 */
[----:B------:R-:W1:Y:S01]  /*4cb0*/  @!P5 LDS.128 R4, [R11+0xe400] ;  /* 0x00e400000b04d984 */ /* 0x000e620000000c00 */
[----:B0-----:R-:W-:-:S04]  /*4cc0*/  @!P5 LEA R8, P6, R14, R15, 0x1 ;  /* 0x0000000f0e08d211 */ /* 0x001fc800078c08ff */
[----:B--2---:R-:W-:-:S05]  /*4cd0*/  @!P5 IADD3.X R9, R13, R12, RZ, P6, !PT ;  /* 0x0000000c0d09d210 */ /* 0x004fca00037fe4ff */
[----:B-1----:R1:W-:Y:S04]  /*4ce0*/  @!P5 ST.E.128 desc[UR40][R8.64], R4 ;  /* 0x000000040800d985 */ /* 0x0023e8000c101d28 */
.L_x_2600:
[----:B------:R-:W-:Y:S05]  /*4cf0*/  BSYNC B0 ;  /* 0x0000000000007941 */ /* 0x000fea0003800000 */
.L_x_2599:
        /* <DEDUP_REMOVED lines=11> */
[----:B-1----:R-:W-:Y:S02]  /*4db0*/  SEL R5, RZ, 0x1, P5 ;  /* 0x00000001ff057807 */ /* 0x002fe40002800000 */
[----:B------:R-:W-:Y:S02]  /*4dc0*/  SEL R188, R188, RZ, P5 ;  /* 0x000000ffbcbc7207 */ /* 0x000fe40002800000 */
[----:B------:R-:W-:Y:S01]  /*4dd0*/  LOP3.LUT R192, R192, R5, RZ, 0x3c, !PT ;  /* 0x00000005c0c07212 */ /* 0x000fe200078e3cff */
[----:B------:R0:W-:Y:S01]  /*4de0*/  @!P0 SYNCS.ARRIVE.TRANS64.RED.A1T0 RZ, [R62+URZ], RZ ;  /* 0x000000ff3eff89a7 */ /* 0x0001e2000810043f */
[----:B------:R-:W-:Y:S01]  /*4df0*/  PLOP3.LUT P0, PT, PT, PT, PT, 0x8, 0x0 ;  /* 0x000000000000781c */ /* 0x000fe20003f0e170 */
[----:B------:R-:W-:-:S12]  /*4e00*/  @P4 BRA `(.L_x_2601) ;  /* 0xffffffd8003c4947 */ /* 0x000fd8000383ffff */
.L_x_2564:
[----:B------:R-:W-:Y:S04]  /*4e10*/  BSSY B0, `(.L_x_2602) ;  /* 0x0000004000007945 */ /* 0x000fe80003800000 */
[----:B------:R-:W-:Y:S05]  /*4e20*/  @P0 BRA `(.L_x_2603) ;  /* 0x0000000000080947 */ /* 0x000fea0003800000 */
[----:B------:R-:W1:Y:S02]  /*4e30*/  FENCE.VIEW.ASYNC.G ;  /* 0x00000000000073c6 */ /* 0x000e640000000100 */
[----:B-1----:R-:W-:Y:S06]  /*4e40*/  BAR.ARV 0xc, 0x180 ;  /* 0x0306000000007b1d */ /* 0x002fec0000002000 */
.L_x_2603:
[----:B------:R-:W-:Y:S05]  /*4e50*/  BSYNC B0 ;  /* 0x0000000000007941 */ /* 0x000fea0003800000 */
.L_x_2602:
[----:B------:R-:W-:Y:S01]  /*4e60*/  UISETP.NE.AND UP0, UPT, UR39, 0x1, UPT ;  /* 0x000000012700788c */ /* 0x000fe2000bf05270 */
[----:B------:R-:W-:Y:S05]  /*4e70*/  BSSY B7, `(.L_x_2604) ;  /* 0x0001041000077945 */ /* 0x000fea0003800000 */
[----:B------:R-:W-:-:S13]  /*4e80*/  PLOP3.LUT P0, PT, PT, PT, UP0, 0x80, 0x0 ;  /* 0x000000000000781c */ /* 0x000fda0003f0f008 */
[----:B------:R-:W-:Y:S05]  /*4e90*/  @!P0 BRA `(.L_x_2605) ;  /* 0x0000002000e88947 */ /* 0x000fea0003800000 */
[----:B------:R-:W1:Y:S01]  /*4ea0*/  LDC R0, c[0x0][0x448] ;  /* 0x00011200ff007b82 */ /* 0x000e620000000800 */
[----:B------:R-:W-:-:S07]  /*4eb0*/  IADD3 R23, R184, 0x1, -R23 ;  /* 0x00000001b8177810 */ /* 0x000fce0007ffe817 */
[----:B------:R-:W2:Y:S01]  /*4ec0*/  LDC.64 R4, c[0x0][0x9e0] ;  /* 0x00027800ff047b82 */ /* 0x000ea20000000a00 */
[----:B-1----:R-:W-:Y:S01]  /*4ed0*/  ISETP.NE.AND P1, PT, R0, 0x1, PT ;  /* 0x000000010000780c */ /* 0x002fe20003f25270 */
[----:B------:R-:W-:Y:S01]  /*4ee0*/  VIADD R0, R195, 0x3f ;  /* 0x0000003fc3007836 */ /* 0x000fe20000000000 */
[----:B--2---:R-:W-:-:S11]  /*4ef0*/  ISETP.GE.AND P2, PT, R5, 0x1, PT ;  /* 0x000000010500780c */ /* 0x004fd60003f46270 */
[----:B------:R-:W1:Y:S08]  /*4f00*/  @P1 LDC R3, c[0x0][0x44c] ;  /* 0x00011300ff031b82 */ /* 0x000e700000000800 */
[----:B------:R-:W2:Y:S01]  /*4f10*/  @P1 LDC R6, c[0x0][0x450] ;  /* 0x00011400ff061b82 */ /* 0x000ea20000000800 */
[----:B-1----:R-:W-:-:S05]  /*4f20*/  @P1 IMAD.HI.U32 R3, R0, R3, RZ ;  /* 0x0000000300031227 */ /* 0x002fca00078e00ff */
[----:B--2---:R-:W-:-:S05]  /*4f30*/  @P1 SHF.R.U32.HI R0, RZ, R6, R3 ;  /* 0x00000006ff001219 */ /* 0x004fca0000011603 */
[----:B------:R-:W-:-:S04]  /*4f40*/  IMAD.IADD R3, R23, 0x1, R0 ;  /* 0x0000000117037824 */ /* 0x000fc800078e0200 */
        /* <DEDUP_REMOVED lines=8> */
[----:B------:R-:W1:Y:S02]  /*4fd0*/  @P0 LDC.64 R6, c[0x0][0x9e8] ;  /* 0x00027a00ff060b82 */ /* 0x000e640000000a00 */
[----:B-1----:R-:W-:-:S05]  /*4fe0*/  @P0 IMAD.HI.U32 R0, R3, R6, RZ ;  /* 0x0000000603000227 */ /* 0x002fca00078e00ff */
[----:B------:R-:W-:-:S04]  /*4ff0*/  @P0 SHF.R.U32.HI R3, RZ, R7, R0 ;  /* 0x00000007ff030219 */ /* 0x000fc80000011600 */
[----:B------:R-:W-:Y:S01]  /*5000*/  LOP3.LUT R0, RZ, R3, RZ, 0x33, !PT ;  /* 0x00000003ff007212 */ /* 0x000fe200078e33ff */
[----:B------:R-:W-:Y:S06]  /*5010*/  BRA `(.L_x_2609) ;  /* 0x0000000000107947 */ /* 0x000fec0003800000 */
.L_x_2608:
[----:B------:R-:W-:-:S13]  /*5020*/  ISETP.NE.AND P0, PT, R5, 0x1, PT ;  /* 0x000000010500780c */ /* 0x000fda0003f05270 */
[----:B------:R-:W1:Y:S02]  /*5030*/  @P0 LDC.64 R6, c[0x0][0x9e8] ;  /* 0x00027a00ff060b82 */ /* 0x000e640000000a00 */
[----:B-1----:R-:W-:-:S05]  /*5040*/  @P0 IMAD.HI.U32 R6, R0, R6, RZ ;  /* 0x0000000600060227 */ /* 0x002fca00078e00ff */
[----:B------:R-:W-:-:S07]  /*5050*/  @P0 SHF.R.U32.HI R0, RZ, R7, R6 ;  /* 0x00000007ff000219 */ /* 0x000fce0000011606 */
.L_x_2609:
[----:B------:R-:W-:Y:S05]  /*5060*/  BSYNC B0 ;  /* 0x0000000000007941 */ /* 0x000fea0003800000 */
.L_x_2607:
[----:B------:R-:W-:-:S05]  /*5070*/  IMAD R3, R0, R5, R5 ;  /* 0x0000000500037224 */ /* 0x000fca00078e0205 */
[----:B------:R-:W-:-:S07]  /*5080*/  VIMNMX R4, R4, R3, PT ;  /* 0x0000000304047248 */ /* 0x000fce0003fe0100 */
.L_x_2606:
[----:B------:R-:W1:Y:S01]  /*5090*/  @P1 LDC R0, c[0x0][0x44c] ;  /* 0x00011300ff001b82 */ /* 0x000e620000000800 */
[----:B------:R-:W-:Y:S01]  /*50a0*/  VIADD R4, R4, 0x3f ;  /* 0x0000003f04047836 */ /* 0x000fe20000000000 */
[----:B------:R-:W-:Y:S01]  /*50b0*/  MOV R7, R195 ;  /* 0x000000c300077202 */ /* 0x000fe20000000f00 */
[----:B------:R-:W-:-:S03]  /*50c0*/  ULDC UR4, c[0x0][0x9dc] ;  /* 0x0002770000047ab9 */ /* 0x000fc60000000800 */
[----:B------:R-:W-:Y:S02]  /*50d0*/  SHF.R.S32.HI R3, RZ, 0x1f, R4 ;  /* 0x0000001fff037819 */ /* 0x000fe40000011404 */
[----:B------:R-:W2:Y:S02]  /*50e0*/  @P1 LDC R9, c[0x0][0x450] ;  /* 0x00011400ff091b82 */ /* 0x000ea40000000800 */
[----:B------:R-:W-:-:S04]  /*50f0*/  LEA.HI R3, R3, R4, RZ, 0x6 ;  /* 0x0000000403037211 */ /* 0x000fc800078f30ff */
[----:B------:R-:W-:-:S04]  /*5100*/  SHF.R.S32.HI R3, RZ, 0x6, R3 ;  /* 0x00000006ff037819 */ /* 0x000fc80000011403 */
[----:B------:R-:W-:Y:S01]  /*5110*/  VIMNMX R20, R168, R3, PT ;  /* 0x00000003a8147248 */ /* 0x000fe20003fe0100 */
[----:B-1----:R-:W-:-:S05]  /*5120*/  @P1 IMAD.HI.U32 R0, R195, R0, RZ ;  /* 0x00000000c3001227 */ /* 0x002fca00078e00ff */
[----:B--2---:R-:W-:-:S05]  /*5130*/  @P1 SHF.R.U32.HI R7, RZ, R9, R0 ;  /* 0x00000009ff071219 */ /* 0x004fca0000011600 */
        /* <DEDUP_REMOVED lines=13> */
.L_x_2612:
[----:B------:R-:W-:-:S13]  /*5210*/  ISETP.NE.AND P0, PT, R5, 0x1, PT ;  /* 0x000000010500780c */ /* 0x000fda0003f05270 */
[----:B------:R-:W1:Y:S02]  /*5220*/  @P0 LDC.64 R6, c[0x0][0x9e8] ;  /* 0x00027a00ff060b82 */ /* 0x000e640000000a00 */
[----:B-1----:R-:W-:-:S05]  /*5230*/  @P0 IMAD.HI.U32 R4, R40, R6, RZ ;  /* 0x0000000628040227 */ /* 0x002fca00078e00ff */
[----:B------:R-:W-:-:S07]  /*5240*/  @P0 SHF.R.U32.HI R40, RZ, R7, R4 ;  /* 0x00000007ff280219 */ /* 0x000fce0000011604 */
.L_x_2613:
[----:B------:R-:W-:Y:S05]  /*5250*/  BSYNC B0 ;  /* 0x0000000000007941 */ /* 0x000fea0003800000 */
.L_x_2611:
[----:B------:R-:W-:-:S05]  /*5260*/  IMAD R5, R40, R5, RZ ;  /* 0x0000000528057224 */ /* 0x000fca00078e02ff */
[----:B------:R-:W-:-:S07]  /*5270*/  VIMNMX R0, R0, R5, !PT ;  /* 0x0000000500007248 */ /* 0x000fce0007fe0100 */
.L_x_2610:
        /* <DEDUP_REMOVED lines=46> */
[----:B------:R-:W-:Y:S02]  /*5560*/  MOV R79, RZ ;  /* 0x000000ff004f7202 */ /* 0x000fe40000000f00 */
[----:B---34-:R-:W-:-:S02]  /*5570*/  CS2R R14, SRZ ;  /* 0x00000000000e7805 */ /* 0x018fc4000001ff00 */
[----:B------:R-:W-:Y:S01]  /*5580*/  CS2R R76, SRZ ;  /* 0x00000000004c7805 */ /* 0x000fe2000001ff00 */
[----:B------:R-:W-:Y:S01]  /*5590*/  IMAD.MOV.U32 R75, RZ, RZ, RZ ;  /* 0x000000ffff4b7224 */ /* 0x000fe200078e00ff */
[----:B------:R-:W-:Y:S02]  /*55a0*/  CS2R R12, SRZ ;  /* 0x00000000000c7805 */ /* 0x000fe4000001ff00 */
[----:B------:R-:W-:Y:S02]  /*55b0*/  CS2R R154, SRZ ;  /* 0x00000000009a7805 */ /* 0x000fe4000001ff00 */
[----:B------:R-:W-:Y:S02]  /*55c0*/  CS2R R156, SRZ ;  /* 0x00000000009c7805 */ /* 0x000fe4000001ff00 */
[----:B------:R-:W-:Y:S02]  /*55d0*/  CS2R R70, SRZ ;  /* 0x0000000000467805 */ /* 0x000fe4000001ff00 */
[----:B------:R-:W-:-:S02]  /*55e0*/  CS2R R158, SRZ ;  /* 0x00000000009e7805 */ /* 0x000fc4000001ff00 */
[----:B------:R-:W-:Y:S02]  /*55f0*/  CS2R R66, SRZ ;  /* 0x0000000000427805 */ /* 0x000fe4000001ff00 */
[----:B------:R-:W-:Y:S02]  /*5600*/  CS2R R160, SRZ ;  /* 0x0000000000a07805 */ /* 0x000fe4000001ff00 */
[----:B0-----:R-:W-:Y:S02]  /*5610*/  CS2R R62, SRZ ;  /* 0x00000000003e7805 */ /* 0x001fe4000001ff00 */
        /* <DEDUP_REMOVED lines=19> */
[----:B------:R-:W-:-:S02]  /*5750*/  CS2R R6, SRZ ;  /* 0x0000000000067805 */ /* 0x000fc4000001ff00 */
[----:B------:R-:W-:Y:S01]  /*5760*/  MOV R5, RZ ;  /* 0x000000ff00057202 */ /* 0x000fe20000000f00 */
[----:B------:R-:W-:Y:S06]  /*5770*/  @!P1 BRA `(.L_x_2614) ;  /* 0x000000f800c09947 */ /* 0x000fec0003800000 */
[----:B------:R-:W0:Y:S02]  /*5780*/  S2R R23, SR_TID.X ;  /* 0x0000000000177919 */ /* 0x000e240000002100 */
        /* <DEDUP_REMOVED lines=8> */
[----:B------:R-:W-:Y:S02]  /*5810*/  IMAD.U32 R0, RZ, RZ, UR37 ;  /* 0x00000025ff007e24 */ /* 0x000fe4000f8e00ff */
[----:B------:R-:W-:-:S03]  /*5820*/  IMAD R3, R3, 0x8000, R2 ;  /* 0x0000800003037824 */ /* 0x000fc600078e0202 */
[----:B------:R-:W-:Y:S01]  /*5830*/  ISETP.NE.AND P0, PT, R0, 0x3, PT ;  /* 0x000000030000780c */ /* 0x000fe20003f05270 */
[----:B------:R-:W-:-:S05]  /*5840*/  VIADD R3, R3, 0x400 ;  /* 0x0000040003037836 */ /* 0x000fca0000000000 */
[----:B------:R-:W-:-:S04]  /*5850*/  SHF.R.U32.HI R3, RZ, 0x4, R3 ;  /* 0x00000004ff037819 */ /* 0x000fc80000011603 */
[----:B------:R-:W-:-:S04]  /*5860*/  LOP3.LUT R0, R3, 0x3fff, RZ, 0xc0, !PT ;  /* 0x00003fff03007812 */ /* 0x000fc800078ec0ff */
[----:B------:R-:W-:Y:S01]  /*5870*/  LOP3.LUT R0, R0, 0x2000000, RZ, 0xfc, !PT ;  /* 0x0200000000007812 */ /* 0x000fe200078efcff */
[----:B------:R-:W-:Y:S06]  /*5880*/  @!P0 BRA `(.L_x_2615) ;  /* 0x0000000000048947 */ /* 0x000fec0003800000 */
[----:B------:R-:W-:Y:S01]  /*5890*/  BPT.TRAP 0x1 ;  /* 0x000000040000795c */ /* 0x000fe20000300000 */
.L_x_2615:
[----:B------:R-:W-:Y:S01]  /*58a0*/  IMAD R3, R18, 0x8, R2 ;  /* 0x0000000812037824 */ /* 0x000fe200078e0202 */
[----:B------:R-:W-:Y:S01]  /*58b0*/  SHF.L.U32 R6, R19, 0x1f, RZ ;  /* 0x0000001f13067819 */ /* 0x000fe200000006ff */
[----:B------:R-:W-:Y:S01]  /*58c0*/  VIADD R5, R2, 0x26800 ;  /* 0x0002680002057836 */ /* 0x000fe20000000000 */
[----:B------:R-:W-:Y:S01]  /*58d0*/  BSSY B0, `(.L_x_2616) ;  /* 0x0000008000007945 */ /* 0x000fe20003800000 */
[----:B------:R-:W-:Y:S01]  /*58e0*/  IMAD R8, R18, 0x1000, R0 ;  /* 0x0000100012087824 */ /* 0x000fe200078e0200 */
[----:B------:R-:W0:Y:S01]  /*58f0*/  SYNCS.PHASECHK.TRANS64.TRYWAIT P1, [R3+URZ+0x28c50], R6 ;  /* 0x028c5006030075a7 */ /* 0x000e22000802017f */
[----:B------:R-:W-:Y:S02]  /*5900*/  MOV R9, 0x40000040 ;  /* 0x4000004000097802 */ /* 0x000fe40000000f00 */
[----:B------:R-:W-:-:S04]  /*5910*/  SHF.R.U32.HI R5, RZ, 0x4, R5 ;  /* 0x00000004ff057819 */ /* 0x000fc80000011605 */
[----:B------:R-:W-:-:S04]  /*5920*/  LOP3.LUT R5, R5, 0x3fff, RZ, 0xc0, !PT ;  /* 0x00003fff05057812 */ /* 0x000fc800078ec0ff */
[----:B------:R-:W-:Y:S01]  /*5930*/  LOP3.LUT R5, R5, 0x10000, RZ, 0xfc, !PT ;  /* 0x0001000005057812 */ /* 0x000fe200078efcff */
[----:B0-----:R-:W-:Y:S06]  /*5940*/  @!P1 BRA `(.L_x_2617) ;  /* 0x000001ac00149947 */ /* 0x001fec0003800000 */
.L_x_2932:
[----:B------:R-:W-:Y:S05]  /*5950*/  BSYNC B0 ;  /* 0x0000000000007941 */ /* 0x000fea0003800000 */
.L_x_2616:
[----:B------:R-:W-:Y:S01]  /*5960*/  BAR.SYNC.DEFER_BLOCKING 0xe, 0x100 ;  /* 0x0384000000007b1d */ /* 0x000fe20000010000 */
[----:B0-----:R-:W-:Y:S01]  /*5970*/  IMAD.MOV.U32 R6, RZ, RZ, R5 ;  /* 0x000000ffff067224 */ /* 0x001fe200078e0005 */
[C---:B------:R-:W-:Y:S01]  /*5980*/  R2UR UR6, R8.reuse ;  /* 0x00000000080672ca */ /* 0x040fe200000e0000 */
[----:B------:R-:W-:Y:S01]  /*5990*/  IMAD.MOV.U32 R7, RZ, RZ, 0x40000040 ;  /* 0x40000040ff077424 */ /* 0x000fe200078e00ff */
[----:B------:R-:W-:Y:S01]  /*59a0*/  R2UR UR7, R9 ;  /* 0x00000000090772ca */ /* 0x000fe200000e0000 */
[----:B------:R-:W-:Y:S01]  /*59b0*/  VIADD R10, R8, 0x80 ;  /* 0x00000080080a7836 */ /* 0x000fe20000000000 */
[----:B------:R-:W-:Y:S01]  /*59c0*/  R2UR UR4, R6 ;  /* 0x00000000060472ca */ /* 0x000fe200000e0000 */
[----:B------:R-:W-:Y:S01]  /*59d0*/  IMAD.MOV.U32 R11, RZ, RZ, 0x40000040 ;  /* 0x40000040ff0b7424 */ /* 0x000fe200078e00ff */
[----:B------:R-:W-:Y:S01]  /*59e0*/  R2UR UR5, R7 ;  /* 0x00000000070572ca */ /* 0x000fe200000e0000 */
[----:B------:R-:W-:Y:S02]  /*59f0*/  VIADD R12, R5, 0x2 ;  /* 0x00000002050c7836 */ /* 0x000fe40000000000 */
[----:B------:R-:W-:-:S02]  /*5a00*/  IMAD.MOV.U32 R13, RZ, RZ, 0x40000040 ;  /* 0x40000040ff0d7424 */ /* 0x000fc400078e00ff */
[----:B------:R-:W-:Y:S01]  /*5a10*/  IMAD.MOV.U32 R9, RZ, RZ, 0x40000040 ;  /* 0x40000040ff097424 */ /* 0x000fe200078e00ff */
[----:B-----5:R-:W-:-:S07]  /*5a20*/  WARPGROUP.ARRIVE ;  /* 0x00000000000079c5 */ /* 0x020fce0000000000 */
[----:B------:R-:W-:Y:S01]  /*5a30*/  HGMMA.64x256x16.F32 R24, gdesc[UR4].tnspB, RZ, !UPT, gsb0 ;  /* 0x43e00000041879f0 */ /* 0x000fe2000c0008ff */
[----:B------:R-:W-:Y:S01]  /*5a40*/  R2UR UR6, R10 ;  /* 0x000000000a0672ca */ /* 0x000fe200000e0000 */
[----:B------:R-:W-:Y:S01]  /*5a50*/  VIADD R10, R8, 0x100 ;  /* 0x00000100080a7836 */ /* 0x000fe20000000000 */
[----:B------:R-:W-:Y:S01]  /*5a60*/  R2UR UR7, R11 ;  /* 0x000000000b0772ca */ /* 0x000fe200000e0000 */
[----:B------:R-:W-:Y:S01]  /*5a70*/  IMAD.MOV.U32 R11, RZ, RZ, 0x40000040 ;  /* 0x40000040ff0b7424 */ /* 0x000fe200078e00ff */
[----:B------:R-:W-:Y:S01]  /*5a80*/  R2UR UR4, R12 ;  /* 0x000000000c0472ca */ /* 0x000fe200000e0000 */
[----:B------:R-:W-:Y:S01]  /*5a90*/  VIADD R8, R8, 0x180 ;  /* 0x0000018008087836 */ /* 0x000fe20000000000 */
[----:B------:R-:W-:Y:S01]  /*5aa0*/  R2UR UR5, R13 ;  /* 0x000000000d0572ca */ /* 0x000fe200000e0000 */
[----:B------:R-:W-:Y:S02]  /*5ab0*/  WARPGROUP.DEPBAR.LE gsb0, 0x0 ;  /* 0x00008000000079c5 */ /* 0x000fe40000010000 */
[----:B------:R-:W-:-:S15]  /*5ac0*/  WARPGROUP.ARRIVE ;  /* 0x00000000000079c5 */ /* 0x000fde0000000000 */
[----:B------:R-:W-:-:S03]  /*5ad0*/  NOP ;  /* 0x0000000000007918 */ /* 0x000fc60000000000 */
[----:B------:R-:W-:Y:S01]  /*5ae0*/  HGMMA.64x256x16.F32 R24, gdesc[UR4].tnspB, R24, gsb0 ;  /* 0x43e00000041879f0 */ /* 0x000fe20008000818 */
[----:B------:R-:W-:Y:S01]  /*5af0*/  R2UR UR7, R11 ;  /* 0x000000000b0772ca */ /* 0x000fe200000e0000 */
[----:B------:R-:W-:Y:S01]  /*5b00*/  IMAD.MOV.U32 R11, RZ, RZ, 0x40000040 ;  /* 0x40000040ff0b7424 */ /* 0x000fe200078e00ff */
[----:B------:R-:W-:Y:S02]  /*5b10*/  R2UR UR6, R10 ;  /* 0x000000000a0672ca */ /* 0x000fe400000e0000 */
[----:B------:R-:W-:Y:S02]  /*5b20*/  IADD3 R10, R5, 0x4, RZ ;  /* 0x00000004050a7810 */ /* 0x000fe40007ffe0ff */
[----:B------:R-:W-:Y:S02]  /*5b30*/  R2UR UR5, R11 ;  /* 0x000000000b0572ca */ /* 0x000fe400000e0000 */
[----:B------:R-:W-:Y:S01]  /*5b40*/  R2UR UR4, R10 ;  /* 0x000000000a0472ca */ /* 0x000fe200000e0000 */
[----:B------:R-:W-:-:S02]  /*5b50*/  WARPGROUP.DEPBAR.LE gsb0, 0x0 ;  /* 0x00008000000079c5 */ /* 0x000fc40000010000 */
[----:B------:R-:W-:-:S15]  /*5b60*/  WARPGROUP.ARRIVE ;  /* 0x00000000000079c5 */ /* 0x000fde0000000000 */
[----:B------:R-:W-:-:S01]  /*5b70*/  NOP ;  /* 0x0000000000007918 */ /* 0x000fc20000000000 */
[----:B------:R-:W-:Y:S01]  /*5b80*/  HGMMA.64x256x16.F32 R24, gdesc[UR4].tnspB, R24, gsb0 ;  /* 0x43e00000041879f0 */ /* 0x000fe20008000818 */
[----:B------:R-:W-:Y:S01]  /*5b90*/  R2UR UR6, R8 ;  /* 0x00000000080672ca */ /* 0x000fe200000e0000 */
[----:B------:R-:W-:Y:S01]  /*5ba0*/  VIADD R8, R5, 0x6 ;  /* 0x0000000605087836 */ /* 0x000fe20000000000 */
[----:B------:R-:W-:Y:S01]  /*5bb0*/  R2UR UR7, R9 ;  /* 0x00000000090772ca */ /* 0x000fe200000e0000 */
[----:B------:R-:W-:-:S03]  /*5bc0*/  IMAD.MOV.U32 R9, RZ, RZ, 0x40000040 ;  /* 0x40000040ff097424 */ /* 0x000fc600078e00ff */
[----:B------:R-:W-:Y:S02]  /*5bd0*/  R2UR UR4, R8 ;  /* 0x00000000080472ca */ /* 0x000fe400000e0000 */
[----:B------:R-:W-:Y:S01]  /*5be0*/  R2UR UR5, R9 ;  /* 0x00000000090572ca */ /* 0x000fe200000e0000 */
[----:B------:R-:W-:Y:S02]  /*5bf0*/  WARPGROUP.DEPBAR.LE gsb0, 0x0 ;  /* 0x00008000000079c5 */ /* 0x000fe40000010000 */
[----:B------:R-:W-:-:S15]  /*5c00*/  WARPGROUP.ARRIVE ;  /* 0x00000000000079c5 */ /* 0x000fde0000000000 */
[----:B------:R-:W-:-:S01]  /*5c10*/  NOP ;  /* 0x0000000000007918 */ /* 0x000fc20000000000 */
[----:B------:R-:W-:Y:S03]  /*5c20*/  HGMMA.64x256x16.F32 R24, gdesc[UR4].tnspB, R24, gsb0 ;  /* 0x43e00000041879f0 */ /* 0x000fe60008000818 */
[----:B------:R-:W-:Y:S02]  /*5c30*/  WARPGROUP.DEPBAR.LE gsb0, 0x0 ;  /* 0x00008000000079c5 */ /* 0x000fe40000010000 */
[----:B------:R-:W-:Y:S06]  /*5c40*/  BAR.ARV 0xf, 0x100 ;  /* 0x03c4000000007b1d */ /* 0x000fec0000002000 */
[----:B------:R-:W-:Y:S05]  /*5c50*/  @!P0 BRA `(.L_x_2618) ;  /* 0x0000000000048947 */ /* 0x000fea0003800000 */
[----:B------:R-:W-:Y:S01]  /*5c60*/  BPT.TRAP 0x1 ;  /* 0x000000040000795c */ /* 0x000fe20000300000 */
.L_x_2618:
[----:B------:R-:W-:Y:S01]  /*5c70*/  VIADD R14, R3, 0x28c60 ;  /* 0x00028c60030e7836 */ /* 0x000fe20000000000 */
[----:B------:R-:W-:Y:S01]  /*5c80*/  BSSY B0, `(.L_x_2619) ;  /* 0x00000cc000007945 */ /* 0x000fe20003800000 */
[----:B------:R-:W-:-:S03]  /*5c90*/  VIADD R3, R20, 0xfffffffe ;  /* 0xfffffffe14037836 */ /* 0x000fc60000000000 */
[----:B------:R-:W-:Y:S02]  /*5ca0*/  PRMT R14, R187, 0x654, R14 ;  /* 0x00000654bb0e7816 */ /* 0x000fe4000000000e */
[----:B------:R-:W-:Y:S02]  /*5cb0*/  ISETP.GE.AND P1, PT, R3, R4, PT ;  /* 0x000000040300720c */ /* 0x000fe40003f26270 */
[----:B------:R0:W-:Y:S11]  /*5cc0*/  SYNCS.ARRIVE.TRANS64.RED.A1T0 RZ, [R14+URZ], RZ ;  /* 0x000000ff0eff79a7 */ /* 0x0001f6000810043f */
[----:B0-----:R-:W-:Y:S05]  /*5cd0*/  @!P1 BRA `(.L_x_2620) ;  /* 0x0000000c00189947 */ /* 0x001fea0003800000 */
.L_x_2627:
[----:B------:R-:W-:Y:S01]  /*5ce0*/  BAR.SYNC.DEFER_BLOCKING 0xe, 0x100 ;  /* 0x0384000000007b1d */ /* 0x000fe20000010000 */
[C---:B------:R-:W-:Y:S01]  /*5cf0*/  IMAD R5, R18.reuse, 0x40, R194 ;  /* 0x0000004012057824 */ /* 0x040fe200078e02c2 */
[C---:B------:R-:W-:Y:S01]  /*5d00*/  ISETP.GT.AND P2, PT, R3.reuse, R4, PT ;  /* 0x000000040300720c */ /* 0x040fe20003f44270 */
[----:B------:R-:W-:Y:S02]  /*5d10*/  VIADD R18, R18, 0x1 ;  /* 0x0000000112127836 */ /* 0x000fe40000000000 */
[----:B------:R-:W-:Y:S01]  /*5d20*/  VIADD R3, R3, 0xffffffff ;  /* 0xffffffff03037836 */ /* 0x000fe20000000000 */
[----:B------:R-:W-:Y:S02]  /*5d30*/  LEA R5, R5, R2, 0x2 ;  /* 0x0000000205057211 */ /* 0x000fe400078e10ff */
[----:B------:R-:W-:-:S04]  /*5d40*/  ISETP.NE.AND P1, PT, R18, 0x2, PT ;  /* 0x000000021200780c */ /* 0x000fc80003f25270 */
[----:B------:R-:W-:Y:S01]  /*5d50*/  SEL R18, R18, RZ, P1 ;  /* 0x000000ff12127207 */ /* 0x000fe20000800000 */
[----:B0-----:R-:W0:Y:S04]  /*5d60*/  LDS R14, [R5+0x28800] ;  /* 0x02880000050e7984 */ /* 0x001e280000000800 */
        /* <DEDUP_REMOVED lines=133> */
.L_x_2621:
[----:B------:R-:W-:Y:S01]  /*65c0*/  IMAD R5, R18, 0x8, R2 ;  /* 0x0000000812057824 */ /* 0x000fe200078e0202 */
[----:B------:R-:W-:-:S04]  /*65d0*/  SHF.L.U32 R14, R19, 0x1f, RZ ;  /* 0x0000001f130e7819 */ /* 0x000fc800000006ff */
[----:B------:R0:W1:Y:S01]  /*65e0*/  SYNCS.PHASECHK.TRANS64.TRYWAIT P1, [R5+URZ+0x28c50], R14 ;  /* 0x028c500e050075a7 */ /* 0x000062000802017f */
[----:B------:R-:W-:Y:S05]  /*65f0*/  @!P0 BRA `(.L_x_2622) ;  /* 0x0000000000048947 */ /* 0x000fea0003800000 */
[----:B------:R-:W-:Y:S01]  /*6600*/  BPT.TRAP 0x1 ;  /* 0x000000040000795c */ /* 0x000fe20000300000 */
.L_x_2622:
[----:B------:R-:W-:Y:S04]  /*6610*/  BSSY B1, `(.L_x_2623) ;  /* 0x0000004000017945 */ /* 0x000fe80003800000 */
[----:B-1----:R-:W-:Y:S05]  /*6620*/  @P1 BRA `(.L_x_2624) ;  /* 0x0000000000081947 */ /* 0x002fea0003800000 */
[----:B------:R-:W1:Y:S02]  /*6630*/  SYNCS.PHASECHK.TRANS64.TRYWAIT P1, [R5+URZ+0x28c50], R14 ;  /* 0x028c500e050075a7 */ /* 0x000e64000802017f */
[----:B-1----:R-:W-:Y:S05]  /*6640*/  @!P1 BRA `(.L_x_2625) ;  /* 0x0000019c00e89947 */ /* 0x002fea0003800000 */
.L_x_2624:
[----:B------:R-:W-:Y:S05]  /*6650*/  BSYNC B1 ;  /* 0x0000000000017941 */ /* 0x000fea0003800000 */
.L_x_2623:
[----:B01----:R-:W-:Y:S01]  /*6660*/  IMAD R14, R18, 0x1000, R0 ;  /* 0x00001000120e7824 */ /* 0x003fe200078e0200 */
[----:B------:R-:W-:Y:S01]  /*6670*/  R2UR UR4, R6 ;  /* 0x00000000060472ca */ /* 0x000fe200000e0000 */
[----:B------:R-:W-:Y:S01]  /*6680*/  IMAD.MOV.U32 R15, RZ, RZ, 0x40000040 ;  /* 0x40000040ff0f7424 */ /* 0x000fe200078e00ff */
[----:B------:R-:W-:Y:S01]  /*6690*/  R2UR UR5, R7 ;  /* 0x00000000070572ca */ /* 0x000fe200000e0000 */
[----:B------:R-:W-:Y:S01]  /*66a0*/  WARPGROUP.ARRIVE ;  /* 0x00000000000079c5 */ /* 0x000fe20000000000 */
[C---:B------:R-:W-:Y:S01]  /*66b0*/  R2UR UR6, R14.reuse ;  /* 0x000000000e0672ca */ /* 0x040fe200000e0000 */
[----:B------:R-:W-:Y:S01]  /*66c0*/  VIADD R20, R14, 0x80 ;  /* 0x000000800e147836 */ /* 0x000fe20000000000 */
[----:B------:R-:W-:Y:S01]  /*66d0*/  R2UR UR7, R15 ;  /* 0x000000000f0772ca */ /* 0x000fe200000e0000 */
[----:B------:R-:W-:Y:S02]  /*66e0*/  IMAD.MOV.U32 R21, RZ, RZ, 0x40000040 ;  /* 0x40000040ff157424 */ /* 0x000fe400078e00ff */
[----:B------:R-:W-:-:S10]  /*66f0*/  IMAD.MOV.U32 R15, RZ, RZ, 0x40000040 ;  /* 0x40000040ff0f7424 */ /* 0x000fd400078e00ff */
[----:B------:R-:W-:Y:S01]  /*6700*/  HGMMA.64x256x16.F32 R24, gdesc[UR4].tnspB, R24, gsb0 ;  /* 0x43e00000041879f0 */ /* 0x000fe20008000818 */
[----:B------:R-:W-:Y:S01]  /*6710*/  R2UR UR6, R20 ;  /* 0x00000000140672ca */ /* 0x000fe200000e0000 */
[C---:B------:R-:W-:Y:S01]  /*6720*/  VIADD R20, R14.reuse, 0x100 ;  /* 0x000001000e147836 */ /* 0x040fe20000000000 */
[----:B------:R-:W-:Y:S01]  /*6730*/  R2UR UR7, R21 ;  /* 0x00000000150772ca */ /* 0x000fe200000e0000 */
[----:B------:R-:W-:Y:S01]  /*6740*/  VIADD R14, R14, 0x180 ;  /* 0x000001800e0e7836 */ /* 0x000fe20000000000 */
[----:B------:R-:W-:Y:S02]  /*6750*/  R2UR UR4, R12 ;  /* 0x000000000c0472ca */ /* 0x000fe400000e0000 */
[----:B------:R-:W-:Y:S02]  /*6760*/  R2UR UR5, R13 ;  /* 0x000000000d0572ca */ /* 0x000fe400000e0000 */
[----:B------:R-:W-:Y:S01]  /*6770*/  MOV R21, 0x40000040 ;  /* 0x4000004000157802 */ /* 0x000fe20000000f00 */
[----:B------:R-:W-:-:S02]  /*6780*/  WARPGROUP.DEPBAR.LE gsb0, 0x0 ;  /* 0x00008000000079c5 */ /* 0x000fc40000010000 */
        /* <DEDUP_REMOVED lines=23> */
.L_x_2626:
[----:B------:R-:W-:-:S05]  /*6900*/  VIADD R14, R5, 0x28c60 ;  /* 0x00028c60050e7836 */ /* 0x000fca0000000000 */
[----:B------:R-:W-:-:S04]  /*6910*/  PRMT R14, R187, 0x654, R14 ;  /* 0x00000654bb0e7816 */ /* 0x000fc8000000000e */
[----:B------:R0:W-:Y:S01]  /*6920*/  SYNCS.ARRIVE.TRANS64.RED.A1T0 RZ, [R14+URZ], RZ ;  /* 0x000000ff0eff79a7 */ /* 0x0001e2000810043f */
[----:B------:R-:W-:Y:S05]  /*6930*/  @P2 BRA `(.L_x_2627) ;  /* 0xfffffff000e82947 */ /* 0x000fea000383ffff */
.L_x_2620:
[----:B------:R-:W-:Y:S05]  /*6940*/  BSYNC B0 ;  /* 0x0000000000007941 */ /* 0x000fea0003800000 */
.L_x_2619:
[----:B------:R-:W-:Y:S01]  /*6950*/  BAR.SYNC.DEFER_BLOCKING 0xe, 0x100 ;  /* 0x0384000000007b1d */ /* 0x000fe20000010000 */
[C---:B------:R-:W-:Y:S01]  /*6960*/  IMAD R3, R18.reuse, 0x40, R194 ;  /* 0x0000004012037824 */ /* 0x040fe200078e02c2 */
[----:B------:R-:W-:Y:S01]  /*6970*/  PLOP3.LUT P0, PT, PT, PT, PT, 0x8, 0x0 ;  /* 0x000000000000781c */ /* 0x000fe20003f0e170 */
[----:B------:R-:W-:Y:S02]  /*6980*/  VIADD R18, R18, 0x1 ;  /* 0x0000000112127836 */ /* 0x000fe40000000000 */
[----:B------:R-:W-:-:S03]  /*6990*/  IMAD R3, R3, 0x4, R2 ;  /* 0x0000000403037824 */ /* 0x000fc600078e0202 */
[----:B------:R-:W-:-:S04]  /*69a0*/  ISETP.NE.AND P1, PT, R18, 0x2, PT ;  /* 0x000000021200780c */ /* 0x000fc80003f25270 */
[----:B------:R-:W-:Y:S02]  /*69b0*/  SEL R0, RZ, 0x1, P1 ;  /* 0x00000001ff007807 */ /* 0x000fe40000800000 */
[----:B------:R-:W-:Y:S02]  /*69c0*/  SEL R18, R18, RZ, P1 ;  /* 0x000000ff12127207 */ /* 0x000fe40000800000 */
[----:B------:R-:W-:Y:S01]  /*69d0*/  LOP3.LUT R19, R19, R0, RZ, 0x3c, !PT ;  /* 0x0000000013137212 */ /* 0x000fe200078e3cff */
[----:B------:R-:W1:Y:S04]  /*69e0*/  LDS R2, [R3+0x28800] ;  /* 0x0288000003027984 */ /* 0x000e680000000800 */
[----:B------:R2:W3:Y:S02]  /*69f0*/  LDS R0, [R3+0x28820] ;  /* 0x0288200003007984 */ /* 0x0004e40000000800 */
[----:B--2---:R-:W-:-:S02]  /*6a00*/  IMAD.MOV.U32 R3, RZ, RZ, RZ ;  /* 0x000000ffff037224 */ /* 0x004fc400078e00ff */
[-C--:B-1----:R-:W-:Y:S01]  /*6a10*/  FMUL.FTZ R153, R28, R2.reuse ;  /* 0x000000021c997220 */ /* 0x082fe20000410000 */
[-C--:B------:R-:W-:Y:S01]  /*6a20*/  FMUL.FTZ R28, R29, R2.reuse ;  /* 0x000000021d1c7220 */ /* 0x080fe20000410000 */
[-C--:B------:R-:W-:Y:S01]  /*6a30*/  FMUL.FTZ R12, R33, R2.reuse ;  /* 0x00000002210c7220 */ /* 0x080fe20000410000 */
[-C--:B0-----:R-:W-:Y:S01]  /*6a40*/  FMUL.FTZ R14, R37, R2.reuse ;  /* 0x00000002250e7220 */ /* 0x081fe20000410000 */
[-C--:B------:R-:W-:Y:S01]  /*6a50*/  FMUL.FTZ R170, R41, R2.reuse ;  /* 0x0000000229aa7220 */ /* 0x080fe20000410000 */
[-C--:B------:R-:W-:Y:S01]  /*6a60*/  FMUL.FTZ R152, R36, R2.reuse ;  /* 0x0000000224987220 */ /* 0x080fe20000410000 */
[----:B------:R-:W-:Y:S01]  /*6a70*/  FMUL.FTZ R172, R40, R2 ;  /* 0x0000000228ac7220 */ /* 0x000fe20000410000 */
[-C--:B---3--:R-:W-:Y:S01]  /*6a80*/  FMUL.FTZ R5, R26, R0.reuse ;  /* 0x000000001a057220 */ /* 0x088fe20000410000 */
        /* <DEDUP_REMOVED lines=123> */
.L_x_2605:
[----:B------:R-:W1:Y:S01]  /*7240*/  LDC R0, c[0x0][0x448] ;  /* 0x00011200ff007b82 */ /* 0x000e620000000800 */
[----:B------:R-:W-:-:S07]  /*7250*/  IADD3 R7, R184, 0x1, -R23 ;  /* 0x00000001b8077810 */ /* 0x000fce0007ffe817 */
[----:B------:R-:W2:Y:S01]  /*7260*/  LDC.64 R4, c[0x0][0x9e0] ;  /* 0x00027800ff047b82 */ /* 0x000ea20000000a00 */
[----:B-1----:R-:W-:Y:S02]  /*7270*/  ISETP.NE.AND P1, PT, R0, 0x1, PT ;  /* 0x000000010000780c */ /* 0x002fe40003f25270 */
[----:B------:R-:W-:Y:S02]  /*7280*/  IADD3 R0, R195, 0x3f, RZ ;  /* 0x0000003fc3007810 */ /* 0x000fe40007ffe0ff */
[----:B--2---:R-:W-:-:S09]  /*7290*/  ISETP.GE.AND P2, PT, R5, 0x1, PT ;  /* 0x000000010500780c */ /* 0x004fd20003f46270 */
        /* <DEDUP_REMOVED lines=18> */
.L_x_2630:
[----:B------:R-:W-:-:S13]  /*73c0*/  ISETP.NE.AND P0, PT, R5, 0x1, PT ;  /* 0x000000010500780c */ /* 0x000fda0003f05270 */
[----:B------:R-:W1:Y:S02]  /*73d0*/  @P0 LDC.64 R6, c[0x0][0x9e8] ;  /* 0x00027a00ff060b82 */ /* 0x000e640000000a00 */
[----:B-1----:R-:W-:-:S05]  /*73e0*/  @P0 IMAD.HI.U32 R6, R0, R6, RZ ;  /* 0x0000000600060227 */ /* 0x002fca00078e00ff */
[----:B------:R-:W-:-:S07]  /*73f0*/  @P0 SHF.R.U32.HI R0, RZ, R7, R6 ;  /* 0x00000007ff000219 */ /* 0x000fce0000011606 */
.L_x_2631:
[----:B------:R-:W-:Y:S05]  /*7400*/  BSYNC B0 ;  /* 0x0000000000007941 */ /* 0x000fea0003800000 */
.L_x_2629:
[----:B------:R-:W-:-:S05]  /*7410*/  IMAD R3, R0, R5, R5 ;  /* 0x0000000500037224 */ /* 0x000fca00078e0205 */
[----:B------:R-:W-:-:S07]  /*7420*/  VIMNMX R4, R4, R3, PT ;  /* 0x0000000304047248 */ /* 0x000fce0003fe0100 */
.L_x_2628:
[----:B------:R-:W1:Y:S01]  /*7430*/  @P1 LDC R0, c[0x0][0x44c] ;  /* 0x00011300ff001b82 */ /* 0x000e620000000800 */
[----:B------:R-:W-:Y:S01]  /*7440*/  VIADD R4, R4, 0x3f ;  /* 0x0000003f04047836 */ /* 0x000fe20000000000 */
[----:B------:R-:W-:Y:S01]  /*7450*/  ULDC UR4, c[0x0][0x9dc] ;  /* 0x0002770000047ab9 */ /* 0x000fe20000000800 */
[----:B------:R-:W-:-:S03]  /*7460*/  IMAD.MOV.U32 R7, RZ, RZ, R195 ;  /* 0x000000ffff077224 */ /* 0x000fc600078e00c3 */
        /* <DEDUP_REMOVED lines=20> */
.L_x_2634:
[----:B------:R-:W-:-:S13]  /*75b0*/  ISETP.NE.AND P0, PT, R5, 0x1, PT ;  /* 0x000000010500780c */ /* 0x000fda0003f05270 */
[----:B------:R-:W1:Y:S02]  /*75c0*/  @P0 LDC.64 R6, c[0x0][0x9e8] ;  /* 0x00027a00ff060b82 */ /* 0x000e640000000a00 */
[----:B-1----:R-:W-:-:S05]  /*75d0*/  @P0 IMAD.HI.U32 R4, R40, R6, RZ ;  /* 0x0000000628040227 */ /* 0x002fca00078e00ff */
[----:B------:R-:W-:-:S07]  /*75e0*/  @P0 SHF.R.U32.HI R40, RZ, R7, R4 ;  /* 0x00000007ff280219 */ /* 0x000fce0000011604 */
.L_x_2635:
[----:B------:R-:W-:Y:S05]  /*75f0*/  BSYNC B0 ;  /* 0x0000000000007941 */ /* 0x000fea0003800000 */
.L_x_2633:
[----:B------:R-:W-:-:S05]  /*7600*/  IMAD R5, R40, R5, RZ ;  /* 0x0000000528057224 */ /* 0x000fca00078e02ff */
[----:B------:R-:W-:-:S07]  /*7610*/  VIMNMX R0, R0, R5, !PT ;  /* 0x0000000500007248 */ /* 0x000fce0007fe0100 */
.L_x_2632:
[----:B------:R-:W-:Y:S02]  /*7620*/  SHF.R.S32.HI R5, RZ, 0x1f, R0 ;  /* 0x0000001fff057819 */ /* 0x000fe40000011400 */
[----:B------:R-:W-:Y:S02]  /*7630*/  CS2R R150, SRZ ;  /* 0x0000000000967805 */ /* 0x000fe4000001ff00 */
[----:B------:R-:W-:Y:S02]  /*7640*/  PLOP3.LUT P0, PT, PT, PT, PT, 0x80, 0x0 ;  /* 0x000000000000781c */ /* 0x000fe40003f0f070 */
[----:B------:R-:W-:Y:S02]  /*7650*/  CS2R R148, SRZ ;  /* 0x0000000000947805 */ /* 0x000fe4000001ff00 */
[----:B------:R-:W-:Y:S01]  /*7660*/  LEA.HI R5, R5, R0, RZ, 0x6 ;  /* 0x0000000005057211 */ /* 0x000fe200078f30ff */
[----:B------:R-:W-:Y:S01]  /*7670*/  IMAD.MOV.U32 R0, RZ, RZ, RZ ;  /* 0x000000ffff007224 */ /* 0x000fe200078e00ff */
[----:B------:R-:W-:-:S02]  /*7680*/  MOV R3, RZ ;  /* 0x000000ff00037202 */ /* 0x000fc40000000f00 */
        /* <DEDUP_REMOVED lines=9> */
[----:B------:R-:W-:Y:S01]  /*7720*/  ISETP.GT.AND P1, PT, R168, R4, PT ;  /* 0x00000004a800720c */ /* 0x000fe20003f24270 */
[----:B------:R1:W-:Y:S01]  /*7730*/  STL [R1+0x8], R4 ;  /* 0x0000080401007387 */ /* 0x0003e20000100800 */
        /* <DEDUP_REMOVED lines=30> */
[----:B---34-:R-:W-:Y:S02]  /*7920*/  CS2R R14, SRZ ;  /* 0x00000000000e7805 */ /* 0x018fe4000001ff00 */
        /* <DEDUP_REMOVED lines=9> */
[----:B0-----:R-:W-:Y:S02]  /*79c0*/  CS2R R62, SRZ ;  /* 0x00000000003e7805 */ /* 0x001fe4000001ff00 */
[----:B------:R-:W-:Y:S02]  /*79d0*/  CS2R R162, SRZ ;  /* 0x0000000000a27805 */ /* 0x000fe4000001ff00 */
[----:B------:R-:W-:Y:S02]  /*79e0*/  CS2R R58, SRZ ;  /* 0x00000000003a7805 */ /* 0x000fe4000001ff00 */
[----:B------:R-:W-:Y:S02]  /*79f0*/  CS2R R164, SRZ ;  /* 0x0000000000a47805 */ /* 0x000fe4000001ff00 */
[----:B------:R-:W-:Y:S02]  /*7a00*/  CS2R R54, SRZ ;  /* 0x0000000000367805 */ /* 0x000fe4000001ff00 */
[----:B------:R-:W-:Y:S01]  /*7a10*/  CS2R R166, SRZ ;  /* 0x0000000000a67805 */ /* 0x000fe2000001ff00 */
[----:B------:R-:W-:Y:S01]  /*7a20*/  IMAD.MOV.U32 R51, RZ, RZ, RZ ;  /* 0x000000ffff337224 */ /* 0x000fe200078e00ff */
[----:B------:R-:W-:-:S02]  /*7a30*/  CS2R R32, SRZ ;  /* 0x0000000000207805 */ /* 0x000fc4000001ff00 */
[----:B------:R-:W-:Y:S02]  /*7a40*/  MOV R169, RZ ;  /* 0x000000ff00a97202 */ /* 0x000fe40000000f00 */
        /* <DEDUP_REMOVED lines=13> */
[----:B-1----:R-:W-:Y:S06]  /*7b20*/  @!P1 BRA `(.L_x_2614) ;  /* 0x000000d400d49947 */ /* 0x002fec0003800000 */
        /* <DEDUP_REMOVED lines=15> */
[----:B------:R-:W-:-:S04]  /*7c20*/  LOP3.LUT R3, R3, 0x3fff, RZ, 0xc0, !PT ;  /* 0x00003fff03037812 */ /* 0x000fc800078ec0ff */
        /* <DEDUP_REMOVED lines=18> */
.L_x_2637:
[----:B------:R-:W-:Y:S05]  /*7d50*/  BSYNC B6 ;  /* 0x0000000000067941 */ /* 0x000fea0003800000 */
.L_x_2636:
        /* <DEDUP_REMOVED lines=13> */
.L_x_2641:
[----:B-1----:R1:W2:Y:S02]  /*7e30*/  SYNCS.PHASECHK.TRANS64.TRYWAIT P0, [R2+URZ+0x28c00], R3 ;  /* 0x028c0003020075a7 */ /* 0x0022a4000800017f */
[----:B--2---:R-:W-:Y:S05]  /*7e40*/  @!P0 NANOSLEEP.SYNCS 0x989680 ;  /* 0x009896800000895d */ /* 0x004fea0003900000 */
[----:B------:R-:W2:Y:S02]  /*7e50*/  @!P0 SYNCS.PHASECHK.TRANS64 P0, [R2+URZ+0x28c00], R3 ;  /* 0x028c0003020085a7 */ /* 0x000ea4000800007f */
[----:B--2---:R-:W-:Y:S05]  /*7e60*/  @!P0 BRA `(.L_x_2641) ;  /* 0xfffffffc00f08947 */ /* 0x004fea000383ffff */
.L_x_2640:
[----:B------:R-:W-:Y:S05]  /*7e70*/  BSYNC B0 ;  /* 0x0000000000007941 */ /* 0x000fea0003800000 */
.L_x_2639:
[----:B------:R-:W-:Y:S05]  /*7e80*/  BRA `(.L_x_2642) ;  /* 0x0000002c00647947 */ /* 0x000fea0003800000 */
.L_x_2638:
[----:B------:R-:W-:Y:S01]  /*7e90*/  VIADD R4, R2, 0x20400 ;  /* 0x0002040002047836 */ /* 0x000fe20000000000 */
[----:B-----5:R-:W-:Y:S01]  /*7ea0*/  SHF.R.S32.HI R0, RZ, 0x1f, R24 ;  /* 0x0000001fff007819 */ /* 0x020fe20000011418 */
[----:B------:R-:W-:Y:S01]  /*7eb0*/  ULDC.64 UR4, c[0x0][0x3f8] ;  /* 0x0000fe0000047ab9 */ /* 0x000fe20000000a00 */
[----:B------:R-:W-:Y:S01]  /*7ec0*/  ULDC.64 UR6, c[0x0][0x408] ;  /* 0x0001020000067ab9 */ /* 0x000fe20000000a00 */
[----:B------:R-:W-:Y:S01]  /*7ed0*/  IMAD.WIDE.U32 R26, R24, UR4, RZ ;  /* 0x00000004181a7c25 */ /* 0x000fe2000f8e00ff */
[----:B------:R-:W-:Y:S01]  /*7ee0*/  LOP3.LUT P0, RZ, R4, 0x3ff, RZ, 0xc0, !PT ;  /* 0x000003ff04ff7812 */ /* 0x000fe2000780c0ff */
[----:B------:R-:W-:Y:S02]  /*7ef0*/  BSSY B6, `(.L_x_2643) ;  /* 0x0000019000067945 */ /* 0x000fe40003800000 */
[C---:B------:R-:W-:Y:S02]  /*7f00*/  IMAD R3, R0.reuse, UR4, RZ ;  /* 0x0000000400037c24 */ /* 0x040fe4000f8e02ff */
[----:B------:R-:W-:-:S02]  /*7f10*/  IMAD R5, R0, UR6, RZ ;  /* 0x0000000600057c24 */ /* 0x000fc4000f8e02ff */
[C---:B------:R-:W-:Y:S02]  /*7f20*/  IMAD R3, R24.reuse, UR5, R3 ;  /* 0x0000000518037c24 */ /* 0x040fe4000f8e0203 */
[C---:B------:R-:W-:Y:S02]  /*7f30*/  IMAD R5, R24.reuse, UR7, R5 ;  /* 0x0000000718057c24 */ /* 0x040fe4000f8e0205 */
[----:B------:R-:W-:-:S04]  /*7f40*/  IMAD.WIDE.U32 R24, R24, UR6, RZ ;  /* 0x0000000618187c25 */ /* 0x000fc8000f8e00ff */
[----:B------:R-:W-:Y:S02]  /*7f50*/  IMAD.IADD R29, R3, 0x1, R27 ;  /* 0x00000001031d7824 */ /* 0x000fe400078e021b */
[----:B------:R-:W-:Y:S01]  /*7f60*/  IMAD.IADD R31, R5, 0x1, R25 ;  /* 0x00000001051f7824 */ /* 0x000fe200078e0219 */
        /* <DEDUP_REMOVED lines=17> */
.L_x_2644:
[----:B------:R-:W-:Y:S05]  /*8080*/  BSYNC B6 ;  /* 0x0000000000067941 */ /* 0x000fea0003800000 */
.L_x_2643:
[----:B------:R-:W-:Y:S01]  /*8090*/  ULDC.U8 UR4, c[0x0][0x410] ;  /* 0x0001040000047ab9 */ /* 0x000fe20000000000 */
[----:B------:R-:W-:Y:S01]  /*80a0*/  BSSY B0, `(.L_x_2645) ;  /* 0x00002af000007945 */ /* 0x000fe20003800000 */
[----:B------:R-:W-:Y:S01]  /*80b0*/  ISETP.NE.AND P0, PT, RZ, UR4, PT ;  /* 0x00000004ff007c0c */ /* 0x000fe2000bf05270 */
[----:B------:R-:W-:-:S12]  /*80c0*/  IMAD.IADD R37, R189, 0x1, R195 ;  /* 0x00000001bd257824 */ /* 0x000fd800078e02c3 */
[----:B------:R-:W-:Y:S05]  /*80d0*/  @!P0 BRA `(.L_x_2646) ;  /* 0x0000001400808947 */ /* 0x000fea0003800000 */
[----:B------:R-:W0:Y:S01]  /*80e0*/  LDC R34, c[0x0][0x448] ;  /* 0x00011200ff227b82 */ /* 0x000e220000000800 */
[----:B------:R-:W1:Y:S01]  /*80f0*/  S2R R21, SR_TID.X ;  /* 0x0000000000157919 */ /* 0x000e620000002100 */
[----:B------:R-:W-:Y:S01]  /*8100*/  ULDC.64 UR4, c[0x0][0x3f8] ;  /* 0x0000fe0000047ab9 */ /* 0x000fe20000000a00 */
[----:B------:R-:W-:Y:S01]  /*8110*/  ULDC.64 UR6, c[0x0][0x408] ;  /* 0x0001020000067ab9 */ /* 0x000fe20000000a00 */
[----:B------:R-:W-:Y:S02]  /*8120*/  IMAD.MOV.U32 R6, RZ, RZ, R26 ;  /* 0x000000ffff067224 */ /* 0x000fe400078e001a */
[----:B------:R-:W-:Y:S02]  /*8130*/  IMAD.MOV.U32 R7, RZ, RZ, R29 ;  /* 0x000000ffff077224 */ /* 0x000fe400078e001d */
[----:B------:R-:W-:Y:S02]  /*8140*/  IMAD.MOV.U32 R8, RZ, RZ, R24 ;  /* 0x000000ffff087224 */ /* 0x000fe400078e0018 */
[----:B------:R-:W-:Y:S01]  /*8150*/  IMAD.MOV.U32 R9, RZ, RZ, R31 ;  /* 0x000000ffff097224 */ /* 0x000fe200078e001f */
[----:B0-----:R-:W-:Y:S01]  /*8160*/  ISETP.NE.AND P0, PT, R34, 0x1, PT ;  /* 0x000000012200780c */ /* 0x001fe20003f05270 */
[----:B-1----:R-:W-:-:S12]  /*8170*/  VIADD R21, R21, 0xffffff80 ;  /* 0xffffff8015157836 */ /* 0x002fd80000000000 */
[----:B------:R-:W0:Y:S01]  /*8180*/  @P0 LDC R0, c[0x0][0x44c] ;  /* 0x00011300ff000b82 */ /* 0x000e220000000800 */
[----:B------:R-:W-:-:S04]  /*8190*/  SHF.R.S32.HI R20, RZ, 0x1f, R21 ;  /* 0x0000001fff147819 */ /* 0x000fc80000011415 */
[----:B------:R-:W-:-:S03]  /*81a0*/  LEA.HI R20, R20, R21, RZ, 0x2 ;  /* 0x0000001514147211 */ /* 0x000fc600078f10ff */
[----:B------:R-:W1:Y:S01]  /*81b0*/  @P0 LDC R5, c[0x0][0x450] ;  /* 0x00011400ff050b82 */ /* 0x000e620000000800 */
[----:B------:R-:W-:-:S04]  /*81c0*/  LOP3.LUT R20, R20, 0xfffffffc, RZ, 0xc0, !PT ;  /* 0xfffffffc14147812 */ /* 0x000fc800078ec0ff */
[----:B------:R-:W-:-:S05]  /*81d0*/  IADD3 R20, R21, -R20, RZ ;  /* 0x8000001415147210 */ /* 0x000fca0007ffe0ff */
[----:B------:R-:W-:-:S04]  /*81e0*/  IMAD R3, R20, 0x20, R37 ;  /* 0x0000002014037824 */ /* 0x000fc800078e0225 */
[----:B0-----:R-:W-:-:S05]  /*81f0*/  @P0 IMAD.HI.U32 R0, R3, R0, RZ ;  /* 0x0000000003000227 */ /* 0x001fca00078e00ff */
[----:B-1----:R-:W-:-:S04]  /*8200*/  @P0 SHF.R.U32.HI R3, RZ, R5, R0 ;  /* 0x00000005ff030219 */ /* 0x002fc80000011600 */
[----:B------:R-:W-:Y:S01]  /*8210*/  SHF.R.S32.HI R0, RZ, 0x1f, R3 ;  /* 0x0000001fff007819 */ /* 0x000fe20000011403 */
[----:B------:R-:W-:-:S04]  /*8220*/  IMAD.WIDE.U32 R6, R3, UR4, R6 ;  /* 0x0000000403067c25 */ /* 0x000fc8000f8e0006 */
[C---:B------:R-:W-:Y:S02]  /*8230*/  IMAD R4, R0.reuse, UR4, RZ ;  /* 0x0000000400047c24 */ /* 0x040fe4000f8e02ff */
[----:B------:R-:W-:Y:S02]  /*8240*/  IMAD R0, R0, UR6, RZ ;  /* 0x0000000600007c24 */ /* 0x000fe4000f8e02ff */
[C---:B------:R-:W-:Y:S01]  /*8250*/  IMAD R5, R3.reuse, UR5, R4 ;  /* 0x0000000503057c24 */ /* 0x040fe2000f8e0204 */
[----:B------:R-:W-:Y:S01]  /*8260*/  ULDC.64 UR4, c[0x0][0x3e8] ;  /* 0x0000fa0000047ab9 */ /* 0x000fe20000000a00 */
[C---:B------:R-:W-:Y:S01]  /*8270*/  IMAD.WIDE.U32 R8, R3.reuse, UR6, R8 ;  /* 0x0000000603087c25 */ /* 0x040fe2000f8e0008 */
[----:B------:R-:W-:Y:S01]  /*8280*/  LEA R4, P0, R6, UR4, 0x1 ;  /* 0x0000000406047c11 */ /* 0x000fe2000f8008ff */
[----:B------:R-:W-:Y:S02]  /*8290*/  UMOV UR4, 0xffffffff ;  /* 0xffffffff00047882 */ /* 0x000fe40000000000 */
[----:B------:R-:W-:Y:S01]  /*82a0*/  IMAD R3, R3, UR7, R0 ;  /* 0x0000000703037c24 */ /* 0x000fe2000f8e0200 */
[----:B------:R-:W-:Y:S01]  /*82b0*/  ULDC.64 UR6, c[0x0][0x400] ;  /* 0x0001000000067ab9 */ /* 0x000fe20000000a00 */
[----:B------:R-:W-:Y:S01]  /*82c0*/  IMAD.IADD R5, R7, 0x1, R5 ;  /* 0x0000000107057824 */ /* 0x000fe200078e0205 */
[----:B------:R-:W-:Y:S01]  /*82d0*/  LEA R7, P1, R8, UR6, 0x1 ;  /* 0x0000000608077c11 */ /* 0x000fe2000f8208ff */
[----:B------:R-:W-:-:S03]  /*82e0*/  IMAD.IADD R3, R9, 0x1, R3 ;  /* 0x0000000109037824 */ /* 0x000fc600078e0203 */
[----:B------:R-:W-:Y:S02]  /*82f0*/  LEA.HI.X R6, R6, UR5, R5, 0x1, P0 ;  /* 0x0000000506067c11 */ /* 0x000fe400080f0c05 */
[----:B------:R-:W-:Y:S01]  /*8300*/  LEA.HI.X R8, R8, UR7, R3, 0x1, P1 ;  /* 0x0000000708087c11 */ /* 0x000fe200088f0c03 */
[----:B------:R-:W-:Y:S06]  /*8310*/  BRA.DIV UR4, `(.L_x_2647) ;  /* 0x0000018204c87947 */ /* 0x000fec000b800000 */
[----:B------:R0:W1:Y:S04]  /*8320*/  SHFL.IDX PT, R3, R6, RZ, 0x1c1f ;  /* 0x001c1fff06037589 */ /* 0x00006800000e0000 */
[----:B------:R0:W2:Y:S04]  /*8330*/  SHFL.IDX PT, R0, R4, RZ, 0x1c1f ;  /* 0x001c1fff04007589 */ /* 0x0000a800000e0000 */
[----:B------:R0:W3:Y:S04]  /*8340*/  SHFL.IDX PT, R5, R8, RZ, 0x1c1f ;  /* 0x001c1fff08057589 */ /* 0x0000e800000e0000 */
[----:B------:R0:W4:Y:S02]  /*8350*/  SHFL.IDX PT, R14, R7, RZ, 0x1c1f ;  /* 0x001c1fff070e7589 */ /* 0x00012400000e0000 */
.L_x_2938:
[----:B------:R-:W-:Y:S01]  /*8360*/  IMAD R34, R23, R34, RZ ;  /* 0x0000002217227224 */ /* 0x000fe200078e02ff */
[----:B------:R-:W-:Y:S01]  /*8370*/  BSSY B1, `(.L_x_2648) ;  /* 0x000001e000017945 */ /* 0x000fe20003800000 */
[----:B------:R-:W-:Y:S02]  /*8380*/  CS2R R30, SRZ ;  /* 0x00000000001e7805 */ /* 0x000fe4000001ff00 */
[----:B------:R-:W-:Y:S02]  /*8390*/  CS2R R20, SRZ ;  /* 0x0000000000147805 */ /* 0x000fe4000001ff00 */
[----:B------:R-:W-:Y:S02]  /*83a0*/  CS2R R28, SRZ ;  /* 0x00000000001c7805 */ /* 0x000fe4000001ff00 */
[----:B------:R-:W-:Y:S02]  /*83b0*/  ISETP.GE.AND P0, PT, R37, R34, PT ;  /* 0x000000222500720c */ /* 0x000fe40003f06270 */
[----:B------:R-:W-:-:S11]  /*83c0*/  CS2R R24, SRZ ;  /* 0x0000000000187805 */ /* 0x000fd6000001ff00 */
[----:B------:R-:W-:Y:S05]  /*83d0*/  @P0 BRA `(.L_x_2649) ;  /* 0x00000000005c0947 */ /* 0x000fea0003800000 */
[----:B------:R-:W4:Y:S01]  /*83e0*/  LDL R9, [R1+0x54] ;  /* 0x0000540001097983 */ /* 0x000f220000100800 */
[----:B------:R-:W-:Y:S01]  /*83f0*/  ULDC UR4, c[0x0][0x3f4] ;  /* 0x0000fd0000047ab9 */ /* 0x000fe20000000800 */
[----:B-1----:R-:W-:Y:S01]  /*8400*/  MOV R11, R3 ;  /* 0x00000003000b7202 */ /* 0x002fe20000000f00 */
[----:B--2---:R-:W-:Y:S01]  /*8410*/  IMAD.MOV.U32 R10, RZ, RZ, R0 ;  /* 0x000000ffff0a7224 */ /* 0x004fe200078e0000 */
[----:B------:R-:W-:Y:S02]  /*8420*/  ISETP.GE.AND P3, PT, R203, UR4, PT ;  /* 0x00000004cb007c0c */ /* 0x000fe4000bf66270 */
[----:B------:R-:W-:Y:S02]  /*8430*/  CS2R R28, SRZ ;  /* 0x00000000001c7805 */ /* 0x000fe4000001ff00 */
[----:B------:R-:W-:Y:S01]  /*8440*/  ISETP.GE.AND P2, PT, R190, UR4, PT ;  /* 0x00000004be007c0c */ /* 0x000fe2000bf46270 */
[----:B---3--:R-:W-:-:S08]  /*8450*/  IMAD.MOV.U32 R15, RZ, RZ, R5 ;  /* 0x000000ffff0f7224 */ /* 0x008fd000078e0005 */
[C---:B------:R-:W-:Y:S01]  /*8460*/  @!P3 IMAD.SHL.U32 R33, R203.reuse, 0x2, RZ ;  /* 0x00000002cb21b824 */ /* 0x040fe200078e00ff */
[----:B------:R-:W-:Y:S02]  /*8470*/  CS2R R30, SRZ ;  /* 0x00000000001e7805 */ /* 0x000fe4000001ff00 */
[----:B------:R-:W-:Y:S01]  /*8480*/  CS2R R24, SRZ ;  /* 0x0000000000187805 */ /* 0x000fe2000001ff00 */
[----:B------:R-:W-:Y:S01]  /*8490*/  @!P2 IMAD.WIDE R10, R190, 0x2, R10 ;  /* 0x00000002be0aa825 */ /* 0x000fe200078e020a */
[-C--:B------:R-:W-:Y:S02]  /*84a0*/  @!P3 IADD3 R26, P0, R0, R33.reuse, RZ ;  /* 0x00000021001ab210 */ /* 0x080fe40007f1e0ff */
[----:B----4-:R-:W-:Y:S01]  /*84b0*/  @!P3 IADD3 R32, P1, R14, R33, RZ ;  /* 0x000000210e20b210 */ /* 0x010fe20007f3e0ff */
[----:B------:R-:W-:Y:S01]  /*84c0*/  @!P2 IMAD.WIDE R12, R190, 0x2, R14 ;  /* 0x00000002be0ca825 */ /* 0x000fe200078e020e */
[----:B------:R1:W5:Y:S04]  /*84d0*/  @!P2 LD.E.64 R28, desc[UR40][R10.64] ;  /* 0x000000280a1ca980 */ /* 0x000368000c101b00 */
[----:B------:R1:W5:Y:S01]  /*84e0*/  @!P2 LD.E.64 R30, desc[UR40][R12.64] ;  /* 0x000000280c1ea980 */ /* 0x000362000c101b00 */
[----:B------:R-:W-:-:S05]  /*84f0*/  @!P3 SHF.L.U64.HI R20, R203, 0x1, R9 ;  /* 0x00000001cb14b819 */ /* 0x000fca0000010209 */
[--C-:B------:R-:W-:Y:S02]  /*8500*/  @!P3 IMAD.X R27, R3, 0x1, R20.reuse, P0 ;  /* 0x00000001031bb824 */ /* 0x100fe400000e0614 */
[----:B------:R-:W-:Y:S01]  /*8510*/  @!P3 IMAD.X R33, R5, 0x1, R20, P1 ;  /* 0x000000010521b824 */ /* 0x000fe200008e0614 */
[----:B------:R-:W-:Y:S02]  /*8520*/  CS2R R20, SRZ ;  /* 0x0000000000147805 */ /* 0x000fe4000001ff00 */
[----:B------:R1:W5:Y:S04]  /*8530*/  @!P3 LD.E.64 R24, desc[UR40][R26.64] ;  /* 0x000000281a18b980 */ /* 0x000368000c101b00 */
[----:B------:R1:W5:Y:S02]  /*8540*/  @!P3 LD.E.64 R20, desc[UR40][R32.64] ;  /* 0x000000282014b980 */ /* 0x000364000c101b00 */
.L_x_2649:
[----:B------:R-:W-:Y:S05]  /*8550*/  BSYNC B1 ;  /* 0x0000000000017941 */ /* 0x000fea0003800000 */
.L_x_2648:
[----:B--2--5:R-:W-:Y:S01]  /*8560*/  IMAD.MOV.U32 R0, RZ, RZ, R30 ;  /* 0x000000ffff007224 */ /* 0x024fe200078e001e */
[----:B------:R-:W-:Y:S01]  /*8570*/  UMOV UR4, 0xffffffff ;  /* 0xffffffff00047882 */ /* 0x000fe20000000000 */
[----:B-1----:R-:W-:Y:S01]  /*8580*/  IMAD.MOV.U32 R3, RZ, RZ, R31 ;  /* 0x000000ffff037224 */ /* 0x002fe200078e001f */
[----:B------:R-:W-:Y:S01]  /*8590*/  CS2R R26, SRZ ;  /* 0x00000000001a7805 */ /* 0x000fe2000001ff00 */
[----:B---3--:R-:W-:Y:S02]  /*85a0*/  IMAD.MOV.U32 R5, RZ, RZ, R20 ;  /* 0x000000ffff057224 */ /* 0x008fe400078e0014 */
[----:B------:R-:W-:Y:S01]  /*85b0*/  IMAD.MOV.U32 R9, RZ, RZ, R21 ;  /* 0x000000ffff097224 */ /* 0x000fe200078e0015 */
[----:B------:R-:W-:Y:S01]  /*85c0*/  PRMT R41, R0, 0x5410, R3 ;  /* 0x0000541000297816 */ /* 0x000fe20000000003 */
[----:B------:R-:W-:Y:S01]  /*85d0*/  IMAD.MOV.U32 R3, RZ, RZ, R29 ;  /* 0x000000ffff037224 */ /* 0x000fe200078e001d */
[----:B------:R-:W-:Y:S02]  /*85e0*/  MOV R0, R28 ;  /* 0x0000001c00007202 */ /* 0x000fe40000000f00 */
[----:B------:R-:W-:Y:S01]  /*85f0*/  PRMT R42, R5, 0x5410, R9 ;  /* 0x00005410052a7816 */ /* 0x000fe20000000009 */
[----:B------:R-:W-:Y:S01]  /*8600*/  IMAD.MOV.U32 R5, RZ, RZ, R24 ;  /* 0x000000ffff057224 */ /* 0x000fe200078e0018 */
[----:B------:R-:W-:Y:S01]  /*8610*/  PRMT R43, R0, 0x5410, R3 ;  /* 0x00005410002b7816 */ /* 0x000fe20000000003 */
[----:B------:R-:W-:-:S05]  /*8620*/  IMAD.MOV.U32 R9, RZ, RZ, R25 ;  /* 0x000000ffff097224 */ /* 0x000fca00078e0019 */
[----:B------:R-:W-:Y:S01]  /*8630*/  PRMT R44, R5, 0x5410, R9 ;  /* 0x00005410052c7816 */ /* 0x000fe20000000009 */
[----:B------:R-:W-:Y:S06]  /*8640*/  BRA.DIV UR4, `(.L_x_2650) ;  /* 0x00000182046c7947 */ /* 0x000fec000b800000 */
[----:B------:R1:W2:Y:S04]  /*8650*/  SHFL.IDX PT, R3, R6, 0x1, 0x1c1f ;  /* 0x003c1f0006037f89 */ /* 0x0002a800000e0000 */
[----:B------:R1:W3:Y:S04]  /*8660*/  SHFL.IDX PT, R0, R4, 0x1, 0x1c1f ;  /* 0x003c1f0004007f89 */ /* 0x0002e800000e0000 */
[----:B------:R1:W0:Y:S04]  /*8670*/  SHFL.IDX PT, R5, R8, 0x1, 0x1c1f ;  /* 0x003c1f0008057f89 */ /* 0x00022800000e0000 */
[----:B----4-:R1:W4:Y:S02]  /*8680*/  SHFL.IDX PT, R14, R7, 0x1, 0x1c1f ;  /* 0x003c1f00070e7f89 */ /* 0x01032400000e0000 */
.L_x_2944:
[----:B01----:R-:W5:Y:S01]  /*8690*/  LDL R6, [R1+0x50] ;  /* 0x0000500001067983 */ /* 0x003f620000100800 */
[----:B------:R-:W-:Y:S01]  /*86a0*/  VIADD R37, R37, 0x20 ;  /* 0x0000002025257836 */ /* 0x000fe20000000000 */
[----:B------:R-:W-:Y:S01]  /*86b0*/  BSSY B1, `(.L_x_2651) ;  /* 0x0000022000017945 */ /* 0x000fe20003800000 */
[----:B------:R-:W-:Y:S01]  /*86c0*/  IMAD.SHL.U32 R36, R196, 0x40, RZ ;  /* 0x00000040c4247824 */ /* 0x000fe200078e00ff */
[----:B------:R-:W-:Y:S02]  /*86d0*/  CS2R R10, SRZ ;  /* 0x00000000000a7805 */ /* 0x000fe4000001ff00 */
[----:B------:R-:W-:Y:S02]  /*86e0*/  CS2R R12, SRZ ;  /* 0x00000000000c7805 */ /* 0x000fe4000001ff00 */
[----:B------:R-:W-:Y:S02]  /*86f0*/  ISETP.GE.AND P0, PT, R37, R34, PT ;  /* 0x000000222500720c */ /* 0x000fe40003f06270 */
[----:B------:R-:W-:-:S02]  /*8700*/  CS2R R8, SRZ ;  /* 0x0000000000087805 */ /* 0x000fc4000001ff00 */
[----:B-----5:R-:W-:-:S04]  /*8710*/  LEA.HI R4, R6, R6, RZ, 0x1 ;  /* 0x0000000606047211 */ /* 0x020fc800078f08ff */
[----:B------:R-:W-:-:S05]  /*8720*/  LOP3.LUT R4, R4, 0xfffffffe, RZ, 0xc0, !PT ;  /* 0xfffffffe04047812 */ /* 0x000fca00078ec0ff */
[----:B------:R-:W-:-:S05]  /*8730*/  IMAD.IADD R4, R6, 0x1, -R4 ;  /* 0x0000000106047824 */ /* 0x000fca00078e0a04 */
[----:B------:R-:W-:Y:S01]  /*8740*/  SHF.L.U32 R35, R4, 0x1f, RZ ;  /* 0x0000001f04237819 */ /* 0x000fe200000006ff */
[----:B------:R-:W-:Y:S06]  /*8750*/  @P0 BRA `(.L_x_2652) ;  /* 0x00000000005c0947 */ /* 0x000fec0003800000 */
[----:B------:R-:W4:Y:S01]  /*8760*/  LDL R15, [R1+0x54] ;  /* 0x00005400010f7983 */ /* 0x000f220000100800 */
[----:B------:R-:W-:Y:S01]  /*8770*/  ULDC UR4, c[0x0][0x3f4] ;  /* 0x0000fd0000047ab9 */ /* 0x000fe20000000800 */
[----:B---3--:R-:W-:Y:S01]  /*8780*/  IMAD.MOV.U32 R6, RZ, RZ, R0 ;  /* 0x000000ffff067224 */ /* 0x008fe200078e0000 */
[----:B------:R-:W-:Y:S01]  /*8790*/  ISETP.GE.AND P2, PT, R190, UR4, PT ;  /* 0x00000004be007c0c */ /* 0x000fe2000bf46270 */
[----:B--2---:R-:W-:Y:S01]  /*87a0*/  IMAD.MOV.U32 R7, RZ, RZ, R3 ;  /* 0x000000ffff077224 */ /* 0x004fe200078e0003 */
[----:B------:R-:W-:Y:S02]  /*87b0*/  ISETP.GE.AND P3, PT, R203, UR4, PT ;  /* 0x00000004cb007c0c */ /* 0x000fe4000bf66270 */
[----:B------:R-:W-:-:S09]  /*87c0*/  CS2R R12, SRZ ;  /* 0x00000000000c7805 */ /* 0x000fd2000001ff00 */
[----:B------:R-:W-:Y:S02]  /*87d0*/  @!P2 IMAD.WIDE R32, R190, 0x2, R6 ;  /* 0x00000002be20a825 */ /* 0x000fe400078e0206 */
[----:B------:R-:W-:Y:S02]  /*87e0*/  @!P3 SHF.L.U32 R7, R203, 0x1, RZ ;  /* 0x00000001cb07b819 */ /* 0x000fe400000006ff */
[----:B------:R-:W-:Y:S02]  /*87f0*/  CS2R R26, SRZ ;  /* 0x00000000001a7805 */ /* 0x000fe4000001ff00 */
[----:B------:R-:W-:Y:S01]  /*8800*/  CS2R R8, SRZ ;  /* 0x0000000000087805 */ /* 0x000fe2000001ff00 */
[----:B------:R0:W5:Y:S01]  /*8810*/  @!P2 LD.E.64 R12, desc[UR40][R32.64] ;  /* 0x00000028200ca980 */ /* 0x000162000c101b00 */
[-C--:B------:R-:W-:Y:S02]  /*8820*/  @!P3 IADD3 R6, P0, R0, R7.reuse, RZ ;  /* 0x000000070006b210 */ /* 0x080fe40007f1e0ff */
[----:B----4-:R-:W-:-:S02]  /*8830*/  @!P3 IADD3 R4, P1, R14, R7, RZ ;  /* 0x000000070e04b210 */ /* 0x010fc40007f3e0ff */
[----:B------:R-:W-:Y:S01]  /*8840*/  @!P3 SHF.L.U64.HI R10, R203, 0x1, R15 ;  /* 0x00000001cb0ab819 */ /* 0x000fe2000001020f */
[----:B------:R-:W-:-:S04]  /*8850*/  IMAD.MOV.U32 R15, RZ, RZ, R5 ;  /* 0x000000ffff0f7224 */ /* 0x000fc800078e0005 */
[--C-:B------:R-:W-:Y:S02]  /*8860*/  @!P3 IMAD.X R7, R3, 0x1, R10.reuse, P0 ;  /* 0x000000010307b824 */ /* 0x100fe400000e060a */
[----:B------:R-:W-:Y:S01]  /*8870*/  @!P3 IMAD.X R5, R5, 0x1, R10, P1 ;  /* 0x000000010505b824 */ /* 0x000fe200008e060a */
[----:B------:R-:W-:Y:S01]  /*8880*/  CS2R R10, SRZ ;  /* 0x00000000000a7805 */ /* 0x000fe2000001ff00 */
[----:B------:R-:W-:Y:S01]  /*8890*/  @!P2 IMAD.WIDE R14, R190, 0x2, R14 ;  /* 0x00000002be0ea825 */ /* 0x000fe200078e020e */
[----:B------:R0:W5:Y:S04]  /*88a0*/  @!P3 LD.E.64 R8, desc[UR40][R6.64] ;  /* 0x000000280608b980 */ /* 0x000168000c101b00 */
[----:B------:R0:W5:Y:S04]  /*88b0*/  @!P2 LD.E.64 R26, desc[UR40][R14.64] ;  /* 0x000000280e1aa980 */ /* 0x000168000c101b00 */
[----:B------:R0:W5:Y:S02]  /*88c0*/  @!P3 LD.E.64 R10, desc[UR40][R4.64] ;  /* 0x00000028040ab980 */ /* 0x000164000c101b00 */
.L_x_2652:
[----:B------:R-:W-:Y:S05]  /*88d0*/  BSYNC B1 ;  /* 0x0000000000017941 */ /* 0x000fea0003800000 */
.L_x_2651:
[----:B0-----:R-:W0:Y:S01]  /*88e0*/  S2R R15, SR_TID.X ;  /* 0x00000000000f7919 */ /* 0x001e220000002100 */
[----:B------:R-:W1:Y:S01]  /*88f0*/  SYNCS.PHASECHK.TRANS64.TRYWAIT P0, [R2+URZ+0x28c00], R35 ;  /* 0x028c0023020075a7 */ /* 0x000e62000800017f */
[----:B--2---:R-:W-:Y:S01]  /*8900*/  LOP3.LUT R3, R36, 0x1c0, RZ, 0xc0, !PT ;  /* 0x000001c024037812 */ /* 0x004fe200078ec0ff */
[----:B-----5:R-:W-:Y:S01]  /*8910*/  IMAD.MOV.U32 R4, RZ, RZ, R26 ;  /* 0x000000ffff047224 */ /* 0x020fe200078e001a */
[----:B------:R-:W-:Y:S01]  /*8920*/  VIADDMNMX R40, R34, -R195, 0x40, PT ;  /* 0x0000004022287446 */ /* 0x000fe200038009c3 */
[----:B------:R-:W-:Y:S01]  /*8930*/  IMAD.MOV.U32 R6, RZ, RZ, R12 ;  /* 0x000000ffff067224 */ /* 0x000fe200078e000c */
[----:B---3--:R-:W-:Y:S01]  /*8940*/  LOP3.LUT R0, R3, 0x18, R16, 0xf8, !PT ;  /* 0x0000001803007812 */ /* 0x008fe200078ef810 */
[----:B------:R-:W-:Y:S01]  /*8950*/  IMAD.MOV.U32 R5, RZ, RZ, R11 ;  /* 0x000000ffff057224 */ /* 0x000fe200078e000b */
[----:B------:R-:W-:Y:S01]  /*8960*/  SHF.R.U32.HI R3, RZ, 0x3, R3 ;  /* 0x00000003ff037819 */ /* 0x000fe20000011603 */
[----:B------:R-:W-:Y:S01]  /*8970*/  BSSY B1, `(.L_x_2653) ;  /* 0x0000017000017945 */ /* 0x000fe20003800000 */
[----:B------:R-:W-:Y:S01]  /*8980*/  PRMT R45, R4, 0x7610, R45 ;  /* 0x00007610042d7816 */ /* 0x000fe2000000002d */
[----:B------:R-:W-:Y:S01]  /*8990*/  IMAD.MOV.U32 R4, RZ, RZ, R10 ;  /* 0x000000ffff047224 */ /* 0x000fe200078e000a */
[----:B------:R-:W-:Y:S01]  /*89a0*/  LOP3.LUT R0, R0, R3, RZ, 0x3c, !PT ;  /* 0x0000000300007212 */ /* 0x000fe200078e3cff */
[----:B------:R-:W-:Y:S01]  /*89b0*/  IMAD.MOV.U32 R3, RZ, RZ, R27 ;  /* 0x000000ffff037224 */ /* 0x000fe200078e001b */
[----:B----4-:R-:W-:Y:S01]  /*89c0*/  PRMT R14, R5, 0x7610, R14 ;  /* 0x00007610050e7816 */ /* 0x010fe2000000000e */
[----:B------:R-:W-:Y:S01]  /*89d0*/  IMAD.MOV.U32 R5, RZ, RZ, R9 ;  /* 0x000000ffff057224 */ /* 0x000fe200078e0009 */
[----:B------:R-:W-:Y:S01]  /*89e0*/  PRMT R46, R4, 0x5410, R6 ;  /* 0x00005410042e7816 */ /* 0x000fe20000000006 */
[----:B------:R-:W-:Y:S01]  /*89f0*/  IMAD.MOV.U32 R4, RZ, RZ, R8 ;  /* 0x000000ffff047224 */ /* 0x000fe200078e0008 */
[----:B------:R-:W-:-:S02]  /*8a00*/  PRMT R45, R45, 0x5410, R3 ;  /* 0x000054102d2d7816 */ /* 0x000fc40000000003 */
[----:B------:R-:W-:Y:S02]  /*8a10*/  LOP3.LUT P2, RZ, R196, 0x4, RZ, 0xc0, !PT ;  /* 0x00000004c4ff7812 */ /* 0x000fe4000784c0ff */
[----:B------:R-:W-:Y:S02]  /*8a20*/  ISETP.GE.AND P1, PT, R189, R40, PT ;  /* 0x00000028bd00720c */ /* 0x000fe40003f26270 */
[----:B0-----:R-:W-:-:S04]  /*8a30*/  IADD3 R15, R15, -0x80, RZ ;  /* 0xffffff800f0f7810 */ /* 0x001fc80007ffe0ff */
[----:B------:R-:W-:-:S04]  /*8a40*/  SHF.R.S32.HI R7, RZ, 0x1f, R15 ;  /* 0x0000001fff077819 */ /* 0x000fc8000001140f */
[----:B------:R-:W-:-:S04]  /*8a50*/  LEA.HI R7, R7, R15, RZ, 0x5 ;  /* 0x0000000f07077211 */ /* 0x000fc800078f28ff */
[----:B------:R-:W-:-:S05]  /*8a60*/  SHF.R.S32.HI R7, RZ, 0x5, R7 ;  /* 0x00000005ff077819 */ /* 0x000fca0000011407 */
[----:B------:R-:W-:Y:S02]  /*8a70*/  IMAD R3, R7, 0x200, R0 ;  /* 0x0000020007037824 */ /* 0x000fe400078e0200 */
[----:B------:R-:W-:Y:S02]  /*8a80*/  IMAD.MOV.U32 R0, RZ, RZ, R13 ;  /* 0x000000ffff007224 */ /* 0x000fe400078e000d */
[----:B------:R-:W-:-:S03]  /*8a90*/  IMAD R3, R3, 0x2, R2 ;  /* 0x0000000203037824 */ /* 0x000fc600078e0202 */
[----:B------:R-:W-:Y:S01]  /*8aa0*/  PRMT R47, R0, 0x5410, R4 ;  /* 0x00005410002f7816 */ /* 0x000fe20000000004 */
[C---:B------:R-:W-:Y:S02]  /*8ab0*/  VIADD R4, R3.reuse, 0x20400 ;  /* 0x0002040003047836 */ /* 0x040fe40000000000 */
[----:B------:R-:W-:Y:S01]  /*8ac0*/  VIADD R0, R3, 0x20440 ;  /* 0x0002044003007836 */ /* 0x000fe20000000000 */
[----:B-1----:R-:W-:Y:S06]  /*8ad0*/  @!P0 BRA `(.L_x_2654) ;  /* 0x0000017c00b88947 */ /* 0x002fec0003800000 */
.L_x_2945:
[----:B------:R-:W-:Y:S05]  /*8ae0*/  BSYNC B1 ;  /* 0x0000000000017941 */ /* 0x000fea0003800000 */
.L_x_2653:
[----:B------:R-:W-:Y:S01]  /*8af0*/  BSSY B1, `(.L_x_2655) ;  /* 0x000005f000017945 */ /* 0x000fe20003800000 */
[----:B------:R-:W-:Y:S01]  /*8b00*/  PRMT R14, R14, 0x5410, R5 ;  /* 0x000054100e0e7816 */ /* 0x000fe20000000005 */
[----:B------:R-:W-:Y:S02]  /*8b10*/  @P2 VIADD R0, R4, 0xffffffc0 ;  /* 0xffffffc004002836 */ /* 0x000fe40000000000 */
[----:B------:R-:W-:Y:S05]  /*8b20*/  @P1 BRA `(.L_x_2656) ;  /* 0x00000004006c1947 */ /* 0x000fea0003800000 */
[----:B------:R-:W1:Y:S01]  /*8b30*/  LDC R4, c[0x0][0x3f4] ;  /* 0x0000fd00ff047b82 */ /* 0x000e620000000800 */
[----:B------:R-:W-:Y:S01]  /*8b40*/  BSSY B2, `(.L_x_2657) ;  /* 0x000002e000027945 */ /* 0x000fe20003800000 */
[-C--:B-1----:R-:W-:Y:S02]  /*8b50*/  ISETP.GE.AND P0, PT, R190, R4.reuse, PT ;  /* 0x00000004be00720c */ /* 0x082fe40003f06270 */
[----:B------:R-:W-:-:S11]  /*8b60*/  ISETP.GE.AND P1, PT, R203, R4, PT ;  /* 0x00000004cb00720c */ /* 0x000fd60003f26270 */
[----:B------:R-:W-:Y:S05]  /*8b70*/  @P0 BRA `(.L_x_2658) ;  /* 0x0000000000a80947 */ /* 0x000fea0003800000 */
[----:B------:R-:W1:Y:S01]  /*8b80*/  LDS.128 R4, [R3+0x20400] ;  /* 0x0204000003047984 */ /* 0x000e620000000c00 */
[----:B------:R-:W-:Y:S01]  /*8b90*/  SHF.R.U32.HI R32, RZ, 0x10, R29 ;  /* 0x00000010ff207819 */ /* 0x000fe2000001161d */
[----:B------:R-:W-:Y:S01]  /*8ba0*/  HADD2.F32 R33, -RZ, R41.H0_H0 ;  /* 0x20000029ff217230 */ /* 0x000fe20000004100 */
[----:B------:R-:W-:Y:S02]  /*8bb0*/  SHF.R.U32.HI R34, RZ, 0x10, R31 ;  /* 0x00000010ff227819 */ /* 0x000fe4000001161f */
[----:B------:R-:W-:Y:S01]  /*8bc0*/  SHF.R.U64 R39, R28, 0x10, R29 ;  /* 0x000000101c277819 */ /* 0x000fe2000000121d */
[----:B------:R-:W-:Y:S01]  /*8bd0*/  HADD2.F32 R32, -RZ, R32.H0_H0 ;  /* 0x20000020ff207230 */ /* 0x000fe20000004100 */
[----:B------:R-:W-:Y:S01]  /*8be0*/  SHF.R.U64 R38, R30, 0x10, R31 ;  /* 0x000000101e267819 */ /* 0x000fe2000000121f */
[----:B------:R-:W-:Y:S02]  /*8bf0*/  HADD2.F32 R34, -RZ, R34.H0_H0 ;  /* 0x20000022ff227230 */ /* 0x000fe40000004100 */
[----:B------:R-:W-:-:S02]  /*8c00*/  HADD2.F32 R31, -RZ, R43.H0_H0 ;  /* 0x2000002bff1f7230 */ /* 0x000fc40000004100 */
[--C-:B-1----:R-:W-:Y:S02]  /*8c10*/  HADD2.F32 R29, -RZ, R7.reuse.H0_H0 ;  /* 0x20000007ff1d7230 */ /* 0x102fe40000004100 */
[----:B------:R-:W-:Y:S02]  /*8c20*/  HADD2.F32 R30, -RZ, R7.H1_H1 ;  /* 0x30000007ff1e7230 */ /* 0x000fe40000004100 */
[--C-:B------:R-:W-:Y:S02]  /*8c30*/  HADD2.F32 R7, -RZ, R4.reuse.H0_H0 ;  /* 0x20000004ff077230 */ /* 0x100fe40000004100 */
[----:B------:R-:W-:Y:S02]  /*8c40*/  HADD2.F32 R4, -RZ, R4.H1_H1 ;  /* 0x30000004ff047230 */ /* 0x000fe40000004100 */
[C---:B------:R-:W-:Y:S01]  /*8c50*/  FMUL.FTZ R36, R30.reuse, R34 ;  /* 0x000000221e247220 */ /* 0x040fe20000410000 */
[----:B0-----:R-:W-:Y:S01]  /*8c60*/  FMUL.FTZ R35, R30, R32 ;  /* 0x000000201e237220 */ /* 0x001fe20000410000 */
[----:B------:R-:W-:-:S02]  /*8c70*/  HADD2.F32 R15, -RZ, R6.H0_H0 ;  /* 0x20000006ff0f7230 */ /* 0x000fc40000004100 */
[C---:B------:R-:W-:Y:S01]  /*8c80*/  FMUL.FTZ R30, R4.reuse, R33 ;  /* 0x00000021041e7220 */ /* 0x040fe20000410000 */
[C---:B------:R-:W-:Y:S01]  /*8c90*/  FFMA.FTZ R36, R29.reuse, R32, -R36 ;  /* 0x000000201d247223 */ /* 0x040fe20000010824 */
[----:B------:R-:W-:Y:S01]  /*8ca0*/  FFMA.FTZ R37, R29, R34, R35 ;  /* 0x000000221d257223 */ /* 0x000fe20000010023 */
[----:B------:R-:W-:Y:S02]  /*8cb0*/  HADD2.F32 R28, -RZ, R6.H1_H1 ;  /* 0x30000006ff1c7230 */ /* 0x000fe40000004100 */
[-C--:B------:R-:W-:Y:S01]  /*8cc0*/  FMUL.FTZ R34, R4, R31.reuse ;  /* 0x0000001f04227220 */ /* 0x080fe20000410000 */
[C---:B------:R-:W-:Y:S01]  /*8cd0*/  FFMA.FTZ R32, R7.reuse, R31, -R30 ;  /* 0x0000001f07207223 */ /* 0x040fe2000001081e */
[----:B------:R-:W-:Y:S02]  /*8ce0*/  HADD2.F32 R6, -RZ, R5.H0_H0 ;  /* 0x20000005ff067230 */ /* 0x000fe40000004100 */
[----:B------:R-:W-:Y:S02]  /*8cf0*/  HADD2.F32 R31, -RZ, R41.H1_H1 ;  /* 0x30000029ff1f7230 */ /* 0x000fe40000004100 */
[----:B------:R-:W-:Y:S01]  /*8d00*/  FFMA.FTZ R33, R7, R33, R34 ;  /* 0x0000002107217223 */ /* 0x000fe20000010022 */
[----:B------:R-:W-:-:S02]  /*8d10*/  HADD2.F32 R5, -RZ, R5.H1_H1 ;  /* 0x30000005ff057230 */ /* 0x000fc40000004100 */
[----:B------:R-:W-:Y:S02]  /*8d20*/  HADD2.F32 R29, -RZ, R43.H1_H1 ;  /* 0x3000002bff1d7230 */ /* 0x000fe40000004100 */
[C---:B------:R-:W-:Y:S01]  /*8d30*/  FMUL.FTZ R34, R28.reuse, R31 ;  /* 0x0000001f1c227220 */ /* 0x040fe20000410000 */
[----:B------:R-:W-:Y:S02]  /*8d40*/  HADD2.F32 R30, -RZ, R38.H0_H0 ;  /* 0x20000026ff1e7230 */ /* 0x000fe40000004100 */
[----:B------:R-:W-:Y:S02]  /*8d50*/  HADD2.F32 R4, -RZ, R39.H0_H0 ;  /* 0x20000027ff047230 */ /* 0x000fe40000004100 */
[-C--:B------:R-:W-:Y:S01]  /*8d60*/  FMUL.FTZ R28, R28, R29.reuse ;  /* 0x0000001d1c1c7220 */ /* 0x080fe20000410000 */
[----:B------:R-:W-:Y:S01]  /*8d70*/  FFMA.FTZ R34, R15, R29, -R34 ;  /* 0x0000001d0f227223 */ /* 0x000fe20000010822 */
[C---:B------:R-:W-:Y:S01]  /*8d80*/  FMUL.FTZ R7, R5.reuse, R30 ;  /* 0x0000001e05077220 */ /* 0x040fe20000410000 */
[----:B------:R-:W-:Y:S01]  /*8d90*/  FMUL.FTZ R35, R5, R4 ;  /* 0x0000000405237220 */ /* 0x000fe20000410000 */
[----:B------:R-:W-:-:S02]  /*8da0*/  FFMA.FTZ R15, R15, R31, R28 ;  /* 0x0000001f0f0f7223 */ /* 0x000fc4000001001c */
[C---:B------:R-:W-:Y:S01]  /*8db0*/  FFMA.FTZ R5, R6.reuse, R4, -R7 ;  /* 0x0000000406057223 */ /* 0x040fe20000010807 */
[----:B------:R-:W-:Y:S01]  /*8dc0*/  F2FP.F16.F32.PACK_AB R7, R37, R36 ;  /* 0x000000242507723e */ /* 0x000fe200000000ff */
[----:B------:R-:W-:Y:S01]  /*8dd0*/  FFMA.FTZ R30, R6, R30, R35 ;  /* 0x0000001e061e7223 */ /* 0x000fe20000010023 */
[----:B------:R-:W-:Y:S02]  /*8de0*/  F2FP.F16.F32.PACK_AB R4, R33, R32 ;  /* 0x000000202104723e */ /* 0x000fe400000000ff */
[----:B------:R-:W-:Y:S02]  /*8df0*/  F2FP.F16.F32.PACK_AB R6, R15, R34 ;  /* 0x000000220f06723e */ /* 0x000fe400000000ff */
[----:B------:R-:W-:-:S05]  /*8e00*/  F2FP.F16.F32.PACK_AB R5, R30, R5 ;  /* 0x000000051e05723e */ /* 0x000fca00000000ff */
[----:B------:R1:W-:Y:S02]  /*8e10*/  STS.128 [R3+0x20400], R4 ;  /* 0x0204000403007388 */ /* 0x0003e40000000c00 */
.L_x_2658:
[----:B------:R-:W-:Y:S05]  /*8e20*/  BSYNC B2 ;  /* 0x0000000000027941 */ /* 0x000fea0003800000 */
.L_x_2657:
[----:B------:R-:W-:Y:S05]  /*8e30*/  @P1 BRA `(.L_x_2656) ;  /* 0x0000000000a81947 */ /* 0x000fea0003800000 */
[----:B-1----:R-:W1:Y:S01]  /*8e40*/  LDS.128 R4, [R0] ;  /* 0x0000000000047984 */ /* 0x002e620000000c00 */
[----:B------:R-:W-:Y:S01]  /*8e50*/  SHF.R.U32.HI R28, RZ, 0x10, R25 ;  /* 0x00000010ff1c7819 */ /* 0x000fe20000011619 */
[----:B------:R-:W-:Y:S01]  /*8e60*/  HADD2.F32 R29, -RZ, R42.H0_H0 ;  /* 0x2000002aff1d7230 */ /* 0x000fe20000004100 */
[----:B------:R-:W-:Y:S02]  /*8e70*/  SHF.R.U32.HI R30, RZ, 0x10, R21 ;  /* 0x00000010ff1e7819 */ /* 0x000fe40000011615 */
[----:B0-----:R-:W-:Y:S01]  /*8e80*/  SHF.R.U64 R35, R24, 0x10, R25 ;  /* 0x0000001018237819 */ /* 0x001fe20000001219 */
        /* <DEDUP_REMOVED lines=9> */
[----:B------:R-:W-:Y:S01]  /*8f20*/  FMUL.FTZ R31, R24, R28 ;  /* 0x0000001c181f7220 */ /* 0x000fe20000410000 */
[----:B------:R-:W-:-:S02]  /*8f30*/  HADD2.F32 R15, -RZ, R6.H0_H0 ;  /* 0x20000006ff0f7230 */ /* 0x000fc40000004100 */
[C---:B------:R-:W-:Y:S01]  /*8f40*/  FMUL.FTZ R24, R4.reuse, R29 ;  /* 0x0000001d04187220 */ /* 0x040fe20000410000 */
[C---:B------:R-:W-:Y:S01]  /*8f50*/  FFMA.FTZ R32, R21.reuse, R28, -R32 ;  /* 0x0000001c15207223 */ /* 0x040fe20000010820 */
[----:B------:R-:W-:Y:S01]  /*8f60*/  FFMA.FTZ R33, R21, R30, R31 ;  /* 0x0000001e15217223 */ /* 0x000fe2000001001f */
[----:B------:R-:W-:Y:S02]  /*8f70*/  HADD2.F32 R20, -RZ, R6.H1_H1 ;  /* 0x30000006ff147230 */ /* 0x000fe40000004100 */
[-C--:B------:R-:W-:Y:S01]  /*8f80*/  FMUL.FTZ R30, R4, R25.reuse ;  /* 0x00000019041e7220 */ /* 0x080fe20000410000 */
[C---:B------:R-:W-:Y:S01]  /*8f90*/  FFMA.FTZ R28, R7.reuse, R25, -R24 ;  /* 0x00000019071c7223 */ /* 0x040fe20000010818 */
[--C-:B------:R-:W-:Y:S02]  /*8fa0*/  HADD2.F32 R6, -RZ, R5.reuse.H0_H0 ;  /* 0x20000005ff067230 */ /* 0x100fe40000004100 */
        /* <DEDUP_REMOVED lines=18> */
[----:B------:R2:W-:Y:S02]  /*90d0*/  STS.128 [R0], R4 ;  /* 0x0000000400007388 */ /* 0x0005e40000000c00 */
.L_x_2656:
[----:B------:R-:W-:Y:S05]  /*90e0*/  BSYNC B1 ;  /* 0x0000000000017941 */ /* 0x000fea0003800000 */
.L_x_2655:
[----:B-12---:R-:W-:-:S04]  /*90f0*/  IADD3 R4, R189, 0x20, RZ ;  /* 0x00000020bd047810 */ /* 0x006fc80007ffe0ff */
[----:B------:R-:W-:-:S13]  /*9100*/  ISETP.GE.AND P0, PT, R4, R40, PT ;  /* 0x000000280400720c */ /* 0x000fda0003f06270 */
[----:B------:R-:W-:Y:S05]  /*9110*/  @P0 BRA `(.L_x_2659) ;  /* 0x00000018009c0947 */ /* 0x000fea0003800000 */
[----:B------:R-:W1:Y:S01]  /*9120*/  LDC R4, c[0x0][0x3f4] ;  /* 0x0000fd00ff047b82 */ /* 0x000e620000000800 */
[----:B------:R-:W-:Y:S01]  /*9130*/  BSSY B1, `(.L_x_2660) ;  /* 0x000002e000017945 */ /* 0x000fe20003800000 */
[-C--:B-1----:R-:W-:Y:S02]  /*9140*/  ISETP.GE.AND P0, PT, R190, R4.reuse, PT ;  /* 0x00000004be00720c */ /* 0x082fe40003f06270 */
[----:B------:R-:W-:-:S11]  /*9150*/  ISETP.GE.AND P1, PT, R203, R4, PT ;  /* 0x00000004cb00720c */ /* 0x000fd60003f26270 */
[----:B------:R-:W-:Y:S05]  /*9160*/  @P0 BRA `(.L_x_2661) ;  /* 0x0000000000a80947 */ /* 0x000fea0003800000 */
[----:B------:R-:W1:Y:S01]  /*9170*/  LDS.128 R4, [R3+0x21400] ;  /* 0x0214000003047984 */ /* 0x000e620000000c00 */
[----:B------:R-:W-:Y:S01]  /*9180*/  SHF.R.U64 R30, R26, 0x10, R27 ;  /* 0x000000101a1e7819 */ /* 0x000fe2000000121b */
[----:B------:R-:W-:Y:S01]  /*9190*/  HADD2.F32 R25, -RZ, R45.H0_H0 ;  /* 0x2000002dff197230 */ /* 0x000fe20000004100 */
[----:B------:R-:W-:Y:S01]  /*91a0*/  SHF.R.U32.HI R24, RZ, 0x10, R13 ;  /* 0x00000010ff187819 */ /* 0x000fe2000001160d */
[----:B------:R-:W-:Y:S01]  /*91b0*/  HADD2.F32 R21, -RZ, R46.H1_H1 ;  /* 0x3000002eff157230 */ /* 0x000fe20000004100 */
[----:B------:R-:W-:Y:S02]  /*91c0*/  SHF.R.U32.HI R26, RZ, 0x10, R27 ;  /* 0x00000010ff1a7819 */ /* 0x000fe4000001161b */
        /* <DEDUP_REMOVED lines=19> */
[----:B------:R-:W-:-:S02]  /*9300*/  HADD2.F32 R15, -RZ, R47.H0_H0 ;  /* 0x2000002fff0f7230 */ /* 0x000fc40000004100 */
[----:B------:R-:W-:Y:S02]  /*9310*/  HADD2.F32 R5, -RZ, R5.H1_H1 ;  /* 0x30000005ff057230 */ /* 0x000fe40000004100 */
[C---:B------:R-:W-:Y:S01]  /*9320*/  FMUL.FTZ R27, R13.reuse, R21 ;  /* 0x000000150d1b7220 */ /* 0x040fe20000410000 */
[----:B------:R-:W-:Y:S02]  /*9330*/  HADD2.F32 R20, -RZ, R30.H0_H0 ;  /* 0x2000001eff147230 */ /* 0x000fe40000004100 */
[-C--:B------:R-:W-:Y:S01]  /*9340*/  FMUL.FTZ R26, R13, R15.reuse ;  /* 0x0000000f0d1a7220 */ /* 0x080fe20000410000 */
[----:B------:R-:W-:Y:S02]  /*9350*/  HADD2.F32 R4, -RZ, R31.H0_H0 ;  /* 0x2000001fff047230 */ /* 0x000fe40000004100 */
[C---:B------:R-:W-:Y:S01]  /*9360*/  FFMA.FTZ R27, R12.reuse, R15, -R27 ;  /* 0x0000000f0c1b7223 */ /* 0x040fe2000001081b */
[C---:B------:R-:W-:Y:S01]  /*9370*/  FMUL.FTZ R7, R5.reuse, R20 ;  /* 0x0000001405077220 */ /* 0x040fe20000410000 */
[----:B------:R-:W-:Y:S01]  /*9380*/  FFMA.FTZ R26, R12, R21, R26 ;  /* 0x000000150c1a7223 */ /* 0x000fe2000001001a */
[----:B------:R-:W-:-:S02]  /*9390*/  FMUL.FTZ R13, R5, R4 ;  /* 0x00000004050d7220 */ /* 0x000fc40000410000 */
[C---:B------:R-:W-:Y:S01]  /*93a0*/  FFMA.FTZ R5, R6.reuse, R4, -R7 ;  /* 0x0000000406057223 */ /* 0x040fe20000010807 */
[----:B------:R-:W-:Y:S01]  /*93b0*/  F2FP.F16.F32.PACK_AB R7, R29, R28 ;  /* 0x0000001c1d07723e */ /* 0x000fe200000000ff */
[----:B------:R-:W-:Y:S01]  /*93c0*/  FFMA.FTZ R20, R6, R20, R13 ;  /* 0x0000001406147223 */ /* 0x000fe2000001000d */
[----:B------:R-:W-:Y:S02]  /*93d0*/  F2FP.F16.F32.PACK_AB R6, R26, R27 ;  /* 0x0000001b1a06723e */ /* 0x000fe400000000ff */
[----:B------:R-:W-:Y:S02]  /*93e0*/  F2FP.F16.F32.PACK_AB R4, R25, R24 ;  /* 0x000000181904723e */ /* 0x000fe400000000ff */
[----:B------:R-:W-:-:S05]  /*93f0*/  F2FP.F16.F32.PACK_AB R5, R20, R5 ;  /* 0x000000051405723e */ /* 0x000fca00000000ff */
[----:B------:R1:W-:Y:S02]  /*9400*/  STS.128 [R3+0x21400], R4 ;  /* 0x0214000403007388 */ /* 0x0003e40000000c00 */
.L_x_2661:
[----:B------:R-:W-:Y:S05]  /*9410*/  BSYNC B1 ;  /* 0x0000000000017941 */ /* 0x000fea0003800000 */
.L_x_2660:
[----:B------:R-:W-:Y:S05]  /*9420*/  @P1 BRA `(.L_x_2659) ;  /* 0x0000001400d81947 */ /* 0x000fea0003800000 */
[----:B-1----:R-:W1:Y:S01]  /*9430*/  LDS.128 R4, [R0+0x1000] ;  /* 0x0010000000047984 */ /* 0x002e620000000c00 */
[----:B------:R-:W-:Y:S01]  /*9440*/  SHF.R.U32.HI R15, RZ, 0x10, R11 ;  /* 0x00000010ff0f7819 */ /* 0x000fe2000001160b */
[----:B------:R-:W-:Y:S01]  /*9450*/  HADD2.F32 R13, -RZ, R46.H0_H0 ;  /* 0x2000002eff0d7230 */ /* 0x000fe20000004100 */
[----:B------:R-:W-:Y:S02]  /*9460*/  SHF.R.U32.HI R12, RZ, 0x10, R9 ;  /* 0x00000010ff0c7819 */ /* 0x000fe40000011609 */
[----:B------:R-:W-:Y:S01]  /*9470*/  SHF.R.U64 R25, R10, 0x10, R11 ;  /* 0x000000100a197819 */ /* 0x000fe2000000120b */
[----:B------:R-:W-:Y:S01]  /*9480*/  HADD2.F32 R15, -RZ, R15.H0_H0 ;  /* 0x2000000fff0f7230 */ /* 0x000fe20000004100 */
[----:B------:R-:W-:Y:S01]  /*9490*/  SHF.R.U64 R26, R8, 0x10, R9 ;  /* 0x00000010081a7819 */ /* 0x000fe20000001209 */
[----:B------:R-:W-:Y:S02]  /*94a0*/  HADD2.F32 R12, -RZ, R12.H0_H0 ;  /* 0x2000000cff0c7230 */ /* 0x000fe40000004100 */
[----:B------:R-:W-:-:S02]  /*94b0*/  HADD2.F32 R11, -RZ, R47.H1_H1 ;  /* 0x3000002fff0b7230 */ /* 0x000fc40000004100 */
[--C-:B-1----:R-:W-:Y:S02]  /*94c0*/  HADD2.F32 R10, -RZ, R7.reuse.H1_H1 ;  /* 0x30000007ff0a7230 */ /* 0x102fe40000004100 */
[--C-:B------:R-:W-:Y:S02]  /*94d0*/  HADD2.F32 R3, -RZ, R4.reuse.H0_H0 ;  /* 0x20000004ff037230 */ /* 0x100fe40000004100 */
[----:B------:R-:W-:Y:S02]  /*94e0*/  HADD2.F32 R4, -RZ, R4.H1_H1 ;  /* 0x30000004ff047230 */ /* 0x000fe40000004100 */
[C---:B------:R-:W-:Y:S01]  /*94f0*/  FMUL.FTZ R20, R10.reuse, R15 ;  /* 0x0000000f0a147220 */ /* 0x040fe20000410000 */
[----:B------:R-:W-:Y:S02]  /*9500*/  HADD2.F32 R9, -RZ, R7.H0_H0 ;  /* 0x20000007ff097230 */ /* 0x000fe40000004100 */
[----:B------:R-:W-:Y:S01]  /*9510*/  FMUL.FTZ R24, R10, R12 ;  /* 0x0000000c0a187220 */ /* 0x000fe20000410000 */
[----:B------:R-:W-:-:S02]  /*9520*/  HADD2.F32 R7, -RZ, R6.H0_H0 ;  /* 0x20000006ff077230 */ /* 0x000fc40000004100 */
[C---:B------:R-:W-:Y:S01]  /*9530*/  FMUL.FTZ R10, R4.reuse, R13 ;  /* 0x0000000d040a7220 */ /* 0x040fe20000410000 */
[----:B------:R-:W-:Y:S02]  /*9540*/  HADD2.F32 R8, -RZ, R6.H1_H1 ;  /* 0x30000006ff087230 */ /* 0x000fe40000004100 */
[----:B------:R-:W-:Y:S01]  /*9550*/  FFMA.FTZ R21, R9, R12, -R20 ;  /* 0x0000000c09157223 */ /* 0x000fe20000010814 */
[-C--:B------:R-:W-:Y:S01]  /*9560*/  FMUL.FTZ R12, R4, R11.reuse ;  /* 0x0000000b040c7220 */ /* 0x080fe20000410000 */
[----:B------:R-:W-:Y:S01]  /*9570*/  FFMA.FTZ R11, R3, R11, -R10 ;  /* 0x0000000b030b7223 */ /* 0x000fe2000001080a */
[--C-:B------:R-:W-:Y:S02]  /*9580*/  HADD2.F32 R10, -RZ, R14.reuse.H0_H0 ;  /* 0x2000000eff0a7230 */ /* 0x100fe40000004100 */
[----:B------:R-:W-:Y:S01]  /*9590*/  FFMA.FTZ R24, R9, R15, R24 ;  /* 0x0000000f09187223 */ /* 0x000fe20000010018 */
[----:B------:R-:W-:Y:S02]  /*95a0*/  HADD2.F32 R6, -RZ, R5.H0_H0 ;  /* 0x20000005ff067230 */ /* 0x000fe40000004100 */
[----:B------:R-:W-:Y:S01]  /*95b0*/  FFMA.FTZ R12, R3, R13, R12 ;  /* 0x0000000d030c7223 */ /* 0x000fe2000001000c */
[----:B------:R-:W-:-:S02]  /*95c0*/  HADD2.F32 R14, -RZ, R14.H1_H1 ;  /* 0x3000000eff0e7230 */ /* 0x000fc40000004100 */
[C---:B------:R-:W-:Y:S01]  /*95d0*/  FMUL.FTZ R20, R8.reuse, R10 ;  /* 0x0000000a08147220 */ /* 0x040fe20000410000 */
[----:B------:R-:W-:Y:S02]  /*95e0*/  HADD2.F32 R5, -RZ, R5.H1_H1 ;  /* 0x30000005ff057230 */ /* 0x000fe40000004100 */
[----:B------:R-:W-:Y:S02]  /*95f0*/  HADD2.F32 R9, -RZ, R25.H0_H0 ;  /* 0x20000019ff097230 */ /* 0x000fe40000004100 */
[-C--:B------:R-:W-:Y:S01]  /*9600*/  FMUL.FTZ R13, R8, R14.reuse ;  /* 0x0000000e080d7220 */ /* 0x080fe20000410000 */
[----:B------:R-:W-:Y:S02]  /*9610*/  HADD2.F32 R4, -RZ, R26.H0_H0 ;  /* 0x2000001aff047230 */ /* 0x000fe40000004100 */
[----:B------:R-:W-:Y:S01]  /*9620*/  FFMA.FTZ R20, R7, R14, -R20 ;  /* 0x0000000e07147223 */ /* 0x000fe20000010814 */
[----:B------:R-:W-:Y:S01]  /*9630*/  FMUL.FTZ R3, R5, R9 ;  /* 0x0000000905037220 */ /* 0x000fe20000410000 */
[----:B------:R-:W-:Y:S01]  /*9640*/  FFMA.FTZ R13, R7, R10, R13 ;  /* 0x0000000a070d7223 */ /* 0x000fe2000001000d */
[-C--:B------:R-:W-:Y:S01]  /*9650*/  FMUL.FTZ R8, R5, R4.reuse ;  /* 0x0000000405087220 */ /* 0x080fe20000410000 */
[----:B------:R-:W-:Y:S01]  /*9660*/  F2FP.F16.F32.PACK_AB R7, R24, R21 ;  /* 0x000000151807723e */ /* 0x000fe200000000ff */
[----:B------:R-:W-:Y:S01]  /*9670*/  FFMA.FTZ R3, R6, R4, -R3 ;  /* 0x0000000406037223 */ /* 0x000fe20000010803 */
[----:B------:R-:W-:Y:S01]  /*9680*/  F2FP.F16.F32.PACK_AB R4, R12, R11 ;  /* 0x0000000b0c04723e */ /* 0x000fe200000000ff */
[----:B------:R-:W-:Y:S01]  /*9690*/  FFMA.FTZ R8, R6, R9, R8 ;  /* 0x0000000906087223 */ /* 0x000fe20000010008 */
[----:B------:R-:W-:-:S04]  /*96a0*/  F2FP.F16.F32.PACK_AB R6, R13, R20 ;  /* 0x000000140d06723e */ /* 0x000fc800000000ff */
[----:B------:R-:W-:-:S05]  /*96b0*/  F2FP.F16.F32.PACK_AB R5, R8, R3 ;  /* 0x000000030805723e */ /* 0x000fca00000000ff */
[----:B------:R3:W-:Y:S01]  /*96c0*/  STS.128 [R0+0x1000], R4 ;  /* 0x0010000400007388 */ /* 0x0007e20000000c00 */
[----:B------:R-:W-:Y:S05]  /*96d0*/  BRA `(.L_x_2659) ;  /* 0x00000014002c7947 */ /* 0x000fea0003800000 */
.L_x_2646:
[----:B------:R-:W0:Y:S01]  /*96e0*/  S2R R0, SR_TID.X ;  /* 0x0000000000007919 */ /* 0x000e220000002100 */
[----:B------:R-:W1:Y:S01]  /*96f0*/  LDC R34, c[0x0][0x448] ;  /* 0x00011200ff227b82 */ /* 0x000e620000000800 */
[----:B------:R-:W-:Y:S01]  /*9700*/  ULDC.64 UR4, c[0x0][0x3f8] ;  /* 0x0000fe0000047ab9 */ /* 0x000fe20000000a00 */
[----:B------:R-:W-:Y:S01]  /*9710*/  ULDC.64 UR6, c[0x0][0x408] ;  /* 0x0001020000067ab9 */ /* 0x000fe20000000a00 */
[----:B------:R-:W-:Y:S02]  /*9720*/  IMAD.MOV.U32 R27, RZ, RZ, R29 ;  /* 0x000000ffff1b7224 */ /* 0x000fe400078e001d */
[----:B------:R-:W-:Y:S01]  /*9730*/  IMAD.MOV.U32 R4, RZ, RZ, R24 ;  /* 0x000000ffff047224 */ /* 0x000fe200078e0018 */
[----:B-1----:R-:W-:Y:S01]  /*9740*/  ISETP.NE.AND P0, PT, R34, 0x1, PT ;  /* 0x000000012200780c */ /* 0x002fe20003f05270 */
[----:B0-----:R-:W-:-:S05]  /*9750*/  VIADD R0, R0, 0xffffff80 ;  /* 0xffffff8000007836 */ /* 0x001fca0000000000 */
[----:B------:R-:W-:-:S07]  /*9760*/  SHF.R.S32.HI R3, RZ, 0x1f, R0 ;  /* 0x0000001fff037819 */ /* 0x000fce0000011400 */
[----:B------:R-:W0:Y:S01]  /*9770*/  @P0 LDC R5, c[0x0][0x450] ;  /* 0x00011400ff050b82 */ /* 0x000e220000000800 */
[----:B------:R-:W-:-:S04]  /*9780*/  LEA.HI R3, R3, R0, RZ, 0x2 ;  /* 0x0000000003037211 */ /* 0x000fc800078f10ff */
[----:B------:R-:W-:-:S05]  /*9790*/  LOP3.LUT R3, R3, 0xfffffffc, RZ, 0xc0, !PT ;  /* 0xfffffffc03037812 */ /* 0x000fca00078ec0ff */
[----:B------:R-:W-:Y:S02]  /*97a0*/  IMAD.IADD R3, R0, 0x1, -R3 ;  /* 0x0000000100037824 */ /* 0x000fe400078e0a03 */
[----:B------:R-:W1:Y:S02]  /*97b0*/  @P0 LDC R0, c[0x0][0x44c] ;  /* 0x00011300ff000b82 */ /* 0x000e640000000800 */
[----:B------:R-:W-:-:S04]  /*97c0*/  IMAD R3, R3, 0x20, R37 ;  /* 0x0000002003037824 */ /* 0x000fc800078e0225 */
[----:B-1----:R-:W-:-:S05]  /*97d0*/  @P0 IMAD.HI.U32 R0, R3, R0, RZ ;  /* 0x0000000003000227 */ /* 0x002fca00078e00ff */
[----:B0-----:R-:W-:Y:S01]  /*97e0*/  @P0 SHF.R.U32.HI R3, RZ, R5, R0 ;  /* 0x00000005ff030219 */ /* 0x001fe20000011600 */
[----:B------:R-:W-:-:S03]  /*97f0*/  IMAD.MOV.U32 R5, RZ, RZ, R31 ;  /* 0x000000ffff057224 */ /* 0x000fc600078e001f */
        /* <DEDUP_REMOVED lines=17> */
[----:B------:R-:W0:Y:S01]  /*9910*/  LDC R39, c[0x0][0x3f4] ;  /* 0x0000fd00ff277b82 */ /* 0x000e220000000800 */
[----:B------:R-:W1:Y:S01]  /*9920*/  SHFL.IDX PT, R3, R25, RZ, 0x1c1f ;  /* 0x001c1fff19037589 */ /* 0x000e6200000e0000 */
[----:B------:R-:W-:-:S03]  /*9930*/  IMAD R34, R23, R34, RZ ;  /* 0x0000002217227224 */ /* 0x000fc600078e02ff */
[----:B------:R-:W2:Y:S04]  /*9940*/  SHFL.IDX PT, R0, R26, RZ, 0x1c1f ;  /* 0x001c1fff1a007589 */ /* 0x000ea800000e0000 */
[----:B------:R-:W3:Y:S04]  /*9950*/  SHFL.IDX PT, R14, R27, RZ, 0x1c1f ;  /* 0x001c1fff1b0e7589 */ /* 0x000ee800000e0000 */
[----:B------:R-:W4:Y:S01]  /*9960*/  SHFL.IDX PT, R4, R24, RZ, 0x1c1f ;  /* 0x001c1fff18047589 */ /* 0x000f2200000e0000 */
[----:B0-----:R-:W-:-:S04]  /*9970*/  ISETP.GE.AND P0, PT, R16, R39, PT ;  /* 0x000000271000720c */ /* 0x001fc80003f06270 */
[----:B------:R-:W-:-:S13]  /*9980*/  ISETP.GE.OR P1, PT, R37, R34, P0 ;  /* 0x000000222500720c */ /* 0x000fda0000726670 */
[C---:B------:R-:W-:Y:S02]  /*9990*/  @!P1 SHF.L.U32 R5, R16.reuse, 0x1, RZ ;  /* 0x0000000110059819 */ /* 0x040fe400000006ff */
[----:B------:R-:W-:Y:S02]  /*99a0*/  @!P1 SHF.L.U64.HI R21, R16, 0x1, R17 ;  /* 0x0000000110159819 */ /* 0x000fe40000010211 */
[----:B-1----:R-:W-:-:S05]  /*99b0*/  @!P1 IADD3 R6, P2, R3, R5, RZ ;  /* 0x0000000503069210 */ /* 0x002fca0007f5e0ff */
[----:B--2---:R-:W-:-:S05]  /*99c0*/  @!P1 IMAD.X R7, R0, 0x1, R21, P2 ;  /* 0x0000000100079824 */ /* 0x004fca00010e0615 */
[----:B------:R-:W2:Y:S01]  /*99d0*/  @!P1 LD.E.128 R8, desc[UR40][R6.64] ;  /* 0x0000002806089980 */ /* 0x000ea2000c101d00 */
[----:B---3--:R-:W-:-:S05]  /*99e0*/  @!P1 IADD3 R14, P2, R14, R5, RZ ;  /* 0x000000050e0e9210 */ /* 0x008fca0007f5e0ff */
[----:B----4-:R-:W-:-:S04]  /*99f0*/  @!P1 IMAD.X R3, R4, 0x1, R21, P2 ;  /* 0x0000000104039824 */ /* 0x010fc800010e0615 */
[----:B------:R-:W-:-:S05]  /*9a00*/  @!P1 IMAD.MOV.U32 R15, RZ, RZ, R3 ;  /* 0x000000ffff0f9224 */ /* 0x000fca00078e0003 */
[----:B------:R0:W3:Y:S01]  /*9a10*/  @!P1 LD.E.128 R4, desc[UR40][R14.64] ;  /* 0x000000280e049980 */ /* 0x0000e2000c101d00 */
[----:B------:R-:W-:Y:S02]  /*9a20*/  CS2R R30, SRZ ;  /* 0x00000000001e7805 */ /* 0x000fe4000001ff00 */
[----:B------:R-:W-:Y:S02]  /*9a30*/  CS2R R32, SRZ ;  /* 0x0000000000207805 */ /* 0x000fe4000001ff00 */
[----:B------:R-:W-:Y:S01]  /*9a40*/  CS2R R20, SRZ ;  /* 0x0000000000147805 */ /* 0x000fe2000001ff00 */
[----:B------:R-:W1:Y:S01]  /*9a50*/  SHFL.IDX PT, R24, R24, 0x1, 0x1c1f ;  /* 0x003c1f0018187f89 */ /* 0x000e6200000e0000 */
[----:B------:R-:W-:-:S03]  /*9a60*/  CS2R R28, SRZ ;  /* 0x00000000001c7805 */ /* 0x000fc6000001ff00 */
[----:B0-----:R0:W4:Y:S01]  /*9a70*/  SHFL.IDX PT, R14, R27, 0x1, 0x1c1f ;  /* 0x003c1f001b0e7f89 */ /* 0x00112200000e0000 */
[----:B--2---:R-:W-:Y:S01]  /*9a80*/  @!P1 IMAD.MOV.U32 R30, RZ, RZ, R8 ;  /* 0x000000ffff1e9224 */ /* 0x004fe200078e0008 */
[----:B------:R-:W-:Y:S01]  /*9a90*/  @!P1 MOV R33, R11 ;  /* 0x0000000b00219202 */ /* 0x000fe20000000f00 */
[----:B------:R-:W-:Y:S02]  /*9aa0*/  @!P1 IMAD.MOV.U32 R31, RZ, RZ, R9 ;  /* 0x000000ffff1f9224 */ /* 0x000fe400078e0009 */
[----:B------:R-:W-:Y:S02]  /*9ab0*/  IMAD.MOV.U32 R0, RZ, RZ, R30 ;  /* 0x000000ffff007224 */ /* 0x000fe400078e001e */
[----:B------:R-:W-:Y:S02]  /*9ac0*/  IMAD.MOV.U32 R3, RZ, RZ, R31 ;  /* 0x000000ffff037224 */ /* 0x000fe400078e001f */
[----:B------:R-:W-:Y:S01]  /*9ad0*/  @!P1 IMAD.MOV.U32 R32, RZ, RZ, R10 ;  /* 0x000000ffff209224 */ /* 0x000fe200078e000a */
[----:B------:R-:W-:Y:S01]  /*9ae0*/  PRMT R51, R51, 0x5410, R0 ;  /* 0x0000541033337816 */ /* 0x000fe20000000000 */
[----:B------:R-:W-:Y:S01]  /*9af0*/  IMAD.MOV.U32 R9, RZ, RZ, R33 ;  /* 0x000000ffff097224 */ /* 0x000fe200078e0021 */
[----:B------:R-:W-:Y:S01]  /*9b00*/  PRMT R38, R38, 0x5410, R3 ;  /* 0x0000541026267816 */ /* 0x000fe20000000003 */
[----:B------:R0:W2:Y:S01]  /*9b10*/  SHFL.IDX PT, R0, R26, 0x1, 0x1c1f ;  /* 0x003c1f001a007f89 */ /* 0x0000a200000e0000 */
[----:B------:R-:W-:-:S02]  /*9b20*/  IMAD.MOV.U32 R8, RZ, RZ, R32 ;  /* 0x000000ffff087224 */ /* 0x000fc400078e0020 */
[----:B---3--:R-:W-:Y:S01]  /*9b30*/  @!P1 IMAD.MOV.U32 R20, RZ, RZ, R4 ;  /* 0x000000ffff149224 */ /* 0x008fe200078e0004 */
[----:B------:R0:W3:Y:S01]  /*9b40*/  SHFL.IDX PT, R3, R25, 0x1, 0x1c1f ;  /* 0x003c1f0019037f89 */ /* 0x0000e200000e0000 */
[----:B------:R-:W-:Y:S01]  /*9b50*/  @!P1 IMAD.MOV.U32 R21, RZ, RZ, R5 ;  /* 0x000000ffff159224 */ /* 0x000fe200078e0005 */
[----:B------:R-:W-:Y:S01]  /*9b60*/  PRMT R35, R8, 0x5410, R9 ;  /* 0x0000541008237816 */ /* 0x000fe20000000009 */
[----:B------:R-:W-:Y:S02]  /*9b70*/  @!P1 IMAD.MOV.U32 R29, RZ, RZ, R7 ;  /* 0x000000ffff1d9224 */ /* 0x000fe400078e0007 */
[----:B------:R-:W-:Y:S02]  /*9b80*/  @!P1 IMAD.MOV.U32 R28, RZ, RZ, R6 ;  /* 0x000000ffff1c9224 */ /* 0x000fe400078e0006 */
[----:B------:R-:W-:Y:S02]  /*9b90*/  IMAD.MOV.U32 R4, RZ, RZ, R20 ;  /* 0x000000ffff047224 */ /* 0x000fe400078e0014 */
[----:B------:R-:W-:Y:S01]  /*9ba0*/  IMAD.MOV.U32 R5, RZ, RZ, R21 ;  /* 0x000000ffff057224 */ /* 0x000fe200078e0015 */
[----:B------:R-:W-:Y:S01]  /*9bb0*/  MOV R6, R28 ;  /* 0x0000001c00067202 */ /* 0x000fe20000000f00 */
[----:B------:R-:W-:-:S03]  /*9bc0*/  IMAD.MOV.U32 R7, RZ, RZ, R29 ;  /* 0x000000ffff077224 */ /* 0x000fc600078e001d */
[----:B------:R-:W-:Y:S02]  /*9bd0*/  PRMT R38, R5, 0x7610, R38 ;  /* 0x0000761005267816 */ /* 0x000fe40000000026 */
[----:B------:R-:W-:Y:S02]  /*9be0*/  PRMT R44, R4, 0x5410, R7 ;  /* 0x00005410042c7816 */ /* 0x000fe40000000007 */
[----:B------:R-:W-:Y:S02]  /*9bf0*/  CS2R R4, SRZ ;  /* 0x0000000000047805 */ /* 0x000fe4000001ff00 */
[----:B012-4-:R-:W-:-:S07]  /*9c00*/  PRMT R51, R6, 0x7610, R51 ;  /* 0x0000761006337816 */ /* 0x017fce0000000033 */
.L_x_2955:
[----:B------:R-:W2:Y:S01]  /*9c10*/  LDL R7, [R1+0x50] ;  /* 0x0000500001077983 */ /* 0x000ea20000100800 */
[----:B------:R-:W-:Y:S01]  /*9c20*/  VIADD R37, R37, 0x20 ;  /* 0x0000002025257836 */ /* 0x000fe20000000000 */
[----:B------:R-:W-:Y:S01]  /*9c30*/  BSSY B1, `(.L_x_2663) ;  /* 0x0000016000017945 */ /* 0x000fe20003800000 */
[----:B------:R-:W-:Y:S02]  /*9c40*/  CS2R R8, SRZ ;  /* 0x0000000000087805 */ /* 0x000fe4000001ff00 */
[----:B------:R-:W-:Y:S02]  /*9c50*/  CS2R R10, SRZ ;  /* 0x00000000000a7805 */ /* 0x000fe4000001ff00 */
[----:B------:R-:W-:Y:S02]  /*9c60*/  ISETP.GE.AND P1, PT, R37, R34, PT ;  /* 0x000000222500720c */ /* 0x000fe40003f26270 */
[----:B--2---:R-:W-:-:S04]  /*9c70*/  LEA.HI R6, R7, R7, RZ, 0x1 ;  /* 0x0000000707067211 */ /* 0x004fc800078f08ff */
[----:B------:R-:W-:-:S05]  /*9c80*/  LOP3.LUT R6, R6, 0xfffffffe, RZ, 0xc0, !PT ;  /* 0xfffffffe06067812 */ /* 0x000fca00078ec0ff */
[----:B------:R-:W-:Y:S01]  /*9c90*/  IMAD.IADD R13, R7, 0x1, -R6 ;  /* 0x00000001070d7824 */ /* 0x000fe200078e0a06 */
[----:B------:R-:W-:-:S04]  /*9ca0*/  CS2R R6, SRZ ;  /* 0x0000000000067805 */ /* 0x000fc8000001ff00 */
[----:B------:R-:W-:Y:S01]  /*9cb0*/  SHF.L.U32 R13, R13, 0x1f, RZ ;  /* 0x0000001f0d0d7819 */ /* 0x000fe200000006ff */
[----:B------:R-:W-:Y:S06]  /*9cc0*/  @P1 BRA `(.L_x_2664) ;  /* 0x0000000000301947 */ /* 0x000fec0003800000 */
[----:B------:R-:W-:Y:S02]  /*9cd0*/  CS2R R6, SRZ ;  /* 0x0000000000067805 */ /* 0x000fe4000001ff00 */
[----:B------:R-:W-:Y:S02]  /*9ce0*/  CS2R R8, SRZ ;  /* 0x0000000000087805 */ /* 0x000fe4000001ff00 */
[----:B------:R-:W-:Y:S01]  /*9cf0*/  CS2R R10, SRZ ;  /* 0x00000000000a7805 */ /* 0x000fe2000001ff00 */
[----:B------:R-:W-:Y:S06]  /*9d00*/  @P0 BRA `(.L_x_2664) ;  /* 0x0000000000200947 */ /* 0x000fec0003800000 */
[C---:B------:R-:W-:Y:S01]  /*9d10*/  IMAD.SHL.U32 R4, R16.reuse, 0x2, RZ ;  /* 0x0000000210047824 */ /* 0x040fe200078e00ff */
[----:B------:R-:W-:-:S04]  /*9d20*/  SHF.L.U64.HI R5, R16, 0x1, R17 ;  /* 0x0000000110057819 */ /* 0x000fc80000010211 */
[-C--:B---3--:R-:W-:Y:S02]  /*9d30*/  IADD3 R8, P1, R3, R4.reuse, RZ ;  /* 0x0000000403087210 */ /* 0x088fe40007f3e0ff */
[----:B------:R-:W-:-:S03]  /*9d40*/  IADD3 R4, P2, R14, R4, RZ ;  /* 0x000000040e047210 */ /* 0x000fc60007f5e0ff */
[--C-:B------:R-:W-:Y:S02]  /*9d50*/  IMAD.X R9, R0, 0x1, R5.reuse, P1 ;  /* 0x0000000100097824 */ /* 0x100fe400008e0605 */
[----:B------:R-:W-:-:S04]  /*9d60*/  IMAD.X R5, R24, 0x1, R5, P2 ;  /* 0x0000000118057824 */ /* 0x000fc800010e0605 */
[----:B------:R-:W5:Y:S04]  /*9d70*/  LD.E.128 R8, desc[UR40][R8.64] ;  /* 0x0000002808087980 */ /* 0x000f68000c101d00 */
[----:B------:R-:W5:Y:S02]  /*9d80*/  LD.E.128 R4, desc[UR40][R4.64] ;  /* 0x0000002804047980 */ /* 0x000f64000c101d00 */
.L_x_2664:
[----:B------:R-:W-:Y:S05]  /*9d90*/  BSYNC B1 ;  /* 0x0000000000017941 */ /* 0x000fea0003800000 */
.L_x_2663:
[----:B------:R-:W0:Y:S01]  /*9da0*/  SYNCS.PHASECHK.TRANS64.TRYWAIT P1, [R2+URZ+0x28c00], R13 ;  /* 0x028c000d020075a7 */ /* 0x000e22000802017f */
[----:B------:R-:W-:Y:S01]  /*9db0*/  VIADDMNMX R34, R34, -R195, 0x40, PT ;  /* 0x0000004022227446 */ /* 0x000fe200038009c3 */
[C---:B------:R-:W-:Y:S01]  /*9dc0*/  VIADD R12, R189.reuse, 0x20 ;  /* 0x00000020bd0c7836 */ /* 0x040fe20000000000 */
[----:B---3-5:R-:W-:Y:S01]  /*9dd0*/  MOV R3, R5 ;  /* 0x0000000500037202 */ /* 0x028fe20000000f00 */
[----:B------:R-:W-:Y:S01]  /*9de0*/  IMAD.MOV.U32 R0, RZ, RZ, R4 ;  /* 0x000000ffff007224 */ /* 0x000fe200078e0004 */
[-C--:B------:R-:W-:Y:S01]  /*9df0*/  ISETP.GE.OR P2, PT, R189, R34.reuse, P0 ;  /* 0x00000022bd00720c */ /* 0x080fe20000746670 */
[----:B------:R-:W-:Y:S01]  /*9e00*/  IMAD.MOV.U32 R14, RZ, RZ, R8 ;  /* 0x000000ffff0e7224 */ /* 0x000fe200078e0008 */
[----:B------:R-:W-:Y:S01]  /*9e10*/  PRMT R52, R3, 0x7610, R52 ;  /* 0x0000761003347816 */ /* 0x000fe20000000034 */
[----:B------:R-:W-:Y:S01]  /*9e20*/  IMAD.MOV.U32 R3, RZ, RZ, R6 ;  /* 0x000000ffff037224 */ /* 0x000fe200078e0006 */
[----:B------:R-:W-:Y:S01]  /*9e30*/  ISETP.GE.OR P0, PT, R12, R34, P0 ;  /* 0x000000220c00720c */ /* 0x000fe20000706670 */
[----:B------:R-:W-:Y:S01]  /*9e40*/  IMAD.MOV.U32 R12, RZ, RZ, R7 ;  /* 0x000000ffff0c7224 */ /* 0x000fe200078e0007 */
[----:B------:R-:W-:Y:S01]  /*9e50*/  PRMT R0, R0, 0x5410, R0 ;  /* 0x0000541000007816 */ /* 0x000fe20000000000 */
[----:B------:R-:W-:Y:S01]  /*9e60*/  IMAD.MOV.U32 R15, RZ, RZ, R9 ;  /* 0x000000ffff0f7224 */ /* 0x000fe200078e0009 */
[----:B------:R-:W-:Y:S01]  /*9e70*/  BSSY B1, `(.L_x_2665) ;  /* 0x0000006000017945 */ /* 0x000fe20003800000 */
[----:B------:R-:W-:Y:S01]  /*9e80*/  PRMT R52, R52, 0x5410, R3 ;  /* 0x0000541034347816 */ /* 0x000fe20000000003 */
[----:B------:R-:W-:Y:S01]  /*9e90*/  IMAD.IADD R3, R16, 0x1, R39 ;  /* 0x0000000110037824 */ /* 0x000fe200078e0227 */
[----:B------:R-:W-:-:S02]  /*9ea0*/  PRMT R0, R12, 0x7610, R0 ;  /* 0x000076100c007816 */ /* 0x000fc40000000000 */
[----:B------:R-:W-:Y:S01]  /*9eb0*/  PRMT R53, R14, 0x5410, R15 ;  /* 0x000054100e357816 */ /* 0x000fe2000000000f */
[----:B0-----:R-:W-:Y:S06]  /*9ec0*/  @!P1 BRA `(.L_x_2666) ;  /* 0x0000017000389947 */ /* 0x001fec0003800000 */
.L_x_2956:
[----:B------:R-:W-:Y:S05]  /*9ed0*/  BSYNC B1 ;  /* 0x0000000000017941 */ /* 0x000fea0003800000 */
.L_x_2665:
[----:B------:R-:W-:Y:S01]  /*9ee0*/  BSSY B1, `(.L_x_2667) ;  /* 0x0000068000017945 */ /* 0x000fe20003800000 */
[----:B------:R-:W-:Y:S01]  /*9ef0*/  IMAD.MOV.U32 R54, RZ, RZ, R10 ;  /* 0x000000ffff367224 */ /* 0x000fe200078e000a */
[----:B------:R-:W-:Y:S01]  /*9f00*/  LOP3.LUT R3, R3, 0x38, RZ, 0xc0, !PT ;  /* 0x0000003803037812 */ /* 0x000fe200078ec0ff */
[----:B------:R-:W-:Y:S01]  /*9f10*/  IMAD.MOV.U32 R55, RZ, RZ, R11 ;  /* 0x000000ffff377224 */ /* 0x000fe200078e000b */
[----:B------:R-:W-:Y:S06]  /*9f20*/  @P2 BRA `(.L_x_2668) ;  /* 0x00000004008c2947 */ /* 0x000fec0003800000 */
[----:B------:R-:W1:Y:S01]  /*9f30*/  S2R R14, SR_TID.X ;  /* 0x00000000000e7919 */ /* 0x000e620000002100 */
[----:B------:R-:W-:Y:S01]  /*9f40*/  SHF.L.U32 R12, R196, 0x6, RZ ;  /* 0x00000006c40c7819 */ /* 0x000fe200000006ff */
[--C-:B------:R-:W-:Y:S01]  /*9f50*/  HADD2.F32 R39, -RZ, R38.reuse.H0_H0 ;  /* 0x20000026ff277230 */ /* 0x100fe20000004100 */
[----:B------:R-:W-:Y:S01]  /*9f60*/  SHF.R.U64 R50, R30, 0x10, R31 ;  /* 0x000000101e327819 */ /* 0x000fe2000000121f */
[----:B------:R-:W-:Y:S01]  /*9f70*/  HADD2.F32 R37, -RZ, R38.H1_H1 ;  /* 0x30000026ff257230 */ /* 0x000fe20000004100 */
[----:B------:R-:W-:Y:S02]  /*9f80*/  LOP3.LUT R24, R12, 0x1c0, RZ, 0xc0, !PT ;  /* 0x000001c00c187812 */ /* 0x000fe400078ec0ff */
[--C-:B------:R-:W-:Y:S02]  /*9f90*/  SHF.R.U32.HI R34, RZ, 0x10, R21.reuse ;  /* 0x00000010ff227819 */ /* 0x100fe40000011615 */
[----:B------:R-:W-:Y:S02]  /*9fa0*/  LOP3.LUT R12, R24, 0x38, R16, 0xf8, !PT ;  /* 0x00000038180c7812 */ /* 0x000fe400078ef810 */
[----:B------:R-:W-:Y:S01]  /*9fb0*/  SHF.R.U32.HI R15, RZ, 0x3, R24 ;  /* 0x00000003ff0f7819 */ /* 0x000fe20000011618 */
[----:B------:R-:W-:Y:S01]  /*9fc0*/  HADD2.F32 R34, -RZ, R34.H0_H0 ;  /* 0x20000022ff227230 */ /* 0x000fe20000004100 */
[----:B------:R-:W-:-:S02]  /*9fd0*/  SHF.R.U64 R48, R20, 0x10, R21 ;  /* 0x0000001014307819 */ /* 0x000fc40000001215 */
[----:B------:R-:W-:Y:S02]  /*9fe0*/  LOP3.LUT R12, R12, R15, RZ, 0x3c, !PT ;  /* 0x0000000f0c0c7212 */ /* 0x000fe400078e3cff */
[----:B------:R-:W-:Y:S02]  /*9ff0*/  LOP3.LUT R24, R15, R3, R24, 0x1e, !PT ;  /* 0x000000030f187212 */ /* 0x000fe400078e1e18 */
[----:B------:R-:W-:Y:S02]  /*a000*/  SHF.R.U32.HI R36, RZ, 0x10, R31 ;  /* 0x00000010ff247819 */ /* 0x000fe4000001161f */
[----:B------:R-:W-:Y:S02]  /*a010*/  SHF.R.U64 R49, R32, 0x10, R33 ;  /* 0x0000001020317819 */ /* 0x000fe40000001221 */
[--C-:B------:R-:W-:Y:S02]  /*a020*/  SHF.R.U32.HI R40, RZ, 0x10, R29.reuse ;  /* 0x00000010ff287819 */ /* 0x100fe4000001161d */
[----:B------:R-:W-:-:S02]  /*a030*/  SHF.R.U64 R47, R28, 0x10, R29 ;  /* 0x000000101c2f7819 */ /* 0x000fc4000000121d */
[----:B------:R-:W-:Y:S01]  /*a040*/  SHF.R.U32.HI R42, RZ, 0x10, R33 ;  /* 0x00000010ff2a7819 */ /* 0x000fe20000011621 */
[----:B-1----:R-:W-:-:S05]  /*a050*/  VIADD R14, R14, 0xffffff80 ;  /* 0xffffff800e0e7836 */ /* 0x002fca0000000000 */
[----:B------:R-:W-:-:S04]  /*a060*/  SHF.R.S32.HI R25, RZ, 0x1f, R14 ;  /* 0x0000001fff197819 */ /* 0x000fc8000001140e */
[----:B------:R-:W-:-:S04]  /*a070*/  LEA.HI R25, R25, R14, RZ, 0x5 ;  /* 0x0000000e19197211 */ /* 0x000fc800078f28ff */
[----:B------:R-:W-:-:S05]  /*a080*/  SHF.R.S32.HI R25, RZ, 0x5, R25 ;  /* 0x00000005ff197819 */ /* 0x000fca0000011419 */
[C---:B0-----:R-:W-:Y:S02]  /*a090*/  IMAD R13, R25.reuse, 0x200, R12 ;  /* 0x00000200190d7824 */ /* 0x041fe400078e020c */
[----:B------:R-:W-:Y:S02]  /*a0a0*/  IMAD R25, R25, 0x200, R24 ;  /* 0x0000020019197824 */ /* 0x000fe400078e0218 */
[--C-:B------:R-:W-:Y:S02]  /*a0b0*/  IMAD R45, R13, 0x2, R2.reuse ;  /* 0x000000020d2d7824 */ /* 0x100fe400078e0202 */
[----:B------:R-:W-:-:S03]  /*a0c0*/  IMAD R46, R25, 0x2, R2 ;  /* 0x00000002192e7824 */ /* 0x000fc600078e0202 */
[----:B------:R-:W0:Y:S04]  /*a0d0*/  LDS.128 R12, [R45+0x20400] ;  /* 0x020400002d0c7984 */ /* 0x000e280000000c00 */
[----:B------:R-:W1:Y:S01]  /*a0e0*/  LDS.128 R24, [R46+0x20400] ;  /* 0x020400002e187984 */ /* 0x000e620000000c00 */
[--C-:B0-----:R-:W-:Y:S02]  /*a0f0*/  HADD2.F32 R20, -RZ, R13.reuse.H0_H0 ;  /* 0x2000000dff147230 */ /* 0x101fe40000004100 */
[----:B------:R-:W-:Y:S02]  /*a100*/  HADD2.F32 R21, -RZ, R13.H1_H1 ;  /* 0x3000000dff157230 */ /* 0x000fe40000004100 */
[--C-:B-1----:R-:W-:Y:S02]  /*a110*/  HADD2.F32 R30, -RZ, R25.reuse.H0_H0 ;  /* 0x20000019ff1e7230 */ /* 0x102fe40000004100 */
[----:B------:R-:W-:-:S02]  /*a120*/  HADD2.F32 R31, -RZ, R25.H1_H1 ;  /* 0x30000019ff1f7230 */ /* 0x000fc40000004100 */
[----:B------:R-:W-:Y:S02]  /*a130*/  HADD2.F32 R32, -RZ, R27.H0_H0 ;  /* 0x2000001bff207230 */ /* 0x000fe40000004100 */
[C---:B------:R-:W-:Y:S01]  /*a140*/  FMUL.FTZ R41, R30.reuse, R39 ;  /* 0x000000271e297220 */ /* 0x040fe20000410000 */
[-C--:B------:R-:W-:Y:S01]  /*a150*/  FMUL.FTZ R43, R30, R37.reuse ;  /* 0x000000251e2b7220 */ /* 0x080fe20000410000 */
[----:B------:R-:W-:Y:S02]  /*a160*/  HADD2.F32 R30, -RZ, R36.H0_H0 ;  /* 0x20000024ff1e7230 */ /* 0x000fe40000004100 */
[----:B------:R-:W-:Y:S01]  /*a170*/  FMUL.FTZ R36, R31, R34 ;  /* 0x000000221f247220 */ /* 0x000fe20000410000 */
[C---:B------:R-:W-:Y:S01]  /*a180*/  FFMA.FTZ R38, R20.reuse, R37, -R41 ;  /* 0x0000002514267223 */ /* 0x040fe20000010829 */
[----:B------:R-:W-:Y:S02]  /*a190*/  HADD2.F32 R41, -RZ, R44.H1_H1 ;  /* 0x3000002cff297230 */ /* 0x000fe40000004100 */
[----:B------:R-:W-:Y:S01]  /*a1a0*/  FFMA.FTZ R43, R20, R39, R43 ;  /* 0x00000027142b7223 */ /* 0x000fe2000001002b */
[----:B------:R-:W-:-:S02]  /*a1b0*/  HADD2.F32 R37, -RZ, R35.H1_H1 ;  /* 0x30000023ff257230 */ /* 0x000fc40000004100 */
[-C--:B------:R-:W-:Y:S01]  /*a1c0*/  FMUL.FTZ R20, R31, R30.reuse ;  /* 0x0000001e1f147220 */ /* 0x080fe20000410000 */
[----:B------:R-:W-:Y:S02]  /*a1d0*/  HADD2.F32 R28, -RZ, R15.H0_H0 ;  /* 0x2000000fff1c7230 */ /* 0x000fe40000004100 */
[----:B------:R-:W-:Y:S01]  /*a1e0*/  FFMA.FTZ R39, R21, R30, -R36 ;  /* 0x0000001e15277223 */ /* 0x000fe20000010824 */
[C---:B------:R-:W-:Y:S01]  /*a1f0*/  FMUL.FTZ R31, R32.reuse, R41 ;  /* 0x00000029201f7220 */ /* 0x040fe20000410000 */
[----:B------:R-:W-:Y:S02]  /*a200*/  HADD2.F32 R33, -RZ, R27.H1_H1 ;  /* 0x3000001bff217230 */ /* 0x000fe40000004100 */
[-C--:B------:R-:W-:Y:S01]  /*a210*/  FMUL.FTZ R32, R32, R37.reuse ;  /* 0x0000002520207220 */ /* 0x080fe20000410000 */
[----:B------:R-:W-:Y:S02]  /*a220*/  HADD2.F32 R36, -RZ, R40.H0_H0 ;  /* 0x20000028ff247230 */ /* 0x000fe40000004100 */
[----:B------:R-:W-:Y:S01]  /*a230*/  FFMA.FTZ R37, R28, R37, -R31 ;  /* 0x000000251c257223 */ /* 0x000fe2000001081f */
[----:B------:R-:W-:-:S02]  /*a240*/  HADD2.F32 R29, -RZ, R15.H1_H1 ;  /* 0x3000000fff1d7230 */ /* 0x000fc40000004100 */
[----:B------:R-:W-:Y:S01]  /*a250*/  FFMA.FTZ R41, R28, R41, R32 ;  /* 0x000000291c297223 */ /* 0x000fe20000010020 */
[----:B------:R-:W-:Y:S02]  /*a260*/  HADD2.F32 R30, -RZ, R42.H0_H0 ;  /* 0x2000002aff1e7230 */ /* 0x000fe40000004100 */
[----:B------:R-:W-:Y:S01]  /*a270*/  FFMA.FTZ R40, R21, R34, R20 ;  /* 0x0000002215287223 */ /* 0x000fe20000010014 */
[----:B------:R-:W-:Y:S02]  /*a280*/  HADD2.F32 R25, -RZ, R24.H0_H0 ;  /* 0x20000018ff197230 */ /* 0x000fe40000004100 */
[C---:B------:R-:W-:Y:S01]  /*a290*/  FMUL.FTZ R28, R33.reuse, R36 ;  /* 0x00000024211c7220 */ /* 0x040fe20000410000 */
[----:B------:R-:W-:Y:S02]  /*a2a0*/  HADD2.F32 R32, -RZ, R44.H0_H0 ;  /* 0x2000002cff207230 */ /* 0x000fe40000004100 */
[----:B------:R-:W-:Y:S01]  /*a2b0*/  FMUL.FTZ R44, R33, R30 ;  /* 0x0000001e212c7220 */ /* 0x000fe20000410000 */
[----:B------:R-:W-:-:S02]  /*a2c0*/  HADD2.F32 R20, -RZ, R51.H1_H1 ;  /* 0x30000033ff147230 */ /* 0x000fc40000004100 */
[----:B------:R-:W-:Y:S01]  /*a2d0*/  FFMA.FTZ R42, R29, R30, -R28 ;  /* 0x0000001e1d2a7223 */ /* 0x000fe2000001081c */
[----:B------:R-:W-:Y:S02]  /*a2e0*/  HADD2.F32 R13, -RZ, R12.H0_H0 ;  /* 0x2000000cff0d7230 */ /* 0x000fe40000004100 */
[C---:B------:R-:W-:Y:S01]  /*a2f0*/  FMUL.FTZ R34, R25.reuse, R32 ;  /* 0x0000002019227220 */ /* 0x040fe20000410000 */
[----:B------:R-:W-:Y:S02]  /*a300*/  HADD2.F32 R27, -RZ, R26.H0_H0 ;  /* 0x2000001aff1b7230 */ /* 0x000fe40000004100 */
[----:B------:R-:W-:Y:S01]  /*a310*/  FMUL.FTZ R25, R25, R20 ;  /* 0x0000001419197220 */ /* 0x000fe20000410000 */
[----:B------:R-:W-:Y:S02]  /*a320*/  HADD2.F32 R30, -RZ, R51.H0_H0 ;  /* 0x20000033ff1e7230 */ /* 0x000fe40000004100 */
[----:B------:R-:W-:Y:S01]  /*a330*/  FFMA.FTZ R44, R29, R36, R44 ;  /* 0x000000241d2c7223 */ /* 0x000fe2000001002c */
[----:B------:R-:W-:-:S02]  /*a340*/  HADD2.F32 R28, -RZ, R35.H0_H0 ;  /* 0x20000023ff1c7230 */ /* 0x000fc40000004100 */
[----:B------:R-:W-:Y:S01]  /*a350*/  FFMA.FTZ R34, R13, R20, -R34 ;  /* 0x000000140d227223 */ /* 0x000fe20000010822 */
[----:B------:R-:W-:Y:S02]  /*a360*/  HADD2.F32 R15, -RZ, R14.H0_H0 ;  /* 0x2000000eff0f7230 */ /* 0x000fe40000004100 */
[----:B------:R-:W-:Y:S01]  /*a370*/  FMUL.FTZ R36, R27, R30 ;  /* 0x0000001e1b247220 */ /* 0x000fe20000410000 */
[----:B------:R-:W-:Y:S01]  /*a380*/  FFMA.FTZ R32, R13, R32, R25 ;  /* 0x000000200d207223 */ /* 0x000fe20000010019 */
[-C--:B------:R-:W-:Y:S01]  /*a390*/  FMUL.FTZ R20, R27, R28.reuse ;  /* 0x0000001c1b147220 */ /* 0x080fe20000410000 */
[----:B------:R-:W-:Y:S02]  /*a3a0*/  HADD2.F32 R24, -RZ, R24.H1_H1 ;  /* 0x30000018ff187230 */ /* 0x000fe40000004100 */
[C---:B------:R-:W-:Y:S01]  /*a3b0*/  FFMA.FTZ R36, R15.reuse, R28, -R36 ;  /* 0x0000001c0f247223 */ /* 0x040fe20000010824 */
[----:B------:R-:W-:Y:S02]  /*a3c0*/  HADD2.F32 R26, -RZ, R26.H1_H1 ;  /* 0x3000001aff1a7230 */ /* 0x000fe40000004100 */
[----:B------:R-:W-:Y:S01]  /*a3d0*/  FFMA.FTZ R20, R15, R30, R20 ;  /* 0x0000001e0f147223 */ /* 0x000fe20000010014 */
[----:B------:R-:W-:-:S02]  /*a3e0*/  HADD2.F32 R25, -RZ, R48.H0_H0 ;  /* 0x20000030ff197230 */ /* 0x000fc40000004100 */
[----:B------:R-:W-:Y:S02]  /*a3f0*/  HADD2.F32 R27, -RZ, R47.H0_H0 ;  /* 0x2000002fff1b7230 */ /* 0x000fe40000004100 */
[----:B------:R-:W-:Y:S02]  /*a400*/  HADD2.F32 R13, -RZ, R50.H0_H0 ;  /* 0x20000032ff0d7230 */ /* 0x000fe40000004100 */
[----:B------:R-:W-:Y:S01]  /*a410*/  FMUL.FTZ R15, R24, R25 ;  /* 0x00000019180f7220 */ /* 0x000fe20000410000 */
[----:B------:R-:W-:Y:S02]  /*a420*/  HADD2.F32 R21, -RZ, R49.H0_H0 ;  /* 0x20000031ff157230 */ /* 0x000fe40000004100 */
[----:B------:R-:W-:Y:S01]  /*a430*/  FMUL.FTZ R33, R26, R27 ;  /* 0x0000001b1a217220 */ /* 0x000fe20000410000 */
[----:B------:R-:W-:Y:S02]  /*a440*/  HADD2.F32 R12, -RZ, R12.H1_H1 ;  /* 0x3000000cff0c7230 */ /* 0x000fe40000004100 */
        /* <DEDUP_REMOVED lines=17> */
.L_x_2668:
[----:B------:R-:W-:Y:S05]  /*a560*/  BSYNC B1 ;  /* 0x0000000000017941 */ /* 0x000fea0003800000 */
.L_x_2667:
[----:B------:R-:W-:Y:S01]  /*a570*/  PRMT R33, R54, 0x5410, R55 ;  /* 0x0000541036217816 */ /* 0x000fe20000000037 */
[----:B------:R-:W-:Y:S06]  /*a580*/  @P0 BRA `(.L_x_2659) ;  /* 0x0000000400800947 */ /* 0x000fec0003800000 */
[----:B------:R-:W2:Y:S01]  /*a590*/  LDL R20, [R1+0x5c] ;  /* 0x00005c0001147983 */ /* 0x000ea20000100800 */
[C---:B-1----:R-:W-:Y:S02]  /*a5a0*/  VIADD R12, R189.reuse, 0x20 ;  /* 0x00000020bd0c7836 */ /* 0x042fe40000000000 */
[----:B0-----:R-:W-:Y:S01]  /*a5b0*/  VIADD R13, R189, 0x20 ;  /* 0x00000020bd0d7836 */ /* 0x001fe20000000000 */
[----:B------:R-:W3:Y:S01]  /*a5c0*/  LDL R42, [R1+0x58] ;  /* 0x00005800012a7983 */ /* 0x000ee20000100800 */
[----:B------:R-:W-:Y:S02]  /*a5d0*/  IMAD.SHL.U32 R12, R12, 0x40, RZ ;  /* 0x000000400c0c7824 */ /* 0x000fe400078e00ff */
[----:B------:R-:W-:-:S03]  /*a5e0*/  IMAD.SHL.U32 R13, R13, 0x40, RZ ;  /* 0x000000400d0d7824 */ /* 0x000fc600078e00ff */
[----:B------:R-:W-:Y:S02]  /*a5f0*/  LOP3.LUT R12, R12, 0x1c0, RZ, 0xc0, !PT ;  /* 0x000001c00c0c7812 */ /* 0x000fe400078ec0ff */
[----:B------:R-:W-:Y:S02]  /*a600*/  LOP3.LUT R13, R13, 0x1c0, RZ, 0xc0, !PT ;  /* 0x000001c00d0d7812 */ /* 0x000fe400078ec0ff */
[----:B------:R-:W-:-:S04]  /*a610*/  SHF.R.U32.HI R12, RZ, 0x3, R12 ;  /* 0x00000003ff0c7819 */ /* 0x000fc8000001160c */
[----:B------:R-:W-:Y:S01]  /*a620*/  LOP3.LUT R3, R12, R3, R13, 0x1e, !PT ;  /* 0x000000030c037212 */ /* 0x000fe200078e1e0d */
[----:B------:R-:W-:Y:S01]  /*a630*/  HADD2.F32 R28, -RZ, R52.H0_H0 ;  /* 0x20000034ff1c7230 */ /* 0x000fe20000004100 */
[--C-:B------:R-:W-:Y:S02]  /*a640*/  SHF.R.U64 R41, R8, 0x10, R9.reuse ;  /* 0x0000001008297819 */ /* 0x100fe40000001209 */
[----:B------:R-:W-:Y:S02]  /*a650*/  SHF.R.U32.HI R21, RZ, 0x10, R9 ;  /* 0x00000010ff157819 */ /* 0x000fe40000011609 */
[--C-:B------:R-:W-:Y:S02]  /*a660*/  SHF.R.U64 R38, R4, 0x10, R5.reuse ;  /* 0x0000001004267819 */ /* 0x100fe40000001205 */
[----:B------:R-:W-:-:S05]  /*a670*/  SHF.R.U32.HI R30, RZ, 0x10, R5 ;  /* 0x00000010ff1e7819 */ /* 0x000fca0000011605 */
[----:B------:R-:W-:Y:S01]  /*a680*/  HADD2.F32 R30, -RZ, R30.H0_H0 ;  /* 0x2000001eff1e7230 */ /* 0x000fe20000004100 */
[--C-:B------:R-:W-:Y:S02]  /*a690*/  SHF.R.U64 R40, R10, 0x10, R11.reuse ;  /* 0x000000100a287819 */ /* 0x100fe4000000120b */
[----:B------:R-:W-:Y:S02]  /*a6a0*/  SHF.R.U32.HI R39, RZ, 0x10, R11 ;  /* 0x00000010ff277819 */ /* 0x000fe4000001160b */
[--C-:B------:R-:W-:Y:S02]  /*a6b0*/  SHF.R.U32.HI R35, RZ, 0x10, R7.reuse ;  /* 0x00000010ff237819 */ /* 0x100fe40000011607 */
[----:B------:R-:W-:Y:S02]  /*a6c0*/  SHF.R.U64 R37, R6, 0x10, R7 ;  /* 0x0000001006257819 */ /* 0x000fe40000001207 */
[----:B--2---:R-:W-:Y:S01]  /*a6d0*/  IADD3 R3, R20, R3, RZ ;  /* 0x0000000314037210 */ /* 0x004fe20007ffe0ff */
[----:B---3--:R-:W0:Y:S04]  /*a6e0*/  LDS.128 R12, [R42+0x20400] ;  /* 0x020400002a0c7984 */ /* 0x008e280000000c00 */
[----:B------:R-:W-:-:S05]  /*a6f0*/  IMAD R3, R3, 0x2, R2 ;  /* 0x0000000203037824 */ /* 0x000fca00078e0202 */
[----:B------:R-:W1:Y:S01]  /*a700*/  LDS.128 R24, [R3+0x20400] ;  /* 0x0204000003187984 */ /* 0x000e620000000c00 */
[----:B------:R-:W-:Y:S02]  /*a710*/  HADD2.F32 R20, -RZ, R53.H1_H1 ;  /* 0x30000035ff147230 */ /* 0x000fe40000004100 */
[----:B0-----:R-:W-:Y:S02]  /*a720*/  HADD2.F32 R5, -RZ, R13.H0_H0 ;  /* 0x2000000dff057230 */ /* 0x001fe40000004100 */
[----:B-1----:R-:W-:-:S05]  /*a730*/  HADD2.F32 R9, -RZ, R25.H0_H0 ;  /* 0x20000019ff097230 */ /* 0x002fca0000004100 */
[C---:B------:R-:W-:Y:S01]  /*a740*/  FMUL.FTZ R32, R9.reuse, R28 ;  /* 0x0000001c09207220 */ /* 0x040fe20000410000 */
[-C--:B------:R-:W-:Y:S01]  /*a750*/  FMUL.FTZ R34, R9, R20.reuse ;  /* 0x0000001409227220 */ /* 0x080fe20000410000 */
[----:B------:R-:W-:Y:S02]  /*a760*/  HADD2.F32 R25, -RZ, R25.H1_H1 ;  /* 0x30000019ff197230 */ /* 0x000fe40000004100 */
[C---:B------:R-:W-:Y:S01]  /*a770*/  FFMA.FTZ R32, R5.reuse, R20, -R32 ;  /* 0x0000001405207223 */ /* 0x040fe20000010820 */
[----:B------:R-:W-:Y:S02]  /*a780*/  HADD2.F32 R20, -RZ, R21.H0_H0 ;  /* 0x20000015ff147230 */ /* 0x000fe40000004100 */
[----:B------:R-:W-:Y:S01]  /*a790*/  FFMA.FTZ R34, R5, R28, R34 ;  /* 0x0000001c05227223 */ /* 0x000fe20000010022 */
[----:B------:R-:W-:Y:S02]  /*a7a0*/  HADD2.F32 R8, -RZ, R24.H0_H0 ;  /* 0x20000018ff087230 */ /* 0x000fe40000004100 */
[----:B------:R-:W-:-:S02]  /*a7b0*/  HADD2.F32 R9, -RZ, R0.H1_H1 ;  /* 0x30000000ff097230 */ /* 0x000fc40000004100 */
[----:B------:R-:W-:Y:S02]  /*a7c0*/  HADD2.F32 R5, -RZ, R53.H0_H0 ;  /* 0x20000035ff057230 */ /* 0x000fe40000004100 */
[C---:B------:R-:W-:Y:S01]  /*a7d0*/  FMUL.FTZ R36, R25.reuse, R30 ;  /* 0x0000001e19247220 */ /* 0x040fe20000410000 */
[----:B------:R-:W-:Y:S02]  /*a7e0*/  HADD2.F32 R13, -RZ, R13.H1_H1 ;  /* 0x3000000dff0d7230 */ /* 0x000fe40000004100 */
[-C--:B------:R-:W-:Y:S01]  /*a7f0*/  FMUL.FTZ R28, R25, R20.reuse ;  /* 0x00000014191c7220 */ /* 0x080fe20000410000 */
[----:B------:R-:W-:Y:S02]  /*a800*/  HADD2.F32 R4, -RZ, R12.H0_H0 ;  /* 0x2000000cff047230 */ /* 0x000fe40000004100 */
[C---:B------:R-:W-:Y:S01]  /*a810*/  FMUL.FTZ R25, R8.reuse, R9 ;  /* 0x0000000908197220 */ /* 0x040fe20000410000 */
[-C--:B------:R-:W-:Y:S01]  /*a820*/  FMUL.FTZ R8, R8, R5.reuse ;  /* 0x0000000508087220 */ /* 0x080fe20000410000 */
[C---:B------:R-:W-:Y:S01]  /*a830*/  FFMA.FTZ R29, R13.reuse, R20, -R36 ;  /* 0x000000140d1d7223 */ /* 0x040fe20000010824 */
[----:B------:R-:W-:Y:S01]  /*a840*/  FFMA.FTZ R31, R13, R30, R28 ;  /* 0x0000001e0d1f7223 */ /* 0x000fe2000001001c */
[C---:B------:R-:W-:Y:S01]  /*a850*/  FFMA.FTZ R25, R4.reuse, R5, -R25 ;  /* 0x0000000504197223 */ /* 0x040fe20000010819 */
[----:B------:R-:W-:Y:S01]  /*a860*/  FFMA.FTZ R13, R4, R9, R8 ;  /* 0x00000009040d7223 */ /* 0x000fe20000010008 */
[----:B------:R-:W-:-:S02]  /*a870*/  HADD2.F32 R10, -RZ, R26.H0_H0 ;  /* 0x2000001aff0a7230 */ /* 0x000fc40000004100 */
[----:B------:R-:W-:Y:S02]  /*a880*/  HADD2.F32 R11, -RZ, R27.H0_H0 ;  /* 0x2000001bff0b7230 */ /* 0x000fe40000004100 */
[----:B------:R-:W-:Y:S02]  /*a890*/  HADD2.F32 R21, -RZ, R52.H1_H1 ;  /* 0x30000034ff157230 */ /* 0x000fe40000004100 */
[--C-:B------:R-:W-:Y:S02]  /*a8a0*/  HADD2.F32 R5, -RZ, R33.reuse.H0_H0 ;  /* 0x20000021ff057230 */ /* 0x100fe40000004100 */
[----:B------:R-:W-:Y:S02]  /*a8b0*/  HADD2.F32 R8, -RZ, R0.H0_H0 ;  /* 0x20000000ff087230 */ /* 0x000fe40000004100 */
[----:B------:R-:W-:Y:S02]  /*a8c0*/  HADD2.F32 R4, -RZ, R33.H1_H1 ;  /* 0x30000021ff047230 */ /* 0x000fe40000004100 */
[----:B------:R-:W-:Y:S01]  /*a8d0*/  FMUL.FTZ R9, R10, R21 ;  /* 0x000000150a097220 */ /* 0x000fe20000410000 */
[----:B------:R-:W-:-:S02]  /*a8e0*/  HADD2.F32 R6, -RZ, R14.H0_H0 ;  /* 0x2000000eff067230 */ /* 0x000fc40000004100 */
[-C--:B------:R-:W-:Y:S01]  /*a8f0*/  FMUL.FTZ R33, R10, R5.reuse ;  /* 0x000000050a217220 */ /* 0x080fe20000410000 */
[----:B------:R-:W-:Y:S02]  /*a900*/  HADD2.F32 R7, -RZ, R15.H0_H0 ;  /* 0x2000000fff077230 */ /* 0x000fe40000004100 */
[C---:B------:R-:W-:Y:S01]  /*a910*/  FMUL.FTZ R28, R11.reuse, R8 ;  /* 0x000000080b1c7220 */ /* 0x040fe20000410000 */
[----:B------:R-:W-:Y:S02]  /*a920*/  HADD2.F32 R27, -RZ, R27.H1_H1 ;  /* 0x3000001bff1b7230 */ /* 0x000fe40000004100 */
[----:B------:R-:W-:Y:S01]  /*a930*/  FMUL.FTZ R11, R11, R4 ;  /* 0x000000040b0b7220 */ /* 0x000fe20000410000 */
[----:B------:R-:W-:Y:S02]  /*a940*/  HADD2.F32 R10, -RZ, R35.H0_H0 ;  /* 0x20000023ff0a7230 */ /* 0x000fe40000004100 */
[----:B------:R-:W-:Y:S02]  /*a950*/  HADD2.F32 R0, -RZ, R39.H0_H0 ;  /* 0x20000027ff007230 */ /* 0x000fe40000004100 */
[C---:B------:R-:W-:Y:S01]  /*a960*/  FFMA.FTZ R20, R6.reuse, R5, -R9 ;  /* 0x0000000506147223 */ /* 0x040fe20000010809 */
[----:B------:R-:W-:Y:S01]  /*a970*/  FFMA.FTZ R33, R6, R21, R33 ;  /* 0x0000001506217223 */ /* 0x000fe20000010021 */
[----:B------:R-:W-:-:S02]  /*a980*/  HADD2.F32 R15, -RZ, R15.H1_H1 ;  /* 0x3000000fff0f7230 */ /* 0x000fc40000004100 */
[C---:B------:R-:W-:Y:S01]  /*a990*/  FFMA.FTZ R28, R7.reuse, R4, -R28 ;  /* 0x00000004071c7223 */ /* 0x040fe2000001081c */
[----:B------:R-:W-:Y:S01]  /*a9a0*/  FFMA.FTZ R6, R7, R8, R11 ;  /* 0x0000000807067223 */ /* 0x000fe2000001000b */
[----:B------:R-:W-:Y:S02]  /*a9b0*/  HADD2.F32 R24, -RZ, R24.H1_H1 ;  /* 0x30000018ff187230 */ /* 0x000fe40000004100 */
[C---:B------:R-:W-:Y:S01]  /*a9c0*/  FMUL.FTZ R30, R27.reuse, R10 ;  /* 0x0000000a1b1e7220 */ /* 0x040fe20000410000 */
[----:B------:R-:W-:Y:S02]  /*a9d0*/  HADD2.F32 R26, -RZ, R26.H1_H1 ;  /* 0x3000001aff1a7230 */ /* 0x000fe40000004100 */
[----:B------:R-:W-:Y:S01]  /*a9e0*/  FMUL.FTZ R4, R27, R0 ;  /* 0x000000001b047220 */ /* 0x000fe20000410000 */
[----:B------:R-:W-:Y:S02]  /*a9f0*/  HADD2.F32 R9, -RZ, R38.H0_H0 ;  /* 0x20000026ff097230 */ /* 0x000fe40000004100 */
[----:B------:R-:W-:-:S02]  /*aa00*/  HADD2.F32 R11, -RZ, R37.H0_H0 ;  /* 0x20000025ff0b7230 */ /* 0x000fc40000004100 */
[----:B------:R-:W-:Y:S02]  /*aa10*/  HADD2.F32 R5, -RZ, R41.H0_H0 ;  /* 0x20000029ff057230 */ /* 0x000fe40000004100 */
[----:B------:R-:W-:Y:S02]  /*aa20*/  HADD2.F32 R7, -RZ, R40.H0_H0 ;  /* 0x20000028ff077230 */ /* 0x000fe40000004100 */
[C---:B------:R-:W-:Y:S01]  /*aa30*/  FFMA.FTZ R27, R15.reuse, R0, -R30 ;  /* 0x000000000f1b7223 */ /* 0x040fe2000001081e */
[----:B------:R-:W-:Y:S02]  /*aa40*/  HADD2.F32 R12, -RZ, R12.H1_H1 ;  /* 0x3000000cff0c7230 */ /* 0x000fe40000004100 */
[----:B------:R-:W-:Y:S01]  /*aa50*/  FFMA.FTZ R35, R15, R10, R4 ;  /* 0x0000000a0f237223 */ /* 0x000fe20000010004 */
[----:B------:R-:W-:Y:S02]  /*aa60*/  HADD2.F32 R14, -RZ, R14.H1_H1 ;  /* 0x3000000eff0e7230 */ /* 0x000fe40000004100 */
        /* <DEDUP_REMOVED lines=18> */
.L_x_2659:
[----:B------:R-:W-:Y:S05]  /*ab90*/  BSYNC B0 ;  /* 0x0000000000007941 */ /* 0x000fea0003800000 */
.L_x_2645:
[----:B------:R-:W-:Y:S01]  /*aba0*/  @!PT LDS RZ, [RZ] ;  /* 0x00000000fffff984 */ /* 0x000fe20000000800 */
[----:B------:R-:W-:Y:S01]  /*abb0*/  @!PT LDS RZ, [RZ] ;  /* 0x00000000fffff984 */ /* 0x000fe20000000800 */
[----:B------:R-:W-:Y:S01]  /*abc0*/  @!PT LDS RZ, [RZ] ;  /* 0x00000000fffff984 */ /* 0x000fe20000000800 */
[----:B------:R-:W-:Y:S01]  /*abd0*/  @!PT LDS RZ, [RZ] ;  /* 0x00000000fffff984 */ /* 0x000fe20000000800 */
[----:B------:R4:W-:Y:S06]  /*abe0*/  MEMBAR.ALL.CTA ;  /* 0x0000000000007992 */ /* 0x0009ec0000008000 */
[----:B----4-:R-:W4:Y:S01]  /*abf0*/  FENCE.VIEW.ASYNC.S ;  /* 0x00000000000073c6 */ /* 0x010f220000000000 */
[----:B------:R-:W-:Y:S05]  /*ac00*/  WARPSYNC.ALL ;  /* 0x0000000000007948 */ /* 0x000fea0003800000 */
[----:B----4-:R-:W-:Y:S06]  /*ac10*/  BAR.SYNC.DEFER_BLOCKING 0xd, 0x80 ;  /* 0x0342000000007b1d */ /* 0x010fec0000010000 */
.L_x_2642:
[----:B---3--:R-:W-:-:S05]  /*ac20*/  IMAD.U32 R0, RZ, RZ, UR37 ;  /* 0x00000025ff007e24 */ /* 0x008fca000f8e00ff */
[----:B------:R-:W-:-:S13]  /*ac30*/  ISETP.NE.AND P0, PT, R0, 0x3, PT ;  /* 0x000000030000780c */ /* 0x000fda0003f05270 */
[----:B------:R-:W-:Y:S05]  /*ac40*/  @!P0 BRA `(.L_x_2669) ;  /* 0x0000000000048947 */ /* 0x000fea0003800000 */
[----:B------:R-:W-:Y:S01]  /*ac50*/  BPT.TRAP 0x1 ;  /* 0x000000040000795c */ /* 0x000fe20000300000 */
.L_x_2669:
[----:B-1----:R-:W-:Y:S01]  /*ac60*/  IMAD R12, R18, 0x8, R2 ;  /* 0x00000008120c7824 */ /* 0x002fe200078e0202 */
[----:B------:R-:W-:-:S04]  /*ac70*/  SHF.L.U32 R21, R19, 0x1f, RZ ;  /* 0x0000001f13157819 */ /* 0x000fc800000006ff */
[----:B------:R1:W3:Y:S01]  /*ac80*/  SYNCS.PHASECHK.TRANS64.TRYWAIT P1, [R12+URZ+0x28c30], R21 ;  /* 0x028c30150c0075a7 */ /* 0x0002e2000802017f */
[----:B------:R-:W-:Y:S05]  /*ac90*/  @!P0 BRA `(.L_x_2670) ;  /* 0x0000000000048947 */ /* 0x000fea0003800000 */
[----:B------:R-:W-:Y:S01]  /*aca0*/  BPT.TRAP 0x1 ;  /* 0x000000040000795c */ /* 0x000fe20000300000 */
.L_x_2670:
[C---:B------:R-:W-:Y:S02]  /*acb0*/  VIADD R0, R2.reuse, 0x22400 ;  /* 0x0002240002007836 */ /* 0x040fe40000000000 */
[----:B0-2---:R-:W-:-:S03]  /*acc0*/  VIADD R3, R2, 0x20400 ;  /* 0x0002040002037836 */ /* 0x005fc60000000000 */
[----:B------:R-:W-:Y:S02]  /*acd0*/  SHF.R.U32.HI R0, RZ, 0x4, R0 ;  /* 0x00000004ff007819 */ /* 0x000fe40000011600 */
[----:B------:R-:W-:Y:S02]  /*ace0*/  SHF.R.U32.HI R3, RZ, 0x4, R3 ;  /* 0x00000004ff037819 */ /* 0x000fe40000011603 */
[----:B------:R-:W-:Y:S02]  /*acf0*/  LOP3.LUT R0, R0, 0x3fff, RZ, 0xc0, !PT ;  /* 0x00003fff00007812 */ /* 0x000fe400078ec0ff */
[----:B------:R-:W-:Y:S02]  /*ad00*/  LOP3.LUT R3, R3, 0x3fff, RZ, 0xc0, !PT ;  /* 0x00003fff03037812 */ /* 0x000fe400078ec0ff */
[----:B------:R-:W-:Y:S01]  /*ad10*/  LOP3.LUT R14, R0, 0x10000, RZ, 0xfc, !PT ;  /* 0x00010000000e7812 */ /* 0x000fe200078efcff */
[----:B---3--:R-:W-:Y:S06]  /*ad20*/  @P1 BRA `(.L_x_2671) ;  /* 0x0000000000081947 */ /* 0x008fec0003800000 */
[----:B------:R-:W0:Y:S02]  /*ad30*/  SYNCS.PHASECHK.TRANS64.TRYWAIT P1, [R12+URZ+0x28c30], R21 ;  /* 0x028c30150c0075a7 */ /* 0x000e24000802017f */
[----:B0-----:R-:W-:Y:S05]  /*ad40*/  @!P1 BRA `(.L_x_2672) ;  /* 0x0000016000ac9947 */ /* 0x001fea0003800000 */
.L_x_2671:
        /* <DEDUP_REMOVED lines=13> */
[C---:B------:R-:W-:Y:S01]  /*ae20*/  IADD3 R10, R4.reuse, 0x2, RZ ;  /* 0x00000002040a7810 */ /* 0x040fe20007ffe0ff */
[----:B------:R-:W-:-:S02]  /*ae30*/  VIADD R8, R4, 0x4 ;  /* 0x0000000404087836 */ /* 0x000fc40000000000 */
[----:B------:R-:W-:Y:S02]  /*ae40*/  IMAD.MOV.U32 R9, RZ, RZ, 0x40000040 ;  /* 0x40000040ff097424 */ /* 0x000fe400078e00ff */
[----:B------:R-:W-:-:S06]  /*ae50*/  IMAD.MOV.U32 R57, RZ, RZ, 0x40000040 ;  /* 0x40000040ff397424 */ /* 0x000fcc00078e00ff */
[----:B------:R-:W-:Y:S01]  /*ae60*/  HGMMA.64x64x16.F32 R24, gdesc[UR4], RZ, !UPT, gsb0 ;  /* 0x00e00000041879f0 */ /* 0x000fe2000c0008ff */
[----:B------:R-:W-:Y:S02]  /*ae70*/  R2UR UR4, R10 ;  /* 0x000000000a0472ca */ /* 0x000fe400000e0000 */
[----:B------:R-:W-:Y:S02]  /*ae80*/  R2UR UR5, R11 ;  /* 0x000000000b0572ca */ /* 0x000fe400000e0000 */
[----:B------:R-:W-:Y:S01]  /*ae90*/  R2UR UR6, R6 ;  /* 0x00000000060672ca */ /* 0x000fe200000e0000 */
[C---:B------:R-:W-:Y:S01]  /*aea0*/  VIADD R6, R56.reuse, 0x4 ;  /* 0x0000000438067836 */ /* 0x040fe20000000000 */
[----:B------:R-:W-:Y:S01]  /*aeb0*/  R2UR UR7, R7 ;  /* 0x00000000070772ca */ /* 0x000fe200000e0000 */
[----:B------:R-:W-:Y:S01]  /*aec0*/  IMAD.MOV.U32 R7, RZ, RZ, 0x40000040 ;  /* 0x40000040ff077424 */ /* 0x000fe200078e00ff */
[----:B------:R-:W-:Y:S01]  /*aed0*/  IADD3 R56, R56, 0x6, RZ ;  /* 0x0000000638387810 */ /* 0x000fe20007ffe0ff */
[----:B------:R-:W-:-:S02]  /*aee0*/  WARPGROUP.DEPBAR.LE gsb0, 0x0 ;  /* 0x00008000000079c5 */ /* 0x000fc40000010000 */
[----:B------:R-:W-:-:S08]  /*aef0*/  WARPGROUP.ARRIVE ;  /* 0x00000000000079c5 */ /* 0x000fd00000000000 */
[----:B------:R-:W-:Y:S01]  /*af00*/  HGMMA.64x64x16.F32 R24, gdesc[UR4], R24, gsb0 ;  /* 0x00e00000041879f0 */ /* 0x000fe20008000818 */
[----:B------:R-:W-:Y:S02]  /*af10*/  R2UR UR4, R8 ;  /* 0x00000000080472ca */ /* 0x000fe400000e0000 */
[----:B------:R-:W-:Y:S02]  /*af20*/  R2UR UR5, R9 ;  /* 0x00000000090572ca */ /* 0x000fe400000e0000 */
        /* <DEDUP_REMOVED lines=17> */
.L_x_2673:
[----:B------:R-:W2:Y:S01]  /*b040*/  LDC R60, c[0x0][0x448] ;  /* 0x00011200ff3c7b82 */ /* 0x000ea20000000800 */
[----:B------:R-:W-:Y:S01]  /*b050*/  ULDC UR4, c[0x0][0x9d8] ;  /* 0x0002760000047ab9 */ /* 0x000fe20000000800 */
[----:B------:R-:W-:Y:S01]  /*b060*/  ULDC.64 UR46, c[0x0][0x9e0] ;  /* 0x00027800002e7ab9 */ /* 0x000fe20000000a00 */
        /* <DEDUP_REMOVED lines=12> */
[----:B------:R-:W-:Y:S01]  /*b130*/  UISETP.GE.AND UP0, UPT, UR47, 0x1, UPT ;  /* 0x000000012f00788c */ /* 0x000fe2000bf06270 */
[----:B------:R4:W0:Y:S01]  /*b140*/  MUFU.TANH R61, R15 ;  /* 0x0000000f003d7308 */ /* 0x0008220000002400 */
[----:B------:R-:W-:Y:S01]  /*b150*/  FMUL.FTZ R36, R36, UR4 ;  /* 0x0000000424247c20 */ /* 0x000fe20008410000 */
[----:B------:R-:W-:Y:S01]  /*b160*/  LOP3.LUT R22, R22, 0xffffff7f, RZ, 0xc0, !PT ;  /* 0xffffff7f16167812 */ /* 0x000fe200078ec0ff */
[----:B------:R-:W-:Y:S01]  /*b170*/  FMUL.FTZ R13, R24, UR4 ;  /* 0x00000004180d7c20 */ /* 0x000fe20008410000 */
[----:B------:R-:W-:Y:S01]  /*b180*/  FMUL.FTZ R0, R26, UR4 ;  /* 0x000000041a007c20 */ /* 0x000fe20008410000 */
[----:B------:R-:W-:Y:S01]  /*b190*/  FMUL.FTZ R40, R40, UR4 ;  /* 0x0000000428287c20 */ /* 0x000fe20008410000 */
[----:B------:R-:W-:Y:S01]  /*b1a0*/  FMUL.FTZ R41, R41, UR4 ;  /* 0x0000000429297c20 */ /* 0x000fe20008410000 */
[----:B------:R-:W-:Y:S01]  /*b1b0*/  FMUL.FTZ R42, R42, UR4 ;  /* 0x000000042a2a7c20 */ /* 0x000fe20008410000 */
[----:B--2---:R-:W-:Y:S01]  /*b1c0*/  ISETP.NE.AND P1, PT, R60, 0x1, PT ;  /* 0x000000013c00780c */ /* 0x004fe20003f25270 */
[----:B----4-:R-:W-:Y:S01]  /*b1d0*/  IMAD.IADD R15, R229, 0x1, R195 ;  /* 0x00000001e50f7824 */ /* 0x010fe200078e02c3 */
[----:B------:R-:W2:Y:S01]  /*b1e0*/  MUFU.TANH R35, R45 ;  /* 0x0000002d00237308 */ /* 0x000ea20000002400 */
[----:B------:R-:W-:Y:S01]  /*b1f0*/  FMUL.FTZ R43, R43, UR4 ;  /* 0x000000042b2b7c20 */ /* 0x000fe20008410000 */
[----:B------:R-:W-:Y:S01]  /*b200*/  FMUL.FTZ R44, R44, UR4 ;  /* 0x000000042c2c7c20 */ /* 0x000fe20008410000 */
[----:B------:R-:W-:-:S02]  /*b210*/  IMAD.MOV.U32 R34, RZ, RZ, R15 ;  /* 0x000000ffff227224 */ /* 0x000fc400078e000f */
[----:B------:R-:W-:Y:S01]  /*b220*/  FMUL.FTZ R46, R46, UR4 ;  /* 0x000000042e2e7c20 */ /* 0x000fe20008410000 */
[----:B------:R-:W-:Y:S01]  /*b230*/  FMUL.FTZ R26, R50, UR4 ;  /* 0x00000004321a7c20 */ /* 0x000fe20008410000 */
[----:B------:R-:W-:Y:S01]  /*b240*/  FMUL.FTZ R24, R51, UR4 ;  /* 0x0000000433187c20 */ /* 0x000fe20008410000 */
[----:B------:R-:W-:Y:S01]  /*b250*/  FMUL.FTZ R52, R52, UR4 ;  /* 0x0000000434347c20 */ /* 0x000fe20008410000 */
[----:B------:R4:W0:Y:S01]  /*b260*/  MUFU.TANH R56, R25 ;  /* 0x0000001900387308 */ /* 0x0008220000002400 */
[----:B------:R-:W-:Y:S01]  /*b270*/  FMUL.FTZ R53, R53, UR4 ;  /* 0x0000000435357c20 */ /* 0x000fe20008410000 */
[----:B------:R-:W-:Y:S01]  /*b280*/  FMUL.FTZ R49, R49, UR4 ;  /* 0x0000000431317c20 */ /* 0x000fe20008410000 */
[----:B------:R-:W5:Y:S01]  /*b290*/  @P1 LDC R30, c[0x0][0x44c] ;  /* 0x00011300ff1e1b82 */ /* 0x000f620000000800 */
[----:B------:R-:W-:Y:S01]  /*b2a0*/  @P1 LOP3.LUT R22, R22, 0x80, RZ, 0xfc, !PT ;  /* 0x0000008016161812 */ /* 0x000fe200078efcff */
[----:B------:R-:W-:Y:S01]  /*b2b0*/  FMUL.FTZ R48, R48, UR4 ;  /* 0x0000000430307c20 */ /* 0x000fe20008410000 */
[----:B------:R-:W-:Y:S01]  /*b2c0*/  ULDC UR45, c[0x0][0x9dc] ;  /* 0x00027700002d7ab9 */ /* 0x000fe20000000800 */
[----:B------:R-:W-:Y:S01]  /*b2d0*/  UP2UR UR48, UPR, URZ, 0x1 ;  /* 0x000000013f307883 */ /* 0x000fe20008000000 */
[----:B------:R1:W0:Y:S01]  /*b2e0*/  MUFU.TANH R67, R28 ;  /* 0x0000001c00437308 */ /* 0x0002220000002400 */
[----:B----4-:R-:W-:Y:S01]  /*b2f0*/  FMUL.FTZ R25, R31, UR4 ;  /* 0x000000041f197c20 */ /* 0x010fe20008410000 */
[----:B------:R-:W-:Y:S01]  /*b300*/  FMUL.FTZ R31, R38, UR4 ;  /* 0x00000004261f7c20 */ /* 0x000fe20008410000 */
[----:B------:R-:W4:Y:S01]  /*b310*/  @P1 LDC R37, c[0x0][0x450] ;  /* 0x00011400ff251b82 */ /* 0x000f220000000800 */
[----:B------:R-:W-:-:S04]  /*b320*/  ULOP3.LUT UR45, URZ, UR45, URZ, 0x33, !UPT ;  /* 0x0000002d3f2d7292 */ /* 0x000fc8000f8e333f */
[----:B------:R3:W0:Y:S01]  /*b330*/  MUFU.TANH R65, R29 ;  /* 0x0000001d00417308 */ /* 0x0006220000002400 */
[----:B-1----:R-:W-:-:S07]  /*b340*/  FMUL.FTZ R28, R47, UR4 ;  /* 0x000000042f1c7c20 */ /* 0x002fce0008410000 */
[----:B------:R1:W0:Y:S01]  /*b350*/  MUFU.TANH R63, R32 ;  /* 0x00000020003f7308 */ /* 0x0002220000002400 */
[----:B---3--:R-:W-:Y:S01]  /*b360*/  FMUL.FTZ R29, R39, UR4 ;  /* 0x00000004271d7c20 */ /* 0x008fe20008410000 */
[----:B-----5:R-:W-:-:S04]  /*b370*/  @P1 IMAD.HI.U32 R30, R15, R30, RZ ;  /* 0x0000001e0f1e1227 */ /* 0x020fc800078e00ff */
[----:B------:R-:W-:Y:S02]  /*b380*/  IMAD.MOV.U32 R15, RZ, RZ, -0x40 ;  /* 0xffffffc0ff0f7424 */ /* 0x000fe400078e00ff */
[----:B------:R3:W0:Y:S01]  /*b390*/  MUFU.TANH R59, R36 ;  /* 0x00000024003b7308 */ /* 0x0006220000002400 */
[----:B-1----:R-:W-:Y:S01]  /*b3a0*/  FMUL.FTZ R32, R54, UR4 ;  /* 0x0000000436207c20 */ /* 0x002fe20008410000 */
[----:B----4-:R-:W-:Y:S01]  /*b3b0*/  @P1 SHF.R.U32.HI R34, RZ, R37, R30 ;  /* 0x00000025ff221219 */ /* 0x010fe2000001161e */
[----:B------:R-:W-:Y:S01]  /*b3c0*/  VIADD R30, R12, 0x28c40 ;  /* 0x00028c400c1e7836 */ /* 0x000fe20000000000 */
[----:B------:R-:W-:Y:S01]  /*b3d0*/  PLOP3.LUT P1, PT, PT, PT, UP0, 0x40, 0x0 ;  /* 0x000000000000781c */ /* 0x000fe20003f2e808 */
[----:B------:R-:W-:Y:S02]  /*b3e0*/  IMAD R15, R168, R15, 0x41 ;  /* 0x00000041a80f7424 */ /* 0x000fe400078e020f */
[----:B------:R-:W1:Y:S01]  /*b3f0*/  SHFL.IDX PT, R45, R34, RZ, 0x1c1f ;  /* 0x001c1fff222d7589 */ /* 0x000e6200000e0000 */
[----:B------:R-:W-:Y:S01]  /*b400*/  PRMT R30, R187, 0x654, R30 ;  /* 0x00000654bb1e7816 */ /* 0x000fe2000000001e */
[----:B------:R-:W4:Y:S01]  /*b410*/  MUFU.TANH R58, R43 ;  /* 0x0000002b003a7308 */ /* 0x000f220000002400 */
[----:B---3--:R-:W-:-:S02]  /*b420*/  IADD3 R36, -R185, R15, R184 ;  /* 0x0000000fb9247210 */ /* 0x008fc40007ffe1b8 */
[----:B------:R3:W-:Y:S03]  /*b430*/  SYNCS.ARRIVE.TRANS64.RED.A1T0 RZ, [R30+URZ], RZ ;  /* 0x000000ff1eff79a7 */ /* 0x0007e6000810043f */
[----:B------:R-:W-:Y:S02]  /*b440*/  IMAD.IADD R36, R36, 0x1, -R23 ;  /* 0x0000000124247824 */ /* 0x000fe400078e0a17 */
[----:B------:R-:W0:Y:S02]  /*b450*/  MUFU.TANH R13, R13 ;  /* 0x0000000d000d7308 */ /* 0x000e240000002400 */
[C---:B------:R-:W-:Y:S02]  /*b460*/  VIADD R50, R36.reuse, UR46 ;  /* 0x0000002e24327c36 */ /* 0x040fe40008000000 */
[----:B---3--:R-:W-:Y:S01]  /*b470*/  FMUL.FTZ R30, R55, UR4 ;  /* 0x00000004371e7c20 */ /* 0x008fe20008410000 */
[----:B------:R-:W-:Y:S01]  /*b480*/  IADD3 R54, R36, UR45, RZ ;  /* 0x0000002d24367c10 */ /* 0x000fe2000fffe0ff */
[----:B------:R-:W-:-:S02]  /*b490*/  VIADD R55, R15, 0xffffffff ;  /* 0xffffffff0f377836 */ /* 0x000fc40000000000 */
[----:B------:R-:W3:Y:S02]  /*b4a0*/  MUFU.TANH R0, R0 ;  /* 0x0000000000007308 */ /* 0x000ee40000002400 */
[----:B-1----:R-:W-:-:S06]  /*b4b0*/  IMAD.IADD R37, R54, 0x1, R45 ;  /* 0x0000000136257824 */ /* 0x002fcc00078e022d */
[----:B------:R-:W1:Y:S08]  /*b4c0*/  MUFU.TANH R3, R3 ;  /* 0x0000000300037308 */ /* 0x000e700000002400 */
        /* <DEDUP_REMOVED lines=19> */
[----:B------:R5:W0:Y:S02]  /*b600*/  MUFU.TANH R39, R48 ;  /* 0x0000003000277308 */ /* 0x000a240000002400 */
[----:B-----5:R-:W-:-:S04]  /*b610*/  LEA R48, R168, 0xffffffc0, 0x6 ;  /* 0xffffffc0a8307811 */ /* 0x020fc800078e30ff */
[----:B------:R-:W-:-:S04]  /*b620*/  IADD3 R47, -R185, R184, -R48 ;  /* 0x000000b8b92f7210 */ /* 0x000fc80007ffe930 */
[----:B------:R-:W-:Y:S01]  /*b630*/  VIADDMNMX R36, R45, R50, R47, PT ;  /* 0x000000322d247246 */ /* 0x000fe2000380012f */
[----:B01234-:R-:W-:Y:S06]  /*b640*/  @P1 BRA `(.L_x_2674) ;  /* 0x0000000000581947 */ /* 0x01ffec0003800000 */
[----:B------:R-:W-:Y:S01]  /*b650*/  IADD3 R15, -R23, R184, R45 ;  /* 0x000000b8170f7210 */ /* 0x000fe20007ffe12d */
[----:B------:R-:W-:Y:S03]  /*b660*/  BSSY B0, `(.L_x_2675) ;  /* 0x0000010000007945 */ /* 0x000fe60003800000 */
[----:B------:R-:W-:-:S13]  /*b670*/  ISETP.GT.AND P1, PT, R15, -0x1, PT ;  /* 0xffffffff0f00780c */ /* 0x000fda0003f24270 */
[----:B------:R-:W-:Y:S05]  /*b680*/  @P1 BRA `(.L_x_2676) ;  /* 0x0000000000201947 */ /* 0x000fea0003800000 */
[----:B------:R-:W-:Y:S01]  /*b690*/  UISETP.NE.AND UP0, UPT, UR47, 0x1, UPT ;  /* 0x000000012f00788c */ /* 0x000fe2000bf05270 */
[----:B------:R-:W-:-:S05]  /*b6a0*/  LOP3.LUT R15, RZ, R15, RZ, 0x33, !PT ;  /* 0x0000000fff0f7212 */ /* 0x000fca00078e33ff */
[----:B------:R-:W-:-:S05]  /*b6b0*/  PLOP3.LUT P1, PT, PT, PT, UP0, 0x80, 0x0 ;  /* 0x000000000000781c */ /* 0x000fca0003f2f008 */
[----:B------:R-:W-:-:S08]  /*b6c0*/  @UP0 ULDC.64 UR4, c[0x0][0x9e8] ;  /* 0x00027a0000040ab9 */ /* 0x000fd00000000a00 */
[----:B------:R-:W-:-:S05]  /*b6d0*/  @P1 IMAD.HI.U32 R38, R15, UR4, RZ ;  /* 0x000000040f261c27 */ /* 0x000fca000f8e00ff */
[----:B------:R-:W-:-:S04]  /*b6e0*/  @P1 SHF.R.U32.HI R15, RZ, UR5, R38 ;  /* 0x00000005ff0f1c19 */ /* 0x000fc80008011626 */
[----:B------:R-:W-:Y:S01]  /*b6f0*/  LOP3.LUT R15, RZ, R15, RZ, 0x33, !PT ;  /* 0x0000000fff0f7212 */ /* 0x000fe200078e33ff */
[----:B------:R-:W-:Y:S06]  /*b700*/  BRA `(.L_x_2677) ;  /* 0x0000000000147947 */ /* 0x000fec0003800000 */
.L_x_2676:
[----:B------:R-:W-:-:S06]  /*b710*/  UISETP.NE.AND UP0, UPT, UR47, 0x1, UPT ;  /* 0x000000012f00788c */ /* 0x000fcc000bf05270 */
[----:B------:R-:W-:-:S05]  /*b720*/  PLOP3.LUT P1, PT, PT, PT, UP0, 0x80, 0x0 ;  /* 0x000000000000781c */ /* 0x000fca0003f2f008 */
[----:B------:R-:W-:-:S08]  /*b730*/  @UP0 ULDC.64 UR4, c[0x0][0x9e8] ;  /* 0x00027a0000040ab9 */ /* 0x000fd00000000a00 */
[----:B------:R-:W-:-:S05]  /*b740*/  @P1 IMAD.HI.U32 R38, R15, UR4, RZ ;  /* 0x000000040f261c27 */ /* 0x000fca000f8e00ff */
[----:B------:R-:W-:-:S07]  /*b750*/  @P1 SHF.R.U32.HI R15, RZ, UR5, R38 ;  /* 0x00000005ff0f1c19 */ /* 0x000fce0008011626 */
.L_x_2677:
[----:B------:R-:W-:Y:S05]  /*b760*/  BSYNC B0 ;  /* 0x0000000000007941 */ /* 0x000fea0003800000 */
.L_x_2675:
[----:B------:R-:W-:-:S04]  /*b770*/  IMAD R38, R15, UR47, -R48 ;  /* 0x0000002f0f267c24 */ /* 0x000fc8000f8e0a30 */
[----:B------:R-:W-:-:S05]  /*b780*/  IMAD.IADD R38, R38, 0x1, -R185 ;  /* 0x0000000126267824 */ /* 0x000fca00078e0ab9 */
[----:B------:R-:W-:Y:S02]  /*b790*/  VIMNMX R37, R37, R38, !PT ;  /* 0x0000002625257248 */ /* 0x000fe40007fe0100 */
[----:B------:R-:W-:-:S07]  /*b7a0*/  VIADDMNMX R36, R38, UR47, R36, PT ;  /* 0x0000002f26247c46 */ /* 0x000fce000b800124 */
.L_x_2674:
[C---:B------:R-:W-:Y:S01]  /*b7b0*/  ISETP.GE.AND P1, PT, R55.reuse, 0x2, PT ;  /* 0x000000023700780c */ /* 0x040fe20003f26270 */
[----:B------:R-:W-:Y:S01]  /*b7c0*/  UISETP.NE.AND UP0, UPT, UR48, URZ, UPT ;  /* 0x0000003f3000728c */ /* 0x000fe2000bf05270 */
[----:B------:R-:W-:Y:S02]  /*b7d0*/  ISETP.GE.AND P5, PT, R55, 0xa, PT ;  /* 0x0000000a3700780c */ /* 0x000fe40003fa6270 */
[----:B------:R-:W-:Y:S02]  /*b7e0*/  ISETP.GT.AND P3, PT, R37, 0x1, !P1 ;  /* 0x000000012500780c */ /* 0x000fe40004f64270 */
[----:B------:R-:W-:Y:S02]  /*b7f0*/  ISETP.GE.AND P2, PT, R55, 0x9, PT ;  /* 0x000000093700780c */ /* 0x000fe40003f46270 */
[----:B------:R-:W-:Y:S02]  /*b800*/  ISETP.LT.OR P3, PT, R36, 0x2, P3 ;  /* 0x000000022400780c */ /* 0x000fe40001f61670 */
[----:B------:R-:W-:-:S02]  /*b810*/  ISETP.GT.AND P4, PT, R37, 0x8, !P2 ;  /* 0x000000082500780c */ /* 0x000fc40005784270 */
[----:B------:R-:W-:Y:S02]  /*b820*/  FSEL R75, R56, -INF , !P3 ;  /* 0xff800000384b7808 */ /* 0x000fe40005800000 */
[----:B------:R-:W-:Y:S02]  /*b830*/  ISETP.GT.AND P3, PT, R37, 0x9, !P5 ;  /* 0x000000092500780c */ /* 0x000fe40006f64270 */
[----:B------:R-:W-:Y:S02]  /*b840*/  P2R R56, PR, RZ, 0x20 ;  /* 0x00000020ff387803 */ /* 0x000fe40000000000 */
[----:B------:R-:W-:Y:S02]  /*b850*/  ISETP.LT.OR P3, PT, R36, 0xa, P3 ;  /* 0x0000000a2400780c */ /* 0x000fe40001f61670 */
[----:B------:R-:W-:Y:S02]  /*b860*/  ISETP.GE.AND P5, PT, R55, 0x11, PT ;  /* 0x000000113700780c */ /* 0x000fe40003fa6270 */
[----:B------:R-:W-:-:S02]  /*b870*/  FSEL R65, R65, -INF , !P3 ;  /* 0xff80000041417808 */ /* 0x000fc40005800000 */
[C---:B------:R-:W-:Y:S02]  /*b880*/  ISETP.LT.OR P4, PT, R36.reuse, 0x9, P4 ;  /* 0x000000092400780c */ /* 0x040fe40002781670 */
[----:B------:R-:W-:Y:S02]  /*b890*/  ISETP.GT.AND P3, PT, R37, 0x10, !P5 ;  /* 0x000000102500780c */ /* 0x000fe40006f64270 */
[----:B------:R-:W-:Y:S02]  /*b8a0*/  FSEL R67, R67, -INF , !P4 ;  /* 0xff80000043437808 */ /* 0x000fe40006000000 */
        /* <DEDUP_REMOVED lines=11> */
[----:B------:R-:W-:Y:S02]  /*b960*/  ISETP.GE.AND P4, PT, R55, 0x1a, PT ;  /* 0x0000001a3700780c */ /* 0x000fe40003f86270 */
[----:B------:R-:W-:Y:S02]  /*b970*/  FSEL R59, R59, -INF , !P3 ;  /* 0xff8000003b3b7808 */ /* 0x000fe40005800000 */
[----:B------:R-:W-:Y:S02]  /*b980*/  ISETP.GT.AND P3, PT, R37, 0x19, !P4 ;  /* 0x000000192500780c */ /* 0x000fe40006764270 */
[----:B------:R-:W-:-:S02]  /*b990*/  P2R R66, PR, RZ, 0x10 ;  /* 0x00000010ff427803 */ /* 0x000fc40000000000 */
[C---:B------:R-:W-:Y:S02]  /*b9a0*/  ISETP.LT.OR P3, PT, R36.reuse, 0x1a, P3 ;  /* 0x0000001a2400780c */ /* 0x040fe40001f61670 */
        /* <DEDUP_REMOVED lines=27> */
[C---:B------:R-:W-:Y:S02]  /*bb60*/  ISETP.GE.AND P3, PT, R55.reuse, 0x32, PT ;  /* 0x000000323700780c */ /* 0x040fe40003f66270 */
[----:B------:R-:W-:-:S02]  /*bb70*/  ISETP.GE.AND P6, PT, R55, 0x1, PT ;  /* 0x000000013700780c */ /* 0x000fc40003fc6270 */
[----:B------:R-:W-:Y:S02]  /*bb80*/  ISETP.GT.AND P4, PT, R37, 0x31, !P3 ;  /* 0x000000312500780c */ /* 0x000fe40005f84270 */
[----:B------:R-:W-:Y:S02]  /*bb90*/  P2R R40, PR, RZ, 0x40 ;  /* 0x00000040ff287803 */ /* 0x000fe40000000000 */
[----:B------:R-:W-:-:S04]  /*bba0*/  ISETP.LT.OR P4, PT, R36, 0x32, P4 ;  /* 0x000000322400780c */ /* 0x000fc80002781670 */
[----:B------:R-:W-:Y:S02]  /*bbb0*/  FSEL R15, R43, -INF , !P4 ;  /* 0xff8000002b0f7808 */ /* 0x000fe40006000000 */
[----:B------:R-:W-:-:S04]  /*bbc0*/  ISETP.GE.AND P4, PT, R55, 0x39, PT ;  /* 0x000000393700780c */ /* 0x000fc80003f86270 */
[----:B------:R-:W-:-:S04]  /*bbd0*/  ISETP.GT.AND P5, PT, R37, 0x38, !P4 ;  /* 0x000000382500780c */ /* 0x000fc800067a4270 */
[----:B------:R-:W-:-:S04]  /*bbe0*/  ISETP.LT.OR P5, PT, R36, 0x39, P5 ;  /* 0x000000392400780c */ /* 0x000fc80002fa1670 */
[----:B------:R-:W-:Y:S02]  /*bbf0*/  FSEL R35, R52, -INF , !P5 ;  /* 0xff80000034237808 */ /* 0x000fe40006800000 */
[----:B------:R-:W-:Y:S02]  /*bc00*/  ISETP.GT.AND P5, PT, R37, RZ, !P6 ;  /* 0x000000ff2500720c */ /* 0x000fe400077a4270 */
[----:B------:R-:W-:Y:S02]  /*bc10*/  ISETP.GE.AND P6, PT, R55, 0x3a, PT ;  /* 0x0000003a3700780c */ /* 0x000fe40003fc6270 */
[----:B------:R-:W-:-:S04]  /*bc20*/  ISETP.LT.OR P5, PT, R36, 0x1, P5 ;  /* 0x000000012400780c */ /* 0x000fc80002fa1670 */
[----:B------:R-:W-:Y:S02]  /*bc30*/  FSEL R71, R13, -INF , !P5 ;  /* 0xff8000000d477808 */ /* 0x000fe40006800000 */
[----:B------:R-:W-:Y:S01]  /*bc40*/  ISETP.GT.AND P5, PT, R37, 0x39, !P6 ;  /* 0x000000392500780c */ /* 0x000fe200077a4270 */
[----:B------:R-:W0:Y:S03]  /*bc50*/  SHFL.IDX PT, R13, R34, 0x1, 0x1c1f ;  /* 0x003c1f00220d7f89 */ /* 0x000e2600000e0000 */
[----:B------:R-:W-:-:S04]  /*bc60*/  ISETP.LT.OR P5, PT, R36, 0x3a, P5 ;  /* 0x0000003a2400780c */ /* 0x000fc80002fa1670 */
[----:B------:R-:W-:Y:S02]  /*bc70*/  FSEL R37, R53, -INF , !P5 ;  /* 0xff80000035257808 */ /* 0x000fe40006800000 */
[----:B------:R-:W-:Y:S02]  /*bc80*/  PLOP3.LUT P5, PT, PT, PT, UP0, 0x40, 0x0 ;  /* 0x000000000000781c */ /* 0x000fe40003fae808 */
[----:B0-----:R-:W-:Y:S01]  /*bc90*/  VIADDMNMX R36, R13, R50, R47, PT ;  /* 0x000000320d247246 */ /* 0x001fe2000380012f */
[----:B------:R-:W-:-:S10]  /*bca0*/  IMAD.IADD R38, R54, 0x1, R13 ;  /* 0x0000000136267824 */ /* 0x000fd400078e020d */
[----:B------:R-:W-:Y:S05]  /*bcb0*/  @P5 BRA `(.L_x_2678) ;  /* 0x0000000000605947 */ /* 0x000fea0003800000 */
        /* <DEDUP_REMOVED lines=8> */
[----:B------:R-:W-:Y:S01]  /*bd40*/  @P5 IMAD.HI.U32 R34, R13, UR4, RZ ;  /* 0x000000040d225c27 */ /* 0x000fe2000f8e00ff */
[----:B------:R-:W-:-:S13]  /*bd50*/  PLOP3.LUT P5, PT, PT, PT, UP0, 0x80, 0x0 ;  /* 0x000000000000781c */ /* 0x000fda0003faf008 */
[----:B------:R-:W-:-:S04]  /*bd60*/  @P5 SHF.R.U32.HI R13, RZ, UR5, R34 ;  /* 0x00000005ff0d5c19 */ /* 0x000fc80008011622 */
[----:B------:R-:W-:Y:S01]  /*bd70*/  LOP3.LUT R13, RZ, R13, RZ, 0x33, !PT ;  /* 0x0000000dff0d7212 */ /* 0x000fe200078e33ff */
[----:B------:R-:W-:Y:S06]  /*bd80*/  BRA `(.L_x_2681) ;  /* 0x0000000000187947 */ /* 0x000fec0003800000 */
.L_x_2680:
[----:B------:R-:W-:-:S06]  /*bd90*/  UISETP.NE.AND UP0, UPT, UR47, 0x1, UPT ;  /* 0x000000012f00788c */ /* 0x000fcc000bf05270 */
[----:B------:R-:W-:-:S05]  /*bda0*/  PLOP3.LUT P5, PT, PT, PT, UP0, 0x80, 0x0 ;  /* 0x000000000000781c */ /* 0x000fca0003faf008 */
[----:B------:R-:W-:-:S08]  /*bdb0*/  @UP0 ULDC.64 UR4, c[0x0][0x9e8] ;  /* 0x00027a0000040ab9 */ /* 0x000fd00000000a00 */
[----:B------:R-:W-:Y:S01]  /*bdc0*/  @P5 IMAD.HI.U32 R34, R13, UR4, RZ ;  /* 0x000000040d225c27 */ /* 0x000fe2000f8e00ff */
[----:B------:R-:W-:-:S13]  /*bdd0*/  PLOP3.LUT P5, PT, PT, PT, UP0, 0x80, 0x0 ;  /* 0x000000000000781c */ /* 0x000fda0003faf008 */
[----:B------:R-:W-:-:S07]  /*bde0*/  @P5 SHF.R.U32.HI R13, RZ, UR5, R34 ;  /* 0x00000005ff0d5c19 */ /* 0x000fce0008011622 */
.L_x_2681:
[----:B------:R-:W-:Y:S05]  /*bdf0*/  BSYNC B0 ;  /* 0x0000000000007941 */ /* 0x000fea0003800000 */
.L_x_2679:
[----:B------:R-:W-:-:S04]  /*be00*/  IMAD R34, R13, UR47, -R48 ;  /* 0x0000002f0d227c24 */ /* 0x000fc8000f8e0a30 */
[----:B------:R-:W-:-:S05]  /*be10*/  IMAD.IADD R13, R34, 0x1, -R185 ;  /* 0x00000001220d7824 */ /* 0x000fca00078e0ab9 */
[----:B------:R-:W-:Y:S02]  /*be20*/  VIMNMX R38, R38, R13, !PT ;  /* 0x0000000d26267248 */ /* 0x000fe40007fe0100 */
[----:B------:R-:W-:-:S07]  /*be30*/  VIADDMNMX R36, R13, UR47, R36, PT ;  /* 0x0000002f0d247c46 */ /* 0x000fce000b800124 */
.L_x_2678:
[----:B------:R-:W-:Y:S01]  /*be40*/  BAR.SYNC.DEFER_BLOCKING 0xf, 0x100 ;  /* 0x03c4000000007b1d */ /* 0x000fe20000010000 */
[C---:B------:R-:W-:Y:S02]  /*be50*/  ISETP.GT.AND P1, PT, R38.reuse, 0x1, !P1 ;  /* 0x000000012600780c */ /* 0x040fe40004f24270 */
[----:B------:R-:W-:Y:S02]  /*be60*/  ISETP.GT.AND P2, PT, R38, 0x8, !P2 ;  /* 0x000000082600780c */ /* 0x000fe40005744270 */
[C---:B------:R-:W-:Y:S01]  /*be70*/  ISETP.LT.OR P1, PT, R36.reuse, 0x2, P1 ;  /* 0x000000022400780c */ /* 0x040fe20000f21670 */
[----:B------:R-:W-:Y:S01]  /*be80*/  ULDC UR4, c[0x0][0x988] ;  /* 0x0002620000047ab9 */ /* 0x000fe20000000800 */
[----:B------:R-:W-:Y:S02]  /*be90*/  ISETP.LT.OR P2, PT, R36, 0x9, P2 ;  /* 0x000000092400780c */ /* 0x000fe40001741670 */
[----:B------:R-:W-:Y:S02]  /*bea0*/  FSEL R53, R3, -INF , !P1 ;  /* 0xff80000003357808 */ /* 0x000fe40004800000 */
[----:B------:R-:W-:-:S02]  /*beb0*/  ISETP.NE.AND P1, PT, R56, RZ, PT ;  /* 0x000000ff3800720c */ /* 0x000fc40003f25270 */
[----:B------:R-:W-:Y:S02]  /*bec0*/  FSEL R55, R20, -INF , !P2 ;  /* 0xff80000014377808 */ /* 0x000fe40005000000 */
        /* <DEDUP_REMOVED lines=25> */
[----:B------:R-:W-:Y:S02]  /*c060*/  FSEL R31, R31, -INF , !P1 ;  /* 0xff8000001f1f7808 */ /* 0x000fe40004800000 */
[----:B------:R-:W-:Y:S02]  /*c070*/  ISETP.NE.AND P1, PT, R66, RZ, PT ;  /* 0x000000ff4200720c */ /* 0x000fe40003f25270 */
[----:B------:R-:W-:Y:S02]  /*c080*/  FMNMX.FTZ R20, R39, R20, !PT ;  /* 0x0000001427147209 */ /* 0x000fe40007810000 */
[----:B------:R-:W-:-:S02]  /*c090*/  ISETP.GT.AND P1, PT, R38, 0x19, !P1 ;  /* 0x000000192600780c */ /* 0x000fc40004f24270 */
[----:B------:R-:W-:Y:S02]  /*c0a0*/  FMNMX.FTZ R20, R15, R20, !PT ;  /* 0x000000140f147209 */ /* 0x000fe40007810000 */
[----:B------:R-:W-:Y:S02]  /*c0b0*/  ISETP.LT.OR P1, PT, R36, 0x1a, P1 ;  /* 0x0000001a2400780c */ /* 0x000fe40000f21670 */
[----:B------:R-:W-:Y:S02]  /*c0c0*/  ISETP.NE.AND P2, PT, R69, RZ, PT ;  /* 0x000000ff4500720c */ /* 0x000fe40003f45270 */
[----:B------:R-:W-:Y:S02]  /*c0d0*/  FSEL R29, R29, -INF , !P1 ;  /* 0xff8000001d1d7808 */ /* 0x000fe40004800000 */
[----:B------:R-:W-:Y:S02]  /*c0e0*/  ISETP.NE.AND P1, PT, R68, RZ, PT ;  /* 0x000000ff4400720c */ /* 0x000fe40003f25270 */
[----:B------:R-:W-:-:S02]  /*c0f0*/  FMNMX.FTZ R20, R35, R20, !PT ;  /* 0x0000001423147209 */ /* 0x000fc40007810000 */
[----:B------:R-:W-:Y:S02]  /*c100*/  ISETP.GT.AND P1, PT, R38, 0x20, !P1 ;  /* 0x000000202600780c */ /* 0x000fe40004f24270 */
[----:B------:R-:W-:Y:S02]  /*c110*/  ISETP.NE.AND P5, PT, R40, RZ, PT ;  /* 0x000000ff2800720c */ /* 0x000fe40003fa5270 */
[----:B------:R-:W-:Y:S02]  /*c120*/  ISETP.LT.OR P1, PT, R36, 0x21, P1 ;  /* 0x000000212400780c */ /* 0x000fe40000f21670 */
[----:B------:R-:W-:Y:S02]  /*c130*/  FMNMX.FTZ R40, R37, R20, !PT ;  /* 0x0000001425287209 */ /* 0x000fe40007810000 */
[----:B------:R-:W-:Y:S02]  /*c140*/  FSEL R3, R42, -INF , !P1 ;  /* 0xff8000002a037808 */ /* 0x000fe40004800000 */
[----:B------:R-:W-:Y:S01]  /*c150*/  ISETP.GT.AND P1, PT, R38, 0x21, !P2 ;  /* 0x000000212600780c */ /* 0x000fe20005724270 */
[----:B------:R-:W0:Y:S01]  /*c160*/  SHFL.BFLY PT, R13, R40, 0x2, 0x1f ;  /* 0x0c401f00280d7f89 */ /* 0x000e2200000e0000 */
[----:B------:R-:W-:-:S02]  /*c170*/  ISETP.NE.AND P2, PT, R44, RZ, PT ;  /* 0x000000ff2c00720c */ /* 0x000fc40003f45270 */
[----:B------:R-:W-:Y:S02]  /*c180*/  ISETP.LT.OR P1, PT, R36, 0x22, P1 ;  /* 0x000000222400780c */ /* 0x000fe40000f21670 */
[----:B------:R-:W-:Y:S02]  /*c190*/  ISETP.GT.AND P3, PT, R38, 0x31, !P3 ;  /* 0x000000312600780c */ /* 0x000fe40005f64270 */
[----:B------:R-:W-:Y:S02]  /*c1a0*/  FSEL R27, R58, -INF , !P1 ;  /* 0xff8000003a1b7808 */ /* 0x000fe40004800000 */
[----:B------:R-:W-:Y:S02]  /*c1b0*/  ISETP.NE.AND P1, PT, R70, RZ, PT ;  /* 0x000000ff4600720c */ /* 0x000fe40003f25270 */
[C---:B------:R-:W-:Y:S02]  /*c1c0*/  ISETP.GT.AND P4, PT, R38.reuse, 0x38, !P4 ;  /* 0x000000382600780c */ /* 0x040fe40006784270 */
[----:B------:R-:W-:-:S02]  /*c1d0*/  ISETP.GT.AND P1, PT, R38, 0x28, !P1 ;  /* 0x000000282600780c */ /* 0x000fc40004f24270 */
[----:B------:R-:W-:Y:S02]  /*c1e0*/  ISETP.GT.AND P6, PT, R38, 0x39, !P6 ;  /* 0x000000392600780c */ /* 0x000fe400077c4270 */
[C---:B------:R-:W-:Y:S02]  /*c1f0*/  ISETP.LT.OR P1, PT, R36.reuse, 0x29, P1 ;  /* 0x000000292400780c */ /* 0x040fe40000f21670 */
[----:B------:R-:W-:Y:S02]  /*c200*/  ISETP.LT.OR P3, PT, R36, 0x32, P3 ;  /* 0x000000322400780c */ /* 0x000fe40001f61670 */
[----:B------:R-:W-:Y:S02]  /*c210*/  FSEL R25, R46, -INF , !P1 ;  /* 0xff8000002e197808 */ /* 0x000fe40004800000 */
[----:B------:R-:W-:Y:S02]  /*c220*/  ISETP.GT.AND P1, PT, R38, RZ, !P5 ;  /* 0x000000ff2600720c */ /* 0x000fe40006f24270 */
[----:B0-----:R-:W-:-:S02]  /*c230*/  FMNMX.FTZ R42, R40, R13, !PT ;  /* 0x0000000d282a7209 */ /* 0x001fc40007810000 */
[----:B------:R-:W-:Y:S02]  /*c240*/  ISETP.LT.OR P1, PT, R36, 0x1, P1 ;  /* 0x000000012400780c */ /* 0x000fe40000f21670 */
[----:B------:R-:W-:Y:S01]  /*c250*/  ISETP.NE.AND P5, PT, R72, RZ, PT ;  /* 0x000000ff4800720c */ /* 0x000fe20003fa5270 */
[----:B------:R-:W0:Y:S01]  /*c260*/  SHFL.BFLY PT, R13, R42, 0x1, 0x1f ;  /* 0x0c201f002a0d7f89 */ /* 0x000e2200000e0000 */
[----:B------:R-:W-:Y:S02]  /*c270*/  FSEL R0, R0, -INF , !P1 ;  /* 0xff80000000007808 */ /* 0x000fe40004800000 */
[----:B------:R-:W-:Y:S02]  /*c280*/  ISETP.GT.AND P1, PT, R38, 0x29, !P2 ;  /* 0x000000292600780c */ /* 0x000fe40005724270 */
[----:B------:R-:W-:Y:S02]  /*c290*/  FMNMX.FTZ R20, R0, R53, !PT ;  /* 0x0000003500147209 */ /* 0x000fe40007810000 */
[----:B------:R-:W-:-:S02]  /*c2a0*/  ISETP.LT.OR P1, PT, R36, 0x2a, P1 ;  /* 0x0000002a2400780c */ /* 0x000fc40000f21670 */
[----:B------:R-:W-:Y:S02]  /*c2b0*/  FMNMX.FTZ R20, R55, R20, !PT ;  /* 0x0000001437147209 */ /* 0x000fe40007810000 */
[----:B------:R-:W-:Y:S02]  /*c2c0*/  FSEL R69, R28, -INF , !P1 ;  /* 0xff8000001c457808 */ /* 0x000fe40004800000 */
[----:B------:R-:W-:Y:S02]  /*c2d0*/  FMNMX.FTZ R20, R47, R20, !PT ;  /* 0x000000142f147209 */ /* 0x000fe40007810000 */
[----:B------:R-:W-:Y:S02]  /*c2e0*/  ISETP.GT.AND P2, PT, R38, 0x30, !P5 ;  /* 0x000000302600780c */ /* 0x000fe40006f44270 */
[----:B------:R-:W-:Y:S02]  /*c2f0*/  FMNMX.FTZ R20, R43, R20, !PT ;  /* 0x000000142b147209 */ /* 0x000fe40007810000 */
[----:B------:R-:W-:-:S02]  /*c300*/  ISETP.LT.OR P2, PT, R36, 0x31, P2 ;  /* 0x000000312400780c */ /* 0x000fc40001741670 */
[----:B------:R-:W-:Y:S01]  /*c310*/  FMNMX.FTZ R34, R33, R20, !PT ;  /* 0x0000001421227209 */ /* 0x000fe20007810000 */
[----:B------:R-:W-:Y:S01]  /*c320*/  IMAD.U32 R20, RZ, RZ, UR4 ;  /* 0x00000004ff147e24 */ /* 0x000fe2000f8e00ff */
[----:B------:R-:W-:Y:S02]  /*c330*/  ISETP.LT.OR P4, PT, R36, 0x39, P4 ;  /* 0x000000392400780c */ /* 0x000fe40002781670 */
[----:B------:R-:W-:Y:S02]  /*c340*/  FMNMX.FTZ R34, R31, R34, !PT ;  /* 0x000000221f227209 */ /* 0x000fe40007810000 */
[----:B0-----:R-:W-:Y:S02]  /*c350*/  FMNMX.FTZ R13, R42, R13, !PT ;  /* 0x0000000d2a0d7209 */ /* 0x001fe40007810000 */
[----:B------:R-:W-:Y:S02]  /*c360*/  FMNMX.FTZ R34, R29, R34, !PT ;  /* 0x000000221d227209 */ /* 0x000fe40007810000 */
[C---:B------:R-:W-:Y:S01]  /*c370*/  FSETP.NEU.FTZ.AND P1, PT, R13.reuse, -INF , PT ;  /* 0xff8000000d00780b */ /* 0x040fe20003f3d000 */
[----:B------:R-:W-:Y:S01]  /*c380*/  FMUL.FTZ R28, R13, R20 ;  /* 0x000000140d1c7220 */ /* 0x000fe20000410000 */
[----:B------:R-:W-:-:S02]  /*c390*/  FMNMX.FTZ R34, R3, R34, !PT ;  /* 0x0000002203227209 */ /* 0x000fc40007810000 */
[----:B------:R-:W-:Y:S02]  /*c3a0*/  FSEL R73, R24, -INF , !P3 ;  /* 0xff80000018497808 */ /* 0x000fe40005800000 */
[----:B------:R-:W-:Y:S02]  /*c3b0*/  FMNMX.FTZ R34, R27, R34, !PT ;  /* 0x000000221b227209 */ /* 0x000fe40007810000 */
[----:B------:R-:W-:Y:S02]  /*c3c0*/  FSEL R28, R28, RZ, P1 ;  /* 0x000000ff1c1c7208 */ /* 0x000fe40000800000 */
[----:B------:R-:W-:Y:S02]  /*c3d0*/  FMNMX.FTZ R34, R25, R34, !PT ;  /* 0x0000002219227209 */ /* 0x000fe40007810000 */
[----:B------:R-:W-:Y:S01]  /*c3e0*/  ISETP.LT.OR P6, PT, R36, 0x3a, P6 ;  /* 0x0000003a2400780c */ /* 0x000fe200037c1670 */
[-CC-:B------:R-:W-:Y:S01]  /*c3f0*/  FFMA.FTZ R38, R71, R20.reuse, -R28.reuse ;  /* 0x0000001447267223 */ /* 0x180fe2000001081c */
[----:B------:R-:W-:Y:S01]  /*c400*/  FSEL R71, R26, -INF , !P2 ;  /* 0xff8000001a477808 */ /* 0x000fe20005000000 */
[--C-:B------:R-:W-:Y:S01]  /*c410*/  FFMA.FTZ R24, R75, R20, -R28.reuse ;  /* 0x000000144b187223 */ /* 0x100fe2000001081c */
[----:B------:R-:W-:Y:S01]  /*c420*/  FMNMX.FTZ R34, R69, R34, !PT ;  /* 0x0000002245227209 */ /* 0x000fe20007810000 */
[--C-:B------:R-:W-:Y:S01]  /*c430*/  FFMA.FTZ R26, R65, R20, -R28.reuse ;  /* 0x00000014411a7223 */ /* 0x100fe2000001081c */
[----:B------:R-:W-:Y:S01]  /*c440*/  FSEL R75, R32, -INF , !P4 ;  /* 0xff800000204b7808 */ /* 0x000fe20006000000 */
[----:B------:R-:W-:Y:S01]  /*c450*/  MUFU.EX2 R79, R24 ;  /* 0x00000018004f7308 */ /* 0x000fe20000000800 */
[----:B------:R-:W-:Y:S01]  /*c460*/  FMNMX.FTZ R34, R71, R34, !PT ;  /* 0x0000002247227209 */ /* 0x000fe20007810000 */
[-CC-:B------:R-:W-:Y:S01]  /*c470*/  FFMA.FTZ R32, R15, R20.reuse, -R28.reuse ;  /* 0x000000140f207223 */ /* 0x180fe2000001081c */
[----:B------:R-:W-:Y:S01]  /*c480*/  FSEL R77, R30, -INF , !P6 ;  /* 0xff8000001e4d7808 */ /* 0x000fe20007000000 */
[--C-:B------:R-:W-:Y:S01]  /*c490*/  FFMA.FTZ R67, R67, R20, -R28.reuse ;  /* 0x0000001443437223 */ /* 0x100fe2000001081c */
[----:B------:R-:W-:Y:S01]  /*c4a0*/  FMNMX.FTZ R34, R73, R34, !PT ;  /* 0x0000002249227209 */ /* 0x000fe20007810000 */
[-CC-:B------:R-:W-:Y:S01]  /*c4b0*/  FFMA.FTZ R63, R63, R20.reuse, -R28.reuse ;  /* 0x000000143f3f7223 */ /* 0x180fe2000001081c */
[--C-:B------:R-:W-:Y:S01]  /*c4c0*/  FFMA.FTZ R61, R61, R20, -R28.reuse ;  /* 0x000000143d3d7223 */ /* 0x100fe2000001081c */
[----:B------:R-:W0:Y:S01]  /*c4d0*/  MUFU.EX2 R38, R38 ;  /* 0x0000002600267308 */ /* 0x000e220000000800 */
[----:B------:R-:W-:Y:S01]  /*c4e0*/  FMNMX.FTZ R34, R75, R34, !PT ;  /* 0x000000224b227209 */ /* 0x000fe20007810000 */
[-CC-:B------:R-:W-:Y:S01]  /*c4f0*/  FFMA.FTZ R59, R59, R20.reuse, -R28.reuse ;  /* 0x000000143b3b7223 */ /* 0x180fe2000001081c */
[-CC-:B------:R-:W-:Y:S01]  /*c500*/  FFMA.FTZ R57, R57, R20.reuse, -R28.reuse ;  /* 0x0000001439397223 */ /* 0x180fe2000001081c */
[--C-:B------:R-:W-:Y:S01]  /*c510*/  FFMA.FTZ R51, R51, R20, -R28.reuse ;  /* 0x0000001433337223 */ /* 0x100fe2000001081c */
[----:B------:R-:W-:Y:S01]  /*c520*/  FMNMX.FTZ R34, R77, R34, !PT ;  /* 0x000000224d227209 */ /* 0x000fe20007810000 */
[-CC-:B------:R-:W-:Y:S01]  /*c530*/  FFMA.FTZ R49, R49, R20.reuse, -R28.reuse ;  /* 0x0000001431317223 */ /* 0x180fe2000001081c */
[-CC-:B------:R-:W-:Y:S01]  /*c540*/  FFMA.FTZ R45, R45, R20.reuse, -R28.reuse ;  /* 0x000000142d2d7223 */ /* 0x180fe2000001081c */
[----:B------:R-:W-:Y:S01]  /*c550*/  MUFU.EX2 R67, R67 ;  /* 0x0000004300437308 */ /* 0x000fe20000000800 */
[-CC-:B------:R-:W-:Y:S01]  /*c560*/  FFMA.FTZ R41, R41, R20.reuse, -R28.reuse ;  /* 0x0000001429297223 */ /* 0x180fe2000001081c */
[----:B------:R-:W1:Y:S01]  /*c570*/  SHFL.BFLY PT, R65, R34, 0x2, 0x1f ;  /* 0x0c401f0022417f89 */ /* 0x000e6200000e0000 */
[-CC-:B------:R-:W-:Y:S01]  /*c580*/  FFMA.FTZ R39, R39, R20.reuse, -R28.reuse ;  /* 0x0000001427277223 */ /* 0x180fe2000001081c */
[-CC-:B------:R-:W-:Y:S01]  /*c590*/  FFMA.FTZ R35, R35, R20.reuse, -R28.reuse ;  /* 0x0000001423237223 */ /* 0x180fe2000001081c */
[----:B------:R-:W-:-:S03]  /*c5a0*/  FFMA.FTZ R28, R37, R20, -R28 ;  /* 0x00000014251c7223 */ /* 0x000fc6000001081c */
[----:B------:R-:W2:Y:S01]  /*c5b0*/  MUFU.EX2 R26, R26 ;  /* 0x0000001a001a7308 */ /* 0x000ea20000000800 */
[----:B0-----:R-:W-:Y:S01]  /*c5c0*/  FADD.FTZ R46, R38, R79 ;  /* 0x0000004f262e7221 */ /* 0x001fe20000010000 */
[----:B------:R-:W-:-:S06]  /*c5d0*/  F2FP.F16.F32.PACK_AB R164, R79, R38 ;  /* 0x000000264fa4723e */ /* 0x000fcc00000000ff */
[----:B------:R-:W-:Y:S08]  /*c5e0*/  MUFU.EX2 R63, R63 ;  /* 0x0000003f003f7308 */ /* 0x000ff00000000800 */
[----:B------:R-:W-:Y:S01]  /*c5f0*/  MUFU.EX2 R160, R61 ;  /* 0x0000003d00a07308 */ /* 0x000fe20000000800 */
[----:B--2---:R-:W-:Y:S02]  /*c600*/  F2FP.F16.F32.PACK_AB R166, R26, R67 ;  /* 0x000000431aa6723e */ /* 0x004fe400000000ff */
[----:B-1----:R-:W-:-:S05]  /*c610*/  FMNMX.FTZ R65, R34, R65, !PT ;  /* 0x0000004122417209 */ /* 0x002fca0007810000 */
[----:B------:R-:W0:Y:S01]  /*c620*/  SHFL.BFLY PT, R24, R65, 0x1, 0x1f ;  /* 0x0c201f0041187f89 */ /* 0x000e2200000e0000 */
[----:B------:R-:W-:Y:S08]  /*c630*/  MUFU.EX2 R59, R59 ;  /* 0x0000003b003b7308 */ /* 0x000ff00000000800 */
[----:B------:R-:W-:Y:S08]  /*c640*/  MUFU.EX2 R162, R57 ;  /* 0x0000003900a27308 */ /* 0x000ff00000000800 */
[----:B------:R-:W-:Y:S01]  /*c650*/  MUFU.EX2 R51, R51 ;  /* 0x0000003300337308 */ /* 0x000fe20000000800 */
[----:B0-----:R-:W-:-:S07]  /*c660*/  FMNMX.FTZ R15, R65, R24, !PT ;  /* 0x00000018410f7209 */ /* 0x001fce0007810000 */
[----:B------:R-:W-:Y:S01]  /*c670*/  MUFU.EX2 R156, R49 ;  /* 0x00000031009c7308 */ /* 0x000fe20000000800 */
[C---:B------:R-:W-:Y:S01]  /*c680*/  FSETP.NEU.FTZ.AND P1, PT, R15.reuse, -INF , PT ;  /* 0xff8000000f00780b */ /* 0x040fe20003f3d000 */
[----:B------:R-:W-:-:S06]  /*c690*/  FMUL.FTZ R24, R15, R20 ;  /* 0x000000140f187220 */ /* 0x000fcc0000410000 */
[----:B------:R-:W-:Y:S01]  /*c6a0*/  MUFU.EX2 R45, R45 ;  /* 0x0000002d002d7308 */ /* 0x000fe20000000800 */
[----:B------:R-:W-:-:S05]  /*c6b0*/  FSEL R24, R24, RZ, P1 ;  /* 0x000000ff18187208 */ /* 0x000fca0000800000 */
        /* <DEDUP_REMOVED lines=17> */
[----:B------:R-:W-:-:S05]  /*c7d0*/  FFMA.FTZ R24, R77, R20, -R24 ;  /* 0x000000144d187223 */ /* 0x000fca0000010818 */
[----:B------:R-:W-:Y:S08]  /*c7e0*/  MUFU.EX2 R55, R55 ;  /* 0x0000003700377308 */ /* 0x000ff00000000800 */
[----:B------:R-:W1:Y:S01]  /*c7f0*/  MUFU.EX2 R34, R47 ;  /* 0x0000002f00227308 */ /* 0x000e620000000800 */
[----:B0-----:R-:W-:-:S07]  /*c800*/  F2FP.F16.F32.PACK_AB R165, R53, R0 ;  /* 0x0000000035a5723e */ /* 0x001fce00000000ff */
[----:B------:R-:W-:Y:S08]  /*c810*/  MUFU.EX2 R43, R43 ;  /* 0x0000002b002b7308 */ /* 0x000ff00000000800 */
[----:B------:R0:W-:Y:S01]  /*c820*/  MUFU.EX2 R40, R29 ;  /* 0x0000001d00287308 */ /* 0x0001e20000000800 */
[----:B-1----:R-:W-:-:S05]  /*c830*/  F2FP.F16.F32.PACK_AB R167, R34, R55 ;  /* 0x0000003722a7723e */ /* 0x002fca00000000ff */
[----:B------:R1:W-:Y:S02]  /*c840*/  STSM.16.M88.4 [R198+0x26800], R164 ;  /* 0x026800a4c6007844 */ /* 0x0003e40000000200 */
[----:B------:R-:W2:Y:S01]  /*c850*/  MUFU.EX2 R36, R33 ;  /* 0x0000002100247308 */ /* 0x000ea20000000800 */
[----:B0-----:R-:W-:Y:S01]  /*c860*/  FADD.FTZ R29, R67, R46 ;  /* 0x0000002e431d7221 */ /* 0x001fe20000010000 */
[----:B------:R-:W-:-:S03]  /*c870*/  FADD.FTZ R46, R0, R53 ;  /* 0x00000035002e7221 */ /* 0x000fc60000010000 */
[----:B------:R-:W-:-:S03]  /*c880*/  FADD.FTZ R48, R26, R29 ;  /* 0x0000001d1a307221 */ /* 0x000fc60000010000 */
[----:B------:R-:W0:Y:S01]  /*c890*/  MUFU.EX2 R31, R31 ;  /* 0x0000001f001f7308 */ /* 0x000e220000000800 */
[----:B------:R-:W-:-:S04]  /*c8a0*/  FADD.FTZ R29, R63, R48 ;  /* 0x000000303f1d7221 */ /* 0x000fc80000010000 */
[C---:B------:R-:W-:Y:S01]  /*c8b0*/  FADD.FTZ R50, R160.reuse, R29 ;  /* 0x0000001da0327221 */ /* 0x040fe20000010000 */
[----:B------:R-:W-:Y:S02]  /*c8c0*/  F2FP.F16.F32.PACK_AB R160, R160, R63 ;  /* 0x0000003fa0a0723e */ /* 0x000fe400000000ff */
[----:B------:R3:W-:Y:S01]  /*c8d0*/  MUFU.EX2 R42, R27 ;  /* 0x0000001b002a7308 */ /* 0x0007e20000000800 */
[----:B------:R-:W-:Y:S01]  /*c8e0*/  FADD.FTZ R29, R59, R50 ;  /* 0x000000323b1d7221 */ /* 0x000fe20000010000 */
[----:B--2---:R-:W-:-:S06]  /*c8f0*/  F2FP.F16.F32.PACK_AB R161, R36, R43 ;  /* 0x0000002b24a1723e */ /* 0x004fcc00000000ff */
[----:B------:R-:W2:Y:S01]  /*c900*/  MUFU.EX2 R3, R3 ;  /* 0x0000000300037308 */ /* 0x000ea20000000800 */
[----:B---3--:R-:W-:Y:S01]  /*c910*/  FADD.FTZ R27, R55, R46 ;  /* 0x0000002e371b7221 */ /* 0x008fe20000010000 */
[----:B0-----:R-:W-:-:S03]  /*c920*/  F2FP.F16.F32.PACK_AB R163, R40, R31 ;  /* 0x0000001f28a3723e */ /* 0x001fc600000000ff */
[----:B------:R-:W-:-:S03]  /*c930*/  FADD.FTZ R48, R34, R27 ;  /* 0x0000001b22307221 */ /* 0x000fc60000010000 */
[----:B------:R-:W0:Y:S01]  /*c940*/  MUFU.EX2 R25, R25 ;  /* 0x0000001900197308 */ /* 0x000e220000000800 */
[----:B------:R-:W-:Y:S01]  /*c950*/  FADD.FTZ R27, R43, R48 ;  /* 0x000000302b1b7221 */ /* 0x000fe20000010000 */
[C---:B------:R-:W-:Y:S01]  /*c960*/  FADD.FTZ R48, R162.reuse, R29 ;  /* 0x0000001da2307221 */ /* 0x040fe20000010000 */
[----:B------:R-:W-:Y:S02]  /*c970*/  F2FP.F16.F32.PACK_AB R162, R162, R59 ;  /* 0x0000003ba2a2723e */ /* 0x000fe400000000ff */
[----:B------:R-:W-:Y:S01]  /*c980*/  FADD.FTZ R38, R36, R27 ;  /* 0x0000001b24267221 */ /* 0x000fe20000010000 */
[----:B------:R-:W-:Y:S02]  /*c990*/  FADD.FTZ R29, R51, R48 ;  /* 0x00000030331d7221 */ /* 0x000fe40000010000 */
[----:B------:R-:W3:Y:S01]  /*c9a0*/  MUFU.EX2 R30, R41 ;  /* 0x00000029001e7308 */ /* 0x000ee20000000800 */
[----:B------:R-:W-:Y:S01]  /*c9b0*/  FADD.FTZ R27, R31, R38 ;  /* 0x000000261f1b7221 */ /* 0x000fe20000010000 */
[----:B------:R-:W-:Y:S01]  /*c9c0*/  FADD.FTZ R38, R156, R29 ;  /* 0x0000001d9c267221 */ /* 0x000fe20000010000 */
[----:B--2---:R-:W-:Y:S01]  /*c9d0*/  F2FP.F16.F32.PACK_AB R157, R42, R3 ;  /* 0x000000032a9d723e */ /* 0x004fe200000000ff */
[----:B------:R1:W-:Y:S01]  /*c9e0*/  STSM.16.M88.4 [R199], R160 ;  /* 0x000000a0c7007844 */ /* 0x0003e20000000200 */
[----:B------:R-:W-:Y:S01]  /*c9f0*/  FADD.FTZ R26, R40, R27 ;  /* 0x0000001b281a7221 */ /* 0x000fe20000010000 */
[----:B------:R-:W-:-:S02]  /*ca00*/  F2FP.F16.F32.PACK_AB R156, R156, R51 ;  /* 0x000000339c9c723e */ /* 0x000fc400000000ff */
[----:B------:R-:W2:Y:S01]  /*ca10*/  MUFU.EX2 R44, R69 ;  /* 0x00000045002c7308 */ /* 0x000ea20000000800 */
[----:B------:R-:W-:Y:S01]  /*ca20*/  FADD.FTZ R27, R3, R26 ;  /* 0x0000001a031b7221 */ /* 0x000fe20000010000 */
[----:B------:R-:W-:-:S03]  /*ca30*/  FADD.FTZ R3, R45, R38 ;  /* 0x000000262d037221 */ /* 0x000fc60000010000 */
[----:B------:R-:W-:-:S03]  /*ca40*/  FADD.FTZ R0, R42, R27 ;  /* 0x0000001b2a007221 */ /* 0x000fc60000010000 */
[----:B------:R-:W-:Y:S01]  /*ca50*/  MUFU.EX2 R39, R39 ;  /* 0x0000002700277308 */ /* 0x000fe20000000800 */
[----:B0-----:R-:W-:Y:S01]  /*ca60*/  FADD.FTZ R27, R25, R0 ;  /* 0x00000000191b7221 */ /* 0x001fe20000010000 */
[C---:B---3--:R-:W-:Y:S01]  /*ca70*/  F2FP.F16.F32.PACK_AB R158, R30.reuse, R45 ;  /* 0x0000002d1e9e723e */ /* 0x048fe200000000ff */
[----:B------:R-:W-:-:S05]  /*ca80*/  FADD.FTZ R30, R30, R3 ;  /* 0x000000031e1e7221 */ /* 0x000fca0000010000 */
        /* <DEDUP_REMOVED lines=10> */
[----:B------:R-:W3:Y:S01]  /*cb30*/  MUFU.EX2 R28, R28 ;  /* 0x0000001c001c7308 */ /* 0x000ee20000000800 */
[----:B--2---:R-:W-:Y:S01]  /*cb40*/  F2FP.F16.F32.PACK_AB R153, R46, R71 ;  /* 0x000000472e99723e */ /* 0x004fe200000000ff */
[----:B------:R-:W-:-:S04]  /*cb50*/  FADD.FTZ R71, R71, R44 ;  /* 0x0000002c47477221 */ /* 0x000fc80000010000 */
[----:B------:R-:W-:Y:S02]  /*cb60*/  FADD.FTZ R46, R46, R71 ;  /* 0x000000472e2e7221 */ /* 0x000fe40000010000 */
[----:B------:R-:W-:Y:S01]  /*cb70*/  MUFU.EX2 R75, R75 ;  /* 0x0000004b004b7308 */ /* 0x000fe20000000800 */
[----:B0-----:R-:W-:-:S07]  /*cb80*/  FADD.FTZ R3, R35, R32 ;  /* 0x0000002023037221 */ /* 0x001fce0000010000 */
[----:B------:R-:W0:Y:S01]  /*cb90*/  MUFU.EX2 R24, R24 ;  /* 0x0000001800187308 */ /* 0x000e220000000800 */
[C---:B---3--:R-:W-:Y:S01]  /*cba0*/  F2FP.F16.F32.PACK_AB R154, R28.reuse, R35 ;  /* 0x000000231c9a723e */ /* 0x048fe200000000ff */
[----:B------:R-:W-:Y:S01]  /*cbb0*/  FADD.FTZ R3, R28, R3 ;  /* 0x000000031c037221 */ /* 0x000fe20000010000 */
[----:B0-----:R-:W-:Y:S01]  /*cbc0*/  F2FP.F16.F32.PACK_AB R155, R24, R75 ;  /* 0x0000004b189b723e */ /* 0x001fe200000000ff */
[----:B------:R-:W-:-:S04]  /*cbd0*/  FADD.FTZ R75, R75, R46 ;  /* 0x0000002e4b4b7221 */ /* 0x000fc80000010000 */
[----:B------:R1:W-:Y:S01]  /*cbe0*/  STSM.16.M88.4 [R200], R152 ;  /* 0x00000098c8007844 */ /* 0x0003e20000000200 */
[----:B------:R-:W-:Y:S01]  /*cbf0*/  FADD.FTZ R0, R24, R75 ;  /* 0x0000004b18007221 */ /* 0x000fe20000010000 */
[----:B------:R-:W-:Y:S06]  /*cc00*/  @!P0 BRA `(.L_x_2682) ;  /* 0x0000000000048947 */ /* 0x000fec0003800000 */
[----:B------:R-:W-:Y:S01]  /*cc10*/  BPT.TRAP 0x1 ;  /* 0x000000040000795c */ /* 0x000fe20000300000 */
.L_x_2682:
[----:B------:R0:W2:Y:S01]  /*cc20*/  SYNCS.PHASECHK.TRANS64.TRYWAIT P1, [R12+URZ+0x28c50], R21 ;  /* 0x028c50150c0075a7 */ /* 0x0000a2000802017f */
[----:B------:R-:W-:Y:S05]  /*cc30*/  @!P0 BRA `(.L_x_2683) ;  /* 0x0000000000048947 */ /* 0x000fea0003800000 */
[----:B------:R-:W-:Y:S01]  /*cc40*/  BPT.TRAP 0x1 ;  /* 0x000000040000795c */ /* 0x000fe20000300000 */
.L_x_2683:
[----:B------:R-:W-:Y:S01]  /*cc50*/  ULDC UR42, c[0x0][0x9e4] ;  /* 0x00027900002a7ab9 */ /* 0x000fe20000000800 */
[----:B------:R-:W-:Y:S01]  /*cc60*/  ULDC UR44, c[0x0][0x9d8] ;  /* 0x00027600002c7ab9 */ /* 0x000fe20000000800 */
[----:B------:R-:W-:Y:S01]  /*cc70*/  ULDC UR38, c[0x0][0x988] ;  /* 0x0002620000267ab9 */ /* 0x000fe20000000800 */
[----:B------:R-:W-:Y:S01]  /*cc80*/  ULDC UR43, c[0x0][0x9e0] ;  /* 0x00027800002b7ab9 */ /* 0x000fe20000000800 */
[----:B------:R-:W-:Y:S01]  /*cc90*/  BSSY B0, `(.L_x_2684) ;  /* 0x0000006000007945 */ /* 0x000fe20003800000 */
[----:B------:R-:W-:Y:S02]  /*cca0*/  IMAD R24, R18, 0x1000, R193 ;  /* 0x0000100012187824 */ /* 0x000fe400078e02c1 */
[----:B------:R-:W-:Y:S01]  /*ccb0*/  IMAD.MOV.U32 R25, RZ, RZ, 0x40000040 ;  /* 0x40000040ff197424 */ /* 0x000fe200078e00ff */
[----:B--2---:R-:W-:Y:S06]  /*ccc0*/  @P1 BRA `(.L_x_2685) ;  /* 0x0000000000081947 */ /* 0x004fec0003800000 */
[----:B------:R-:W2:Y:S02]  /*ccd0*/  SYNCS.PHASECHK.TRANS64.TRYWAIT P1, [R12+URZ+0x28c50], R21 ;  /* 0x028c50150c0075a7 */ /* 0x000ea4000802017f */
[----:B--2---:R-:W-:Y:S05]  /*cce0*/  @!P1 BRA `(.L_x_2686) ;  /* 0x0000014000d89947 */ /* 0x004fea0003800000 */
.L_x_2685:
[----:B------:R-:W-:Y:S05]  /*ccf0*/  BSYNC B0 ;  /* 0x0000000000007941 */ /* 0x000fea0003800000 */
.L_x_2684:
[C---:B------:R-:W-:Y:S01]  /*cd00*/  R2UR UR6, R24.reuse ;  /* 0x00000000180672ca */ /* 0x040fe200000e0000 */
[C---:B------:R-:W-:Y:S01]  /*cd10*/  VIADD R28, R24.reuse, 0x100 ;  /* 0x00000100181c7836 */ /* 0x040fe20000000000 */
[----:B------:R-:W-:Y:S01]  /*cd20*/  R2UR UR7, R25 ;  /* 0x00000000190772ca */ /* 0x000fe200000e0000 */
[----:B------:R-:W-:Y:S01]  /*cd30*/  IMAD.MOV.U32 R27, RZ, RZ, 0x40000040 ;  /* 0x40000040ff1b7424 */ /* 0x000fe200078e00ff */
[C---:B------:R-:W-:Y:S01]  /*cd40*/  IADD3 R26, R24.reuse, 0x80, RZ ;  /* 0x00000080181a7810 */ /* 0x040fe20007ffe0ff */
        /* <DEDUP_REMOVED lines=34> */
.L_x_2687:
[----:B0-2---:R-:W0:Y:S01]  /*cf70*/  LDC R21, c[0x0][0x448] ;  /* 0x00011200ff157b82 */ /* 0x005e220000000800 */
[----:B------:R-:W-:Y:S01]  /*cf80*/  VIADD R12, R12, 0x28c60 ;  /* 0x00028c600c0c7836 */ /* 0x000fe20000000000 */
[----:B------:R-:W-:Y:S01]  /*cf90*/  UISETP.NE.AND UP0, UPT, UR48, URZ, UPT ;  /* 0x0000003f3000728c */ /* 0x000fe2000bf05270 */
[----:B-1----:R-:W-:-:S03]  /*cfa0*/  IMAD.MOV.U32 R152, RZ, RZ, R195 ;  /* 0x000000ffff987224 */ /* 0x002fc600078e00c3 */
[----:B------:R-:W-:-:S04]  /*cfb0*/  PRMT R12, R187, 0x654, R12 ;  /* 0x00000654bb0c7816 */ /* 0x000fc8000000000c */
[----:B------:R1:W-:Y:S01]  /*cfc0*/  SYNCS.ARRIVE.TRANS64.RED.A1T0 RZ, [R12+URZ], RZ ;  /* 0x000000ff0cff79a7 */ /* 0x0003e2000810043f */
[----:B0-----:R-:W-:-:S13]  /*cfd0*/  ISETP.NE.AND P1, PT, R21, 0x1, PT ;  /* 0x000000011500780c */ /* 0x001fda0003f25270 */
[----:B------:R-:W0:Y:S08]  /*cfe0*/  @P1 LDC R21, c[0x0][0x44c] ;  /* 0x00011300ff151b82 */ /* 0x000e300000000800 */
[----:B-1----:R-:W1:Y:S01]  /*cff0*/  @P1 LDC R12, c[0x0][0x450] ;  /* 0x00011400ff0c1b82 */ /* 0x002e620000000800 */
[----:B0-----:R-:W-:-:S05]  /*d000*/  @P1 IMAD.HI.U32 R21, R195, R21, RZ ;  /* 0x00000015c3151227 */ /* 0x001fca00078e00ff */
[----:B-1----:R-:W-:Y:S01]  /*d010*/  @P1 SHF.R.U32.HI R152, RZ, R12, R21 ;  /* 0x0000000cff981219 */ /* 0x002fe20000011615 */
[----:B------:R-:W-:Y:S01]  /*d020*/  VIADD R12, R168, 0xfffffffe ;  /* 0xfffffffea80c7836 */ /* 0x000fe20000000000 */
[----:B------:R-:W-:Y:S02]  /*d030*/  PLOP3.LUT P1, PT, PT, PT, UP0, 0x40, 0x0 ;  /* 0x000000000000781c */ /* 0x000fe40003f2e808 */
[----:B------:R-:W-:-:S04]  /*d040*/  IADD3 R21, R152, R184, -R23 ;  /* 0x000000b898157210 */ /* 0x000fc80007ffe817 */
[----:B------:R-:W-:-:S07]  /*d050*/  IADD3 R152, R21, UR46, RZ ;  /* 0x0000002e15987c10 */ /* 0x000fce000fffe0ff */
[----:B------:R-:W-:Y:S05]  /*d060*/  @P1 BRA `(.L_x_2688) ;  /* 0x0000000000541947 */ /* 0x000fea0003800000 */
[C---:B------:R-:W-:Y:S01]  /*d070*/  ISETP.GT.AND P1, PT, R21.reuse, RZ, PT ;  /* 0x000000ff1500720c */ /* 0x040fe20003f24270 */
[----:B------:R-:W-:Y:S01]  /*d080*/  BSSY B0, `(.L_x_2689) ;  /* 0x0000010000007945 */ /* 0x000fe20003800000 */
[----:B------:R-:W-:-:S11]  /*d090*/  VIADD R153, R21, 0xffffffff ;  /* 0xffffffff15997836 */ /* 0x000fd60000000000 */
[----:B------:R-:W-:Y:S05]  /*d0a0*/  @P1 BRA `(.L_x_2690) ;  /* 0x0000000000201947 */ /* 0x000fea0003800000 */
[----:B------:R-:W-:Y:S01]  /*d0b0*/  UISETP.NE.AND UP0, UPT, UR47, 0x1, UPT ;  /* 0x000000012f00788c */ /* 0x000fe2000bf05270 */
[----:B------:R-:W-:-:S05]  /*d0c0*/  IMAD.MOV R21, RZ, RZ, -R21 ;  /* 0x000000ffff157224 */ /* 0x000fca00078e0a15 */
[----:B------:R-:W-:-:S05]  /*d0d0*/  PLOP3.LUT P1, PT, PT, PT, UP0, 0x80, 0x0 ;  /* 0x000000000000781c */ /* 0x000fca0003f2f008 */
[----:B------:R-:W-:-:S08]  /*d0e0*/  @UP0 ULDC.64 UR4, c[0x0][0x9e8] ;  /* 0x00027a0000040ab9 */ /* 0x000fd00000000a00 */
[----:B------:R-:W-:-:S05]  /*d0f0*/  @P1 IMAD.HI.U32 R153, R21, UR4, RZ ;  /* 0x0000000415991c27 */ /* 0x000fca000f8e00ff */
[----:B------:R-:W-:-:S04]  /*d100*/  @P1 SHF.R.U32.HI R21, RZ, UR5, R153 ;  /* 0x00000005ff151c19 */ /* 0x000fc80008011699 */
[----:B------:R-:W-:Y:S01]  /*d110*/  LOP3.LUT R153, RZ, R21, RZ, 0x33, !PT ;  /* 0x00000015ff997212 */ /* 0x000fe200078e33ff */
[----:B------:R-:W-:Y:S06]  /*d120*/  BRA `(.L_x_2691) ;  /* 0x0000000000147947 */ /* 0x000fec0003800000 */
.L_x_2690:
[----:B------:R-:W-:-:S06]  /*d130*/  UISETP.NE.AND UP0, UPT, UR47, 0x1, UPT ;  /* 0x000000012f00788c */ /* 0x000fcc000bf05270 */
[----:B------:R-:W-:-:S05]  /*d140*/  PLOP3.LUT P1, PT, PT, PT, UP0, 0x80, 0x0 ;  /* 0x000000000000781c */ /* 0x000fca0003f2f008 */
[----:B------:R-:W-:-:S08]  /*d150*/  @UP0 ULDC.64 UR4, c[0x0][0x9e8] ;  /* 0x00027a0000040ab9 */ /* 0x000fd00000000a00 */
[----:B------:R-:W-:-:S05]  /*d160*/  @P1 IMAD.HI.U32 R21, R153, UR4, RZ ;  /* 0x0000000499151c27 */ /* 0x000fca000f8e00ff */
[----:B------:R-:W-:-:S07]  /*d170*/  @P1 SHF.R.U32.HI R153, RZ, UR5, R21 ;  /* 0x00000005ff991c19 */ /* 0x000fce0008011615 */
.L_x_2691:
[----:B------:R-:W-:Y:S05]  /*d180*/  BSYNC B0 ;  /* 0x0000000000007941 */ /* 0x000fea0003800000 */
.L_x_2689:
[----:B------:R-:W-:-:S04]  /*d190*/  IMAD.U32 R21, RZ, RZ, UR47 ;  /* 0x0000002fff157e24 */ /* 0x000fc8000f8e00ff */
[----:B------:R-:W-:-:S05]  /*d1a0*/  IMAD R21, R153, R21, UR47 ;  /* 0x0000002f99157e24 */ /* 0x000fca000f8e0215 */
[----:B------:R-:W-:-:S07]  /*d1b0*/  VIMNMX R152, R152, R21, PT ;  /* 0x0000001598987248 */ /* 0x000fce0003fe0100 */
.L_x_2688:
[----:B------:R-:W2:Y:S01]  /*d1c0*/  LDL R153, [R1+0x8] ;  /* 0x0000080001997983 */ /* 0x000ea20000100800 */
[----:B------:R-:W-:Y:S01]  /*d1d0*/  SHF.R.S32.HI R21, RZ, 0x1f, R152 ;  /* 0x0000001fff157819 */ /* 0x000fe20000011498 */
[----:B------:R-:W-:Y:S03]  /*d1e0*/  BSSY B1, `(.L_x_2692) ;  /* 0x00002b5000017945 */ /* 0x000fe60003800000 */
[----:B------:R-:W-:-:S04]  /*d1f0*/  LEA.HI R21, R21, R152, RZ, 0x6 ;  /* 0x0000009815157211 */ /* 0x000fc800078f30ff */
[----:B------:R-:W-:-:S04]  /*d200*/  SHF.R.S32.HI R21, RZ, 0x6, R21 ;  /* 0x00000006ff157819 */ /* 0x000fc80000011415 */
[----:B--2---:R-:W-:-:S04]  /*d210*/  VIMNMX R226, R153, R21, !PT ;  /* 0x0000001599e27248 */ /* 0x004fc80007fe0100 */
[----:B------:R-:W-:-:S13]  /*d220*/  ISETP.GE.AND P1, PT, R12, R226, PT ;  /* 0x000000e20c00720c */ /* 0x000fda0003f26270 */
[----:B------:R-:W-:Y:S05]  /*d230*/  @!P1 BRA `(.L_x_2693) ;  /* 0x0000002800bc9947 */ /* 0x000fea0003800000 */
[----:B------:R-:W-:Y:S01]  /*d240*/  BSSY B0, `(.L_x_2694) ;  /* 0x00002ab000007945 */ /* 0x000fe20003800000 */
.L_x_2715:
[----:B------:R-:W-:-:S05]  /*d250*/  VIADD R209, R18, 0x1 ;  /* 0x0000000112d17836 */ /* 0x000fca0000000000 */
[----:B------:R-:W-:-:S04]  /*d260*/  ISETP.NE.AND P1, PT, R209, 0x2, PT ;  /* 0x00000002d100780c */ /* 0x000fc80003f25270 */
[----:B------:R-:W-:Y:S02]  /*d270*/  SEL R20, RZ, 0x1, P1 ;  /* 0x00000001ff147807 */ /* 0x000fe40000800000 */
[----:B------:R-:W-:Y:S02]  /*d280*/  SEL R209, R209, RZ, P1 ;  /* 0x000000ffd1d17207 */ /* 0x000fe40000800000 */
[----:B------:R-:W-:Y:S01]  /*d290*/  LOP3.LUT R19, R19, R20, RZ, 0x3c, !PT ;  /* 0x0000001413137212 */ /* 0x000fe200078e3cff */
[----:B0-----:R-:W-:Y:S06]  /*d2a0*/  @!P0 BRA `(.L_x_2695) ;  /* 0x0000000000048947 */ /* 0x001fec0003800000 */
[----:B------:R-:W-:Y:S01]  /*d2b0*/  BPT.TRAP 0x1 ;  /* 0x000000040000795c */ /* 0x000fe20000300000 */
.L_x_2695:
[----:B------:R-:W-:Y:S01]  /*d2c0*/  IMAD R21, R209, 0x8, R2 ;  /* 0x00000008d1157824 */ /* 0x000fe200078e0202 */
[----:B------:R-:W-:-:S04]  /*d2d0*/  SHF.L.U32 R212, R19, 0x1f, RZ ;  /* 0x0000001f13d47819 */ /* 0x000fc800000006ff */
[----:B------:R0:W1:Y:S01]  /*d2e0*/  SYNCS.PHASECHK.TRANS64.TRYWAIT P1, [R21+URZ+0x28c30], R212 ;  /* 0x028c30d4150075a7 */ /* 0x000062000802017f */
[----:B------:R-:W-:Y:S05]  /*d2f0*/  @!P0 BRA `(.L_x_2696) ;  /* 0x0000000000048947 */ /* 0x000fea0003800000 */
[----:B------:R-:W-:Y:S01]  /*d300*/  BPT.TRAP 0x1 ;  /* 0x000000040000795c */ /* 0x000fe20000300000 */
.L_x_2696:
[----:B------:R-:W-:Y:S01]  /*d310*/  BSSY B2, `(.L_x_2697) ;  /* 0x0000006000027945 */ /* 0x000fe20003800000 */
[----:B------:R-:W-:Y:S02]  /*d320*/  IMAD R156, R209, 0x200, R14 ;  /* 0x00000200d19c7824 */ /* 0x000fe400078e020e */
[----:B------:R-:W-:Y:S01]  /*d330*/  IMAD.MOV.U32 R157, RZ, RZ, 0x40000040 ;  /* 0x40000040ff9d7424 */ /* 0x000fe200078e00ff */
[----:B-1----:R-:W-:Y:S06]  /*d340*/  @P1 BRA `(.L_x_2698) ;  /* 0x0000000000081947 */ /* 0x002fec0003800000 */
[----:B------:R-:W1:Y:S02]  /*d350*/  SYNCS.PHASECHK.TRANS64.TRYWAIT P1, [R21+URZ+0x28c30], R212 ;  /* 0x028c30d4150075a7 */ /* 0x000e64000802017f */
[----:B-1----:R-:W-:Y:S05]  /*d360*/  @!P1 BRA `(.L_x_2699) ;  /* 0x0000013c004c9947 */ /* 0x002fea0003800000 */
.L_x_2698:
[----:B------:R-:W-:Y:S05]  /*d370*/  BSYNC B2 ;  /* 0x0000000000027941 */ /* 0x000fea0003800000 */
.L_x_2697:
[C---:B------:R-:W-:Y:S01]  /*d380*/  R2UR UR6, R156.reuse ;  /* 0x000000009c0672ca */ /* 0x040fe200000e0000 */
[----:B------:R-:W-:Y:S01]  /*d390*/  VIADD R154, R156, 0x2 ;  /* 0x000000029c9a7836 */ /* 0x000fe20000000000 */
[----:B------:R-:W-:Y:S01]  /*d3a0*/  R2UR UR7, R157 ;  /* 0x000000009d0772ca */ /* 0x000fe200000e0000 */
[----:B------:R-:W-:Y:S01]  /*d3b0*/  IMAD.MOV.U32 R155, RZ, RZ, 0x40000040 ;  /* 0x40000040ff9b7424 */ /* 0x000fe200078e00ff */
[----:B------:R-:W-:Y:S01]  /*d3c0*/  R2UR UR4, R4 ;  /* 0x00000000040472ca */ /* 0x000fe200000e0000 */
[----:B------:R-:W-:Y:S01]  /*d3d0*/  IMAD.MOV.U32 R153, RZ, RZ, 0x40000040 ;  /* 0x40000040ff997424 */ /* 0x000fe200078e00ff */
[----:B------:R-:W-:Y:S01]  /*d3e0*/  R2UR UR5, R5 ;  /* 0x00000000050572ca */ /* 0x000fe200000e0000 */
[----:B------:R-:W-:Y:S01]  /*d3f0*/  IMAD.MOV.U32 R157, RZ, RZ, 0x40000040 ;  /* 0x40000040ff9d7424 */ /* 0x000fe200078e00ff */
[C---:B------:R-:W-:Y:S01]  /*d400*/  IADD3 R152, R156.reuse, 0x4, RZ ;  /* 0x000000049c987810 */ /* 0x040fe20007ffe0ff */
[----:B------:R-:W-:Y:S01]  /*d410*/  VIADD R156, R156, 0x6 ;  /* 0x000000069c9c7836 */ /* 0x000fe20000000000 */
[----:B------:R-:W-:-:S02]  /*d420*/  R2UR UR10, R154 ;  /* 0x000000009a0a72ca */ /* 0x000fc400000e0000 */
[----:B------:R-:W-:Y:S02]  /*d430*/  R2UR UR11, R155 ;  /* 0x000000009b0b72ca */ /* 0x000fe400000e0000 */
[----:B------:R-:W-:Y:S02]  /*d440*/  R2UR UR14, R152 ;  /* 0x00000000980e72ca */ /* 0x000fe400000e0000 */
[----:B------:R-:W-:Y:S02]  /*d450*/  R2UR UR15, R153 ;  /* 0x00000000990f72ca */ /* 0x000fe400000e0000 */
[----:B------:R-:W-:Y:S02]  /*d460*/  R2UR UR18, R156 ;  /* 0x000000009c1272ca */ /* 0x000fe400000e0000 */
[----:B------:R-:W-:Y:S02]  /*d470*/  R2UR UR19, R157 ;  /* 0x000000009d1372ca */ /* 0x000fe400000e0000 */
[----:B------:R-:W-:Y:S01]  /*d480*/  WARPGROUP.ARRIVE ;  /* 0x00000000000079c5 */ /* 0x000fe20000000000 */
[----:B------:R-:W-:-:S02]  /*d490*/  R2UR UR8, R10 ;  /* 0x000000000a0872ca */ /* 0x000fc400000e0000 */
[----:B------:R-:W-:Y:S02]  /*d4a0*/  R2UR UR9, R11 ;  /* 0x000000000b0972ca */ /* 0x000fe400000e0000 */
        /* <DEDUP_REMOVED lines=17> */
.L_x_2700:
[----:B------:R-:W2:Y:S01]  /*d5c0*/  LDC R20, c[0x0][0x448] ;  /* 0x00011200ff147b82 */ /* 0x000ea20000000800 */
[----:B------:R-:W-:Y:S02]  /*d5d0*/  IMAD.IADD R216, R229, 0x1, R195 ;  /* 0x00000001e5d87824 */ /* 0x000fe400078e02c3 */
[----:B------:R-:W-:Y:S01]  /*d5e0*/  FMUL.FTZ R221, R156, UR44 ;  /* 0x0000002c9cdd7c20 */ /* 0x000fe20008410000 */
[----:B------:R-:W-:Y:S01]  /*d5f0*/  FMUL.FTZ R156, R159, UR44 ;  /* 0x0000002c9f9c7c20 */ /* 0x000fe20008410000 */
[----:B------:R-:W-:Y:S01]  /*d600*/  FMUL.FTZ R159, R163, UR44 ;  /* 0x0000002ca39f7c20 */ /* 0x000fe20008410000 */
[----:B------:R-:W-:Y:S01]  /*d610*/  FMUL.FTZ R163, R167, UR44 ;  /* 0x0000002ca7a37c20 */ /* 0x000fe20008410000 */
[----:B------:R-:W-:Y:S01]  /*d620*/  FMUL.FTZ R167, R168, UR44 ;  /* 0x0000002ca8a77c20 */ /* 0x000fe20008410000 */
[----:B------:R-:W-:Y:S01]  /*d630*/  FMUL.FTZ R222, R165, UR44 ;  /* 0x0000002ca5de7c20 */ /* 0x000fe20008410000 */
[----:B------:R-:W-:Y:S01]  /*d640*/  FMUL.FTZ R168, R174, UR44 ;  /* 0x0000002caea87c20 */ /* 0x000fe20008410000 */
[----:B------:R-:W-:Y:S01]  /*d650*/  UISETP.NE.AND UP0, UPT, UR48, URZ, UPT ;  /* 0x0000003f3000728c */ /* 0x000fe2000bf05270 */
[----:B------:R-:W-:Y:S01]  /*d660*/  FMUL.FTZ R165, R170, UR44 ;  /* 0x0000002caaa57c20 */ /* 0x000fe20008410000 */
[----:B------:R-:W-:Y:S01]  /*d670*/  FMUL.FTZ R174, R179, UR44 ;  /* 0x0000002cb3ae7c20 */ /* 0x000fe20008410000 */
[----:B------:R-:W-:Y:S01]  /*d680*/  FMUL.FTZ R170, R175, UR44 ;  /* 0x0000002cafaa7c20 */ /* 0x000fe20008410000 */
[----:B------:R-:W-:-:S02]  /*d690*/  IMAD.SHL.U32 R179, R12, 0x40, RZ ;  /* 0x000000400cb37824 */ /* 0x000fc400078e00ff */
        /* <DEDUP_REMOVED lines=10> */
[----:B--2---:R-:W-:Y:S01]  /*d740*/  ISETP.NE.AND P1, PT, R20, 0x1, PT ;  /* 0x000000011400780c */ /* 0x004fe20003f25270 */
[----:B------:R-:W-:Y:S01]  /*d750*/  FMUL.FTZ R180, R180, UR44 ;  /* 0x0000002cb4b47c20 */ /* 0x000fe20008410000 */
[----:B------:R-:W-:Y:S01]  /*d760*/  FMUL.FTZ R181, R181, UR44 ;  /* 0x0000002cb5b57c20 */ /* 0x000fe20008410000 */
[----:B------:R-:W-:Y:S01]  /*d770*/  FMUL.FTZ R176, R182, UR44 ;  /* 0x0000002cb6b07c20 */ /* 0x000fe20008410000 */
[----:B------:R-:W-:Y:S01]  /*d780*/  IADD3 R223, -R185, 0x1, -R179 ;  /* 0x00000001b9df7810 */ /* 0x000fe20007ffe9b3 */
[----:B------:R-:W2:Y:S03]  /*d790*/  MUFU.TANH R219, R219 ;  /* 0x000000db00db7308 */ /* 0x000ea60000002400 */
[----:B------:R-:W-:-:S05]  /*d7a0*/  IADD3 R223, -R23, R223, R184 ;  /* 0x000000df17df7210 */ /* 0x000fca0007ffe1b8 */
[----:B------:R-:W3:Y:S01]  /*d7b0*/  @P1 LDC R217, c[0x0][0x44c] ;  /* 0x00011300ffd91b82 */ /* 0x000ee20000000800 */
[----:B------:R-:W4:Y:S01]  /*d7c0*/  MUFU.TANH R154, R154 ;  /* 0x0000009a009a7308 */ /* 0x000f220000002400 */
[C---:B------:R-:W-:Y:S01]  /*d7d0*/  VIADD R224, R223.reuse, UR43 ;  /* 0x0000002bdfe07c36 */ /* 0x040fe20008000000 */
[----:B------:R-:W-:-:S05]  /*d7e0*/  IADD3 R223, R223, UR45, RZ ;  /* 0x0000002ddfdf7c10 */ /* 0x000fca000fffe0ff */
[----:B------:R-:W5:Y:S01]  /*d7f0*/  @P1 LDC R20, c[0x0][0x450] ;  /* 0x00011400ff141b82 */ /* 0x000f620000000800 */
[----:B------:R-:W0:Y:S08]  /*d800*/  MUFU.TANH R221, R221 ;  /* 0x000000dd00dd7308 */ /* 0x000e300000002400 */
[----:B------:R-:W0:Y:S01]  /*d810*/  MUFU.TANH R157, R157 ;  /* 0x0000009d009d7308 */ /* 0x000e220000002400 */
[----:B---3--:R-:W-:-:S07]  /*d820*/  @P1 IMAD.HI.U32 R217, R216, R217, RZ ;  /* 0x000000d9d8d91227 */ /* 0x008fce00078e00ff */
[----:B------:R-:W3:Y:S01]  /*d830*/  MUFU.TANH R156, R156 ;  /* 0x0000009c009c7308 */ /* 0x000ee20000002400 */
[----:B-----5:R-:W-:Y:S01]  /*d840*/  @P1 SHF.R.U32.HI R216, RZ, R20, R217 ;  /* 0x00000014ffd81219 */ /* 0x020fe200000116d9 */
[----:B------:R-:W-:Y:S01]  /*d850*/  FMUL.FTZ R20, R155, UR44 ;  /* 0x0000002c9b147c20 */ /* 0x000fe20008410000 */
[----:B------:R-:W-:Y:S01]  /*d860*/  FMUL.FTZ R155, R158, UR44 ;  /* 0x0000002c9e9b7c20 */ /* 0x000fe20008410000 */
[----:B------:R-:W-:Y:S01]  /*d870*/  FMUL.FTZ R158, R162, UR44 ;  /* 0x0000002ca29e7c20 */ /* 0x000fe20008410000 */
[----:B------:R-:W-:Y:S01]  /*d880*/  FMUL.FTZ R162, R166, UR44 ;  /* 0x0000002ca6a27c20 */ /* 0x000fe20008410000 */
[----:B------:R-:W5:Y:S01]  /*d890*/  SHFL.IDX PT, R225, R216, RZ, 0x1c1f ;  /* 0x001c1fffd8e17589 */ /* 0x000f6200000e0000 */
[----:B------:R-:W-:Y:S01]  /*d8a0*/  FMUL.FTZ R166, R171, UR44 ;  /* 0x0000002caba67c20 */ /* 0x000fe20008410000 */
[----:B------:R-:W-:Y:S01]  /*d8b0*/  FMUL.FTZ R171, R172, UR44 ;  /* 0x0000002cacab7c20 */ /* 0x000fe20008410000 */
[----:B------:R-:W-:Y:S01]  /*d8c0*/  FMUL.FTZ R172, R178, UR44 ;  /* 0x0000002cb2ac7c20 */ /* 0x000fe20008410000 */
[----:B------:R-:W-:Y:S01]  /*d8d0*/  FMUL.FTZ R217, R152, UR44 ;  /* 0x0000002c98d97c20 */ /* 0x000fe20008410000 */
[----:B------:R-:W-:Y:S01]  /*d8e0*/  FMUL.FTZ R178, R183, UR44 ;  /* 0x0000002cb7b27c20 */ /* 0x000fe20008410000 */
[----:B------:R-:W-:Y:S01]  /*d8f0*/  PLOP3.LUT P1, PT, PT, PT, UP0, 0x40, 0x0 ;  /* 0x000000000000781c */ /* 0x000fe20003f2e808 */
[----:B------:R-:W0:Y:S01]  /*d900*/  MUFU.TANH R20, R20 ;  /* 0x0000001400147308 */ /* 0x000e220000002400 */
[----:B------:R-:W-:-:S05]  /*d910*/  VIADD R152, R21, 0x28c40 ;  /* 0x00028c4015987836 */ /* 0x000fca0000000000 */
[----:B------:R-:W-:Y:S02]  /*d920*/  PRMT R152, R187, 0x654, R152 ;  /* 0x00000654bb987816 */ /* 0x000fe40000000098 */
[----:B------:R-:W0:Y:S02]  /*d930*/  MUFU.TANH R217, R217 ;  /* 0x000000d900d97308 */ /* 0x000e240000002400 */
[----:B------:R0:W-:Y:S06]  /*d940*/  SYNCS.ARRIVE.TRANS64.RED.A1T0 RZ, [R152+URZ], RZ ;  /* 0x000000ff98ff79a7 */ /* 0x0001ec000810043f */
[----:B------:R-:W0:Y:S01]  /*d950*/  MUFU.TANH R155, R155 ;  /* 0x0000009b009b7308 */ /* 0x000e220000002400 */
[----:B-----5:R-:W-:-:S02]  /*d960*/  IMAD.IADD R183, R225, 0x1, R224 ;  /* 0x00000001e1b77824 */ /* 0x020fc400078e02e0 */
[----:B------:R-:W-:-:S05]  /*d970*/  IMAD.IADD R182, R225, 0x1, R223 ;  /* 0x00000001e1b67824 */ /* 0x000fca00078e02df */
        /* <DEDUP_REMOVED lines=25> */
[----:B------:R-:W-:Y:S01]  /*db10*/  IADD3 R225, -R23, R184, R225 ;  /* 0x000000b817e17210 */ /* 0x000fe20007ffe1e1 */
[----:B------:R-:W-:Y:S03]  /*db20*/  BSSY B2, `(.L_x_2702) ;  /* 0x0000010000027945 */ /* 0x000fe60003800000 */
[----:B------:R-:W-:-:S13]  /*db30*/  ISETP.GT.AND P1, PT, R225, -0x1, PT ;  /* 0xffffffffe100780c */ /* 0x000fda0003f24270 */
[----:B------:R-:W-:Y:S05]  /*db40*/  @P1 BRA `(.L_x_2703) ;  /* 0x0000000000201947 */ /* 0x000fea0003800000 */
[----:B------:R-:W-:Y:S01]  /*db50*/  IMAD.U32 R227, RZ, RZ, UR42 ;  /* 0x0000002affe37e24 */ /* 0x000fe2000f8e00ff */
[----:B------:R-:W-:-:S04]  /*db60*/  LOP3.LUT R225, RZ, R225, RZ, 0x33, !PT ;  /* 0x000000e1ffe17212 */ /* 0x000fc800078e33ff */
[----:B------:R-:W-:-:S13]  /*db70*/  ISETP.NE.AND P1, PT, R227, 0x1, PT ;  /* 0x00000001e300780c */ /* 0x000fda0003f25270 */
[----:B0-----:R-:W0:Y:S02]  /*db80*/  @P1 LDC.64 R152, c[0x0][0x9e8] ;  /* 0x00027a00ff981b82 */ /* 0x001e240000000a00 */
[----:B0-----:R-:W-:-:S05]  /*db90*/  @P1 IMAD.HI.U32 R152, R225, R152, RZ ;  /* 0x00000098e1981227 */ /* 0x001fca00078e00ff */
[----:B------:R-:W-:-:S04]  /*dba0*/  @P1 SHF.R.U32.HI R225, RZ, R153, R152 ;  /* 0x00000099ffe11219 */ /* 0x000fc80000011698 */
[----:B------:R-:W-:Y:S01]  /*dbb0*/  LOP3.LUT R225, RZ, R225, RZ, 0x33, !PT ;  /* 0x000000e1ffe17212 */ /* 0x000fe200078e33ff */
[----:B------:R-:W-:Y:S06]  /*dbc0*/  BRA `(.L_x_2704) ;  /* 0x0000000000147947 */ /* 0x000fec0003800000 */
.L_x_2703:
[----:B------:R-:W-:-:S05]  /*dbd0*/  IMAD.U32 R227, RZ, RZ, UR42 ;  /* 0x0000002affe37e24 */ /* 0x000fca000f8e00ff */
[----:B------:R-:W-:-:S13]  /*dbe0*/  ISETP.NE.AND P1, PT, R227, 0x1, PT ;  /* 0x00000001e300780c */ /* 0x000fda0003f25270 */
[----:B0-----:R-:W0:Y:S02]  /*dbf0*/  @P1 LDC.64 R152, c[0x0][0x9e8] ;  /* 0x00027a00ff981b82 */ /* 0x001e240000000a00 */
[----:B0-----:R-:W-:-:S05]  /*dc00*/  @P1 IMAD.HI.U32 R152, R225, R152, RZ ;  /* 0x00000098e1981227 */ /* 0x001fca00078e00ff */
[----:B------:R-:W-:-:S07]  /*dc10*/  @P1 SHF.R.U32.HI R225, RZ, R153, R152 ;  /* 0x00000099ffe11219 */ /* 0x000fce0000011698 */
.L_x_2704:
[----:B------:R-:W-:Y:S05]  /*dc20*/  BSYNC B2 ;  /* 0x0000000000027941 */ /* 0x000fea0003800000 */
.L_x_2702:
[----:B------:R-:W-:-:S04]  /*dc30*/  IMAD R225, R225, R227, -R179 ;  /* 0x000000e3e1e17224 */ /* 0x000fc800078e0ab3 */
[----:B------:R-:W-:-:S05]  /*dc40*/  IMAD.IADD R225, R225, 0x1, -R185 ;  /* 0x00000001e1e17824 */ /* 0x000fca00078e0ab9 */
[----:B------:R-:W-:Y:S02]  /*dc50*/  VIMNMX R182, R182, R225, !PT ;  /* 0x000000e1b6b67248 */ /* 0x000fe40007fe0100 */
[----:B------:R-:W-:-:S07]  /*dc60*/  VIADDMNMX R183, R225, R227, R183, PT ;  /* 0x000000e3e1b77246 */ /* 0x000fce00038001b7 */
.L_x_2701:
[----:B------:R-:W-:Y:S01]  /*dc70*/  ISETP.GT.AND P1, PT, R12, -0x1, PT ;  /* 0xffffffff0c00780c */ /* 0x000fe20003f24270 */
[----:B------:R-:W2:Y:S01]  /*dc80*/  SHFL.IDX PT, R216, R216, 0x1, 0x1c1f ;  /* 0x003c1f00d8d87f89 */ /* 0x000ea200000e0000 */
[----:B------:R-:W-:Y:S02]  /*dc90*/  UISETP.NE.AND UP0, UPT, UR48, URZ, UPT ;  /* 0x0000003f3000728c */ /* 0x000fe4000bf05270 */
[C---:B------:R-:W-:Y:S02]  /*dca0*/  ISETP.GT.AND P4, PT, R182.reuse, RZ, P1 ;  /* 0x000000ffb600720c */ /* 0x040fe40000f84270 */
[C---:B------:R-:W-:Y:S02]  /*dcb0*/  ISETP.GT.AND P3, PT, R182.reuse, 0x1, P1 ;  /* 0x00000001b600780c */ /* 0x040fe40000f64270 */
[----:B------:R-:W-:Y:S02]  /*dcc0*/  ISETP.LT.OR P4, PT, R183, 0x1, P4 ;  /* 0x00000001b700780c */ /* 0x000fe40002781670 */
[----:B------:R-:W-:-:S02]  /*dcd0*/  ISETP.GT.AND P5, PT, R182, 0x8, P1 ;  /* 0x00000008b600780c */ /* 0x000fc40000fa4270 */
[----:B0-----:R-:W-:Y:S02]  /*dce0*/  FSEL R217, R217, -INF , !P4 ;  /* 0xff800000d9d97808 */ /* 0x001fe40006000000 */
[C---:B------:R-:W-:Y:S02]  /*dcf0*/  ISETP.GT.AND P4, PT, R182.reuse, 0x10, P1 ;  /* 0x00000010b600780c */ /* 0x040fe40000f84270 */
[----:B------:R-:W-:Y:S02]  /*dd00*/  ISETP.GT.AND P2, PT, R182, 0x9, P1 ;  /* 0x00000009b600780c */ /* 0x000fe40000f44270 */
[C---:B------:R-:W-:Y:S02]  /*dd10*/  ISETP.LT.OR P4, PT, R183.reuse, 0x11, P4 ;  /* 0x00000011b700780c */ /* 0x040fe40002781670 */
[----:B------:R-:W-:Y:S02]  /*dd20*/  ISETP.LT.OR P3, PT, R183, 0x2, P3 ;  /* 0x00000002b700780c */ /* 0x000fe40001f61670 */
[----:B------:R-:W-:-:S02]  /*dd30*/  FSEL R160, R160, -INF , !P4 ;  /* 0xff800000a0a07808 */ /* 0x000fc40006000000 */
[----:B------:R-:W-:Y:S01]  /*dd40*/  ISETP.GT.AND P4, PT, R182, 0x20, P1 ;  /* 0x00000020b600780c */ /* 0x000fe20000f84270 */
[--C-:B--2---:R-:W-:Y:S01]  /*dd50*/  IMAD.IADD R224, R224, 0x1, R216.reuse ;  /* 0x00000001e0e07824 */ /* 0x104fe200078e02d8 */
[----:B------:R-:W-:Y:S01]  /*dd60*/  ISETP.LT.OR P5, PT, R183, 0x9, P5 ;  /* 0x00000009b700780c */ /* 0x000fe20002fa1670 */
[----:B------:R-:W-:Y:S01]  /*dd70*/  IMAD.IADD R223, R223, 0x1, R216 ;  /* 0x00000001dfdf7824 */ /* 0x000fe200078e02d8 */
[C---:B------:R-:W-:Y:S02]  /*dd80*/  ISETP.LT.OR P2, PT, R183.reuse, 0xa, P2 ;  /* 0x0000000ab700780c */ /* 0x040fe40001741670 */
[----:B------:R-:W-:Y:S02]  /*dd90*/  ISETP.LT.OR P4, PT, R183, 0x21, P4 ;  /* 0x00000021b700780c */ /* 0x000fe40002781670 */
[----:B------:R-:W-:Y:S02]  /*dda0*/  FSEL R219, R219, -INF , !P3 ;  /* 0xff800000dbdb7808 */ /* 0x000fe40005800000 */
[----:B------:R-:W-:-:S02]  /*ddb0*/  FSEL R221, R221, -INF , !P5 ;  /* 0xff800000dddd7808 */ /* 0x000fc40006800000 */
[----:B------:R-:W-:Y:S02]  /*ddc0*/  FSEL R157, R157, -INF , !P2 ;  /* 0xff8000009d9d7808 */ /* 0x000fe40005000000 */
[C---:B------:R-:W-:Y:S02]  /*ddd0*/  ISETP.GT.AND P3, PT, R182.reuse, 0x11, P1 ;  /* 0x00000011b600780c */ /* 0x040fe40000f64270 */
[C---:B------:R-:W-:Y:S02]  /*dde0*/  ISETP.GT.AND P5, PT, R182.reuse, 0x18, P1 ;  /* 0x00000018b600780c */ /* 0x040fe40000fa4270 */
[C---:B------:R-:W-:Y:S02]  /*ddf0*/  ISETP.GT.AND P2, PT, R182.reuse, 0x19, P1 ;  /* 0x00000019b600780c */ /* 0x040fe40000f44270 */
[----:B------:R-:W-:Y:S02]  /*de00*/  FSEL R167, R167, -INF , !P4 ;  /* 0xff800000a7a77808 */ /* 0x000fe40006000000 */
[----:B------:R-:W-:-:S02]  /*de10*/  ISETP.GT.AND P4, PT, R182, 0x30, P1 ;  /* 0x00000030b600780c */ /* 0x000fc40000f84270 */
[C---:B------:R-:W-:Y:S02]  /*de20*/  ISETP.LT.OR P3, PT, R183.reuse, 0x12, P3 ;  /* 0x00000012b700780c */ /* 0x040fe40001f61670 */
[C---:B------:R-:W-:Y:S02]  /*de30*/  ISETP.LT.OR P5, PT, R183.reuse, 0x19, P5 ;  /* 0x00000019b700780c */ /* 0x040fe40002fa1670 */
[C---:B------:R-:W-:Y:S02]  /*de40*/  ISETP.LT.OR P2, PT, R183.reuse, 0x1a, P2 ;  /* 0x0000001ab700780c */ /* 0x040fe40001741670 */
[----:B------:R-:W-:Y:S02]  /*de50*/  ISETP.LT.OR P4, PT, R183, 0x31, P4 ;  /* 0x00000031b700780c */ /* 0x000fe40002781670 */
[----:B------:R-:W-:Y:S02]  /*de60*/  FSEL R161, R161, -INF , !P3 ;  /* 0xff800000a1a17808 */ /* 0x000fe40005800000 */
[----:B------:R-:W-:-:S02]  /*de70*/  FSEL R164, R164, -INF , !P5 ;  /* 0xff800000a4a47808 */ /* 0x000fc40006800000 */
[----:B------:R-:W-:Y:S02]  /*de80*/  FSEL R222, R222, -INF , !P2 ;  /* 0xff800000dede7808 */ /* 0x000fe40005000000 */
[C---:B------:R-:W-:Y:S02]  /*de90*/  ISETP.GT.AND P3, PT, R182.reuse, 0x21, P1 ;  /* 0x00000021b600780c */ /* 0x040fe40000f64270 */
[C---:B------:R-:W-:Y:S02]  /*dea0*/  ISETP.GT.AND P5, PT, R182.reuse, 0x28, P1 ;  /* 0x00000028b600780c */ /* 0x040fe40000fa4270 */
[----:B------:R-:W-:Y:S02]  /*deb0*/  ISETP.GT.AND P2, PT, R182, 0x29, P1 ;  /* 0x00000029b600780c */ /* 0x000fe40000f44270 */
[----:B------:R-:W-:Y:S02]  /*dec0*/  FSEL R175, R175, -INF , !P4 ;  /* 0xff800000afaf7808 */ /* 0x000fe40006000000 */
[----:B------:R-:W-:-:S02]  /*ded0*/  PLOP3.LUT P4, PT, PT, PT, UP0, 0x40, 0x0 ;  /* 0x000000000000781c */ /* 0x000fc40003f8e808 */
[C---:B------:R-:W-:Y:S02]  /*dee0*/  ISETP.LT.OR P3, PT, R183.reuse, 0x22, P3 ;  /* 0x00000022b700780c */ /* 0x040fe40001f61670 */
[C---:B------:R-:W-:Y:S02]  /*def0*/  ISETP.LT.OR P5, PT, R183.reuse, 0x29, P5 ;  /* 0x00000029b700780c */ /* 0x040fe40002fa1670 */
[----:B------:R-:W-:Y:S02]  /*df00*/  ISETP.LT.OR P2, PT, R183, 0x2a, P2 ;  /* 0x0000002ab700780c */ /* 0x000fe40001741670 */
[----:B------:R-:W-:Y:S02]  /*df10*/  FSEL R169, R169, -INF , !P3 ;  /* 0xff800000a9a97808 */ /* 0x000fe40005800000 */
[----:B------:R-:W-:Y:S02]  /*df20*/  FSEL R225, R171, -INF , !P5 ;  /* 0xff800000abe17808 */ /* 0x000fe40006800000 */
[----:B------:R-:W-:-:S02]  /*df30*/  FSEL R173, R173, -INF , !P2 ;  /* 0xff800000adad7808 */ /* 0x000fc40005000000 */
[C---:B------:R-:W-:Y:S02]  /*df40*/  ISETP.GT.AND P3, PT, R182.reuse, 0x31, P1 ;  /* 0x00000031b600780c */ /* 0x040fe40000f64270 */
[C---:B------:R-:W-:Y:S02]  /*df50*/  ISETP.GT.AND P5, PT, R182.reuse, 0x38, P1 ;  /* 0x00000038b600780c */ /* 0x040fe40000fa4270 */
[----:B------:R-:W-:Y:S02]  /*df60*/  ISETP.GT.AND P2, PT, R182, 0x39, P1 ;  /* 0x00000039b600780c */ /* 0x000fe40000f44270 */
[C---:B------:R-:W-:Y:S02]  /*df70*/  ISETP.LT.OR P3, PT, R183.reuse, 0x32, P3 ;  /* 0x00000032b700780c */ /* 0x040fe40001f61670 */
[C---:B------:R-:W-:Y:S02]  /*df80*/  ISETP.LT.OR P5, PT, R183.reuse, 0x39, P5 ;  /* 0x00000039b700780c */ /* 0x040fe40002fa1670 */
[----:B------:R-:W-:-:S02]  /*df90*/  ISETP.LT.OR P2, PT, R183, 0x3a, P2 ;  /* 0x0000003ab700780c */ /* 0x000fc40001741670 */
[----:B------:R-:W-:Y:S02]  /*dfa0*/  FSEL R177, R177, -INF , !P3 ;  /* 0xff800000b1b17808 */ /* 0x000fe40005800000 */
[----:B------:R-:W-:Y:S02]  /*dfb0*/  FSEL R180, R180, -INF , !P5 ;  /* 0xff800000b4b47808 */ /* 0x000fe40006800000 */
[----:B------:R-:W-:Y:S01]  /*dfc0*/  FSEL R181, R181, -INF , !P2 ;  /* 0xff800000b5b57808 */ /* 0x000fe20005000000 */
[----:B------:R-:W-:Y:S06]  /*dfd0*/  @P4 BRA `(.L_x_2705) ;  /* 0x0000000000584947 */ /* 0x000fec0003800000 */
[----:B------:R-:W-:Y:S01]  /*dfe0*/  IADD3 R216, -R23, R184, R216 ;  /* 0x000000b817d87210 */ /* 0x000fe20007ffe1d8 */
[----:B------:R-:W-:Y:S03]  /*dff0*/  BSSY B2, `(.L_x_2706) ;  /* 0x0000010000027945 */ /* 0x000fe60003800000 */
        /* <DEDUP_REMOVED lines=10> */
.L_x_2707:
[----:B------:R-:W-:-:S04]  /*e0a0*/  MOV R171, UR42 ;  /* 0x0000002a00ab7c02 */ /* 0x000fc80008000f00 */
[----:B------:R-:W-:-:S13]  /*e0b0*/  ISETP.NE.AND P2, PT, R171, 0x1, PT ;  /* 0x00000001ab00780c */ /* 0x000fda0003f45270 */
[----:B------:R-:W0:Y:S02]  /*e0c0*/  @P2 LDC.64 R152, c[0x0][0x9e8] ;  /* 0x00027a00ff982b82 */ /* 0x000e240000000a00 */
[----:B0-----:R-:W-:-:S05]  /*e0d0*/  @P2 IMAD.HI.U32 R152, R216, R152, RZ ;  /* 0x00000098d8982227 */ /* 0x001fca00078e00ff */
[----:B------:R-:W-:-:S07]  /*e0e0*/  @P2 SHF.R.U32.HI R216, RZ, R153, R152 ;  /* 0x00000099ffd82219 */ /* 0x000fce0000011698 */
.L_x_2708:
[----:B------:R-:W-:Y:S05]  /*e0f0*/  BSYNC B2 ;  /* 0x0000000000027941 */ /* 0x000fea0003800000 */
.L_x_2706:
[----:B------:R-:W-:-:S04]  /*e100*/  IMAD R179, R216, R171, -R179 ;  /* 0x000000abd8b37224 */ /* 0x000fc800078e0ab3 */
[----:B------:R-:W-:-:S05]  /*e110*/  IMAD.IADD R179, R179, 0x1, -R185 ;  /* 0x00000001b3b37824 */ /* 0x000fca00078e0ab9 */
[----:B------:R-:W-:Y:S02]  /*e120*/  VIMNMX R223, R223, R179, !PT ;  /* 0x000000b3dfdf7248 */ /* 0x000fe40007fe0100 */
[----:B------:R-:W-:-:S07]  /*e130*/  VIADDMNMX R224, R179, R171, R224, PT ;  /* 0x000000abb3e07246 */ /* 0x000fce00038001e0 */
.L_x_2705:
[----:B------:R-:W-:Y:S02]  /*e140*/  ISETP.GT.AND P2, PT, R223, 0x1, P1 ;  /* 0x00000001df00780c */ /* 0x000fe40000f44270 */
[----:B------:R-:W-:Y:S02]  /*e150*/  LOP3.LUT R22, R22, 0xffffdfff, RZ, 0xc0, !PT ;  /* 0xffffdfff16167812 */ /* 0x000fe400078ec0ff */
[----:B------:R-:W-:Y:S02]  /*e160*/  ISETP.LT.OR P2, PT, R224, 0x2, P2 ;  /* 0x00000002e000780c */ /* 0x000fe40001741670 */
[----:B------:R-:W-:Y:S02]  /*e170*/  @P0 LOP3.LUT R22, R22, 0x2000, RZ, 0xfc, !PT ;  /* 0x0000200016160812 */ /* 0x000fe400078efcff */
[----:B------:R-:W-:Y:S02]  /*e180*/  FSEL R152, R20, -INF , !P2 ;  /* 0xff80000014987808 */ /* 0x000fe40005000000 */
[----:B------:R-:W-:-:S02]  /*e190*/  FMNMX.FTZ R20, R217, R13, !PT ;  /* 0x0000000dd9147209 */ /* 0x000fc40007810000 */
[----:B------:R-:W-:Y:S02]  /*e1a0*/  ISETP.GT.AND P0, PT, R223, 0x20, P1 ;  /* 0x00000020df00780c */ /* 0x000fe40000f04270 */
[----:B------:R-:W-:Y:S02]  /*e1b0*/  FMNMX.FTZ R20, R219, R20, !PT ;  /* 0x00000014db147209 */ /* 0x000fe40007810000 */
[----:B------:R-:W-:Y:S02]  /*e1c0*/  LOP3.LUT R22, R22, 0xfffeffff, RZ, 0xc0, !PT ;  /* 0xfffeffff16167812 */ /* 0x000fe400078ec0ff */
[----:B------:R-:W-:Y:S02]  /*e1d0*/  FMNMX.FTZ R20, R221, R20, !PT ;  /* 0x00000014dd147209 */ /* 0x000fe40007810000 */
[----:B------:R-:W-:Y:S02]  /*e1e0*/  ISETP.GT.AND P3, PT, R223, 0x8, P1 ;  /* 0x00000008df00780c */ /* 0x000fe40000f64270 */
[----:B------:R-:W-:-:S02]  /*e1f0*/  FMNMX.FTZ R20, R157, R20, !PT ;  /* 0x000000149d147209 */ /* 0x000fc40007810000 */
[----:B------:R-:W-:Y:S02]  /*e200*/  ISETP.GT.AND P4, PT, R223, 0x9, P1 ;  /* 0x00000009df00780c */ /* 0x000fe40000f84270 */
[----:B------:R-:W-:Y:S02]  /*e210*/  FMNMX.FTZ R20, R160, R20, !PT ;  /* 0x00000014a0147209 */ /* 0x000fe40007810000 */
[----:B------:R-:W-:Y:S02]  /*e220*/  @P0 LOP3.LUT R22, R22, 0x10000, RZ, 0xfc, !PT ;  /* 0x0001000016160812 */ /* 0x000fe400078efcff */
[----:B------:R-:W-:Y:S02]  /*e230*/  FMNMX.FTZ R20, R161, R20, !PT ;  /* 0x00000014a1147209 */ /* 0x000fe40007810000 */
[----:B------:R-:W-:Y:S02]  /*e240*/  ISETP.GT.AND P0, PT, R223, 0x38, P1 ;  /* 0x00000038df00780c */ /* 0x000fe40000f04270 */
[----:B------:R-:W-:-:S02]  /*e250*/  FMNMX.FTZ R20, R164, R20, !PT ;  /* 0x00000014a4147209 */ /* 0x000fc40007810000 */
[----:B------:R-:W-:Y:S02]  /*e260*/  LOP3.LUT R22, R22, 0xfffffffd, RZ, 0xc0, !PT ;  /* 0xfffffffd16167812 */ /* 0x000fe400078ec0ff */
[----:B------:R-:W-:Y:S02]  /*e270*/  FMNMX.FTZ R20, R222, R20, !PT ;  /* 0x00000014de147209 */ /* 0x000fe40007810000 */
[C---:B------:R-:W-:Y:S02]  /*e280*/  ISETP.LT.OR P3, PT, R224.reuse, 0x9, P3 ;  /* 0x00000009e000780c */ /* 0x040fe40001f61670 */
[----:B------:R-:W-:Y:S02]  /*e290*/  FMNMX.FTZ R20, R167, R20, !PT ;  /* 0x00000014a7147209 */ /* 0x000fe40007810000 */
[----:B------:R-:W-:Y:S02]  /*e2a0*/  ISETP.LT.OR P4, PT, R224, 0xa, P4 ;  /* 0x0000000ae000780c */ /* 0x000fe40002781670 */
[----:B------:R-:W-:-:S02]  /*e2b0*/  FMNMX.FTZ R20, R169, R20, !PT ;  /* 0x00000014a9147209 */ /* 0x000fc40007810000 */
[----:B------:R-:W-:Y:S02]  /*e2c0*/  @P0 LOP3.LUT R22, R22, 0x2, RZ, 0xfc, !PT ;  /* 0x0000000216160812 */ /* 0x000fe400078efcff */
[----:B------:R-:W-:Y:S02]  /*e2d0*/  FMNMX.FTZ R20, R225, R20, !PT ;  /* 0x00000014e1147209 */ /* 0x000fe40007810000 */
[----:B------:R-:W-:Y:S02]  /*e2e0*/  ISETP.GT.AND P0, PT, R223, RZ, P1 ;  /* 0x000000ffdf00720c */ /* 0x000fe40000f04270 */
[----:B------:R-:W-:Y:S02]  /*e2f0*/  FMNMX.FTZ R20, R173, R20, !PT ;  /* 0x00000014ad147209 */ /* 0x000fe40007810000 */
[----:B------:R-:W-:Y:S02]  /*e300*/  FSEL R155, R155, -INF , !P3 ;  /* 0xff8000009b9b7808 */ /* 0x000fe40005800000 */
[----:B------:R-:W-:-:S02]  /*e310*/  FMNMX.FTZ R20, R175, R20, !PT ;  /* 0x00000014af147209 */ /* 0x000fc40007810000 */
[----:B------:R-:W-:Y:S02]  /*e320*/  FSEL R156, R156, -INF , !P4 ;  /* 0xff8000009c9c7808 */ /* 0x000fe40006000000 */
[C---:B------:R-:W-:Y:S02]  /*e330*/  ISETP.GT.AND P5, PT, R223.reuse, 0x10, P1 ;  /* 0x00000010df00780c */ /* 0x040fe40000fa4270 */
[C---:B------:R-:W-:Y:S02]  /*e340*/  ISETP.GT.AND P2, PT, R223.reuse, 0x11, P1 ;  /* 0x00000011df00780c */ /* 0x040fe40000f44270 */
[C---:B------:R-:W-:Y:S02]  /*e350*/  ISETP.GT.AND P3, PT, R223.reuse, 0x18, P1 ;  /* 0x00000018df00780c */ /* 0x040fe40000f64270 */
[----:B------:R-:W-:Y:S02]  /*e360*/  ISETP.GT.AND P4, PT, R223, 0x19, P1 ;  /* 0x00000019df00780c */ /* 0x000fe40000f84270 */
[----:B------:R-:W-:-:S02]  /*e370*/  FMNMX.FTZ R20, R177, R20, !PT ;  /* 0x00000014b1147209 */ /* 0x000fc40007810000 */
[C---:B------:R-:W-:Y:S02]  /*e380*/  ISETP.LT.OR P5, PT, R224.reuse, 0x11, P5 ;  /* 0x00000011e000780c */ /* 0x040fe40002fa1670 */
[C---:B------:R-:W-:Y:S02]  /*e390*/  ISETP.LT.OR P2, PT, R224.reuse, 0x12, P2 ;  /* 0x00000012e000780c */ /* 0x040fe40001741670 */
[C---:B------:R-:W-:Y:S02]  /*e3a0*/  ISETP.LT.OR P3, PT, R224.reuse, 0x19, P3 ;  /* 0x00000019e000780c */ /* 0x040fe40001f61670 */
[----:B------:R-:W-:Y:S02]  /*e3b0*/  ISETP.LT.OR P4, PT, R224, 0x1a, P4 ;  /* 0x0000001ae000780c */ /* 0x000fe40002781670 */
[----:B------:R-:W-:Y:S02]  /*e3c0*/  FMNMX.FTZ R20, R180, R20, !PT ;  /* 0x00000014b4147209 */ /* 0x000fe40007810000 */
[----:B------:R-:W-:-:S02]  /*e3d0*/  LOP3.LUT R22, R22, 0xffffffdf, RZ, 0xc0, !PT ;  /* 0xffffffdf16167812 */ /* 0x000fc400078ec0ff */
[----:B------:R-:W-:Y:S02]  /*e3e0*/  FSEL R158, R158, -INF , !P5 ;  /* 0xff8000009e9e7808 */ /* 0x000fe40006800000 */
[----:B------:R-:W-:Y:S02]  /*e3f0*/  FSEL R159, R159, -INF , !P2 ;  /* 0xff8000009f9f7808 */ /* 0x000fe40005000000 */
[----:B------:R-:W-:Y:S02]  /*e400*/  FSEL R162, R162, -INF , !P3 ;  /* 0xff800000a2a27808 */ /* 0x000fe40005800000 */
[----:B------:R-:W-:Y:S02]  /*e410*/  FSEL R163, R163, -INF , !P4 ;  /* 0xff800000a3a37808 */ /* 0x000fe40006000000 */
[C---:B------:R-:W-:Y:S02]  /*e420*/  ISETP.GT.AND P2, PT, R223.reuse, 0x21, P1 ;  /* 0x00000021df00780c */ /* 0x040fe40000f44270 */
[----:B------:R-:W-:-:S02]  /*e430*/  ISETP.GT.AND P3, PT, R223, 0x28, P1 ;  /* 0x00000028df00780c */ /* 0x000fc40000f64270 */
[C---:B------:R-:W-:Y:S02]  /*e440*/  ISETP.GT.AND P4, PT, R223.reuse, 0x29, P1 ;  /* 0x00000029df00780c */ /* 0x040fe40000f84270 */
[C---:B------:R-:W-:Y:S02]  /*e450*/  ISETP.GT.AND P5, PT, R223.reuse, 0x30, P1 ;  /* 0x00000030df00780c */ /* 0x040fe40000fa4270 */
[C---:B------:R-:W-:Y:S02]  /*e460*/  ISETP.GT.AND P6, PT, R223.reuse, 0x31, P1 ;  /* 0x00000031df00780c */ /* 0x040fe40000fc4270 */
[----:B------:R-:W-:Y:S02]  /*e470*/  ISETP.GT.AND P1, PT, R223, 0x39, P1 ;  /* 0x00000039df00780c */ /* 0x000fe40000f24270 */
[----:B------:R-:W-:Y:S02]  /*e480*/  FMNMX.FTZ R20, R181, R20, !PT ;  /* 0x00000014b5147209 */ /* 0x000fe40007810000 */
[----:B------:R-:W-:-:S02]  /*e490*/  @P0 LOP3.LUT R22, R22, 0x20, RZ, 0xfc, !PT ;  /* 0x0000002016160812 */ /* 0x000fc400078efcff */
[----:B------:R-:W-:Y:S01]  /*e4a0*/  ISETP.LT.OR P5, PT, R224, 0x31, P5 ;  /* 0x00000031e000780c */ /* 0x000fe20002fa1670 */
[----:B------:R-:W0:Y:S01]  /*e4b0*/  SHFL.BFLY PT, R153, R20, 0x2, 0x1f ;  /* 0x0c401f0014997f89 */ /* 0x000e2200000e0000 */
[C---:B------:R-:W-:Y:S02]  /*e4c0*/  LOP3.LUT P0, RZ, R22.reuse, 0x10000, RZ, 0xc0, !PT ;  /* 0x0001000016ff7812 */ /* 0x040fe4000780c0ff */
[----:B------:R-:W-:Y:S02]  /*e4d0*/  LOP3.LUT R22, R22, 0xfffffff7, RZ, 0xc0, !PT ;  /* 0xfffffff716167812 */ /* 0x000fe400078ec0ff */
[----:B------:R-:W-:Y:S02]  /*e4e0*/  ISETP.LT.OR P0, PT, R224, 0x21, P0 ;  /* 0x00000021e000780c */ /* 0x000fe40000701670 */
[----:B------:R-:W-:Y:S02]  /*e4f0*/  @P1 LOP3.LUT R22, R22, 0x8, RZ, 0xfc, !PT ;  /* 0x0000000816161812 */ /* 0x000fe400078efcff */
[----:B------:R-:W-:-:S02]  /*e500*/  ISETP.LT.OR P6, PT, R224, 0x32, P6 ;  /* 0x00000032e000780c */ /* 0x000fc400037c1670 */
[C---:B------:R-:W-:Y:S02]  /*e510*/  LOP3.LUT P1, RZ, R22.reuse, 0x2, RZ, 0xc0, !PT ;  /* 0x0000000216ff7812 */ /* 0x040fe4000782c0ff */
[----:B------:R-:W-:Y:S02]  /*e520*/  LOP3.LUT R22, R22, 0xffffffbf, RZ, 0xc0, !PT ;  /* 0xffffffbf16167812 */ /* 0x000fe400078ec0ff */
[----:B------:R-:W-:Y:S02]  /*e530*/  ISETP.LT.OR P1, PT, R224, 0x39, P1 ;  /* 0x00000039e000780c */ /* 0x000fe40000f21670 */
[----:B------:R-:W-:Y:S02]  /*e540*/  FSEL R174, R174, -INF , !P6 ;  /* 0xff800000aeae7808 */ /* 0x000fe40007000000 */
[----:B------:R-:W-:Y:S02]  /*e550*/  @P0 LOP3.LUT R22, R22, 0x40, RZ, 0xfc, !PT ;  /* 0x0000004016160812 */ /* 0x000fe400078efcff */
[----:B------:R-:W-:-:S02]  /*e560*/  ISETP.LT.OR P0, PT, R224, 0x22, P2 ;  /* 0x00000022e000780c */ /* 0x000fc40001701670 */
[----:B------:R-:W-:Y:S02]  /*e570*/  LOP3.LUT P2, RZ, R22, 0x20, RZ, 0xc0, !PT ;  /* 0x0000002016ff7812 */ /* 0x000fe4000784c0ff */
[----:B0-----:R-:W-:Y:S02]  /*e580*/  FMNMX.FTZ R153, R20, R153, !PT ;  /* 0x0000009914997209 */ /* 0x001fe40007810000 */
[----:B------:R-:W-:Y:S02]  /*e590*/  LOP3.LUT R22, R22, 0xffffffef, RZ, 0xc0, !PT ;  /* 0xffffffef16167812 */ /* 0x000fe400078ec0ff */
[----:B------:R-:W-:Y:S01]  /*e5a0*/  ISETP.LT.OR P2, PT, R224, 0x1, P2 ;  /* 0x00000001e000780c */ /* 0x000fe20001741670 */
[----:B------:R-:W0:Y:S01]  /*e5b0*/  SHFL.BFLY PT, R171, R153, 0x1, 0x1f ;  /* 0x0c201f0099ab7f89 */ /* 0x000e2200000e0000 */
[----:B------:R-:W-:Y:S02]  /*e5c0*/  FSEL R176, R176, -INF , !P1 ;  /* 0xff800000b0b07808 */ /* 0x000fe40004800000 */
[----:B------:R-:W-:-:S02]  /*e5d0*/  FSEL R154, R154, -INF , !P2 ;  /* 0xff8000009a9a7808 */ /* 0x000fc40005000000 */
[----:B------:R-:W-:Y:S02]  /*e5e0*/  @P0 LOP3.LUT R22, R22, 0x10, RZ, 0xfc, !PT ;  /* 0x0000001016160812 */ /* 0x000fe400078efcff */
[----:B------:R-:W-:Y:S02]  /*e5f0*/  ISETP.LT.OR P0, PT, R224, 0x29, P3 ;  /* 0x00000029e000780c */ /* 0x000fe40001f01670 */
[C---:B------:R-:W-:Y:S02]  /*e600*/  LOP3.LUT P3, RZ, R22.reuse, 0x8, RZ, 0xc0, !PT ;  /* 0x0000000816ff7812 */ /* 0x040fe4000786c0ff */
[----:B------:R-:W-:Y:S02]  /*e610*/  LOP3.LUT R22, R22, 0xfffffffb, RZ, 0xc0, !PT ;  /* 0xfffffffb16167812 */ /* 0x000fe400078ec0ff */
[----:B------:R-:W-:Y:S02]  /*e620*/  FMNMX.FTZ R179, R154, R15, !PT ;  /* 0x0000000f9ab37209 */ /* 0x000fe40007810000 */
[----:B------:R-:W-:-:S02]  /*e630*/  ISETP.LT.OR P3, PT, R224, 0x3a, P3 ;  /* 0x0000003ae000780c */ /* 0x000fc40001f61670 */
[----:B------:R-:W-:Y:S02]  /*e640*/  FMNMX.FTZ R179, R152, R179, !PT ;  /* 0x000000b398b37209 */ /* 0x000fe40007810000 */
[----:B------:R-:W-:Y:S02]  /*e650*/  FSEL R178, R178, -INF , !P3 ;  /* 0xff800000b2b27808 */ /* 0x000fe40005800000 */
[----:B------:R-:W-:Y:S02]  /*e660*/  @P0 LOP3.LUT R22, R22, 0x4, RZ, 0xfc, !PT ;  /* 0x0000000416160812 */ /* 0x000fe400078efcff */
[----:B------:R-:W-:Y:S02]  /*e670*/  ISETP.LT.OR P0, PT, R224, 0x2a, P4 ;  /* 0x0000002ae000780c */ /* 0x000fe40002701670 */
[----:B0-----:R-:W-:Y:S02]  /*e680*/  FMNMX.FTZ R171, R153, R171, !PT ;  /* 0x000000ab99ab7209 */ /* 0x001fe40007810000 */
[----:B------:R-:W-:-:S02]  /*e690*/  LOP3.LUT R22, R22, 0xffffbfff, RZ, 0xc0, !PT ;  /* 0xffffbfff16167812 */ /* 0x000fc400078ec0ff */
[----:B------:R-:W-:Y:S02]  /*e6a0*/  FMNMX.FTZ R179, R155, R179, !PT ;  /* 0x000000b39bb37209 */ /* 0x000fe40007810000 */
[C---:B------:R-:W-:Y:S02]  /*e6b0*/  FSETP.NEU.FTZ.AND P4, PT, R171.reuse, -INF , PT ;  /* 0xff800000ab00780b */ /* 0x040fe40003f9d000 */
[----:B------:R-:W-:Y:S02]  /*e6c0*/  FMNMX.FTZ R179, R156, R179, !PT ;  /* 0x000000b39cb37209 */ /* 0x000fe40007810000 */
[----:B------:R-:W-:Y:S02]  /*e6d0*/  FSEL R20, R171, RZ, P4 ;  /* 0x000000ffab147208 */ /* 0x000fe40002000000 */
[----:B------:R-:W-:Y:S02]  /*e6e0*/  @P0 LOP3.LUT R22, R22, 0x4000, RZ, 0xfc, !PT ;  /* 0x0000400016160812 */ /* 0x000fe400078efcff */
[----:B------:R-:W-:Y:S01]  /*e6f0*/  FMNMX.FTZ R179, R158, R179, !PT ;  /* 0x000000b39eb37209 */ /* 0x000fe20007810000 */
[----:B------:R-:W-:Y:S01]  /*e700*/  FADD.FTZ R13, -R20, R13 ;  /* 0x0000000d140d7221 */ /* 0x000fe20000010100 */
[----:B------:R-:W-:Y:S01]  /*e710*/  LOP3.LUT R22, R22, 0xffff7fff, RZ, 0xc0, !PT ;  /* 0xffff7fff16167812 */ /* 0x000fe200078ec0ff */
[----:B------:R-:W-:Y:S01]  /*e720*/  IMAD.U32 R20, RZ, RZ, UR38 ;  /* 0x00000026ff147e24 */ /* 0x000fe2000f8e00ff */
[----:B------:R-:W-:-:S02]  /*e730*/  FMNMX.FTZ R179, R159, R179, !PT ;  /* 0x000000b39fb37209 */ /* 0x000fc40007810000 */
[----:B------:R-:W-:Y:S01]  /*e740*/  @P5 LOP3.LUT R22, R22, 0x8000, RZ, 0xfc, !PT ;  /* 0x0000800016165812 */ /* 0x000fe200078efcff */
[-C--:B------:R-:W-:Y:S01]  /*e750*/  FMUL.FTZ R153, R171, R20.reuse ;  /* 0x00000014ab997220 */ /* 0x080fe20000410000 */
[----:B------:R-:W-:Y:S01]  /*e760*/  FMNMX.FTZ R179, R162, R179, !PT ;  /* 0x000000b3a2b37209 */ /* 0x000fe20007810000 */
[----:B------:R-:W-:Y:S01]  /*e770*/  FMUL.FTZ R13, R13, R20 ;  /* 0x000000140d0d7220 */ /* 0x000fe20000410000 */
[C---:B------:R-:W-:Y:S02]  /*e780*/  LOP3.LUT P5, RZ, R22.reuse, 0x40, RZ, 0xc0, !PT ;  /* 0x0000004016ff7812 */ /* 0x040fe400078ac0ff */
[----:B------:R-:W-:Y:S02]  /*e790*/  LOP3.LUT P0, RZ, R22, 0x10, RZ, 0xc0, !PT ;  /* 0x0000001016ff7812 */ /* 0x000fe4000780c0ff */
[----:B------:R-:W-:Y:S02]  /*e7a0*/  FSEL R165, R165, -INF , !P5 ;  /* 0xff800000a5a57808 */ /* 0x000fe40006800000 */
[----:B------:R-:W-:-:S02]  /*e7b0*/  FMNMX.FTZ R179, R163, R179, !PT ;  /* 0x000000b3a3b37209 */ /* 0x000fc40007810000 */
[----:B------:R-:W-:Y:S02]  /*e7c0*/  FSEL R153, R153, RZ, P4 ;  /* 0x000000ff99997208 */ /* 0x000fe40002000000 */
[----:B------:R-:W-:Y:S02]  /*e7d0*/  LOP3.LUT P4, RZ, R22, 0x4, RZ, 0xc0, !PT ;  /* 0x0000000416ff7812 */ /* 0x000fe4000788c0ff */
[----:B------:R-:W-:Y:S01]  /*e7e0*/  FSEL R166, R166, -INF , !P0 ;  /* 0xff800000a6a67808 */ /* 0x000fe20004000000 */
[-CC-:B------:R-:W-:Y:S01]  /*e7f0*/  FFMA.FTZ R217, R217, R20.reuse, -R153.reuse ;  /* 0x00000014d9d97223 */ /* 0x180fe20000010899 */
[----:B------:R-:W-:Y:S01]  /*e800*/  FMNMX.FTZ R179, R165, R179, !PT ;  /* 0x000000b3a5b37209 */ /* 0x000fe20007810000 */
        /* <DEDUP_REMOVED lines=15> */
[----:B------:R-:W-:Y:S01]  /*e900*/  LOP3.LUT P0, RZ, R22, 0x4000, RZ, 0xc0, !PT ;  /* 0x0000400016ff7812 */ /* 0x000fe2000780c0ff */
[----:B------:R-:W-:Y:S01]  /*e910*/  MUFU.EX2 R217, R217 ;  /* 0x000000d900d97308 */ /* 0x000fe20000000800 */
[----:B------:R-:W-:-:S02]  /*e920*/  FSEL R168, R168, -INF , !P4 ;  /* 0xff800000a8a87808 */ /* 0x000fc40006000000 */
[----:B------:R-:W-:Y:S02]  /*e930*/  FMNMX.FTZ R181, R166, R179, !PT ;  /* 0x000000b3a6b57209 */ /* 0x000fe40007810000 */
[----:B------:R-:W-:Y:S02]  /*e940*/  LOP3.LUT P5, RZ, R22, 0x8000, RZ, 0xc0, !PT ;  /* 0x0000800016ff7812 */ /* 0x000fe400078ac0ff */
[----:B------:R-:W-:Y:S01]  /*e950*/  FSEL R179, R170, -INF , !P0 ;  /* 0xff800000aab37808 */ /* 0x000fe20004000000 */
[----:B------:R-:W-:Y:S01]  /*e960*/  MUFU.EX2 R219, R219 ;  /* 0x000000db00db7308 */ /* 0x000fe20000000800 */
[----:B------:R-:W-:Y:S02]  /*e970*/  FMNMX.FTZ R181, R168, R181, !PT ;  /* 0x000000b5a8b57209 */ /* 0x000fe40007810000 */
[----:B------:R-:W-:Y:S02]  /*e980*/  FSEL R172, R172, -INF , !P5 ;  /* 0xff800000acac7808 */ /* 0x000fe40006800000 */
[----:B------:R-:W-:-:S02]  /*e990*/  FMNMX.FTZ R181, R179, R181, !PT ;  /* 0x000000b5b3b57209 */ /* 0x000fc40007810000 */
[----:B------:R-:W-:Y:S01]  /*e9a0*/  LOP3.LUT P0, RZ, R22, 0x2000, RZ, 0xc0, !PT ;  /* 0x0000200016ff7812 */ /* 0x000fe2000780c0ff */
[----:B------:R-:W-:Y:S01]  /*e9b0*/  MUFU.EX2 R221, R221 ;  /* 0x000000dd00dd7308 */ /* 0x000fe20000000800 */
[----:B------:R-:W-:-:S04]  /*e9c0*/  FMNMX.FTZ R181, R172, R181, !PT ;  /* 0x000000b5acb57209 */ /* 0x000fc80007810000 */
[----:B------:R-:W-:-:S03]  /*e9d0*/  FMNMX.FTZ R181, R174, R181, !PT ;  /* 0x000000b5aeb57209 */ /* 0x000fc60007810000 */
[----:B------:R-:W-:Y:S01]  /*e9e0*/  MUFU.EX2 R157, R157 ;  /* 0x0000009d009d7308 */ /* 0x000fe20000000800 */
[----:B------:R-:W-:-:S04]  /*e9f0*/  FMNMX.FTZ R170, R176, R181, !PT ;  /* 0x000000b5b0aa7209 */ /* 0x000fc80007810000 */
[----:B------:R-:W-:-:S03]  /*ea00*/  FMNMX.FTZ R170, R178, R170, !PT ;  /* 0x000000aab2aa7209 */ /* 0x000fc60007810000 */
[----:B------:R-:W-:Y:S02]  /*ea10*/  MUFU.EX2 R160, R160 ;  /* 0x000000a000a07308 */ /* 0x000fe40000000800 */
[----:B------:R-:W0:Y:S06]  /*ea20*/  SHFL.BFLY PT, R181, R170, 0x2, 0x1f ;  /* 0x0c401f00aab57f89 */ /* 0x000e2c00000e0000 */
[----:B------:R-:W2:Y:S08]  /*ea30*/  MUFU.EX2 R161, R161 ;  /* 0x000000a100a17308 */ /* 0x000eb00000000800 */
[----:B------:R-:W-:Y:S08]  /*ea40*/  MUFU.EX2 R164, R164 ;  /* 0x000000a400a47308 */ /* 0x000ff00000000800 */
[----:B------:R-:W-:Y:S01]  /*ea50*/  MUFU.EX2 R222, R222 ;  /* 0x000000de00de7308 */ /* 0x000fe20000000800 */
[----:B0-----:R-:W-:-:S05]  /*ea60*/  FMNMX.FTZ R170, R170, R181, !PT ;  /* 0x000000b5aaaa7209 */ /* 0x001fca0007810000 */
[----:B------:R-:W0:Y:S02]  /*ea70*/  SHFL.BFLY PT, R181, R170, 0x1, 0x1f ;  /* 0x0c201f00aab57f89 */ /* 0x000e2400000e0000 */
[----:B------:R-:W-:Y:S08]  /*ea80*/  MUFU.EX2 R167, R167 ;  /* 0x000000a700a77308 */ /* 0x000ff00000000800 */
[----:B------:R-:W-:Y:S08]  /*ea90*/  MUFU.EX2 R169, R169 ;  /* 0x000000a900a97308 */ /* 0x000ff00000000800 */
[----:B------:R-:W-:Y:S01]  /*eaa0*/  MUFU.EX2 R173, R173 ;  /* 0x000000ad00ad7308 */ /* 0x000fe20000000800 */
[----:B0-----:R-:W-:Y:S01]  /*eab0*/  FMNMX.FTZ R170, R170, R181, !PT ;  /* 0x000000b5aaaa7209 */ /* 0x001fe20007810000 */
[----:B------:R-:W-:-:S06]  /*eac0*/  IMAD.MOV R181, RZ, RZ, -R197 ;  /* 0x000000ffffb57224 */ /* 0x000fcc00078e0ac5 */
[----:B------:R-:W-:Y:S01]  /*ead0*/  MUFU.EX2 R175, R175 ;  /* 0x000000af00af7308 */ /* 0x000fe20000000800 */
[C---:B------:R-:W-:Y:S01]  /*eae0*/  FSETP.NEU.FTZ.AND P2, PT, R170.reuse, -INF , PT ;  /* 0xff800000aa00780b */ /* 0x040fe20003f5d000 */
[C---:B------:R-:W-:Y:S01]  /*eaf0*/  FMUL.FTZ R223, R170.reuse, R20 ;  /* 0x00000014aadf7220 */ /* 0x040fe20000410000 */
[----:B------:R-:W-:Y:S02]  /*eb00*/  ISETP.NE.AND P1, PT, R185, R181, PT ;  /* 0x000000b5b900720c */ /* 0x000fe40003f25270 */
[----:B------:R-:W-:Y:S02]  /*eb10*/  FSEL R181, R170, RZ, P2 ;  /* 0x000000ffaab57208 */ /* 0x000fe40001000000 */
[----:B------:R-:W-:Y:S01]  /*eb20*/  FSEL R223, R223, RZ, P2 ;  /* 0x000000ffdfdf7208 */ /* 0x000fe20001000000 */
[----:B------:R-:W-:Y:S02]  /*eb30*/  MUFU.EX2 R177, R177 ;  /* 0x000000b100b17308 */ /* 0x000fe40000000800 */
[----:B------:R-:W-:-:S02]  /*eb40*/  FADD.FTZ R181, -R181, R15 ;  /* 0x0000000fb5b57221 */ /* 0x000fc40000010100 */
[-CC-:B------:R-:W-:Y:S01]  /*eb50*/  FFMA.FTZ R155, R155, R20.reuse, -R223.reuse ;  /* 0x000000149b9b7223 */ /* 0x180fe200000108df */
[-CC-:B------:R-:W-:Y:S01]  /*eb60*/  FFMA.FTZ R182, R156, R20.reuse, -R223.reuse ;  /* 0x000000149cb67223 */ /* 0x180fe200000108df */
[-CC-:B------:R-:W-:Y:S01]  /*eb70*/  FFMA.FTZ R183, R158, R20.reuse, -R223.reuse ;  /* 0x000000149eb77223 */ /* 0x180fe200000108df */
[-CC-:B------:R-:W-:Y:S01]  /*eb80*/  FFMA.FTZ R159, R159, R20.reuse, -R223.reuse ;  /* 0x000000149f9f7223 */ /* 0x180fe200000108df */
[----:B------:R0:W3:Y:S01]  /*eb90*/  MUFU.EX2 R15, R13 ;  /* 0x0000000d000f7308 */ /* 0x0000e20000000800 */
[----:B------:R-:W-:Y:S02]  /*eba0*/  @!P1 IMAD R18, R18, 0x40, R194 ;  /* 0x0000004012129824 */ /* 0x000fe400078e02c2 */
[-CC-:B------:R-:W-:Y:S01]  /*ebb0*/  FFMA.FTZ R216, R162, R20.reuse, -R223.reuse ;  /* 0x00000014a2d87223 */ /* 0x180fe200000108df */
[-CC-:B------:R-:W-:Y:S01]  /*ebc0*/  FFMA.FTZ R163, R163, R20.reuse, -R223.reuse ;  /* 0x00000014a3a37223 */ /* 0x180fe200000108df */
[----:B------:R-:W-:Y:S01]  /*ebd0*/  FFMA.FTZ R165, R165, R20, -R223 ;  /* 0x00000014a5a57223 */ /* 0x000fe200000108df */
[----:B------:R-:W-:-:S02]  /*ebe0*/  @!P1 IMAD R18, R18, 0x4, R2 ;  /* 0x0000000412129824 */ /* 0x000fc400078e0202 */
[--C-:B------:R-:W-:Y:S01]  /*ebf0*/  FFMA.FTZ R224, R166, R20, -R223.reuse ;  /* 0x00000014a6e07223 */ /* 0x100fe200000108df */
[----:B--2---:R-:W-:Y:S01]  /*ec00*/  F2FP.F16.F32.PACK_AB R156, R161, R160 ;  /* 0x000000a0a19c723e */ /* 0x004fe200000000ff */
[----:B------:R-:W-:Y:S01]  /*ec10*/  MUFU.EX2 R155, R155 ;  /* 0x0000009b009b7308 */ /* 0x000fe20000000800 */
[-C--:B0-----:R-:W-:Y:S01]  /*ec20*/  FMUL.FTZ R13, R181, R20.reuse ;  /* 0x00000014b50d7220 */ /* 0x081fe20000410000 */
[-CC-:B------:R-:W-:Y:S01]  /*ec30*/  FFMA.FTZ R181, R152, R20.reuse, -R223.reuse ;  /* 0x0000001498b57223 */ /* 0x180fe200000108df */
[-CC-:B------:R-:W-:Y:S01]  /*ec40*/  FFMA.FTZ R168, R168, R20.reuse, -R223.reuse ;  /* 0x00000014a8a87223 */ /* 0x180fe200000108df */
[-CC-:B------:R-:W-:Y:S01]  /*ec50*/  FFMA.FTZ R179, R179, R20.reuse, -R223.reuse ;  /* 0x00000014b3b37223 */ /* 0x180fe200000108df */
[-CC-:B------:R-:W-:Y:S01]  /*ec60*/  FFMA.FTZ R172, R172, R20.reuse, -R223.reuse ;  /* 0x00000014acac7223 */ /* 0x180fe200000108df */
[-CC-:B------:R-:W-:Y:S01]  /*ec70*/  FFMA.FTZ R174, R174, R20.reuse, -R223.reuse ;  /* 0x00000014aeae7223 */ /* 0x180fe200000108df */
[-C--:B------:R-:W-:Y:S01]  /*ec80*/  FFMA.FTZ R178, R178, R20.reuse, -R223 ;  /* 0x00000014b2b27223 */ /* 0x080fe200000108df */
[----:B------:R-:W0:Y:S01]  /*ec90*/  MUFU.EX2 R13, R13 ;  /* 0x0000000d000d7308 */ /* 0x000e220000000800 */
[----:B---3--:R-:W-:Y:S01]  /*eca0*/  @!P1 STS [R18+0x28800], R15 ;  /* 0x0288000f12009388 */ /* 0x008fe20000000800 */
[----:B------:R-:W-:Y:S01]  /*ecb0*/  FFMA.FTZ R3, R15, R3, R217 ;  /* 0x000000030f037223 */ /* 0x000fe200000100d9 */
[----:B------:R-:W-:Y:S01]  /*ecc0*/  FFMA.FTZ R176, R176, R20, -R223 ;  /* 0x00000014b0b07223 */ /* 0x000fe200000108df */
[C---:B------:R-:W-:Y:S01]  /*ecd0*/  F2FP.F16.F32.PACK_AB R152, R219.reuse, R217 ;  /* 0x000000d9db98723e */ /* 0x040fe200000000ff */
[-C--:B------:R-:W-:Y:S01]  /*ece0*/  FMUL.FTZ R24, R24, R15.reuse ;  /* 0x0000000f18187220 */ /* 0x080fe20000410000 */
[----:B------:R-:W-:Y:S01]  /*ecf0*/  FADD.FTZ R3, R219, R3 ;  /* 0x00000003db037221 */ /* 0x000fe20000010000 */
[----:B------:R-:W-:Y:S01]  /*ed00*/  F2FP.F16.F32.PACK_AB R158, R222, R164 ;  /* 0x000000a4de9e723e */ /* 0x000fe200000000ff */
[----:B------:R-:W-:Y:S01]  /*ed10*/  MUFU.EX2 R181, R181 ;  /* 0x000000b500b57308 */ /* 0x000fe20000000800 */
[-C--:B------:R-:W-:Y:S01]  /*ed20*/  FMUL.FTZ R25, R25, R15.reuse ;  /* 0x0000000f19197220 */ /* 0x080fe20000410000 */
[----:B------:R-:W-:Y:S01]  /*ed30*/  FADD.FTZ R3, R221, R3 ;  /* 0x00000003dd037221 */ /* 0x000fe20000010000 */
[-C--:B------:R-:W-:Y:S01]  /*ed40*/  FMUL.FTZ R28, R28, R15.reuse ;  /* 0x0000000f1c1c7220 */ /* 0x080fe20000410000 */
[-C--:B------:R-:W-:Y:S01]  /*ed50*/  FMUL.FTZ R29, R29, R15.reuse ;  /* 0x0000000f1d1d7220 */ /* 0x080fe20000410000 */
[-C--:B------:R-:W-:Y:S01]  /*ed60*/  FMUL.FTZ R32, R32, R15.reuse ;  /* 0x0000000f20207220 */ /* 0x080fe20000410000 */
[----:B------:R-:W-:Y:S01]  /*ed70*/  FADD.FTZ R3, R157, R3 ;  /* 0x000000039d037221 */ /* 0x000fe20000010000 */
[----:B------:R-:W-:Y:S01]  /*ed80*/  FMUL.FTZ R33, R33, R15 ;  /* 0x0000000f21217220 */ /* 0x000fe20000410000 */
[----:B------:R-:W-:Y:S01]  /*ed90*/  MUFU.EX2 R182, R182 ;  /* 0x000000b600b67308 */ /* 0x000fe20000000800 */
[----:B0-----:R0:W-:Y:S01]  /*eda0*/  @!P1 STS [R18+0x28820], R13 ;  /* 0x0288200d12009388 */ /* 0x0011e20000000800 */
[----:B------:R-:W-:Y:S01]  /*edb0*/  FADD.FTZ R3, R160, R3 ;  /* 0x00000003a0037221 */ /* 0x000fe20000010000 */
[----:B------:R-:W-:Y:S01]  /*edc0*/  F2FP.F16.F32.PACK_AB R160, R169, R167 ;  /* 0x000000a7a9a0723e */ /* 0x000fe200000000ff */
[-C--:B------:R-:W-:Y:S01]  /*edd0*/  FMUL.FTZ R36, R36, R15.reuse ;  /* 0x0000000f24247220 */ /* 0x080fe20000410000 */
[-C--:B------:R-:W-:Y:S01]  /*ede0*/  FMUL.FTZ R37, R37, R15.reuse ;  /* 0x0000000f25257220 */ /* 0x080fe20000410000 */
[----:B------:R-:W-:Y:S01]  /*edf0*/  FADD.FTZ R3, R161, R3 ;  /* 0x00000003a1037221 */ /* 0x000fe20000010000 */
[-C--:B------:R-:W-:Y:S01]  /*ee00*/  FMUL.FTZ R40, R40, R15.reuse ;  /* 0x0000000f28287220 */ /* 0x080fe20000410000 */
[----:B------:R-:W-:Y:S01]  /*ee10*/  MUFU.EX2 R159, R159 ;  /* 0x0000009f009f7308 */ /* 0x000fe20000000800 */
[----:B------:R-:W-:Y:S01]  /*ee20*/  FMUL.FTZ R41, R41, R15 ;  /* 0x0000000f29297220 */ /* 0x000fe20000410000 */
[----:B------:R-:W-:Y:S01]  /*ee30*/  FADD.FTZ R3, R164, R3 ;  /* 0x00000003a4037221 */ /* 0x000fe20000010000 */
[----:B0-----:R-:W-:Y:S01]  /*ee40*/  FFMA.FTZ R18, R154, R20, -R223 ;  /* 0x000000149a127223 */ /* 0x001fe200000108df */
[----:B------:R-:W-:Y:S01]  /*ee50*/  F2FP.F16.F32.PACK_AB R154, R157, R221 ;  /* 0x000000dd9d9a723e */ /* 0x000fe200000000ff */
[----:B------:R-:W-:Y:S01]  /*ee60*/  FMUL.FTZ R44, R44, R15 ;  /* 0x0000000f2c2c7220 */ /* 0x000fe20000410000 */
        /* <DEDUP_REMOVED lines=26> */
[----:B------:R-:W2:Y:S01]  /*f010*/  MUFU.EX2 R163, R163 ;  /* 0x000000a300a37308 */ /* 0x000ea20000000800 */
[----:B0-----:R-:W-:Y:S01]  /*f020*/  FFMA.FTZ R0, R13, R0, R18 ;  /* 0x000000000d007223 */ /* 0x001fe20000010012 */
[-C--:B------:R-:W-:Y:S01]  /*f030*/  FMUL.FTZ R84, R84, R15.reuse ;  /* 0x0000000f54547220 */ /* 0x080fe20000410000 */
[-C--:B------:R-:W-:Y:S01]  /*f040*/  FMUL.FTZ R85, R85, R15.reuse ;  /* 0x0000000f55557220 */ /* 0x080fe20000410000 */
[-C--:B------:R-:W-:Y:S01]  /*f050*/  FMUL.FTZ R88, R88, R15.reuse ;  /* 0x0000000f58587220 */ /* 0x080fe20000410000 */
[----:B------:R-:W-:Y:S01]  /*f060*/  FADD.FTZ R0, R181, R0 ;  /* 0x00000000b5007221 */ /* 0x000fe20000010000 */
[-C--:B------:R-:W-:Y:S01]  /*f070*/  FMUL.FTZ R89, R89, R15.reuse ;  /* 0x0000000f59597220 */ /* 0x080fe20000410000 */
[----:B------:R-:W-:Y:S01]  /*f080*/  FMUL.FTZ R92, R92, R15 ;  /* 0x0000000f5c5c7220 */ /* 0x000fe20000410000 */
[----:B------:R-:W0:Y:S01]  /*f090*/  MUFU.EX2 R161, R165 ;  /* 0x000000a500a17308 */ /* 0x000e220000000800 */
[----:B------:R-:W-:Y:S01]  /*f0a0*/  FADD.FTZ R0, R155, R0 ;  /* 0x000000009b007221 */ /* 0x000fe20000010000 */
[----:B------:R-:W-:Y:S01]  /*f0b0*/  F2FP.F16.F32.PACK_AB R155, R182, R155 ;  /* 0x0000009bb69b723e */ /* 0x000fe200000000ff */
[-C--:B------:R-:W-:Y:S01]  /*f0c0*/  FMUL.FTZ R93, R93, R15.reuse ;  /* 0x0000000f5d5d7220 */ /* 0x080fe20000410000 */
[-C--:B------:R-:W-:Y:S01]  /*f0d0*/  FMUL.FTZ R96, R96, R15.reuse ;  /* 0x0000000f60607220 */ /* 0x080fe20000410000 */
[----:B------:R-:W-:Y:S01]  /*f0e0*/  FADD.FTZ R0, R182, R0 ;  /* 0x00000000b6007221 */ /* 0x000fe20000010000 */
[-C--:B------:R-:W-:Y:S01]  /*f0f0*/  FMUL.FTZ R97, R97, R15.reuse ;  /* 0x0000000f61617220 */ /* 0x080fe20000410000 */
[----:B------:R-:W-:Y:S01]  /*f100*/  FMUL.FTZ R100, R100, R15 ;  /* 0x0000000f64647220 */ /* 0x000fe20000410000 */
[----:B------:R-:W3:Y:S01]  /*f110*/  MUFU.EX2 R162, R225 ;  /* 0x000000e100a27308 */ /* 0x000ee20000000800 */
[----:B------:R-:W-:Y:S01]  /*f120*/  FADD.FTZ R0, R157, R0 ;  /* 0x000000009d007221 */ /* 0x000fe20000010000 */
[----:B------:R-:W-:Y:S01]  /*f130*/  F2FP.F16.F32.PACK_AB R157, R159, R157 ;  /* 0x0000009d9f9d723e */ /* 0x000fe200000000ff */
[-C--:B------:R-:W-:Y:S01]  /*f140*/  FMUL.FTZ R101, R101, R15.reuse ;  /* 0x0000000f65657220 */ /* 0x080fe20000410000 */
[-C--:B------:R-:W-:Y:S01]  /*f150*/  FMUL.FTZ R104, R104, R15.reuse ;  /* 0x0000000f68687220 */ /* 0x080fe20000410000 */
[----:B------:R-:W-:Y:S01]  /*f160*/  FADD.FTZ R0, R159, R0 ;  /* 0x000000009f007221 */ /* 0x000fe20000010000 */
[----:B--2---:R-:W-:Y:S01]  /*f170*/  F2FP.F16.F32.PACK_AB R159, R163, R216 ;  /* 0x000000d8a39f723e */ /* 0x004fe200000000ff */
[-C--:B------:R-:W-:Y:S01]  /*f180*/  FMUL.FTZ R105, R105, R15.reuse ;  /* 0x0000000f69697220 */ /* 0x080fe20000410000 */
[----:B------:R-:W2:Y:S01]  /*f190*/  MUFU.EX2 R224, R224 ;  /* 0x000000e000e07308 */ /* 0x000ea20000000800 */
        /* <DEDUP_REMOVED lines=9> */
[----:B---3--:R-:W-:Y:S01]  /*f230*/  FADD.FTZ R3, R162, R3 ;  /* 0x00000003a2037221 */ /* 0x008fe20000010000 */
[----:B------:R-:W-:Y:S01]  /*f240*/  F2FP.F16.F32.PACK_AB R162, R173, R162 ;  /* 0x000000a2ada2723e */ /* 0x000fe200000000ff */
[-C--:B------:R-:W-:Y:S01]  /*f250*/  FMUL.FTZ R117, R117, R15.reuse ;  /* 0x0000000f75757220 */ /* 0x080fe20000410000 */
[-C--:B------:R-:W-:Y:S01]  /*f260*/  FMUL.FTZ R120, R120, R15.reuse ;  /* 0x0000000f78787220 */ /* 0x080fe20000410000 */
[----:B------:R-:W-:Y:S01]  /*f270*/  FADD.FTZ R3, R173, R3 ;  /* 0x00000003ad037221 */ /* 0x000fe20000010000 */
[----:B------:R-:W-:Y:S01]  /*f280*/  FMUL.FTZ R121, R121, R15 ;  /* 0x0000000f79797220 */ /* 0x000fe20000410000 */
[----:B------:R-:W0:Y:S01]  /*f290*/  MUFU.EX2 R179, R179 ;  /* 0x000000b300b37308 */ /* 0x000e220000000800 */
[C---:B--2---:R-:W-:Y:S01]  /*f2a0*/  FADD.FTZ R0, R224.reuse, R0 ;  /* 0x00000000e0007221 */ /* 0x044fe20000010000 */
[----:B------:R-:W-:Y:S01]  /*f2b0*/  FADD.FTZ R3, R175, R3 ;  /* 0x00000003af037221 */ /* 0x000fe20000010000 */
[----:B------:R-:W-:Y:S01]  /*f2c0*/  F2FP.F16.F32.PACK_AB R161, R224, R161 ;  /* 0x000000a1e0a1723e */ /* 0x000fe200000000ff */
[-C--:B------:R-:W-:Y:S01]  /*f2d0*/  FMUL.FTZ R124, R124, R15.reuse ;  /* 0x0000000f7c7c7220 */ /* 0x080fe20000410000 */
[-C--:B------:R-:W-:Y:S01]  /*f2e0*/  FMUL.FTZ R125, R125, R15.reuse ;  /* 0x0000000f7d7d7220 */ /* 0x080fe20000410000 */
[----:B------:R-:W-:Y:S01]  /*f2f0*/  FADD.FTZ R3, R177, R3 ;  /* 0x00000003b1037221 */ /* 0x000fe20000010000 */
        /* <DEDUP_REMOVED lines=32> */
[----:B------:R-:W-:Y:S01]  /*f500*/  FMUL.FTZ R47, R47, R13 ;  /* 0x0000000d2f2f7220 */ /* 0x000fe20000410000 */
[----:B------:R-:W3:Y:S01]  /*f510*/  MUFU.EX2 R167, R176 ;  /* 0x000000b000a77308 */ /* 0x000ee20000000800 */
        /* <DEDUP_REMOVED lines=8> */
[C---:B--2---:R-:W-:Y:S01]  /*f5a0*/  FADD.FTZ R3, R153.reuse, R3 ;  /* 0x0000000399037221 */ /* 0x044fe20000010000 */
[----:B------:R-:W-:Y:S01]  /*f5b0*/  F2FP.F16.F32.PACK_AB R166, R153, R166 ;  /* 0x000000a699a6723e */ /* 0x000fe200000000ff */
[-C--:B------:R-:W-:Y:S01]  /*f5c0*/  FMUL.FTZ R59, R59, R13.reuse ;  /* 0x0000000d3b3b7220 */ /* 0x080fe20000410000 */
[----:B------:R-:W-:Y:S01]  /*f5d0*/  F2FP.F16.F32.PACK_AB R153, R181, R18 ;  /* 0x00000012b599723e */ /* 0x000fe200000000ff */
[----:B------:R-:W-:Y:S01]  /*f5e0*/  BAR.SYNC.DEFER_BLOCKING 0xf, 0x100 ;  /* 0x03c4000000007b1d */ /* 0x000fe20000010000 */
[-C--:B------:R-:W-:Y:S01]  /*f5f0*/  FMUL.FTZ R62, R62, R13.reuse ;  /* 0x0000000d3e3e7220 */ /* 0x080fe20000410000 */
[-C--:B------:R-:W-:Y:S01]  /*f600*/  FMUL.FTZ R63, R63, R13.reuse ;  /* 0x0000000d3f3f7220 */ /* 0x080fe20000410000 */
[-C--:B------:R-:W-:Y:S01]  /*f610*/  FMUL.FTZ R66, R66, R13.reuse ;  /* 0x0000000d42427220 */ /* 0x080fe20000410000 */
[----:B---3--:R-:W-:Y:S01]  /*f620*/  FADD.FTZ R0, R167, R0 ;  /* 0x00000000a7007221 */ /* 0x008fe20000010000 */
[-C--:B------:R-:W-:Y:S01]  /*f630*/  FMUL.FTZ R67, R67, R13.reuse ;  /* 0x0000000d43437220 */ /* 0x080fe20000410000 */
[-C--:B------:R-:W-:Y:S01]  /*f640*/  FMUL.FTZ R70, R70, R13.reuse ;  /* 0x0000000d46467220 */ /* 0x080fe20000410000 */
[-C--:B------:R-:W-:Y:S01]  /*f650*/  FMUL.FTZ R71, R71, R13.reuse ;  /* 0x0000000d47477220 */ /* 0x080fe20000410000 */
[-C--:B------:R-:W-:Y:S01]  /*f660*/  FMUL.FTZ R74, R74, R13.reuse ;  /* 0x0000000d4a4a7220 */ /* 0x080fe20000410000 */
[-C--:B------:R-:W-:Y:S01]  /*f670*/  FMUL.FTZ R75, R75, R13.reuse ;  /* 0x0000000d4b4b7220 */ /* 0x080fe20000410000 */
[-C--:B------:R-:W-:Y:S01]  /*f680*/  FMUL.FTZ R78, R78, R13.reuse ;  /* 0x0000000d4e4e7220 */ /* 0x080fe20000410000 */
[----:B------:R-:W-:Y:S01]  /*f690*/  FMUL.FTZ R79, R79, R13 ;  /* 0x0000000d4f4f7220 */ /* 0x000fe20000410000 */
[C---:B0-----:R-:W-:Y:S01]  /*f6a0*/  F2FP.F16.F32.PACK_AB R167, R178.reuse, R167 ;  /* 0x000000a7b2a7723e */ /* 0x041fe200000000ff */
[----:B------:R-:W-:Y:S01]  /*f6b0*/  FADD.FTZ R0, R178, R0 ;  /* 0x00000000b2007221 */ /* 0x000fe20000010000 */
        /* <DEDUP_REMOVED lines=10> */
[----:B------:R0:W-:Y:S01]  /*f760*/  STSM.16.M88.4 [R198+0x26800], R152 ;  /* 0x02680098c6007844 */ /* 0x0001e20000000200 */
[-C--:B------:R-:W-:Y:S01]  /*f770*/  FMUL.FTZ R102, R102, R13.reuse ;  /* 0x0000000d66667220 */ /* 0x080fe20000410000 */
[-C--:B------:R-:W-:Y:S01]  /*f780*/  FMUL.FTZ R103, R103, R13.reuse ;  /* 0x0000000d67677220 */ /* 0x080fe20000410000 */
[-C--:B------:R-:W-:Y:S01]  /*f790*/  FMUL.FTZ R106, R106, R13.reuse ;  /* 0x0000000d6a6a7220 */ /* 0x080fe20000410000 */
[----:B------:R0:W-:Y:S01]  /*f7a0*/  STSM.16.M88.4 [R199], R156 ;  /* 0x0000009cc7007844 */ /* 0x0001e20000000200 */
        /* <DEDUP_REMOVED lines=25> */
[----:B0-----:R-:W-:Y:S06]  /*f940*/  @!P0 BRA `(.L_x_2709) ;  /* 0x0000000000048947 */ /* 0x001fec0003800000 */
[----:B------:R-:W-:Y:S01]  /*f950*/  BPT.TRAP 0x1 ;  /* 0x000000040000795c */ /* 0x000fe20000300000 */
.L_x_2709:
[----:B------:R0:W2:Y:S01]  /*f960*/  SYNCS.PHASECHK.TRANS64.TRYWAIT P1, [R21+URZ+0x28c50], R212 ;  /* 0x028c50d4150075a7 */ /* 0x0000a2000802017f */
[----:B------:R-:W-:Y:S05]  /*f970*/  @!P0 BRA `(.L_x_2710) ;  /* 0x0000000000048947 */ /* 0x000fea0003800000 */
[----:B------:R-:W-:Y:S01]  /*f980*/  BPT.TRAP 0x1 ;  /* 0x000000040000795c */ /* 0x000fe20000300000 */
.L_x_2710:
[----:B------:R-:W-:Y:S04]  /*f990*/  BSSY B2, `(.L_x_2711) ;  /* 0x0000004000027945 */ /* 0x000fe80003800000 */
[----:B--2---:R-:W-:Y:S05]  /*f9a0*/  @P1 BRA `(.L_x_2712) ;  /* 0x0000000000081947 */ /* 0x004fea0003800000 */
[----:B------:R-:W2:Y:S02]  /*f9b0*/  SYNCS.PHASECHK.TRANS64.TRYWAIT P1, [R21+URZ+0x28c50], R212 ;  /* 0x028c50d4150075a7 */ /* 0x000ea4000802017f */
[----:B--2---:R-:W-:Y:S05]  /*f9c0*/  @!P1 BRA `(.L_x_2713) ;  /* 0x0000011400c89947 */ /* 0x004fea0003800000 */
.L_x_2712:
[----:B------:R-:W-:Y:S05]  /*f9d0*/  BSYNC B2 ;  /* 0x0000000000027941 */ /* 0x000fea0003800000 */
.L_x_2711:
[----:B------:R-:W-:Y:S01]  /*f9e0*/  IMAD R168, R209, 0x1000, R193 ;  /* 0x00001000d1a87824 */ /* 0x000fe200078e02c1 */
[----:B------:R-:W-:Y:S01]  /*f9f0*/  WARPGROUP.ARRIVE ;  /* 0x00000000000079c5 */ /* 0x000fe20000000000 */
[----:B------:R-:W-:-:S03]  /*fa00*/  IMAD.MOV.U32 R169, RZ, RZ, 0x40000040 ;  /* 0x40000040ffa97424 */ /* 0x000fc600078e00ff */
[----:B------:R-:W-:Y:S02]  /*fa10*/  R2UR UR6, R168 ;  /* 0x00000000a80672ca */ /* 0x000fe400000e0000 */
[----:B------:R-:W-:Y:S01]  /*fa20*/  R2UR UR7, R169 ;  /* 0x00000000a90772ca */ /* 0x000fe200000e0000 */
[----:B------:R-:W-:-:S12]  /*fa30*/  IMAD.MOV.U32 R169, RZ, RZ, 0x40000040 ;  /* 0x40000040ffa97424 */ /* 0x000fd800078e00ff */
[----:B------:R-:W-:Y:S03]  /*fa40*/  HGMMA.64x256x16.F32 R24, R152, gdesc[UR4].tnspB, R24, gsb0 ;  /* 0x43e0000498187df0 */ /* 0x000fe60008000818 */
[----:B------:R-:W-:Y:S02]  /*fa50*/  WARPGROUP.DEPBAR.LE gsb0, 0x0 ;  /* 0x00008000000079c5 */ /* 0x000fe40000010000 */
[----:B------:R-:W-:Y:S01]  /*fa60*/  VIADD R152, R168, 0x80 ;  /* 0x00000080a8987836 */ /* 0x000fe20000000000 */
[----:B------:R-:W-:Y:S01]  /*fa70*/  MOV R153, 0x40000040 ;  /* 0x4000004000997802 */ /* 0x000fe20000000f00 */
[----:B------:R-:W-:-:S03]  /*fa80*/  WARPGROUP.ARRIVE ;  /* 0x00000000000079c5 */ /* 0x000fc60000000000 */
        /* <DEDUP_REMOVED lines=29> */
.L_x_2714:
[C---:B------:R-:W-:Y:S01]  /*fc60*/  ISETP.GT.AND P1, PT, R12.reuse, R226, PT ;  /* 0x000000e20c00720c */ /* 0x040fe20003f24270 */
[----:B012---:R-:W-:Y:S01]  /*fc70*/  VIADD R21, R21, 0x28c60 ;  /* 0x00028c6015157836 */ /* 0x007fe20000000000 */
[----:B------:R-:W-:Y:S01]  /*fc80*/  MOV R18, R209 ;  /* 0x000000d100127202 */ /* 0x000fe20000000f00 */
[----:B------:R-:W-:Y:S02]  /*fc90*/  VIADD R12, R12, 0xffffffff ;  /* 0xffffffff0c0c7836 */ /* 0x000fe40000000000 */
[----:B------:R-:W-:Y:S01]  /*fca0*/  IMAD.MOV.U32 R15, RZ, RZ, R170 ;  /* 0x000000ffff0f7224 */ /* 0x000fe200078e00aa */
[----:B------:R-:W-:Y:S01]  /*fcb0*/  PRMT R21, R187, 0x654, R21 ;  /* 0x00000654bb157816 */ /* 0x000fe20000000015 */
[----:B------:R-:W-:-:S03]  /*fcc0*/  IMAD.MOV.U32 R13, RZ, RZ, R171 ;  /* 0x000000ffff0d7224 */ /* 0x000fc600078e00ab */
[----:B------:R0:W-:Y:S03]  /*fcd0*/  SYNCS.ARRIVE.TRANS64.RED.A1T0 RZ, [R21+URZ], RZ ;  /* 0x000000ff15ff79a7 */ /* 0x0001e6000810043f */
[----:B------:R-:W-:Y:S05]  /*fce0*/  @P1 BRA `(.L_x_2715) ;  /* 0xffffffd400581947 */ /* 0x000fea000383ffff */
[----:B------:R-:W-:Y:S05]  /*fcf0*/  BSYNC B0 ;  /* 0x0000000000007941 */ /* 0x000fea0003800000 */
.L_x_2694:
[----:B------:R-:W-:Y:S02]  /*fd00*/  IMAD.MOV.U32 R15, RZ, RZ, R170 ;  /* 0x000000ffff0f7224 */ /* 0x000fe400078e00aa */
[----:B------:R-:W-:Y:S02]  /*fd10*/  IMAD.MOV.U32 R13, RZ, RZ, R171 ;  /* 0x000000ffff0d7224 */ /* 0x000fe400078e00ab */
[----:B------:R-:W-:-:S07]  /*fd20*/  IMAD.MOV.U32 R18, RZ, RZ, R209 ;  /* 0x000000ffff127224 */ /* 0x000fce00078e00d1 */
.L_x_2693:
[----:B------:R-:W-:Y:S05]  /*fd30*/  BSYNC B1 ;  /* 0x0000000000017941 */ /* 0x000fea0003800000 */
.L_x_2692:
[----:B0-----:R-:W0:Y:S01]  /*fd40*/  LDC R21, c[0x0][0x448] ;  /* 0x00011200ff157b82 */ /* 0x001e220000000800 */
[----:B------:R-:W-:Y:S01]  /*fd50*/  VIADD R152, R195, 0x3f ;  /* 0x0000003fc3987836 */ /* 0x000fe20000000000 */
[----:B------:R-:W-:-:S03]  /*fd60*/  ULDC UR4, c[0x0][0x9dc] ;  /* 0x0002770000047ab9 */ /* 0x000fc60000000800 */
[----:B------:R-:W-:Y:S01]  /*fd70*/  IMAD.MOV.U32 R155, RZ, RZ, R152 ;  /* 0x000000ffff9b7224 */ /* 0x000fe200078e0098 */
[----:B0-----:R-:W-:-:S13]  /*fd80*/  ISETP.NE.AND P4, PT, R21, 0x1, PT ;  /* 0x000000011500780c */ /* 0x001fda0003f85270 */
[----:B------:R-:W0:Y:S08]  /*fd90*/  @P4 LDC R153, c[0x0][0x44c] ;  /* 0x00011300ff994b82 */ /* 0x000e300000000800 */
[----:B------:R-:W1:Y:S01]  /*fda0*/  @P4 LDC R21, c[0x0][0x450] ;  /* 0x00011400ff154b82 */ /* 0x000e620000000800 */
[----:B0-----:R-:W-:-:S05]  /*fdb0*/  @P4 IMAD.HI.U32 R153, R152, R153, RZ ;  /* 0x0000009998994227 */ /* 0x001fca00078e00ff */
[----:B-1----:R-:W-:Y:S02]  /*fdc0*/  @P4 SHF.R.U32.HI R155, RZ, R21, R153 ;  /* 0x00000015ff9b4219 */ /* 0x002fe40000011699 */
[----:B------:R-:W-:-:S05]  /*fdd0*/  IADD3 R21, R184, 0x1, -R23 ;  /* 0x00000001b8157810 */ /* 0x000fca0007ffe817 */
[----:B------:R-:W-:Y:S02]  /*fde0*/  IMAD.IADD R155, R21, 0x1, R155 ;  /* 0x00000001159b7824 */ /* 0x000fe400078e029b */
[----:B------:R-:W0:Y:S02]  /*fdf0*/  LDC R21, c[0x0][0x9e4] ;  /* 0x00027900ff157b82 */ /* 0x000e240000000800 */
[----:B------:R-:W-:Y:S01]  /*fe00*/  VIADD R154, R155, -UR4 ;  /* 0x800000049b9a7c36 */ /* 0x000fe20008000000 */
[----:B0-----:R-:W-:-:S13]  /*fe10*/  ISETP.GE.AND P5, PT, R21, 0x1, PT ;  /* 0x000000011500780c */ /* 0x001fda0003fa6270 */
[----:B------:R-:W-:Y:S05]  /*fe20*/  @!P5 BRA `(.L_x_2716) ;  /* 0x000000000044d947 */ /* 0x000fea0003800000 */
        /* <DEDUP_REMOVED lines=10> */
.L_x_2718:
[----:B------:R-:W-:-:S13]  /*fed0*/  ISETP.NE.AND P1, PT, R21, 0x1, PT ;  /* 0x000000011500780c */ /* 0x000fda0003f25270 */
[----:B------:R-:W0:Y:S02]  /*fee0*/  @P1 LDC.64 R152, c[0x0][0x9e8] ;  /* 0x00027a00ff981b82 */ /* 0x000e240000000a00 */
[----:B0-----:R-:W-:-:S05]  /*fef0*/  @P1 IMAD.HI.U32 R152, R155, R152, RZ ;  /* 0x000000989b981227 */ /* 0x001fca00078e00ff */
[----:B------:R-:W-:-:S07]  /*ff00*/  @P1 SHF.R.U32.HI R155, RZ, R153, R152 ;  /* 0x00000099ff9b1219 */ /* 0x000fce0000011698 */
.L_x_2719:
[----:B------:R-:W-:Y:S05]  /*ff10*/  BSYNC B0 ;  /* 0x0000000000007941 */ /* 0x000fea0003800000 */
.L_x_2717:
[----:B------:R-:W-:-:S05]  /*ff20*/  IMAD R21, R155, R21, RZ ;  /* 0x000000159b157224 */ /* 0x000fca00078e02ff */
[----:B------:R-:W-:-:S07]  /*ff30*/  VIMNMX R154, R154, R21, !PT ;  /* 0x000000159a9a7248 */ /* 0x000fce0007fe0100 */
.L_x_2716:
[----:B------:R-:W2:Y:S01]  /*ff40*/  LDL R152, [R1+0x8] ;  /* 0x0000080001987983 */ /* 0x000ea20000100800 */
[----:B------:R-:W-:Y:S01]  /*ff50*/  VIADD R154, R154, 0x3f ;  /* 0x0000003f9a9a7836 */ /* 0x000fe20000000000 */
[----:B------:R-:W-:Y:S04]  /*ff60*/  BSSY B1, `(.L_x_2720) ;  /* 0x00001f2000017945 */ /* 0x000fe80003800000 */
[----:B------:R-:W-:-:S04]  /*ff70*/  SHF.R.S32.HI R21, RZ, 0x1f, R154 ;  /* 0x0000001fff157819 */ /* 0x000fc8000001149a */
[----:B------:R-:W-:-:S04]  /*ff80*/  LEA.HI R21, R21, R154, RZ, 0x6 ;  /* 0x0000009a15157211 */ /* 0x000fc800078f30ff */
[----:B------:R-:W-:-:S04]  /*ff90*/  SHF.R.S32.HI R21, RZ, 0x6, R21 ;  /* 0x00000006ff157819 */ /* 0x000fc80000011415 */
[----:B--2---:R-:W-:-:S04]  /*ffa0*/  VIMNMX R21, R152, R21, !PT ;  /* 0x0000001598157248 */ /* 0x004fc80007fe0100 */
[----:B------:R-:W-:-:S13]  /*ffb0*/  ISETP.GE.AND P1, PT, R12, R21, PT ;  /* 0x000000150c00720c */ /* 0x000fda0003f26270 */
[----:B------:R-:W-:Y:S05]  /*ffc0*/  @!P1 BRA `(.L_x_2721) ;  /* 0x0000001c00ac9947 */ /* 0x000fea0003800000 */
[----:B------:R-:W-:Y:S01]  /*ffd0*/  BSSY B0, `(.L_x_2722) ;  /* 0x00001e9000007945 */ /* 0x000fe20003800000 */
[----:B------:R-:W-:Y:S01]  /*ffe0*/  MOV R216, R15 ;  /* 0x0000000f00d87202 */ /* 0x000fe20000000f00 */
[----:B------:R-:W-:Y:S02]  /*fff0*/  IMAD.MOV.U32 R219, RZ, RZ, R13 ;  /* 0x000000ffffdb7224 */ /* 0x000fe400078e000d */
[----:B------:R-:W-:Y:S02]  /*10000*/  IMAD.MOV.U32 R209, RZ, RZ, R12 ;  /* 0x000000ffffd17224 */ /* 0x000fe400078e000c */
[----:B------:R-:W-:-:S07]  /*10010*/  IMAD.MOV.U32 R217, RZ, RZ, R18 ;  /* 0x000000ffffd97224 */ /* 0x000fce00078e0012 */
.L_x_2735:
[----:B------:R-:W-:Y:S02]  /*10020*/  VIADD R18, R217, 0x1 ;  /* 0x00000001d9127836 */ /* 0x000fe40000000000 */
[----:B0-----:R-:W-:Y:S02]  /*10030*/  IMAD.MOV.U32 R12, RZ, RZ, R209 ;  /* 0x000000ffff0c7224 */ /* 0x001fe400078e00d1 */
[----:B------:R-:W-:Y:S01]  /*10040*/  VIADD R209, R209, 0xffffffff ;  /* 0xffffffffd1d17836 */ /* 0x000fe20000000000 */
[----:B------:R-:W-:Y:S02]  /*10050*/  ISETP.NE.AND P2, PT, R18, 0x2, PT ;  /* 0x000000021200780c */ /* 0x000fe40003f45270 */
[----:B------:R-:W-:Y:S02]  /*10060*/  ISETP.GT.AND P1, PT, R12, R21, PT ;  /* 0x000000150c00720c */ /* 0x000fe40003f24270 */
[----:B------:R-:W-:Y:S02]  /*10070*/  SEL R12, RZ, 0x1, P2 ;  /* 0x00000001ff0c7807 */ /* 0x000fe40001000000 */
[----:B------:R-:W-:-:S02]  /*10080*/  SEL R18, R18, RZ, P2 ;  /* 0x000000ff12127207 */ /* 0x000fc40001000000 */
[----:B------:R-:W-:Y:S01]  /*10090*/  LOP3.LUT R19, R19, R12, RZ, 0x3c, !PT ;  /* 0x0000000c13137212 */ /* 0x000fe200078e3cff */
[----:B------:R-:W-:Y:S06]  /*100a0*/  @!P0 BRA `(.L_x_2723) ;  /* 0x0000000000048947 */ /* 0x000fec0003800000 */
[----:B------:R-:W-:Y:S01]  /*100b0*/  BPT.TRAP 0x1 ;  /* 0x000000040000795c */ /* 0x000fe20000300000 */
.L_x_2723:
[----:B------:R-:W-:Y:S01]  /*100c0*/  IMAD R12, R18, 0x8, R2 ;  /* 0x00000008120c7824 */ /* 0x000fe200078e0202 */
[----:B------:R-:W-:-:S04]  /*100d0*/  SHF.L.U32 R212, R19, 0x1f, RZ ;  /* 0x0000001f13d47819 */ /* 0x000fc800000006ff */
[----:B------:R0:W1:Y:S01]  /*100e0*/  SYNCS.PHASECHK.TRANS64.TRYWAIT P2, [R12+URZ+0x28c30], R212 ;  /* 0x028c30d40c0075a7 */ /* 0x000062000804017f */
[----:B------:R-:W-:Y:S05]  /*100f0*/  @!P0 BRA `(.L_x_2724) ;  /* 0x0000000000048947 */ /* 0x000fea0003800000 */
[----:B------:R-:W-:Y:S01]  /*10100*/  BPT.TRAP 0x1 ;  /* 0x000000040000795c */ /* 0x000fe20000300000 */
.L_x_2724:
[----:B------:R-:W-:Y:S01]  /*10110*/  BSSY B2, `(.L_x_2725) ;  /* 0x0000006000027945 */ /* 0x000fe20003800000 */
[----:B------:R-:W-:Y:S01]  /*10120*/  IMAD R156, R18, 0x200, R14 ;  /* 0x00000200129c7824 */ /* 0x000fe200078e020e */
[----:B------:R-:W-:Y:S02]  /*10130*/  MOV R157, 0x40000040 ;  /* 0x40000040009d7802 */ /* 0x000fe40000000f00 */
[----:B-1----:R-:W-:Y:S05]  /*10140*/  @P2 BRA `(.L_x_2726) ;  /* 0x0000000000082947 */ /* 0x002fea0003800000 */
[----:B------:R-:W1:Y:S02]  /*10150*/  SYNCS.PHASECHK.TRANS64.TRYWAIT P2, [R12+URZ+0x28c30], R212 ;  /* 0x028c30d40c0075a7 */ /* 0x000e64000804017f */
[----:B-1----:R-:W-:Y:S05]  /*10160*/  @!P2 BRA `(.L_x_2727) ;  /* 0x0000010c00f4a947 */ /* 0x002fea0003800000 */
.L_x_2726:
[----:B------:R-:W-:Y:S05]  /*10170*/  BSYNC B2 ;  /* 0x0000000000027941 */ /* 0x000fea0003800000 */
.L_x_2725:
[C---:B------:R-:W-:Y:S01]  /*10180*/  R2UR UR6, R156.reuse ;  /* 0x000000009c0672ca */ /* 0x040fe200000e0000 */
[C---:B------:R-:W-:Y:S01]  /*10190*/  VIADD R154, R156.reuse, 0x2 ;  /* 0x000000029c9a7836 */ /* 0x040fe20000000000 */
[----:B------:R-:W-:Y:S01]  /*101a0*/  R2UR UR7, R157 ;  /* 0x000000009d0772ca */ /* 0x000fe200000e0000 */
[----:B------:R-:W-:Y:S01]  /*101b0*/  VIADD R152, R156, 0x4 ;  /* 0x000000049c987836 */ /* 0x000fe20000000000 */
[----:B------:R-:W-:Y:S01]  /*101c0*/  R2UR UR4, R4 ;  /* 0x00000000040472ca */ /* 0x000fe200000e0000 */
[----:B------:R-:W-:Y:S01]  /*101d0*/  VIADD R156, R156, 0x6 ;  /* 0x000000069c9c7836 */ /* 0x000fe20000000000 */
[----:B------:R-:W-:Y:S01]  /*101e0*/  R2UR UR5, R5 ;  /* 0x00000000050572ca */ /* 0x000fe200000e0000 */
[----:B------:R-:W-:Y:S01]  /*101f0*/  IMAD.MOV.U32 R155, RZ, RZ, 0x40000040 ;  /* 0x40000040ff9b7424 */ /* 0x000fe200078e00ff */
        /* <DEDUP_REMOVED lines=28> */
.L_x_2728:
        /* <DEDUP_REMOVED lines=26> */
[----:B------:R-:W-:-:S06]  /*10560*/  FMUL.FTZ R162, R162, UR4 ;  /* 0x00000004a2a27c20 */ /* 0x000fcc0008410000 */
        /* <DEDUP_REMOVED lines=58> */
[----:B------:R-:W-:-:S04]  /*10910*/  FFMA.FTZ R181, R181, R20, -R154 ;  /* 0x00000014b5b57223 */ /* 0x000fc8000001089a */
        /* <DEDUP_REMOVED lines=8> */
[----:B------:R-:W-:Y:S01]  /*109a0*/  MUFU.EX2 R219, R156 ;  /* 0x0000009c00db7308 */ /* 0x000fe20000000800 */
[----:B---3--:R-:W-:Y:S01]  /*109b0*/  FFMA.FTZ R154, R173, R3, R15 ;  /* 0x00000003ad9a7223 */ /* 0x008fe2000001000f */
[----:B------:R-:W-:Y:S01]  /*109c0*/  FMUL.FTZ R3, R163, UR4 ;  /* 0x00000004a3037c20 */ /* 0x000fe20008410000 */
[----:B------:R-:W-:Y:S01]  /*109d0*/  FMUL.FTZ R163, R170, UR4 ;  /* 0x00000004aaa37c20 */ /* 0x000fe20008410000 */
[----:B------:R-:W-:Y:S01]  /*109e0*/  FMUL.FTZ R170, R175, UR4 ;  /* 0x00000004afaa7c20 */ /* 0x000fe20008410000 */
[----:B------:R-:W-:Y:S01]  /*109f0*/  FMUL.FTZ R175, R182, UR4 ;  /* 0x00000004b6af7c20 */ /* 0x000fe20008410000 */
[-C--:B------:R-:W-:Y:S01]  /*10a00*/  FMUL.FTZ R37, R37, R173.reuse ;  /* 0x000000ad25257220 */ /* 0x080fe20000410000 */
[----:B------:R-:W-:Y:S01]  /*10a10*/  FMUL.FTZ R40, R40, R173 ;  /* 0x000000ad28287220 */ /* 0x000fe20000410000 */
[----:B------:R-:W-:Y:S01]  /*10a20*/  MUFU.TANH R3, R3 ;  /* 0x0000000300037308 */ /* 0x000fe20000002400 */
[C---:B----4-:R-:W-:Y:S01]  /*10a30*/  FADD.FTZ R154, R152.reuse, R154 ;  /* 0x0000009a989a7221 */ /* 0x050fe20000010000 */
[----:B------:R-:W-:Y:S01]  /*10a40*/  F2FP.F16.F32.PACK_AB R152, R152, R15 ;  /* 0x0000000f9898723e */ /* 0x000fe200000000ff */
        /* <DEDUP_REMOVED lines=12> */
[-C--:B------:R-:W-:Y:S01]  /*10b10*/  FMUL.FTZ R64, R64, R173.reuse ;  /* 0x000000ad40407220 */ /* 0x080fe20000410000 */
[----:B------:R-:W-:Y:S01]  /*10b20*/  MUFU.TANH R163, R163 ;  /* 0x000000a300a37308 */ /* 0x000fe20000002400 */
[----:B--2---:R-:W-:Y:S01]  /*10b30*/  FMUL.FTZ R153, R166, UR4 ;  /* 0x00000004a6997c20 */ /* 0x004fe20008410000 */
[----:B------:R-:W-:Y:S01]  /*10b40*/  FMUL.FTZ R166, R171, UR4 ;  /* 0x00000004aba67c20 */ /* 0x000fe20008410000 */
[----:B------:R-:W-:Y:S01]  /*10b50*/  FMUL.FTZ R171, R178, UR4 ;  /* 0x00000004b2ab7c20 */ /* 0x000fe20008410000 */
[-C--:B------:R-:W-:Y:S01]  /*10b60*/  FMUL.FTZ R65, R65, R173.reuse ;  /* 0x000000ad41417220 */ /* 0x080fe20000410000 */
[-C--:B------:R-:W-:Y:S01]  /*10b70*/  FMUL.FTZ R68, R68, R173.reuse ;  /* 0x000000ad44447220 */ /* 0x080fe20000410000 */
[-C--:B------:R-:W-:Y:S01]  /*10b80*/  FMUL.FTZ R69, R69, R173.reuse ;  /* 0x000000ad45457220 */ /* 0x080fe20000410000 */
[-C--:B------:R-:W-:Y:S01]  /*10b90*/  FMUL.FTZ R72, R72, R173.reuse ;  /* 0x000000ad48487220 */ /* 0x080fe20000410000 */
[----:B------:R-:W-:Y:S01]  /*10ba0*/  MUFU.TANH R153, R153 ;  /* 0x0000009900997308 */ /* 0x000fe20000002400 */
[----:B---3--:R-:W-:Y:S01]  /*10bb0*/  FADD.FTZ R154, R15, R154 ;  /* 0x0000009a0f9a7221 */ /* 0x008fe20000010000 */
[-C--:B------:R-:W-:Y:S01]  /*10bc0*/  FMUL.FTZ R73, R73, R173.reuse ;  /* 0x000000ad49497220 */ /* 0x080fe20000410000 */
[-C--:B------:R-:W-:Y:S01]  /*10bd0*/  FMUL.FTZ R76, R76, R173.reuse ;  /* 0x000000ad4c4c7220 */ /* 0x080fe20000410000 */
[----:B------:R-:W-:Y:S01]  /*10be0*/  FMUL.FTZ R77, R77, R173 ;  /* 0x000000ad4d4d7220 */ /* 0x000fe20000410000 */
[C---:B------:R-:W-:Y:S01]  /*10bf0*/  FADD.FTZ R156, R219.reuse, R154 ;  /* 0x0000009adb9c7221 */ /* 0x040fe20000010000 */
[----:B------:R-:W-:Y:S01]  /*10c00*/  F2FP.F16.F32.PACK_AB R154, R219, R15 ;  /* 0x0000000fdb9a723e */ /* 0x000fe200000000ff */
        /* <DEDUP_REMOVED lines=9> */
[----:B------:R4:W5:Y:S01]  /*10ca0*/  MUFU.EX2 R219, R160 ;  /* 0x000000a000db7308 */ /* 0x0009620000000800 */
[----:B--2---:R-:W-:Y:S01]  /*10cb0*/  FMUL.FTZ R157, R167, UR4 ;  /* 0x00000004a79d7c20 */ /* 0x004fe20008410000 */
[----:B------:R-:W-:Y:S01]  /*10cc0*/  FMUL.FTZ R167, R174, UR4 ;  /* 0x00000004aea77c20 */ /* 0x000fe20008410000 */
[----:B------:R-:W-:Y:S01]  /*10cd0*/  FMUL.FTZ R174, R179, UR4 ;  /* 0x00000004b3ae7c20 */ /* 0x000fe20008410000 */
[----:B------:R-:W-:Y:S01]  /*10ce0*/  FMUL.FTZ R179, R183, UR4 ;  /* 0x00000004b7b37c20 */ /* 0x000fe20008410000 */
[-C--:B------:R-:W-:Y:S01]  /*10cf0*/  FMUL.FTZ R96, R96, R173.reuse ;  /* 0x000000ad60607220 */ /* 0x080fe20000410000 */
[-C--:B------:R-:W-:Y:S01]  /*10d00*/  FMUL.FTZ R97, R97, R173.reuse ;  /* 0x000000ad61617220 */ /* 0x080fe20000410000 */
[----:B------:R-:W-:Y:S01]  /*10d10*/  FMUL.FTZ R100, R100, R173 ;  /* 0x000000ad64647220 */ /* 0x000fe20000410000 */
[----:B------:R-:W2:Y:S01]  /*10d20*/  MUFU.TANH R157, R157 ;  /* 0x0000009d009d7308 */ /* 0x000ea20000002400 */
[----:B----4-:R-:W-:-:S02]  /*10d30*/  IMAD.MOV R160, RZ, RZ, -R197 ;  /* 0x000000ffffa07224 */ /* 0x010fc400078e0ac5 */
[----:B---3--:R-:W-:Y:S01]  /*10d40*/  FADD.FTZ R156, R15, R156 ;  /* 0x0000009c0f9c7221 */ /* 0x008fe20000010000 */
[-C--:B------:R-:W-:Y:S01]  /*10d50*/  FMUL.FTZ R101, R101, R173.reuse ;  /* 0x000000ad65657220 */ /* 0x080fe20000410000 */
[-C--:B------:R-:W-:Y:S01]  /*10d60*/  FMUL.FTZ R104, R104, R173.reuse ;  /* 0x000000ad68687220 */ /* 0x080fe20000410000 */
[-C--:B------:R-:W-:Y:S01]  /*10d70*/  FMUL.FTZ R105, R105, R173.reuse ;  /* 0x000000ad69697220 */ /* 0x080fe20000410000 */
[----:B------:R-:W-:Y:S01]  /*10d80*/  ISETP.NE.AND P2, PT, R185, R160, PT ;  /* 0x000000a0b900720c */ /* 0x000fe20003f45270 */
[-C--:B------:R-:W-:Y:S01]  /*10d90*/  FMUL.FTZ R108, R108, R173.reuse ;  /* 0x000000ad6c6c7220 */ /* 0x080fe20000410000 */
[----:B------:R-:W-:Y:S01]  /*10da0*/  IADD3 R160, R12, 0x28c40, RZ ;  /* 0x00028c400ca07810 */ /* 0x000fe20007ffe0ff */
[----:B------:R-:W3:Y:S01]  /*10db0*/  MUFU.TANH R166, R166 ;  /* 0x000000a600a67308 */ /* 0x000ee20000002400 */
[-C--:B------:R-:W-:Y:S01]  /*10dc0*/  FMUL.FTZ R109, R109, R173.reuse ;  /* 0x000000ad6d6d7220 */ /* 0x080fe20000410000 */
[-C--:B------:R-:W-:Y:S01]  /*10dd0*/  FMUL.FTZ R112, R112, R173.reuse ;  /* 0x000000ad70707220 */ /* 0x080fe20000410000 */
[----:B------:R-:W-:Y:S01]  /*10de0*/  PRMT R160, R187, 0x654, R160 ;  /* 0x00000654bba07816 */ /* 0x000fe200000000a0 */
[-C--:B------:R-:W-:Y:S01]  /*10df0*/  FMUL.FTZ R113, R113, R173.reuse ;  /* 0x000000ad71717220 */ /* 0x080fe20000410000 */
[-C--:B------:R-:W-:Y:S01]  /*10e00*/  FMUL.FTZ R116, R116, R173.reuse ;  /* 0x000000ad74747220 */ /* 0x080fe20000410000 */
[-C--:B------:R-:W-:Y:S01]  /*10e10*/  FMUL.FTZ R117, R117, R173.reuse ;  /* 0x000000ad75757220 */ /* 0x080fe20000410000 */
[----:B------:R5:W-:Y:S01]  /*10e20*/  SYNCS.ARRIVE.TRANS64.RED.A1T0 RZ, [R160+URZ], RZ ;  /* 0x000000ffa0ff79a7 */ /* 0x000be2000810043f */
[----:B------:R-:W4:Y:S01]  /*10e30*/  MUFU.TANH R167, R167 ;  /* 0x000000a700a77308 */ /* 0x000f220000002400 */
[-C--:B------:R-:W-:Y:S01]  /*10e40*/  FMUL.FTZ R120, R120, R173.reuse ;  /* 0x000000ad78787220 */ /* 0x080fe20000410000 */
[-C--:B------:R-:W-:Y:S01]  /*10e50*/  FMUL.FTZ R121, R121, R173.reuse ;  /* 0x000000ad79797220 */ /* 0x080fe20000410000 */
[-C--:B------:R-:W-:Y:S01]  /*10e60*/  FMUL.FTZ R124, R124, R173.reuse ;  /* 0x000000ad7c7c7220 */ /* 0x080fe20000410000 */
[-C--:B------:R-:W-:Y:S01]  /*10e70*/  FMUL.FTZ R125, R125, R173.reuse ;  /* 0x000000ad7d7d7220 */ /* 0x080fe20000410000 */
[-C--:B------:R-:W-:Y:S01]  /*10e80*/  FMUL.FTZ R128, R128, R173.reuse ;  /* 0x000000ad80807220 */ /* 0x080fe20000410000 */
[----:B------:R-:W-:Y:S01]  /*10e90*/  FMUL.FTZ R129, R129, R173 ;  /* 0x000000ad81817220 */ /* 0x000fe20000410000 */
[C---:B-----5:R-:W-:Y:S01]  /*10ea0*/  FADD.FTZ R160, R219.reuse, R156 ;  /* 0x0000009cdba07221 */ /* 0x060fe20000010000 */
[----:B------:R-:W-:Y:S01]  /*10eb0*/  F2FP.F16.F32.PACK_AB R156, R219, R15 ;  /* 0x0000000fdb9c723e */ /* 0x000fe200000000ff */
[----:B------:R-:W5:Y:S01]  /*10ec0*/  MUFU.TANH R170, R170 ;  /* 0x000000aa00aa7308 */ /* 0x000f620000002400 */
[----:B------:R-:W-:Y:S01]  /*10ed0*/  FMNMX.FTZ R15, R177, R216, !PT ;  /* 0x000000d8b10f7209 */ /* 0x000fe20007810000 */
[-C--:B------:R-:W-:Y:S01]  /*10ee0*/  FMUL.FTZ R132, R132, R173.reuse ;  /* 0x000000ad84847220 */ /* 0x080fe20000410000 */
[-C--:B------:R-:W-:Y:S01]  /*10ef0*/  FMUL.FTZ R133, R133, R173.reuse ;  /* 0x000000ad85857220 */ /* 0x080fe20000410000 */
[----:B------:R-:W-:Y:S01]  /*10f00*/  FMUL.FTZ R136, R136, R173 ;  /* 0x000000ad88887220 */ /* 0x000fe20000410000 */
[----:B------:R-:W-:Y:S01]  /*10f10*/  FMNMX.FTZ R15, R155, R15, !PT ;  /* 0x0000000f9b0f7209 */ /* 0x000fe20007810000 */
[-C--:B------:R-:W-:Y:S01]  /*10f20*/  FMUL.FTZ R137, R137, R173.reuse ;  /* 0x000000ad89897220 */ /* 0x080fe20000410000 */
[----:B------:R-:W-:Y:S01]  /*10f30*/  FMUL.FTZ R140, R140, R173 ;  /* 0x000000ad8c8c7220 */ /* 0x000fe20000410000 */
[----:B------:R-:W0:Y:S01]  /*10f40*/  MUFU.TANH R171, R171 ;  /* 0x000000ab00ab7308 */ /* 0x000e220000002400 */
[----:B------:R-:W-:Y:S01]  /*10f50*/  FMNMX.FTZ R15, R158, R15, !PT ;  /* 0x0000000f9e0f7209 */ /* 0x000fe20007810000 */
[-C--:B------:R-:W-:Y:S01]  /*10f60*/  FMUL.FTZ R141, R141, R173.reuse ;  /* 0x000000ad8d8d7220 */ /* 0x080fe20000410000 */
[-C--:B------:R-:W-:Y:S01]  /*10f70*/  FMUL.FTZ R144, R144, R173.reuse ;  /* 0x000000ad90907220 */ /* 0x080fe20000410000 */
[----:B------:R-:W-:Y:S01]  /*10f80*/  FMUL.FTZ R145, R145, R173 ;  /* 0x000000ad91917220 */ /* 0x000fe20000410000 */
[----:B------:R-:W-:Y:S01]  /*10f90*/  FMNMX.FTZ R15, R159, R15, !PT ;  /* 0x0000000f9f0f7209 */ /* 0x000fe20007810000 */
[-C--:B------:R-:W-:Y:S01]  /*10fa0*/  FMUL.FTZ R148, R148, R173.reuse ;  /* 0x000000ad94947220 */ /* 0x080fe20000410000 */
[----:B------:R-:W-:Y:S01]  /*10fb0*/  FMUL.FTZ R149, R149, R173 ;  /* 0x000000ad95957220 */ /* 0x000fe20000410000 */
[----:B------:R-:W1:Y:S01]  /*10fc0*/  MUFU.TANH R174, R174 ;  /* 0x000000ae00ae7308 */ /* 0x000e620000002400 */
[----:B------:R-:W-:-:S04]  /*10fd0*/  FMNMX.FTZ R15, R162, R15, !PT ;  /* 0x0000000fa20f7209 */ /* 0x000fc80007810000 */
[----:B------:R-:W-:-:S03]  /*10fe0*/  FMNMX.FTZ R15, R3, R15, !PT ;  /* 0x0000000f030f7209 */ /* 0x000fc60007810000 */
[----:B------:R-:W1:Y:S01]  /*10ff0*/  MUFU.TANH R175, R175 ;  /* 0x000000af00af7308 */ /* 0x000e620000002400 */
[----:B------:R-:W-:-:S04]  /*11000*/  FMNMX.FTZ R15, R153, R15, !PT ;  /* 0x0000000f990f7209 */ /* 0x000fc80007810000 */
[----:B--2---:R-:W-:-:S03]  /*11010*/  FMNMX.FTZ R15, R157, R15, !PT ;  /* 0x0000000f9d0f7209 */ /* 0x004fc60007810000 */
[----:B------:R-:W-:Y:S01]  /*11020*/  MUFU.TANH R179, R179 ;  /* 0x000000b300b37308 */ /* 0x000fe20000002400 */
[----:B------:R-:W-:-:S04]  /*11030*/  FMNMX.FTZ R15, R163, R15, !PT ;  /* 0x0000000fa30f7209 */ /* 0x000fc80007810000 */
[----:B---3--:R-:W-:-:S03]  /*11040*/  FMNMX.FTZ R15, R166, R15, !PT ;  /* 0x0000000fa60f7209 */ /* 0x008fc60007810000 */
[----:B------:R-:W2:Y:S01]  /*11050*/  MUFU.EX2 R161, R161 ;  /* 0x000000a100a17308 */ /* 0x000ea20000000800 */
[----:B----4-:R-:W-:-:S04]  /*11060*/  FMNMX.FTZ R15, R167, R15, !PT ;  /* 0x0000000fa70f7209 */ /* 0x010fc80007810000 */
[----:B-----5:R-:W-:-:S03]  /*11070*/  FMNMX.FTZ R15, R170, R15, !PT ;  /* 0x0000000faa0f7209 */ /* 0x020fc60007810000 */
[----:B------:R-:W3:Y:S01]  /*11080*/  MUFU.EX2 R164, R164 ;  /* 0x000000a400a47308 */ /* 0x000ee20000000800 */
[----:B0-----:R-:W-:-:S04]  /*11090*/  FMNMX.FTZ R15, R171, R15, !PT ;  /* 0x0000000fab0f7209 */ /* 0x001fc80007810000 */
[----:B-1----:R-:W-:-:S03]  /*110a0*/  FMNMX.FTZ R15, R174, R15, !PT ;  /* 0x0000000fae0f7209 */ /* 0x002fc60007810000 */
[----:B------:R-:W-:Y:S01]  /*110b0*/  MUFU.EX2 R165, R165 ;  /* 0x000000a500a57308 */ /* 0x000fe20000000800 */
[----:B------:R-:W-:Y:S01]  /*110c0*/  FMNMX.FTZ R15, R175, R15, !PT ;  /* 0x0000000faf0f7209 */ /* 0x000fe20007810000 */
[----:B--2---:R-:W-:-:S03]  /*110d0*/  FADD.FTZ R160, R161, R160 ;  /* 0x000000a0a1a07221 */ /* 0x004fc60000010000 */
[----:B------:R-:W-:-:S03]  /*110e0*/  FMNMX.FTZ R15, R179, R15, !PT ;  /* 0x0000000fb30f7209 */ /* 0x000fc60007810000 */
[----:B------:R-:W-:Y:S01]  /*110f0*/  MUFU.EX2 R169, R169 ;  /* 0x000000a900a97308 */ /* 0x000fe20000000800 */
[----:B---3--:R-:W-:Y:S01]  /*11100*/  FADD.FTZ R160, R164, R160 ;  /* 0x000000a0a4a07221 */ /* 0x008fe20000010000 */
[----:B------:R-:W0:Y:S06]  /*11110*/  SHFL.BFLY PT, R178, R15, 0x2, 0x1f ;  /* 0x0c401f000fb27f89 */ /* 0x000e2c00000e0000 */
[----:B------:R-:W-:Y:S08]  /*11120*/  MUFU.EX2 R172, R172 ;  /* 0x000000ac00ac7308 */ /* 0x000ff00000000800 */
[----:B------:R-:W-:Y:S08]  /*11130*/  MUFU.EX2 R176, R176 ;  /* 0x000000b000b07308 */ /* 0x000ff00000000800 */
[----:B------:R-:W-:Y:S01]  /*11140*/  MUFU.EX2 R221, R221 ;  /* 0x000000dd00dd7308 */ /* 0x000fe20000000800 */
[----:B0-----:R-:W-:-:S05]  /*11150*/  FMNMX.FTZ R15, R15, R178, !PT ;  /* 0x000000b20f0f7209 */ /* 0x001fca0007810000 */
[----:B------:R-:W0:Y:S02]  /*11160*/  SHFL.BFLY PT, R182, R15, 0x1, 0x1f ;  /* 0x0c201f000fb67f89 */ /* 0x000e2400000e0000 */
[----:B------:R1:W-:Y:S08]  /*11170*/  MUFU.EX2 R178, R168 ;  /* 0x000000a800b27308 */ /* 0x0003f00000000800 */
[----:B------:R-:W-:Y:S08]  /*11180*/  MUFU.EX2 R180, R180 ;  /* 0x000000b400b47308 */ /* 0x000ff00000000800 */
[----:B------:R-:W-:Y:S01]  /*11190*/  MUFU.EX2 R181, R181 ;  /* 0x000000b500b57308 */ /* 0x000fe20000000800 */
[----:B0-----:R-:W-:Y:S01]  /*111a0*/  FMNMX.FTZ R15, R15, R182, !PT ;  /* 0x000000b60f0f7209 */ /* 0x001fe20007810000 */
[----:B------:R-:W-:-:S04]  /*111b0*/  @!P2 IMAD R182, R217, 0x40, R194 ;  /* 0x00000040d9b6a824 */ /* 0x000fc800078e02c2 */
[----:B-1----:R-:W-:Y:S01]  /*111c0*/  FADD.FTZ R168, -R15, R216 ;  /* 0x000000d80fa87221 */ /* 0x002fe20000010100 */
[----:B------:R-:W-:-:S03]  /*111d0*/  @!P2 IMAD R182, R182, 0x4, R2 ;  /* 0x00000004b6b6a824 */ /* 0x000fc600078e0202 */
[----:B------:R-:W-:Y:S02]  /*111e0*/  FMUL.FTZ R168, R168, R20 ;  /* 0x00000014a8a87220 */ /* 0x000fe40000410000 */
[----:B------:R-:W-:Y:S04]  /*111f0*/  @!P2 STS [R182+0x28800], R173 ;  /* 0x028800adb600a388 */ /* 0x000fe80000000800 */
        /* <DEDUP_REMOVED lines=108> */
[-C--:B------:R-:W-:Y:S01]  /*118c0*/  FMUL.FTZ R139, R139, R168.reuse ;  /* 0x000000a88b8b7220 */ /* 0x080fe20000410000 */
[----:B------:R-:W-:Y:S01]  /*118d0*/  FADD.FTZ R3, R172, R3 ;  /* 0x00000003ac037221 */ /* 0x000fe20000010000 */
[----:B------:R-:W2:Y:S01]  /*118e0*/  MUFU.EX2 R170, R170 ;  /* 0x000000aa00aa7308 */ /* 0x000ea20000000800 */
        /* <DEDUP_REMOVED lines=8> */
[----:B-1----:R-:W-:Y:S01]  /*11970*/  FADD.FTZ R163, R0, R162 ;  /* 0x000000a200a37221 */ /* 0x002fe20000010000 */
[----:B------:R-:W-:Y:S01]  /*11980*/  F2FP.F16.F32.PACK_AB R162, R172, R169 ;  /* 0x000000a9aca2723e */ /* 0x000fe200000000ff */
[----:B------:R-:W-:-:S05]  /*11990*/  FMUL.FTZ R151, R151, R168 ;  /* 0x000000a897977220 */ /* 0x000fca0000410000 */
[----:B------:R-:W1:Y:S01]  /*119a0*/  MUFU.EX2 R174, R174 ;  /* 0x000000ae00ae7308 */ /* 0x000e620000000800 */
[C---:B--2---:R-:W-:Y:S01]  /*119b0*/  FADD.FTZ R164, R170.reuse, R163 ;  /* 0x000000a3aaa47221 */ /* 0x044fe20000010000 */
[----:B------:R-:W-:Y:S01]  /*119c0*/  F2FP.F16.F32.PACK_AB R163, R170, R0 ;  /* 0x00000000aaa3723e */ /* 0x000fe200000000ff */
[----:B------:R-:W-:-:S04]  /*119d0*/  FADD.FTZ R0, R176, R3 ;  /* 0x00000003b0007221 */ /* 0x000fc80000010000 */
[----:B------:R-:W-:Y:S01]  /*119e0*/  FADD.FTZ R0, R221, R0 ;  /* 0x00000000dd007221 */ /* 0x000fe20000010000 */
[----:B------:R-:W2:Y:S01]  /*119f0*/  MUFU.EX2 R167, R175 ;  /* 0x000000af00a77308 */ /* 0x000ea20000000800 */
[----:B---3--:R-:W-:Y:S01]  /*11a00*/  FADD.FTZ R3, R171, R164 ;  /* 0x000000a4ab037221 */ /* 0x008fe20000010000 */
[----:B------:R-:W-:Y:S01]  /*11a10*/  F2FP.F16.F32.PACK_AB R164, R221, R176 ;  /* 0x000000b0dda4723e */ /* 0x000fe200000000ff */
[----:B------:R-:W-:Y:S01]  /*11a20*/  FADD.FTZ R166, R180, R0 ;  /* 0x00000000b4a67221 */ /* 0x000fe20000010000 */
[----:B------:R0:W-:Y:S04]  /*11a30*/  STSM.16.M88.4 [R201], R160 ;  /* 0x000000a0c9007844 */ /* 0x0001e80000000200 */
[----:B------:R-:W3:Y:S01]  /*11a40*/  MUFU.EX2 R179, R179 ;  /* 0x000000b300b37308 */ /* 0x000ee20000000800 */
[C---:B-1----:R-:W-:Y:S01]  /*11a50*/  FADD.FTZ R3, R174.reuse, R3 ;  /* 0x00000003ae037221 */ /* 0x042fe20000010000 */
[----:B------:R-:W-:-:S03]  /*11a60*/  F2FP.F16.F32.PACK_AB R165, R174, R171 ;  /* 0x000000abaea5723e */ /* 0x000fc600000000ff */
[----:B--2---:R-:W-:Y:S01]  /*11a70*/  FADD.FTZ R0, R167, R3 ;  /* 0x00000003a7007221 */ /* 0x004fe20000010000 */
[C---:B------:R-:W-:Y:S01]  /*11a80*/  FADD.FTZ R3, R181.reuse, R166 ;  /* 0x000000a6b5037221 */ /* 0x040fe20000010000 */
[----:B------:R-:W-:Y:S02]  /*11a90*/  F2FP.F16.F32.PACK_AB R166, R181, R180 ;  /* 0x000000b4b5a6723e */ /* 0x000fe400000000ff */
[C---:B---3--:R-:W-:Y:S01]  /*11aa0*/  F2FP.F16.F32.PACK_AB R167, R179.reuse, R167 ;  /* 0x000000a7b3a7723e */ /* 0x048fe200000000ff */
[----:B------:R-:W-:-:S04]  /*11ab0*/  FADD.FTZ R0, R179, R0 ;  /* 0x00000000b3007221 */ /* 0x000fc80000010000 */
[----:B------:R0:W-:Y:S01]  /*11ac0*/  STSM.16.M88.4 [R200], R164 ;  /* 0x000000a4c8007844 */ /* 0x0001e20000000200 */
[----:B------:R-:W-:Y:S05]  /*11ad0*/  @!P0 BRA `(.L_x_2729) ;  /* 0x0000000000048947 */ /* 0x000fea0003800000 */
[----:B------:R-:W-:Y:S01]  /*11ae0*/  BPT.TRAP 0x1 ;  /* 0x000000040000795c */ /* 0x000fe20000300000 */
.L_x_2729:
[----:B------:R1:W2:Y:S01]  /*11af0*/  SYNCS.PHASECHK.TRANS64.TRYWAIT P2, [R12+URZ+0x28c50], R212 ;  /* 0x028c50d40c0075a7 */ /* 0x0002a2000804017f */
[----:B------:R-:W-:Y:S05]  /*11b00*/  @!P0 BRA `(.L_x_2730) ;  /* 0x0000000000048947 */ /* 0x000fea0003800000 */
[----:B------:R-:W-:Y:S01]  /*11b10*/  BPT.TRAP 0x1 ;  /* 0x000000040000795c */ /* 0x000fe20000300000 */
.L_x_2730:
[----:B------:R-:W-:Y:S04]  /*11b20*/  BSSY B2, `(.L_x_2731) ;  /* 0x0000004000027945 */ /* 0x000fe80003800000 */
[----:B--2---:R-:W-:Y:S05]  /*11b30*/  @P2 BRA `(.L_x_2732) ;  /* 0x0000000000082947 */ /* 0x004fea0003800000 */
[----:B------:R-:W2:Y:S02]  /*11b40*/  SYNCS.PHASECHK.TRANS64.TRYWAIT P2, [R12+URZ+0x28c50], R212 ;  /* 0x028c50d40c0075a7 */ /* 0x000ea4000804017f */
[----:B--2---:R-:W-:Y:S05]  /*11b50*/  @!P2 BRA `(.L_x_2733) ;  /* 0x000000f4008ca947 */ /* 0x004fea0003800000 */
.L_x_2732:
[----:B------:R-:W-:Y:S05]  /*11b60*/  BSYNC B2 ;  /* 0x0000000000027941 */ /* 0x000fea0003800000 */
.L_x_2731:
        /* <DEDUP_REMOVED lines=14> */
[----:B------:R-:W-:Y:S01]  /*11c50*/  IMAD.MOV.U32 R153, RZ, RZ, 0x40000040 ;  /* 0x40000040ff997424 */ /* 0x000fe200078e00ff */
[----:B------:R-:W-:-:S14]  /*11c60*/  IADD3 R168, R168, 0x180, RZ ;  /* 0x00000180a8a87810 */ /* 0x000fdc0007ffe0ff */
        /* <DEDUP_REMOVED lines=22> */
[----:B------:R-:W-:Y:S05]  /*11dd0*/  @!P0 BRA `(.L_x_2734) ;  /* 0x0000000000048947 */ /* 0x000fea0003800000 */
[----:B------:R-:W-:Y:S01]  /*11de0*/  BPT.TRAP 0x1 ;  /* 0x000000040000795c */ /* 0x000fe20000300000 */
.L_x_2734:
[----:B-12---:R-:W-:Y:S02]  /*11df0*/  VIADD R12, R12, 0x28c60 ;  /* 0x00028c600c0c7836 */ /* 0x006fe40000000000 */
[----:B------:R-:W-:Y:S02]  /*11e00*/  IMAD.MOV.U32 R216, RZ, RZ, R15 ;  /* 0x000000ffffd87224 */ /* 0x000fe400078e000f */
[----:B------:R-:W-:Y:S01]  /*11e10*/  IMAD.MOV.U32 R219, RZ, RZ, R13 ;  /* 0x000000ffffdb7224 */ /* 0x000fe200078e000d */
[----:B------:R-:W-:Y:S01]  /*11e20*/  PRMT R12, R187, 0x654, R12 ;  /* 0x00000654bb0c7816 */ /* 0x000fe2000000000c */
[----:B------:R-:W-:-:S03]  /*11e30*/  IMAD.MOV.U32 R217, RZ, RZ, R18 ;  /* 0x000000ffffd97224 */ /* 0x000fc600078e0012 */
[----:B------:R0:W-:Y:S01]  /*11e40*/  SYNCS.ARRIVE.TRANS64.RED.A1T0 RZ, [R12+URZ], RZ ;  /* 0x000000ff0cff79a7 */ /* 0x0001e2000810043f */
[----:B------:R-:W-:Y:S05]  /*11e50*/  @P1 BRA `(.L_x_2735) ;  /* 0xffffffe000701947 */ /* 0x000fea000383ffff */
[----:B------:R-:W-:Y:S05]  /*11e60*/  BSYNC B0 ;  /* 0x0000000000007941 */ /* 0x000fea0003800000 */
.L_x_2722:
[----:B0-----:R-:W-:-:S07]  /*11e70*/  IMAD.MOV.U32 R12, RZ, RZ, R209 ;  /* 0x000000ffff0c7224 */ /* 0x001fce00078e00d1 */
.L_x_2721:
[----:B------:R-:W-:Y:S05]  /*11e80*/  BSYNC B1 ;  /* 0x0000000000017941 */ /* 0x000fea0003800000 */
.L_x_2720:
[----:B------:R-:W2:Y:S01]  /*11e90*/  LDL R21, [R1+0x8] ;  /* 0x0000080001157983 */ /* 0x000ea20000100800 */
[----:B------:R-:W-:Y:S01]  /*11ea0*/  BSSY B0, `(.L_x_2736) ;  /* 0x0000294000007945 */ /* 0x000fe20003800000 */
[----:B--2---:R-:W-:-:S13]  /*11eb0*/  ISETP.GE.AND P1, PT, R12, R21, PT ;  /* 0x000000150c00720c */ /* 0x004fda0003f26270 */
[----:B------:R-:W-:Y:S05]  /*11ec0*/  @!P1 BRA `(.L_x_2737) ;  /* 0x0000002800449947 */ /* 0x000fea0003800000 */
[----:B------:R-:W-:Y:S01]  /*11ed0*/  IMAD.MOV.U32 R212, RZ, RZ, R15 ;  /* 0x000000ffffd47224 */ /* 0x000fe200078e000f */
[----:B------:R-:W-:Y:S01]  /*11ee0*/  MOV R216, R18 ;  /* 0x0000001200d87202 */ /* 0x000fe20000000f00 */
[----:B------:R-:W-:-:S07]  /*11ef0*/  IMAD.MOV.U32 R217, RZ, RZ, R13 ;  /* 0x000000ffffd97224 */ /* 0x000fce00078e000d */
.L_x_2758:
[----:B------:R-:W-:-:S05]  /*11f00*/  VIADD R18, R216, 0x1 ;  /* 0x00000001d8127836 */ /* 0x000fca0000000000 */
[----:B------:R-:W-:-:S04]  /*11f10*/  ISETP.NE.AND P1, PT, R18, 0x2, PT ;  /* 0x000000021200780c */ /* 0x000fc80003f25270 */
[----:B------:R-:W-:Y:S02]  /*11f20*/  SEL R13, RZ, 0x1, P1 ;  /* 0x00000001ff0d7807 */ /* 0x000fe40000800000 */
[----:B------:R-:W-:Y:S02]  /*11f30*/  SEL R18, R18, RZ, P1 ;  /* 0x000000ff12127207 */ /* 0x000fe40000800000 */
[----:B------:R-:W-:Y:S01]  /*11f40*/  LOP3.LUT R19, R19, R13, RZ, 0x3c, !PT ;  /* 0x0000000d13137212 */ /* 0x000fe200078e3cff */
[----:B------:R-:W-:Y:S06]  /*11f50*/  @!P0 BRA `(.L_x_2738) ;  /* 0x0000000000048947 */ /* 0x000fec0003800000 */
[----:B------:R-:W-:Y:S01]  /*11f60*/  BPT.TRAP 0x1 ;  /* 0x000000040000795c */ /* 0x000fe20000300000 */
.L_x_2738:
[----:B------:R-:W-:Y:S01]  /*11f70*/  IMAD R21, R18, 0x8, R2 ;  /* 0x0000000812157824 */ /* 0x000fe200078e0202 */
[----:B------:R-:W-:-:S04]  /*11f80*/  SHF.L.U32 R209, R19, 0x1f, RZ ;  /* 0x0000001f13d17819 */ /* 0x000fc800000006ff */
[----:B------:R0:W1:Y:S01]  /*11f90*/  SYNCS.PHASECHK.TRANS64.TRYWAIT P1, [R21+URZ+0x28c30], R209 ;  /* 0x028c30d1150075a7 */ /* 0x000062000802017f */
[----:B------:R-:W-:Y:S05]  /*11fa0*/  @!P0 BRA `(.L_x_2739) ;  /* 0x0000000000048947 */ /* 0x000fea0003800000 */
[----:B------:R-:W-:Y:S01]  /*11fb0*/  BPT.TRAP 0x1 ;  /* 0x000000040000795c */ /* 0x000fe20000300000 */
.L_x_2739:
[----:B------:R-:W-:Y:S01]  /*11fc0*/  BSSY B1, `(.L_x_2740) ;  /* 0x0000006000017945 */ /* 0x000fe20003800000 */
[----:B------:R-:W-:Y:S02]  /*11fd0*/  IMAD R156, R18, 0x200, R14 ;  /* 0x00000200129c7824 */ /* 0x000fe400078e020e */
[----:B------:R-:W-:Y:S01]  /*11fe0*/  IMAD.MOV.U32 R157, RZ, RZ, 0x40000040 ;  /* 0x40000040ff9d7424 */ /* 0x000fe200078e00ff */
[----:B-1----:R-:W-:Y:S06]  /*11ff0*/  @P1 BRA `(.L_x_2741) ;  /* 0x0000000000081947 */ /* 0x002fec0003800000 */
[----:B------:R-:W1:Y:S02]  /*12000*/  SYNCS.PHASECHK.TRANS64.TRYWAIT P1, [R21+URZ+0x28c30], R209 ;  /* 0x028c30d1150075a7 */ /* 0x000e64000802017f */
[----:B-1----:R-:W-:Y:S05]  /*12010*/  @!P1 BRA `(.L_x_2742) ;  /* 0x000000f000709947 */ /* 0x002fea0003800000 */
.L_x_2741:
[----:B------:R-:W-:Y:S05]  /*12020*/  BSYNC B1 ;  /* 0x0000000000017941 */ /* 0x000fea0003800000 */
.L_x_2740:
        /* <DEDUP_REMOVED lines=8> */
[----:B------:R-:W-:Y:S01]  /*120b0*/  MOV R153, 0x40000040 ;  /* 0x4000004000997802 */ /* 0x000fe20000000f00 */
[----:B------:R-:W-:Y:S01]  /*120c0*/  IMAD.MOV.U32 R157, RZ, RZ, 0x40000040 ;  /* 0x40000040ff9d7424 */ /* 0x000fe200078e00ff */
        /* <DEDUP_REMOVED lines=26> */
.L_x_2743:
[----:B------:R-:W2:Y:S01]  /*12270*/  @P4 LDC R20, c[0x0][0x44c] ;  /* 0x00011300ff144b82 */ /* 0x000ea20000000800 */
[----:B------:R-:W-:Y:S01]  /*12280*/  IMAD.IADD R13, R229, 0x1, R195 ;  /* 0x00000001e50d7824 */ /* 0x000fe200078e02c3 */
[----:B------:R-:W-:Y:S02]  /*12290*/  ULDC UR4, c[0x0][0x9d8] ;  /* 0x0002760000047ab9 */ /* 0x000fe40000000800 */
[----:B------:R-:W-:Y:S01]  /*122a0*/  FMUL.FTZ R222, R157, UR4 ;  /* 0x000000049dde7c20 */ /* 0x000fe20008410000 */
[----:B------:R-:W-:Y:S01]  /*122b0*/  FMUL.FTZ R223, R161, UR4 ;  /* 0x00000004a1df7c20 */ /* 0x000fe20008410000 */
[----:B------:R-:W-:Y:S01]  /*122c0*/  FMUL.FTZ R221, R156, UR4 ;  /* 0x000000049cdd7c20 */ /* 0x000fe20008410000 */
[----:B------:R-:W-:Y:S01]  /*122d0*/  FMUL.FTZ R157, R162, UR4 ;  /* 0x00000004a29d7c20 */ /* 0x000fe20008410000 */
[----:B------:R-:W3:Y:S01]  /*122e0*/  @P4 LDC R15, c[0x0][0x450] ;  /* 0x00011400ff0f4b82 */ /* 0x000ee20000000800 */
        /* <DEDUP_REMOVED lines=15> */
[----:B--2---:R-:W-:-:S04]  /*123e0*/  @P4 IMAD.HI.U32 R20, R13, R20, RZ ;  /* 0x000000140d144227 */ /* 0x004fc800078e00ff */
[----:B------:R-:W-:Y:S01]  /*123f0*/  FMUL.FTZ R172, R172, UR4 ;  /* 0x00000004acac7c20 */ /* 0x000fe20008410000 */
[----:B------:R-:W-:Y:S01]  /*12400*/  FMUL.FTZ R173, R173, UR4 ;  /* 0x00000004adad7c20 */ /* 0x000fe20008410000 */
[----:B------:R-:W-:Y:S01]  /*12410*/  FMUL.FTZ R177, R177, UR4 ;  /* 0x00000004b1b17c20 */ /* 0x000fe20008410000 */
[----:B------:R-:W-:Y:S01]  /*12420*/  FMUL.FTZ R174, R182, UR4 ;  /* 0x00000004b6ae7c20 */ /* 0x000fe20008410000 */
[----:B------:R-:W-:Y:S01]  /*12430*/  FMUL.FTZ R176, R183, UR4 ;  /* 0x00000004b7b07c20 */ /* 0x000fe20008410000 */
[----:B------:R-:W-:Y:S01]  /*12440*/  IADD3 R224, -R185, 0x1, -R178 ;  /* 0x00000001b9e07810 */ /* 0x000fe20007ffe9b2 */
[----:B------:R-:W2:Y:S01]  /*12450*/  MUFU.TANH R219, R219 ;  /* 0x000000db00db7308 */ /* 0x000ea20000002400 */
[----:B---3--:R-:W-:Y:S01]  /*12460*/  @P4 SHF.R.U32.HI R13, RZ, R15, R20 ;  /* 0x0000000fff0d4219 */ /* 0x008fe20000011614 */
        /* <DEDUP_REMOVED lines=9> */
[----:B------:R-:W3:Y:S01]  /*12500*/  SHFL.IDX PT, R181, R13, RZ, 0x1c1f ;  /* 0x001c1fff0db57589 */ /* 0x000ee200000e0000 */
[----:B------:R-:W4:Y:S01]  /*12510*/  MUFU.TANH R15, R15 ;  /* 0x0000000f000f7308 */ /* 0x000f220000002400 */
[----:B------:R-:W-:Y:S01]  /*12520*/  VIADD R152, R21, 0x28c40 ;  /* 0x00028c4015987836 */ /* 0x000fe20000000000 */
[----:B------:R-:W-:Y:S01]  /*12530*/  IADD3 R224, -R23, R224, R184 ;  /* 0x000000e017e07210 */ /* 0x000fe20007ffe1b8 */
[----:B------:R-:W-:-:S03]  /*12540*/  ULDC UR4, c[0x0][0x9e0] ;  /* 0x0002780000047ab9 */ /* 0x000fc60000000800 */
[----:B------:R-:W-:Y:S01]  /*12550*/  PRMT R152, R187, 0x654, R152 ;  /* 0x00000654bb987816 */ /* 0x000fe20000000098 */
[C---:B------:R-:W-:Y:S01]  /*12560*/  VIADD R225, R224.reuse, UR4 ;  /* 0x00000004e0e17c36 */ /* 0x040fe20008000000 */
[----:B------:R-:W0:Y:S01]  /*12570*/  MUFU.TANH R20, R20 ;  /* 0x0000001400147308 */ /* 0x000e220000002400 */
[----:B------:R-:W-:Y:S01]  /*12580*/  VIADD R224, R224, UR45 ;  /* 0x0000002de0e07c36 */ /* 0x000fe20008000000 */
[----:B------:R0:W-:Y:S06]  /*12590*/  SYNCS.ARRIVE.TRANS64.RED.A1T0 RZ, [R152+URZ], RZ ;  /* 0x000000ff98ff79a7 */ /* 0x0001ec000810043f */
[----:B------:R-:W0:Y:S01]  /*125a0*/  MUFU.TANH R154, R154 ;  /* 0x0000009a009a7308 */ /* 0x000e220000002400 */
[----:B---3--:R-:W-:-:S07]  /*125b0*/  IMAD.IADD R183, R225, 0x1, R181 ;  /* 0x00000001e1b77824 */ /* 0x008fce00078e02b5 */
[----:B------:R-:W3:Y:S01]  /*125c0*/  MUFU.TANH R221, R221 ;  /* 0x000000dd00dd7308 */ /* 0x000ee20000002400 */
        /* <DEDUP_REMOVED lines=28> */
[----:B--234-:R-:W-:Y:S05]  /*12790*/  @!P5 BRA `(.L_x_2744) ;  /* 0x000000000060d947 */ /* 0x01cfea0003800000 */
[----:B------:R-:W-:Y:S01]  /*127a0*/  IADD3 R181, -R23, R184, R181 ;  /* 0x000000b817b57210 */ /* 0x000fe20007ffe1b5 */
[----:B------:R-:W-:Y:S03]  /*127b0*/  BSSY B1, `(.L_x_2745) ;  /* 0x0000012000017945 */ /* 0x000fe60003800000 */
[----:B------:R-:W-:-:S13]  /*127c0*/  ISETP.GT.AND P1, PT, R181, -0x1, PT ;  /* 0xffffffffb500780c */ /* 0x000fda0003f24270 */
[----:B------:R-:W-:Y:S05]  /*127d0*/  @P1 BRA `(.L_x_2746) ;  /* 0x0000000000241947 */ /* 0x000fea0003800000 */
[----:B------:R-:W-:Y:S01]  /*127e0*/  ULDC UR4, c[0x0][0x9e4] ;  /* 0x0002790000047ab9 */ /* 0x000fe20000000800 */
[----:B------:R-:W-:Y:S02]  /*127f0*/  LOP3.LUT R181, RZ, R181, RZ, 0x33, !PT ;  /* 0x000000b5ffb57212 */ /* 0x000fe400078e33ff */
[----:B------:R-:W-:-:S04]  /*12800*/  MOV R226, UR4 ;  /* 0x0000000400e27c02 */ /* 0x000fc80008000f00 */
[----:B------:R-:W-:-:S13]  /*12810*/  ISETP.NE.AND P1, PT, R226, 0x1, PT ;  /* 0x00000001e200780c */ /* 0x000fda0003f25270 */
[----:B0-----:R-:W0:Y:S02]  /*12820*/  @P1 LDC.64 R152, c[0x0][0x9e8] ;  /* 0x00027a00ff981b82 */ /* 0x001e240000000a00 */
[----:B0-----:R-:W-:-:S05]  /*12830*/  @P1 IMAD.HI.U32 R152, R181, R152, RZ ;  /* 0x00000098b5981227 */ /* 0x001fca00078e00ff */
[----:B------:R-:W-:-:S04]  /*12840*/  @P1 SHF.R.U32.HI R181, RZ, R153, R152 ;  /* 0x00000099ffb51219 */ /* 0x000fc80000011698 */
[----:B------:R-:W-:Y:S01]  /*12850*/  LOP3.LUT R181, RZ, R181, RZ, 0x33, !PT ;  /* 0x000000b5ffb57212 */ /* 0x000fe200078e33ff */
[----:B------:R-:W-:Y:S06]  /*12860*/  BRA `(.L_x_2747) ;  /* 0x0000000000187947 */ /* 0x000fec0003800000 */
.L_x_2746:
[----:B------:R-:W-:Y:S02]  /*12870*/  ULDC UR4, c[0x0][0x9e4] ;  /* 0x0002790000047ab9 */ /* 0x000fe40000000800 */
[----:B------:R-:W-:-:S05]  /*12880*/  IMAD.U32 R226, RZ, RZ, UR4 ;  /* 0x00000004ffe27e24 */ /* 0x000fca000f8e00ff */
[----:B------:R-:W-:-:S13]  /*12890*/  ISETP.NE.AND P1, PT, R226, 0x1, PT ;  /* 0x00000001e200780c */ /* 0x000fda0003f25270 */
[----:B0-----:R-:W0:Y:S02]  /*128a0*/  @P1 LDC.64 R152, c[0x0][0x9e8] ;  /* 0x00027a00ff981b82 */ /* 0x001e240000000a00 */
[----:B0-----:R-:W-:-:S05]  /*128b0*/  @P1 IMAD.HI.U32 R152, R181, R152, RZ ;  /* 0x00000098b5981227 */ /* 0x001fca00078e00ff */
[----:B------:R-:W-:-:S07]  /*128c0*/  @P1 SHF.R.U32.HI R181, RZ, R153, R152 ;  /* 0x00000099ffb51219 */ /* 0x000fce0000011698 */
.L_x_2747:
[----:B------:R-:W-:Y:S05]  /*128d0*/  BSYNC B1 ;  /* 0x0000000000017941 */ /* 0x000fea0003800000 */
.L_x_2745:
[----:B------:R-:W-:-:S04]  /*128e0*/  IMAD R181, R181, R226, -R178 ;  /* 0x000000e2b5b57224 */ /* 0x000fc800078e0ab2 */
[----:B------:R-:W-:-:S05]  /*128f0*/  IMAD.IADD R181, R181, 0x1, -R185 ;  /* 0x00000001b5b57824 */ /* 0x000fca00078e0ab9 */
[----:B------:R-:W-:Y:S02]  /*12900*/  VIMNMX R182, R182, R181, !PT ;  /* 0x000000b5b6b67248 */ /* 0x000fe40007fe0100 */
[----:B------:R-:W-:-:S07]  /*12910*/  VIADDMNMX R183, R181, R226, R183, PT ;  /* 0x000000e2b5b77246 */ /* 0x000fce00038001b7 */
.L_x_2744:
[----:B------:R-:W-:Y:S01]  /*12920*/  ISETP.GT.AND P1, PT, R12, -0x1, PT ;  /* 0xffffffff0c00780c */ /* 0x000fe20003f24270 */
[----:B------:R-:W2:Y:S03]  /*12930*/  SHFL.IDX PT, R13, R13, 0x1, 0x1c1f ;  /* 0x003c1f000d0d7f89 */ /* 0x000ea600000e0000 */
[C---:B------:R-:W-:Y:S02]  /*12940*/  ISETP.GT.AND P2, PT, R182.reuse, RZ, P1 ;  /* 0x000000ffb600720c */ /* 0x040fe40000f44270 */
[C---:B------:R-:W-:Y:S02]  /*12950*/  ISETP.GT.AND P6, PT, R182.reuse, 0x1, P1 ;  /* 0x00000001b600780c */ /* 0x040fe40000fc4270 */
[----:B------:R-:W-:Y:S02]  /*12960*/  ISETP.LT.OR P3, PT, R183, 0x1, P2 ;  /* 0x00000001b700780c */ /* 0x000fe40001761670 */
[----:B------:R-:W-:-:S02]  /*12970*/  ISETP.GT.AND P2, PT, R182, 0x8, P1 ;  /* 0x00000008b600780c */ /* 0x000fc40000f44270 */
[----:B0-----:R-:W-:Y:S02]  /*12980*/  FSEL R181, R20, -INF , !P3 ;  /* 0xff80000014b57808 */ /* 0x001fe40005800000 */
[----:B------:R-:W-:Y:S02]  /*12990*/  ISETP.GT.AND P3, PT, R182, 0x9, P1 ;  /* 0x00000009b600780c */ /* 0x000fe40000f64270 */
[C---:B------:R-:W-:Y:S02]  /*129a0*/  ISETP.LT.OR P6, PT, R183.reuse, 0x2, P6 ;  /* 0x00000002b700780c */ /* 0x040fe400037c1670 */
[C---:B------:R-:W-:Y:S02]  /*129b0*/  ISETP.LT.OR P2, PT, R183.reuse, 0x9, P2 ;  /* 0x00000009b700780c */ /* 0x040fe40001741670 */
[----:B------:R-:W-:Y:S02]  /*129c0*/  ISETP.LT.OR P3, PT, R183, 0xa, P3 ;  /* 0x0000000ab700780c */ /* 0x000fe40001f61670 */
[----:B------:R-:W-:-:S02]  /*129d0*/  FSEL R219, R219, -INF , !P6 ;  /* 0xff800000dbdb7808 */ /* 0x000fc40007000000 */
[----:B------:R-:W-:Y:S01]  /*129e0*/  FSEL R221, R221, -INF , !P2 ;  /* 0xff800000dddd7808 */ /* 0x000fe20005000000 */
[--C-:B--2---:R-:W-:Y:S01]  /*129f0*/  IMAD.IADD R225, R225, 0x1, R13.reuse ;  /* 0x00000001e1e17824 */ /* 0x104fe200078e020d */
[----:B------:R-:W-:Y:S01]  /*12a00*/  FSEL R222, R222, -INF , !P3 ;  /* 0xff800000dede7808 */ /* 0x000fe20005800000 */
[----:B------:R-:W-:Y:S01]  /*12a10*/  IMAD.IADD R224, R224, 0x1, R13 ;  /* 0x00000001e0e07824 */ /* 0x000fe200078e020d */
[C---:B------:R-:W-:Y:S02]  /*12a20*/  ISETP.GT.AND P6, PT, R182.reuse, 0x10, P1 ;  /* 0x00000010b600780c */ /* 0x040fe40000fc4270 */
[C---:B------:R-:W-:Y:S02]  /*12a30*/  ISETP.GT.AND P2, PT, R182.reuse, 0x11, P1 ;  /* 0x00000011b600780c */ /* 0x040fe40000f44270 */
[----:B------:R-:W-:Y:S02]  /*12a40*/  ISETP.GT.AND P3, PT, R182, 0x18, P1 ;  /* 0x00000018b600780c */ /* 0x000fe40000f64270 */
[----:B------:R-:W-:-:S02]  /*12a50*/  ISETP.LT.OR P6, PT, R183, 0x11, P6 ;  /* 0x00000011b700780c */ /* 0x000fc400037c1670 */
[C---:B------:R-:W-:Y:S02]  /*12a60*/  ISETP.LT.OR P2, PT, R183.reuse, 0x12, P2 ;  /* 0x00000012b700780c */ /* 0x040fe40001741670 */
[----:B------:R-:W-:Y:S02]  /*12a70*/  ISETP.LT.OR P3, PT, R183, 0x19, P3 ;  /* 0x00000019b700780c */ /* 0x000fe40001f61670 */
[----:B------:R-:W-:Y:S02]  /*12a80*/  FSEL R160, R160, -INF , !P6 ;  /* 0xff800000a0a07808 */ /* 0x000fe40007000000 */
[----:B------:R-:W-:Y:S02]  /*12a90*/  FSEL R223, R223, -INF , !P2 ;  /* 0xff800000dfdf7808 */ /* 0x000fe40005000000 */
[----:B------:R-:W-:Y:S02]  /*12aa0*/  FSEL R164, R164, -INF , !P3 ;  /* 0xff800000a4a47808 */ /* 0x000fe40005800000 */
[----:B------:R-:W-:-:S02]  /*12ab0*/  ISETP.GT.AND P6, PT, R182, 0x19, P1 ;  /* 0x00000019b600780c */ /* 0x000fc40000fc4270 */
[C---:B------:R-:W-:Y:S02]  /*12ac0*/  ISETP.GT.AND P2, PT, R182.reuse, 0x20, P1 ;  /* 0x00000020b600780c */ /* 0x040fe40000f44270 */
[----:B------:R-:W-:Y:S02]  /*12ad0*/  ISETP.GT.AND P3, PT, R182, 0x21, P1 ;  /* 0x00000021b600780c */ /* 0x000fe40000f64270 */
[C---:B------:R-:W-:Y:S02]  /*12ae0*/  ISETP.LT.OR P6, PT, R183.reuse, 0x1a, P6 ;  /* 0x0000001ab700780c */ /* 0x040fe400037c1670 */
[C---:B------:R-:W-:Y:S02]  /*12af0*/  ISETP.LT.OR P2, PT, R183.reuse, 0x21, P2 ;  /* 0x00000021b700780c */ /* 0x040fe40001741670 */
[----:B------:R-:W-:Y:S02]  /*12b00*/  ISETP.LT.OR P3, PT, R183, 0x22, P3 ;  /* 0x00000022b700780c */ /* 0x000fe40001f61670 */
[----:B------:R-:W-:-:S02]  /*12b10*/  FSEL R165, R165, -INF , !P6 ;  /* 0xff800000a5a57808 */ /* 0x000fc40007000000 */
[----:B------:R-:W-:Y:S02]  /*12b20*/  FSEL R167, R167, -INF , !P2 ;  /* 0xff800000a7a77808 */ /* 0x000fe40005000000 */
[----:B------:R-:W-:Y:S02]  /*12b30*/  FSEL R169, R169, -INF , !P3 ;  /* 0xff800000a9a97808 */ /* 0x000fe40005800000 */
        /* <DEDUP_REMOVED lines=17> */
[----:B------:R-:W-:Y:S01]  /*12c50*/  FSEL R180, R180, -INF , !P3 ;  /* 0xff800000b4b47808 */ /* 0x000fe20005800000 */
[----:B------:R-:W-:Y:S06]  /*12c60*/  @!P5 BRA `(.L_x_2748) ;  /* 0x000000000060d947 */ /* 0x000fec0003800000 */
[----:B------:R-:W-:Y:S01]  /*12c70*/  IADD3 R13, -R23, R184, R13 ;  /* 0x000000b8170d7210 */ /* 0x000fe20007ffe10d */
[----:B------:R-:W-:Y:S03]  /*12c80*/  BSSY B1, `(.L_x_2749) ;  /* 0x0000012000017945 */ /* 0x000fe60003800000 */
        /* <DEDUP_REMOVED lines=11> */
.L_x_2750:
[----:B------:R-:W-:Y:S02]  /*12d40*/  ULDC UR4, c[0x0][0x9e4] ;  /* 0x0002790000047ab9 */ /* 0x000fe40000000800 */
[----:B------:R-:W-:-:S05]  /*12d50*/  IMAD.U32 R20, RZ, RZ, UR4 ;  /* 0x00000004ff147e24 */ /* 0x000fca000f8e00ff */
[----:B------:R-:W-:-:S13]  /*12d60*/  ISETP.NE.AND P2, PT, R20, 0x1, PT ;  /* 0x000000011400780c */ /* 0x000fda0003f45270 */
[----:B------:R-:W0:Y:S02]  /*12d70*/  @P2 LDC.64 R152, c[0x0][0x9e8] ;  /* 0x00027a00ff982b82 */ /* 0x000e240000000a00 */
[----:B0-----:R-:W-:-:S05]  /*12d80*/  @P2 IMAD.HI.U32 R152, R13, R152, RZ ;  /* 0x000000980d982227 */ /* 0x001fca00078e00ff */
[----:B------:R-:W-:-:S07]  /*12d90*/  @P2 SHF.R.U32.HI R13, RZ, R153, R152 ;  /* 0x00000099ff0d2219 */ /* 0x000fce0000011698 */
.L_x_2751:
[----:B------:R-:W-:Y:S05]  /*12da0*/  BSYNC B1 ;  /* 0x0000000000017941 */ /* 0x000fea0003800000 */
.L_x_2749:
[----:B------:R-:W-:-:S04]  /*12db0*/  IMAD R13, R13, R20, -R178 ;  /* 0x000000140d0d7224 */ /* 0x000fc800078e0ab2 */
[----:B------:R-:W-:-:S05]  /*12dc0*/  IMAD.IADD R13, R13, 0x1, -R185 ;  /* 0x000000010d0d7824 */ /* 0x000fca00078e0ab9 */
[----:B------:R-:W-:Y:S02]  /*12dd0*/  VIMNMX R224, R224, R13, !PT ;  /* 0x0000000de0e07248 */ /* 0x000fe40007fe0100 */
[----:B------:R-:W-:-:S07]  /*12de0*/  VIADDMNMX R225, R13, R20, R225, PT ;  /* 0x000000140de17246 */ /* 0x000fce00038001e1 */
.L_x_2748:
[----:B------:R-:W-:Y:S01]  /*12df0*/  FMNMX.FTZ R13, R181, R217, !PT ;  /* 0x000000d9b50d7209 */ /* 0x000fe20007810000 */
[----:B------:R-:W-:Y:S01]  /*12e00*/  ULDC UR4, c[0x0][0x988] ;  /* 0x0002620000047ab9 */ /* 0x000fe20000000800 */
[----:B------:R-:W-:Y:S02]  /*12e10*/  ISETP.GT.AND P6, PT, R224, 0x9, P1 ;  /* 0x00000009e000780c */ /* 0x000fe40000fc4270 */
[----:B------:R-:W-:Y:S02]  /*12e20*/  FMNMX.FTZ R13, R219, R13, !PT ;  /* 0x0000000ddb0d7209 */ /* 0x000fe40007810000 */
[----:B------:R-:W-:Y:S02]  /*12e30*/  ISETP.LT.OR P6, PT, R225, 0xa, P6 ;  /* 0x0000000ae100780c */ /* 0x000fe400037c1670 */
[----:B------:R-:W-:Y:S02]  /*12e40*/  FMNMX.FTZ R13, R221, R13, !PT ;  /* 0x0000000ddd0d7209 */ /* 0x000fe40007810000 */
[----:B------:R-:W-:-:S02]  /*12e50*/  FSEL R156, R156, -INF , !P6 ;  /* 0xff8000009c9c7808 */ /* 0x000fc40007000000 */
[----:B------:R-:W-:Y:S02]  /*12e60*/  FMNMX.FTZ R13, R222, R13, !PT ;  /* 0x0000000dde0d7209 */ /* 0x000fe40007810000 */
        /* <DEDUP_REMOVED lines=12> */
[----:B------:R-:W-:Y:S02]  /*12f30*/  ISETP.GT.AND P6, PT, R224, RZ, P1 ;  /* 0x000000ffe000720c */ /* 0x000fe40000fc4270 */
[----:B------:R-:W-:Y:S02]  /*12f40*/  FMNMX.FTZ R13, R172, R13, !PT ;  /* 0x0000000dac0d7209 */ /* 0x000fe40007810000 */
[----:B------:R-:W-:Y:S02]  /*12f50*/  ISETP.GT.AND P3, PT, R224, 0x1, P1 ;  /* 0x00000001e000780c */ /* 0x000fe40000f64270 */
[----:B------:R-:W-:Y:S02]  /*12f60*/  FMNMX.FTZ R13, R173, R13, !PT ;  /* 0x0000000dad0d7209 */ /* 0x000fe40007810000 */
[----:B------:R-:W-:-:S02]  /*12f70*/  ISETP.LT.OR P6, PT, R225, 0x1, P6 ;  /* 0x00000001e100780c */ /* 0x000fc400037c1670 */
[----:B------:R-:W-:Y:S02]  /*12f80*/  FMNMX.FTZ R13, R175, R13, !PT ;  /* 0x0000000daf0d7209 */ /* 0x000fe40007810000 */
[----:B------:R-:W-:Y:S02]  /*12f90*/  ISETP.LT.OR P3, PT, R225, 0x2, P3 ;  /* 0x00000002e100780c */ /* 0x000fe40001f61670 */
[----:B------:R-:W-:Y:S02]  /*12fa0*/  FMNMX.FTZ R13, R177, R13, !PT ;  /* 0x0000000db10d7209 */ /* 0x000fe40007810000 */
[----:B------:R-:W-:Y:S02]  /*12fb0*/  FSEL R154, R154, -INF , !P3 ;  /* 0xff8000009a9a7808 */ /* 0x000fe40005800000 */
[----:B------:R-:W-:Y:S02]  /*12fc0*/  FMNMX.FTZ R13, R179, R13, !PT ;  /* 0x0000000db30d7209 */ /* 0x000fe40007810000 */
[----:B------:R-:W-:-:S02]  /*12fd0*/  ISETP.GT.AND P3, PT, R224, 0x10, P1 ;  /* 0x00000010e000780c */ /* 0x000fc40000f64270 */
[----:B------:R-:W-:Y:S02]  /*12fe0*/  FMNMX.FTZ R13, R180, R13, !PT ;  /* 0x0000000db40d7209 */ /* 0x000fe40007810000 */
[----:B------:R-:W-:-:S03]  /*12ff0*/  ISETP.LT.OR P3, PT, R225, 0x11, P3 ;  /* 0x00000011e100780c */ /* 0x000fc60001f61670 */
[----:B------:R-:W0:Y:S01]  /*13000*/  SHFL.BFLY PT, R20, R13, 0x2, 0x1f ;  /* 0x0c401f000d147f89 */ /* 0x000e2200000e0000 */
[----:B------:R-:W-:Y:S02]  /*13010*/  FSEL R157, R157, -INF , !P3 ;  /* 0xff8000009d9d7808 */ /* 0x000fe40005800000 */
[----:B------:R-:W-:-:S04]  /*13020*/  ISETP.GT.AND P3, PT, R224, 0x19, P1 ;  /* 0x00000019e000780c */ /* 0x000fc80000f64270 */
[----:B------:R-:W-:-:S04]  /*13030*/  ISETP.LT.OR P3, PT, R225, 0x1a, P3 ;  /* 0x0000001ae100780c */ /* 0x000fc80001f61670 */
[----:B------:R-:W-:Y:S02]  /*13040*/  FSEL R161, R161, -INF , !P3 ;  /* 0xff800000a1a17808 */ /* 0x000fe40005800000 */
[----:B------:R-:W-:-:S04]  /*13050*/  ISETP.GT.AND P3, PT, R224, 0x28, P1 ;  /* 0x00000028e000780c */ /* 0x000fc80000f64270 */
[----:B------:R-:W-:-:S04]  /*13060*/  ISETP.LT.OR P3, PT, R225, 0x29, P3 ;  /* 0x00000029e100780c */ /* 0x000fc80001f61670 */
[----:B------:R-:W-:Y:S02]  /*13070*/  FSEL R166, R166, -INF , !P3 ;  /* 0xff800000a6a67808 */ /* 0x000fe40005800000 */
[----:B------:R-:W-:Y:S02]  /*13080*/  ISETP.GT.AND P3, PT, R224, 0x30, P1 ;  /* 0x00000030e000780c */ /* 0x000fe40000f64270 */
[----:B0-----:R-:W-:Y:S02]  /*13090*/  FMNMX.FTZ R13, R13, R20, !PT ;  /* 0x000000140d0d7209 */ /* 0x001fe40007810000 */
[----:B------:R-:W-:-:S03]  /*130a0*/  ISETP.LT.OR P3, PT, R225, 0x31, P3 ;  /* 0x00000031e100780c */ /* 0x000fc60001f61670 */
[----:B------:R-:W0:Y:S01]  /*130b0*/  SHFL.BFLY PT, R20, R13, 0x1, 0x1f ;  /* 0x0c201f000d147f89 */ /* 0x000e2200000e0000 */
[----:B------:R-:W-:Y:S02]  /*130c0*/  FSEL R170, R170, -INF , !P3 ;  /* 0xff800000aaaa7808 */ /* 0x000fe40005800000 */
[----:B0-----:R-:W-:Y:S01]  /*130d0*/  FMNMX.FTZ R13, R13, R20, !PT ;  /* 0x000000140d0d7209 */ /* 0x001fe20007810000 */
[----:B------:R-:W-:-:S03]  /*130e0*/  IMAD.U32 R20, RZ, RZ, UR4 ;  /* 0x00000004ff147e24 */ /* 0x000fc6000f8e00ff */
[C---:B------:R-:W-:Y:S01]  /*130f0*/  FSETP.NEU.FTZ.AND P2, PT, R13.reuse, -INF , PT ;  /* 0xff8000000d00780b */ /* 0x040fe20003f5d000 */
[----:B------:R-:W-:-:S03]  /*13100*/  FMUL.FTZ R152, R13, R20 ;  /* 0x000000140d987220 */ /* 0x000fc60000410000 */
[----:B------:R-:W-:Y:S02]  /*13110*/  FSEL R153, R13, RZ, P2 ;  /* 0x000000ff0d997208 */ /* 0x000fe40001000000 */
[----:B------:R-:W-:Y:S02]  /*13120*/  FSEL R152, R152, RZ, P2 ;  /* 0x000000ff98987208 */ /* 0x000fe40001000000 */
[----:B------:R-:W-:Y:S01]  /*13130*/  ISETP.GT.AND P2, PT, R224, 0x8, P1 ;  /* 0x00000008e000780c */ /* 0x000fe20000f44270 */
[----:B------:R-:W-:Y:S02]  /*13140*/  FADD.FTZ R153, -R153, R217 ;  /* 0x000000d999997221 */ /* 0x000fe40000010100 */
        /* <DEDUP_REMOVED lines=16> */
[----:B------:R-:W-:Y:S01]  /*13250*/  ISETP.LT.OR P2, PT, R225, 0x9, P2 ;  /* 0x00000009e100780c */ /* 0x000fe20001741670 */
[----:B------:R0:W-:Y:S01]  /*13260*/  MUFU.EX2 R152, R181 ;  /* 0x000000b500987308 */ /* 0x0001e20000000800 */
[----:B------:R-:W-:-:S02]  /*13270*/  FMUL.FTZ R153, R153, R20 ;  /* 0x0000001499997220 */ /* 0x000fc40000410000 */
[----:B------:R-:W-:Y:S02]  /*13280*/  FSEL R155, R155, -INF , !P2 ;  /* 0xff8000009b9b7808 */ /* 0x000fe40005000000 */
[----:B------:R-:W-:-:S03]  /*13290*/  ISETP.GT.AND P2, PT, R224, 0x11, P1 ;  /* 0x00000011e000780c */ /* 0x000fc60000f44270 */
[----:B------:R-:W2:Y:S01]  /*132a0*/  MUFU.EX2 R153, R153 ;  /* 0x0000009900997308 */ /* 0x000ea20000000800 */
[----:B0-----:R-:W-:Y:S02]  /*132b0*/  FSEL R181, R15, -INF , !P6 ;  /* 0xff8000000fb57808 */ /* 0x001fe40007000000 */
[----:B------:R-:W-:Y:S02]  /*132c0*/  ISETP.LT.OR P2, PT, R225, 0x12, P2 ;  /* 0x00000012e100780c */ /* 0x000fe40001741670 */
[----:B------:R-:W-:Y:S02]  /*132d0*/  FMNMX.FTZ R15, R181, R212, !PT ;  /* 0x000000d4b50f7209 */ /* 0x000fe40007810000 */
[----:B------:R-:W-:Y:S01]  /*132e0*/  FSEL R158, R158, -INF , !P2 ;  /* 0xff8000009e9e7808 */ /* 0x000fe20005000000 */
[----:B------:R-:W0:Y:S01]  /*132f0*/  MUFU.EX2 R219, R219 ;  /* 0x000000db00db7308 */ /* 0x000e220000000800 */
[----:B------:R-:W-:Y:S02]  /*13300*/  FMNMX.FTZ R15, R154, R15, !PT ;  /* 0x0000000f9a0f7209 */ /* 0x000fe40007810000 */
[----:B------:R-:W-:-:S02]  /*13310*/  ISETP.GT.AND P2, PT, R224, 0x20, P1 ;  /* 0x00000020e000780c */ /* 0x000fc40000f44270 */
[----:B------:R-:W-:Y:S02]  /*13320*/  FMNMX.FTZ R15, R155, R15, !PT ;  /* 0x0000000f9b0f7209 */ /* 0x000fe40007810000 */
[----:B------:R-:W-:Y:S01]  /*13330*/  ISETP.LT.OR P2, PT, R225, 0x21, P2 ;  /* 0x00000021e100780c */ /* 0x000fe20001741670 */
[----:B------:R-:W3:Y:S01]  /*13340*/  MUFU.EX2 R221, R221 ;  /* 0x000000dd00dd7308 */ /* 0x000ee20000000800 */
[----:B------:R-:W-:Y:S01]  /*13350*/  FMNMX.FTZ R15, R156, R15, !PT ;  /* 0x0000000f9c0f7209 */ /* 0x000fe20007810000 */
[----:B--2---:R-:W-:Y:S01]  /*13360*/  FFMA.FTZ R3, R153, R3, R152 ;  /* 0x0000000399037223 */ /* 0x004fe20000010098 */
[----:B------:R-:W-:Y:S01]  /*13370*/  FSEL R162, R162, -INF , !P2 ;  /* 0xff800000a2a27808 */ /* 0x000fe20005000000 */
[----:B------:R-:W-:Y:S01]  /*13380*/  FMUL.FTZ R24, R24, R153 ;  /* 0x0000009918187220 */ /* 0x000fe20000410000 */
[----:B------:R-:W-:Y:S01]  /*13390*/  FMNMX.FTZ R15, R157, R15, !PT ;  /* 0x0000000f9d0f7209 */ /* 0x000fe20007810000 */
[----:B------:R-:W-:Y:S01]  /*133a0*/  FMUL.FTZ R25, R25, R153 ;  /* 0x0000009919197220 */ /* 0x000fe20000410000 */
[----:B------:R-:W-:Y:S01]  /*133b0*/  ISETP.GT.AND P2, PT, R224, 0x29, P1 ;  /* 0x00000029e000780c */ /* 0x000fe20000f44270 */
[----:B------:R-:W2:Y:S01]  /*133c0*/  MUFU.EX2 R222, R222 ;  /* 0x000000de00de7308 */ /* 0x000ea20000000800 */
[----:B------:R-:W-:Y:S01]  /*133d0*/  FMNMX.FTZ R15, R158, R15, !PT ;  /* 0x0000000f9e0f7209 */ /* 0x000fe20007810000 */
[----:B0-----:R-:W-:Y:S01]  /*133e0*/  FADD.FTZ R3, R219, R3 ;  /* 0x00000003db037221 */ /* 0x001fe20000010000 */
[----:B------:R-:W-:Y:S01]  /*133f0*/  ISETP.LT.OR P2, PT, R225, 0x2a, P2 ;  /* 0x0000002ae100780c */ /* 0x000fe20001741670 */
[----:B------:R-:W-:Y:S01]  /*13400*/  FMUL.FTZ R28, R28, R153 ;  /* 0x000000991c1c7220 */ /* 0x000fe20000410000 */
[----:B------:R-:W-:Y:S01]  /*13410*/  FMNMX.FTZ R15, R159, R15, !PT ;  /* 0x0000000f9f0f7209 */ /* 0x000fe20007810000 */
[----:B------:R-:W-:Y:S01]  /*13420*/  FMUL.FTZ R29, R29, R153 ;  /* 0x000000991d1d7220 */ /* 0x000fe20000410000 */
[----:B------:R-:W-:Y:S01]  /*13430*/  FSEL R178, R168, -INF , !P2 ;  /* 0xff800000a8b27808 */ /* 0x000fe20005000000 */
[----:B------:R-:W0:Y:S01]  /*13440*/  MUFU.EX2 R160, R160 ;  /* 0x000000a000a07308 */ /* 0x000e220000000800 */
[----:B------:R-:W-:Y:S01]  /*13450*/  FMNMX.FTZ R15, R161, R15, !PT ;  /* 0x0000000fa10f7209 */ /* 0x000fe20007810000 */
[----:B---3--:R-:W-:Y:S01]  /*13460*/  FADD.FTZ R3, R221, R3 ;  /* 0x00000003dd037221 */ /* 0x008fe20000010000 */
[----:B------:R-:W-:Y:S01]  /*13470*/  ISETP.GT.AND P2, PT, R224, 0x31, P1 ;  /* 0x00000031e000780c */ /* 0x000fe20000f44270 */
[----:B------:R-:W-:Y:S01]  /*13480*/  FMUL.FTZ R32, R32, R153 ;  /* 0x0000009920207220 */ /* 0x000fe20000410000 */
[----:B------:R-:W-:Y:S01]  /*13490*/  FMNMX.FTZ R15, R162, R15, !PT ;  /* 0x0000000fa20f7209 */ /* 0x000fe20007810000 */
[----:B------:R-:W-:Y:S01]  /*134a0*/  FMUL.FTZ R33, R33, R153 ;  /* 0x0000009921217220 */ /* 0x000fe20000410000 */
[----:B------:R-:W-:Y:S01]  /*134b0*/  ISETP.GT.AND P6, PT, R224, 0x38, P1 ;  /* 0x00000038e000780c */ /* 0x000fe20000fc4270 */
[----:B------:R-:W3:Y:S01]  /*134c0*/  MUFU.EX2 R223, R223 ;  /* 0x000000df00df7308 */ /* 0x000ee20000000800 */
[----:B------:R-:W-:Y:S01]  /*134d0*/  FMNMX.FTZ R15, R163, R15, !PT ;  /* 0x0000000fa30f7209 */ /* 0x000fe20007810000 */
[----:B--2---:R-:W-:Y:S01]  /*134e0*/  FADD.FTZ R3, R222, R3 ;  /* 0x00000003de037221 */ /* 0x004fe20000010000 */
[----:B------:R-:W-:Y:S01]  /*134f0*/  ISETP.LT.OR P2, PT, R225, 0x32, P2 ;  /* 0x00000032e100780c */ /* 0x000fe20001741670 */
        /* <DEDUP_REMOVED lines=8> */
[-C--:B------:R-:W-:Y:S01]  /*13580*/  FMUL.FTZ R40, R40, R153.reuse ;  /* 0x0000009928287220 */ /* 0x080fe20000410000 */
[----:B------:R-:W-:Y:S01]  /*13590*/  FSEL R171, R171, -INF , !P2 ;  /* 0xff800000abab7808 */ /* 0x000fe20005000000 */
[----:B------:R-:W-:Y:S01]  /*135a0*/  FMUL.FTZ R41, R41, R153 ;  /* 0x0000009929297220 */ /* 0x000fe20000410000 */
[----:B------:R-:W-:Y:S01]  /*135b0*/  FMNMX.FTZ R15, R170, R15, !PT ;  /* 0x0000000faa0f7209 */ /* 0x000fe20007810000 */
[----:B------:R-:W0:Y:S01]  /*135c0*/  MUFU.EX2 R165, R165 ;  /* 0x000000a500a57308 */ /* 0x000e220000000800 */
[----:B------:R-:W-:Y:S01]  /*135d0*/  ISETP.LT.OR P1, PT, R225, 0x3a, P1 ;  /* 0x0000003ae100780c */ /* 0x000fe20000f21670 */
[----:B---3--:R-:W-:Y:S01]  /*135e0*/  FADD.FTZ R3, R223, R3 ;  /* 0x00000003df037221 */ /* 0x008fe20000010000 */
[----:B------:R-:W-:Y:S01]  /*135f0*/  FSEL R174, R174, -INF , !P6 ;  /* 0xff800000aeae7808 */ /* 0x000fe20007000000 */
[----:B------:R-:W-:Y:S01]  /*13600*/  FMUL.FTZ R44, R44, R153 ;  /* 0x000000992c2c7220 */ /* 0x000fe20000410000 */
[----:B------:R-:W-:Y:S01]  /*13610*/  FMNMX.FTZ R15, R171, R15, !PT ;  /* 0x0000000fab0f7209 */ /* 0x000fe20007810000 */
[----:B------:R-:W-:Y:S01]  /*13620*/  FMUL.FTZ R45, R45, R153 ;  /* 0x000000992d2d7220 */ /* 0x000fe20000410000 */
[----:B------:R-:W-:Y:S01]  /*13630*/  FSEL R176, R176, -INF , !P1 ;  /* 0xff800000b0b07808 */ /* 0x000fe20004800000 */
[----:B------:R-:W3:Y:S01]  /*13640*/  MUFU.EX2 R167, R167 ;  /* 0x000000a700a77308 */ /* 0x000ee20000000800 */
[----:B------:R-:W-:Y:S01]  /*13650*/  FMNMX.FTZ R15, R174, R15, !PT ;  /* 0x0000000fae0f7209 */ /* 0x000fe20007810000 */
[----:B--2---:R-:W-:Y:S01]  /*13660*/  FADD.FTZ R3, R164, R3 ;  /* 0x00000003a4037221 */ /* 0x004fe20000010000 */
[----:B------:R-:W-:Y:S01]  /*13670*/  F2FP.F16.F32.PACK_AB R152, R219, R152 ;  /* 0x00000098db98723e */ /* 0x000fe200000000ff */
[----:B------:R-:W-:Y:S01]  /*13680*/  FMUL.FTZ R48, R48, R153 ;  /* 0x0000009930307220 */ /* 0x000fe20000410000 */
[----:B------:R-:W-:Y:S01]  /*13690*/  FMNMX.FTZ R15, R176, R15, !PT ;  /* 0x0000000fb00f7209 */ /* 0x000fe20007810000 */
[-C--:B------:R-:W-:Y:S01]  /*136a0*/  FMUL.FTZ R49, R49, R153.reuse ;  /* 0x0000009931317220 */ /* 0x080fe20000410000 */
[-C--:B------:R-:W-:Y:S01]  /*136b0*/  FMUL.FTZ R52, R52, R153.reuse ;  /* 0x0000009934347220 */ /* 0x080fe20000410000 */
[----:B------:R-:W2:Y:S01]  /*136c0*/  MUFU.EX2 R169, R169 ;  /* 0x000000a900a97308 */ /* 0x000ea20000000800 */
[----:B0-----:R-:W-:Y:S01]  /*136d0*/  FADD.FTZ R3, R165, R3 ;  /* 0x00000003a5037221 */ /* 0x001fe20000010000 */
[----:B------:R-:W0:Y:S01]  /*136e0*/  SHFL.BFLY PT, R168, R15, 0x2, 0x1f ;  /* 0x0c401f000fa87f89 */ /* 0x000e2200000e0000 */
[-C--:B------:R-:W-:Y:S01]  /*136f0*/  FMUL.FTZ R53, R53, R153.reuse ;  /* 0x0000009935357220 */ /* 0x080fe20000410000 */
[-C--:B------:R-:W-:Y:S01]  /*13700*/  FMUL.FTZ R56, R56, R153.reuse ;  /* 0x0000009938387220 */ /* 0x080fe20000410000 */
[-C--:B------:R-:W-:Y:S01]  /*13710*/  FMUL.FTZ R57, R57, R153.reuse ;  /* 0x0000009939397220 */ /* 0x080fe20000410000 */
[-C--:B------:R-:W-:Y:S01]  /*13720*/  FMUL.FTZ R60, R60, R153.reuse ;  /* 0x000000993c3c7220 */ /* 0x080fe20000410000 */
[-C--:B------:R-:W-:Y:S01]  /*13730*/  FMUL.FTZ R61, R61, R153.reuse ;  /* 0x000000993d3d7220 */ /* 0x080fe20000410000 */
[----:B------:R-:W4:Y:S01]  /*13740*/  MUFU.EX2 R172, R172 ;  /* 0x000000ac00ac7308 */ /* 0x000f220000000800 */
[----:B---3--:R-:W-:Y:S01]  /*13750*/  FADD.FTZ R3, R167, R3 ;  /* 0x00000003a7037221 */ /* 0x008fe20000010000 */
[-C--:B------:R-:W-:Y:S01]  /*13760*/  FMUL.FTZ R64, R64, R153.reuse ;  /* 0x0000009940407220 */ /* 0x080fe20000410000 */
[-C--:B------:R-:W-:Y:S01]  /*13770*/  FMUL.FTZ R65, R65, R153.reuse ;  /* 0x0000009941417220 */ /* 0x080fe20000410000 */
[-C--:B------:R-:W-:Y:S01]  /*13780*/  FMUL.FTZ R68, R68, R153.reuse ;  /* 0x0000009944447220 */ /* 0x080fe20000410000 */
[-C--:B------:R-:W-:Y:S01]  /*13790*/  FMUL.FTZ R69, R69, R153.reuse ;  /* 0x0000009945457220 */ /* 0x080fe20000410000 */
[-C--:B------:R-:W-:Y:S01]  /*137a0*/  FMUL.FTZ R72, R72, R153.reuse ;  /* 0x0000009948487220 */ /* 0x080fe20000410000 */
[-C--:B------:R-:W-:Y:S01]  /*137b0*/  FMUL.FTZ R73, R73, R153.reuse ;  /* 0x0000009949497220 */ /* 0x080fe20000410000 */
[----:B------:R-:W-:Y:S01]  /*137c0*/  MUFU.EX2 R175, R175 ;  /* 0x000000af00af7308 */ /* 0x000fe20000000800 */
[----:B--2---:R-:W-:Y:S01]  /*137d0*/  FADD.FTZ R3, R169, R3 ;  /* 0x00000003a9037221 */ /* 0x004fe20000010000 */
        /* <DEDUP_REMOVED lines=8> */
[----:B0-----:R-:W-:Y:S01]  /*13860*/  FMNMX.FTZ R15, R15, R168, !PT ;  /* 0x000000a80f0f7209 */ /* 0x001fe20007810000 */
[-C--:B------:R-:W-:Y:S01]  /*13870*/  FMUL.FTZ R88, R88, R153.reuse ;  /* 0x0000009958587220 */ /* 0x080fe20000410000 */
[-C--:B------:R-:W-:Y:S01]  /*13880*/  FMUL.FTZ R89, R89, R153.reuse ;  /* 0x0000009959597220 */ /* 0x080fe20000410000 */
[-C--:B------:R-:W-:Y:S01]  /*13890*/  FMUL.FTZ R92, R92, R153.reuse ;  /* 0x000000995c5c7220 */ /* 0x080fe20000410000 */
[-C--:B------:R-:W-:Y:S01]  /*138a0*/  FMUL.FTZ R93, R93, R153.reuse ;  /* 0x000000995d5d7220 */ /* 0x080fe20000410000 */
        /* <DEDUP_REMOVED lines=24> */
[----:B0-----:R-:W-:Y:S01]  /*13a30*/  FMNMX.FTZ R15, R15, R168, !PT ;  /* 0x000000a80f0f7209 */ /* 0x001fe20007810000 */
[-C--:B------:R-:W-:Y:S01]  /*13a40*/  FMUL.FTZ R140, R140, R153.reuse ;  /* 0x000000998c8c7220 */ /* 0x080fe20000410000 */
[----:B------:R-:W-:Y:S01]  /*13a50*/  IADD3 R168, -R197, RZ, RZ ;  /* 0x000000ffc5a87210 */ /* 0x000fe20007ffe1ff */
[-C--:B------:R-:W-:Y:S01]  /*13a60*/  FMUL.FTZ R141, R141, R153.reuse ;  /* 0x000000998d8d7220 */ /* 0x080fe20000410000 */
[----:B------:R-:W-:Y:S01]  /*13a70*/  FSETP.NEU.FTZ.AND P1, PT, R15, -INF , PT ;  /* 0xff8000000f00780b */ /* 0x000fe20003f3d000 */
[-C--:B------:R-:W-:Y:S01]  /*13a80*/  FMUL.FTZ R144, R144, R153.reuse ;  /* 0x0000009990907220 */ /* 0x080fe20000410000 */
[----:B------:R-:W-:Y:S01]  /*13a90*/  ISETP.NE.AND P2, PT, R185, R168, PT ;  /* 0x000000a8b900720c */ /* 0x000fe20003f45270 */
[-C--:B------:R-:W-:Y:S01]  /*13aa0*/  FMUL.FTZ R145, R145, R153.reuse ;  /* 0x0000009991917220 */ /* 0x080fe20000410000 */
[----:B------:R-:W-:Y:S01]  /*13ab0*/  FSEL R168, R15, RZ, P1 ;  /* 0x000000ff0fa87208 */ /* 0x000fe20000800000 */
[-C--:B------:R-:W-:Y:S01]  /*13ac0*/  FMUL.FTZ R148, R148, R153.reuse ;  /* 0x0000009994947220 */ /* 0x080fe20000410000 */
[----:B------:R-:W-:-:S03]  /*13ad0*/  FMUL.FTZ R149, R149, R153 ;  /* 0x0000009995957220 */ /* 0x000fc60000410000 */
[----:B------:R-:W-:-:S04]  /*13ae0*/  FADD.FTZ R168, -R168, R212 ;  /* 0x000000d4a8a87221 */ /* 0x000fc80000010100 */
[-C--:B------:R-:W-:Y:S02]  /*13af0*/  FMUL.FTZ R168, R168, R20.reuse ;  /* 0x00000014a8a87220 */ /* 0x080fe40000410000 */
[----:B------:R-:W-:Y:S02]  /*13b00*/  @!P2 IMAD R182, R216, 0x40, R194 ;  /* 0x00000040d8b6a824 */ /* 0x000fe400078e02c2 */
[----:B------:R-:W-:Y:S02]  /*13b10*/  FMUL.FTZ R216, R15, R20 ;  /* 0x000000140fd87220 */ /* 0x000fe40000410000 */
[----:B------:R-:W0:Y:S01]  /*13b20*/  MUFU.EX2 R168, R168 ;  /* 0x000000a800a87308 */ /* 0x000e220000000800 */
[----:B------:R-:W-:Y:S02]  /*13b30*/  @!P2 IMAD R182, R182, 0x4, R2 ;  /* 0x00000004b6b6a824 */ /* 0x000fe400078e0202 */
[----:B------:R-:W-:-:S03]  /*13b40*/  FSEL R216, R216, RZ, P1 ;  /* 0x000000ffd8d87208 */ /* 0x000fc60000800000 */
[----:B------:R-:W-:Y:S02]  /*13b50*/  @!P2 STS [R182+0x28800], R153 ;  /* 0x02880099b600a388 */ /* 0x000fe40000000800 */
[-CC-:B------:R-:W-:Y:S01]  /*13b60*/  FFMA.FTZ R181, R181, R20.reuse, -R216.reuse ;  /* 0x00000014b5b57223 */ /* 0x180fe200000108d8 */
        /* <DEDUP_REMOVED lines=9> */
[----:B0-----:R0:W-:Y:S01]  /*13c00*/  @!P2 STS [R182+0x28820], R168 ;  /* 0x028820a8b600a388 */ /* 0x0011e20000000800 */
[-CC-:B------:R-:W-:Y:S01]  /*13c10*/  FFMA.FTZ R219, R166, R20.reuse, -R216.reuse ;  /* 0x00000014a6db7223 */ /* 0x180fe200000108d8 */
[-CC-:B------:R-:W-:Y:S01]  /*13c20*/  FFMA.FTZ R178, R178, R20.reuse, -R216.reuse ;  /* 0x00000014b2b27223 */ /* 0x180fe200000108d8 */
[-CC-:B------:R-:W-:Y:S01]  /*13c30*/  FFMA.FTZ R170, R170, R20.reuse, -R216.reuse ;  /* 0x00000014aaaa7223 */ /* 0x180fe200000108d8 */
[----:B------:R-:W3:Y:S01]  /*13c40*/  MUFU.EX2 R183, R183 ;  /* 0x000000b700b77308 */ /* 0x000ee20000000800 */
[--C-:B------:R-:W-:Y:S01]  /*13c50*/  FFMA.FTZ R171, R171, R20, -R216.reuse ;  /* 0x00000014abab7223 */ /* 0x100fe200000108d8 */
[----:B------:R-:W-:Y:S01]  /*13c60*/  F2FP.F16.F32.PACK_AB R158, R165, R164 ;  /* 0x000000a4a59e723e */ /* 0x000fe200000000ff */
[-CC-:B------:R-:W-:Y:S01]  /*13c70*/  FFMA.FTZ R176, R176, R20.reuse, -R216.reuse ;  /* 0x00000014b0b07223 */ /* 0x180fe200000108d8 */
[--C-:B------:R-:W-:Y:S01]  /*13c80*/  FFMA.FTZ R174, R174, R20, -R216.reuse ;  /* 0x00000014aeae7223 */ /* 0x100fe200000108d8 */
[----:B------:R-:W-:Y:S01]  /*13c90*/  F2FP.F16.F32.PACK_AB R154, R222, R221 ;  /* 0x000000ddde9a723e */ /* 0x000fe200000000ff */
[----:B------:R-:W-:Y:S01]  /*13ca0*/  FMUL.FTZ R26, R26, R168 ;  /* 0x000000a81a1a7220 */ /* 0x000fe20000410000 */
[----:B------:R-:W-:Y:S01]  /*13cb0*/  F2FP.F16.F32.PACK_AB R164, R177, R175 ;  /* 0x000000afb1a4723e */ /* 0x000fe200000000ff */
[----:B0-----:R0:W4:Y:S01]  /*13cc0*/  MUFU.EX2 R182, R173 ;  /* 0x000000ad00b67308 */ /* 0x0011220000000800 */
[----:B--2---:R-:W-:Y:S01]  /*13cd0*/  FFMA.FTZ R0, R168, R0, R181 ;  /* 0x00000000a8007223 */ /* 0x004fe200000100b5 */
[-C--:B------:R-:W-:Y:S01]  /*13ce0*/  FMUL.FTZ R27, R27, R168.reuse ;  /* 0x000000a81b1b7220 */ /* 0x080fe20000410000 */
[-C--:B------:R-:W-:Y:S01]  /*13cf0*/  FMUL.FTZ R30, R30, R168.reuse ;  /* 0x000000a81e1e7220 */ /* 0x080fe20000410000 */
[-C--:B------:R-:W-:Y:S01]  /*13d00*/  FMUL.FTZ R31, R31, R168.reuse ;  /* 0x000000a81f1f7220 */ /* 0x080fe20000410000 */
[-C--:B------:R-:W-:Y:S01]  /*13d10*/  FMUL.FTZ R34, R34, R168.reuse ;  /* 0x000000a822227220 */ /* 0x080fe20000410000 */
[-C--:B------:R-:W-:Y:S01]  /*13d20*/  FMUL.FTZ R35, R35, R168.reuse ;  /* 0x000000a823237220 */ /* 0x080fe20000410000 */
[----:B------:R-:W-:Y:S01]  /*13d30*/  FMUL.FTZ R38, R38, R168 ;  /* 0x000000a826267220 */ /* 0x000fe20000410000 */
[----:B------:R-:W2:Y:S01]  /*13d40*/  MUFU.EX2 R155, R155 ;  /* 0x0000009b009b7308 */ /* 0x000ea20000000800 */
[----:B0-----:R-:W-:Y:S01]  /*13d50*/  FFMA.FTZ R173, R156, R20, -R216 ;  /* 0x000000149cad7223 */ /* 0x001fe200000108d8 */
[----:B---3--:R-:W-:Y:S01]  /*13d60*/  FADD.FTZ R0, R183, R0 ;  /* 0x00000000b7007221 */ /* 0x008fe20000010000 */
[----:B------:R-:W-:Y:S01]  /*13d70*/  F2FP.F16.F32.PACK_AB R156, R223, R160 ;  /* 0x000000a0df9c723e */ /* 0x000fe200000000ff */
[-C--:B------:R-:W-:Y:S01]  /*13d80*/  FMUL.FTZ R39, R39, R168.reuse ;  /* 0x000000a827277220 */ /* 0x080fe20000410000 */
[----:B------:R-:W-:Y:S01]  /*13d90*/  F2FP.F16.F32.PACK_AB R160, R169, R167 ;  /* 0x000000a7a9a0723e */ /* 0x000fe200000000ff */
[----:B------:R-:W-:Y:S01]  /*13da0*/  FMUL.FTZ R42, R42, R168 ;  /* 0x000000a82a2a7220 */ /* 0x000fe20000410000 */
[----:B------:R-:W-:Y:S01]  /*13db0*/  F2FP.F16.F32.PACK_AB R153, R183, R181 ;  /* 0x000000b5b799723e */ /* 0x000fe200000000ff */
[----:B------:R-:W0:Y:S01]  /*13dc0*/  MUFU.EX2 R173, R173 ;  /* 0x000000ad00ad7308 */ /* 0x000e220000000800 */
[C---:B----4-:R-:W-:Y:S01]  /*13dd0*/  FADD.FTZ R3, R182.reuse, R3 ;  /* 0x00000003b6037221 */ /* 0x050fe20000010000 */
[----:B------:R-:W-:Y:S01]  /*13de0*/  F2FP.F16.F32.PACK_AB R162, R182, R172 ;  /* 0x000000acb6a2723e */ /* 0x000fe200000000ff */
[-C--:B------:R-:W-:Y:S01]  /*13df0*/  FMUL.FTZ R43, R43, R168.reuse ;  /* 0x000000a82b2b7220 */ /* 0x080fe20000410000 */
[-C--:B------:R-:W-:Y:S01]  /*13e00*/  FMUL.FTZ R46, R46, R168.reuse ;  /* 0x000000a82e2e7220 */ /* 0x080fe20000410000 */
[----:B------:R-:W-:Y:S01]  /*13e10*/  FADD.FTZ R3, R175, R3 ;  /* 0x00000003af037221 */ /* 0x000fe20000010000 */
[-C--:B------:R-:W-:Y:S01]  /*13e20*/  FMUL.FTZ R47, R47, R168.reuse ;  /* 0x000000a82f2f7220 */ /* 0x080fe20000410000 */
[-C--:B------:R-:W-:Y:S01]  /*13e30*/  FMUL.FTZ R50, R50, R168.reuse ;  /* 0x000000a832327220 */ /* 0x080fe20000410000 */
[----:B------:R-:W3:Y:S01]  /*13e40*/  MUFU.EX2 R157, R157 ;  /* 0x0000009d009d7308 */ /* 0x000ee20000000800 */
[----:B--2---:R-:W-:Y:S01]  /*13e50*/  FADD.FTZ R0, R155, R0 ;  /* 0x000000009b007221 */ /* 0x004fe20000010000 */
[----:B------:R-:W-:Y:S01]  /*13e60*/  FADD.FTZ R3, R177, R3 ;  /* 0x00000003b1037221 */ /* 0x000fe20000010000 */
        /* <DEDUP_REMOVED lines=32> */
[----:B------:R0:W-:Y:S01]  /*14070*/  STSM.16.M88.4 [R198+0x26800], R152 ;  /* 0x02680098c6007844 */ /* 0x0001e20000000200 */
[-C--:B------:R-:W-:Y:S01]  /*14080*/  FMUL.FTZ R94, R94, R168.reuse ;  /* 0x000000a85e5e7220 */ /* 0x080fe20000410000 */
[-C--:B------:R-:W-:Y:S01]  /*14090*/  FMUL.FTZ R95, R95, R168.reuse ;  /* 0x000000a85f5f7220 */ /* 0x080fe20000410000 */
[-C--:B------:R-:W-:Y:S01]  /*140a0*/  FMUL.FTZ R98, R98, R168.reuse ;  /* 0x000000a862627220 */ /* 0x080fe20000410000 */
[-C--:B------:R-:W-:Y:S01]  /*140b0*/  FMUL.FTZ R99, R99, R168.reuse ;  /* 0x000000a863637220 */ /* 0x080fe20000410000 */
[-C--:B------:R-:W-:Y:S01]  /*140c0*/  FMUL.FTZ R102, R102, R168.reuse ;  /* 0x000000a866667220 */ /* 0x080fe20000410000 */
[----:B------:R-:W4:Y:S01]  /*140d0*/  MUFU.EX2 R163, R163 ;  /* 0x000000a300a37308 */ /* 0x000f220000000800 */
[C---:B---3--:R-:W-:Y:S01]  /*140e0*/  FADD.FTZ R0, R161.reuse, R0 ;  /* 0x00000000a1007221 */ /* 0x048fe20000010000 */
[----:B------:R-:W-:Y:S01]  /*140f0*/  F2FP.F16.F32.PACK_AB R159, R161, R159 ;  /* 0x0000009fa19f723e */ /* 0x000fe200000000ff */
[-C--:B------:R-:W-:Y:S01]  /*14100*/  FMUL.FTZ R103, R103, R168.reuse ;  /* 0x000000a867677220 */ /* 0x080fe20000410000 */
[-C--:B------:R-:W-:Y:S01]  /*14110*/  FMUL.FTZ R106, R106, R168.reuse ;  /* 0x000000a86a6a7220 */ /* 0x080fe20000410000 */
[-C--:B------:R-:W-:Y:S01]  /*14120*/  FMUL.FTZ R107, R107, R168.reuse ;  /* 0x000000a86b6b7220 */ /* 0x080fe20000410000 */
[-C--:B------:R-:W-:Y:S01]  /*14130*/  FMUL.FTZ R110, R110, R168.reuse ;  /* 0x000000a86e6e7220 */ /* 0x080fe20000410000 */
[----:B------:R0:W-:Y:S01]  /*14140*/  STSM.16.M88.4 [R199], R156 ;  /* 0x0000009cc7007844 */ /* 0x0001e20000000200 */
        /* <DEDUP_REMOVED lines=9> */
[C---:B----4-:R-:W-:Y:S01]  /*141e0*/  FADD.FTZ R0, R163.reuse, R0 ;  /* 0x00000000a3007221 */ /* 0x050fe20000010000 */
[----:B------:R-:W-:Y:S01]  /*141f0*/  F2FP.F16.F32.PACK_AB R161, R163, R217 ;  /* 0x000000d9a3a1723e */ /* 0x000fe200000000ff */
        /* <DEDUP_REMOVED lines=22> */
[----:B----4-:R-:W-:-:S07]  /*14360*/  FADD.FTZ R0, R165, R0 ;  /* 0x00000000a5007221 */ /* 0x010fce0000010000 */
[----:B------:R-:W4:Y:S01]  /*14370*/  MUFU.EX2 R167, R174 ;  /* 0x000000ae00a77308 */ /* 0x000f220000000800 */
[C---:B---3--:R-:W-:Y:S01]  /*14380*/  FADD.FTZ R0, R171.reuse, R0 ;  /* 0x00000000ab007221 */ /* 0x048fe20000010000 */
[----:B------:R-:W-:-:S06]  /*14390*/  F2FP.F16.F32.PACK_AB R165, R171, R165 ;  /* 0x000000a5aba5723e */ /* 0x000fcc00000000ff */
[----:B------:R-:W3:Y:S01]  /*143a0*/  MUFU.EX2 R176, R176 ;  /* 0x000000b000b07308 */ /* 0x000ee20000000800 */
[----:B--2---:R-:W-:Y:S01]  /*143b0*/  FADD.FTZ R3, R166, R3 ;  /* 0x00000003a6037221 */ /* 0x004fe20000010000 */
[----:B------:R-:W-:-:S03]  /*143c0*/  F2FP.F16.F32.PACK_AB R166, R180, R166 ;  /* 0x000000a6b4a6723e */ /* 0x000fc600000000ff */
[----:B------:R-:W-:Y:S01]  /*143d0*/  FADD.FTZ R3, R180, R3 ;  /* 0x00000003b4037221 */ /* 0x000fe20000010000 */
[----:B----4-:R-:W-:Y:S01]  /*143e0*/  FADD.FTZ R0, R167, R0 ;  /* 0x00000000a7007221 */ /* 0x010fe20000010000 */
[----:B---3--:R-:W-:-:S03]  /*143f0*/  F2FP.F16.F32.PACK_AB R167, R176, R167 ;  /* 0x000000a7b0a7723e */ /* 0x008fc600000000ff */
[----:B------:R-:W-:Y:S02]  /*14400*/  FADD.FTZ R0, R176, R0 ;  /* 0x00000000b0007221 */ /* 0x000fe40000010000 */
[----:B------:R0:W-:Y:S01]  /*14410*/  STSM.16.M88.4 [R200], R164 ;  /* 0x000000a4c8007844 */ /* 0x0001e20000000200 */
[----:B------:R-:W-:Y:S05]  /*14420*/  @!P0 BRA `(.L_x_2752) ;  /* 0x0000000000048947 */ /* 0x000fea0003800000 */
[----:B------:R-:W-:Y:S01]  /*14430*/  BPT.TRAP 0x1 ;  /* 0x000000040000795c */ /* 0x000fe20000300000 */
.L_x_2752:
[----:B------:R2:W3:Y:S01]  /*14440*/  SYNCS.PHASECHK.TRANS64.TRYWAIT P1, [R21+URZ+0x28c50], R209 ;  /* 0x028c50d1150075a7 */ /* 0x0004e2000802017f */
[----:B------:R-:W-:Y:S05]  /*14450*/  @!P0 BRA `(.L_x_2753) ;  /* 0x0000000000048947 */ /* 0x000fea0003800000 */
[----:B------:R-:W-:Y:S01]  /*14460*/  BPT.TRAP 0x1 ;  /* 0x000000040000795c */ /* 0x000fe20000300000 */
.L_x_2753:
[----:B------:R-:W-:Y:S04]  /*14470*/  BSSY B1, `(.L_x_2754) ;  /* 0x0000004000017945 */ /* 0x000fe80003800000 */
[----:B---3--:R-:W-:Y:S05]  /*14480*/  @P1 BRA `(.L_x_2755) ;  /* 0x0000000000081947 */ /* 0x008fea0003800000 */
[----:B------:R-:W3:Y:S02]  /*14490*/  SYNCS.PHASECHK.TRANS64.TRYWAIT P1, [R21+URZ+0x28c50], R209 ;  /* 0x028c50d1150075a7 */ /* 0x000ee4000802017f */
[----:B---3--:R-:W-:Y:S05]  /*144a0*/  @!P1 BRA `(.L_x_2756) ;  /* 0x000000cc00609947 */ /* 0x008fea0003800000 */
.L_x_2755:
[----:B------:R-:W-:Y:S05]  /*144b0*/  BSYNC B1 ;  /* 0x0000000000017941 */ /* 0x000fea0003800000 */
.L_x_2754:
        /* <DEDUP_REMOVED lines=40> */
.L_x_2757:
[----:B------:R-:W4:Y:S01]  /*14740*/  LDL R152, [R1+0x8] ;  /* 0x0000080001987983 */ /* 0x000f220000100800 */
[----:B-123--:R-:W-:Y:S02]  /*14750*/  VIADD R21, R21, 0x28c60 ;  /* 0x00028c6015157836 */ /* 0x00efe40000000000 */
[----:B------:R-:W-:Y:S02]  /*14760*/  IMAD.MOV.U32 R212, RZ, RZ, R15 ;  /* 0x000000ffffd47224 */ /* 0x000fe400078e000f */
[----:B------:R-:W-:Y:S01]  /*14770*/  IMAD.MOV.U32 R217, RZ, RZ, R13 ;  /* 0x000000ffffd97224 */ /* 0x000fe200078e000d */
[----:B------:R-:W-:Y:S01]  /*14780*/  PRMT R21, R187, 0x654, R21 ;  /* 0x00000654bb157816 */ /* 0x000fe20000000015 */
[----:B------:R-:W-:-:S03]  /*14790*/  IMAD.MOV.U32 R216, RZ, RZ, R18 ;  /* 0x000000ffffd87224 */ /* 0x000fc600078e0012 */
[----:B------:R0:W-:Y:S01]  /*147a0*/  SYNCS.ARRIVE.TRANS64.RED.A1T0 RZ, [R21+URZ], RZ ;  /* 0x000000ff15ff79a7 */ /* 0x0001e2000810043f */
[C---:B----4-:R-:W-:Y:S01]  /*147b0*/  ISETP.GT.AND P1, PT, R12.reuse, R152, PT ;  /* 0x000000980c00720c */ /* 0x050fe20003f24270 */
[----:B------:R-:W-:-:S12]  /*147c0*/  VIADD R12, R12, 0xffffffff ;  /* 0xffffffff0c0c7836 */ /* 0x000fd80000000000 */
[----:B0-----:R-:W-:Y:S05]  /*147d0*/  @P1 BRA `(.L_x_2758) ;  /* 0xffffffd400c81947 */ /* 0x001fea000383ffff */
.L_x_2737:
[----:B------:R-:W-:Y:S05]  /*147e0*/  BSYNC B0 ;  /* 0x0000000000007941 */ /* 0x000fea0003800000 */
.L_x_2736:
[----:B------:R-:W2:Y:S04]  /*147f0*/  LDL.LU R21, [R1+0x50] ;  /* 0x0000500001157983 */ /* 0x000ea80000300800 */
[----:B------:R-:W0:Y:S04]  /*14800*/  SHFL.BFLY PT, R4, R3, 0x2, 0x1f ;  /* 0x0c401f0003047f89 */ /* 0x000e2800000e0000 */
[----:B------:R-:W1:Y:S01]  /*14810*/  SHFL.BFLY PT, R5, R0, 0x2, 0x1f ;  /* 0x0c401f0000057f89 */ /* 0x000e6200000e0000 */
[----:B0-----:R-:W-:Y:S01]  /*14820*/  FADD.FTZ R4, R4, R3 ;  /* 0x0000000304047221 */ /* 0x001fe20000010000 */
[----:B-1----:R-:W-:Y:S01]  /*14830*/  FADD.FTZ R6, R5, R0 ;  /* 0x0000000005067221 */ /* 0x002fe20000010000 */
[----:B------:R-:W-:-:S03]  /*14840*/  IMAD.MOV.U32 R0, RZ, RZ, -0x800000 ;  /* 0xff800000ff007424 */ /* 0x000fc600078e00ff */
[----:B------:R-:W0:Y:S04]  /*14850*/  SHFL.BFLY PT, R5, R4, 0x1, 0x1f ;  /* 0x0c201f0004057f89 */ /* 0x000e2800000e0000 */
[----:B------:R-:W1:Y:S01]  /*14860*/  SHFL.BFLY PT, R7, R6, 0x1, 0x1f ;  /* 0x0c201f0006077f89 */ /* 0x000e6200000e0000 */
[----:B0-----:R-:W-:Y:S01]  /*14870*/  FADD.FTZ R9, R4, R5 ;  /* 0x0000000504097221 */ /* 0x001fe20000010000 */
[----:B-1----:R-:W-:Y:S01]  /*14880*/  FADD.FTZ R11, R6, R7 ;  /* 0x00000007060b7221 */ /* 0x002fe20000010000 */
[----:B------:R-:W-:Y:S08]  /*14890*/  BAR.ARV 0x8, 0x100 ;  /* 0x0204000000007b1d */ /* 0x000ff00000002000 */
[----:B------:R-:W-:Y:S01]  /*148a0*/  BAR.SYNC.DEFER_BLOCKING 0xf, 0x100 ;  /* 0x03c4000000007b1d */ /* 0x000fe20000010000 */
[----:B------:R-:W-:-:S02]  /*148b0*/  FSETP.NE.FTZ.AND P0, PT, R9, RZ, PT ;  /* 0x000000ff0900720b */ /* 0x000fc40003f15000 */
[----:B------:R-:W-:-:S11]  /*148c0*/  FSETP.NE.FTZ.AND P1, PT, R11, RZ, PT ;  /* 0x000000ff0b00720b */ /* 0x000fd60003f35000 */
[----:B------:R-:W0:Y:S01]  /*148d0*/  @P0 MUFU.LG2 R5, R9 ;  /* 0x0000000900050308 */ /* 0x000e220000000c00 */
[----:B------:R-:W-:-:S07]  /*148e0*/  @P0 FMUL.FTZ R8, R20, 0.69314718246459960938 ;  /* 0x3f31721814080820 */ /* 0x000fce0000410000 */
[----:B------:R-:W1:Y:S01]  /*148f0*/  @P1 MUFU.LG2 R3, R11 ;  /* 0x0000000b00031308 */ /* 0x000e620000000c00 */
[----:B0-----:R-:W-:-:S04]  /*14900*/  @P0 FMUL.FTZ R5, R5, 0.69314718246459960938 ;  /* 0x3f31721805050820 */ /* 0x001fc80000410000 */
[----:B------:R-:W-:Y:S01]  /*14910*/  @P0 FFMA.FTZ R0, R8, R13, R5 ;  /* 0x0000000d08000223 */ /* 0x000fe20000010005 */
[----:B------:R-:W-:Y:S01]  /*14920*/  @P1 FMUL.FTZ R5, R20, 0.69314718246459960938 ;  /* 0x3f31721814051820 */ /* 0x000fe20000410000 */
[----:B-1----:R-:W-:Y:S01]  /*14930*/  @P1 FMUL.FTZ R4, R3, 0.69314718246459960938 ;  /* 0x3f31721803041820 */ /* 0x002fe20000410000 */
[----:B------:R-:W-:-:S03]  /*14940*/  IMAD.MOV.U32 R3, RZ, RZ, -0x800000 ;  /* 0xff800000ff037424 */ /* 0x000fc600078e00ff */
[----:B------:R-:W-:Y:S01]  /*14950*/  @P1 FFMA.FTZ R3, R5, R15, R4 ;  /* 0x0000000f05031223 */ /* 0x000fe20000010004 */
[----:B------:R-:W-:-:S04]  /*14960*/  IADD3 R4, -R197, RZ, RZ ;  /* 0x000000ffc5047210 */ /* 0x000fc80007ffe1ff */
[----:B------:R-:W-:Y:S02]  /*14970*/  ISETP.NE.AND P2, PT, R185, R4, PT ;  /* 0x00000004b900720c */ /* 0x000fe40003f45270 */
[----:B------:R-:W-:-:S06]  /*14980*/  CS2R R4, SRZ ;  /* 0x0000000000047805 */ /* 0x000fcc000001ff00 */
[----:B------:R-:W0:Y:S01]  /*14990*/  @P0 MUFU.RCP R5, R9 ;  /* 0x0000000900050308 */ /* 0x000e220000001000 */
[----:B------:R-:W-:-:S04]  /*149a0*/  PLOP3.LUT P0, PT, PT, PT, PT, 0x8, 0x0 ;  /* 0x000000000000781c */ /* 0x000fc80003f0e170 */
[----:B------:R-:W-:-:S03]  /*149b0*/  @!P2 IMAD R7, R18, 0x40, R194 ;  /* 0x000000401207a824 */ /* 0x000fc600078e02c2 */
[----:B------:R-:W1:Y:S01]  /*149c0*/  @P1 MUFU.RCP R4, R11 ;  /* 0x0000000b00041308 */ /* 0x000e620000001000 */
[----:B------:R-:W-:Y:S02]  /*149d0*/  VIADD R18, R18, 0x1 ;  /* 0x0000000112127836 */ /* 0x000fe40000000000 */
[----:B------:R-:W-:-:S03]  /*149e0*/  @!P2 IMAD R7, R7, 0x4, R2 ;  /* 0x000000040707a824 */ /* 0x000fc600078e0202 */
[----:B------:R-:W-:Y:S02]  /*149f0*/  ISETP.NE.AND P1, PT, R18, 0x2, PT ;  /* 0x000000021200780c */ /* 0x000fe40003f25270 */
[----:B0-----:R0:W-:Y:S02]  /*14a00*/  @!P2 STS [R7+0x28800], R5 ;  /* 0x028800050700a388 */ /* 0x0011e40000000800 */
[----:B------:R-:W-:Y:S01]  /*14a10*/  SEL R2, RZ, 0x1, P1 ;  /* 0x00000001ff027807 */ /* 0x000fe20000800000 */
[-C--:B------:R-:W-:Y:S01]  /*14a20*/  FMUL.FTZ R153, R28, R5.reuse ;  /* 0x000000051c997220 */ /* 0x080fe20000410000 */
[-C--:B------:R-:W-:Y:S01]  /*14a30*/  FMUL.FTZ R152, R36, R5.reuse ;  /* 0x0000000524987220 */ /* 0x080fe20000410000 */
[-C--:B------:R-:W-:Y:S01]  /*14a40*/  FMUL.FTZ R172, R40, R5.reuse ;  /* 0x0000000528ac7220 */ /* 0x080fe20000410000 */
[-C--:B------:R-:W-:Y:S01]  /*14a50*/  FMUL.FTZ R10, R24, R5.reuse ;  /* 0x00000005180a7220 */ /* 0x080fe20000410000 */
[-C--:B------:R-:W-:Y:S01]  /*14a60*/  FMUL.FTZ R8, R25, R5.reuse ;  /* 0x0000000519087220 */ /* 0x080fe20000410000 */
[-C--:B------:R-:W-:Y:S01]  /*14a70*/  FMUL.FTZ R28, R29, R5.reuse ;  /* 0x000000051d1c7220 */ /* 0x080fe20000410000 */
        /* <DEDUP_REMOVED lines=125> */
[----:B--2---:R-:W-:-:S05]  /*15250*/  VIADD R21, R21, 0x1 ;  /* 0x0000000115157836 */ /* 0x004fca0000000000 */
[----:B------:R0:W-:Y:S01]  /*15260*/  STL [R1+0x50], R21 ;  /* 0x0000501501007387 */ /* 0x0001e20000100800 */
[----:B------:R-:W-:Y:S06]  /*15270*/  BAR.ARV 0xe, 0x100 ;  /* 0x0384000000007b1d */ /* 0x000fec0000002000 */
.L_x_2614:
[----:B------:R-:W-:Y:S05]  /*15280*/  BSYNC B7 ;  /* 0x0000000000077941 */ /* 0x000fea0003800000 */
.L_x_2604:
        /* <DEDUP_REMOVED lines=10> */
[----:B------:R-:W-:Y:S01]  /*15330*/  F2FP.F16.F32.PACK_AB R4, R8, R10 ;  /* 0x0000000a0804723e */ /* 0x000fe200000000ff */
[----:B------:R-:W-:Y:S02]  /*15340*/  ULDC.64 UR4, c[0x0][0xc00] ;  /* 0x0003000000047ab9 */ /* 0x000fe40000000a00 */
[----:B------:R-:W4:Y:S01]  /*15350*/  LDL R50, [R1+0x4c] ;  /* 0x00004c0001327983 */ /* 0x000f220000100800 */
[----:B------:R-:W0:Y:S01]  /*15360*/  S2R R23, SR_SWINHI ;  /* 0x0000000000177919 */ /* 0x000e220000002f00 */
[----:B------:R-:W-:Y:S02]  /*15370*/  F2FP.F16.F32.PACK_AB R7, R31, R7 ;  /* 0x000000071f07723e */ /* 0x000fe400000000ff */
[----:B------:R-:W-:Y:S02]  /*15380*/  F2FP.F16.F32.PACK_AB R5, R6, R5 ;  /* 0x000000050605723e */ /* 0x000fe400000000ff */
[----:B------:R-:W-:-:S02]  /*15390*/  F2FP.F16.F32.PACK_AB R6, R28, R153 ;  /* 0x000000991c06723e */ /* 0x000fc400000000ff */
[----:B------:R-:W-:Y:S02]  /*153a0*/  MOV R20, R2 ;  /* 0x0000000200147202 */ /* 0x000fe40000000f00 */
[----:B0-----:R-:W-:Y:S02]  /*153b0*/  MOV R21, R23 ;  /* 0x0000001700157202 */ /* 0x001fe40000000f00 */
        /* <DEDUP_REMOVED lines=27> */
[----:B------:R-:W-:Y:S01]  /*15570*/  BAR.SYNC.DEFER_BLOCKING 0x1, 0x100 ;  /* 0x0044000000007b1d */ /* 0x000fe20000010000 */
[----:B---3--:R-:W-:-:S03]  /*15580*/  IMAD.WIDE R44, R30, 0x2, R20 ;  /* 0x000000021e2c7825 */ /* 0x008fc600078e0214 */
[----:B------:R-:W-:-:S04]  /*15590*/  LOP3.LUT R23, R44, 0x380, RZ, 0xc0, !PT ;  /* 0x000003802c177812 */ /* 0x000fc800078ec0ff */
[----:B------:R-:W-:Y:S01]  /*155a0*/  SHF.R.U64 R23, R23, 0x3, RZ ;  /* 0x0000000317177819 */ /* 0x000fe200000012ff */
[----:B------:R-:W-:-:S03]  /*155b0*/  IMAD.MOV.U32 R31, RZ, RZ, R45 ;  /* 0x000000ffff1f7224 */ /* 0x000fc600078e002d */
[----:B------:R-:W-:Y:S02]  /*155c0*/  LOP3.LUT R30, R23, R44, RZ, 0x3c, !PT ;  /* 0x0000002c171e7212 */ /* 0x000fe400078e3cff */
[----:B------:R-:W-:Y:S02]  /*155d0*/  IADD3 R23, P0, R44, 0x20, RZ ;  /* 0x000000202c177810 */ /* 0x000fe40007f1e0ff */
[----:B------:R-:W-:Y:S02]  /*155e0*/  MOV R30, R30 ;  /* 0x0000001e001e7202 */ /* 0x000fe40000000f00 */
[----:B------:R-:W-:-:S04]  /*155f0*/  LOP3.LUT R10, R23, 0x380, RZ, 0xc0, !PT ;  /* 0x00000380170a7812 */ /* 0x000fc800078ec0ff */
[----:B------:R-:W-:Y:S01]  /*15600*/  SHF.R.U64 R10, R10, 0x3, RZ ;  /* 0x000000030a0a7819 */ /* 0x000fe200000012ff */
[----:B------:R0:W-:Y:S01]  /*15610*/  STSM.16.M88.4 [R30], R4 ;  /* 0x000000041e007844 */ /* 0x0001e20000000200 */
[----:B------:R-:W-:-:S04]  /*15620*/  IADD3 R49, P1, R44, 0x2060, RZ ;  /* 0x000020602c317810 */ /* 0x000fc80007f3e0ff */
[----:B------:R-:W-:Y:S01]  /*15630*/  LOP3.LUT R48, R49, 0x380, RZ, 0xc0, !PT ;  /* 0x0000038031307812 */ /* 0x000fe200078ec0ff */
[----:B0-----:R-:W-:Y:S01]  /*15640*/  IMAD.X R5, RZ, RZ, R45, P0 ;  /* 0x000000ffff057224 */ /* 0x001fe200000e062d */
[----:B------:R-:W-:-:S04]  /*15650*/  LOP3.LUT R4, R10, R23, RZ, 0x3c, !PT ;  /* 0x000000170a047212 */ /* 0x000fc800078e3cff */
[----:B------:R-:W-:Y:S02]  /*15660*/  MOV R12, R4 ;  /* 0x00000004000c7202 */ /* 0x000fe40000000f00 */
[----:B------:R-:W-:Y:S02]  /*15670*/  IADD3 R5, P3, R44, 0x40, RZ ;  /* 0x000000402c057810 */ /* 0x000fe40007f7e0ff */
[----:B------:R-:W-:Y:S02]  /*15680*/  F2FP.F16.F32.PACK_AB R10, R14, R152 ;  /* 0x000000980e0a723e */ /* 0x000fe400000000ff */
[----:B------:R-:W-:Y:S02]  /*15690*/  LOP3.LUT R4, R5, 0x380, RZ, 0xc0, !PT ;  /* 0x0000038005047812 */ /* 0x000fe400078ec0ff */
[----:B------:R-:W-:Y:S02]  /*156a0*/  IADD3 R39, P0, R44, 0x2040, RZ ;  /* 0x000020402c277810 */ /* 0x000fe40007f1e0ff */
[----:B------:R-:W-:-:S02]  /*156b0*/  SHF.R.U64 R48, R48, 0x3, RZ ;  /* 0x0000000330307819 */ /* 0x000fc400000012ff */
[----:B------:R-:W-:Y:S02]  /*156c0*/  SHF.R.U64 R4, R4, 0x3, RZ ;  /* 0x0000000304047819 */ /* 0x000fe400000012ff */
[C---:B------:R-:W-:Y:S02]  /*156d0*/  IADD3 R53, P2, R44.reuse, 0x4000, RZ ;  /* 0x000040002c357810 */ /* 0x040fe40007f5e0ff */
[----:B------:R-:W-:Y:S01]  /*156e0*/  IADD3 R7, P4, R44, 0x60, RZ ;  /* 0x000000602c077810 */ /* 0x000fe20007f9e0ff */
[----:B------:R0:W-:Y:S01]  /*156f0*/  STSM.16.M88.4 [R12], R8 ;  /* 0x000000080c007844 */ /* 0x0001e20000000200 */
[----:B------:R-:W-:Y:S02]  /*15700*/  LOP3.LUT R38, R39, 0x380, RZ, 0xc0, !PT ;  /* 0x0000038027267812 */ /* 0x000fe400078ec0ff */
[----:B------:R-:W-:Y:S01]  /*15710*/  LOP3.LUT R48, R48, R49, RZ, 0x3c, !PT ;  /* 0x0000003130307212 */ /* 0x000fe200078e3cff */
[----:B------:R-:W-:Y:S01]  /*15720*/  IMAD.X R49, RZ, RZ, R45, P1 ;  /* 0x000000ffff317224 */ /* 0x000fe200008e062d */
[----:B------:R-:W-:-:S02]  /*15730*/  IADD3 R31, P5, R44, 0x2000, RZ ;  /* 0x000020002c1f7810 */ /* 0x000fc40007fbe0ff */
[----:B------:R-:W-:Y:S02]  /*15740*/  IADD3 R35, P6, R44, 0x2020, RZ ;  /* 0x000020202c237810 */ /* 0x000fe40007fde0ff */
[----:B------:R-:W-:Y:S02]  /*15750*/  LOP3.LUT R52, R53, 0x380, RZ, 0xc0, !PT ;  /* 0x0000038035347812 */ /* 0x000fe400078ec0ff */
[----:B------:R-:W-:Y:S02]  /*15760*/  LOP3.LUT R6, R7, 0x380, RZ, 0xc0, !PT ;  /* 0x0000038007067812 */ /* 0x000fe400078ec0ff */
[----:B------:R-:W-:Y:S02]  /*15770*/  SHF.R.U64 R38, R38, 0x3, RZ ;  /* 0x0000000326267819 */ /* 0x000fe400000012ff */
[----:B0-----:R-:W-:Y:S02]  /*15780*/  LOP3.LUT R8, R4, R5, RZ, 0x3c, !PT ;  /* 0x0000000504087212 */ /* 0x001fe400078e3cff */
[----:B------:R-:W-:-:S02]  /*15790*/  IADD3 R4, P1, R44, 0x6040, RZ ;  /* 0x000060402c047810 */ /* 0x000fc40007f3e0ff */
[----:B------:R-:W-:Y:S02]  /*157a0*/  LOP3.LUT R30, R31, 0x380, RZ, 0xc0, !PT ;  /* 0x000003801f1e7812 */ /* 0x000fe400078ec0ff */
[----:B------:R-:W-:Y:S02]  /*157b0*/  LOP3.LUT R34, R35, 0x380, RZ, 0xc0, !PT ;  /* 0x0000038023227812 */ /* 0x000fe400078ec0ff */
[----:B------:R-:W-:Y:S02]  /*157c0*/  SHF.R.U64 R52, R52, 0x3, RZ ;  /* 0x0000000334347819 */ /* 0x000fe400000012ff */
[----:B------:R-:W-:Y:S02]  /*157d0*/  SHF.R.U64 R6, R6, 0x3, RZ ;  /* 0x0000000306067819 */ /* 0x000fe400000012ff */
[----:B------:R-:W-:Y:S02]  /*157e0*/  LOP3.LUT R5, R4, 0x380, RZ, 0xc0, !PT ;  /* 0x0000038004057812 */ /* 0x000fe400078ec0ff */
[----:B------:R-:W-:Y:S01]  /*157f0*/  LOP3.LUT R38, R38, R39, RZ, 0x3c, !PT ;  /* 0x0000002726267212 */ /* 0x000fe200078e3cff */
[----:B------:R-:W-:Y:S01]  /*15800*/  IMAD.X R39, RZ, RZ, R45, P0 ;  /* 0x000000ffff277224 */ /* 0x000fe200000e062d */
[----:B------:R-:W-:-:S02]  /*15810*/  SHF.R.U64 R30, R30, 0x3, RZ ;  /* 0x000000031e1e7819 */ /* 0x000fc400000012ff */
[----:B------:R-:W-:Y:S02]  /*15820*/  SHF.R.U64 R34, R34, 0x3, RZ ;  /* 0x0000000322227819 */ /* 0x000fe400000012ff */
[----:B------:R-:W-:Y:S01]  /*15830*/  LOP3.LUT R52, R52, R53, RZ, 0x3c, !PT ;  /* 0x0000003534347212 */ /* 0x000fe200078e3cff */
[--C-:B------:R-:W-:Y:S01]  /*15840*/  IMAD.X R53, RZ, RZ, R45.reuse, P2 ;  /* 0x000000ffff357224 */ /* 0x100fe200010e062d */
[----:B------:R-:W-:Y:S02]  /*15850*/  IADD3 R72, P0, R44, 0x6020, RZ ;  /* 0x000060202c487810 */ /* 0x000fe40007f1e0ff */
[----:B------:R-:W-:Y:S02]  /*15860*/  LOP3.LUT R10, R6, R7, RZ, 0x3c, !PT ;  /* 0x00000007060a7212 */ /* 0x000fe400078e3cff */
[----:B------:R-:W-:Y:S02]  /*15870*/  SHF.R.U64 R5, R5, 0x3, RZ ;  /* 0x0000000305057819 */ /* 0x000fe400000012ff */
[----:B------:R-:W-:Y:S01]  /*15880*/  IADD3 R6, P2, R44, 0x6060, RZ ;  /* 0x000060602c067810 */ /* 0x000fe20007f5e0ff */
[--C-:B------:R-:W-:Y:S01]  /*15890*/  IMAD.X R9, RZ, RZ, R45.reuse, P3 ;  /* 0x000000ffff097224 */ /* 0x100fe200018e062d */
[----:B------:R-:W-:Y:S01]  /*158a0*/  LOP3.LUT R30, R30, R31, RZ, 0x3c, !PT ;  /* 0x0000001f1e1e7212 */ /* 0x000fe200078e3cff */
[--C-:B------:R-:W-:Y:S01]  /*158b0*/  IMAD.X R31, RZ, RZ, R45.reuse, P5 ;  /* 0x000000ffff1f7224 */ /* 0x100fe200028e062d */
[----:B------:R-:W-:Y:S01]  /*158c0*/  LOP3.LUT R34, R34, R35, RZ, 0x3c, !PT ;  /* 0x0000002322227212 */ /* 0x000fe200078e3cff */
[----:B------:R-:W-:Y:S01]  /*158d0*/  IMAD.X R35, RZ, RZ, R45, P6 ;  /* 0x000000ffff237224 */ /* 0x000fe200030e062d */
[----:B------:R-:W-:-:S02]  /*158e0*/  LOP3.LUT R73, R72, 0x380, RZ, 0xc0, !PT ;  /* 0x0000038048497812 */ /* 0x000fc400078ec0ff */
[----:B------:R-:W-:Y:S02]  /*158f0*/  IADD3.X R11, RZ, R45, RZ, P4, !PT ;  /* 0x0000002dff0b7210 */ /* 0x000fe400027fe4ff */
[----:B------:R-:W-:Y:S02]  /*15900*/  LOP3.LUT R4, R5, R4, RZ, 0x3c, !PT ;  /* 0x0000000405047212 */ /* 0x000fe400078e3cff */
[C---:B------:R-:W-:Y:S02]  /*15910*/  IADD3 R57, P3, R44.reuse, 0x4020, RZ ;  /* 0x000040202c397810 */ /* 0x040fe40007f7e0ff */
[C---:B------:R-:W-:Y:S02]  /*15920*/  IADD3 R61, P4, R44.reuse, 0x4040, RZ ;  /* 0x000040402c3d7810 */ /* 0x040fe40007f9e0ff */
[C---:B------:R-:W-:Y:S02]  /*15930*/  IADD3 R64, P5, R44.reuse, 0x4060, RZ ;  /* 0x000040602c407810 */ /* 0x040fe40007fbe0ff */
[----:B------:R-:W-:-:S02]  /*15940*/  IADD3 R68, P6, R44, 0x6000, RZ ;  /* 0x000060002c447810 */ /* 0x000fc40007fde0ff */
[----:B------:R-:W-:Y:S02]  /*15950*/  LOP3.LUT R5, R6, 0x380, RZ, 0xc0, !PT ;  /* 0x0000038006057812 */ /* 0x000fe400078ec0ff */
[----:B------:R-:W-:Y:S02]  /*15960*/  SHF.R.U64 R73, R73, 0x3, RZ ;  /* 0x0000000349497819 */ /* 0x000fe400000012ff */
[----:B------:R-:W-:Y:S02]  /*15970*/  LOP3.LUT R56, R57, 0x380, RZ, 0xc0, !PT ;  /* 0x0000038039387812 */ /* 0x000fe400078ec0ff */
[----:B------:R-:W-:Y:S02]  /*15980*/  LOP3.LUT R60, R61, 0x380, RZ, 0xc0, !PT ;  /* 0x000003803d3c7812 */ /* 0x000fe400078ec0ff */
[----:B------:R-:W-:Y:S02]  /*15990*/  LOP3.LUT R65, R64, 0x380, RZ, 0xc0, !PT ;  /* 0x0000038040417812 */ /* 0x000fe400078ec0ff */
[----:B------:R-:W-:-:S02]  /*159a0*/  LOP3.LUT R69, R68, 0x380, RZ, 0xc0, !PT ;  /* 0x0000038044457812 */ /* 0x000fc400078ec0ff */
[----:B------:R-:W-:Y:S02]  /*159b0*/  SHF.R.U64 R5, R5, 0x3, RZ ;  /* 0x0000000305057819 */ /* 0x000fe400000012ff */
[----:B------:R-:W-:Y:S01]  /*159c0*/  LOP3.LUT R72, R73, R72, RZ, 0x3c, !PT ;  /* 0x0000004849487212 */ /* 0x000fe200078e3cff */
[--C-:B------:R-:W-:Y:S01]  /*159d0*/  IMAD.X R73, RZ, RZ, R45.reuse, P0 ;  /* 0x000000ffff497224 */ /* 0x100fe200000e062d */
[----:B------:R-:W-:Y:S01]  /*159e0*/  SHF.R.U64 R56, R56, 0x3, RZ ;  /* 0x0000000338387819 */ /* 0x000fe200000012ff */
[----:B------:R-:W-:Y:S01]  /*159f0*/  IMAD.X R7, RZ, RZ, R45, P2 ;  /* 0x000000ffff077224 */ /* 0x000fe200010e062d */
[----:B------:R-:W-:Y:S02]  /*15a00*/  SHF.R.U64 R60, R60, 0x3, RZ ;  /* 0x000000033c3c7819 */ /* 0x000fe400000012ff */
[----:B------:R-:W-:Y:S02]  /*15a10*/  SHF.R.U64 R65, R65, 0x3, RZ ;  /* 0x0000000341417819 */ /* 0x000fe400000012ff */
[----:B------:R-:W-:-:S02]  /*15a20*/  SHF.R.U64 R69, R69, 0x3, RZ ;  /* 0x0000000345457819 */ /* 0x000fc400000012ff */
[----:B------:R-:W-:Y:S01]  /*15a30*/  LOP3.LUT R6, R5, R6, RZ, 0x3c, !PT ;  /* 0x0000000605067212 */ /* 0x000fe200078e3cff */
[----:B------:R-:W-:Y:S01]  /*15a40*/  IMAD.X R5, RZ, RZ, R45, P1 ;  /* 0x000000ffff057224 */ /* 0x000fe200008e062d */
[----:B------:R-:W-:Y:S02]  /*15a50*/  MOV R23, R30 ;  /* 0x0000001e00177202 */ /* 0x000fe40000000f00 */
[----:B------:R-:W-:Y:S02]  /*15a60*/  ISETP.NE.U32.AND P0, PT, RZ, UR4, PT ;  /* 0x00000004ff007c0c */ /* 0x000fe4000bf05070 */
[----:B------:R-:W-:Y:S02]  /*15a70*/  MOV R8, R8 ;  /* 0x0000000800087202 */ /* 0x000fe40000000f00 */
[----:B--2---:R-:W-:Y:S02]  /*15a80*/  MOV R24, R34 ;  /* 0x0000002200187202 */ /* 0x004fe40000000f00 */
[----:B------:R-:W-:-:S02]  /*15a90*/  F2FP.F16.F32.PACK_AB R30, R167, R171 ;  /* 0x000000aba71e723e */ /* 0x000fc400000000ff */
[----:B------:R-:W-:Y:S02]  /*15aa0*/  F2FP.F16.F32.PACK_AB R31, R47, R46 ;  /* 0x0000002e2f1f723e */ /* 0x000fe400000000ff */
[----:B------:R-:W-:Y:S02]  /*15ab0*/  MOV R10, R10 ;  /* 0x0000000a000a7202 */ /* 0x000fe40000000f00 */
[----:B------:R-:W-:Y:S02]  /*15ac0*/  F2FP.F16.F32.PACK_AB R34, R163, R166 ;  /* 0x000000a6a322723e */ /* 0x000fe400000000ff */
[----:B------:R-:W-:Y:S02]  /*15ad0*/  F2FP.F16.F32.PACK_AB R35, R55, R54 ;  /* 0x000000363723723e */ /* 0x000fe400000000ff */
[----:B------:R-:W-:Y:S01]  /*15ae0*/  LOP3.LUT R56, R56, R57, RZ, 0x3c, !PT ;  /* 0x0000003938387212 */ /* 0x000fe200078e3cff */
[--C-:B------:R-:W-:Y:S01]  /*15af0*/  IMAD.X R57, RZ, RZ, R45.reuse, P3 ;  /* 0x000000ffff397224 */ /* 0x100fe200018e062d */
[----:B------:R-:W-:Y:S01]  /*15b00*/  LOP3.LUT R60, R60, R61, RZ, 0x3c, !PT ;  /* 0x0000003d3c3c7212 */ /* 0x000fe200078e3cff */
[--C-:B------:R-:W-:Y:S01]  /*15b10*/  IMAD.X R61, RZ, RZ, R45.reuse, P4 ;  /* 0x000000ffff3d7224 */ /* 0x100fe200020e062d */
[----:B------:R-:W-:Y:S01]  /*15b20*/  LOP3.LUT R64, R65, R64, RZ, 0x3c, !PT ;  /* 0x0000004041407212 */ /* 0x000fe200078e3cff */
[----:B------:R-:W-:Y:S01]  /*15b30*/  IMAD.X R65, RZ, RZ, R45, P5 ;  /* 0x000000ffff417224 */ /* 0x000fe200028e062d */
[----:B------:R-:W-:-:S02]  /*15b40*/  LOP3.LUT R68, R69, R68, RZ, 0x3c, !PT ;  /* 0x0000004445447212 */ /* 0x000fc400078e3cff */
[----:B------:R-:W-:Y:S01]  /*15b50*/  ISETP.NE.AND.EX P0, PT, RZ, UR5, PT, P0 ;  /* 0x00000005ff007c0c */ /* 0x000fe2000bf05300 */
[----:B------:R-:W-:Y:S01]  /*15b60*/  ULDC.64 UR4, c[0x0][0xc08] ;  /* 0x0003020000047ab9 */ /* 0x000fe20000000a00 */
[----:B------:R-:W-:Y:S01]  /*15b70*/  IADD3.X R69, RZ, R45, RZ, P6, !PT ;  /* 0x0000002dff457210 */ /* 0x000fe200037fe4ff */
[----:B------:R0:W-:Y:S01]  /*15b80*/  STSM.16.M88.4 [R8], R28 ;  /* 0x0000001c08007844 */ /* 0x0001e20000000200 */
[----:B------:R-:W-:Y:S02]  /*15b90*/  MOV R44, R4 ;  /* 0x00000004002c7202 */ /* 0x000fe40000000f00 */
[----:B------:R-:W-:Y:S01]  /*15ba0*/  MOV R45, R6 ;  /* 0x00000006002d7202 */ /* 0x000fe20000000f00 */
[----:B------:R2:W-:Y:S01]  /*15bb0*/  STSM.16.M88.4 [R10], R32 ;  /* 0x000000200a007844 */ /* 0x0005e20000000200 */
[----:B------:R-:W-:Y:S02]  /*15bc0*/  F2FP.F16.F32.PACK_AB R4, R161, R164 ;  /* 0x000000a4a104723e */ /* 0x000fe400000000ff */
[----:B------:R-:W-:-:S02]  /*15bd0*/  F2FP.F16.F32.PACK_AB R5, R59, R58 ;  /* 0x0000003a3b05723e */ /* 0x000fc400000000ff */
[----:B------:R-:W-:Y:S02]  /*15be0*/  F2FP.F16.F32.PACK_AB R6, R159, R162 ;  /* 0x000000a29f06723e */ /* 0x000fe400000000ff */
[----:B------:R-:W-:Y:S02]  /*15bf0*/  F2FP.F16.F32.PACK_AB R7, R63, R62 ;  /* 0x0000003e3f07723e */ /* 0x000fe400000000ff */
[----:B------:R-:W-:Y:S02]  /*15c00*/  ISETP.NE.U32.AND P6, PT, RZ, UR4, PT ;  /* 0x00000004ff007c0c */ /* 0x000fe4000bfc5070 */
[----:B------:R-:W-:Y:S02]  /*15c10*/  F2FP.F16.F32.PACK_AB R9, R67, R66 ;  /* 0x000000424309723e */ /* 0x000fe400000000ff */
[----:B0-----:R-:W-:Y:S02]  /*15c20*/  F2FP.F16.F32.PACK_AB R8, R157, R160 ;  /* 0x000000a09d08723e */ /* 0x001fe400000000ff */
[----:B------:R-:W-:-:S02]  /*15c30*/  F2FP.F16.F32.PACK_AB R11, R71, R70 ;  /* 0x00000046470b723e */ /* 0x000fc400000000ff */
[----:B--2---:R-:W-:Y:S02]  /*15c40*/  F2FP.F16.F32.PACK_AB R10, R155, R158 ;  /* 0x0000009e9b0a723e */ /* 0x004fe400000000ff */
[----:B------:R-:W-:Y:S02]  /*15c50*/  MOV R38, R38 ;  /* 0x0000002600267202 */ /* 0x000fe40000000f00 */
[----:B------:R-:W-:Y:S02]  /*15c60*/  F2FP.F16.F32.PACK_AB R12, R154, R156 ;  /* 0x0000009c9a0c723e */ /* 0x000fe400000000ff */
[----:B------:R-:W-:Y:S01]  /*15c70*/  F2FP.F16.F32.PACK_AB R14, R77, R76 ;  /* 0x0000004c4d0e723e */ /* 0x000fe200000000ff */
[----:B------:R-:W-:Y:S01]  /*15c80*/  STSM.16.M88.4 [R23], R4 ;  /* 0x0000000417007844 */ /* 0x000fe20000000200 */
[----:B------:R-:W-:Y:S02]  /*15c90*/  ISETP.NE.AND.EX P6, PT, RZ, UR5, PT, P6 ;  /* 0x00000005ff007c0c */ /* 0x000fe4000bfc5360 */
[----:B------:R-:W-:Y:S01]  /*15ca0*/  MOV R48, R48 ;  /* 0x0000003000307202 */ /* 0x000fe20000000f00 */
[----:B------:R-:W-:Y:S01]  /*15cb0*/  STSM.16.M88.4 [R24], R8 ;  /* 0x0000000818007844 */ /* 0x000fe20000000200 */
[----:B------:R-:W-:-:S02]  /*15cc0*/  F2FP.F16.F32.PACK_AB R28, R81, R80 ;  /* 0x00000050511c723e */ /* 0x000fc400000000ff */
[----:B------:R-:W-:Y:S01]  /*15cd0*/  F2FP.F16.F32.PACK_AB R29, R83, R82 ;  /* 0x00000052531d723e */ /* 0x000fe200000000ff */
[----:B------:R0:W-:Y:S01]  /*15ce0*/  STSM.16.M88.4 [R38], R12 ;  /* 0x0000000c26007844 */ /* 0x0001e20000000200 */
[----:B------:R-:W-:Y:S02]  /*15cf0*/  F2FP.F16.F32.PACK_AB R30, R85, R84 ;  /* 0x00000054551e723e */ /* 0x000fe400000000ff */
[----:B------:R-:W-:Y:S02]  /*15d00*/  F2FP.F16.F32.PACK_AB R31, R87, R86 ;  /* 0x00000056571f723e */ /* 0x000fe400000000ff */
[----:B------:R-:W-:Y:S02]  /*15d10*/  MOV R52, R52 ;  /* 0x0000003400347202 */ /* 0x000fe40000000f00 */
[----:B------:R-:W-:Y:S02]  /*15d20*/  F2FP.F16.F32.PACK_AB R32, R89, R88 ;  /* 0x000000585920723e */ /* 0x000fe400000000ff */
[----:B------:R-:W-:-:S02]  /*15d30*/  F2FP.F16.F32.PACK_AB R33, R91, R90 ;  /* 0x0000005a5b21723e */ /* 0x000fc400000000ff */
[----:B------:R-:W-:Y:S02]  /*15d40*/  F2FP.F16.F32.PACK_AB R34, R93, R92 ;  /* 0x0000005c5d22723e */ /* 0x000fe400000000ff */
[----:B------:R-:W-:Y:S02]  /*15d50*/  F2FP.F16.F32.PACK_AB R35, R95, R94 ;  /* 0x0000005e5f23723e */ /* 0x000fe400000000ff */
[----:B------:R-:W-:Y:S01]  /*15d60*/  MOV R56, R56 ;  /* 0x0000003800387202 */ /* 0x000fe20000000f00 */
[----:B0-----:R-:W4:Y:S01]  /*15d70*/  LDC.64 R12, c[0x0][0xc00] ;  /* 0x00030000ff0c7b82 */ /* 0x001f220000000a00 */
[----:B------:R-:W-:Y:S02]  /*15d80*/  F2FP.F16.F32.PACK_AB R38, R101, R100 ;  /* 0x000000646526723e */ /* 0x000fe400000000ff */
[----:B------:R-:W-:Y:S02]  /*15d90*/  F2FP.F16.F32.PACK_AB R39, R103, R102 ;  /* 0x000000666727723e */ /* 0x000fe400000000ff */
[----:B------:R-:W-:Y:S01]  /*15da0*/  MOV R60, R60 ;  /* 0x0000003c003c7202 */ /* 0x000fe20000000f00 */
[----:B------:R-:W-:Y:S01]  /*15db0*/  STSM.16.M88.4 [R48], R28 ;  /* 0x0000001c30007844 */ /* 0x000fe20000000200 */
[----:B------:R-:W-:-:S02]  /*15dc0*/  MOV R64, R64 ;  /* 0x0000004000407202 */ /* 0x000fc40000000f00 */
[----:B------:R-:W-:Y:S02]  /*15dd0*/  F2FP.F16.F32.PACK_AB R4, R113, R112 ;  /* 0x000000707104723e */ /* 0x000fe400000000ff */
[----:B------:R-:W-:Y:S02]  /*15de0*/  F2FP.F16.F32.PACK_AB R5, R115, R114 ;  /* 0x000000727305723e */ /* 0x000fe400000000ff */
[----:B------:R-:W-:Y:S02]  /*15df0*/  F2FP.F16.F32.PACK_AB R6, R117, R116 ;  /* 0x000000747506723e */ /* 0x000fe400000000ff */
[----:B------:R-:W-:Y:S01]  /*15e00*/  F2FP.F16.F32.PACK_AB R7, R119, R118 ;  /* 0x000000767707723e */ /* 0x000fe200000000ff */
[----:B------:R-:W-:Y:S01]  /*15e10*/  STSM.16.M88.4 [R52], R32 ;  /* 0x0000002034007844 */ /* 0x000fe20000000200 */
[----:B------:R-:W-:Y:S02]  /*15e20*/  MOV R68, R68 ;  /* 0x0000004400447202 */ /* 0x000fe40000000f00 */
[----:B------:R-:W-:-:S02]  /*15e30*/  F2FP.F16.F32.PACK_AB R8, R121, R120 ;  /* 0x000000787908723e */ /* 0x000fc400000000ff */
[----:B------:R-:W-:Y:S02]  /*15e40*/  F2FP.F16.F32.PACK_AB R9, R123, R122 ;  /* 0x0000007a7b09723e */ /* 0x000fe400000000ff */
[----:B------:R-:W-:Y:S02]  /*15e50*/  F2FP.F16.F32.PACK_AB R10, R125, R124 ;  /* 0x0000007c7d0a723e */ /* 0x000fe400000000ff */
[----:B------:R-:W-:Y:S01]  /*15e60*/  F2FP.F16.F32.PACK_AB R11, R127, R126 ;  /* 0x0000007e7f0b723e */ /* 0x000fe200000000ff */
[----:B------:R-:W-:Y:S01]  /*15e70*/  STSM.16.M88.4 [R56], R36 ;  /* 0x0000002438007844 */ /* 0x000fe20000000200 */
[----:B------:R-:W-:-:S03]  /*15e80*/  MOV R72, R72 ;  /* 0x0000004800487202 */ /* 0x000fc60000000f00 */
[----:B------:R-:W-:Y:S04]  /*15e90*/  STSM.16.M88.4 [R60], R40 ;  /* 0x000000283c007844 */ /* 0x000fe80000000200 */
[----:B------:R-:W-:Y:S04]  /*15ea0*/  STSM.16.M88.4 [R64], R4 ;  /* 0x0000000440007844 */ /* 0x000fe80000000200 */
[----:B------:R0:W-:Y:S04]  /*15eb0*/  STSM.16.M88.4 [R68], R8 ;  /* 0x0000000844007844 */ /* 0x0001e80000000200 */
[----:B------:R-:W-:Y:S04]  /*15ec0*/  STSM.16.M88.4 [R72], R128 ;  /* 0x0000008048007844 */ /* 0x000fe80000000200 */
[----:B------:R-:W-:Y:S04]  /*15ed0*/  STSM.16.M88.4 [R44], R136 ;  /* 0x000000882c007844 */ /* 0x000fe80000000200 */
[----:B------:R2:W-:Y:S01]  /*15ee0*/  STSM.16.M88.4 [R45], R144 ;  /* 0x000000902d007844 */ /* 0x0005e20000000200 */
[----:B0-----:R-:W0:Y:S01]  /*15ef0*/  @P6 LDC.64 R10, c[0x0][0xc08] ;  /* 0x00030200ff0a6b82 */ /* 0x001e220000000a00 */
[----:B------:R-:W-:Y:S01]  /*15f00*/  ULDC UR4, c[0x0][0xa88] ;  /* 0x0002a20000047ab9 */ /* 0x000fe20000000800 */
[----:B------:R-:W-:-:S02]  /*15f10*/  IMAD.MOV.U32 R24, RZ, RZ, RZ ;  /* 0x000000ffff187224 */ /* 0x000fc400078e00ff */
[----:B------:R-:W-:Y:S02]  /*15f20*/  IMAD.U32 R23, RZ, RZ, UR4 ;  /* 0x00000004ff177e24 */ /* 0x000fe4000f8e00ff */
[C---:B----4-:R-:W-:Y:S02]  /*15f30*/  IMAD.WIDE R6, R50.reuse, 0x4, R12 ;  /* 0x0000000432067825 */ /* 0x050fe400078e020c */
[----:B------:R-:W-:Y:S02]  /*15f40*/  BAR.SYNC.DEFER_BLOCKING 0x1, 0x100 ;  /* 0x0044000000007b1d */ /* 0x000fe40000010000 */
[----:B0-----:R-:W-:-:S04]  /*15f50*/  @P6 IMAD.WIDE R10, R50, 0x4, R10 ;  /* 0x00000004320a6825 */ /* 0x001fc800078e020a */
        /* <DEDUP_REMOVED lines=21> */
[----:B------:R-:W-:Y:S01]  /*160b0*/  LOP3.LUT R8, R8, R9, RZ, 0x3c, !PT ;  /* 0x0000000908087212 */ /* 0x000fe200078e3cff */
[--C-:B------:R-:W-:Y:S01]  /*160c0*/  IMAD.X R9, RZ, RZ, R5.reuse, P1 ;  /* 0x000000ffff097224 */ /* 0x100fe200008e0605 */
[----:B------:R-:W-:Y:S01]  /*160d0*/  LOP3.LUT R12, R12, R13, RZ, 0x3c, !PT ;  /* 0x0000000d0c0c7212 */ /* 0x000fe200078e3cff */
[--C-:B------:R-:W-:Y:S01]  /*160e0*/  IMAD.X R13, RZ, RZ, R5.reuse, P2 ;  /* 0x000000ffff0d7224 */ /* 0x100fe200010e0605 */
[----:B------:R-:W-:Y:S02]  /*160f0*/  LOP3.LUT R28, R28, R29, RZ, 0x3c, !PT ;  /* 0x0000001d1c1c7212 */ /* 0x000fe400078e3cff */
[----:B------:R-:W-:Y:S01]  /*16100*/  LOP3.LUT R32, R32, R33, RZ, 0x3c, !PT ;  /* 0x0000002120207212 */ /* 0x000fe200078e3cff */
[----:B------:R-:W-:Y:S01]  /*16110*/  IMAD.X R33, RZ, RZ, R5, P4 ;  /* 0x000000ffff217224 */ /* 0x000fe200020e0605 */
[----:B------:R-:W-:Y:S02]  /*16120*/  IADD3 R37, P5, R4, 0x5000, RZ ;  /* 0x0000500004257810 */ /* 0x000fe40007fbe0ff */
[----:B------:R-:W-:-:S02]  /*16130*/  IADD3.X R29, RZ, R5, RZ, P3, !PT ;  /* 0x00000005ff1d7210 */ /* 0x000fc40001ffe4ff */
[C---:B------:R-:W-:Y:S02]  /*16140*/  IADD3 R41, P1, R4.reuse, 0x6000, RZ ;  /* 0x0000600004297810 */ /* 0x040fe40007f3e0ff */
[C---:B--2---:R-:W-:Y:S02]  /*16150*/  IADD3 R45, P2, R4.reuse, 0x7000, RZ ;  /* 0x00007000042d7810 */ /* 0x044fe40007f5e0ff */
[C---:B------:R-:W-:Y:S02]  /*16160*/  IADD3 R49, P3, R4.reuse, 0x8000, RZ ;  /* 0x0000800004317810 */ /* 0x040fe40007f7e0ff */
[----:B------:R-:W-:Y:S02]  /*16170*/  IADD3 R53, P4, R4, 0x9000, RZ ;  /* 0x0000900004357810 */ /* 0x000fe40007f9e0ff */
[----:B------:R-:W-:Y:S02]  /*16180*/  P2R R14, PR, RZ, 0x20 ;  /* 0x00000020ff0e7803 */ /* 0x000fe40000000000 */
[----:B------:R-:W-:-:S02]  /*16190*/  LOP3.LUT R36, R37, 0x380, RZ, 0xc0, !PT ;  /* 0x0000038025247812 */ /* 0x000fc400078ec0ff */
[----:B------:R-:W-:Y:S02]  /*161a0*/  LOP3.LUT R40, R41, 0x380, RZ, 0xc0, !PT ;  /* 0x0000038029287812 */ /* 0x000fe400078ec0ff */
[----:B------:R-:W-:Y:S02]  /*161b0*/  LOP3.LUT R44, R45, 0x380, RZ, 0xc0, !PT ;  /* 0x000003802d2c7812 */ /* 0x000fe400078ec0ff */
[----:B------:R-:W-:Y:S02]  /*161c0*/  LOP3.LUT R48, R49, 0x380, RZ, 0xc0, !PT ;  /* 0x0000038031307812 */ /* 0x000fe400078ec0ff */
[----:B------:R-:W-:Y:S02]  /*161d0*/  LOP3.LUT R52, R53, 0x380, RZ, 0xc0, !PT ;  /* 0x0000038035347812 */ /* 0x000fe400078ec0ff */
[----:B------:R-:W-:Y:S02]  /*161e0*/  IADD3 R57, P5, R4, 0xa000, RZ ;  /* 0x0000a00004397810 */ /* 0x000fe40007fbe0ff */
[----:B------:R-:W-:-:S02]  /*161f0*/  SHF.R.U64 R36, R36, 0x3, RZ ;  /* 0x0000000324247819 */ /* 0x000fc400000012ff */
[----:B------:R-:W-:Y:S02]  /*16200*/  SHF.R.U64 R40, R40, 0x3, RZ ;  /* 0x0000000328287819 */ /* 0x000fe400000012ff */
[----:B------:R-:W-:Y:S02]  /*16210*/  LOP3.LUT R56, R57, 0x380, RZ, 0xc0, !PT ;  /* 0x0000038039387812 */ /* 0x000fe400078ec0ff */
        /* <DEDUP_REMOVED lines=8> */
[----:B------:R-:W-:Y:S01]  /*162a0*/  SHF.R.U64 R56, R56, 0x3, RZ ;  /* 0x0000000338387819 */ /* 0x000fe200000012ff */
[----:B0-----:R-:W-:Y:S06]  /*162b0*/  @P6 BRA `(.L_x_2761) ;  /* 0x0000000000106947 */ /* 0x001fec0003800000 */
[----:B------:R-:W-:Y:S05]  /*162c0*/  @!P0 BRA `(.L_x_2761) ;  /* 0x00000000000c8947 */ /* 0x000fea0003800000 */
[----:B------:R-:W2:Y:S04]  /*162d0*/  LDG.E R10, desc[UR40][R6.64] ;  /* 0x00000028060a7981 */ /* 0x000ea8000c1e1900 */
[----:B-----5:R-:W2:Y:S02]  /*162e0*/  LDG.E R23, desc[UR40][R6.64+0x4] ;  /* 0x0000042806177981 */ /* 0x020ea4000c1e1900 */
[----:B--2---:R-:W-:-:S07]  /*162f0*/  IMAD.IADD R23, R23, 0x1, -R10 ;  /* 0x0000000117177824 */ /* 0x004fce00078e0a0a */
.L_x_2761:
[----:B------:R-:W2:Y:S01]  /*16300*/  LDL R86, [R1+0x48] ;  /* 0x0000480001567983 */ /* 0x000ea20000100800 */
[----:B------:R-:W-:Y:S01]  /*16310*/  ISETP.NE.AND P6, PT, R14, RZ, PT ;  /* 0x000000ff0e00720c */ /* 0x000fe20003fc5270 */
[----:B------:R-:W0:Y:S02]  /*16320*/  S2R R7, SR_TID.X ;  /* 0x0000000000077919 */ /* 0x000e240000002100 */
[----:B0-----:R-:W-:-:S05]  /*16330*/  VIADD R7, R7, 0xffffff80 ;  /* 0xffffff8007077836 */ /* 0x001fca0000000000 */
[----:B------:R-:W-:-:S04]  /*16340*/  SHF.R.S32.HI R6, RZ, 0x1f, R7 ;  /* 0x0000001fff067819 */ /* 0x000fc80000011407 */
[----:B------:R-:W-:-:S04]  /*16350*/  LEA.HI R6, R6, R7, RZ, 0x7 ;  /* 0x0000000706067211 */ /* 0x000fc800078f38ff */
[----:B------:R-:W-:-:S06]  /*16360*/  SHF.R.S32.HI R6, RZ, 0x7, R6 ;  /* 0x00000007ff067819 */ /* 0x000fcc0000011406 */
[----:B------:R-:W0:Y:S01]  /*16370*/  SHFL.IDX PT, R6, R6, RZ, 0x1f ;  /* 0x00001fff06067589 */ /* 0x000e2200000e0000 */
[----:B------:R-:W-:Y:S01]  /*16380*/  IADD3.X R53, RZ, R5, RZ, P4, !PT ;  /* 0x00000005ff357210 */ /* 0x000fe200027fe4ff */
[--C-:B------:R-:W-:Y:S01]  /*16390*/  IMAD.X R37, RZ, RZ, R5.reuse, P6 ;  /* 0x000000ffff257224 */ /* 0x100fe200030e0605 */
[----:B------:R-:W-:Y:S01]  /*163a0*/  LOP3.LUT R56, R56, R57, RZ, 0x3c, !PT ;  /* 0x0000003938387212 */ /* 0x000fe200078e3cff */
        /* <DEDUP_REMOVED lines=8> */
[----:B------:R-:W-:Y:S02]  /*16430*/  IADD3 R7, P5, R4, 0xf000, RZ ;  /* 0x0000f00004077810 */ /* 0x000fe40007fbe0ff */
[----:B------:R-:W-:Y:S02]  /*16440*/  LOP3.LUT R60, R61, 0x380, RZ, 0xc0, !PT ;  /* 0x000003803d3c7812 */ /* 0x000fe400078ec0ff */
[----:B------:R-:W-:Y:S02]  /*16450*/  LOP3.LUT R64, R65, 0x380, RZ, 0xc0, !PT ;  /* 0x0000038041407812 */ /* 0x000fe400078ec0ff */
[----:B0-----:R-:W-:Y:S02]  /*16460*/  ISETP.NE.AND P4, PT, R6, RZ, PT ;  /* 0x000000ff0600720c */ /* 0x001fe40003f85270 */
        /* <DEDUP_REMOVED lines=8> */
[----:B------:R-:W-:Y:S02]  /*164f0*/  SHF.R.U64 R11, R11, 0x3, RZ ;  /* 0x000000030b0b7819 */ /* 0x000fe400000012ff */
[----:B------:R-:W-:Y:S02]  /*16500*/  SHF.R.U64 R6, R6, 0x3, RZ ;  /* 0x0000000306067819 */ /* 0x000fe400000012ff */
[----:B------:R-:W-:Y:S01]  /*16510*/  SHF.R.S32.HI R80, RZ, 0x1f, R50 ;  /* 0x0000001fff507819 */ /* 0x000fe20000011432 */
        /* <DEDUP_REMOVED lines=11> */
[----:B------:R-:W-:Y:S02]  /*165d0*/  SEL R81, R50, RZ, !P0 ;  /* 0x000000ff32517207 */ /* 0x000fe40004000000 */
[----:B------:R-:W-:Y:S02]  /*165e0*/  SEL R80, R80, RZ, !P0 ;  /* 0x000000ff50507207 */ /* 0x000fe40004000000 */
[----:B-----5:R-:W-:Y:S02]  /*165f0*/  SHF.R.S32.HI R21, RZ, 0x1f, R24 ;  /* 0x0000001fff157819 */ /* 0x020fe40000011418 */
[----:B--2---:R-:W-:Y:S01]  /*16600*/  SHF.R.S32.HI R82, RZ, 0x1f, R86 ;  /* 0x0000001fff527819 */ /* 0x004fe20000011456 */
[----:B------:R-:W-:Y:S06]  /*16610*/  @P4 BRA `(.L_x_2762) ;  /* 0x0000000000b44947 */ /* 0x000fec0003800000 */
[----:B------:R-:W0:Y:S01]  /*16620*/  LDC R30, c[0x0][0xbe8] ;  /* 0x0002fa00ff1e7b82 */ /* 0x000e220000000800 */
[----:B------:R-:W-:Y:S01]  /*16630*/  ULDC.64 UR4, c[0x0][0xb90] ;  /* 0x0002e40000047ab9 */ /* 0x000fe20000000a00 */
[----:B------:R-:W-:Y:S02]  /*16640*/  IMAD.IADD R14, R229, 0x1, R195 ;  /* 0x00000001e50e7824 */ /* 0x000fe400078e02c3 */
[----:B------:R-:W-:Y:S02]  /*16650*/  IMAD R10, R82, UR4, RZ ;  /* 0x00000004520a7c24 */ /* 0x000fe4000f8e02ff */
[----:B------:R-:W-:Y:S02]  /*16660*/  IMAD.MOV.U32 R20, RZ, RZ, R24 ;  /* 0x000000ffff147224 */ /* 0x000fe400078e0018 */
[C---:B------:R-:W-:Y:S02]  /*16670*/  IMAD R15, R86.reuse, UR5, R10 ;  /* 0x00000005560f7c24 */ /* 0x040fe4000f8e020a */
[----:B------:R-:W-:Y:S01]  /*16680*/  IMAD.WIDE.U32 R6, R86, UR4, R20 ;  /* 0x0000000456067c25 */ /* 0x000fe2000f8e0014 */
[----:B------:R-:W-:-:S03]  /*16690*/  ULDC.64 UR4, c[0x0][0xb98] ;  /* 0x0002e60000047ab9 */ /* 0x000fc60000000a00 */
[----:B------:R-:W-:Y:S02]  /*166a0*/  IMAD.IADD R7, R7, 0x1, R15 ;  /* 0x0000000107077824 */ /* 0x000fe400078e020f */
[----:B------:R-:W-:Y:S02]  /*166b0*/  IMAD.IADD R34, R194, 0x1, R195 ;  /* 0x00000001c2227824 */ /* 0x000fe400078e02c3 */
[----:B------:R-:W-:Y:S01]  /*166c0*/  IMAD.WIDE.U32 R6, R81, UR4, R6 ;  /* 0x0000000451067c25 */ /* 0x000fe2000f8e0006 */
[----:B0-----:R-:W-:-:S13]  /*166d0*/  ISETP.NE.AND P0, PT, R30, 0x1, PT ;  /* 0x000000011e00780c */ /* 0x001fda0003f05270 */
[----:B------:R-:W0:Y:S08]  /*166e0*/  @P0 LDC R11, c[0x0][0xbec] ;  /* 0x0002fb00ff0b0b82 */ /* 0x000e300000000800 */
[----:B------:R-:W2:Y:S01]  /*166f0*/  @P0 LDC R31, c[0x0][0xbf0] ;  /* 0x0002fc00ff1f0b82 */ /* 0x000ea20000000800 */
[----:B0-----:R-:W-:Y:S01]  /*16700*/  @P0 IMAD.HI.U32 R10, R14, R11, RZ ;  /* 0x0000000b0e0a0227 */ /* 0x001fe200078e00ff */
[----:B------:R-:W-:-:S04]  /*16710*/  MOV R11, R14 ;  /* 0x0000000e000b7202 */ /* 0x000fc80000000f00 */
[----:B--2---:R-:W-:Y:S01]  /*16720*/  @P0 SHF.R.U32.HI R11, RZ, R31, R10 ;  /* 0x0000001fff0b0219 */ /* 0x004fe2000001160a */
        /* <DEDUP_REMOVED lines=9> */
[----:B------:R-:W-:Y:S02]  /*167c0*/  IMAD.MOV R14, RZ, RZ, -R197 ;  /* 0x000000ffff0e7224 */ /* 0x000fe400078e0ac5 */
[----:B------:R-:W-:-:S02]  /*167d0*/  IMAD R10, R10, UR4, RZ ;  /* 0x000000040a0a7c24 */ /* 0x000fc4000f8e02ff */
[----:B------:R-:W-:-:S04]  /*167e0*/  IMAD.WIDE.U32 R6, R15, UR4, R6 ;  /* 0x000000040f067c25 */ /* 0x000fc8000f8e0006 */
[----:B------:R-:W-:Y:S01]  /*167f0*/  IMAD R15, R15, UR5, R10 ;  /* 0x000000050f0f7c24 */ /* 0x000fe2000f8e020a */
[----:B------:R-:W-:Y:S01]  /*16800*/  ULDC.64 UR4, c[0x0][0xb50] ;  /* 0x0002d40000047ab9 */ /* 0x000fe20000000a00 */
[----:B------:R-:W-:Y:S02]  /*16810*/  IMAD R31, R23, R30, RZ ;  /* 0x0000001e171f7224 */ /* 0x000fe400078e02ff */
[----:B------:R-:W-:Y:S01]  /*16820*/  IMAD.IADD R7, R7, 0x1, R15 ;  /* 0x0000000107077824 */ /* 0x000fe200078e020f */
[----:B------:R-:W-:-:S04]  /*16830*/  LEA R15, P0, R6, UR4, 0x2 ;  /* 0x00000004060f7c11 */ /* 0x000fc8000f8010ff */
[----:B------:R-:W-:Y:S01]  /*16840*/  LEA.HI.X R20, R6, UR5, R7, 0x2, P0 ;  /* 0x0000000506147c11 */ /* 0x000fe200080f1407 */
[----:B------:R-:W-:Y:S01]  /*16850*/  SHFL.IDX PT, R10, R15, 0x1, 0x1c1f ;  /* 0x003c1f000f0a7f89 */ /* 0x000fe200000e0000 */
[----:B------:R-:W-:Y:S01]  /*16860*/  ISETP.NE.AND P0, PT, R185, R14, PT ;  /* 0x0000000eb900720c */ /* 0x000fe20003f05270 */
[C---:B------:R-:W-:Y:S02]  /*16870*/  VIADD R14, R34.reuse, 0x8 ;  /* 0x00000008220e7836 */ /* 0x040fe40000000000 */
[----:B------:R-:W-:Y:S01]  /*16880*/  SHFL.IDX PT, R6, R15, RZ, 0x1c1f ;  /* 0x001c1fff0f067589 */ /* 0x000fe200000e0000 */
[-C--:B------:R-:W-:Y:S02]  /*16890*/  ISETP.GE.OR P1, PT, R34, R31.reuse, P0 ;  /* 0x0000001f2200720c */ /* 0x080fe40000726670 */
[----:B------:R-:W-:Y:S01]  /*168a0*/  ISETP.GE.OR P0, PT, R14, R31, P0 ;  /* 0x0000001f0e00720c */ /* 0x000fe20000706670 */
[----:B------:R-:W0:Y:S04]  /*168b0*/  SHFL.IDX PT, R7, R20, RZ, 0x1c1f ;  /* 0x001c1fff14077589 */ /* 0x000e2800000e0000 */
[----:B------:R-:W2:Y:S06]  /*168c0*/  SHFL.IDX PT, R11, R20, 0x1, 0x1c1f ;  /* 0x003c1f00140b7f89 */ /* 0x000eac00000e0000 */
[----:B0-----:R0:W-:Y:S04]  /*168d0*/  @!P1 ST.E desc[UR40][R6.64], R0 ;  /* 0x0000000006009985 */ /* 0x0011e8000c101928 */
[----:B--2---:R0:W-:Y:S02]  /*168e0*/  @!P0 ST.E desc[UR40][R10.64], R3 ;  /* 0x000000030a008985 */ /* 0x0041e4000c101928 */
.L_x_2762:
        /* <DEDUP_REMOVED lines=33> */
[----:B------:R-:W-:Y:S01]  /*16b00*/  IMAD R0, R0, 0x20, R98 ;  /* 0x0000002000007824 */ /* 0x000fe200078e0262 */
[----:B------:R-:W-:Y:S01]  /*16b10*/  IADD3 R21, R21, R83, RZ ;  /* 0x0000005315157210 */ /* 0x000fe20007ffe0ff */
[----:B------:R-:W-:Y:S01]  /*16b20*/  IMAD R83, R81, UR5, R80 ;  /* 0x0000000551537c24 */ /* 0x000fe2000f8e0250 */
[----:B------:R-:W5:Y:S01]  /*16b30*/  LD.E.128 R68, desc[UR40][R68.64] ;  /* 0x0000002844447980 */ /* 0x000f62000c101d00 */
[----:B------:R-:W-:Y:S02]  /*16b40*/  IMAD.IADD R80, R195, 0x1, R0 ;  /* 0x00000001c3507824 */ /* 0x000fe400078e0200 */
[----:B------:R-:W-:Y:S01]  /*16b50*/  VIADD R103, R204, 0x40 ;  /* 0x00000040cc677836 */ /* 0x000fe20000000000 */
[----:B------:R-:W5:Y:S01]  /*16b60*/  LD.E.128 R72, desc[UR40][R72.64] ;  /* 0x0000002848487980 */ /* 0x000f62000c101d00 */
[----:B--2---:R-:W-:-:S03]  /*16b70*/  @P1 IMAD.HI.U32 R0, R80, R85, RZ ;  /* 0x0000005550001227 */ /* 0x004fc600078e00ff */
[-C--:B0-----:R-:W-:Y:S01]  /*16b80*/  ISETP.GE.AND P0, PT, R103, R3.reuse, PT ;  /* 0x000000036700720c */ /* 0x081fe20003f06270 */
[C---:B------:R-:W-:Y:S01]  /*16b90*/  VIADD R101, R204.reuse, 0x80 ;  /* 0x00000080cc657836 */ /* 0x040fe20000000000 */
[----:B------:R-:W5:Y:S01]  /*16ba0*/  LD.E.128 R76, desc[UR40][R76.64] ;  /* 0x000000284c4c7980 */ /* 0x000f62000c101d00 */
[----:B------:R-:W-:Y:S01]  /*16bb0*/  IMAD.WIDE.U32 R20, R81, UR4, R20 ;  /* 0x0000000451147c25 */ /* 0x000fe2000f8e0014 */
[----:B------:R-:W-:Y:S01]  /*16bc0*/  SEL R24, RZ, 0xffffffff, P0 ;  /* 0xffffffffff187807 */ /* 0x000fe20000000000 */
[----:B------:R-:W-:Y:S01]  /*16bd0*/  ULDC.64 UR4, c[0x0][0xae0] ;  /* 0x0002b80000047ab9 */ /* 0x000fe20000000a00 */
[----:B------:R-:W-:Y:S01]  /*16be0*/  ISETP.GE.AND P0, PT, R101, R3, PT ;  /* 0x000000036500720c */ /* 0x000fe20003f06270 */
[----:B------:R-:W-:Y:S01]  /*16bf0*/  IMAD.MOV.U32 R81, RZ, RZ, R80 ;  /* 0x000000ffff517224 */ /* 0x000fe200078e0050 */
[----:B---3--:R-:W-:Y:S01]  /*16c00*/  @P1 SHF.R.U32.HI R81, RZ, R87, R0 ;  /* 0x00000057ff511219 */ /* 0x008fe20000011600 */
[C---:B------:R-:W-:Y:S01]  /*16c10*/  VIADD R99, R204.reuse, 0xc0 ;  /* 0x000000c0cc637836 */ /* 0x040fe20000000000 */
[CC--:B------:R-:W-:Y:S01]  /*16c20*/  ISETP.GE.AND P1, PT, R204.reuse, R3.reuse, PT ;  /* 0x00000003cc00720c */ /* 0x0c0fe20003f26270 */
[----:B------:R-:W-:Y:S01]  /*16c30*/  VIADD R97, R204, 0x100 ;  /* 0x00000100cc617836 */ /* 0x000fe20000000000 */
[----:B------:R-:W-:Y:S01]  /*16c40*/  SHF.L.U32 R85, R24, 0x1, RZ ;  /* 0x0000000118557819 */ /* 0x000fe200000006ff */
[----:B------:R-:W-:Y:S01]  /*16c50*/  IMAD.IADD R21, R21, 0x1, R83 ;  /* 0x0000000115157824 */ /* 0x000fe200078e0253 */
[----:B------:R-:W-:Y:S01]  /*16c60*/  SEL R0, RZ, 0x1, P1 ;  /* 0x00000001ff007807 */ /* 0x000fe20000800000 */
[--C-:B------:R-:W-:Y:S01]  /*16c70*/  IMAD.MOV R83, RZ, RZ, -R81.reuse ;  /* 0x000000ffff537224 */ /* 0x100fe200078e0a51 */
[----:B------:R-:W-:Y:S01]  /*16c80*/  SEL R24, RZ, 0xffffffff, P0 ;  /* 0xffffffffff187807 */ /* 0x000fe20000000000 */
[----:B------:R-:W-:Y:S01]  /*16c90*/  VIADD R95, R204, 0x140 ;  /* 0x00000140cc5f7836 */ /* 0x000fe20000000000 */
[----:B------:R-:W-:Y:S01]  /*16ca0*/  ISETP.GE.AND P0, PT, R99, R3, PT ;  /* 0x000000036300720c */ /* 0x000fe20003f06270 */
[----:B------:R-:W-:Y:S01]  /*16cb0*/  IMAD R83, R84, R83, R80 ;  /* 0x0000005354537224 */ /* 0x000fe200078e0250 */
[----:B------:R-:W-:Y:S01]  /*16cc0*/  LOP3.LUT R0, R85, 0x2, R0, 0xe2, !PT ;  /* 0x0000000255007812 */ /* 0x000fe200078ee200 */
[----:B------:R-:W-:Y:S01]  /*16cd0*/  IMAD.SHL.U32 R85, R24, 0x4, RZ ;  /* 0x0000000418557824 */ /* 0x000fe200078e00ff */
[----:B------:R-:W-:Y:S01]  /*16ce0*/  SEL R24, RZ, 0xffffffff, P0 ;  /* 0xffffffffff187807 */ /* 0x000fe20000000000 */
[----:B------:R-:W-:Y:S01]  /*16cf0*/  @!PT LDS RZ, [RZ] ;  /* 0x00000000fffff984 */ /* 0x000fe20000000800 */
[----:B------:R-:W-:Y:S01]  /*16d00*/  @!PT LDS RZ, [RZ] ;  /* 0x00000000fffff984 */ /* 0x000fe20000000800 */
[----:B------:R-:W-:Y:S01]  /*16d10*/  @!PT LDS RZ, [RZ] ;  /* 0x00000000fffff984 */ /* 0x000fe20000000800 */
[----:B------:R-:W-:Y:S01]  /*16d20*/  @!PT LDS RZ, [RZ] ;  /* 0x00000000fffff984 */ /* 0x000fe20000000800 */
[----:B------:R0:W-:Y:S06]  /*16d30*/  MEMBAR.ALL.CTA ;  /* 0x0000000000007992 */ /* 0x0001ec0000008000 */
[----:B0-----:R-:W0:Y:S01]  /*16d40*/  FENCE.VIEW.ASYNC.S ;  /* 0x00000000000073c6 */ /* 0x001e220000000000 */
[-C--:B------:R-:W-:Y:S01]  /*16d50*/  ISETP.GE.AND P0, PT, R97, R3.reuse, PT ;  /* 0x000000036100720c */ /* 0x080fe20003f06270 */
[C---:B------:R-:W-:Y:S01]  /*16d60*/  VIADD R93, R204.reuse, 0x180 ;  /* 0x00000180cc5d7836 */ /* 0x040fe20000000000 */
[----:B------:R-:W-:Y:S01]  /*16d70*/  SHF.R.S32.HI R80, RZ, 0x1f, R81 ;  /* 0x0000001fff507819 */ /* 0x000fe20000011451 */
[----:B------:R-:W-:Y:S01]  /*16d80*/  IMAD.WIDE.U32 R20, R81, UR4, R20 ;  /* 0x0000000451147c25 */ /* 0x000fe2000f8e0014 */
[----:B------:R-:W-:Y:S01]  /*16d90*/  LOP3.LUT R0, R85, 0x4, R0, 0xe2, !PT ;  /* 0x0000000455007812 */ /* 0x000fe200078ee200 */
[----:B------:R-:W-:Y:S01]  /*16da0*/  BSSY B1, `(.L_x_2763) ;  /* 0x0000053000017945 */ /* 0x000fe20003800000 */
[----:B------:R-:W-:Y:S01]  /*16db0*/  IADD3 R91, R204, 0x1c0, RZ ;  /* 0x000001c0cc5b7810 */ /* 0x000fe20007ffe0ff */
[----:B------:R-:W-:Y:S01]  /*16dc0*/  IMAD.SHL.U32 R85, R24, 0x8, RZ ;  /* 0x0000000818557824 */ /* 0x000fe200078e00ff */
[----:B------:R-:W-:Y:S01]  /*16dd0*/  SEL R24, RZ, 0xffffffff, P0 ;  /* 0xffffffffff187807 */ /* 0x000fe20000000000 */
[----:B------:R-:W-:Y:S01]  /*16de0*/  IMAD R80, R80, UR4, RZ ;  /* 0x0000000450507c24 */ /* 0x000fe2000f8e02ff */
[-C--:B------:R-:W-:Y:S01]  /*16df0*/  ISETP.GE.AND P0, PT, R95, R3.reuse, PT ;  /* 0x000000035f00720c */ /* 0x080fe20003f06270 */
[----:B------:R-:W-:Y:S01]  /*16e00*/  IMAD R90, R23, R84, RZ ;  /* 0x00000054175a7224 */ /* 0x000fe200078e02ff */
[----:B------:R-:W-:Y:S01]  /*16e10*/  LOP3.LUT R0, R85, 0x8, R0, 0xe2, !PT ;  /* 0x0000000855007812 */ /* 0x000fe200078ee200 */
[----:B------:R-:W-:Y:S01]  /*16e20*/  IMAD.SHL.U32 R87, R24, 0x10, RZ ;  /* 0x0000001018577824 */ /* 0x000fe200078e00ff */
[----:B------:R-:W-:Y:S01]  /*16e30*/  SEL R24, RZ, 0xffffffff, P0 ;  /* 0xffffffffff187807 */ /* 0x000fe20000000000 */
[----:B------:R-:W-:Y:S01]  /*16e40*/  IMAD R85, R81, UR5, R80 ;  /* 0x0000000551557c24 */ /* 0x000fe2000f8e0250 */
[----:B------:R-:W-:Y:S01]  /*16e50*/  SHF.R.S32.HI R80, RZ, 0x1f, R83 ;  /* 0x0000001fff507819 */ /* 0x000fe20000011453 */
[----:B------:R-:W-:Y:S01]  /*16e60*/  ULDC.64 UR4, c[0x0][0xad8] ;  /* 0x0002b60000047ab9 */ /* 0x000fe20000000a00 */
[----:B------:R-:W-:Y:S01]  /*16e70*/  LOP3.LUT R0, R87, 0x10, R0, 0xe2, !PT ;  /* 0x0000001057007812 */ /* 0x000fe200078ee200 */
[----:B------:R-:W-:Y:S01]  /*16e80*/  IMAD.SHL.U32 R81, R24, 0x20, RZ ;  /* 0x0000002018517824 */ /* 0x000fe200078e00ff */
[-C--:B------:R-:W-:Y:S01]  /*16e90*/  ISETP.GE.AND P0, PT, R93, R3.reuse, PT ;  /* 0x000000035d00720c */ /* 0x080fe20003f06270 */
[----:B------:R-:W-:Y:S01]  /*16ea0*/  IMAD.IADD R21, R21, 0x1, R85 ;  /* 0x0000000115157824 */ /* 0x000fe200078e0255 */
[----:B------:R-:W-:Y:S01]  /*16eb0*/  IADD3 R102, R204, 0x80, RZ ;  /* 0x00000080cc667810 */ /* 0x000fe20007ffe0ff */
[----:B------:R-:W-:Y:S01]  /*16ec0*/  IMAD R80, R80, UR4, RZ ;  /* 0x0000000450507c24 */ /* 0x000fe2000f8e02ff */
[----:B------:R-:W-:Y:S01]  /*16ed0*/  LOP3.LUT R0, R81, 0x20, R0, 0xe2, !PT ;  /* 0x0000002051007812 */ /* 0x000fe200078ee200 */
[----:B------:R-:W-:Y:S01]  /*16ee0*/  IMAD.IADD R195, R98, 0x1, R195 ;  /* 0x0000000162c37824 */ /* 0x000fe200078e02c3 */
[----:B------:R-:W-:Y:S01]  /*16ef0*/  SEL R23, RZ, 0x40, P0 ;  /* 0x00000040ff177807 */ /* 0x000fe20000000000 */
[----:B------:R-:W-:Y:S01]  /*16f00*/  IMAD R81, R83, UR5, R80 ;  /* 0x0000000553517c24 */ /* 0x000fe2000f8e0250 */
[----:B------:R-:W-:Y:S01]  /*16f10*/  ISETP.GE.AND P0, PT, R91, R3, PT ;  /* 0x000000035b00720c */ /* 0x000fe20003f06270 */
[----:B------:R-:W-:Y:S01]  /*16f20*/  IMAD.WIDE.U32 R20, R83, UR4, R20 ;  /* 0x0000000453147c25 */ /* 0x000fe2000f8e0014 */
[----:B------:R-:W-:Y:S01]  /*16f30*/  ISETP.GE.AND P1, PT, R195, R90, PT ;  /* 0x0000005ac300720c */ /* 0x000fe20003f26270 */
[----:B------:R-:W-:Y:S01]  /*16f40*/  ULDC.64 UR4, c[0x0][0xa80] ;  /* 0x0002a00000047ab9 */ /* 0x000fe20000000a00 */
[----:B------:R-:W-:Y:S01]  /*16f50*/  LOP3.LUT R23, R0, R23, RZ, 0xfc, !PT ;  /* 0x0000001700177212 */ /* 0x000fe200078efcff */
[----:B------:R-:W-:Y:S01]  /*16f60*/  IMAD.IADD R21, R21, 0x1, R81 ;  /* 0x0000000115157824 */ /* 0x000fe200078e0251 */
[----:B------:R-:W-:Y:S01]  /*16f70*/  LEA R88, P2, R20, UR4, 0x1 ;  /* 0x0000000414587c11 */ /* 0x000fe2000f8408ff */
[----:B------:R-:W-:Y:S01]  /*16f80*/  VIADD R0, R2, 0x28c20 ;  /* 0x00028c2002007836 */ /* 0x000fe20000000000 */
[----:B------:R-:W-:Y:S01]  /*16f90*/  SEL R24, RZ, 0x80, P0 ;  /* 0x00000080ff187807 */ /* 0x000fe20000000000 */
[----:B------:R-:W-:Y:S01]  /*16fa0*/  VIADD R92, R204, 0x1c0 ;  /* 0x000001c0cc5c7836 */ /* 0x000fe20000000000 */
[----:B------:R-:W-:Y:S01]  /*16fb0*/  LEA.HI.X R89, R20, UR5, R21, 0x1, P2 ;  /* 0x0000000514597c11 */ /* 0x000fe200090f0c15 */
[C---:B------:R-:W-:Y:S01]  /*16fc0*/  VIADD R94, R204.reuse, 0x180 ;  /* 0x00000180cc5e7836 */ /* 0x040fe20000000000 */
[----:B------:R-:W-:Y:S01]  /*16fd0*/  PRMT R0, RZ, 0x654, R0 ;  /* 0x00000654ff007816 */ /* 0x000fe20000000000 */
[C---:B------:R-:W-:Y:S01]  /*16fe0*/  VIADD R96, R204.reuse, 0x140 ;  /* 0x00000140cc607836 */ /* 0x040fe20000000000 */
[----:B0-----:R0:W2:Y:S01]  /*16ff0*/  SHFL.IDX PT, R20, R88, RZ, 0x181f ;  /* 0x00181fff58147589 */ /* 0x0010a200000e0000 */
[C---:B------:R-:W-:Y:S01]  /*17000*/  VIADD R98, R204.reuse, 0x100 ;  /* 0x00000100cc627836 */ /* 0x040fe20000000000 */
[----:B------:R0:W-:Y:S01]  /*17010*/  SYNCS.ARRIVE.TRANS64.RED.A1T0 RZ, [R0+URZ], RZ ;  /* 0x000000ff00ff79a7 */ /* 0x0001e2000810043f */
[C---:B------:R-:W-:Y:S01]  /*17020*/  VIADD R100, R204.reuse, 0xc0 ;  /* 0x000000c0cc647836 */ /* 0x040fe20000000000 */
[----:B------:R0:W3:Y:S01]  /*17030*/  SHFL.IDX PT, R21, R89, RZ, 0x181f ;  /* 0x00181fff59157589 */ /* 0x0000e200000e0000 */
[----:B------:R-:W-:Y:S01]  /*17040*/  VIADD R104, R204, 0x40 ;  /* 0x00000040cc687836 */ /* 0x000fe20000000000 */
[----:B------:R-:W-:-:S02]  /*17050*/  LOP3.LUT R24, R23, R24, RZ, 0xfc, !PT ;  /* 0x0000001817187212 */ /* 0x000fc400078efcff */
        /* <DEDUP_REMOVED lines=15> */
[-C--:B------:R-:W-:Y:S01]  /*17150*/  ISETP.GE.AND P2, PT, R97, R3.reuse, PT ;  /* 0x000000036100720c */ /* 0x080fe20003f46270 */
[----:B-----5:R0:W-:Y:S01]  /*17160*/  @!P0 ST.E.128 desc[UR40][R82.64], R4 ;  /* 0x0000000452008985 */ /* 0x0201e2000c101d28 */
[----:B------:R-:W-:Y:S02]  /*17170*/  @!P5 LEA R86, P4, R101, R20, 0x1 ;  /* 0x000000146556d211 */ /* 0x000fe400078808ff */
[----:B------:R-:W-:Y:S01]  /*17180*/  LOP3.LUT P0, RZ, R23, 0x40, RZ, 0xc0, !PT ;  /* 0x0000004017ff7812 */ /* 0x000fe2000780c0ff */
[----:B------:R2:W-:Y:S01]  /*17190*/  @!P1 ST.E.128 desc[UR40][R80.64], R12 ;  /* 0x0000000c50009985 */ /* 0x0005e2000c101d28 */
[----:B------:R-:W-:-:S02]  /*171a0*/  ISETP.GE.AND P1, PT, R95, R3, PT ;  /* 0x000000035f00720c */ /* 0x000fc40003f26270 */
[-C--:B------:R-:W-:Y:S02]  /*171b0*/  @!P5 LEA.HI.X R87, R101, R21.reuse, R102, 0x1, P4 ;  /* 0x000000156557d211 */ /* 0x080fe400020f0c66 */
[----:B------:R-:W-:Y:S02]  /*171c0*/  LOP3.LUT P4, RZ, R24, 0x80, RZ, 0xc0, !PT ;  /* 0x0000008018ff7812 */ /* 0x000fe4000788c0ff */
[CC--:B------:R-:W-:Y:S01]  /*171d0*/  @!P3 LEA R84, P6, R99.reuse, R20.reuse, 0x1 ;  /* 0x000000146354b211 */ /* 0x0c0fe200078c08ff */
[----:B------:R4:W-:Y:S03]  /*171e0*/  @!P5 ST.E.128 desc[UR40][R86.64], R32 ;  /* 0x000000205600d985 */ /* 0x0009e6000c101d28 */
[----:B------:R-:W-:Y:S02]  /*171f0*/  @!P3 LEA.HI.X R85, R99, R21, R100, 0x1, P6 ;  /* 0x000000156355b211 */ /* 0x000fe400030f0c64 */
[----:B0-----:R-:W-:-:S03]  /*17200*/  @!P2 LEA R4, P5, R97, R20, 0x1 ;  /* 0x000000146104a211 */ /* 0x001fc600078a08ff */
        /* <DEDUP_REMOVED lines=12> */
.L_x_2764:
[----:B------:R-:W-:Y:S05]  /*172d0*/  BSYNC B1 ;  /* 0x0000000000017941 */ /* 0x000fea0003800000 */
.L_x_2763:
[----:B------:R-:W-:Y:S01]  /*172e0*/  VIADD R0, R195, 0x20 ;  /* 0x00000020c3007836 */ /* 0x000fe20000000000 */
[----:B----45:R0:W4:Y:S04]  /*172f0*/  SHFL.IDX PT, R7, R89, 0x1, 0x181f ;  /* 0x00381f0059077f89 */ /* 0x03012800000e0000 */
        /* <DEDUP_REMOVED lines=36> */
.L_x_2760:
[----:B------:R-:W3:Y:S01]  /*17540*/  LDL R9, [R1+0x4c] ;  /* 0x00004c0001097983 */ /* 0x000ee20000100800 */
[----:B------:R-:W-:Y:S01]  /*17550*/  ULDC.64 UR4, c[0x0][0xc00] ;  /* 0x0003000000047ab9 */ /* 0x000fe20000000a00 */
[----:B------:R-:W3:Y:S01]  /*17560*/  LDC.64 R4, c[0x0][0xc00] ;  /* 0x00030000ff047b82 */ /* 0x000ee20000000a00 */
[----:B------:R-:W-:Y:S01]  /*17570*/  ISETP.NE.U32.AND P0, PT, RZ, UR4, PT ;  /* 0x00000004ff007c0c */ /* 0x000fe2000bf05070 */
[----:B------:R-:W-:-:S03]  /*17580*/  IMAD.MOV.U32 R3, RZ, RZ, RZ ;  /* 0x000000ffff037224 */ /* 0x000fc600078e00ff */
[----:B------:R-:W-:Y:S01]  /*17590*/  ISETP.NE.AND.EX P0, PT, RZ, UR5, PT, P0 ;  /* 0x00000005ff007c0c */ /* 0x000fe2000bf05300 */
[----:B------:R-:W-:Y:S02]  /*175a0*/  ULDC.64 UR4, c[0x0][0xc08] ;  /* 0x0003020000047ab9 */ /* 0x000fe40000000a00 */
[----:B------:R-:W-:Y:S01]  /*175b0*/  ISETP.NE.U32.AND P1, PT, RZ, UR4, PT ;  /* 0x00000004ff007c0c */ /* 0x000fe2000bf25070 */
[----:B--2---:R-:W2:Y:S01]  /*175c0*/  S2R R24, SR_TID.X ;  /* 0x0000000000187919 */ /* 0x004ea20000002100 */
[----:B0-----:R-:W0:Y:S02]  /*175d0*/  LDC R21, c[0x0][0xbe8] ;  /* 0x0002fa00ff157b82 */ /* 0x001e240000000800 */
[----:B------:R-:W-:-:S13]  /*175e0*/  ISETP.NE.AND.EX P1, PT, RZ, UR5, PT, P1 ;  /* 0x00000005ff007c0c */ /* 0x000fda000bf25310 */
[----:B------:R-:W4:Y:S01]  /*175f0*/  @P1 LDC.64 R6, c[0x0][0xc08] ;  /* 0x00030200ff061b82 */ /* 0x000f220000000a00 */
[----:B------:R-:W-:Y:S02]  /*17600*/  ULDC UR4, c[0x0][0xa88] ;  /* 0x0002a20000047ab9 */ /* 0x000fe40000000800 */
[----:B------:R-:W-:Y:S02]  /*17610*/  IMAD.U32 R0, RZ, RZ, UR4 ;  /* 0x00000004ff007e24 */ /* 0x000fe4000f8e00ff */
[----:B---3--:R-:W-:-:S04]  /*17620*/  IMAD.WIDE R4, R9, 0x4, R4 ;  /* 0x0000000409047825 */ /* 0x008fc800078e0204 */
[----:B----4-:R-:W-:Y:S01]  /*17630*/  @P1 IMAD.WIDE R6, R9, 0x4, R6 ;  /* 0x0000000409061825 */ /* 0x010fe200078e0206 */
[----:B------:R3:W5:Y:S03]  /*17640*/  @P0 LDG.E R3, desc[UR40][R4.64] ;  /* 0x0000002804030981 */ /* 0x000766000c1e1900 */
[----:B--2---:R-:W-:Y:S01]  /*17650*/  VIADD R24, R24, 0xffffff80 ;  /* 0xffffff8018187836 */ /* 0x004fe20000000000 */
[----:B------:R3:W5:Y:S01]  /*17660*/  @P1 LDG.E R0, desc[UR40][R6.64] ;  /* 0x0000002806001981 */ /* 0x000762000c1e1900 */
[----:B------:R-:W-:-:S03]  /*17670*/  SHF.R.S32.HI R8, RZ, 0x1f, R9 ;  /* 0x0000001fff087819 */ /* 0x000fc60000011409 */
[----:B------:R-:W-:Y:S01]  /*17680*/  ISETP.GE.AND P2, PT, R24, 0x40, PT ;  /* 0x000000401800780c */ /* 0x000fe20003f46270 */
[----:B0-----:R-:W-:-:S12]  /*17690*/  @P1 BRA `(.L_x_2766) ;  /* 0x0000000000101947 */ /* 0x001fd80003800000 */
[----:B------:R-:W-:Y:S05]  /*176a0*/  @!P0 BRA `(.L_x_2766) ;  /* 0x00000000000c8947 */ /* 0x000fea0003800000 */
[----:B---3--:R-:W2:Y:S04]  /*176b0*/  LDG.E R7, desc[UR40][R4.64] ;  /* 0x0000002804077981 */ /* 0x008ea8000c1e1900 */
[----:B-----5:R-:W2:Y:S02]  /*176c0*/  LDG.E R0, desc[UR40][R4.64+0x4] ;  /* 0x0000042804007981 */ /* 0x020ea4000c1e1900 */
[----:B--2---:R-:W-:-:S07]  /*176d0*/  IMAD.IADD R0, R0, 0x1, -R7 ;  /* 0x0000000100007824 */ /* 0x004fce00078e0a07 */
.L_x_2766:
[----:B------:R-:W2:Y:S01]  /*176e0*/  LDL R28, [R1+0x48] ;  /* 0x00004800011c7983 */ /* 0x000ea20000100800 */
[----:B------:R-:W-:Y:S01]  /*176f0*/  BSSY B1, `(.L_x_2767) ;  /* 0x000002d000017945 */ /* 0x000fe20003800000 */
[----:B------:R-:W-:Y:S02]  /*17700*/  SEL R13, R9, RZ, !P0 ;  /* 0x000000ff090d7207 */ /* 0x000fe40004000000 */
[----:B------:R-:W-:Y:S02]  /*17710*/  SEL R14, R8, RZ, !P0 ;  /* 0x000000ff080e7207 */ /* 0x000fe40004000000 */
[----:B-----5:R-:W-:Y:S02]  /*17720*/  SHF.R.S32.HI R10, RZ, 0x1f, R3 ;  /* 0x0000001fff0a7819 */ /* 0x020fe40000011403 */
[----:B--2---:R-:W-:Y:S01]  /*17730*/  SHF.R.S32.HI R12, RZ, 0x1f, R28 ;  /* 0x0000001fff0c7819 */ /* 0x004fe2000001141c */
[----:B------:R-:W-:Y:S06]  /*17740*/  @P2 BRA `(.L_x_2768) ;  /* 0x00000000009c2947 */ /* 0x000fec0003800000 */
[----:B---3--:R-:W0:Y:S01]  /*17750*/  S2R R6, SR_TID.X ;  /* 0x0000000000067919 */ /* 0x008e220000002100 */
[----:B------:R-:W2:Y:S02]  /*17760*/  LDC R20, c[0x0][0xbe8] ;  /* 0x0002fa00ff147b82 */ /* 0x000ea40000000800 */
[----:B--2---:R-:W-:Y:S01]  /*17770*/  IMAD R4, R0, R20, RZ ;  /* 0x0000001400047224 */ /* 0x004fe200078e02ff */
[----:B0-----:R-:W-:-:S04]  /*17780*/  IADD3 R11, R195, -0x80, R6 ;  /* 0xffffff80c30b7810 */ /* 0x001fc80007ffe006 */
        /* <DEDUP_REMOVED lines=9> */
[----:B------:R-:W0:Y:S01]  /*17820*/  @P0 LDC R6, c[0x0][0xbec] ;  /* 0x0002fb00ff060b82 */ /* 0x000e220000000800 */
[----:B------:R-:W-:Y:S01]  /*17830*/  IMAD R9, R28, UR5, R8 ;  /* 0x000000051c097c24 */ /* 0x000fe2000f8e0208 */
[----:B------:R-:W-:-:S03]  /*17840*/  ULDC.64 UR4, c[0x0][0xb98] ;  /* 0x0002e60000047ab9 */ /* 0x000fc60000000a00 */
[----:B------:R-:W-:-:S03]  /*17850*/  IMAD.IADD R5, R5, 0x1, R9 ;  /* 0x0000000105057824 */ /* 0x000fc600078e0209 */
[----:B------:R-:W2:Y:S01]  /*17860*/  @P0 LDC R15, c[0x0][0xbf0] ;  /* 0x0002fc00ff0f0b82 */ /* 0x000ea20000000800 */
[----:B------:R-:W-:-:S04]  /*17870*/  IMAD.WIDE.U32 R4, R13, UR4, R4 ;  /* 0x000000040d047c25 */ /* 0x000fc8000f8e0004 */
[----:B0-----:R-:W-:-:S05]  /*17880*/  @P0 IMAD.HI.U32 R6, R11, R6, RZ ;  /* 0x000000060b060227 */ /* 0x001fca00078e00ff */
[----:B--2---:R-:W-:Y:S01]  /*17890*/  @P0 SHF.R.U32.HI R7, RZ, R15, R6 ;  /* 0x0000000fff070219 */ /* 0x004fe20000011606 */
[----:B------:R-:W-:-:S03]  /*178a0*/  IMAD R6, R14, UR4, RZ ;  /* 0x000000040e067c24 */ /* 0x000fc6000f8e02ff */
[----:B------:R-:W-:Y:S01]  /*178b0*/  IADD3 R4, P0, R7, R4, RZ ;  /* 0x0000000407047210 */ /* 0x000fe20007f1e0ff */
[----:B------:R-:W-:Y:S02]  /*178c0*/  IMAD.MOV R9, RZ, RZ, -R7 ;  /* 0x000000ffff097224 */ /* 0x000fe400078e0a07 */
[----:B------:R-:W-:Y:S01]  /*178d0*/  IMAD R8, R13, UR5, R6 ;  /* 0x000000050d087c24 */ /* 0x000fe2000f8e0206 */
[----:B------:R-:W-:Y:S01]  /*178e0*/  ULDC.64 UR4, c[0x0][0xb88] ;  /* 0x0002e20000047ab9 */ /* 0x000fe20000000a00 */
[----:B------:R-:W-:Y:S01]  /*178f0*/  IMAD R9, R20, R9, R11 ;  /* 0x0000000914097224 */ /* 0x000fe200078e020b */
[----:B------:R-:W-:-:S04]  /*17900*/  SHF.R.S32.HI R11, RZ, 0x1f, R7 ;  /* 0x0000001fff0b7819 */ /* 0x000fc80000011407 */
        /* <DEDUP_REMOVED lines=11> */
.L_x_2768:
[----:B------:R-:W-:Y:S05]  /*179c0*/  BSYNC B1 ;  /* 0x0000000000017941 */ /* 0x000fea0003800000 */
.L_x_2767:
[----:B------:R-:W-:Y:S01]  /*179d0*/  ISETP.NE.AND P0, PT, R21, 0x1, PT ;  /* 0x000000011500780c */ /* 0x000fe20003f05270 */
[----:B------:R-:W2:Y:S01]  /*179e0*/  LDC R23, c[0x0][0xac8] ;  /* 0x0002b200ff177b82 */ /* 0x000ea20000000800 */
[--C-:B------:R-:W-:Y:S01]  /*179f0*/  SHF.R.S32.HI R8, RZ, 0x1f, R24.reuse ;  /* 0x0000001fff087819 */ /* 0x100fe20000011418 */
[----:B------:R-:W-:Y:S01]  /*17a00*/  ULDC.64 UR4, c[0x0][0xaa0] ;  /* 0x0002a80000047ab9 */ /* 0x000fe20000000a00 */
[----:B------:R-:W-:Y:S01]  /*17a10*/  SHF.R.S32.HI R15, RZ, 0x1f, R24 ;  /* 0x0000001fff0f7819 */ /* 0x000fe20000011418 */
[----:B0--3--:R-:W-:Y:S01]  /*17a20*/  IMAD R6, R10, UR4, RZ ;  /* 0x000000040a067c24 */ /* 0x009fe2000f8e02ff */
[-C--:B------:R-:W-:Y:S01]  /*17a30*/  LEA.HI R8, R8, R24.reuse, RZ, 0x3 ;  /* 0x0000001808087211 */ /* 0x080fe200078f18ff */
[----:B------:R-:W-:Y:S01]  /*17a40*/  IMAD.WIDE.U32 R4, R3, UR4, RZ ;  /* 0x0000000403047c25 */ /* 0x000fe2000f8e00ff */
[----:B------:R-:W-:Y:S01]  /*17a50*/  LEA.HI R15, R15, R24, RZ, 0x3 ;  /* 0x000000180f0f7211 */ /* 0x000fe200078f18ff */
[----:B------:R-:W-:Y:S01]  /*17a60*/  BSSY B1, `(.L_x_2769) ;  /* 0x000007e000017945 */ /* 0x000fe20003800000 */
[----:B------:R-:W-:Y:S01]  /*17a70*/  LOP3.LUT R8, R8, 0xfffffff8, RZ, 0xc0, !PT ;  /* 0xfffffff808087812 */ /* 0x000fe200078ec0ff */
[----:B------:R-:W-:Y:S01]  /*17a80*/  IMAD R3, R3, UR5, R6 ;  /* 0x0000000503037c24 */ /* 0x000fe2000f8e0206 */
[----:B------:R-:W-:Y:S01]  /*17a90*/  ULDC.64 UR4, c[0x0][0xae8] ;  /* 0x0002ba0000047ab9 */ /* 0x000fe20000000a00 */
[----:B------:R-:W0:Y:S01]  /*17aa0*/  @P0 LDC R7, c[0x0][0xbec] ;  /* 0x0002fb00ff070b82 */ /* 0x000e220000000800 */
[----:B------:R-:W-:Y:S01]  /*17ab0*/  SHF.R.S32.HI R15, RZ, 0x3, R15 ;  /* 0x00000003ff0f7819 */ /* 0x000fe2000001140f */
[----:B------:R-:W-:Y:S01]  /*17ac0*/  IMAD.IADD R5, R5, 0x1, R3 ;  /* 0x0000000105057824 */ /* 0x000fe200078e0203 */
[----:B------:R-:W-:Y:S01]  /*17ad0*/  IADD3 R36, R204, 0x100, RZ ;  /* 0x00000100cc247810 */ /* 0x000fe20007ffe0ff */
[----:B------:R-:W-:-:S02]  /*17ae0*/  IMAD R3, R12, UR4, RZ ;  /* 0x000000040c037c24 */ /* 0x000fc4000f8e02ff */
[----:B------:R-:W-:Y:S02]  /*17af0*/  IMAD.IADD R8, R24, 0x1, -R8 ;  /* 0x0000000118087824 */ /* 0x000fe400078e0a08 */
[----:B------:R-:W3:Y:S01]  /*17b00*/  @P0 LDC R9, c[0x0][0xbf0] ;  /* 0x0002fc00ff090b82 */ /* 0x000ee20000000800 */
[----:B------:R-:W-:Y:S02]  /*17b10*/  VIADD R42, R204, 0x40 ;  /* 0x00000040cc2a7836 */ /* 0x000fe40000000000 */
[----:B------:R-:W-:Y:S01]  /*17b20*/  IMAD R3, R28, UR5, R3 ;  /* 0x000000051c037c24 */ /* 0x000fe2000f8e0203 */
[----:B------:R-:W-:Y:S01]  /*17b30*/  LEA R6, R8, R15, 0x5 ;  /* 0x0000000f08067211 */ /* 0x000fe200078e28ff */
[----:B------:R-:W-:Y:S01]  /*17b40*/  IMAD.WIDE.U32 R4, R28, UR4, R4 ;  /* 0x000000041c047c25 */ /* 0x000fe2000f8e0004 */
[-C--:B--2---:R-:W-:Y:S01]  /*17b50*/  ISETP.GE.AND P1, PT, R42, R23.reuse, PT ;  /* 0x000000172a00720c */ /* 0x084fe20003f26270 */
[----:B------:R-:W-:Y:S01]  /*17b60*/  ULDC.64 UR4, c[0x0][0xaf0] ;  /* 0x0002bc0000047ab9 */ /* 0x000fe20000000a00 */
[----:B------:R-:W-:Y:S01]  /*17b70*/  ISETP.GE.AND P2, PT, R204, R23, PT ;  /* 0x00000017cc00720c */ /* 0x000fe20003f46270 */
[----:B------:R-:W-:Y:S01]  /*17b80*/  IMAD.IADD R5, R5, 0x1, R3 ;  /* 0x0000000105057824 */ /* 0x000fe200078e0203 */
[----:B------:R-:W-:Y:S01]  /*17b90*/  SEL R10, RZ, 0xffffffff, P1 ;  /* 0xffffffffff0a7807 */ /* 0x000fe20000800000 */
[----:B------:R-:W-:-:S02]  /*17ba0*/  IMAD R3, R14, UR4, RZ ;  /* 0x000000040e037c24 */ /* 0x000fc4000f8e02ff */
[----:B------:R-:W-:Y:S02]  /*17bb0*/  IMAD.IADD R8, R195, 0x1, R6 ;  /* 0x00000001c3087824 */ /* 0x000fe400078e0206 */
[----:B------:R-:W-:Y:S02]  /*17bc0*/  VIADD R40, R204, 0x80 ;  /* 0x00000080cc287836 */ /* 0x000fe40000000000 */
[C---:B------:R-:W-:Y:S02]  /*17bd0*/  IMAD R3, R13.reuse, UR5, R3 ;  /* 0x000000050d037c24 */ /* 0x040fe4000f8e0203 */
[----:B------:R-:W-:Y:S01]  /*17be0*/  IMAD.WIDE.U32 R4, R13, UR4, R4 ;  /* 0x000000040d047c25 */ /* 0x000fe2000f8e0004 */
[----:B------:R-:W-:-:S03]  /*17bf0*/  ULDC.64 UR4, c[0x0][0xae0] ;  /* 0x0002b80000047ab9 */ /* 0x000fc60000000a00 */
[----:B0-----:R-:W-:Y:S01]  /*17c00*/  @P0 IMAD.HI.U32 R6, R8, R7, RZ ;  /* 0x0000000708060227 */ /* 0x001fe200078e00ff */
[----:B------:R-:W-:Y:S02]  /*17c10*/  SEL R7, RZ, 0x1, P2 ;  /* 0x00000001ff077807 */ /* 0x000fe40001000000 */
[----:B------:R-:W-:Y:S01]  /*17c20*/  ISETP.GE.AND P2, PT, R40, R23, PT ;  /* 0x000000172800720c */ /* 0x000fe20003f46270 */
[----:B------:R-:W-:Y:S02]  /*17c30*/  IMAD.SHL.U32 R10, R10, 0x2, RZ ;  /* 0x000000020a0a7824 */ /* 0x000fe400078e00ff */
[----:B------:R-:W-:Y:S02]  /*17c40*/  VIADD R38, R204, 0xc0 ;  /* 0x000000c0cc267836 */ /* 0x000fe40000000000 */
[----:B------:R-:W-:Y:S02]  /*17c50*/  IMAD.IADD R5, R5, 0x1, R3 ;  /* 0x0000000105057824 */ /* 0x000fe400078e0203 */
[----:B------:R-:W-:Y:S01]  /*17c60*/  IMAD.MOV.U32 R3, RZ, RZ, R8 ;  /* 0x000000ffff037224 */ /* 0x000fe200078e0008 */
[----:B---3--:R-:W-:Y:S01]  /*17c70*/  @P0 SHF.R.U32.HI R3, RZ, R9, R6 ;  /* 0x00000009ff030219 */ /* 0x008fe20000011606 */
[----:B------:R-:W-:Y:S01]  /*17c80*/  IMAD R29, R0, R21, RZ ;  /* 0x00000015001d7224 */ /* 0x000fe200078e02ff */
[----:B------:R-:W-:Y:S01]  /*17c90*/  LOP3.LUT R9, R10, 0x2, R7, 0xe2, !PT ;  /* 0x000000020a097812 */ /* 0x000fe200078ee207 */
[----:B------:R-:W-:Y:S01]  /*17ca0*/  VIADD R34, R204, 0x140 ;  /* 0x00000140cc227836 */ /* 0x000fe20000000000 */
        /* <DEDUP_REMOVED lines=20> */
[----:B------:R-:W-:-:S02]  /*17df0*/  IMAD.IADD R5, R5, 0x1, R9 ;  /* 0x0000000105057824 */ /* 0x000fc400078e0209 */
[----:B------:R-:W-:Y:S01]  /*17e00*/  IMAD R0, R0, UR4, RZ ;  /* 0x0000000400007c24 */ /* 0x000fe2000f8e02ff */
[----:B------:R-:W-:Y:S01]  /*17e10*/  SEL R8, RZ, 0xffffffff, P0 ;  /* 0xffffffffff087807 */ /* 0x000fe20000000000 */
[----:B------:R-:W-:Y:S01]  /*17e20*/  IMAD.IADD R28, R15, 0x1, R195 ;  /* 0x000000010f1c7824 */ /* 0x000fe200078e02c3 */
[----:B------:R-:W-:Y:S01]  /*17e30*/  ISETP.GE.AND P0, PT, R32, R23, PT ;  /* 0x000000172000720c */ /* 0x000fe20003f06270 */
[----:B------:R-:W-:Y:S01]  /*17e40*/  IMAD.WIDE.U32 R4, R7, UR4, R4 ;  /* 0x0000000407047c25 */ /* 0x000fe2000f8e0004 */
[----:B------:R-:W-:-:S03]  /*17e50*/  LOP3.LUT R6, R6, 0x10, R3, 0xe2, !PT ;  /* 0x0000001006067812 */ /* 0x000fc600078ee203 */
[----:B------:R-:W-:Y:S01]  /*17e60*/  IMAD R3, R7, UR5, R0 ;  /* 0x0000000507037c24 */ /* 0x000fe2000f8e0200 */
[----:B------:R-:W-:Y:S01]  /*17e70*/  SEL R7, RZ, 0x40, P0 ;  /* 0x00000040ff077807 */ /* 0x000fe20000000000 */
[----:B------:R-:W-:Y:S01]  /*17e80*/  IMAD.SHL.U32 R9, R8, 0x20, RZ ;  /* 0x0000002008097824 */ /* 0x000fe200078e00ff */
[----:B------:R-:W-:Y:S01]  /*17e90*/  ISETP.GE.AND P0, PT, R28, R29, PT ;  /* 0x0000001d1c00720c */ /* 0x000fe20003f06270 */
[----:B------:R-:W-:Y:S01]  /*17ea0*/  ULDC.64 UR4, c[0x0][0xa80] ;  /* 0x0002a00000047ab9 */ /* 0x000fe20000000a00 */
[C---:B------:R-:W-:Y:S01]  /*17eb0*/  VIADD R30, R204.reuse, 0x1c0 ;  /* 0x000001c0cc1e7836 */ /* 0x040fe20000000000 */
        /* <DEDUP_REMOVED lines=13> */
[----:B------:R-:W-:Y:S01]  /*17f90*/  VIADD R43, R204, 0x40 ;  /* 0x00000040cc2b7836 */ /* 0x000fe20000000000 */
[----:B------:R0:W2:Y:S01]  /*17fa0*/  SHFL.IDX PT, R6, R20, RZ, 0x181f ;  /* 0x00181fff14067589 */ /* 0x0000a200000e0000 */
[----:B------:R-:W-:-:S02]  /*17fb0*/  SHF.R.S32.HI R31, RZ, 0x1f, R31 ;  /* 0x0000001fff1f7819 */ /* 0x000fc4000001141f */
[----:B------:R-:W-:Y:S01]  /*17fc0*/  LOP3.LUT R24, R21, R0, RZ, 0xfc, !PT ;  /* 0x0000000015187212 */ /* 0x000fe200078efcff */
        /* <DEDUP_REMOVED lines=12> */
[-C--:B--2---:R-:W-:Y:S02]  /*18090*/  @!P2 LEA R8, P0, R42, R6.reuse, 0x1 ;  /* 0x000000062a08a211 */ /* 0x084fe400078008ff */
        /* <DEDUP_REMOVED lines=26> */
.L_x_2770:
[----:B------:R-:W-:Y:S05]  /*18240*/  BSYNC B1 ;  /* 0x0000000000017941 */ /* 0x000fea0003800000 */
.L_x_2769:
        /* <DEDUP_REMOVED lines=36> */
.L_x_2765:
[----:B------:R-:W-:Y:S05]  /*18490*/  BSYNC B0 ;  /* 0x0000000000007941 */ /* 0x000fea0003800000 */
.L_x_2759:
[----:B------:R-:W-:Y:S02]  /*184a0*/  ULDC UR4, c[0x0][0xc3c] ;  /* 0x00030f0000047ab9 */ /* 0x000fe40000000800 */
[----:B------:R-:W-:-:S13]  /*184b0*/  ISETP.GE.AND P0, PT, R27, UR4, PT ;  /* 0x000000041b007c0c */ /* 0x000fda000bf06270 */
[----:B------:R-:W-:Y:S05]  /*184c0*/  @!P0 BRA `(.L_x_2771) ;  /* 0xfffffe90002c8947 */ /* 0x000fea000383ffff */
[----:B------:R-:W-:Y:S05]  /*184d0*/  BRA `(.L_x_2552) ;  /* 0x0000007c00007947 */ /* 0x000fea0003800000 */
.L_x_2550:
[----:B------:R-:W-:-:S08]  /*184e0*/  NOP ;  /* 0x0000000000007918 */ /* 0x000fd00000000000 */
[----:B------:R-:W0:-:S00]  /*184f0*/  USETMAXREG.DEALLOC.CTAPOOL 0x28 ;  /* 0x00000028000079c8 */ /* 0x000e0000080e0500 */
[----:B0-----:R-:W-:Y:S02]  /*18500*/  LOP3.LUT R2, R2, 0x3, RZ, 0xc0, !PT ;  /* 0x0000000302027812 */ /* 0x001fe400078ec0ff */
[----:B------:R-:W-:Y:S02]  /*18510*/  LOP3.LUT R22, R22, 0xffffefff, RZ, 0xc0, !PT ;  /* 0xffffefff16167812 */ /* 0x000fe400078ec0ff */
[----:B------:R-:W-:Y:S02]  /*18520*/  MOV R4, RZ ;  /* 0x000000ff00047202 */ /* 0x000fe40000000f00 */
        /* <DEDUP_REMOVED lines=11> */
.L_x_2772:
        /* <DEDUP_REMOVED lines=41> */
.L_x_2778:
[----:B------:R-:W-:Y:S01]  /*18870*/  UIADD3 UR4, UR4, 0x1f, URZ ;  /* 0x0000001f04047890 */ /* 0x000fe2000fffe03f */
[----:B------:R-:W-:-:S05]  /*18880*/  MOV R19, UR7 ;  /* 0x0000000700137c02 */ /* 0x000fca0008000f00 */
        /* <DEDUP_REMOVED lines=10> */
.L_x_2777:
[----:B------:R-:W-:Y:S05]  /*18930*/  BSYNC B0 ;  /* 0x0000000000007941 */ /* 0x000fea0003800000 */
.L_x_2776:
        /* <DEDUP_REMOVED lines=20> */
.L_x_2774:
[----:B------:R-:W-:-:S05]  /*18a80*/  IADD3 R13, -R3, R6, RZ ;  /* 0x00000006030d7210 */ /* 0x000fca0007ffe1ff */
        /* <DEDUP_REMOVED lines=17> */
[----:B------:R-:W-:-:S05]  /*18ba0*/  VIADD R9, R15, 0xffffffff ;  /* 0xffffffff0f097836 */ /* 0x000fca0000000000 */
[----:B------:R2:W3:Y:S02]  /*18bb0*/  SHFL.IDX PT, R16, R8, R9, 0x1f ;  /* 0x00001f0908107589 */ /* 0x0004e400000e0000 */
.L_x_2779:
[----:B---3--:R-:W-:Y:S01]  /*18bc0*/  IMAD R16, R16, UR5, R13 ;  /* 0x0000000510107c24 */ /* 0x008fe2000f8e020d */
[----:B------:R-:W-:Y:S01]  /*18bd0*/  IABS R2, R6 ;  /* 0x0000000600027213 */ /* 0x000fe20000000000 */
[----:B01----:R-:W-:-:S03]  /*18be0*/  IMAD.MOV R11, RZ, RZ, -R3 ;  /* 0x000000ffff0b7224 */ /* 0x003fc600078e0a03 */
[----:B--2---:R-:W-:Y:S01]  /*18bf0*/  IADD3 R9, -R16, UR6, RZ ;  /* 0x0000000610097c10 */ /* 0x004fe2000fffe1ff */
        /* <DEDUP_REMOVED lines=19> */
[----:B------:R-:W-:Y:S02]  /*18d30*/  IMAD R13, R7, R2, RZ ;  /* 0x00000002070d7224 */ /* 0x000fe400078e02ff */
[----:B------:R-:W-:Y:S02]  /*18d40*/  IMAD.MOV R2, RZ, RZ, -R2 ;  /* 0x000000ffff027224 */ /* 0x000fe400078e0a02 */
[----:B------:R-:W-:Y:S02]  /*18d50*/  IMAD.MOV R8, RZ, RZ, -R13 ;  /* 0x000000ffff087224 */ /* 0x000fe400078e0a0d */
[----:B------:R-:W-:Y:S01]  /*18d60*/  IMAD R6, R6, R2, R9 ;  /* 0x0000000206067224 */ /* 0x000fe200078e0209 */
[----:B------:R-:W-:Y:S02]  /*18d70*/  MOV R2, RZ ;  /* 0x000000ff00027202 */ /* 0x000fe40000000f00 */
[----:B------:R-:W-:Y:S02]  /*18d80*/  VIADDMNMX R15, R8, UR5, R7, PT ;  /* 0x00000005080f7c46 */ /* 0x000fe4000b800107 */
[----:B------:R-:W-:-:S02]  /*18d90*/  IABS R11, R6 ;  /* 0x00000006000b7213 */ /* 0x000fc40000000000 */
[----:B------:R-:W-:Y:S01]  /*18da0*/  IABS R8, R15 ;  /* 0x0000000f00087213 */ /* 0x000fe20000000000 */
[----:B------:R-:W-:-:S03]  /*18db0*/  IMAD.MOV R18, RZ, RZ, -R15 ;  /* 0x000000ffff127224 */ /* 0x000fc600078e0a0f */
[----:B------:R-:W0:Y:S08]  /*18dc0*/  I2F.RP R7, R8 ;  /* 0x0000000800077306 */ /* 0x000e300000209400 */
[----:B0-----:R-:W0:Y:S02]  /*18dd0*/  MUFU.RCP R7, R7 ;  /* 0x0000000700077308 */ /* 0x001e240000001000 */
[----:B0-----:R-:W-:-:S06]  /*18de0*/  VIADD R3, R7, 0xffffffe ;  /* 0x0ffffffe07037836 */ /* 0x001fcc0000000000 */
[----:B------:R-:W0:Y:S02]  /*18df0*/  F2I.FTZ.U32.TRUNC.NTZ R3, R3 ;  /* 0x0000000300037305 */ /* 0x000e24000021f000 */
[----:B0-----:R-:W-:-:S04]  /*18e00*/  IMAD.MOV R10, RZ, RZ, -R3 ;  /* 0x000000ffff0a7224 */ /* 0x001fc800078e0a03 */
[----:B------:R-:W-:Y:S01]  /*18e10*/  IMAD.MOV.U32 R9, RZ, RZ, R10 ;  /* 0x000000ffff097224 */ /* 0x000fe200078e000a */
[----:B------:R-:W-:-:S03]  /*18e20*/  IABS R10, R15 ;  /* 0x0000000f000a7213 */ /* 0x000fc60000000000 */
[----:B------:R-:W-:-:S04]  /*18e30*/  IMAD R9, R9, R8, RZ ;  /* 0x0000000809097224 */ /* 0x000fc800078e02ff */
[----:B------:R-:W-:-:S04]  /*18e40*/  IMAD.HI.U32 R2, R3, R9, R2 ;  /* 0x0000000903027227 */ /* 0x000fc800078e0002 */
[----:B------:R-:W-:Y:S02]  /*18e50*/  IMAD.MOV R3, RZ, RZ, -R10 ;  /* 0x000000ffff037224 */ /* 0x000fe400078e0a0a */
        /* <DEDUP_REMOVED lines=17> */
.L_x_2775:
[----:B------:R-:W-:Y:S01]  /*18f70*/  MOV R17, RZ ;  /* 0x000000ff00117202 */ /* 0x000fe20000000f00 */
[----:B------:R-:W-:Y:S02]  /*18f80*/  IMAD.U32 R16, RZ, RZ, UR6 ;  /* 0x00000006ff107e24 */ /* 0x000fe4000f8e00ff */
[----:B------:R-:W-:-:S07]  /*18f90*/  IMAD.MOV.U32 R18, RZ, RZ, RZ ;  /* 0x000000ffff127224 */ /* 0x000fce00078e00ff */
.L_x_2780:
[----:B------:R-:W-:-:S13]  /*18fa0*/  ISETP.NE.AND P0, PT, R5, RZ, PT ;  /* 0x000000ff0500720c */ /* 0x000fda0003f05270 */
[----:B------:R-:W0:Y:S01]  /*18fb0*/  @!P0 S2R R3, SR_CgaCtaId ;  /* 0x0000000000038919 */ /* 0x000e220000008800 */
[----:B------:R-:W-:-:S04]  /*18fc0*/  @!P0 MOV R2, 0x400 ;  /* 0x0000040000028802 */ /* 0x000fc80000000f00 */
[----:B0-----:R-:W-:-:S05]  /*18fd0*/  @!P0 LEA R2, R3, R2, 0x18 ;  /* 0x0000000203028211 */ /* 0x001fca00078ec0ff */
[----:B------:R0:W-:Y:S01]  /*18fe0*/  @!P0 STS.128 [R2+0x28cd0], R16 ;  /* 0x028cd01002008388 */ /* 0x0001e20000000c00 */
[----:B------:R-:W-:Y:S06]  /*18ff0*/  BAR.ARV 0x5, 0x180 ;  /* 0x0146000000007b1d */ /* 0x000fec0000002000 */
.L_x_2773:
        /* <DEDUP_REMOVED lines=8> */
[----:B------:R-:W-:Y:S01]  /*19080*/  LOP3.LUT R4, R0, 0x7f, RZ, 0xc0, !PT ;  /* 0x0000007f00047812 */ /* 0x000fe200078ec0ff */
[----:B------:R-:W-:Y:S01]  /*19090*/  UMOV UR4, 0x400 ;  /* 0x0000040000047882 */ /* 0x000fe20000000000 */
[----:B------:R0:W-:Y:S01]  /*190a0*/  STL [R1+0x1c], RZ ;  /* 0x00001cff01007387 */ /* 0x0001e20000100800 */
[----:B------:R-:W-:Y:S01]  /*190b0*/  BSSY B8, `(.L_x_2781) ;  /* 0x00006cb000087945 */ /* 0x000fe20003800000 */
[----:B------:R-:W-:Y:S01]  /*190c0*/  LOP3.LUT R3, R2, 0x1f8, RZ, 0xc0, !PT ;  /* 0x000001f802037812 */ /* 0x000fe200078ec0ff */
[----:B------:R-:W-:Y:S01]  /*190d0*/  IMAD.SHL.U32 R36, R4, 0x8, RZ ;  /* 0x0000000804247824 */ /* 0x000fe200078e00ff */
[----:B------:R-:W-:Y:S01]  /*190e0*/  LOP3.LUT R2, R2, 0x38, RZ, 0xc0, !PT ;  /* 0x0000003802027812 */ /* 0x000fe200078ec0ff */
[----:B------:R-:W-:Y:S01]  /*190f0*/  IMAD.MOV.U32 R28, RZ, RZ, 0x1 ;  /* 0x00000001ff1c7424 */ /* 0x000fe200078e00ff */
[----:B------:R-:W-:Y:S01]  /*19100*/  LOP3.LUT R3, R3, 0x38, R0, 0x78, !PT ;  /* 0x0000003803037812 */ /* 0x000fe200078e7800 */
[----:B------:R-:W-:Y:S01]  /*19110*/  IMAD.SHL.U32 R0, R0, 0x10, RZ ;  /* 0x0000001000007824 */ /* 0x000fe200078e00ff */
[----:B------:R-:W-:-:S02]  /*19120*/  CS2R R24, SRZ ;  /* 0x0000000000187805 */ /* 0x000fc4000001ff00 */
[----:B------:R-:W-:Y:S01]  /*19130*/  MOV R26, 0x1 ;  /* 0x00000001001a7802 */ /* 0x000fe20000000f00 */
[----:B------:R-:W-:Y:S01]  /*19140*/  ULDC.64 UR42, c[0x0][0x198] ;  /* 0x00006600002a7ab9 */ /* 0x000fe20000000a00 */
[----:B------:R-:W-:Y:S01]  /*19150*/  LOP3.LUT R36, R3, 0x200, R36, 0xf8, !PT ;  /* 0x0000020003247812 */ /* 0x000fe200078ef824 */
[----:B------:R-:W-:Y:S01]  /*19160*/  ULOP3.LUT UR38, UR36, 0x2, URZ, 0xfc, !UPT ;  /* 0x0000000224267892 */ /* 0x000fe2000f8efc3f */
[----:B------:R-:W-:Y:S01]  /*19170*/  SHF.R.U32.HI R3, RZ, 0x3, R4 ;  /* 0x00000003ff037819 */ /* 0x000fe20000011604 */
[----:B------:R-:W-:Y:S01]  /*19180*/  ULDC UR37, c[0x0][0xc] ;  /* 0x0000030000257ab9 */ /* 0x000fe20000000800 */
[C---:B------:R-:W-:Y:S02]  /*19190*/  LOP3.LUT R4, R2.reuse, 0x80, RZ, 0xfc, !PT ;  /* 0x0000008002047812 */ /* 0x040fe400078efcff */
[----:B------:R-:W-:Y:S02]  /*191a0*/  LOP3.LUT R0, R3, 0x70, R0, 0xf8, !PT ;  /* 0x0000007003007812 */ /* 0x000fe400078ef800 */
[C---:B------:R-:W-:Y:S01]  /*191b0*/  LOP3.LUT R0, R2.reuse, 0xc0, RZ, 0xfc, !PT ;  /* 0x000000c002007812 */ /* 0x040fe200078efcff */
[----:B-1----:R-:W-:Y:S01]  /*191c0*/  ULEA UR4, UR5, UR4, 0x18 ;  /* 0x0000000405047291 */ /* 0x002fe2000f8ec03f */
[----:B------:R-:W-:-:S02]  /*191d0*/  LOP3.LUT R0, R2, 0x140, RZ, 0xfc, !PT ;  /* 0x0000014002007812 */ /* 0x000fc400078efcff */
[C---:B------:R-:W-:Y:S02]  /*191e0*/  LOP3.LUT R3, R2.reuse, 0x40, RZ, 0xfc, !PT ;  /* 0x0000004002037812 */ /* 0x040fe400078efcff */
[C---:B------:R-:W-:Y:S01]  /*191f0*/  LOP3.LUT R3, R2.reuse, 0x100, RZ, 0xfc, !PT ;  /* 0x0000010002037812 */ /* 0x040fe200078efcff */
[----:B------:R-:W-:Y:S01]  /*19200*/  IMAD.U32 R23, RZ, RZ, UR4 ;  /* 0x00000004ff177e24 */ /* 0x000fe2000f8e00ff */
[C---:B------:R-:W-:Y:S02]  /*19210*/  LOP3.LUT R3, R2.reuse, 0x180, RZ, 0xfc, !PT ;  /* 0x0000018002037812 */ /* 0x040fe400078efcff */
[----:B------:R-:W-:Y:S01]  /*19220*/  LOP3.LUT R2, R2, 0x1c0, RZ, 0xfc, !PT ;  /* 0x000001c002027812 */ /* 0x000fe200078efcff */
[----:B------:R-:W-:-:S05]  /*19230*/  IMAD R0, R36, 0x2, R23 ;  /* 0x0000000224007824 */ /* 0x000fca00078e0217 */
[----:B------:R0:W-:Y:S02]  /*19240*/  STL [R1+0x34], R0 ;  /* 0x0000340001007387 */ /* 0x0001e40000100800 */
.L_x_2904:
[----:B------:R-:W-:Y:S05]  /*19250*/  YIELD ;  /* 0x0000000000007946 */ /* 0x000fea0003800000 */
[----:B------:R-:W-:Y:S01]  /*19260*/  ULDC.64 UR4, c[0x0][0xa28] ;  /* 0x00028a0000047ab9 */ /* 0x000fe20000000a00 */
[----:B------:R-:W-:Y:S01]  /*19270*/  IMAD.MOV.U32 R33, RZ, RZ, RZ ;  /* 0x000000ffff217224 */ /* 0x000fe200078e00ff */
[----:B------:R-:W-:Y:S01]  /*19280*/  ISETP.NE.U32.AND P0, PT, RZ, UR4, PT ;  /* 0x00000004ff007c0c */ /* 0x000fe2000bf05070 */
[----:B-1----:R-:W1:Y:S01]  /*19290*/  LDC.64 R4, c[0x0][0xa00] ;  /* 0x00028000ff047b82 */ /* 0x002e620000000a00 */
[----:B------:R-:W-:Y:S02]  /*192a0*/  ULDC.64 UR6, c[0x0][0xa10] ;  /* 0x0002840000067ab9 */ /* 0x000fe40000000a00 */
[----:B------:R-:W-:Y:S01]  /*192b0*/  ISETP.NE.AND.EX P0, PT, RZ, UR5, PT, P0 ;  /* 0x00000005ff007c0c */ /* 0x000fe2000bf05300 */
[----:B------:R-:W-:-:S12]  /*192c0*/  ULDC.64 UR4, c[0x0][0xa18] ;  /* 0x0002860000047ab9 */ /* 0x000fd80000000a00 */
[----:B--2---:R-:W2:Y:S02]  /*192d0*/  @P0 LDC.64 R2, c[0x0][0xa28] ;  /* 0x00028a00ff020b82 */ /* 0x004ea40000000a00 */
[----:B--2---:R-:W-:-:S05]  /*192e0*/  @P0 IMAD.WIDE R2, R19, 0x4, R2 ;  /* 0x0000000413020825 */ /* 0x004fca00078e0202 */
[----:B------:R2:W5:Y:S01]  /*192f0*/  @P0 LDG.E R33, desc[UR40][R2.64] ;  /* 0x0000002802210981 */ /* 0x000562000c1e1900 */
[----:B------:R-:W-:Y:S01]  /*19300*/  ISETP.NE.U32.AND P0, PT, RZ, UR4, PT ;  /* 0x00000004ff007c0c */ /* 0x000fe2000bf05070 */
[----:B------:R-:W-:Y:S01]  /*19310*/  IMAD.MOV.U32 R31, RZ, RZ, RZ ;  /* 0x000000ffff1f7224 */ /* 0x000fe200078e00ff */
[----:B------:R-:W-:Y:S01]  /*19320*/  ISETP.NE.U32.AND P1, PT, RZ, UR6, PT ;  /* 0x00000006ff007c0c */ /* 0x000fe2000bf25070 */
[----:B0-----:R-:W-:Y:S01]  /*19330*/  IMAD.MOV.U32 R0, RZ, RZ, RZ ;  /* 0x000000ffff007224 */ /* 0x001fe200078e00ff */
[----:B------:R-:W-:Y:S01]  /*19340*/  ISETP.NE.AND.EX P2, PT, RZ, UR5, PT, P0 ;  /* 0x00000005ff007c0c */ /* 0x000fe2000bf45300 */
[----:B------:R-:W-:Y:S01]  /*19350*/  ULDC.64 UR4, c[0x0][0xa00] ;  /* 0x0002800000047ab9 */ /* 0x000fe20000000a00 */
[----:B------:R-:W-:Y:S01]  /*19360*/  ISETP.NE.AND.EX P1, PT, RZ, UR7, PT, P1 ;  /* 0x00000007ff007c0c */ /* 0x000fe2000bf25310 */
[----:B-1----:R-:W-:Y:S01]  /*19370*/  IMAD.WIDE R4, R19, 0x4, R4 ;  /* 0x0000000413047825 */ /* 0x002fe200078e0204 */
[----:B------:R-:W-:Y:S01]  /*19380*/  ISETP.NE.U32.AND P0, PT, RZ, UR4, PT ;  /* 0x00000004ff007c0c */ /* 0x000fe2000bf05070 */
[----:B--2---:R-:W0:Y:S08]  /*19390*/  LDC.64 R2, c[0x0][0xa10] ;  /* 0x00028400ff027b82 */ /* 0x004e300000000a00 */
[----:B---3--:R-:W1:Y:S01]  /*193a0*/  @P2 LDC.64 R6, c[0x0][0xa18] ;  /* 0x00028600ff062b82 */ /* 0x008e620000000a00 */
[----:B------:R-:W-:Y:S01]  /*193b0*/  ULDC UR4, c[0x0][0x288] ;  /* 0x0000a20000047ab9 */ /* 0x000fe20000000800 */
[----:B------:R-:W-:Y:S01]  /*193c0*/  ISETP.NE.AND.EX P0, PT, RZ, UR5, PT, P0 ;  /* 0x00000005ff007c0c */ /* 0x000fe2000bf05300 */
[----:B------:R-:W-:Y:S01]  /*193d0*/  IMAD.U32 R8, RZ, RZ, UR4 ;  /* 0x00000004ff087e24 */ /* 0x000fe2000f8e00ff */
[----:B------:R-:W-:-:S11]  /*193e0*/  ULDC.64 UR4, c[0x0][0x418] ;  /* 0x0001060000047ab9 */ /* 0x000fd60000000a00 */
[----:B------:R-:W5:Y:S01]  /*193f0*/  @P0 LDG.E R31, desc[UR40][R4.64] ;  /* 0x00000028041f0981 */ /* 0x000f62000c1e1900 */
[----:B0-----:R-:W-:-:S05]  /*19400*/  IMAD.WIDE R2, R19, 0x4, R2 ;  /* 0x0000000413027825 */ /* 0x001fca00078e0202 */
[----:B------:R-:W5:Y:S01]  /*19410*/  @P1 LDG.E R0, desc[UR40][R2.64] ;  /* 0x0000002802001981 */ /* 0x000f62000c1e1900 */
[----:B-1----:R-:W-:-:S05]  /*19420*/  @P2 IMAD.WIDE R6, R19, 0x4, R6 ;  /* 0x0000000413062825 */ /* 0x002fca00078e0206 */
        /* <DEDUP_REMOVED lines=8> */
[----:B0-----:R-:W-:Y:S01]  /*194b0*/  IMAD.U32 R7, RZ, RZ, UR5 ;  /* 0x00000005ff077e24 */ /* 0x001fe2000f8e00ff */
[----:B------:R-:W-:Y:S01]  /*194c0*/  MOV R10, UR4 ;  /* 0x00000004000a7c02 */ /* 0x000fe20008000f00 */
[----:B--2---:R0:W-:Y:S01]  /*194d0*/  STL [R1+0x4], R8 ;  /* 0x0000040801007387 */ /* 0x0041e20000100800 */
[----:B------:R-:W-:Y:S01]  /*194e0*/  IMAD.MOV.U32 R12, RZ, RZ, R8 ;  /* 0x000000ffff0c7224 */ /* 0x000fe200078e0008 */
[----:B----4-:R-:W-:Y:S06]  /*194f0*/  @P2 BRA `(.L_x_2782) ;  /* 0x0000000000142947 */ /* 0x010fec0003800000 */
[----:B------:R-:W-:Y:S05]  /*19500*/  @!P0 BRA `(.L_x_2782) ;  /* 0x0000000000108947 */ /* 0x000fea0003800000 */
[----:B------:R-:W2:Y:S04]  /*19510*/  LDG.E R9, desc[UR40][R4.64] ;  /* 0x0000002804097981 */ /* 0x000ea8000c1e1900 */
[----:B------:R-:W2:Y:S02]  /*19520*/  LDG.E R6, desc[UR40][R4.64+0x4] ;  /* 0x0000042804067981 */ /* 0x000ea4000c1e1900 */
[----:B--2---:R-:W-:-:S05]  /*19530*/  IMAD.IADD R12, R6, 0x1, -R9 ;  /* 0x00000001060c7824 */ /* 0x004fca00078e0a09 */
[----:B------:R1:W-:Y:S02]  /*19540*/  STL [R1+0x4], R12 ;  /* 0x0000040c01007387 */ /* 0x0003e40000100800 */
.L_x_2782:
[----:B------:R-:W-:Y:S02]  /*19550*/  ULDC.64 UR4, c[0x0][0xa20] ;  /* 0x0002880000047ab9 */ /* 0x000fe40000000a00 */
[----:B------:R-:W-:-:S04]  /*19560*/  ISETP.NE.U32.AND P0, PT, RZ, UR4, PT ;  /* 0x00000004ff007c0c */ /* 0x000fc8000bf05070 */
[----:B------:R-:W-:-:S13]  /*19570*/  ISETP.NE.AND.EX P0, PT, RZ, UR5, PT, P0 ;  /* 0x00000005ff007c0c */ /* 0x000fda000bf05300 */
[----:B------:R-:W-:Y:S05]  /*19580*/  @!P0 BRA `(.L_x_2783) ;  /* 0x0000000000108947 */ /* 0x000fea0003800000 */
[----:B------:R-:W2:Y:S02]  /*19590*/  LDC.64 R4, c[0x0][0xa20] ;  /* 0x00028800ff047b82 */ /* 0x000ea40000000a00 */
[----:B--2---:R-:W-:-:S05]  /*195a0*/  IMAD.WIDE R4, R19, 0x4, R4 ;  /* 0x0000000413047825 */ /* 0x004fca00078e0204 */
[----:B------:R2:W5:Y:S01]  /*195b0*/  LDG.E R10, desc[UR40][R4.64] ;  /* 0x00000028040a7981 */ /* 0x000562000c1e1900 */
[----:B------:R-:W-:Y:S05]  /*195c0*/  BRA `(.L_x_2784) ;  /* 0x0000000000247947 */ /* 0x000fea0003800000 */
.L_x_2783:
[----:B------:R-:W-:Y:S02]  /*195d0*/  ULDC.64 UR4, c[0x0][0xa08] ;  /* 0x0002820000047ab9 */ /* 0x000fe40000000a00 */
[----:B------:R-:W-:-:S04]  /*195e0*/  ISETP.NE.U32.AND P0, PT, RZ, UR4, PT ;  /* 0x00000004ff007c0c */ /* 0x000fc8000bf05070 */
[----:B------:R-:W-:-:S13]  /*195f0*/  ISETP.NE.AND.EX P0, PT, RZ, UR5, PT, P0 ;  /* 0x00000005ff007c0c */ /* 0x000fda000bf05300 */
[----:B------:R-:W-:Y:S05]  /*19600*/  @!P0 BRA `(.L_x_2784) ;  /* 0x0000000000148947 */ /* 0x000fea0003800000 */
[----:B------:R-:W2:Y:S02]  /*19610*/  LDC.64 R4, c[0x0][0xa08] ;  /* 0x00028200ff047b82 */ /* 0x000ea40000000a00 */
[----:B--2---:R-:W-:-:S05]  /*19620*/  IMAD.WIDE R4, R19, 0x4, R4 ;  /* 0x0000000413047825 */ /* 0x004fca00078e0204 */
[----:B------:R-:W2:Y:S04]  /*19630*/  LDG.E R10, desc[UR40][R4.64] ;  /* 0x00000028040a7981 */ /* 0x000ea8000c1e1900 */
[----:B------:R-:W2:Y:S02]  /*19640*/  LDG.E R9, desc[UR40][R4.64+0x4] ;  /* 0x0000042804097981 */ /* 0x000ea4000c1e1900 */
[----:B--2---:R-:W-:-:S07]  /*19650*/  IMAD.IADD R10, R9, 0x1, -R10 ;  /* 0x00000001090a7824 */ /* 0x004fce00078e0a0a */
.L_x_2784:
[----:B--2---:R-:W2:Y:S01]  /*19660*/  @P1 LDG.E R4, desc[UR40][R2.64] ;  /* 0x0000002802041981 */ /* 0x004ea2000c1e1900 */
[----:B------:R-:W3:Y:S03]  /*19670*/  LDC R5, c[0x0][0x448] ;  /* 0x00011200ff057b82 */ /* 0x000ee60000000800 */
[----:B------:R-:W2:Y:S01]  /*19680*/  @P1 LDG.E R9, desc[UR40][R2.64+0x4] ;  /* 0x0000042802091981 */ /* 0x000ea2000c1e1900 */
[----:B-----5:R-:W-:Y:S02]  /*19690*/  IMAD.IADD R10, R10, 0x1, -R33 ;  /* 0x000000010a0a7824 */ /* 0x020fe400078e0a21 */
[----:B------:R-:W-:-:S04]  /*196a0*/  IMAD.SHL.U32 R32, R17, 0x40, RZ ;  /* 0x0000004011207824 */ /* 0x000fc800078e00ff */
[----:B0-----:R-:W-:Y:S01]  /*196b0*/  VIADD R8, R32, 0x3f ;  /* 0x0000003f20087836 */ /* 0x001fe20000000000 */
[----:B---3--:R-:W-:-:S13]  /*196c0*/  ISETP.NE.AND P2, PT, R5, 0x1, PT ;  /* 0x000000010500780c */ /* 0x008fda0003f45270 */
[----:B------:R-:W0:Y:S08]  /*196d0*/  @P2 LDC R6, c[0x0][0x44c] ;  /* 0x00011300ff062b82 */ /* 0x000e300000000800 */
[----:B------:R-:W3:Y:S01]  /*196e0*/  @P2 LDC R5, c[0x0][0x450] ;  /* 0x00011400ff052b82 */ /* 0x000ee20000000800 */
[----:B0-----:R-:W-:-:S05]  /*196f0*/  @P2 IMAD.HI.U32 R6, R8, R6, RZ ;  /* 0x0000000608062227 */ /* 0x001fca00078e00ff */
[----:B---3--:R-:W-:Y:S01]  /*19700*/  @P2 SHF.R.U32.HI R8, RZ, R5, R6 ;  /* 0x00000005ff082219 */ /* 0x008fe20000011606 */
[----:B--2---:R-:W-:-:S04]  /*19710*/  @P1 IMAD.IADD R7, R9, 0x1, -R4 ;  /* 0x0000000109071824 */ /* 0x004fc800078e0a04 */
[----:B------:R-:W-:-:S04]  /*19720*/  IMAD.IADD R17, R10, 0x1, R7 ;  /* 0x000000010a117824 */ /* 0x000fc800078e0207 */
[C---:B------:R-:W-:Y:S01]  /*19730*/  VIADD R9, R17.reuse, 0x3f ;  /* 0x0000003f11097836 */ /* 0x040fe20000000000 */
[----:B------:R-:W-:-:S04]  /*19740*/  IADD3 R6, R17, 0x1, -R12 ;  /* 0x0000000111067810 */ /* 0x000fc80007ffe80c */
[----:B------:R-:W-:Y:S02]  /*19750*/  SHF.R.S32.HI R2, RZ, 0x1f, R9 ;  /* 0x0000001fff027819 */ /* 0x000fe40000011409 */
[----:B------:R-:W-:Y:S02]  /*19760*/  IADD3 R8, R6, R8, RZ ;  /* 0x0000000806087210 */ /* 0x000fe40007ffe0ff */
[----:B------:R-:W-:Y:S02]  /*19770*/  LEA.HI R9, R2, R9, RZ, 0x6 ;  /* 0x0000000902097211 */ /* 0x000fe400078f30ff */
[----:B------:R-:W0:Y:S02]  /*19780*/  LDC.64 R2, c[0x0][0x9e0] ;  /* 0x00027800ff027b82 */ /* 0x000e240000000a00 */
[----:B------:R-:W-:Y:S02]  /*19790*/  SHF.R.S32.HI R9, RZ, 0x6, R9 ;  /* 0x00000006ff097819 */ /* 0x000fe40000011409 */
[----:B0-----:R-:W-:Y:S01]  /*197a0*/  ISETP.GE.AND P3, PT, R3, 0x1, PT ;  /* 0x000000010300780c */ /* 0x001fe20003f66270 */
[----:B------:R-:W-:-:S12]  /*197b0*/  IMAD.IADD R2, R8, 0x1, R2 ;  /* 0x0000000108027824 */ /* 0x000fd800078e0202 */
[----:B------:R-:W-:Y:S05]  /*197c0*/  @!P3 BRA `(.L_x_2785) ;  /* 0x000000000048b947 */ /* 0x000fea0003800000 */
        /* <DEDUP_REMOVED lines=11> */
.L_x_2787:
[----:B------:R-:W-:-:S13]  /*19880*/  ISETP.NE.AND P0, PT, R3, 0x1, PT ;  /* 0x000000010300780c */ /* 0x000fda0003f05270 */
[----:B------:R-:W0:Y:S02]  /*19890*/  @P0 LDC.64 R4, c[0x0][0x9e8] ;  /* 0x00027a00ff040b82 */ /* 0x000e240000000a00 */
[----:B0-----:R-:W-:-:S05]  /*198a0*/  @P0 IMAD.HI.U32 R4, R11, R4, RZ ;  /* 0x000000040b040227 */ /* 0x001fca00078e00ff */
[----:B------:R-:W-:-:S07]  /*198b0*/  @P0 SHF.R.U32.HI R11, RZ, R5, R4 ;  /* 0x00000005ff0b0219 */ /* 0x000fce0000011604 */
.L_x_2788:
[----:B------:R-:W-:Y:S05]  /*198c0*/  BSYNC B0 ;  /* 0x0000000000007941 */ /* 0x000fea0003800000 */
.L_x_2786:
[----:B------:R-:W-:-:S05]  /*198d0*/  IMAD R11, R11, R3, R3 ;  /* 0x000000030b0b7224 */ /* 0x000fca00078e0203 */
[----:B------:R-:W-:-:S07]  /*198e0*/  VIMNMX R2, R2, R11, PT ;  /* 0x0000000b02027248 */ /* 0x000fce0003fe0100 */
.L_x_2785:
[----:B------:R-:W0:Y:S01]  /*198f0*/  @P2 LDC R8, c[0x0][0x44c] ;  /* 0x00011300ff082b82 */ /* 0x000e220000000800 */
[----:B------:R-:W-:Y:S01]  /*19900*/  IMAD.MOV.U32 R4, RZ, RZ, R32 ;  /* 0x000000ffff047224 */ /* 0x000fe200078e0020 */
[----:B------:R-:W-:-:S06]  /*19910*/  ULDC UR4, c[0x0][0x9dc] ;  /* 0x0002770000047ab9 */ /* 0x000fcc0000000800 */
[----:B------:R-:W2:Y:S01]  /*19920*/  @P2 LDC R5, c[0x0][0x450] ;  /* 0x00011400ff052b82 */ /* 0x000ea20000000800 */
[----:B0-----:R-:W-:-:S05]  /*19930*/  @P2 IMAD.HI.U32 R8, R32, R8, RZ ;  /* 0x0000000820082227 */ /* 0x001fca00078e00ff */
[----:B--2---:R-:W-:Y:S01]  /*19940*/  @P2 SHF.R.U32.HI R4, RZ, R5, R8 ;  /* 0x00000005ff042219 */ /* 0x004fe20000011608 */
[----:B------:R-:W-:-:S04]  /*19950*/  IMAD.IADD R8, R17, 0x1, -R12 ;  /* 0x0000000111087824 */ /* 0x000fc800078e0a0c */
[----:B-1----:R-:W-:-:S04]  /*19960*/  IMAD.IADD R12, R8, 0x1, R4 ;  /* 0x00000001080c7824 */ /* 0x002fc800078e0204 */
        /* <DEDUP_REMOVED lines=12> */
.L_x_2791:
[----:B------:R-:W-:-:S13]  /*19a30*/  ISETP.NE.AND P0, PT, R3, 0x1, PT ;  /* 0x000000010300780c */ /* 0x000fda0003f05270 */
[----:B------:R-:W0:Y:S02]  /*19a40*/  @P0 LDC.64 R4, c[0x0][0x9e8] ;  /* 0x00027a00ff040b82 */ /* 0x000e240000000a00 */
[----:B0-----:R-:W-:-:S05]  /*19a50*/  @P0 IMAD.HI.U32 R4, R12, R4, RZ ;  /* 0x000000040c040227 */ /* 0x001fca00078e00ff */
[----:B------:R-:W-:-:S07]  /*19a60*/  @P0 SHF.R.U32.HI R12, RZ, R5, R4 ;  /* 0x00000005ff0c0219 */ /* 0x000fce0000011604 */
.L_x_2792:
[----:B------:R-:W-:Y:S05]  /*19a70*/  BSYNC B0 ;  /* 0x0000000000007941 */ /* 0x000fea0003800000 */
.L_x_2790:
[----:B------:R-:W-:-:S05]  /*19a80*/  IMAD R3, R12, R3, RZ ;  /* 0x000000030c037224 */ /* 0x000fca00078e02ff */
[----:B------:R-:W-:-:S07]  /*19a90*/  VIMNMX R11, R11, R3, !PT ;  /* 0x000000030b0b7248 */ /* 0x000fce0007fe0100 */
.L_x_2789:
[----:B------:R-:W-:Y:S01]  /*19aa0*/  VIADD R2, R2, 0x3f ;  /* 0x0000003f02027836 */ /* 0x000fe20000000000 */
[----:B------:R-:W-:Y:S04]  /*19ab0*/  BSSY B0, `(.L_x_2793) ;  /* 0x00001af000007945 */ /* 0x000fe80003800000 */
[----:B------:R-:W-:-:S04]  /*19ac0*/  SHF.R.S32.HI R3, RZ, 0x1f, R2 ;  /* 0x0000001fff037819 */ /* 0x000fc80000011402 */
[----:B------:R-:W-:Y:S02]  /*19ad0*/  LEA.HI R3, R3, R2, RZ, 0x6 ;  /* 0x0000000203037211 */ /* 0x000fe400078f30ff */
[----:B------:R-:W-:Y:S02]  /*19ae0*/  SHF.R.S32.HI R2, RZ, 0x1f, R11 ;  /* 0x0000001fff027819 */ /* 0x000fe4000001140b */
[----:B------:R-:W-:Y:S02]  /*19af0*/  SHF.R.S32.HI R3, RZ, 0x6, R3 ;  /* 0x00000006ff037819 */ /* 0x000fe40000011403 */
[----:B------:R-:W-:Y:S02]  /*19b00*/  LEA.HI R2, R2, R11, RZ, 0x6 ;  /* 0x0000000b02027211 */ /* 0x000fe400078f30ff */
[----:B------:R-:W-:Y:S02]  /*19b10*/  VIMNMX R3, R9, R3, PT ;  /* 0x0000000309037248 */ /* 0x000fe40003fe0100 */
[----:B------:R-:W-:-:S04]  /*19b20*/  SHF.R.S32.HI R2, RZ, 0x6, R2 ;  /* 0x00000006ff027819 */ /* 0x000fc80000011402 */
[----:B------:R-:W-:-:S04]  /*19b30*/  VIMNMX R2, RZ, R2, !PT ;  /* 0x00000002ff027248 */ /* 0x000fc80007fe0100 */
[----:B------:R-:W-:Y:S01]  /*19b40*/  LEA R2, R2, -R10, 0x6 ;  /* 0x8000000a02027211 */ /* 0x000fe200078e30ff */
[----:B------:R-:W-:-:S03]  /*19b50*/  IMAD R10, R3, 0x40, -R10 ;  /* 0x00000040030a7824 */ /* 0x000fc600078e0a0a */
[----:B------:R-:W-:Y:S02]  /*19b60*/  VIMNMX R4, RZ, R2, !PT ;  /* 0x00000002ff047248 */ /* 0x000fe40007fe0100 */
[----:B------:R-:W-:-:S04]  /*19b70*/  VIMNMX R7, R10, R7, PT ;  /* 0x000000070a077248 */ /* 0x000fc80003fe0100 */
[----:B------:R-:W-:Y:S02]  /*19b80*/  ISETP.GT.AND P0, PT, R7, R4, PT ;  /* 0x000000040700720c */ /* 0x000fe40003f04270 */
[----:B------:R-:W-:-:S11]  /*19b90*/  SHF.R.U32.HI R4, RZ, 0x6, R4 ;  /* 0x00000006ff047819 */ /* 0x000fd60000011604 */
[----:B------:R-:W-:Y:S02]  /*19ba0*/  @P0 VIADD R2, R7, 0x3f ;  /* 0x0000003f07020836 */ /* 0x000fe40000000000 */
[----:B------:R-:W-:-:S03]  /*19bb0*/  IMAD.MOV.U32 R7, RZ, RZ, R4 ;  /* 0x000000ffff077224 */ /* 0x000fc600078e0004 */
[----:B------:R-:W-:-:S04]  /*19bc0*/  @P0 SHF.R.S32.HI R3, RZ, 0x1f, R2 ;  /* 0x0000001fff030819 */ /* 0x000fc80000011402 */
[----:B------:R-:W-:-:S04]  /*19bd0*/  @P0 LEA.HI R3, R3, R2, RZ, 0x6 ;  /* 0x0000000203030211 */ /* 0x000fc800078f30ff */
[----:B------:R-:W-:Y:S02]  /*19be0*/  @P0 SHF.R.S32.HI R7, RZ, 0x6, R3 ;  /* 0x00000006ff070819 */ /* 0x000fe40000011403 */
[----:B------:R-:W-:Y:S02]  /*19bf0*/  PLOP3.LUT P0, PT, PT, PT, PT, 0x80, 0x0 ;  /* 0x000000000000781c */ /* 0x000fe40003f0f070 */
[----:B------:R-:W-:-:S13]  /*19c00*/  ISETP.GT.AND P2, PT, R7, R4, PT ;  /* 0x000000040700720c */ /* 0x000fda0003f44270 */
[----:B------:R-:W-:Y:S05]  /*19c10*/  @!P2 BRA `(.L_x_2794) ;  /* 0x000000180060a947 */ /* 0x000fea0003800000 */
[----:B------:R-:W-:Y:S01]  /*19c20*/  UMOV UR4, 0xffffffff ;  /* 0xffffffff00047882 */ /* 0x000fe20000000000 */
[----:B------:R-:W-:Y:S02]  /*19c30*/  SEL R5, R19, RZ, !P1 ;  /* 0x000000ff13057207 */ /* 0x000fe40004800000 */
[----:B------:R-:W-:Y:S05]  /*19c40*/  BRA.DIV UR4, `(.L_x_2795) ;  /* 0x00000076048c7947 */ /* 0x000fea000b800000 */
[----:B------:R-:W0:Y:S02]  /*19c50*/  S2R R2, SR_TID.X ;  /* 0x0000000000027919 */ /* 0x000e240000002100 */
[----:B0-----:R-:W-:-:S04]  /*19c60*/  SHF.R.U32.HI R2, RZ, 0x5, R2 ;  /* 0x00000005ff027819 */ /* 0x001fc80000011602 */
[----:B------:R-:W-:-:S05]  /*19c70*/  LOP3.LUT R2, R2, 0x3, RZ, 0xc0, !PT ;  /* 0x0000000302027812 */ /* 0x000fca00078ec0ff */
[----:B------:R0:W1:Y:S02]  /*19c80*/  SHFL.IDX PT, R14, R2, RZ, 0x1f ;  /* 0x00001fff020e7589 */ /* 0x00006400000e0000 */
.L_x_2959:
[----:B-1----:R-:W-:Y:S02]  /*19c90*/  ISETP.NE.AND P0, PT, R14, RZ, PT ;  /* 0x000000ff0e00720c */ /* 0x002fe40003f05270 */
[----:B------:R-:W-:-:S11]  /*19ca0*/  PLOP3.LUT P6, PT, PT, PT, PT, 0x8, 0x0 ;  /* 0x000000000000781c */ /* 0x000fd60003fce170 */
[----:B------:R-:W-:Y:S05]  /*19cb0*/  @P0 BRA `(.L_x_2796) ;  /* 0x00000000000c0947 */ /* 0x000fea0003800000 */
[----:B------:R-:W-:-:S03]  /*19cc0*/  UMOV UR4, 0xffffffff ;  /* 0xffffffff00047882 */ /* 0x000fc60000000000 */
[----:B------:R-:W-:Y:S05]  /*19cd0*/  BRA.DIV UR4, `(.L_x_2797) ;  /* 0x00000076049c7947 */ /* 0x000fea000b800000 */
[----:B------:R-:W-:-:S13]  /*19ce0*/  ELECT P6, URZ, PT ;  /* 0x00000000003f782f */ /* 0x000fda00038c0000 */
.L_x_2796:
[----:B0-----:R-:W2:Y:S01]  /*19cf0*/  LDL R2, [R1+0x1c] ;  /* 0x00001c0001027983 */ /* 0x001ea20000100800 */
[----:B------:R-:W-:Y:S01]  /*19d00*/  BSSY B1, `(.L_x_2798) ;  /* 0x0000008000017945 */ /* 0x000fe20003800000 */
[----:B--2---:R-:W-:-:S05]  /*19d10*/  VIADD R2, R2, 0x1 ;  /* 0x0000000102027836 */ /* 0x004fca0000000000 */
[----:B------:R-:W-:-:S04]  /*19d20*/  LEA.HI R3, R2, R2, RZ, 0x1 ;  /* 0x0000000202037211 */ /* 0x000fc800078f08ff */
[----:B------:R-:W-:-:S05]  /*19d30*/  LOP3.LUT R3, R3, 0xfffffffe, RZ, 0xc0, !PT ;  /* 0xfffffffe03037812 */ /* 0x000fca00078ec0ff */
[----:B------:R-:W-:-:S05]  /*19d40*/  IMAD.IADD R2, R2, 0x1, -R3 ;  /* 0x0000000102027824 */ /* 0x000fca00078e0a03 */
[----:B------:R-:W-:-:S04]  /*19d50*/  SHF.L.U32 R2, R2, 0x1f, RZ ;  /* 0x0000001f02027819 */ /* 0x000fc800000006ff */
[----:B------:R-:W0:Y:S02]  /*19d60*/  SYNCS.PHASECHK.TRANS64.TRYWAIT P0, [R23+URZ+0x28c20], R2 ;  /* 0x028c2002170075a7 */ /* 0x000e24000800017f */
[----:B0-----:R-:W-:Y:S05]  /*19d70*/  @!P0 BRA `(.L_x_2799) ;  /* 0x0000007400948947 */ /* 0x001fea0003800000 */
.L_x_2962:
[----:B------:R-:W-:Y:S05]  /*19d80*/  BSYNC B1 ;  /* 0x0000000000017941 */ /* 0x000fea0003800000 */
.L_x_2798:
[----:B------:R-:W-:Y:S04]  /*19d90*/  BSSY B1, `(.L_x_2800) ;  /* 0x00000b7000017945 */ /* 0x000fe80003800000 */
[----:B------:R-:W-:Y:S05]  /*19da0*/  @!P6 BRA `(.L_x_2801) ;  /* 0x0000000800d4e947 */ /* 0x000fea0003800000 */
[----:B------:R-:W-:Y:S01]  /*19db0*/  IMAD R12, R24, 0x8, R23 ;  /* 0x00000008180c7824 */ /* 0x000fe200078e0217 */
[----:B0-----:R-:W-:Y:S01]  /*19dc0*/  SHF.L.U32 R2, R28, 0x1f, RZ ;  /* 0x0000001f1c027819 */ /* 0x001fe200000006ff */
[----:B------:R-:W0:Y:S01]  /*19dd0*/  S2R R3, SR_TID.X ;  /* 0x0000000000037919 */ /* 0x000e220000002100 */
[----:B------:R-:W-:Y:S02]  /*19de0*/  BSSY B2, `(.L_x_2802) ;  /* 0x0000005000027945 */ /* 0x000fe40003800000 */
[----:B------:R-:W1:Y:S01]  /*19df0*/  SYNCS.PHASECHK.TRANS64.TRYWAIT P0, [R12+URZ+0x28ca0], R2 ;  /* 0x028ca0020c0075a7 */ /* 0x000e62000800017f */
[----:B0-----:R-:W-:-:S04]  /*19e00*/  LOP3.LUT R3, R3, 0x7f, RZ, 0xc0, !PT ;  /* 0x0000007f03037812 */ /* 0x001fc800078ec0ff */
[----:B------:R-:W-:Y:S01]  /*19e10*/  ISETP.NE.AND P1, PT, R3, RZ, PT ;  /* 0x000000ff0300720c */ /* 0x000fe20003f25270 */
[----:B-1----:R-:W-:-:S12]  /*19e20*/  @!P0 BRA `(.L_x_2803) ;  /* 0x00000074007c8947 */ /* 0x002fd80003800000 */
.L_x_2963:
[----:B------:R-:W-:Y:S05]  /*19e30*/  BSYNC B2 ;  /* 0x0000000000027941 */ /* 0x000fea0003800000 */
.L_x_2802:
[----:B------:R-:W-:Y:S04]  /*19e40*/  BSSY B2, `(.L_x_2804) ;  /* 0x0000009000027945 */ /* 0x000fe80003800000 */
[----:B------:R-:W-:Y:S05]  /*19e50*/  @P1 BRA `(.L_x_2805) ;  /* 0x00000000001c1947 */ /* 0x000fea0003800000 */
[----:B------:R-:W1:Y:S01]  /*19e60*/  S2R R10, SR_TID.X ;  /* 0x00000000000a7919 */ /* 0x000e620000002100 */
[----:B------:R-:W-:-:S04]  /*19e70*/  IMAD.MOV.U32 R3, RZ, RZ, 0x2000 ;  /* 0x00002000ff037424 */ /* 0x000fc800078e00ff */
[----:B------:R2:W-:Y:S01]  /*19e80*/  SYNCS.ARRIVE.TRANS64 RZ, [R12+URZ+0x28c90], R3 ;  /* 0x028c90030cff79a7 */ /* 0x0005e2000800003f */
[----:B-1----:R-:W-:-:S04]  /*19e90*/  LOP3.LUT R10, R10, 0x1f, RZ, 0xc0, !PT ;  /* 0x0000001f0a0a7812 */ /* 0x002fc800078ec0ff */
[----:B------:R-:W-:-:S13]  /*19ea0*/  ISETP.NE.AND P0, PT, R10, RZ, PT ;  /* 0x000000ff0a00720c */ /* 0x000fda0003f05270 */
[----:B--2---:R-:W-:Y:S05]  /*19eb0*/  @!P0 BRA `(.L_x_2805) ;  /* 0x0000000000048947 */ /* 0x004fea0003800000 */
[----:B------:R-:W-:Y:S01]  /*19ec0*/  BPT.TRAP 0x1 ;  /* 0x000000040000795c */ /* 0x000fe20000300000 */
.L_x_2805:
[----:B------:R-:W-:Y:S05]  /*19ed0*/  BSYNC B2 ;  /* 0x0000000000027941 */ /* 0x000fea0003800000 */
.L_x_2804:
[----:B------:R-:W-:Y:S01]  /*19ee0*/  IMAD.MOV.U32 R11, RZ, RZ, RZ ;  /* 0x000000ffff0b7224 */ /* 0x000fe200078e00ff */
[----:B------:R-:W-:Y:S01]  /*19ef0*/  LEA R10, R7, R0, 0x6 ;  /* 0x00000000070a7211 */ /* 0x000fe200078e30ff */
        /* <DEDUP_REMOVED lines=10> */
.L_x_2806:
        /* <DEDUP_REMOVED lines=9> */
[----:B-1----:R-:W-:Y:S05]  /*1a030*/  @P0 BRA.U.ANY `(.L_x_2806) ;  /* 0xfffffffd00d80947 */ /* 0x002fea000393ffff */
[----:B------:R-:W1:Y:S01]  /*1a040*/  SYNCS.PHASECHK.TRANS64.TRYWAIT P0, [R12+URZ+0x28cc0], R2 ;  /* 0x028cc0020c0075a7 */ /* 0x000e62000800017f */
[----:B------:R-:W-:Y:S04]  /*1a050*/  BSSY B2, `(.L_x_2807) ;  /* 0x0000002000027945 */ /* 0x000fe80003800000 */
[----:B-1----:R-:W-:Y:S05]  /*1a060*/  @!P0 BRA `(.L_x_2808) ;  /* 0x0000007400008947 */ /* 0x002fea0003800000 */
.L_x_2964:
[----:B------:R-:W-:Y:S05]  /*1a070*/  BSYNC B2 ;  /* 0x0000000000027941 */ /* 0x000fea0003800000 */
.L_x_2807:
        /* <DEDUP_REMOVED lines=11> */
.L_x_2810:
[----:B------:R-:W-:Y:S05]  /*1a130*/  BSYNC B2 ;  /* 0x0000000000027941 */ /* 0x000fea0003800000 */
.L_x_2809:
[----:B------:R-:W-:Y:S01]  /*1a140*/  R2UR UR6, R2 ;  /* 0x00000000020672ca */ /* 0x000fe200000e0000 */
[----:B------:R-:W-:Y:S01]  /*1a150*/  UIADD3 UR4, UP0, UR42, 0x670, URZ ;  /* 0x000006702a047890 */ /* 0x000fe2000ff1e03f */
[----:B------:R-:W-:Y:S02]  /*1a160*/  R2UR UR7, R3 ;  /* 0x00000000030772ca */ /* 0x000fe400000e0000 */
[----:B------:R-:W-:Y:S01]  /*1a170*/  R2UR UR10, R11 ;  /* 0x000000000b0a72ca */ /* 0x000fe200000e0000 */
[----:B------:R-:W-:Y:S01]  /*1a180*/  IMAD R11, R24, 0x10000, R23 ;  /* 0x00010000180b7824 */ /* 0x000fe200078e0217 */
[----:B------:R-:W-:Y:S01]  /*1a190*/  PLOP3.LUT P0, PT, PT, PT, PT, 0x80, 0x0 ;  /* 0x000000000000781c */ /* 0x000fe20003f0f070 */
[----:B------:R-:W-:Y:S01]  /*1a1a0*/  UIADD3.X UR5, URZ, UR43, URZ, UP0, !UPT ;  /* 0x0000002b3f057290 */ /* 0x000fe200087fe43f */
[----:B------:R-:W-:Y:S01]  /*1a1b0*/  IADD3 R12, R12, 0x28cb0, RZ ;  /* 0x00028cb00c0c7810 */ /* 0x000fe20007ffe0ff */
[----:B------:R-:W-:-:S10]  /*1a1c0*/  VIADD R13, R11, 0x400 ;  /* 0x000004000b0d7836 */ /* 0x000fd40000000000 */
.L_x_2811:
        /* <DEDUP_REMOVED lines=15> */
.L_x_2812:
        /* <DEDUP_REMOVED lines=15> */
.L_x_2813:
        /* <DEDUP_REMOVED lines=15> */
.L_x_2814:
        /* <DEDUP_REMOVED lines=15> */
.L_x_2815:
        /* <DEDUP_REMOVED lines=15> */
.L_x_2816:
        /* <DEDUP_REMOVED lines=15> */
.L_x_2817:
        /* <DEDUP_REMOVED lines=15> */
.L_x_2818:
        /* <DEDUP_REMOVED lines=10> */
.L_x_2801:
[----:B------:R-:W-:Y:S05]  /*1a900*/  BSYNC B1 ;  /* 0x0000000000017941 */ /* 0x000fea0003800000 */
.L_x_2800:
[----:B------:R-:W-:Y:S01]  /*1a910*/  VIADD R11, R7, 0xfffffffe ;  /* 0xfffffffe070b7836 */ /* 0x000fe20000000000 */
[----:B------:R-:W-:Y:S02]  /*1a920*/  IADD3 R24, R24, 0x1, RZ ;  /* 0x0000000118187810 */ /* 0x000fe40007ffe0ff */
[----:B------:R-:W-:Y:S02]  /*1a930*/  PLOP3.LUT P0, PT, PT, PT, PT, 0x8, 0x0 ;  /* 0x000000000000781c */ /* 0x000fe40003f0e170 */
[----:B------:R-:W-:Y:S02]  /*1a940*/  ISETP.GE.AND P2, PT, R11, R4, PT ;  /* 0x000000040b00720c */ /* 0x000fe40003f46270 */
[----:B------:R-:W-:-:S04]  /*1a950*/  ISETP.NE.AND P1, PT, R24, 0x2, PT ;  /* 0x000000021800780c */ /* 0x000fc80003f25270 */
[----:B0-----:R-:W-:Y:S02]  /*1a960*/  SEL R2, RZ, 0x1, P1 ;  /* 0x00000001ff027807 */ /* 0x001fe40000800000 */
[----:B------:R-:W-:Y:S02]  /*1a970*/  SEL R24, R24, RZ, P1 ;  /* 0x000000ff18187207 */ /* 0x000fe40000800000 */
[----:B------:R-:W-:-:S03]  /*1a980*/  LOP3.LUT R28, R28, R2, RZ, 0x3c, !PT ;  /* 0x000000021c1c7212 */ /* 0x000fc600078e3cff */
[----:B------:R-:W-:Y:S05]  /*1a990*/  @!P2 BRA `(.L_x_2794) ;  /* 0x0000000c0000a947 */ /* 0x000fea0003800000 */
.L_x_2838:
[----:B------:R-:W-:Y:S05]  /*1a9a0*/  YIELD ;  /* 0x0000000000007946 */ /* 0x000fea0003800000 */
[----:B------:R-:W-:Y:S04]  /*1a9b0*/  BSSY B1, `(.L_x_2819) ;  /* 0x00000b6000017945 */ /* 0x000fe80003800000 */
[----:B------:R-:W-:Y:S05]  /*1a9c0*/  @!P6 BRA `(.L_x_2820) ;  /* 0x0000000800d0e947 */ /* 0x000fea0003800000 */
[----:B------:R-:W-:Y:S01]  /*1a9d0*/  IMAD R10, R24, 0x8, R23 ;  /* 0x00000008180a7824 */ /* 0x000fe200078e0217 */
[----:B------:R-:W-:Y:S01]  /*1a9e0*/  SHF.L.U32 R2, R28, 0x1f, RZ ;  /* 0x0000001f1c027819 */ /* 0x000fe200000006ff */
[----:B------:R-:W0:Y:S01]  /*1a9f0*/  S2R R3, SR_TID.X ;  /* 0x0000000000037919 */ /* 0x000e220000002100 */
[----:B------:R-:W-:Y:S02]  /*1aa00*/  BSSY B2, `(.L_x_2821) ;  /* 0x0000005000027945 */ /* 0x000fe40003800000 */
[----:B------:R-:W1:Y:S01]  /*1aa10*/  SYNCS.PHASECHK.TRANS64.TRYWAIT P1, [R10+URZ+0x28ca0], R2 ;  /* 0x028ca0020a0075a7 */ /* 0x000e62000802017f */
[----:B0-----:R-:W-:-:S04]  /*1aa20*/  LOP3.LUT R3, R3, 0x7f, RZ, 0xc0, !PT ;  /* 0x0000007f03037812 */ /* 0x001fc800078ec0ff */
[----:B------:R-:W-:Y:S01]  /*1aa30*/  ISETP.NE.AND P2, PT, R3, RZ, PT ;  /* 0x000000ff0300720c */ /* 0x000fe20003f45270 */
[----:B-1----:R-:W-:-:S12]  /*1aa40*/  @!P1 BRA `(.L_x_2822) ;  /* 0x00000068009c9947 */ /* 0x002fd80003800000 */
.L_x_2965:
[----:B------:R-:W-:Y:S05]  /*1aa50*/  BSYNC B2 ;  /* 0x0000000000027941 */ /* 0x000fea0003800000 */
.L_x_2821:
        /* <DEDUP_REMOVED lines=9> */
.L_x_2824:
[----:B------:R-:W-:Y:S05]  /*1aaf0*/  BSYNC B2 ;  /* 0x0000000000027941 */ /* 0x000fea0003800000 */
.L_x_2823:
[----:B------:R-:W-:Y:S01]  /*1ab00*/  IMAD.MOV.U32 R7, RZ, RZ, RZ ;  /* 0x000000ffff077224 */ /* 0x000fe200078e00ff */
[----:B------:R-:W-:Y:S01]  /*1ab10*/  UIADD3 UR4, UP0, UR42, 0x570, URZ ;  /* 0x000005702a047890 */ /* 0x000fe2000ff1e03f */
[----:B------:R-:W-:Y:S01]  /*1ab20*/  IMAD R3, R24, 0x2000, R23 ;  /* 0x0000200018037824 */ /* 0x000fe200078e0217 */
[----:B------:R-:W-:Y:S01]  /*1ab30*/  PLOP3.LUT P1, PT, PT, PT, PT, 0x80, 0x0 ;  /* 0x000000000000781c */ /* 0x000fe20003f2f070 */
[----:B------:R-:W-:Y:S01]  /*1ab40*/  IMAD R12, R11, 0x40, R0 ;  /* 0x000000400b0c7824 */ /* 0x000fe200078e0200 */
[----:B------:R-:W-:Y:S01]  /*1ab50*/  R2UR UR10, R7 ;  /* 0x00000000070a72ca */ /* 0x000fe200000e0000 */
[----:B------:R-:W-:Y:S01]  /*1ab60*/  VIADD R3, R3, 0x22400 ;  /* 0x0002240003037836 */ /* 0x000fe20000000000 */
[----:B------:R-:W-:Y:S01]  /*1ab70*/  UIADD3.X UR5, URZ, UR43, URZ, UP0, !UPT ;  /* 0x0000002b3f057290 */ /* 0x000fe200087fe43f */
[----:B------:R-:W-:Y:S01]  /*1ab80*/  VIADD R13, R10, 0x28c90 ;  /* 0x00028c900a0d7836 */ /* 0x000fe20000000000 */
[----:B------:R-:W-:Y:S01]  /*1ab90*/  UMOV UR6, 0x0 ;  /* 0x0000000000067882 */ /* 0x000fe20000000000 */
[----:B------:R-:W-:-:S10]  /*1aba0*/  UMOV UR7, 0x12f00000 ;  /* 0x12f0000000077882 */ /* 0x000fd40000000000 */
.L_x_2825:
        /* <DEDUP_REMOVED lines=13> */
.L_x_2966:
[----:B------:R-:W-:Y:S05]  /*1ac80*/  BSYNC B2 ;  /* 0x0000000000027941 */ /* 0x000fea0003800000 */
.L_x_2826:
[----:B------:R-:W-:Y:S01]  /*1ac90*/  BSSY B2, `(.L_x_2828) ;  /* 0x000000b000027945 */ /* 0x000fe20003800000 */
[----:B01----:R-:W-:Y:S01]  /*1aca0*/  MOV R2, 0x0 ;  /* 0x0000000000027802 */ /* 0x003fe20000000f00 */
[----:B------:R-:W-:Y:S02]  /*1acb0*/  IMAD.MOV.U32 R3, RZ, RZ, 0x12f00000 ;  /* 0x12f00000ff037424 */ /* 0x000fe400078e00ff */
[----:B------:R-:W-:Y:S05]  /*1acc0*/  @P2 BRA `(.L_x_2829) ;  /* 0x00000000001c2947 */ /* 0x000fea0003800000 */
[----:B------:R-:W0:Y:S01]  /*1acd0*/  S2R R14, SR_TID.X ;  /* 0x00000000000e7919 */ /* 0x000e220000002100 */
[----:B------:R-:W-:-:S04]  /*1ace0*/  IMAD.MOV.U32 R13, RZ, RZ, 0x10000 ;  /* 0x00010000ff0d7424 */ /* 0x000fc800078e00ff */
[----:B------:R1:W-:Y:S01]  /*1acf0*/  SYNCS.ARRIVE.TRANS64 RZ, [R10+URZ+0x28cb0], R13 ;  /* 0x028cb00d0aff79a7 */ /* 0x0003e2000800003f */
[----:B0-----:R-:W-:-:S04]  /*1ad00*/  LOP3.LUT R14, R14, 0x1f, RZ, 0xc0, !PT ;  /* 0x0000001f0e0e7812 */ /* 0x001fc800078ec0ff */
[----:B------:R-:W-:-:S13]  /*1ad10*/  ISETP.NE.AND P1, PT, R14, RZ, PT ;  /* 0x000000ff0e00720c */ /* 0x000fda0003f25270 */
[----:B-1----:R-:W-:Y:S05]  /*1ad20*/  @!P1 BRA `(.L_x_2829) ;  /* 0x0000000000049947 */ /* 0x002fea0003800000 */
[----:B------:R-:W-:Y:S01]  /*1ad30*/  BPT.TRAP 0x1 ;  /* 0x000000040000795c */ /* 0x000fe20000300000 */
.L_x_2829:
[----:B------:R-:W-:Y:S05]  /*1ad40*/  BSYNC B2 ;  /* 0x0000000000027941 */ /* 0x000fea0003800000 */
.L_x_2828:
[----:B------:R-:W-:Y:S01]  /*1ad50*/  R2UR UR6, R2 ;  /* 0x00000000020672ca */ /* 0x000fe200000e0000 */
[----:B------:R-:W-:Y:S01]  /*1ad60*/  UIADD3 UR4, UP0, UR42, 0x670, URZ ;  /* 0x000006702a047890 */ /* 0x000fe2000ff1e03f */
[----:B------:R-:W-:Y:S01]  /*1ad70*/  R2UR UR7, R3 ;  /* 0x00000000030772ca */ /* 0x000fe200000e0000 */
[----:B------:R-:W-:Y:S01]  /*1ad80*/  VIADD R10, R10, 0x28cb0 ;  /* 0x00028cb00a0a7836 */ /* 0x000fe20000000000 */
[----:B------:R-:W-:Y:S01]  /*1ad90*/  R2UR UR10, R7 ;  /* 0x00000000070a72ca */ /* 0x000fe200000e0000 */
[----:B------:R-:W-:Y:S01]  /*1ada0*/  IMAD R7, R24, 0x10000, R23 ;  /* 0x0001000018077824 */ /* 0x000fe200078e0217 */
[----:B------:R-:W-:Y:S01]  /*1adb0*/  PLOP3.LUT P1, PT, PT, PT, PT, 0x80, 0x0 ;  /* 0x000000000000781c */ /* 0x000fe20003f2f070 */
[----:B------:R-:W-:Y:S02]  /*1adc0*/  UIADD3.X UR5, URZ, UR43, URZ, UP0, !UPT ;  /* 0x0000002b3f057290 */ /* 0x000fe400087fe43f */
[----:B------:R-:W-:-:S10]  /*1add0*/  VIADD R13, R7, 0x400 ;  /* 0x00000400070d7836 */ /* 0x000fd40000000000 */
.L_x_2830:
        /* <DEDUP_REMOVED lines=15> */
.L_x_2831:
        /* <DEDUP_REMOVED lines=15> */
.L_x_2832:
        /* <DEDUP_REMOVED lines=15> */
.L_x_2833:
        /* <DEDUP_REMOVED lines=15> */
.L_x_2834:
        /* <DEDUP_REMOVED lines=15> */
.L_x_2835:
        /* <DEDUP_REMOVED lines=15> */
.L_x_2836:
        /* <DEDUP_REMOVED lines=15> */
.L_x_2837:
        /* <DEDUP_REMOVED lines=10> */
.L_x_2820:
[----:B------:R-:W-:Y:S05]  /*1b510*/  BSYNC B1 ;  /* 0x0000000000017941 */ /* 0x000fea0003800000 */
.L_x_2819:
        /* <DEDUP_REMOVED lines=8> */
.L_x_2794:
[----:B------:R-:W-:Y:S05]  /*1b5a0*/  BSYNC B0 ;  /* 0x0000000000007941 */ /* 0x000fea0003800000 */
.L_x_2793:
[----:B------:R-:W0:Y:S01]  /*1b5b0*/  LDC R0, c[0x0][0x448] ;  /* 0x00011200ff007b82 */ /* 0x000e220000000800 */
[----:B------:R-:W-:Y:S01]  /*1b5c0*/  VIADD R3, R32, 0x3f ;  /* 0x0000003f20037836 */ /* 0x000fe20000000000 */
[----:B------:R-:W-:Y:S06]  /*1b5d0*/  @!P0 WARPSYNC.ALL ;  /* 0x0000000000008948 */ /* 0x000fec0003800000 */
[----:B------:R-:W-:Y:S01]  /*1b5e0*/  @!P0 BAR.SYNC.DEFER_BLOCKING 0xc, 0x180 ;  /* 0x0306000000008b1d */ /* 0x000fe20000010000 */
[----:B0-----:R-:W-:-:S13]  /*1b5f0*/  ISETP.NE.AND P1, PT, R0, 0x1, PT ;  /* 0x000000010000780c */ /* 0x001fda0003f25270 */
[----:B------:R-:W0:Y:S08]  /*1b600*/  @P1 LDC R2, c[0x0][0x44c] ;  /* 0x00011300ff021b82 */ /* 0x000e300000000800 */
[----:B------:R-:W1:Y:S01]  /*1b610*/  @P1 LDC R0, c[0x0][0x450] ;  /* 0x00011400ff001b82 */ /* 0x000e620000000800 */
[----:B0-----:R-:W-:-:S05]  /*1b620*/  @P1 IMAD.HI.U32 R5, R3, R2, RZ ;  /* 0x0000000203051227 */ /* 0x001fca00078e00ff */
[----:B-1----:R-:W-:-:S05]  /*1b630*/  @P1 SHF.R.U32.HI R3, RZ, R0, R5 ;  /* 0x00000000ff031219 */ /* 0x002fca0000011605 */
[----:B------:R-:W-:Y:S02]  /*1b640*/  IMAD.IADD R6, R6, 0x1, R3 ;  /* 0x0000000106067824 */ /* 0x000fe400078e0203 */
[----:B------:R-:W0:Y:S02]  /*1b650*/  LDC.64 R2, c[0x0][0x9e0] ;  /* 0x00027800ff027b82 */ /* 0x000e240000000a00 */
[----:B0-----:R-:W-:Y:S01]  /*1b660*/  ISETP.GE.AND P2, PT, R3, 0x1, PT ;  /* 0x000000010300780c */ /* 0x001fe20003f46270 */
[----:B------:R-:W-:-:S12]  /*1b670*/  IMAD.IADD R2, R6, 0x1, R2 ;  /* 0x0000000106027824 */ /* 0x000fd800078e0202 */
[----:B------:R-:W-:Y:S05]  /*1b680*/  @!P2 BRA `(.L_x_2839) ;  /* 0x000000000048a947 */ /* 0x000fea0003800000 */
[C---:B------:R-:W-:Y:S01]  /*1b690*/  ISETP.GT.AND P0, PT, R6.reuse, RZ, PT ;  /* 0x000000ff0600720c */ /* 0x040fe20003f04270 */
[----:B------:R-:W-:Y:S01]  /*1b6a0*/  BSSY B0, `(.L_x_2840) ;  /* 0x000000e000007945 */ /* 0x000fe20003800000 */
[----:B------:R-:W-:-:S11]  /*1b6b0*/  IADD3 R0, R6, -0x1, RZ ;  /* 0xffffffff06007810 */ /* 0x000fd60007ffe0ff */
        /* <DEDUP_REMOVED lines=8> */
.L_x_2841:
[----:B------:R-:W-:-:S13]  /*1b740*/  ISETP.NE.AND P0, PT, R3, 0x1, PT ;  /* 0x000000010300780c */ /* 0x000fda0003f05270 */
[----:B------:R-:W0:Y:S02]  /*1b750*/  @P0 LDC.64 R4, c[0x0][0x9e8] ;  /* 0x00027a00ff040b82 */ /* 0x000e240000000a00 */
[----:B0-----:R-:W-:-:S05]  /*1b760*/  @P0 IMAD.HI.U32 R4, R0, R4, RZ ;  /* 0x0000000400040227 */ /* 0x001fca00078e00ff */
[----:B------:R-:W-:-:S07]  /*1b770*/  @P0 SHF.R.U32.HI R0, RZ, R5, R4 ;  /* 0x00000005ff000219 */ /* 0x000fce0000011604 */
.L_x_2842:
[----:B------:R-:W-:Y:S05]  /*1b780*/  BSYNC B0 ;  /* 0x0000000000007941 */ /* 0x000fea0003800000 */
.L_x_2840:
[----:B------:R-:W-:-:S05]  /*1b790*/  IMAD R5, R0, R3, R3 ;  /* 0x0000000300057224 */ /* 0x000fca00078e0203 */
[----:B------:R-:W-:-:S07]  /*1b7a0*/  VIMNMX R2, R2, R5, PT ;  /* 0x0000000502027248 */ /* 0x000fce0003fe0100 */
.L_x_2839:
[----:B------:R-:W-:Y:S01]  /*1b7b0*/  VIADD R2, R2, 0x3f ;  /* 0x0000003f02027836 */ /* 0x000fe20000000000 */
[----:B------:R-:W0:Y:S01]  /*1b7c0*/  @P1 LDC R7, c[0x0][0x450] ;  /* 0x00011400ff071b82 */ /* 0x000e220000000800 */
[----:B------:R-:W-:-:S03]  /*1b7d0*/  ULDC UR4, c[0x0][0x9dc] ;  /* 0x0002770000047ab9 */ /* 0x000fc60000000800 */
[----:B------:R-:W-:-:S04]  /*1b7e0*/  SHF.R.S32.HI R5, RZ, 0x1f, R2 ;  /* 0x0000001fff057819 */ /* 0x000fc80000011402 */
[----:B------:R-:W-:-:S04]  /*1b7f0*/  LEA.HI R5, R5, R2, RZ, 0x6 ;  /* 0x0000000205057211 */ /* 0x000fc800078f30ff */
[----:B------:R-:W-:Y:S02]  /*1b800*/  SHF.R.S32.HI R0, RZ, 0x6, R5 ;  /* 0x00000006ff007819 */ /* 0x000fe40000011405 */
[----:B------:R-:W1:Y:S02]  /*1b810*/  @P1 LDC R5, c[0x0][0x44c] ;  /* 0x00011300ff051b82 */ /* 0x000e640000000800 */
[----:B------:R-:W-:-:S05]  /*1b820*/  VIMNMX R29, R9, R0, PT ;  /* 0x00000000091d7248 */ /* 0x000fca0003fe0100 */
[----:B------:R2:W-:Y:S01]  /*1b830*/  STL [R1+0x18], R29 ;  /* 0x0000181d01007387 */ /* 0x0005e20000100800 */
[----:B-1----:R-:W-:-:S04]  /*1b840*/  @P1 IMAD.HI.U32 R0, R32, R5, RZ ;  /* 0x0000000520001227 */ /* 0x002fc800078e00ff */
[----:B------:R-:W-:Y:S01]  /*1b850*/  IMAD.MOV.U32 R5, RZ, RZ, R32 ;  /* 0x000000ffff057224 */ /* 0x000fe200078e0020 */
[----:B0-----:R-:W-:-:S05]  /*1b860*/  @P1 SHF.R.U32.HI R5, RZ, R7, R0 ;  /* 0x00000007ff051219 */ /* 0x001fca0000011600 */
[----:B------:R-:W-:-:S04]  /*1b870*/  IMAD.IADD R2, R8, 0x1, R5 ;  /* 0x0000000108027824 */ /* 0x000fc800078e0205 */
[----:B------:R-:W-:Y:S01]  /*1b880*/  VIADD R0, R2, -UR4 ;  /* 0x8000000402007c36 */ /* 0x000fe20008000000 */
[----:B--2---:R-:W-:Y:S06]  /*1b890*/  @!P2 BRA `(.L_x_2843) ;  /* 0x000000000044a947 */ /* 0x004fec0003800000 */
        /* <DEDUP_REMOVED lines=10> */
.L_x_2845:
[----:B------:R-:W-:-:S13]  /*1b940*/  ISETP.NE.AND P0, PT, R3, 0x1, PT ;  /* 0x000000010300780c */ /* 0x000fda0003f05270 */
[----:B------:R-:W0:Y:S02]  /*1b950*/  @P0 LDC.64 R4, c[0x0][0x9e8] ;  /* 0x00027a00ff040b82 */ /* 0x000e240000000a00 */
[----:B0-----:R-:W-:-:S05]  /*1b960*/  @P0 IMAD.HI.U32 R4, R2, R4, RZ ;  /* 0x0000000402040227 */ /* 0x001fca00078e00ff */
[----:B------:R-:W-:-:S07]  /*1b970*/  @P0 SHF.R.U32.HI R2, RZ, R5, R4 ;  /* 0x00000005ff020219 */ /* 0x000fce0000011604 */
.L_x_2846:
[----:B------:R-:W-:Y:S05]  /*1b980*/  BSYNC B0 ;  /* 0x0000000000007941 */ /* 0x000fea0003800000 */
.L_x_2844:
[----:B------:R-:W-:-:S05]  /*1b990*/  IMAD R3, R2, R3, RZ ;  /* 0x0000000302037224 */ /* 0x000fca00078e02ff */
[----:B------:R-:W-:-:S07]  /*1b9a0*/  VIMNMX R0, R0, R3, !PT ;  /* 0x0000000300007248 */ /* 0x000fce0007fe0100 */
.L_x_2843:
[----:B------:R-:W-:Y:S01]  /*1b9b0*/  SHF.R.S32.HI R3, RZ, 0x1f, R0 ;  /* 0x0000001fff037819 */ /* 0x000fe20000011400 */
[----:B------:R-:W-:Y:S03]  /*1b9c0*/  BSSY B7, `(.L_x_2847) ;  /* 0x0000378000077945 */ /* 0x000fe60003800000 */
[----:B------:R-:W-:-:S04]  /*1b9d0*/  LEA.HI R3, R3, R0, RZ, 0x6 ;  /* 0x0000000003037211 */ /* 0x000fc800078f30ff */
[----:B------:R-:W-:-:S04]  /*1b9e0*/  SHF.R.S32.HI R3, RZ, 0x6, R3 ;  /* 0x00000006ff037819 */ /* 0x000fc80000011403 */
[----:B------:R-:W-:-:S04]  /*1b9f0*/  VIMNMX R34, RZ, R3, !PT ;  /* 0x00000003ff227248 */ /* 0x000fc80007fe0100 */
[----:B------:R-:W-:-:S13]  /*1ba00*/  ISETP.GT.AND P0, PT, R29, R34, PT ;  /* 0x000000221d00720c */ /* 0x000fda0003f04270 */
        /* <DEDUP_REMOVED lines=8> */
[----:B------:R-:W0:Y:S02]  /*1ba90*/  FLO.U32 R0, UR4 ;  /* 0x0000000400007d00 */ /* 0x000e2400080e0000 */
[----:B0-----:R-:W-:-:S06]  /*1baa0*/  ISETP.EQ.U32.AND P0, PT, R0, R5, PT ;  /* 0x000000050000720c */ /* 0x001fcc0003f02070 */
[----:B------:R-:W1:Y:S07]  /*1bab0*/  POPC R5, UR4 ;  /* 0x0000000400057d09 */ /* 0x000e6e0008000000 */
[----:B-1----:R-:W2:Y:S01]  /*1bac0*/  @P0 ATOMG.E.ADD.STRONG.GPU PT, R3, desc[UR40][R2.64], R5 ;  /* 0x00000005020309a8 */ /* 0x002ea200081ee1e8 */
[----:B------:R-:W0:Y:S02]  /*1bad0*/  S2R R4, SR_LTMASK ;  /* 0x0000000000047919 */ /* 0x000e240000003900 */
[----:B0-----:R-:W-:-:S04]  /*1bae0*/  LOP3.LUT R4, R4, UR4, RZ, 0xc0, !PT ;  /* 0x0000000404047c12 */ /* 0x001fc8000f8ec0ff */
[----:B------:R-:W0:Y:S01]  /*1baf0*/  POPC R7, R4 ;  /* 0x0000000400077309 */ /* 0x000e220000000000 */
[----:B--2---:R-:W0:Y:S02]  /*1bb00*/  SHFL.IDX PT, R0, R3, R0, 0x1f ;  /* 0x00001f0003007589 */ /* 0x004e2400000e0000 */
[----:B0-----:R-:W-:Y:S01]  /*1bb10*/  IADD3 R16, R0, UR37, R7 ;  /* 0x0000002500107c10 */ /* 0x001fe2000fffe007 */
[----:B------:R-:W-:Y:S06]  /*1bb20*/  BRA `(.L_x_2849) ;  /* 0x0000003400847947 */ /* 0x000fec0003800000 */
.L_x_2848:
        /* <DEDUP_REMOVED lines=20> */
.L_x_2851:
[----:B------:R-:W-:Y:S05]  /*1bc70*/  BSYNC B6 ;  /* 0x0000000000067941 */ /* 0x000fea0003800000 */
.L_x_2850:
        /* <DEDUP_REMOVED lines=20> */
.L_x_2854:
        /* <DEDUP_REMOVED lines=15> */
.L_x_2853:
[----:B------:R-:W-:Y:S05]  /*1beb0*/  BSYNC B6 ;  /* 0x0000000000067941 */ /* 0x000fea0003800000 */
.L_x_2852:
[----:B------:R-:W-:Y:S01]  /*1bec0*/  ULDC.64 UR4, c[0x0][0x9f8] ;  /* 0x00027e0000047ab9 */ /* 0x000fe20000000a00 */
[----:B------:R-:W-:Y:S01]  /*1bed0*/  IMAD.MOV.U32 R30, RZ, RZ, R19 ;  /* 0x000000ffff1e7224 */ /* 0x000fe200078e0013 */
[----:B------:R-:W-:Y:S01]  /*1bee0*/  ISETP.NE.U32.AND P0, PT, RZ, UR4, PT ;  /* 0x00000004ff007c0c */ /* 0x000fe2000bf05070 */
[----:B------:R-:W0:Y:S01]  /*1bef0*/  S2R R20, SR_TID.X ;  /* 0x0000000000147919 */ /* 0x000e220000002100 */
[----:B------:R-:W1:Y:S01]  /*1bf00*/  LDC R11, c[0x0][0x430] ;  /* 0x00010c00ff0b7b82 */ /* 0x000e620000000800 */
[----:B------:R-:W-:Y:S01]  /*1bf10*/  ULDC UR4, c[0x0][0x320] ;  /* 0x0000c80000047ab9 */ /* 0x000fe20000000800 */
[----:B------:R-:W-:-:S13]  /*1bf20*/  ISETP.NE.AND.EX P0, PT, RZ, UR5, PT, P0 ;  /* 0x00000005ff007c0c */ /* 0x000fda000bf05300 */
[----:B------:R-:W2:Y:S01]  /*1bf30*/  @P0 LDC.64 R2, c[0x0][0x9f8] ;  /* 0x00027e00ff020b82 */ /* 0x000ea20000000a00 */
[----:B0-----:R-:W-:Y:S01]  /*1bf40*/  LOP3.LUT R20, R20, 0x7f, RZ, 0xc0, !PT ;  /* 0x0000007f14147812 */ /* 0x001fe200078ec0ff */
[----:B--2---:R-:W-:-:S05]  /*1bf50*/  @P0 IMAD.WIDE R2, R19, 0x4, R2 ;  /* 0x0000000413020825 */ /* 0x004fca00078e0202 */
[----:B------:R0:W2:Y:S01]  /*1bf60*/  @P0 LDG.E R30, desc[UR40][R2.64] ;  /* 0x00000028021e0981 */ /* 0x0000a2000c1e1900 */
[----:B------:R-:W-:Y:S01]  /*1bf70*/  SHF.R.U32.HI R21, RZ, 0x3, R20 ;  /* 0x00000003ff157819 */ /* 0x000fe20000011614 */
[----:B------:R-:W-:Y:S01]  /*1bf80*/  IMAD.MOV.U32 R37, RZ, RZ, RZ ;  /* 0x000000ffff257224 */ /* 0x000fe200078e00ff */
[----:B-1----:R-:W-:Y:S01]  /*1bf90*/  ISETP.NE.AND P1, PT, R11, 0x1, PT ;  /* 0x000000010b00780c */ /* 0x002fe20003f25270 */
[----:B------:R-:W1:Y:S01]  /*1bfa0*/  S2R R20, SR_TID.X ;  /* 0x0000000000147919 */ /* 0x000e620000002100 */
[----:B------:R-:W-:Y:S02]  /*1bfb0*/  LEA R0, R29, 0xffffffc0, 0x6 ;  /* 0xffffffc01d007811 */ /* 0x000fe400078e30ff */
[----:B------:R-:W-:Y:S01]  /*1bfc0*/  LOP3.LUT R22, R22, 0xffffffbf, RZ, 0xc0, !PT ;  /* 0xffffffbf16167812 */ /* 0x000fe200078ec0ff */
[----:B------:R-:W3:Y:S08]  /*1bfd0*/  S2R R12, SR_TID.X ;  /* 0x00000000000c7919 */ /* 0x000ef00000002100 */
[----:B0-----:R-:W0:Y:S08]  /*1bfe0*/  @P1 LDC R3, c[0x0][0x434] ;  /* 0x00010d00ff031b82 */ /* 0x001e300000000800 */
[----:B------:R-:W4:Y:S01]  /*1bff0*/  @P1 LDC R2, c[0x0][0x438] ;  /* 0x00010e00ff021b82 */ /* 0x000f220000000800 */
[----:B-1----:R-:W-:-:S04]  /*1c000*/  SHF.L.U32 R20, R20, 0x4, RZ ;  /* 0x0000000414147819 */ /* 0x002fc800000006ff */
[----:B------:R-:W-:Y:S01]  /*1c010*/  LOP3.LUT R20, R21, 0x70, R20, 0xf8, !PT ;  /* 0x0000007015147812 */ /* 0x000fe200078ef814 */
[----:B---3--:R-:W-:Y:S01]  /*1c020*/  IMAD.SHL.U32 R12, R12, 0x8, RZ ;  /* 0x000000080c0c7824 */ /* 0x008fe200078e00ff */
[----:B------:R-:W1:Y:S03]  /*1c030*/  S2R R21, SR_TID.X ;  /* 0x0000000000157919 */ /* 0x000e660000002100 */
[----:B------:R-:W-:Y:S01]  /*1c040*/  IMAD.IADD R4, R20, 0x1, R0 ;  /* 0x0000000114047824 */ /* 0x000fe200078e0200 */
[----:B------:R-:W-:-:S03]  /*1c050*/  LOP3.LUT R12, R12, 0x38, RZ, 0xc0, !PT ;  /* 0x000000380c0c7812 */ /* 0x000fc600078ec0ff */
[C---:B------:R-:W-:Y:S01]  /*1c060*/  IMAD.IADD R9, R4.reuse, 0x1, R33 ;  /* 0x0000000104097824 */ /* 0x040fe200078e0221 */
[----:B------:R-:W-:-:S03]  /*1c070*/  ISETP.GE.AND P0, PT, R4, R17, PT ;  /* 0x000000110400720c */ /* 0x000fc60003f06270 */
[----:B0-----:R-:W-:Y:S01]  /*1c080*/  @P1 IMAD.HI.U32 R3, R9, R3, RZ ;  /* 0x0000000309031227 */ /* 0x001fe200078e00ff */
[----:B------:R-:W-:-:S03]  /*1c090*/  ISETP.GT.U32.OR P0, PT, R20, 0x3f, P0 ;  /* 0x0000003f1400780c */ /* 0x000fc60000704470 */
[----:B------:R-:W-:Y:S01]  /*1c0a0*/  IMAD.MOV.U32 R8, RZ, RZ, R9 ;  /* 0x000000ffff087224 */ /* 0x000fe200078e0009 */
[----:B----4-:R-:W-:Y:S02]  /*1c0b0*/  @P1 SHF.R.U32.HI R8, RZ, R2, R3 ;  /* 0x00000002ff081219 */ /* 0x010fe40000011603 */
[----:B------:R-:W-:-:S04]  /*1c0c0*/  ISETP.GE.AND P1, PT, R12, UR4, PT ;  /* 0x000000040c007c0c */ /* 0x000fc8000bf26270 */
[----:B------:R-:W-:-:S03]  /*1c0d0*/  SEL R4, RZ, 0x1, P1 ;  /* 0x00000001ff047807 */ /* 0x000fc60000800000 */
[----:B------:R-:W0:Y:S01]  /*1c0e0*/  @!P0 LDC.64 R2, c[0x0][0x428] ;  /* 0x00010a00ff028b82 */ /* 0x000e220000000a00 */
[----:B-1----:R-:W-:-:S05]  /*1c0f0*/  IMAD.SHL.U32 R21, R21, 0x8, RZ ;  /* 0x0000000815157824 */ /* 0x002fca00078e00ff */
[----:B------:R-:W-:-:S04]  /*1c100*/  LOP3.LUT R21, R21, 0x38, RZ, 0xc0, !PT ;  /* 0x0000003815157812 */ /* 0x000fc800078ec0ff */
[----:B------:R-:W-:-:S04]  /*1c110*/  LOP3.LUT R21, R21, 0x40, RZ, 0xfc, !PT ;  /* 0x0000004015157812 */ /* 0x000fc800078efcff */
[----:B------:R-:W-:Y:S02]  /*1c120*/  ISETP.GE.AND P2, PT, R21, UR4, PT ;  /* 0x0000000415007c0c */ /* 0x000fe4000bf46270 */
[----:B------:R-:W1:Y:S02]  /*1c130*/  S2R R21, SR_TID.X ;  /* 0x0000000000157919 */ /* 0x000e640000002100 */
[----:B------:R-:W-:-:S05]  /*1c140*/  SEL R10, RZ, 0xffffffff, P2 ;  /* 0xffffffffff0a7807 */ /* 0x000fca0001000000 */
[----:B------:R-:W-:-:S04]  /*1c150*/  IMAD.SHL.U32 R10, R10, 0x2, RZ ;  /* 0x000000020a0a7824 */ /* 0x000fc800078e00ff */
[----:B------:R-:W-:Y:S02]  /*1c160*/  @P2 LOP3.LUT R22, R22, 0x40, RZ, 0xfc, !PT ;  /* 0x0000004016162812 */ /* 0x000fe400078efcff */
[----:B------:R-:W-:Y:S02]  /*1c170*/  LOP3.LUT R10, R10, 0x2, R4, 0xe2, !PT ;  /* 0x000000020a0a7812 */ /* 0x000fe400078ee204 */
[----:B------:R-:W-:Y:S01]  /*1c180*/  LOP3.LUT R22, R22, 0xffffff7f, RZ, 0xc0, !PT ;  /* 0xffffff7f16167812 */ /* 0x000fe200078ec0ff */
[----:B------:R-:W3:Y:S03]  /*1c190*/  @!P0 LDC.64 R4, c[0x0][0x418] ;  /* 0x00010600ff048b82 */ /* 0x000ee60000000a00 */
[----:B------:R-:W-:-:S04]  /*1c1a0*/  @P1 LOP3.LUT R22, R22, 0x80, RZ, 0xfc, !PT ;  /* 0x0000008016161812 */ /* 0x000fc800078efcff */
[----:B------:R-:W-:Y:S01]  /*1c1b0*/  LOP3.LUT R22, R22, 0xffffffdf, RZ, 0xc0, !PT ;  /* 0xffffffdf16167812 */ /* 0x000fe200078ec0ff */
[----:B-1----:R-:W-:-:S05]  /*1c1c0*/  IMAD.SHL.U32 R21, R21, 0x8, RZ ;  /* 0x0000000815157824 */ /* 0x002fca00078e00ff */
[----:B------:R-:W-:-:S04]  /*1c1d0*/  LOP3.LUT R21, R21, 0x38, RZ, 0xc0, !PT ;  /* 0x0000003815157812 */ /* 0x000fc800078ec0ff */
[C---:B------:R-:W-:Y:S02]  /*1c1e0*/  LOP3.LUT R27, R21.reuse, 0x80, RZ, 0xfc, !PT ;  /* 0x00000080151b7812 */ /* 0x040fe400078efcff */
[----:B------:R-:W-:Y:S02]  /*1c1f0*/  LOP3.LUT R21, R21, 0xc0, RZ, 0xfc, !PT ;  /* 0x000000c015157812 */ /* 0x000fe400078efcff */
[----:B------:R-:W-:Y:S02]  /*1c200*/  ISETP.GE.AND P2, PT, R27, UR4, PT ;  /* 0x000000041b007c0c */ /* 0x000fe4000bf46270 */
[----:B------:R-:W-:Y:S02]  /*1c210*/  ISETP.GE.AND P1, PT, R21, UR4, PT ;  /* 0x0000000415007c0c */ /* 0x000fe4000bf26270 */
[----:B------:R-:W1:Y:S01]  /*1c220*/  S2R R21, SR_TID.X ;  /* 0x0000000000157919 */ /* 0x000e620000002100 */
[----:B------:R-:W-:Y:S02]  /*1c230*/  SEL R6, RZ, 0x4, P2 ;  /* 0x00000004ff067807 */ /* 0x000fe40001000000 */
[----:B------:R-:W-:-:S04]  /*1c240*/  SEL R7, RZ, 0x8, P1 ;  /* 0x00000008ff077807 */ /* 0x000fc80000800000 */
[----:B------:R-:W-:Y:S01]  /*1c250*/  LOP3.LUT R10, R7, R10, R6, 0xfe, !PT ;  /* 0x0000000a070a7212 */ /* 0x000fe200078efe06 */
[--C-:B------:R-:W-:Y:S01]  /*1c260*/  @!P0 IMAD.MOV.U32 R6, RZ, RZ, R8.reuse ;  /* 0x000000ffff068224 */ /* 0x100fe200078e0008 */
[----:B------:R-:W-:Y:S02]  /*1c270*/  @!P0 SHF.R.S32.HI R7, RZ, 0x1f, R8 ;  /* 0x0000001fff078819 */ /* 0x000fe40000011408 */
[----:B------:R-:W-:-:S04]  /*1c280*/  @P2 LOP3.LUT R22, R22, 0x20, RZ, 0xfc, !PT ;  /* 0x0000002016162812 */ /* 0x000fc800078efcff */
[----:B------:R-:W-:-:S04]  /*1c290*/  LOP3.LUT R22, R22, 0xffffffef, RZ, 0xc0, !PT ;  /* 0xffffffef16167812 */ /* 0x000fc800078ec0ff */
[----:B------:R-:W-:Y:S02]  /*1c2a0*/  @P1 LOP3.LUT R22, R22, 0x10, RZ, 0xfc, !PT ;  /* 0x0000001016161812 */ /* 0x000fe400078efcff */
[----:B-1----:R-:W-:-:S04]  /*1c2b0*/  SHF.L.U32 R21, R21, 0x3, RZ ;  /* 0x0000000315157819 */ /* 0x002fc800000006ff */
[----:B------:R-:W-:-:S04]  /*1c2c0*/  LOP3.LUT R21, R21, 0x38, RZ, 0xc0, !PT ;  /* 0x0000003815157812 */ /* 0x000fc800078ec0ff */
[----:B------:R-:W-:Y:S02]  /*1c2d0*/  LOP3.LUT R13, R21, 0x180, RZ, 0xfc, !PT ;  /* 0x00000180150d7812 */ /* 0x000fe400078efcff */
[----:B------:R-:W-:Y:S02]  /*1c2e0*/  LOP3.LUT R14, R12, 0x1c0, RZ, 0xfc, !PT ;  /* 0x000001c00c0e7812 */ /* 0x000fe400078efcff */
[----:B------:R-:W-:Y:S02]  /*1c2f0*/  LOP3.LUT R22, R22, 0xfffffff7, RZ, 0xc0, !PT ;  /* 0xfffffff716167812 */ /* 0x000fe400078ec0ff */
[----:B--2---:R-:W-:Y:S01]  /*1c300*/  SHF.R.S32.HI R35, RZ, 0x1f, R30 ;  /* 0x0000001fff237819 */ /* 0x004fe2000001141e */
[----:B0-----:R-:W-:-:S04]  /*1c310*/  @!P0 IMAD.WIDE.U32 R6, R30, R2, R6 ;  /* 0x000000021e068225 */ /* 0x001fc800078e0006 */
[----:B------:R-:W-:Y:S01]  /*1c320*/  @!P0 IMAD R2, R35, R2, RZ ;  /* 0x0000000223028224 */ /* 0x000fe200078e02ff */
[----:B---3--:R-:W-:-:S03]  /*1c330*/  @!P0 LEA R4, P1, R6, R4, 0x2 ;  /* 0x0000000406048211 */ /* 0x008fc600078210ff */
[----:B------:R-:W-:-:S04]  /*1c340*/  @!P0 IMAD R3, R30, R3, R2 ;  /* 0x000000031e038224 */ /* 0x000fc800078e0202 */
[----:B------:R-:W-:-:S05]  /*1c350*/  @!P0 IMAD.IADD R3, R7, 0x1, R3 ;  /* 0x0000000107038824 */ /* 0x000fca00078e0203 */
[----:B------:R-:W-:-:S05]  /*1c360*/  @!P0 LEA.HI.X R5, R6, R5, R3, 0x2, P1 ;  /* 0x0000000506058211 */ /* 0x000fca00008f1403 */
[----:B------:R0:W5:Y:S01]  /*1c370*/  @!P0 LDG.E R37, desc[UR40][R4.64] ;  /* 0x0000002804258981 */ /* 0x000162000c1e1900 */
[----:B------:R-:W-:Y:S02]  /*1c380*/  ISETP.GE.AND P0, PT, R13, UR4, PT ;  /* 0x000000040d007c0c */ /* 0x000fe4000bf06270 */
[C---:B------:R-:W-:Y:S02]  /*1c390*/  LOP3.LUT R13, R12.reuse, 0x100, RZ, 0xfc, !PT ;  /* 0x000001000c0d7812 */ /* 0x040fe400078efcff */
[----:B------:R-:W-:Y:S02]  /*1c3a0*/  LOP3.LUT R12, R12, 0x140, RZ, 0xfc, !PT ;  /* 0x000001400c0c7812 */ /* 0x000fe400078efcff */
[----:B------:R-:W-:Y:S02]  /*1c3b0*/  ISETP.GE.AND P3, PT, R13, UR4, PT ;  /* 0x000000040d007c0c */ /* 0x000fe4000bf66270 */
[----:B------:R-:W-:Y:S02]  /*1c3c0*/  ISETP.GE.AND P2, PT, R12, UR4, PT ;  /* 0x000000040c007c0c */ /* 0x000fe4000bf46270 */
[----:B0-----:R-:W-:-:S02]  /*1c3d0*/  SEL R4, RZ, 0x10, P3 ;  /* 0x00000010ff047807 */ /* 0x001fc40001800000 */
[----:B------:R-:W-:Y:S02]  /*1c3e0*/  SEL R5, RZ, 0x20, P2 ;  /* 0x00000020ff057807 */ /* 0x000fe40001000000 */
[----:B------:R-:W-:Y:S02]  /*1c3f0*/  SEL R3, RZ, 0x40, P0 ;  /* 0x00000040ff037807 */ /* 0x000fe40000000000 */
[----:B------:R-:W-:Y:S02]  /*1c400*/  LOP3.LUT R4, R5, R10, R4, 0xfe, !PT ;  /* 0x0000000a05047212 */ /* 0x000fe400078efe04 */
[----:B------:R-:W-:Y:S01]  /*1c410*/  ISETP.GE.AND P0, PT, R14, UR4, PT ;  /* 0x000000040e007c0c */ /* 0x000fe2000bf06270 */
[----:B------:R-:W-:Y:S01]  /*1c420*/  UMOV UR4, 0xffffffff ;  /* 0xffffffff00047882 */ /* 0x000fe20000000000 */
[----:B------:R-:W-:Y:S01]  /*1c430*/  LOP3.LUT R6, R4, R3, RZ, 0xfc, !PT ;  /* 0x0000000304067212 */ /* 0x000fe200078efcff */
[----:B------:R-:W-:Y:S01]  /*1c440*/  IMAD.MOV R3, RZ, RZ, -R8 ;  /* 0x000000ffff037224 */ /* 0x000fe200078e0a08 */
[----:B------:R-:W-:-:S02]  /*1c450*/  @P3 LOP3.LUT R22, R22, 0x8, RZ, 0xfc, !PT ;  /* 0x0000000816163812 */ /* 0x000fc400078efcff */
[----:B------:R-:W-:Y:S01]  /*1c460*/  SEL R2, RZ, 0x80, P0 ;  /* 0x00000080ff027807 */ /* 0x000fe20000000000 */
[----:B------:R-:W-:Y:S01]  /*1c470*/  IMAD R3, R11, R3, R9 ;  /* 0x000000030b037224 */ /* 0x000fe200078e0209 */
[----:B------:R0:W-:Y:S01]  /*1c480*/  STL [R1+0x2c], R6 ;  /* 0x00002c0601007387 */ /* 0x0001e20000100800 */
[----:B------:R-:W-:-:S03]  /*1c490*/  LOP3.LUT R22, R22, 0xfffffffb, RZ, 0xc0, !PT ;  /* 0xfffffffb16167812 */ /* 0x000fc600078ec0ff */
[----:B------:R0:W-:Y:S01]  /*1c4a0*/  STL [R1], R3 ;  /* 0x0000000301007387 */ /* 0x0001e20000100800 */
[----:B------:R-:W-:Y:S01]  /*1c4b0*/  @P2 LOP3.LUT R22, R22, 0x4, RZ, 0xfc, !PT ;  /* 0x0000000416162812 */ /* 0x000fe200078efcff */
[----:B------:R-:W-:Y:S06]  /*1c4c0*/  BRA.DIV UR4, `(.L_x_2855) ;  /* 0x0000005204247947 */ /* 0x000fec000b800000 */
.L_x_2969:
[----:B0-----:R-:W-:Y:S01]  /*1c4d0*/  IMAD.U32 R3, RZ, RZ, UR38 ;  /* 0x00000026ff037e24 */ /* 0x001fe2000f8e00ff */
[----:B------:R-:W-:Y:S02]  /*1c4e0*/  LOP3.LUT R2, R6, R2, RZ, 0xfc, !PT ;  /* 0x0000000206027212 */ /* 0x000fe400078efcff */
[----:B------:R-:W-:Y:S02]  /*1c4f0*/  ISETP.GT.U32.AND P1, PT, R20, 0x3f, PT ;  /* 0x0000003f1400780c */ /* 0x000fe40003f24070 */
[----:B------:R-:W-:Y:S01]  /*1c500*/  ISETP.NE.AND P0, PT, R3, 0x3, PT ;  /* 0x000000030300780c */ /* 0x000fe20003f05270 */
[----:B------:R0:W-:Y:S01]  /*1c510*/  STL [R1+0xc], R2 ;  /* 0x00000c0201007387 */ /* 0x0001e20000100800 */
[----:B------:R-:W-:Y:S02]  /*1c520*/  LOP3.LUT R22, R22, 0xfffffbff, RZ, 0xc0, !PT ;  /* 0xfffffbff16167812 */ /* 0x000fe400078ec0ff */
[----:B------:R-:W-:-:S09]  /*1c530*/  SHF.R.S32.HI R29, RZ, 0x1f, R18 ;  /* 0x0000001fff1d7819 */ /* 0x000fd20000011412 */
[----:B------:R-:W-:-:S04]  /*1c540*/  @P0 LOP3.LUT R22, R22, 0x400, RZ, 0xfc, !PT ;  /* 0x0000040016160812 */ /* 0x000fc800078efcff */
[----:B------:R-:W-:-:S04]  /*1c550*/  LOP3.LUT R22, R22, 0xfffffffe, RZ, 0xc0, !PT ;  /* 0xfffffffe16167812 */ /* 0x000fc800078ec0ff */
[----:B------:R-:W-:Y:S01]  /*1c560*/  @P1 LOP3.LUT R22, R22, 0x1, RZ, 0xfc, !PT ;  /* 0x0000000116161812 */ /* 0x000fe200078efcff */
[----:B0-----:R-:W-:Y:S06]  /*1c570*/  @!P0 BRA `(.L_x_2856) ;  /* 0x0000000000048947 */ /* 0x001fec0003800000 */
[----:B------:R-:W-:Y:S01]  /*1c580*/  BPT.TRAP 0x1 ;  /* 0x000000040000795c */ /* 0x000fe20000300000 */
.L_x_2856:
        /* <DEDUP_REMOVED lines=9> */
.L_x_2970:
[----:B------:R-:W-:Y:S05]  /*1c620*/  BSYNC B0 ;  /* 0x0000000000007941 */ /* 0x000fea0003800000 */
.L_x_2857:
[----:B------:R-:W0:Y:S01]  /*1c630*/  LDL R2, [R1] ;  /* 0x0000000001027983 */ /* 0x000e220000100800 */
[----:B------:R-:W-:Y:S01]  /*1c640*/  ULDC.64 UR4, c[0x0][0x300] ;  /* 0x0000c00000047ab9 */ /* 0x000fe20000000a00 */
[----:B-----5:R-:W-:Y:S01]  /*1c650*/  SHF.R.S32.HI R4, RZ, 0x1f, R37 ;  /* 0x0000001fff047819 */ /* 0x020fe20000011425 */
[----:B------:R-:W-:Y:S01]  /*1c660*/  IMAD R5, R25, 0x1000, R36 ;  /* 0x0000100019057824 */ /* 0x000fe200078e0224 */
[----:B------:R-:W1:Y:S01]  /*1c670*/  S2R R7, SR_TID.X ;  /* 0x0000000000077919 */ /* 0x000e620000002100 */
[----:B------:R-:W-:Y:S02]  /*1c680*/  LOP3.LUT R22, R22, 0xfffffffd, RZ, 0xc0, !PT ;  /* 0xfffffffd16167812 */ /* 0x000fe400078ec0ff */
[----:B-1----:R-:W-:-:S04]  /*1c690*/  SHF.L.U32 R7, R7, 0x3, RZ ;  /* 0x0000000307077819 */ /* 0x002fc800000006ff */
        /* <DEDUP_REMOVED lines=18> */
[----:B-1----:R-:W-:Y:S01]  /*1c7c0*/  IMAD.IADD R4, R3, 0x1, R0 ;  /* 0x0000000103047824 */ /* 0x002fe200078e0200 */
        /* <DEDUP_REMOVED lines=40> */
.L_x_2980:
        /* <DEDUP_REMOVED lines=10> */
.L_x_2860:
        /* <DEDUP_REMOVED lines=11> */
.L_x_2861:
[----:B------:R1:W5:Y:S01]  /*1cba0*/  LDL R4, [R1+0xc] ;  /* 0x00000c0001047983 */ /* 0x0003620000100800 */
[----:B------:R1:W-:Y:S02]  /*1cbb0*/  SYNCS.ARRIVE.TRANS64.A1T0 RZ, [R27+URZ+0x28c30], RZ ;  /* 0x028c30ff1bff79a7 */ /* 0x0003e4000810003f */
[----:B------:R-:W-:Y:S05]  /*1cbc0*/  WARPSYNC.ALL ;  /* 0x0000000000007948 */ /* 0x000fea0003800000 */
[----:B------:R-:W-:Y:S01]  /*1cbd0*/  ULDC.64 UR4, c[0x0][0xa00] ;  /* 0x0002800000047ab9 */ /* 0x000fe20000000a00 */
[----:B------:R-:W-:Y:S01]  /*1cbe0*/  VIADD R0, R23, 0x20400 ;  /* 0x0002040017007836 */ /* 0x000fe20000000000 */
[----:B------:R-:W-:Y:S01]  /*1cbf0*/  BAR.SYNC.DEFER_BLOCKING 0x8, 0x100 ;  /* 0x0204000000007b1d */ /* 0x000fe20000010000 */
[----:B------:R-:W-:Y:S02]  /*1cc00*/  ISETP.NE.U32.AND P0, PT, RZ, UR4, PT ;  /* 0x00000004ff007c0c */ /* 0x000fe4000bf05070 */
[----:B0-----:R-:W-:-:S02]  /*1cc10*/  SHF.R.S32.HI R2, RZ, 0x1f, R19 ;  /* 0x0000001fff027819 */ /* 0x001fc40000011413 */
[----:B------:R-:W-:Y:S01]  /*1cc20*/  ISETP.NE.AND.EX P0, PT, RZ, UR5, PT, P0 ;  /* 0x00000005ff007c0c */ /* 0x000fe2000bf05300 */
[----:B------:R-:W-:Y:S01]  /*1cc30*/  ULDC.64 UR4, c[0x0][0x298] ;  /* 0x0000a60000047ab9 */ /* 0x000fe20000000a00 */
[----:B------:R-:W-:Y:S01]  /*1cc40*/  LOP3.LUT P1, RZ, R0, 0x3ff, RZ, 0xc0, !PT ;  /* 0x000003ff00ff7812 */ /* 0x000fe2000782c0ff */
[----:B------:R-:W-:Y:S01]  /*1cc50*/  BSSY B6, `(.L_x_2862) ;  /* 0x000001f000067945 */ /* 0x000fe20003800000 */
[----:B------:R-:W-:Y:S02]  /*1cc60*/  SHF.R.S32.HI R0, RZ, 0x1f, R31 ;  /* 0x0000001fff007819 */ /* 0x000fe4000001141f */
[----:B------:R-:W-:Y:S02]  /*1cc70*/  SEL R3, R2, RZ, !P0 ;  /* 0x000000ff02037207 */ /* 0x000fe40004000000 */
[----:B------:R-:W-:Y:S01]  /*1cc80*/  SEL R2, R19, RZ, !P0 ;  /* 0x000000ff13027207 */ /* 0x000fe20004000000 */
[----:B------:R-:W-:Y:S02]  /*1cc90*/  IMAD R0, R0, UR4, RZ ;  /* 0x0000000400007c24 */ /* 0x000fe4000f8e02ff */
[----:B------:R-:W-:Y:S02]  /*1cca0*/  STL [R1+0x3c], R3 ;  /* 0x00003c0301007387 */ /* 0x000fe40000100800 */
[----:B------:R-:W-:-:S02]  /*1ccb0*/  IMAD R0, R31, UR5, R0 ;  /* 0x000000051f007c24 */ /* 0x000fc4000f8e0200 */
[----:B------:R0:W-:Y:S02]  /*1ccc0*/  STL [R1+0x20], R2 ;  /* 0x0000200201007387 */ /* 0x0001e40000100800 */
[----:B0-----:R-:W-:-:S04]  /*1ccd0*/  IMAD.WIDE.U32 R2, R31, UR4, RZ ;  /* 0x000000041f027c25 */ /* 0x001fc8000f8e00ff */
[----:B------:R-:W-:Y:S01]  /*1cce0*/  IMAD.IADD R0, R3, 0x1, R0 ;  /* 0x0000000103007824 */ /* 0x000fe200078e0200 */
[----:B------:R0:W-:Y:S04]  /*1ccf0*/  STL.64 [R1+0x10], R2 ;  /* 0x0000100201007387 */ /* 0x0001e80000100a00 */
[----:B------:R0:W-:Y:S01]  /*1cd00*/  STL [R1+0x38], R0 ;  /* 0x0000380001007387 */ /* 0x0001e20000100800 */
[----:B-----5:R-:W-:-:S04]  /*1cd10*/  PRMT R31, R4, 0x8880, RZ ;  /* 0x00008880041f7816 */ /* 0x020fc800000000ff */
[----:B------:R-:W-:Y:S01]  /*1cd20*/  PRMT R31, R31, 0x7710, RZ ;  /* 0x000077101f1f7816 */ /* 0x000fe200000000ff */
[----:B------:R-:W-:Y:S06]  /*1cd30*/  @!P1 BRA `(.L_x_2863) ;  /* 0x0000000000409947 */ /* 0x000fec0003800000 */
        /* <DEDUP_REMOVED lines=16> */
.L_x_2863:
[----:B------:R-:W-:Y:S05]  /*1ce40*/  BSYNC B6 ;  /* 0x0000000000067941 */ /* 0x000fea0003800000 */
.L_x_2862:
[----:B0-----:R-:W2:Y:S01]  /*1ce50*/  LDL.LU R0, [R1+0x38] ;  /* 0x0000380001007983 */ /* 0x001ea20000300800 */
        /* <DEDUP_REMOVED lines=25> */
[----:B--2---:R-:W-:-:S05]  /*1cff0*/  IMAD.SHL.U32 R20, R20, 0x10, RZ ;  /* 0x0000001014147824 */ /* 0x004fca00078e00ff */
[----:B------:R-:W-:-:S05]  /*1d000*/  LOP3.LUT R20, R21, 0x70, R20, 0xf8, !PT ;  /* 0x0000007015147812 */ /* 0x000fca00078ef814 */
[----:B------:R-:W-:Y:S02]  /*1d010*/  IMAD.IADD R0, R20, 0x1, R32 ;  /* 0x0000000114007824 */ /* 0x000fe400078e0220 */
[----:B------:R2:W5:Y:S02]  /*1d020*/  LDL R20, [R1+0x4] ;  /* 0x0000040001147983 */ /* 0x0005640000100800 */
[----:B0-----:R-:W-:Y:S01]  /*1d030*/  @P0 IMAD.HI.U32 R5, R0, R5, RZ ;  /* 0x0000000500050227 */ /* 0x001fe200078e00ff */
[----:B------:R-:W-:-:S04]  /*1d040*/  MOV R4, R0 ;  /* 0x0000000000047202 */ /* 0x000fc80000000f00 */
        /* <DEDUP_REMOVED lines=27> */
[----:B-----5:R-:W-:Y:S02]  /*1d200*/  IMAD R3, R20, R7, RZ ;  /* 0x0000000714037224 */ /* 0x020fe400078e02ff */
[----:B------:R-:W-:Y:S01]  /*1d210*/  IMAD.IADD R32, R10, 0x1, R32 ;  /* 0x000000010a207824 */ /* 0x000fe200078e0220 */
        /* <DEDUP_REMOVED lines=19> */
[----:B0-----:R-:W-:Y:S02]  /*1d350*/  IADD3 R4, R32, 0x20, RZ ;  /* 0x0000002020047810 */ /* 0x001fe40007ffe0ff */
[----:B------:R-:W0:Y:S02]  /*1d360*/  SHFL.IDX PT, R5, R0, 0x2, 0x181f ;  /* 0x00581f0000057f89 */ /* 0x000e2400000e0000 */
[----:B------:R-:W-:Y:S02]  /*1d370*/  ISETP.GE.AND P0, PT, R4, R3, PT ;  /* 0x000000030400720c */ /* 0x000fe40003f06270 */
[----:B------:R-:W-:Y:S04]  /*1d380*/  SHFL.IDX PT, R0, R0, 0x3, 0x181f ;  /* 0x00781f0000007f89 */ /* 0x000fe800000e0000 */
[----:B------:R-:W1:Y:S07]  /*1d390*/  SHFL.IDX PT, R4, R2, 0x2, 0x181f ;  /* 0x00581f0002047f89 */ /* 0x000e6e00000e0000 */
[----:B0-----:R-:W-:-:S05]  /*1d3a0*/  @!P0 LEA R5, P2, R9, R5, 0x1 ;  /* 0x0000000509058211 */ /* 0x001fca00078408ff */
[----:B-1----:R-:W-:-:S05]  /*1d3b0*/  @!P0 IMAD.X R4, RZ, RZ, R4, P2 ;  /* 0x000000ffff048224 */ /* 0x002fca00010e0604 */
[----:B------:R-:W-:-:S04]  /*1d3c0*/  @!P0 LOP3.LUT R5, R5, R4, RZ, 0x3c, !PT ;  /* 0x0000000405058212 */ /* 0x000fc800078e3cff */
[----:B------:R-:W-:-:S04]  /*1d3d0*/  @!P0 LOP3.LUT R4, R5, R4, RZ, 0x3c, !PT ;  /* 0x0000000405048212 */ /* 0x000fc800078e3cff */
[----:B------:R-:W-:-:S05]  /*1d3e0*/  @!P0 LOP3.LUT R5, R5, R4, RZ, 0x3c, !PT ;  /* 0x0000000405058212 */ /* 0x000fca00078e3cff */
[----:B------:R0:W-:Y:S04]  /*1d3f0*/  @!P0 LDGSTS.E.BYPASS.LTC128B.128 [R8+0x21400], desc[UR40][R4.64], !P1 ;  /* 0x2140000004088fae */ /* 0x0001e8000c901d68 */
[----:B0-----:R0:W1:Y:S02]  /*1d400*/  SHFL.IDX PT, R4, R2, 0x3, 0x181f ;  /* 0x00781f0002047f89 */ /* 0x00106400000e0000 */
.L_x_2989:
[----:B------:R-:W-:-:S05]  /*1d410*/  VIADD R32, R32, 0x30 ;  /* 0x0000003020207836 */ /* 0x000fca0000000000 */
[----:B------:R-:W-:-:S13]  /*1d420*/  ISETP.GE.AND P0, PT, R32, R3, PT ;  /* 0x000000032000720c */ /* 0x000fda0003f06270 */
[----:B0-----:R-:W-:-:S05]  /*1d430*/  @!P0 LEA R2, P2, R9, R0, 0x1 ;  /* 0x0000000009028211 */ /* 0x001fca00078408ff */
[----:B-1----:R-:W-:-:S05]  /*1d440*/  @!P0 IMAD.X R3, RZ, RZ, R4, P2 ;  /* 0x000000ffff038224 */ /* 0x002fca00010e0604 */
[----:B------:R-:W-:Y:S01]  /*1d450*/  @!PT LDS RZ, [RZ] ;  /* 0x00000000fffff984 */ /* 0x000fe20000000800 */
[----:B------:R-:W-:Y:S01]  /*1d460*/  @!PT LDS RZ, [RZ] ;  /* 0x00000000fffff984 */ /* 0x000fe20000000800 */
[----:B------:R-:W-:Y:S01]  /*1d470*/  @!PT LDS RZ, [RZ] ;  /* 0x00000000fffff984 */ /* 0x000fe20000000800 */
[----:B------:R0:W-:Y:S01]  /*1d480*/  @!P0 LDGSTS.E.BYPASS.LTC128B.128 [R8+0x21c00], desc[UR40][R2.64], !P1 ;  /* 0x21c0000002088fae */ /* 0x0001e2000c901d68 */
[----:B------:R-:W-:Y:S01]  /*1d490*/  PLOP3.LUT P0, PT, PT, PT, PT, 0x80, 0x0 ;  /* 0x000000000000781c */ /* 0x000fe20003f0f070 */
[----:B------:R-:W-:-:S12]  /*1d4a0*/  NOP ;  /* 0x0000000000007918 */ /* 0x000fd80000000000 */
.L_x_2865:
        /* <DEDUP_REMOVED lines=18> */
.L_x_2990:
[----:B------:R-:W-:Y:S05]  /*1d5d0*/  BSYNC B0 ;  /* 0x0000000000007941 */ /* 0x000fea0003800000 */
.L_x_2866:
[----:B------:R-:W-:-:S05]  /*1d5e0*/  IMAD.U32 R2, RZ, RZ, UR38 ;  /* 0x00000026ff027e24 */ /* 0x000fca000f8e00ff */
[----:B------:R-:W-:-:S13]  /*1d5f0*/  ISETP.NE.AND P0, PT, R2, 0x3, PT ;  /* 0x000000030200780c */ /* 0x000fda0003f05270 */
[----:B------:R-:W-:Y:S05]  /*1d600*/  @!P0 BRA `(.L_x_2868) ;  /* 0x0000000000048947 */ /* 0x000fea0003800000 */
[----:B------:R-:W-:Y:S01]  /*1d610*/  BPT.TRAP 0x1 ;  /* 0x000000040000795c */ /* 0x000fe20000300000 */
.L_x_2868:
[----:B0-----:R-:W-:Y:S01]  /*1d620*/  SHF.L.U32 R0, R26, 0x1f, RZ ;  /* 0x0000001f1a007819 */ /* 0x001fe200000006ff */
[----:B------:R-:W-:Y:S03]  /*1d630*/  BSSY B0, `(.L_x_2869) ;  /* 0x0000003000007945 */ /* 0x000fe60003800000 */
[----:B------:R-:W0:Y:S02]  /*1d640*/  SYNCS.PHASECHK.TRANS64.TRYWAIT P0, [R27+URZ+0x28c60], R0 ;  /* 0x028c60001b0075a7 */ /* 0x000e24000800017f */
[----:B0-----:R-:W-:Y:S05]  /*1d650*/  @!P0 BRA `(.L_x_2870) ;  /* 0x0000004800b08947 */ /* 0x001fea0003800000 */
.L_x_2991:
[----:B------:R-:W-:Y:S05]  /*1d660*/  BSYNC B0 ;  /* 0x0000000000007941 */ /* 0x000fea0003800000 */
.L_x_2869:
        /* <DEDUP_REMOVED lines=24> */
[----:B------:R-:W2:Y:S01]  /*1d7f0*/  LDL R3, [R1+0xc] ;  /* 0x00000c0001037983 */ /* 0x000ea20000100800 */
[----:B------:R-:W-:Y:S01]  /*1d800*/  IMAD R4, R4, 0x2, R23 ;  /* 0x0000000204047824 */ /* 0x000fe200078e0217 */
[C---:B------:R-:W-:Y:S01]  /*1d810*/  LOP3.LUT P5, RZ, R31.reuse, 0x2, RZ, 0xc0, !PT ;  /* 0x000000021fff7812 */ /* 0x040fe200078ac0ff */
[----:B------:R-:W0:Y:S01]  /*1d820*/  S2R R7, SR_TID.X ;  /* 0x0000000000077919 */ /* 0x000e220000002100 */
[C---:B------:R-:W-:Y:S02]  /*1d830*/  LOP3.LUT P4, RZ, R31.reuse, 0x4, RZ, 0xc0, !PT ;  /* 0x000000041fff7812 */ /* 0x040fe4000788c0ff */
[C---:B------:R-:W-:Y:S01]  /*1d840*/  LOP3.LUT P3, RZ, R31.reuse, 0x8, RZ, 0xc0, !PT ;  /* 0x000000081fff7812 */ /* 0x040fe2000786c0ff */
        /* <DEDUP_REMOVED lines=82> */
.L_x_3001:
        /* <DEDUP_REMOVED lines=34> */
.L_x_2872:
        /* <DEDUP_REMOVED lines=11> */
.L_x_2873:
[----:B------:R-:W2:Y:S01]  /*1e040*/  LDL.LU R2, [R1+0x18] ;  /* 0x0000180001027983 */ /* 0x000ea20000300800 */
[----:B------:R1:W-:Y:S01]  /*1e050*/  SYNCS.ARRIVE.TRANS64.A1T0 RZ, [R27+URZ+0x28c50], RZ ;  /* 0x028c50ff1bff79a7 */ /* 0x0003e2000810003f */
[----:B------:R-:W-:Y:S01]  /*1e060*/  BSSY B0, `(.L_x_2874) ;  /* 0x00000f6000007945 */ /* 0x000fe20003800000 */
[----:B--2---:R-:W-:-:S05]  /*1e070*/  VIADD R7, R2, 0xfffffffe ;  /* 0xfffffffe02077836 */ /* 0x004fca0000000000 */
[----:B------:R-:W-:-:S13]  /*1e080*/  ISETP.GE.AND P0, PT, R7, R34, PT ;  /* 0x000000220700720c */ /* 0x000fda0003f06270 */
[----:B-1----:R-:W-:Y:S05]  /*1e090*/  @!P0 BRA `(.L_x_2875) ;  /* 0x0000000c00c88947 */ /* 0x002fea0003800000 */
[----:B------:R-:W2:Y:S04]  /*1e0a0*/  LDL.LU R3, [R1+0x2c] ;  /* 0x00002c0001037983 */ /* 0x000ea80000300800 */
[----:B------:R-:W3:Y:S01]  /*1e0b0*/  LDL.LU R2, [R1+0xc] ;  /* 0x00000c0001027983 */ /* 0x000ee20000300800 */
[----:B--2---:R-:W-:Y:S02]  /*1e0c0*/  LOP3.LUT R32, R3, 0x40, RZ, 0xc0, !PT ;  /* 0x0000004003207812 */ /* 0x004fe400078ec0ff */
[----:B---3--:R-:W-:Y:S02]  /*1e0d0*/  LOP3.LUT R31, R2, 0x80, RZ, 0xc0, !PT ;  /* 0x00000080021f7812 */ /* 0x008fe400078ec0ff */
[----:B------:R-:W-:Y:S02]  /*1e0e0*/  SHF.R.U32.HI R32, RZ, 0x2, R32 ;  /* 0x00000002ff207819 */ /* 0x000fe40000011620 */
[----:B------:R-:W-:-:S07]  /*1e0f0*/  SHF.R.U32.HI R31, RZ, 0x3, R31 ;  /* 0x00000003ff1f7819 */ /* 0x000fce000001161f */
.L_x_2888:
[----:B-1----:R-:W1:Y:S01]  /*1e100*/  S2R R2, SR_TID.X ;  /* 0x0000000000027919 */ /* 0x002e620000002100 */
[----:B0-----:R-:W0:Y:S01]  /*1e110*/  LDC R5, c[0x0][0x430] ;  /* 0x00010c00ff057b82 */ /* 0x001e220000000800 */
[----:B------:R-:W-:Y:S01]  /*1e120*/  IMAD R4, R7, 0x40, R33 ;  /* 0x0000004007047824 */ /* 0x000fe200078e0221 */
[----:B------:R-:W-:Y:S01]  /*1e130*/  IADD3 R25, R25, 0x1, RZ ;  /* 0x0000000119197810 */ /* 0x000fe20007ffe0ff */
[----:B--2---:R-:W2:Y:S01]  /*1e140*/  S2R R8, SR_TID.X ;  /* 0x0000000000087919 */ /* 0x004ea20000002100 */
[----:B------:R-:W-:Y:S01]  /*1e150*/  IMAD.U32 R10, RZ, RZ, UR38 ;  /* 0x00000026ff0a7e24 */ /* 0x000fe2000f8e00ff */
        /* <DEDUP_REMOVED lines=33> */
[----:B------:R-:W-:Y:S01]  /*1e370*/  ISETP.GT.AND P3, PT, R2, R34, PT ;  /* 0x000000220200720c */ /* 0x000fe20003f64270 */
[----:B0-----:R-:W-:-:S12]  /*1e380*/  @!P1 BRA `(.L_x_2876) ;  /* 0x0000000000049947 */ /* 0x001fd80003800000 */
[----:B------:R-:W-:Y:S01]  /*1e390*/  BPT.TRAP 0x1 ;  /* 0x000000040000795c */ /* 0x000fe20000300000 */
.L_x_2876:
[----:B------:R-:W-:Y:S01]  /*1e3a0*/  IMAD R6, R25, 0x8, R23 ;  /* 0x0000000819067824 */ /* 0x000fe200078e0217 */
[----:B------:R-:W-:Y:S01]  /*1e3b0*/  SHF.L.U32 R17, R26, 0x1f, RZ ;  /* 0x0000001f1a117819 */ /* 0x000fe200000006ff */
[----:B------:R-:W-:Y:S01]  /*1e3c0*/  BSSY B1, `(.L_x_2877) ;  /* 0x0000004000017945 */ /* 0x000fe20003800000 */
[----:B------:R-:W-:Y:S02]  /*1e3d0*/  SHF.R.S32.HI R9, RZ, 0x1f, R5 ;  /* 0x0000001fff097819 */ /* 0x000fe40000011405 */
[----:B------:R-:W0:Y:S02]  /*1e3e0*/  SYNCS.PHASECHK.TRANS64.TRYWAIT P0, [R6+URZ+0x28c40], R17 ;  /* 0x028c4011060075a7 */ /* 0x000e24000800017f */
[----:B0-----:R-:W-:Y:S05]  /*1e3f0*/  @!P0 BRA `(.L_x_2878) ;  /* 0x0000004400888947 */ /* 0x001fea0003800000 */
.L_x_3002:
[----:B------:R-:W-:Y:S05]  /*1e400*/  BSYNC B1 ;  /* 0x0000000000017941 */ /* 0x000fea0003800000 */
.L_x_2877:
        /* <DEDUP_REMOVED lines=42> */
.L_x_3012:
        /* <DEDUP_REMOVED lines=8> */
.L_x_2880:
        /* <DEDUP_REMOVED lines=11> */
.L_x_2881:
[----:B------:R2:W-:Y:S01]  /*1e7e0*/  SYNCS.ARRIVE.TRANS64.A1T0 RZ, [R6+URZ+0x28c30], RZ ;  /* 0x028c30ff06ff79a7 */ /* 0x0005e2000810003f */
[----:B------:R-:W-:Y:S05]  /*1e7f0*/  @!P2 BRA `(.L_x_2882) ;  /* 0x000000000004a947 */ /* 0x000fea0003800000 */
[----:B------:R-:W-:Y:S01]  /*1e800*/  BPT.TRAP 0x1 ;  /* 0x000000040000795c */ /* 0x000fe20000300000 */
.L_x_2882:
[----:B------:R-:W3:Y:S01]  /*1e810*/  SYNCS.PHASECHK.TRANS64.TRYWAIT P0, [R6+URZ+0x28c60], R17 ;  /* 0x028c6011060075a7 */ /* 0x000ee2000800017f */
[----:B------:R-:W-:Y:S04]  /*1e820*/  BSSY B1, `(.L_x_2883) ;  /* 0x0000002000017945 */ /* 0x000fe80003800000 */
[----:B---3--:R-:W-:Y:S05]  /*1e830*/  @!P0 BRA `(.L_x_2884) ;  /* 0x0000004400a88947 */ /* 0x008fea0003800000 */
.L_x_3013:
[----:B------:R-:W-:Y:S05]  /*1e840*/  BSYNC B1 ;  /* 0x0000000000017941 */ /* 0x000fea0003800000 */
.L_x_2883:
        /* <DEDUP_REMOVED lines=81> */
.L_x_3023:
        /* <DEDUP_REMOVED lines=25> */
.L_x_2886:
        /* <DEDUP_REMOVED lines=11> */
.L_x_2887:
[----:B------:R3:W-:Y:S01]  /*1efa0*/  SYNCS.ARRIVE.TRANS64.A1T0 RZ, [R6+URZ+0x28c50], RZ ;  /* 0x028c50ff06ff79a7 */ /* 0x0007e2000810003f */
[----:B------:R-:W-:Y:S05]  /*1efb0*/  @P3 BRA `(.L_x_2888) ;  /* 0xfffffff000503947 */ /* 0x000fea000383ffff */
.L_x_2875:
[----:B------:R-:W-:Y:S05]  /*1efc0*/  BSYNC B0 ;  /* 0x0000000000007941 */ /* 0x000fea0003800000 */
.L_x_2874:
        /* <DEDUP_REMOVED lines=21> */
.L_x_2890:
[----:B------:R-:W-:Y:S05]  /*1f120*/  BSYNC B0 ;  /* 0x0000000000007941 */ /* 0x000fea0003800000 */
.L_x_2889:
[----:B------:R-:W-:-:S07]  /*1f130*/  SEL R25, R25, RZ, P0 ;  /* 0x000000ff19197207 */ /* 0x000fce0000000000 */
.L_x_2849:
[----:B------:R-:W-:Y:S05]  /*1f140*/  BSYNC B7 ;  /* 0x0000000000077941 */ /* 0x000fea0003800000 */
.L_x_2847:
        /* <DEDUP_REMOVED lines=11> */
.L_x_2891:
[----:B------:R-:W4:Y:S01]  /*1f200*/  S2R R8, SR_TID.X ;  /* 0x0000000000087919 */ /* 0x000f220000002100 */
[----:B------:R-:W-:Y:S01]  /*1f210*/  UMOV UR4, 0xffffffff ;  /* 0xffffffff00047882 */ /* 0x000fe20000000000 */
[----:B----4-:R-:W-:-:S04]  /*1f220*/  LOP3.LUT R8, R8, 0x1f, RZ, 0xc0, !PT ;  /* 0x0000001f08087812 */ /* 0x010fc800078ec0ff */
[----:B------:R-:W-:Y:S01]  /*1f230*/  ISETP.NE.AND P0, PT, R8, 0x1f, PT ;  /* 0x0000001f0800780c */ /* 0x000fe20003f05270 */
[----:B------:R-:W-:-:S12]  /*1f240*/  BRA.DIV UR4, `(.L_x_2893) ;  /* 0x0000004604147947 */ /* 0x000fd8000b800000 */
[----:B0-----:R-:W-:Y:S01]  /*1f250*/  IADD3 R5, R19, R8, RZ ;  /* 0x0000000813057210 */ /* 0x001fe20007ffe0ff */
[----:B------:R-:W-:-:S03]  /*1f260*/  ULDC UR4, c[0x0][0xc3c] ;  /* 0x00030f0000047ab9 */ /* 0x000fc60000000800 */
        /* <DEDUP_REMOVED lines=29> */
.L_x_3033:
[----:B------:R-:W-:Y:S02]  /*1f440*/  ULDC UR4, c[0x0][0xc38] ;  /* 0x00030e0000047ab9 */ /* 0x000fe40000000800 */
[----:B------:R-:W-:-:S04]  /*1f450*/  IMAD.U32 R4, RZ, RZ, UR4 ;  /* 0x00000004ff047e24 */ /* 0x000fc8000f8e00ff */
[----:B--2---:R-:W-:-:S05]  /*1f460*/  IMAD R14, R14, R4, RZ ;  /* 0x000000040e0e7224 */ /* 0x004fca00078e02ff */
[----:B------:R-:W-:-:S04]  /*1f470*/  IADD3 R5, R5, R14, RZ ;  /* 0x0000000e05057210 */ /* 0x000fc80007ffe0ff */
[----:B------:R-:W-:-:S13]  /*1f480*/  ISETP.GT.AND P6, PT, R5, R0, PT ;  /* 0x000000000500720c */ /* 0x000fda0003fc4270 */
[----:B------:R-:W-:Y:S05]  /*1f490*/  @P6 BRA `(.L_x_2894) ;  /* 0x00000000009c6947 */ /* 0x000fea0003800000 */
.L_x_2899:
[----:B------:R-:W2:Y:S01]  /*1f4a0*/  LDC R2, c[0x0][0xc3c] ;  /* 0x00030f00ff027b82 */ /* 0x000ea20000000800 */
[----:B------:R-:W-:-:S05]  /*1f4b0*/  VIADD R19, R19, 0x1f ;  /* 0x0000001f13137836 */ /* 0x000fca0000000000 */
[----:B--2---:R-:W-:-:S13]  /*1f4c0*/  ISETP.GE.AND P6, PT, R19, R2, PT ;  /* 0x000000021300720c */ /* 0x004fda0003fc6270 */
[----:B------:R-:W-:Y:S05]  /*1f4d0*/  @P6 BRA `(.L_x_2895) ;  /* 0x0000000400d06947 */ /* 0x000fea0003800000 */
[----:B0-----:R-:W0:Y:S01]  /*1f4e0*/  S2R R3, SR_TID.X ;  /* 0x0000000000037919 */ /* 0x001e220000002100 */
        /* <DEDUP_REMOVED lines=9> */
.L_x_2897:
[----:B------:R-:W-:Y:S05]  /*1f580*/  BSYNC B0 ;  /* 0x0000000000007941 */ /* 0x000fea0003800000 */
.L_x_2896:
        /* <DEDUP_REMOVED lines=18> */
.L_x_3041:
[----:B------:R-:W-:Y:S02]  /*1f6b0*/  ULDC UR4, c[0x0][0xc38] ;  /* 0x00030e0000047ab9 */ /* 0x000fe40000000800 */
[----:B------:R-:W-:-:S05]  /*1f6c0*/  MOV R4, UR4 ;  /* 0x0000000400047c02 */ /* 0x000fca0008000f00 */
[----:B--2---:R-:W-:-:S04]  /*1f6d0*/  IMAD R14, R14, R4, RZ ;  /* 0x000000040e0e7224 */ /* 0x004fc800078e02ff */
[----:B------:R-:W-:-:S05]  /*1f6e0*/  IMAD.IADD R5, R14, 0x1, R5 ;  /* 0x000000010e057824 */ /* 0x000fca00078e0205 */
[----:B------:R-:W-:-:S13]  /*1f6f0*/  ISETP.GT.AND P6, PT, R5, R0, PT ;  /* 0x000000000500720c */ /* 0x000fda0003fc4270 */
[----:B------:R-:W-:Y:S05]  /*1f700*/  @!P6 BRA `(.L_x_2899) ;  /* 0xfffffffc0064e947 */ /* 0x000fea000383ffff */
.L_x_2894:
        /* <DEDUP_REMOVED lines=8> */
.L_x_3045:
[----:B------:R-:W-:Y:S01]  /*1f790*/  ISETP.NE.AND P0, PT, R2, RZ, PT ;  /* 0x000000ff0200720c */ /* 0x000fe20003f05270 */
[----:B------:R-:W-:-:S12]  /*1f7a0*/  IMAD.MOV.U32 R14, RZ, RZ, RZ ;  /* 0x000000ffff0e7224 */ /* 0x000fd800078e00ff */
[----:B------:R-:W-:Y:S05]  /*1f7b0*/  @!P0 BRA `(.L_x_2901) ;  /* 0x0000000000108947 */ /* 0x000fea0003800000 */
[----:B------:R-:W-:Y:S01]  /*1f7c0*/  UMOV UR4, 0xffffffff ;  /* 0xffffffff00047882 */ /* 0x000fe20000000000 */
[----:B------:R-:W-:Y:S02]  /*1f7d0*/  VIADD R12, R6, 0xffffffff ;  /* 0xffffffff060c7836 */ /* 0x000fe40000000000 */
[----:B------:R-:W-:Y:S05]  /*1f7e0*/  BRA.DIV UR4, `(.L_x_2902) ;  /* 0x0000004604d47947 */ /* 0x000fea000b800000 */
[----:B------:R4:W0:Y:S02]  /*1f7f0*/  SHFL.IDX PT, R14, R3, R12, 0x1f ;  /* 0x00001f0c030e7589 */ /* 0x00082400000e0000 */
.L_x_2901:
[----:B0---4-:R-:W0:Y:S01]  /*1f800*/  LDC.64 R2, c[0x0][0xc90] ;  /* 0x00032400ff027b82 */ /* 0x011e220000000a00 */
[----:B------:R-:W-:-:S04]  /*1f810*/  IMAD.IADD R19, R6, 0x1, R19 ;  /* 0x0000000106137824 */ /* 0x000fc800078e0213 */
[----:B0-----:R-:W-:-:S05]  /*1f820*/  IMAD.WIDE R2, R19, 0x4, R2 ;  /* 0x0000000413027825 */ /* 0x001fca00078e0202 */
[----:B--2---:R0:W3:Y:S01]  /*1f830*/  LDG.E R6, desc[UR40][R2.64] ;  /* 0x0000002802067981 */ /* 0x0040e2000c1e1900 */
[----:B------:R-:W-:-:S05]  /*1f840*/  IMAD R16, R14, R4, R16 ;  /* 0x000000040e107224 */ /* 0x000fca00078e0210 */
[----:B------:R-:W-:Y:S01]  /*1f850*/  IADD3 R0, R0, -R16, RZ ;  /* 0x8000001000007210 */ /* 0x000fe20007ffe0ff */
[----:B0-----:R-:W-:Y:S02]  /*1f860*/  IMAD.MOV.U32 R2, RZ, RZ, RZ ;  /* 0x000000ffff027224 */ /* 0x001fe400078e00ff */
[----:B---3--:R-:W-:-:S05]  /*1f870*/  IMAD R5, R17, R6, RZ ;  /* 0x0000000611057224 */ /* 0x008fca00078e02ff */
[----:B------:R-:W-:-:S04]  /*1f880*/  IABS R7, R5 ;  /* 0x0000000500077213 */ /* 0x000fc80000000000 */
[----:B------:R-:W0:Y:S08]  /*1f890*/  I2F.RP R8, R7 ;  /* 0x0000000700087306 */ /* 0x000e300000209400 */
[----:B0-----:R-:W0:Y:S02]  /*1f8a0*/  MUFU.RCP R8, R8 ;  /* 0x0000000800087308 */ /* 0x001e240000001000 */
[----:B0-----:R-:W-:Y:S01]  /*1f8b0*/  VIADD R9, R8, 0xffffffe ;  /* 0x0ffffffe08097836 */ /* 0x001fe20000000000 */
[----:B------:R-:W-:-:S05]  /*1f8c0*/  IABS R8, R5 ;  /* 0x0000000500087213 */ /* 0x000fca0000000000 */
[----:B------:R-:W0:Y:S01]  /*1f8d0*/  F2I.FTZ.U32.TRUNC.NTZ R3, R9 ;  /* 0x0000000900037305 */ /* 0x000e22000021f000 */
[----:B------:R-:W-:Y:S02]  /*1f8e0*/  IMAD.MOV R8, RZ, RZ, -R8 ;  /* 0x000000ffff087224 */ /* 0x000fe400078e0a08 */
[----:B0-----:R-:W-:-:S04]  /*1f8f0*/  IMAD.MOV R10, RZ, RZ, -R3 ;  /* 0x000000ffff0a7224 */ /* 0x001fc800078e0a03 */
[----:B------:R-:W-:-:S04]  /*1f900*/  IMAD R11, R10, R7, RZ ;  /* 0x000000070a0b7224 */ /* 0x000fc800078e02ff */
[----:B------:R-:W-:Y:S01]  /*1f910*/  IMAD.HI.U32 R2, R3, R11, R2 ;  /* 0x0000000b03027227 */ /* 0x000fe200078e0002 */
[----:B------:R-:W-:-:S05]  /*1f920*/  IABS R3, R0 ;  /* 0x0000000000037213 */ /* 0x000fca0000000000 */
        /* <DEDUP_REMOVED lines=15> */
[----:B------:R-:W-:-:S03]  /*1fa20*/  IMAD R0, R5, R9, R0 ;  /* 0x0000000905007224 */ /* 0x000fc600078e0200 */
[----:B------:R-:W-:-:S04]  /*1fa30*/  VIADDMNMX R4, R3, R4, R6, PT ;  /* 0x0000000403047246 */ /* 0x000fc80003800106 */
[----:B------:R-:W-:-:S04]  /*1fa40*/  IABS R6, R4 ;  /* 0x0000000400067213 */ /* 0x000fc80000000000 */
[----:B------:R-:W0:Y:S08]  /*1fa50*/  I2F.RP R8, R6 ;  /* 0x0000000600087306 */ /* 0x000e300000209400 */
[----:B0-----:R-:W0:Y:S02]  /*1fa60*/  MUFU.RCP R8, R8 ;  /* 0x0000000800087308 */ /* 0x001e240000001000 */
[----:B0-----:R-:W-:Y:S01]  /*1fa70*/  VIADD R2, R8, 0xffffffe ;  /* 0x0ffffffe08027836 */ /* 0x001fe20000000000 */
[----:B------:R-:W-:-:S05]  /*1fa80*/  IABS R8, R0 ;  /* 0x0000000000087213 */ /* 0x000fca0000000000 */
[----:B------:R0:W2:Y:S02]  /*1fa90*/  F2I.FTZ.U32.TRUNC.NTZ R3, R2 ;  /* 0x0000000200037305 */ /* 0x0000a4000021f000 */
[----:B0-----:R-:W-:Y:S01]  /*1faa0*/  IMAD.MOV.U32 R2, RZ, RZ, RZ ;  /* 0x000000ffff027224 */ /* 0x001fe200078e00ff */
[----:B--2---:R-:W-:-:S05]  /*1fab0*/  IADD3 R5, RZ, -R3, RZ ;  /* 0x80000003ff057210 */ /* 0x004fca0007ffe0ff */
[----:B------:R-:W-:-:S04]  /*1fac0*/  IMAD R5, R5, R6, RZ ;  /* 0x0000000605057224 */ /* 0x000fc800078e02ff */
[----:B------:R-:W-:Y:S01]  /*1fad0*/  IMAD.HI.U32 R3, R3, R5, R2 ;  /* 0x0000000503037227 */ /* 0x000fe200078e0002 */
[-C--:B------:R-:W-:Y:S02]  /*1fae0*/  IABS R5, R4.reuse ;  /* 0x0000000400057213 */ /* 0x080fe40000000000 */
[C---:B------:R-:W-:Y:S01]  /*1faf0*/  LOP3.LUT R2, R0.reuse, R4, RZ, 0x3c, !PT ;  /* 0x0000000400027212 */ /* 0x040fe200078e3cff */
[----:B------:R-:W-:Y:S02]  /*1fb00*/  IMAD.IADD R0, R0, 0x1, R7 ;  /* 0x0000000100007824 */ /* 0x000fe400078e0207 */
[----:B------:R-:W-:Y:S01]  /*1fb10*/  IMAD.MOV R5, RZ, RZ, -R5 ;  /* 0x000000ffff057224 */ /* 0x000fe200078e0a05 */
[----:B------:R-:W-:Y:S01]  /*1fb20*/  ISETP.GE.AND P2, PT, R2, RZ, PT ;  /* 0x000000ff0200720c */ /* 0x000fe20003f46270 */
[----:B------:R-:W-:-:S04]  /*1fb30*/  IMAD.HI.U32 R3, R3, R8, RZ ;  /* 0x0000000803037227 */ /* 0x000fc800078e00ff */
[----:B------:R-:W-:-:S05]  /*1fb40*/  IMAD R5, R3, R5, R8 ;  /* 0x0000000503057224 */ /* 0x000fca00078e0208 */
[----:B------:R-:W-:-:S13]  /*1fb50*/  ISETP.GT.U32.AND P1, PT, R6, R5, PT ;  /* 0x000000050600720c */ /* 0x000fda0003f24070 */
[----:B------:R-:W-:Y:S02]  /*1fb60*/  @!P1 IMAD.IADD R5, R5, 0x1, -R6 ;  /* 0x0000000105059824 */ /* 0x000fe400078e0a06 */
[----:B------:R-:W-:Y:S01]  /*1fb70*/  @!P1 VIADD R3, R3, 0x1 ;  /* 0x0000000103039836 */ /* 0x000fe20000000000 */
[----:B------:R-:W-:Y:S02]  /*1fb80*/  ISETP.NE.AND P1, PT, R4, RZ, PT ;  /* 0x000000ff0400720c */ /* 0x000fe40003f25270 */
[----:B------:R-:W-:-:S13]  /*1fb90*/  ISETP.GE.U32.AND P0, PT, R5, R6, PT ;  /* 0x000000060500720c */ /* 0x000fda0003f06070 */
[----:B------:R-:W-:-:S04]  /*1fba0*/  @P0 VIADD R3, R3, 0x1 ;  /* 0x0000000103030836 */ /* 0x000fc80000000000 */
[----:B------:R-:W-:Y:S01]  /*1fbb0*/  @!P2 IMAD.MOV R3, RZ, RZ, -R3 ;  /* 0x000000ffff03a224 */ /* 0x000fe200078e0a03 */
[----:B------:R-:W-:Y:S01]  /*1fbc0*/  @!P1 LOP3.LUT R3, RZ, R4, RZ, 0x33, !PT ;  /* 0x00000004ff039212 */ /* 0x000fe200078e33ff */
[----:B------:R-:W-:-:S04]  /*1fbd0*/  IMAD.MOV R4, RZ, RZ, -R4 ;  /* 0x000000ffff047224 */ /* 0x000fc800078e0a04 */
[----:B------:R-:W-:Y:S01]  /*1fbe0*/  IMAD R18, R3, R4, R0 ;  /* 0x0000000403127224 */ /* 0x000fe200078e0200 */
[----:B------:R-:W-:-:S04]  /*1fbf0*/  LOP3.LUT R0, RZ, R3, RZ, 0x33, !PT ;  /* 0x00000003ff007212 */ /* 0x000fc800078e33ff */
[----:B------:R-:W-:Y:S01]  /*1fc00*/  IADD3 R17, R17, R0, RZ ;  /* 0x0000000011117210 */ /* 0x000fe20007ffe0ff */
[----:B------:R-:W-:Y:S06]  /*1fc10*/  BRA `(.L_x_2903) ;  /* 0x00000000001c7947 */ /* 0x000fec0003800000 */
.L_x_2895:
[----:B------:R-:W-:Y:S01]  /*1fc20*/  UMOV UR4, URZ ;  /* 0x0000003f00047c82 */ /* 0x000fe20008000000 */
[----:B------:R-:W-:Y:S01]  /*1fc30*/  UMOV UR5, URZ ;  /* 0x0000003f00057c82 */ /* 0x000fe20008000000 */
[----:B------:R-:W-:Y:S01]  /*1fc40*/  ULDC UR6, c[0x0][0xc3c] ;  /* 0x00030f0000067ab9 */ /* 0x000fe20000000800 */
[----:B------:R-:W-:Y:S02]  /*1fc50*/  IMAD.MOV.U32 R16, RZ, RZ, R0 ;  /* 0x000000ffff107224 */ /* 0x000fe400078e0000 */
[----:B------:R-:W-:Y:S02]  /*1fc60*/  IMAD.U32 R17, RZ, RZ, UR4 ;  /* 0x00000004ff117e24 */ /* 0x000fe4000f8e00ff */
[----:B------:R-:W-:Y:S02]  /*1fc70*/  IMAD.U32 R18, RZ, RZ, UR5 ;  /* 0x00000005ff127e24 */ /* 0x000fe4000f8e00ff */
[----:B------:R-:W-:-:S07]  /*1fc80*/  IMAD.U32 R19, RZ, RZ, UR6 ;  /* 0x00000006ff137e24 */ /* 0x000fce000f8e00ff */
.L_x_2903:
[----:B------:R-:W2:Y:S01]  /*1fc90*/  S2R R0, SR_TID.X ;  /* 0x0000000000007919 */ /* 0x000ea20000002100 */
[----:B------:R-:W-:Y:S05]  /*1fca0*/  WARPSYNC.ALL ;  /* 0x0000000000007948 */ /* 0x000fea0003800000 */
[----:B------:R-:W-:Y:S01]  /*1fcb0*/  BAR.SYNC.DEFER_BLOCKING 0x4, 0x180 ;  /* 0x0106000000007b1d */ /* 0x000fe20000010000 */
[----:B--2---:R-:W-:-:S04]  /*1fcc0*/  LOP3.LUT R0, R0, 0x1f, RZ, 0xc0, !PT ;  /* 0x0000001f00007812 */ /* 0x004fc800078ec0ff */
[----:B------:R-:W-:-:S13]  /*1fcd0*/  ISETP.NE.AND P0, PT, R0, RZ, PT ;  /* 0x000000ff0000720c */ /* 0x000fda0003f05270 */
[----:B0-----:R-:W0:Y:S01]  /*1fce0*/  @!P0 S2R R3, SR_CgaCtaId ;  /* 0x0000000000038919 */ /* 0x001e220000008800 */
[----:B------:R-:W-:-:S04]  /*1fcf0*/  @!P0 MOV R0, 0x400 ;  /* 0x0000040000008802 */ /* 0x000fc80000000f00 */
[----:B0-----:R-:W-:-:S05]  /*1fd00*/  @!P0 LEA R23, R3, R0, 0x18 ;  /* 0x0000000003178211 */ /* 0x001fca00078ec0ff */
[----:B------:R0:W-:Y:S01]  /*1fd10*/  @!P0 STS.128 [R23+0x28cd0], R16 ;  /* 0x028cd01017008388 */ /* 0x0001e20000000c00 */
[----:B------:R-:W-:Y:S06]  /*1fd20*/  BAR.ARV 0x5, 0x180 ;  /* 0x0146000000007b1d */ /* 0x000fec0000002000 */
.L_x_2892:
[----:B------:R-:W-:Y:S02]  /*1fd30*/  ULDC UR4, c[0x0][0xc3c] ;  /* 0x00030f0000047ab9 */ /* 0x000fe40000000800 */
[----:B0-----:R-:W-:-:S13]  /*1fd40*/  ISETP.GE.AND P0, PT, R19, UR4, PT ;  /* 0x0000000413007c0c */ /* 0x001fda000bf06270 */
[----:B------:R-:W-:Y:S05]  /*1fd50*/  @!P0 BRA `(.L_x_2904) ;  /* 0xffffff94003c8947 */ /* 0x000fea000383ffff */
[----:B------:R-:W-:Y:S05]  /*1fd60*/  BSYNC B8 ;  /* 0x0000000000087941 */ /* 0x000fea0003800000 */
.L_x_2781:
[----:B------:R-:W5:Y:S01]  /*1fd70*/  LDL.LU R0, [R1+0x1c] ;  /* 0x00001c0001007983 */ /* 0x000f620000300800 */
[----:B------:R-:W-:Y:S01]  /*1fd80*/  BSSY B0, `(.L_x_2905) ;  /* 0x000000b000007945 */ /* 0x000fe20003800000 */
[----:B------:R-:W1:Y:S01]  /*1fd90*/  S2R R5, SR_CgaCtaId ;  /* 0x0000000000057919 */ /* 0x000e620000008800 */
[----:B-----5:R-:W-:-:S05]  /*1fda0*/  VIADD R0, R0, 0x1 ;  /* 0x0000000100007836 */ /* 0x020fca0000000000 */
        /* <DEDUP_REMOVED lines=8> */
.L_x_3048:
[----:B------:R-:W-:Y:S05]  /*1fe30*/  BSYNC B0 ;  /* 0x0000000000007941 */ /* 0x000fea0003800000 */
.L_x_2905:
[----:B------:R-:W-:-:S03]  /*1fe40*/  UMOV UR4, 0xffffffff ;  /* 0xffffffff00047882 */ /* 0x000fc60000000000 */
[----:B------:R-:W-:Y:S05]  /*1fe50*/  BRA.DIV UR4, `(.L_x_2907) ;  /* 0x0000004204707947 */ /* 0x000fea000b800000 */
[----:B0-----:R-:W0:Y:S02]  /*1fe60*/  S2R R0, SR_TID.X ;  /* 0x0000000000007919 */ /* 0x001e240000002100 */
[----:B0-----:R-:W-:-:S04]  /*1fe70*/  SHF.R.U32.HI R0, RZ, 0x5, R0 ;  /* 0x00000005ff007819 */ /* 0x001fc80000011600 */
[----:B------:R-:W-:-:S05]  /*1fe80*/  LOP3.LUT R0, R0, 0x3, RZ, 0xc0, !PT ;  /* 0x0000000300007812 */ /* 0x000fca00078ec0ff */
[----:B------:R0:W1:Y:S02]  /*1fe90*/  SHFL.IDX PT, R14, R0, RZ, 0x1f ;  /* 0x00001fff000e7589 */ /* 0x00006400000e0000 */
.L_x_3051:
[----:B-1----:R-:W-:-:S13]  /*1fea0*/  ISETP.NE.AND P0, PT, R14, RZ, PT ;  /* 0x000000ff0e00720c */ /* 0x002fda0003f05270 */
[----:B------:R-:W-:Y:S05]  /*1feb0*/  @P0 BRA `(.L_x_2552) ;  /* 0x0000000000880947 */ /* 0x000fea0003800000 */
[----:B------:R-:W-:-:S03]  /*1fec0*/  UMOV UR4, 0xffffffff ;  /* 0xffffffff00047882 */ /* 0x000fc60000000000 */
[----:B------:R-:W-:Y:S05]  /*1fed0*/  BRA.DIV UR4, `(.L_x_2908) ;  /* 0x0000004204847947 */ /* 0x000fea000b800000 */
[----:B------:R-:W-:-:S13]  /*1fee0*/  ELECT P6, URZ, PT ;  /* 0x00000000003f782f */ /* 0x000fda00038c0000 */
.L_x_3054:
[----:B------:R-:W-:Y:S05]  /*1fef0*/  @!P6 BRA `(.L_x_2552) ;  /* 0x000000000078e947 */ /* 0x000fea0003800000 */
[----:B------:R-:W-:-:S06]  /*1ff00*/  ULOP3.LUT UR4, UR36, 0x2, URZ, 0xfc, !UPT ;  /* 0x0000000224047892 */ /* 0x000fcc000f8efc3f */
[----:B0-----:R-:W-:-:S05]  /*1ff10*/  IMAD.U32 R0, RZ, RZ, UR4 ;  /* 0x00000004ff007e24 */ /* 0x001fca000f8e00ff */
[----:B------:R-:W-:-:S13]  /*1ff20*/  ISETP.NE.AND P0, PT, R0, 0x3, PT ;  /* 0x000000030000780c */ /* 0x000fda0003f05270 */
[----:B------:R-:W-:Y:S05]  /*1ff30*/  @!P0 BRA `(.L_x_2909) ;  /* 0x0000000000048947 */ /* 0x000fea0003800000 */
[----:B------:R-:W-:Y:S01]  /*1ff40*/  BPT.TRAP 0x1 ;  /* 0x000000040000795c */ /* 0x000fe20000300000 */
.L_x_2909:
[C---:B------:R-:W-:Y:S01]  /*1ff50*/  IMAD R5, R25.reuse, 0x8, R4 ;  /* 0x0000000819057824 */ /* 0x040fe200078e0204 */
[----:B------:R-:W-:Y:S02]  /*1ff60*/  SHF.L.U32 R0, R26, 0x1f, RZ ;  /* 0x0000001f1a007819 */ /* 0x000fe400000006ff */
[----:B------:R-:W-:Y:S02]  /*1ff70*/  IADD3 R25, R25, 0x1, RZ ;  /* 0x0000000119197810 */ /* 0x000fe40007ffe0ff */
[----:B------:R-:W0:Y:S02]  /*1ff80*/  SYNCS.PHASECHK.TRANS64.TRYWAIT P1, [R5+URZ+0x28c40], R0 ;  /* 0x028c4000050075a7 */ /* 0x000e24000802017f */
[----:B------:R-:W-:-:S04]  /*1ff90*/  ISETP.NE.AND P2, PT, R25, 0x2, PT ;  /* 0x000000021900780c */ /* 0x000fc80003f45270 */
[----:B------:R-:W-:Y:S01]  /*1ffa0*/  SEL R3, RZ, 0x1, P2 ;  /* 0x00000001ff037807 */ /* 0x000fe20001000000 */
[----:B0-----:R-:W-:Y:S08]  /*1ffb0*/  @!P1 BRA `(.L_x_2910) ;  /* 0x00000040006c9947 */ /* 0x001ff00003800000 */
.L_x_3055:
[----:B------:R-:W-:Y:S02]  /*1ffc0*/  SEL R25, R25, RZ, P2 ;  /* 0x000000ff19197207 */ /* 0x000fe40001000000 */
[----:B------:R-:W-:Y:S01]  /*1ffd0*/  LOP3.LUT R2, R26, R3, RZ, 0x3c, !PT ;  /* 0x000000031a027212 */ /* 0x000fe200078e3cff */
[----:B------:R-:W-:Y:S06]  /*1ffe0*/  @!P0 BRA `(.L_x_2911) ;  /* 0x0000000000048947 */ /* 0x000fec0003800000 */
[----:B------:R-:W-:Y:S01]  /*1fff0*/  BPT.TRAP 0x1 ;  /* 0x000000040000795c */ /* 0x000fe20000300000 */
.L_x_2911:
[----:B------:R-:W-:Y:S01]  /*20000*/  IMAD R25, R25, 0x8, R4 ;  /* 0x0000000819197824 */ /* 0x000fe200078e0204 */
[----:B------:R-:W-:-:S04]  /*20010*/  SHF.L.U32 R2, R2, 0x1f, RZ ;  /* 0x0000001f02027819 */ /* 0x000fc800000006ff */
[----:B------:R-:W1:Y:S02]  /*20020*/  SYNCS.PHASECHK.TRANS64.TRYWAIT P1, [R25+URZ+0x28c40], R2 ;  /* 0x028c4002190075a7 */ /* 0x000e64000802017f */
[----:B-1----:R-:W-:Y:S05]  /*20030*/  @!P1 BRA `(.L_x_2912) ;  /* 0x0000004000609947 */ /* 0x002fea0003800000 */
.L_x_3056:
[----:B------:R-:W-:Y:S05]  /*20040*/  @!P0 BRA `(.L_x_2913) ;  /* 0x0000000000048947 */ /* 0x000fea0003800000 */
[----:B------:R-:W-:Y:S01]  /*20050*/  BPT.TRAP 0x1 ;  /* 0x000000040000795c */ /* 0x000fe20000300000 */
.L_x_2913:
[----:B------:R-:W5:Y:S02]  /*20060*/  SYNCS.PHASECHK.TRANS64.TRYWAIT P1, [R5+URZ+0x28c60], R0 ;  /* 0x028c6000050075a7 */ /* 0x000f64000802017f */
[----:B-----5:R-:W-:Y:S05]  /*20070*/  @!P1 BRA `(.L_x_2914) ;  /* 0x0000004000649947 */ /* 0x020fea0003800000 */
.L_x_3057:
[----:B------:R-:W-:Y:S05]  /*20080*/  @!P0 BRA `(.L_x_2915) ;  /* 0x0000000000048947 */ /* 0x000fea0003800000 */
[----:B------:R-:W-:Y:S01]  /*20090*/  BPT.TRAP 0x1 ;  /* 0x000000040000795c */ /* 0x000fe20000300000 */
.L_x_2915:
[----:B------:R0:W0:Y:S02]  /*200a0*/  SYNCS.PHASECHK.TRANS64.TRYWAIT P0, [R25+URZ+0x28c60], R2 ;  /* 0x028c6002190075a7 */ /* 0x000024000800017f */
[----:B0-----:R-:W-:Y:S05]  /*200b0*/  @!P0 NANOSLEEP.SYNCS 0x989680 ;  /* 0x009896800000895d */ /* 0x001fea0003900000 */
[----:B------:R-:W0:Y:S02]  /*200c0*/  @!P0 SYNCS.PHASECHK.TRANS64 P0, [R25+URZ+0x28c60], R2 ;  /* 0x028c6002190085a7 */ /* 0x000e24000800007f */
[----:B0-----:R-:W-:Y:S05]  /*200d0*/  @!P0 BRA `(.L_x_2915) ;  /* 0xfffffffc00f08947 */ /* 0x001fea000383ffff */
.L_x_2552:
[----:B------:R-:W-:Y:S05]  /*200e0*/  BSYNC B9 ;  /* 0x0000000000097941 */ /* 0x000fea0003800000 */
.L_x_2549:
[----:B------:R-:W-:Y:S05]  /*200f0*/  EXIT ;  /* 0x000000000000794d */ /* 0x000fea0003800000 */
.L_x_2576:
[----:B0-----:R0:W1:Y:S02]  /*20100*/  SYNCS.PHASECHK.TRANS64.TRYWAIT P6, [R62+URZ+0x28c90], R69 ;  /* 0x028c90453e0075a7 */ /* 0x00106400080c017f */
[----:B-1----:R-:W-:Y:S05]  /*20110*/  @!P6 NANOSLEEP.SYNCS 0x989680 ;  /* 0x009896800000e95d */ /* 0x002fea0003900000 */
[----:B------:R-:W1:Y:S02]  /*20120*/  @!P6 SYNCS.PHASECHK.TRANS64 P6, [R62+URZ+0x28c90], R69 ;  /* 0x028c90453e00e5a7 */ /* 0x000e6400080c007f */
[----:B-1----:R-:W-:Y:S05]  /*20130*/  @!P6 BRA `(.L_x_2576) ;  /* 0xfffffffc00f0e947 */ /* 0x002fea000383ffff */
[----:B------:R-:W-:Y:S05]  /*20140*/  BRA `(.L_x_2916) ;  /* 0xfffffe2c00387947 */ /* 0x000fea000383ffff */
.L_x_2577:
        /* <DEDUP_REMOVED lines=8> */
.L_x_2918:
[----:B------:R-:W-:Y:S05]  /*201d0*/  BSYNC B1 ;  /* 0x0000000000017941 */ /* 0x000fea0003800000 */
.L_x_2917:
[----:B------:R-:W-:Y:S01]  /*201e0*/  IMAD.MOV.U32 R13, RZ, RZ, R68 ;  /* 0x000000ffff0d7224 */ /* 0x000fe200078e0044 */
[----:B------:R-:W-:Y:S01]  /*201f0*/  MOV R12, RZ ;  /* 0x000000ff000c7202 */ /* 0x000fe20000000f00 */
[----:B------:R-:W-:Y:S02]  /*20200*/  IMAD.MOV.U32 R11, RZ, RZ, 0x1c1f ;  /* 0x00001c1fff0b7424 */ /* 0x000fe400078e00ff */
[----:B------:R-:W-:Y:S02]  /*20210*/  IMAD.MOV.U32 R15, RZ, RZ, -0x1 ;  /* 0xffffffffff0f7424 */ /* 0x000fe400078e00ff */
[----:B------:R-:W-:-:S07]  /*20220*/  IMAD.MOV.U32 R67, RZ, RZ, R14 ;  /* 0x000000ffff437224 */ /* 0x000fce00078e000e */
[----:B------:R-:W-:Y:S05]  /*20230*/  WARPSYNC.COLLECTIVE R15, `(.L_x_2919) ;  /* 0x000000000f087348 */ /* 0x000fea0003c00000 */
[----:B------:R0:W1:Y:S02]  /*20240*/  SHFL.IDX P6, R14, R13, R12, R11 ;  /* 0x0000000c0d0e7389 */ /* 0x00006400000c000b */
[----:B01----:R-:W-:Y:S01]  /*20250*/  ENDCOLLECTIVE ;  /* 0x000000000000791b */ /* 0x003fe20003800000 */
.L_x_2919:
[----:B------:R-:W-:Y:S05]  /*20260*/  BRA `(.L_x_2920) ;  /* 0xfffffe2c00047947 */ /* 0x000fea000383ffff */
.L_x_2587:
[----:B0-----:R0:W1:Y:S02]  /*20270*/  SYNCS.PHASECHK.TRANS64.TRYWAIT P6, [R62+URZ+0x28c90], R69 ;  /* 0x028c90453e0075a7 */ /* 0x00106400080c017f */
[----:B-1----:R-:W-:Y:S05]  /*20280*/  @!P6 NANOSLEEP.SYNCS 0x989680 ;  /* 0x009896800000e95d */ /* 0x002fea0003900000 */
[----:B------:R-:W1:Y:S02]  /*20290*/  @!P6 SYNCS.PHASECHK.TRANS64 P6, [R62+URZ+0x28c90], R69 ;  /* 0x028c90453e00e5a7 */ /* 0x000e6400080c007f */
[----:B-1----:R-:W-:Y:S05]  /*202a0*/  @!P6 BRA `(.L_x_2587) ;  /* 0xfffffffc00f0e947 */ /* 0x002fea000383ffff */
[----:B------:R-:W-:Y:S05]  /*202b0*/  BRA `(.L_x_2921) ;  /* 0xfffffe3400607947 */ /* 0x000fea000383ffff */
.L_x_2588:
        /* <DEDUP_REMOVED lines=8> */
.L_x_2923:
[----:B------:R-:W-:Y:S05]  /*20340*/  BSYNC B1 ;  /* 0x0000000000017941 */ /* 0x000fea0003800000 */
.L_x_2922:
        /* <DEDUP_REMOVED lines=8> */
.L_x_2924:
[----:B------:R-:W-:Y:S01]  /*203d0*/  IMAD.MOV.U32 R68, RZ, RZ, R14 ;  /* 0x000000ffff447224 */ /* 0x000fe200078e000e */
[----:B------:R-:W-:Y:S06]  /*203e0*/  BRA `(.L_x_2925) ;  /* 0xfffffe3400287947 */ /* 0x000fec000383ffff */
.L_x_2593:
[----:B0-----:R0:W1:Y:S02]  /*203f0*/  SYNCS.PHASECHK.TRANS64.TRYWAIT P0, [R62+URZ+0x28c90], R69 ;  /* 0x028c90453e0075a7 */ /* 0x001064000800017f */
[----:B-1----:R-:W-:Y:S05]  /*20400*/  @!P0 NANOSLEEP.SYNCS 0x989680 ;  /* 0x009896800000895d */ /* 0x002fea0003900000 */
[----:B------:R-:W1:Y:S02]  /*20410*/  @!P0 SYNCS.PHASECHK.TRANS64 P0, [R62+URZ+0x28c90], R69 ;  /* 0x028c90453e0085a7 */ /* 0x000e64000800007f */
[----:B-1----:R-:W-:Y:S05]  /*20420*/  @!P0 BRA `(.L_x_2593) ;  /* 0xfffffffc00f08947 */ /* 0x002fea000383ffff */
[----:B------:R-:W-:Y:S05]  /*20430*/  BRA `(.L_x_2926) ;  /* 0xfffffe3c00247947 */ /* 0x000fea000383ffff */
.L_x_2594:
[----:B------:R-:W-:Y:S01]  /*20440*/  BSSY B1, `(.L_x_2927) ;  /* 0x0000007000017945 */ /* 0x000fe20003800000 */
[----:B------:R-:W-:Y:S02]  /*20450*/  IMAD.MOV.U32 R12, RZ, RZ, RZ ;  /* 0x000000ffff0c7224 */ /* 0x000fe400078e00ff */
[----:B------:R-:W-:Y:S02]  /*20460*/  IMAD.MOV.U32 R11, RZ, RZ, 0x1c1f ;  /* 0x00001c1fff0b7424 */ /* 0x000fe400078e00ff */
[----:B------:R-:W-:-:S07]  /*20470*/  IMAD.MOV.U32 R15, RZ, RZ, -0x1 ;  /* 0xffffffffff0f7424 */ /* 0x000fce00078e00ff */
[----:B0-----:R-:W-:Y:S05]  /*20480*/  WARPSYNC.COLLECTIVE R15, `(.L_x_2928) ;  /* 0x000000000f087348 */ /* 0x001fea0003c00000 */
[----:B------:R1:W2:Y:S02]  /*20490*/  SHFL.IDX P6, R14, R13, R12, R11 ;  /* 0x0000000c0d0e7389 */ /* 0x0002a400000c000b */
[----:B012---:R-:W-:Y:S01]  /*204a0*/  ENDCOLLECTIVE ;  /* 0x000000000000791b */ /* 0x007fe20003800000 */
.L_x_2928:
[----:B------:R-:W-:Y:S05]  /*204b0*/  BSYNC B1 ;  /* 0x0000000000017941 */ /* 0x000fea0003800000 */
.L_x_2927:
        /* <DEDUP_REMOVED lines=8> */
.L_x_2929:
[----:B------:R-:W-:Y:S05]  /*20540*/  BRA `(.L_x_2930) ;  /* 0xfffffe3c004c7947 */ /* 0x000fea000383ffff */
.L_x_2598:
[----:B--2---:R2:W4:Y:S02]  /*20550*/  SYNCS.PHASECHK.TRANS64.TRYWAIT P5, [R62+URZ+0x28cb0], R69 ;  /* 0x028cb0453e0075a7 */ /* 0x00452400080a017f */
[----:B----4-:R-:W-:Y:S05]  /*20560*/  @!P5 NANOSLEEP.SYNCS 0x989680 ;  /* 0x009896800000d95d */ /* 0x010fea0003900000 */
[----:B------:R-:W4:Y:S02]  /*20570*/  @!P5 SYNCS.PHASECHK.TRANS64 P5, [R62+URZ+0x28cb0], R69 ;  /* 0x028cb0453e00d5a7 */ /* 0x000f2400080a007f */
[----:B----4-:R-:W-:Y:S05]  /*20580*/  @!P5 BRA `(.L_x_2598) ;  /* 0xfffffffc00f0d947 */ /* 0x010fea000383ffff */
[----:B------:R-:W-:Y:S05]  /*20590*/  BRA `(.L_x_2931) ;  /* 0xfffffe3c00d87947 */ /* 0x000fea000383ffff */
.L_x_2617:
[----:B0-----:R0:W1:Y:S02]  /*205a0*/  SYNCS.PHASECHK.TRANS64.TRYWAIT P1, [R3+URZ+0x28c50], R6 ;  /* 0x028c5006030075a7 */ /* 0x001064000802017f */
[----:B-1----:R-:W-:Y:S05]  /*205b0*/  @!P1 NANOSLEEP.SYNCS 0x989680 ;  /* 0x009896800000995d */ /* 0x002fea0003900000 */
[----:B------:R-:W1:Y:S02]  /*205c0*/  @!P1 SYNCS.PHASECHK.TRANS64 P1, [R3+URZ+0x28c50], R6 ;  /* 0x028c5006030095a7 */ /* 0x000e64000802007f */
[----:B-1----:R-:W-:Y:S05]  /*205d0*/  @!P1 BRA `(.L_x_2617) ;  /* 0xfffffffc00f09947 */ /* 0x002fea000383ffff */
[----:B------:R-:W-:Y:S05]  /*205e0*/  BRA `(.L_x_2932) ;  /* 0xfffffe5000d87947 */ /* 0x000fea000383ffff */
.L_x_2625:
[----:B-1----:R1:W2:Y:S02]  /*205f0*/  SYNCS.PHASECHK.TRANS64.TRYWAIT P1, [R5+URZ+0x28c50], R14 ;  /* 0x028c500e050075a7 */ /* 0x0022a4000802017f */
[----:B--2---:R-:W-:Y:S05]  /*20600*/  @!P1 NANOSLEEP.SYNCS 0x989680 ;  /* 0x009896800000995d */ /* 0x004fea0003900000 */
[----:B------:R-:W2:Y:S02]  /*20610*/  @!P1 SYNCS.PHASECHK.TRANS64 P1, [R5+URZ+0x28c50], R14 ;  /* 0x028c500e050095a7 */ /* 0x000ea4000802007f */
[----:B--2---:R-:W-:Y:S05]  /*20620*/  @!P1 BRA `(.L_x_2625) ;  /* 0xfffffffc00f09947 */ /* 0x004fea000383ffff */
[----:B------:R-:W-:Y:S05]  /*20630*/  BRA `(.L_x_2624) ;  /* 0xfffffe6000047947 */ /* 0x000fea000383ffff */
.L_x_2647:
        /* <DEDUP_REMOVED lines=8> */
.L_x_2934:
[----:B------:R-:W-:Y:S05]  /*206c0*/  BSYNC B1 ;  /* 0x0000000000017941 */ /* 0x000fea0003800000 */
.L_x_2933:
        /* <DEDUP_REMOVED lines=8> */
.L_x_2935:
[----:B------:R-:W-:Y:S02]  /*20750*/  IMAD.MOV.U32 R13, RZ, RZ, R8 ;  /* 0x000000ffff0d7224 */ /* 0x000fe400078e0008 */
[----:B------:R-:W-:-:S07]  /*20760*/  IMAD.MOV.U32 R0, RZ, RZ, R14 ;  /* 0x000000ffff007224 */ /* 0x000fce00078e000e */
[----:B------:R-:W-:Y:S05]  /*20770*/  WARPSYNC.COLLECTIVE R15, `(.L_x_2936) ;  /* 0x000000000f087348 */ /* 0x000fea0003c00000 */
[----:B------:R0:W1:Y:S02]  /*20780*/  SHFL.IDX P6, R14, R13, R12, R11 ;  /* 0x0000000c0d0e7389 */ /* 0x00006400000c000b */
[----:B01----:R-:W-:Y:S01]  /*20790*/  ENDCOLLECTIVE ;  /* 0x000000000000791b */ /* 0x003fe20003800000 */
.L_x_2936:
[----:B------:R-:W-:Y:S01]  /*207a0*/  IMAD.MOV.U32 R13, RZ, RZ, R7 ;  /* 0x000000ffff0d7224 */ /* 0x000fe200078e0007 */
[----:B------:R-:W-:-:S07]  /*207b0*/  MOV R5, R14 ;  /* 0x0000000e00057202 */ /* 0x000fce0000000f00 */
[----:B------:R-:W-:Y:S05]  /*207c0*/  WARPSYNC.COLLECTIVE R15, `(.L_x_2937) ;  /* 0x000000000f087348 */ /* 0x000fea0003c00000 */
[----:B------:R0:W1:Y:S02]  /*207d0*/  SHFL.IDX P6, R14, R13, R12, R11 ;  /* 0x0000000c0d0e7389 */ /* 0x00006400000c000b */
[----:B01----:R-:W-:Y:S01]  /*207e0*/  ENDCOLLECTIVE ;  /* 0x000000000000791b */ /* 0x003fe20003800000 */
.L_x_2937:
[----:B------:R-:W-:Y:S05]  /*207f0*/  BRA `(.L_x_2938) ;  /* 0xfffffe7800d87947 */ /* 0x000fea000383ffff */
.L_x_2650:
[----:B------:R-:W-:Y:S01]  /*20800*/  BSSY B1, `(.L_x_2939) ;  /* 0x0000008000017945 */ /* 0x000fe20003800000 */
[----:B------:R-:W-:Y:S02]  /*20810*/  IMAD.MOV.U32 R13, RZ, RZ, R6 ;  /* 0x000000ffff0d7224 */ /* 0x000fe400078e0006 */
[----:B------:R-:W-:Y:S02]  /*20820*/  IMAD.MOV.U32 R12, RZ, RZ, 0x1 ;  /* 0x00000001ff0c7424 */ /* 0x000fe400078e00ff */
[----:B------:R-:W-:Y:S02]  /*20830*/  IMAD.MOV.U32 R11, RZ, RZ, 0x1c1f ;  /* 0x00001c1fff0b7424 */ /* 0x000fe400078e00ff */
[----:B------:R-:W-:-:S07]  /*20840*/  IMAD.MOV.U32 R15, RZ, RZ, -0x1 ;  /* 0xffffffffff0f7424 */ /* 0x000fce00078e00ff */
[----:B0---4-:R-:W-:Y:S05]  /*20850*/  WARPSYNC.COLLECTIVE R15, `(.L_x_2940) ;  /* 0x000000000f087348 */ /* 0x011fea0003c00000 */
[----:B----4-:R1:W2:Y:S02]  /*20860*/  SHFL.IDX P6, R14, R13, R12, R11 ;  /* 0x0000000c0d0e7389 */ /* 0x0102a400000c000b */
[----:B012---:R-:W-:Y:S01]  /*20870*/  ENDCOLLECTIVE ;  /* 0x000000000000791b */ /* 0x007fe20003800000 */
.L_x_2940:
[----:B------:R-:W-:Y:S05]  /*20880*/  BSYNC B1 ;  /* 0x0000000000017941 */ /* 0x000fea0003800000 */
.L_x_2939:
[----:B------:R-:W-:Y:S01]  /*20890*/  IMAD.MOV.U32 R13, RZ, RZ, R4 ;  /* 0x000000ffff0d7224 */ /* 0x000fe200078e0004 */
[----:B------:R-:W-:Y:S01]  /*208a0*/  MOV R12, 0x1 ;  /* 0x00000001000c7802 */ /* 0x000fe20000000f00 */
[----:B------:R-:W-:Y:S02]  /*208b0*/  IMAD.MOV.U32 R11, RZ, RZ, 0x1c1f ;  /* 0x00001c1fff0b7424 */ /* 0x000fe400078e00ff */
[----:B------:R-:W-:Y:S02]  /*208c0*/  IMAD.MOV.U32 R15, RZ, RZ, -0x1 ;  /* 0xffffffffff0f7424 */ /* 0x000fe400078e00ff */
[----:B------:R-:W-:-:S07]  /*208d0*/  IMAD.MOV.U32 R3, RZ, RZ, R14 ;  /* 0x000000ffff037224 */ /* 0x000fce00078e000e */
[----:B------:R-:W-:Y:S05]  /*208e0*/  WARPSYNC.COLLECTIVE R15, `(.L_x_2941) ;  /* 0x000000000f087348 */ /* 0x000fea0003c00000 */
[----:B------:R0:W1:Y:S02]  /*208f0*/  SHFL.IDX P6, R14, R13, R12, R11 ;  /* 0x0000000c0d0e7389 */ /* 0x00006400000c000b */
[----:B01----:R-:W-:Y:S01]  /*20900*/  ENDCOLLECTIVE ;  /* 0x000000000000791b */ /* 0x003fe20003800000 */
.L_x_2941:
[----:B------:R-:W-:Y:S02]  /*20910*/  IMAD.MOV.U32 R13, RZ, RZ, R8 ;  /* 0x000000ffff0d7224 */ /* 0x000fe400078e0008 */
[----:B------:R-:W-:-:S07]  /*20920*/  IMAD.MOV.U32 R0, RZ, RZ, R14 ;  /* 0x000000ffff007224 */ /* 0x000fce00078e000e */
[----:B------:R-:W-:Y:S05]  /*20930*/  WARPSYNC.COLLECTIVE R15, `(.L_x_2942) ;  /* 0x000000000f087348 */ /* 0x000fea0003c00000 */
[----:B------:R0:W1:Y:S02]  /*20940*/  SHFL.IDX P6, R14, R13, R12, R11 ;  /* 0x0000000c0d0e7389 */ /* 0x00006400000c000b */
[----:B01----:R-:W-:Y:S01]  /*20950*/  ENDCOLLECTIVE ;  /* 0x000000000000791b */ /* 0x003fe20003800000 */
.L_x_2942:
[----:B------:R-:W-:Y:S02]  /*20960*/  IMAD.MOV.U32 R13, RZ, RZ, R7 ;  /* 0x000000ffff0d7224 */ /* 0x000fe400078e0007 */
[----:B------:R-:W-:-:S07]  /*20970*/  IMAD.MOV.U32 R5, RZ, RZ, R14 ;  /* 0x000000ffff057224 */ /* 0x000fce00078e000e */
[----:B------:R-:W-:Y:S05]  /*20980*/  WARPSYNC.COLLECTIVE R15, `(.L_x_2943) ;  /* 0x000000000f087348 */ /* 0x000fea0003c00000 */
[----:B------:R0:W1:Y:S02]  /*20990*/  SHFL.IDX P6, R14, R13, R12, R11 ;  /* 0x0000000c0d0e7389 */ /* 0x00006400000c000b */
[----:B01----:R-:W-:Y:S01]  /*209a0*/  ENDCOLLECTIVE ;  /* 0x000000000000791b */ /* 0x003fe20003800000 */
.L_x_2943:
[----:B------:R-:W-:Y:S05]  /*209b0*/  BRA `(.L_x_2944) ;  /* 0xfffffe7c00347947 */ /* 0x000fea000383ffff */
.L_x_2654:
[----:B0-----:R0:W1:Y:S02]  /*209c0*/  SYNCS.PHASECHK.TRANS64.TRYWAIT P0, [R2+URZ+0x28c00], R35 ;  /* 0x028c0023020075a7 */ /* 0x001064000800017f */
[----:B-1----:R-:W-:Y:S05]  /*209d0*/  @!P0 NANOSLEEP.SYNCS 0x989680 ;  /* 0x009896800000895d */ /* 0x002fea0003900000 */
[----:B------:R-:W1:Y:S02]  /*209e0*/  @!P0 SYNCS.PHASECHK.TRANS64 P0, [R2+URZ+0x28c00], R35 ;  /* 0x028c0023020085a7 */ /* 0x000e64000800007f */
[----:B-1----:R-:W-:Y:S05]  /*209f0*/  @!P0 BRA `(.L_x_2654) ;  /* 0xfffffffc00f08947 */ /* 0x002fea000383ffff */
[----:B------:R-:W-:Y:S05]  /*20a00*/  BRA `(.L_x_2945) ;  /* 0xfffffe8000347947 */ /* 0x000fea000383ffff */
.L_x_2662:
[----:B------:R-:W0:Y:S01]  /*20a10*/  LDC R39, c[0x0][0x3f4] ;  /* 0x0000fd00ff277b82 */ /* 0x000e220000000800 */
[----:B------:R-:W-:Y:S01]  /*20a20*/  BSSY B1, `(.L_x_2946) ;  /* 0x0000008000017945 */ /* 0x000fe20003800000 */
[----:B------:R-:W-:Y:S01]  /*20a30*/  IMAD.MOV.U32 R13, RZ, RZ, R26 ;  /* 0x000000ffff0d7224 */ /* 0x000fe200078e001a */
[----:B------:R-:W-:Y:S01]  /*20a40*/  MOV R12, RZ ;  /* 0x000000ff000c7202 */ /* 0x000fe20000000f00 */
[----:B------:R-:W-:Y:S02]  /*20a50*/  IMAD.MOV.U32 R11, RZ, RZ, 0x1c1f ;  /* 0x00001c1fff0b7424 */ /* 0x000fe400078e00ff */
[----:B------:R-:W-:-:S07]  /*20a60*/  IMAD.MOV.U32 R15, RZ, RZ, -0x1 ;  /* 0xffffffffff0f7424 */ /* 0x000fce00078e00ff */
[----:B0-----:R-:W-:Y:S05]  /*20a70*/  WARPSYNC.COLLECTIVE R15, `(.L_x_2947) ;  /* 0x000000000f087348 */ /* 0x001fea0003c00000 */
[----:B------:R1:W2:Y:S02]  /*20a80*/  SHFL.IDX P6, R14, R13, R12, R11 ;  /* 0x0000000c0d0e7389 */ /* 0x0002a400000c000b */
[----:B012---:R-:W-:Y:S01]  /*20a90*/  ENDCOLLECTIVE ;  /* 0x000000000000791b */ /* 0x007fe20003800000 */
.L_x_2947:
[----:B------:R-:W-:Y:S05]  /*20aa0*/  BSYNC B1 ;  /* 0x0000000000017941 */ /* 0x000fea0003800000 */
.L_x_2946:
[----:B------:R-:W-:Y:S01]  /*20ab0*/  IMAD.MOV.U32 R13, RZ, RZ, R25 ;  /* 0x000000ffff0d7224 */ /* 0x000fe200078e0019 */
[----:B------:R-:W-:Y:S01]  /*20ac0*/  ISETP.GE.AND P0, PT, R16, R39, PT ;  /* 0x000000271000720c */ /* 0x000fe20003f06270 */
[----:B------:R-:W-:Y:S02]  /*20ad0*/  IMAD.MOV.U32 R12, RZ, RZ, RZ ;  /* 0x000000ffff0c7224 */ /* 0x000fe400078e00ff */
[----:B------:R-:W-:Y:S02]  /*20ae0*/  IMAD.MOV.U32 R11, RZ, RZ, 0x1c1f ;  /* 0x00001c1fff0b7424 */ /* 0x000fe400078e00ff */
[----:B------:R-:W-:Y:S02]  /*20af0*/  IMAD.MOV.U32 R15, RZ, RZ, -0x1 ;  /* 0xffffffffff0f7424 */ /* 0x000fe400078e00ff */
[----:B------:R-:W-:Y:S02]  /*20b00*/  IMAD.MOV.U32 R0, RZ, RZ, R14 ;  /* 0x000000ffff007224 */ /* 0x000fe400078e000e */
[----:B------:R-:W-:-:S07]  /*20b10*/  IMAD R34, R23, R34, RZ ;  /* 0x0000002217227224 */ /* 0x000fce00078e02ff */
[----:B------:R-:W-:Y:S05]  /*20b20*/  WARPSYNC.COLLECTIVE R15, `(.L_x_2948) ;  /* 0x000000000f087348 */ /* 0x000fea0003c00000 */
[----:B------:R0:W1:Y:S02]  /*20b30*/  SHFL.IDX P6, R14, R13, R12, R11 ;  /* 0x0000000c0d0e7389 */ /* 0x00006400000c000b */
[----:B01----:R-:W-:Y:S01]  /*20b40*/  ENDCOLLECTIVE ;  /* 0x000000000000791b */ /* 0x003fe20003800000 */
.L_x_2948:
[----:B------:R-:W-:Y:S01]  /*20b50*/  ISETP.GE.OR P1, PT, R37, R34, P0 ;  /* 0x000000222500720c */ /* 0x000fe20000726670 */
[----:B------:R-:W-:-:S12]  /*20b60*/  IMAD.MOV.U32 R13, RZ, RZ, R24 ;  /* 0x000000ffff0d7224 */ /* 0x000fd800078e0018 */
[C---:B------:R-:W-:Y:S01]  /*20b70*/  @!P1 IMAD.SHL.U32 R5, R16.reuse, 0x2, RZ ;  /* 0x0000000210059824 */ /* 0x040fe200078e00ff */
[----:B------:R-:W-:Y:S02]  /*20b80*/  @!P1 SHF.L.U64.HI R21, R16, 0x1, R17 ;  /* 0x0000000110159819 */ /* 0x000fe40000010211 */
[----:B------:R-:W-:-:S07]  /*20b90*/  MOV R3, R14 ;  /* 0x0000000e00037202 */ /* 0x000fce0000000f00 */
[----:B------:R-:W-:Y:S05]  /*20ba0*/  WARPSYNC.COLLECTIVE R15, `(.L_x_2949) ;  /* 0x000000000f087348 */ /* 0x000fea0003c00000 */
[----:B------:R0:W1:Y:S02]  /*20bb0*/  SHFL.IDX P6, R14, R13, R12, R11 ;  /* 0x0000000c0d0e7389 */ /* 0x00006400000c000b */
[----:B01----:R-:W-:Y:S01]  /*20bc0*/  ENDCOLLECTIVE ;  /* 0x000000000000791b */ /* 0x003fe20003800000 */
.L_x_2949:
[----:B------:R-:W-:-:S05]  /*20bd0*/  @!P1 IADD3 R6, P2, R3, R5, RZ ;  /* 0x0000000503069210 */ /* 0x000fca0007f5e0ff */
[----:B------:R-:W-:Y:S02]  /*20be0*/  @!P1 IMAD.X R7, R0, 0x1, R21, P2 ;  /* 0x0000000100079824 */ /* 0x000fe400010e0615 */
[----:B------:R-:W-:Y:S02]  /*20bf0*/  IMAD.MOV.U32 R13, RZ, RZ, R27 ;  /* 0x000000ffff0d7224 */ /* 0x000fe400078e001b */
[----:B------:R-:W-:-:S07]  /*20c00*/  IMAD.MOV.U32 R4, RZ, RZ, R14 ;  /* 0x000000ffff047224 */ /* 0x000fce00078e000e */
[----:B------:R-:W-:Y:S05]  /*20c10*/  WARPSYNC.COLLECTIVE R15, `(.L_x_2950) ;  /* 0x000000000f087348 */ /* 0x000fea0003c00000 */
[----:B------:R0:W1:Y:S02]  /*20c20*/  SHFL.IDX P6, R14, R13, R12, R11 ;  /* 0x0000000c0d0e7389 */ /* 0x00006400000c000b */
[----:B01----:R-:W-:Y:S01]  /*20c30*/  ENDCOLLECTIVE ;  /* 0x000000000000791b */ /* 0x003fe20003800000 */
.L_x_2950:
[----:B------:R-:W2:Y:S01]  /*20c40*/  @!P1 LD.E.128 R8, desc[UR40][R6.64] ;  /* 0x0000002806089980 */ /* 0x000ea2000c101d00 */
[----:B------:R-:W-:-:S05]  /*20c50*/  @!P1 IADD3 R14, P2, R14, R5, RZ ;  /* 0x000000050e0e9210 */ /* 0x000fca0007f5e0ff */
[----:B------:R-:W-:-:S04]  /*20c60*/  @!P1 IMAD.X R3, R4, 0x1, R21, P2 ;  /* 0x0000000104039824 */ /* 0x000fc800010e0615 */
[----:B------:R-:W-:-:S05]  /*20c70*/  @!P1 IMAD.MOV.U32 R15, RZ, RZ, R3 ;  /* 0x000000ffff0f9224 */ /* 0x000fca00078e0003 */
[----:B------:R0:W5:Y:S01]  /*20c80*/  @!P1 LD.E.128 R4, desc[UR40][R14.64] ;  /* 0x000000280e049980 */ /* 0x000162000c101d00 */
[----:B------:R-:W-:Y:S01]  /*20c90*/  CS2R R32, SRZ ;  /* 0x0000000000207805 */ /* 0x000fe2000001ff00 */
[----:B------:R-:W-:Y:S01]  /*20ca0*/  IMAD.MOV.U32 R13, RZ, RZ, R26 ;  /* 0x000000ffff0d7224 */ /* 0x000fe200078e001a */
[----:B------:R-:W-:Y:S01]  /*20cb0*/  CS2R R30, SRZ ;  /* 0x00000000001e7805 */ /* 0x000fe2000001ff00 */
[----:B------:R-:W-:Y:S01]  /*20cc0*/  IMAD.MOV.U32 R12, RZ, RZ, 0x1 ;  /* 0x00000001ff0c7424 */ /* 0x000fe200078e00ff */
[----:B------:R-:W-:Y:S02]  /*20cd0*/  CS2R R20, SRZ ;  /* 0x0000000000147805 */ /* 0x000fe4000001ff00 */
[----:B------:R-:W-:Y:S01]  /*20ce0*/  CS2R R28, SRZ ;  /* 0x00000000001c7805 */ /* 0x000fe2000001ff00 */
[----:B0-----:R-:W-:Y:S02]  /*20cf0*/  IMAD.MOV.U32 R15, RZ, RZ, -0x1 ;  /* 0xffffffffff0f7424 */ /* 0x001fe400078e00ff */
[----:B--2---:R-:W-:Y:S01]  /*20d00*/  @!P1 IMAD.MOV.U32 R33, RZ, RZ, R11 ;  /* 0x000000ffff219224 */ /* 0x004fe200078e000b */
[----:B------:R-:W-:Y:S01]  /*20d10*/  MOV R11, 0x1c1f ;  /* 0x00001c1f000b7802 */ /* 0x000fe20000000f00 */
[----:B------:R-:W-:Y:S01]  /*20d20*/  @!P1 IMAD.MOV.U32 R31, RZ, RZ, R9 ;  /* 0x000000ffff1f9224 */ /* 0x000fe200078e0009 */
[----:B------:R-:W-:Y:S01]  /*20d30*/  @!P1 MOV R30, R8 ;  /* 0x00000008001e9202 */ /* 0x000fe20000000f00 */
[----:B------:R-:W-:-:S07]  /*20d40*/  @!P1 IMAD.MOV.U32 R32, RZ, RZ, R10 ;  /* 0x000000ffff209224 */ /* 0x000fce00078e000a */
[----:B-----5:R-:W-:Y:S05]  /*20d50*/  WARPSYNC.COLLECTIVE R15, `(.L_x_2951) ;  /* 0x000000000f087348 */ /* 0x020fea0003c00000 */
[----:B------:R0:W1:Y:S02]  /*20d60*/  SHFL.IDX P6, R14, R13, R12, R11 ;  /* 0x0000000c0d0e7389 */ /* 0x00006400000c000b */
[----:B01---5:R-:W-:Y:S01]  /*20d70*/  ENDCOLLECTIVE ;  /* 0x000000000000791b */ /* 0x023fe20003800000 */
.L_x_2951:
[----:B------:R-:W-:Y:S02]  /*20d80*/  IMAD.MOV.U32 R3, RZ, RZ, R31 ;  /* 0x000000ffff037224 */ /* 0x000fe400078e001f */
[----:B------:R-:W-:Y:S01]  /*20d90*/  IMAD.MOV.U32 R0, RZ, RZ, R30 ;  /* 0x000000ffff007224 */ /* 0x000fe200078e001e */
[----:B------:R-:W-:Y:S01]  /*20da0*/  MOV R8, R32 ;  /* 0x0000002000087202 */ /* 0x000fe20000000f00 */
[----:B------:R-:W-:Y:S01]  /*20db0*/  IMAD.MOV.U32 R9, RZ, RZ, R33 ;  /* 0x000000ffff097224 */ /* 0x000fe200078e0021 */
[----:B------:R-:W-:Y:S02]  /*20dc0*/  PRMT R38, R38, 0x5410, R3 ;  /* 0x0000541026267816 */ /* 0x000fe40000000003 */
[----:B------:R-:W-:Y:S02]  /*20dd0*/  PRMT R51, R51, 0x5410, R0 ;  /* 0x0000541033337816 */ /* 0x000fe40000000000 */
[----:B------:R-:W-:Y:S01]  /*20de0*/  PRMT R35, R8, 0x5410, R9 ;  /* 0x0000541008237816 */ /* 0x000fe20000000009 */
[----:B------:R-:W-:-:S02]  /*20df0*/  IMAD.MOV.U32 R13, RZ, RZ, R25 ;  /* 0x000000ffff0d7224 */ /* 0x000fc400078e0019 */
[----:B------:R-:W-:Y:S02]  /*20e00*/  @!P1 IMAD.MOV.U32 R20, RZ, RZ, R4 ;  /* 0x000000ffff149224 */ /* 0x000fe400078e0004 */
[----:B------:R-:W-:Y:S02]  /*20e10*/  @!P1 IMAD.MOV.U32 R21, RZ, RZ, R5 ;  /* 0x000000ffff159224 */ /* 0x000fe400078e0005 */
[----:B------:R-:W-:Y:S02]  /*20e20*/  @!P1 IMAD.MOV.U32 R29, RZ, RZ, R7 ;  /* 0x000000ffff1d9224 */ /* 0x000fe400078e0007 */
[----:B------:R-:W-:-:S07]  /*20e30*/  IMAD.MOV.U32 R0, RZ, RZ, R14 ;  /* 0x000000ffff007224 */ /* 0x000fce00078e000e */
[----:B------:R-:W-:Y:S05]  /*20e40*/  WARPSYNC.COLLECTIVE R15, `(.L_x_2952) ;  /* 0x000000000f087348 */ /* 0x000fea0003c00000 */
[----:B------:R0:W1:Y:S02]  /*20e50*/  SHFL.IDX P6, R14, R13, R12, R11 ;  /* 0x0000000c0d0e7389 */ /* 0x00006400000c000b */
[----:B01----:R-:W-:Y:S01]  /*20e60*/  ENDCOLLECTIVE ;  /* 0x000000000000791b */ /* 0x003fe20003800000 */
.L_x_2952:
[----:B------:R-:W-:Y:S02]  /*20e70*/  @!P1 IMAD.MOV.U32 R28, RZ, RZ, R6 ;  /* 0x000000ffff1c9224 */ /* 0x000fe400078e0006 */
[----:B------:R-:W-:Y:S02]  /*20e80*/  IMAD.MOV.U32 R4, RZ, RZ, R20 ;  /* 0x000000ffff047224 */ /* 0x000fe400078e0014 */
[----:B------:R-:W-:Y:S01]  /*20e90*/  IMAD.MOV.U32 R5, RZ, RZ, R21 ;  /* 0x000000ffff057224 */ /* 0x000fe200078e0015 */
[----:B------:R-:W-:Y:S01]  /*20ea0*/  MOV R6, R28 ;  /* 0x0000001c00067202 */ /* 0x000fe20000000f00 */
[----:B------:R-:W-:-:S03]  /*20eb0*/  IMAD.MOV.U32 R7, RZ, RZ, R29 ;  /* 0x000000ffff077224 */ /* 0x000fc600078e001d */
[----:B------:R-:W-:Y:S02]  /*20ec0*/  PRMT R38, R5, 0x7610, R38 ;  /* 0x0000761005267816 */ /* 0x000fe40000000026 */
[----:B------:R-:W-:Y:S02]  /*20ed0*/  PRMT R44, R4, 0x5410, R7 ;  /* 0x00005410042c7816 */ /* 0x000fe40000000007 */
[----:B------:R-:W-:Y:S01]  /*20ee0*/  CS2R R4, SRZ ;  /* 0x0000000000047805 */ /* 0x000fe2000001ff00 */
[----:B------:R-:W-:Y:S01]  /*20ef0*/  IMAD.MOV.U32 R13, RZ, RZ, R24 ;  /* 0x000000ffff0d7224 */ /* 0x000fe200078e0018 */
[----:B------:R-:W-:Y:S01]  /*20f00*/  PRMT R51, R6, 0x7610, R51 ;  /* 0x0000761006337816 */ /* 0x000fe20000000033 */
[----:B------:R-:W-:-:S07]  /*20f10*/  IMAD.MOV.U32 R3, RZ, RZ, R14 ;  /* 0x000000ffff037224 */ /* 0x000fce00078e000e */
[----:B------:R-:W-:Y:S05]  /*20f20*/  WARPSYNC.COLLECTIVE R15, `(.L_x_2953) ;  /* 0x000000000f087348 */ /* 0x000fea0003c00000 */
[----:B------:R0:W1:Y:S02]  /*20f30*/  SHFL.IDX P6, R14, R13, R12, R11 ;  /* 0x0000000c0d0e7389 */ /* 0x00006400000c000b */
[----:B01----:R-:W-:Y:S01]  /*20f40*/  ENDCOLLECTIVE ;  /* 0x000000000000791b */ /* 0x003fe20003800000 */
.L_x_2953:
[----:B------:R-:W-:Y:S02]  /*20f50*/  IMAD.MOV.U32 R13, RZ, RZ, R27 ;  /* 0x000000ffff0d7224 */ /* 0x000fe400078e001b */
[----:B------:R-:W-:-:S07]  /*20f60*/  IMAD.MOV.U32 R24, RZ, RZ, R14 ;  /* 0x000000ffff187224 */ /* 0x000fce00078e000e */
[----:B------:R-:W-:Y:S05]  /*20f70*/  WARPSYNC.COLLECTIVE R15, `(.L_x_2954) ;  /* 0x000000000f087348 */ /* 0x000fea0003c00000 */
[----:B------:R0:W1:Y:S02]  /*20f80*/  SHFL.IDX P6, R14, R13, R12, R11 ;  /* 0x0000000c0d0e7389 */ /* 0x00006400000c000b */
[----:B01----:R-:W-:Y:S01]  /*20f90*/  ENDCOLLECTIVE ;  /* 0x000000000000791b */ /* 0x003fe20003800000 */
.L_x_2954:
[----:B------:R-:W-:Y:S05]  /*20fa0*/  BRA `(.L_x_2955) ;  /* 0xfffffe8c00187947 */ /* 0x000fea000383ffff */
.L_x_2666:
[----:B0-----:R0:W1:Y:S02]  /*20fb0*/  SYNCS.PHASECHK.TRANS64.TRYWAIT P1, [R2+URZ+0x28c00], R13 ;  /* 0x028c000d020075a7 */ /* 0x001064000802017f */
[----:B-1----:R-:W-:Y:S05]  /*20fc0*/  @!P1 NANOSLEEP.SYNCS 0x989680 ;  /* 0x009896800000995d */ /* 0x002fea0003900000 */
[----:B------:R-:W1:Y:S02]  /*20fd0*/  @!P1 SYNCS.PHASECHK.TRANS64 P1, [R2+URZ+0x28c00], R13 ;  /* 0x028c000d020095a7 */ /* 0x000e64000802007f */
[----:B-1----:R-:W-:Y:S05]  /*20fe0*/  @!P1 BRA `(.L_x_2666) ;  /* 0xfffffffc00f09947 */ /* 0x002fea000383ffff */
[----:B------:R-:W-:Y:S05]  /*20ff0*/  BRA `(.L_x_2956) ;  /* 0xfffffe8c00b47947 */ /* 0x000fea000383ffff */
.L_x_2672:
[----:B0-----:R0:W2:Y:S02]  /*21000*/  SYNCS.PHASECHK.TRANS64.TRYWAIT P1, [R12+URZ+0x28c30], R21 ;  /* 0x028c30150c0075a7 */ /* 0x0010a4000802017f */
[----:B--2---:R-:W-:Y:S05]  /*21010*/  @!P1 NANOSLEEP.SYNCS 0x989680 ;  /* 0x009896800000995d */ /* 0x004fea0003900000 */
[----:B------:R-:W2:Y:S02]  /*21020*/  @!P1 SYNCS.PHASECHK.TRANS64 P1, [R12+URZ+0x28c30], R21 ;  /* 0x028c30150c0095a7 */ /* 0x000ea4000802007f */
[----:B--2---:R-:W-:Y:S05]  /*21030*/  @!P1 BRA `(.L_x_2672) ;  /* 0xfffffffc00f09947 */ /* 0x004fea000383ffff */
[----:B------:R-:W-:Y:S05]  /*21040*/  BRA `(.L_x_2671) ;  /* 0xfffffe9c00407947 */ /* 0x000fea000383ffff */
.L_x_2686:
[----:B--2---:R2:W3:Y:S02]  /*21050*/  SYNCS.PHASECHK.TRANS64.TRYWAIT P1, [R12+URZ+0x28c50], R21 ;  /* 0x028c50150c0075a7 */ /* 0x0044e4000802017f */
[----:B---3--:R-:W-:Y:S05]  /*21060*/  @!P1 NANOSLEEP.SYNCS 0x989680 ;  /* 0x009896800000995d */ /* 0x008fea0003900000 */
[----:B------:R-:W3:Y:S02]  /*21070*/  @!P1 SYNCS.PHASECHK.TRANS64 P1, [R12+URZ+0x28c50], R21 ;  /* 0x028c50150c0095a7 */ /* 0x000ee4000802007f */
[----:B---3--:R-:W-:Y:S05]  /*21080*/  @!P1 BRA `(.L_x_2686) ;  /* 0xfffffffc00f09947 */ /* 0x008fea000383ffff */
[----:B------:R-:W-:Y:S05]  /*21090*/  BRA `(.L_x_2685) ;  /* 0xfffffebc00147947 */ /* 0x000fea000383ffff */
.L_x_2699:
[----:B-1----:R1:W2:Y:S02]  /*210a0*/  SYNCS.PHASECHK.TRANS64.TRYWAIT P1, [R21+URZ+0x28c30], R212 ;  /* 0x028c30d4150075a7 */ /* 0x0022a4000802017f */
[----:B--2---:R-:W-:Y:S05]  /*210b0*/  @!P1 NANOSLEEP.SYNCS 0x989680 ;  /* 0x009896800000995d */ /* 0x004fea0003900000 */
[----:B------:R-:W2:Y:S02]  /*210c0*/  @!P1 SYNCS.PHASECHK.TRANS64 P1, [R21+URZ+0x28c30], R212 ;  /* 0x028c30d4150095a7 */ /* 0x000ea4000802007f */
[----:B--2---:R-:W-:Y:S05]  /*210d0*/  @!P1 BRA `(.L_x_2699) ;  /* 0xfffffffc00f09947 */ /* 0x004fea000383ffff */
[----:B------:R-:W-:Y:S05]  /*210e0*/  BRA `(.L_x_2698) ;  /* 0xfffffec000a07947 */ /* 0x000fea000383ffff */
.L_x_2713:
[----:B--2---:R2:W3:Y:S02]  /*210f0*/  SYNCS.PHASECHK.TRANS64.TRYWAIT P1, [R21+URZ+0x28c50], R212 ;  /* 0x028c50d4150075a7 */ /* 0x0044e4000802017f */
[----:B---3--:R-:W-:Y:S05]  /*21100*/  @!P1 NANOSLEEP.SYNCS 0x989680 ;  /* 0x009896800000995d */ /* 0x008fea0003900000 */
[----:B------:R-:W3:Y:S02]  /*21110*/  @!P1 SYNCS.PHASECHK.TRANS64 P1, [R21+URZ+0x28c50], R212 ;  /* 0x028c50d4150095a7 */ /* 0x000ee4000802007f */
[----:B---3--:R-:W-:Y:S05]  /*21120*/  @!P1 BRA `(.L_x_2713) ;  /* 0xfffffffc00f09947 */ /* 0x008fea000383ffff */
[----:B------:R-:W-:Y:S05]  /*21130*/  BRA `(.L_x_2712) ;  /* 0xfffffee800247947 */ /* 0x000fea000383ffff */
.L_x_2727:
[----:B-1----:R1:W2:Y:S02]  /*21140*/  SYNCS.PHASECHK.TRANS64.TRYWAIT P2, [R12+URZ+0x28c30], R212 ;  /* 0x028c30d40c0075a7 */ /* 0x0022a4000804017f */
[----:B--2---:R-:W-:Y:S05]  /*21150*/  @!P2 NANOSLEEP.SYNCS 0x989680 ;  /* 0x009896800000a95d */ /* 0x004fea0003900000 */
[----:B------:R-:W2:Y:S02]  /*21160*/  @!P2 SYNCS.PHASECHK.TRANS64 P2, [R12+URZ+0x28c30], R212 ;  /* 0x028c30d40c00a5a7 */ /* 0x000ea4000804007f */
[----:B--2---:R-:W-:Y:S05]  /*21170*/  @!P2 BRA `(.L_x_2727) ;  /* 0xfffffffc00f0a947 */ /* 0x004fea000383ffff */
[----:B------:R-:W-:Y:S05]  /*21180*/  BRA `(.L_x_2726) ;  /* 0xfffffeec00f87947 */ /* 0x000fea000383ffff */
.L_x_2733:
[----:B--2---:R2:W3:Y:S02]  /*21190*/  SYNCS.PHASECHK.TRANS64.TRYWAIT P2, [R12+URZ+0x28c50], R212 ;  /* 0x028c50d40c0075a7 */ /* 0x0044e4000804017f */
[----:B---3--:R-:W-:Y:S05]  /*211a0*/  @!P2 NANOSLEEP.SYNCS 0x989680 ;  /* 0x009896800000a95d */ /* 0x008fea0003900000 */
[----:B------:R-:W3:Y:S02]  /*211b0*/  @!P2 SYNCS.PHASECHK.TRANS64 P2, [R12+URZ+0x28c50], R212 ;  /* 0x028c50d40c00a5a7 */ /* 0x000ee4000804007f */
[----:B---3--:R-:W-:Y:S05]  /*211c0*/  @!P2 BRA `(.L_x_2733) ;  /* 0xfffffffc00f0a947 */ /* 0x008fea000383ffff */
[----:B------:R-:W-:Y:S05]  /*211d0*/  BRA `(.L_x_2732) ;  /* 0xffffff0800607947 */ /* 0x000fea000383ffff */
.L_x_2742:
[----:B-1----:R1:W2:Y:S02]  /*211e0*/  SYNCS.PHASECHK.TRANS64.TRYWAIT P1, [R21+URZ+0x28c30], R209 ;  /* 0x028c30d1150075a7 */ /* 0x0022a4000802017f */
[----:B--2---:R-:W-:Y:S05]  /*211f0*/  @!P1 NANOSLEEP.SYNCS 0x989680 ;  /* 0x009896800000995d */ /* 0x004fea0003900000 */
[----:B------:R-:W2:Y:S02]  /*21200*/  @!P1 SYNCS.PHASECHK.TRANS64 P1, [R21+URZ+0x28c30], R209 ;  /* 0x028c30d1150095a7 */ /* 0x000ea4000802007f */
[----:B--2---:R-:W-:Y:S05]  /*21210*/  @!P1 BRA `(.L_x_2742) ;  /* 0xfffffffc00f09947 */ /* 0x004fea000383ffff */
[----:B------:R-:W-:Y:S05]  /*21220*/  BRA `(.L_x_2741) ;  /* 0xffffff0c007c7947 */ /* 0x000fea000383ffff */
.L_x_2756:
[----:B---3--:R3:W4:Y:S02]  /*21230*/  SYNCS.PHASECHK.TRANS64.TRYWAIT P1, [R21+URZ+0x28c50], R209 ;  /* 0x028c50d1150075a7 */ /* 0x008724000802017f */
[----:B----4-:R-:W-:Y:S05]  /*21240*/  @!P1 NANOSLEEP.SYNCS 0x989680 ;  /* 0x009896800000995d */ /* 0x010fea0003900000 */
[----:B------:R-:W4:Y:S02]  /*21250*/  @!P1 SYNCS.PHASECHK.TRANS64 P1, [R21+URZ+0x28c50], R209 ;  /* 0x028c50d1150095a7 */ /* 0x000f24000802007f */
[----:B----4-:R-:W-:Y:S05]  /*21260*/  @!P1 BRA `(.L_x_2756) ;  /* 0xfffffffc00f09947 */ /* 0x010fea000383ffff */
[----:B------:R-:W-:Y:S05]  /*21270*/  BRA `(.L_x_2755) ;  /* 0xffffff30008c7947 */ /* 0x000fea000383ffff */
.L_x_2795:
[----:B------:R-:W0:Y:S01]  /*21280*/  S2R R12, SR_TID.X ;  /* 0x00000000000c7919 */ /* 0x000e220000002100 */
[----:B------:R-:W-:Y:S01]  /*21290*/  BSSY B1, `(.L_x_2957) ;  /* 0x000000a000017945 */ /* 0x000fe20003800000 */
[----:B------:R-:W-:Y:S02]  /*212a0*/  IMAD.MOV.U32 R11, RZ, RZ, 0x1f ;  /* 0x0000001fff0b7424 */ /* 0x000fe400078e00ff */
[----:B------:R-:W-:Y:S01]  /*212b0*/  IMAD.MOV.U32 R15, RZ, RZ, -0x1 ;  /* 0xffffffffff0f7424 */ /* 0x000fe200078e00ff */
[----:B0-----:R-:W-:-:S04]  /*212c0*/  SHF.R.U32.HI R12, RZ, 0x5, R12 ;  /* 0x00000005ff0c7819 */ /* 0x001fc8000001160c */
[----:B------:R-:W-:-:S05]  /*212d0*/  LOP3.LUT R12, R12, 0x3, RZ, 0xc0, !PT ;  /* 0x000000030c0c7812 */ /* 0x000fca00078ec0ff */
[----:B------:R-:W-:Y:S02]  /*212e0*/  IMAD.MOV.U32 R13, RZ, RZ, R12 ;  /* 0x000000ffff0d7224 */ /* 0x000fe400078e000c */
[----:B------:R-:W-:-:S07]  /*212f0*/  IMAD.MOV.U32 R12, RZ, RZ, RZ ;  /* 0x000000ffff0c7224 */ /* 0x000fce00078e00ff */
[----:B------:R-:W-:Y:S05]  /*21300*/  WARPSYNC.COLLECTIVE R15, `(.L_x_2958) ;  /* 0x000000000f087348 */ /* 0x000fea0003c00000 */
[----:B------:R0:W1:Y:S02]  /*21310*/  SHFL.IDX P6, R14, R13, R12, R11 ;  /* 0x0000000c0d0e7389 */ /* 0x00006400000c000b */
[----:B01----:R-:W-:Y:S01]  /*21320*/  ENDCOLLECTIVE ;  /* 0x000000000000791b */ /* 0x003fe20003800000 */
.L_x_2958:
[----:B------:R-:W-:Y:S05]  /*21330*/  BSYNC B1 ;  /* 0x0000000000017941 */ /* 0x000fea0003800000 */
.L_x_2957:
[----:B------:R-:W-:Y:S05]  /*21340*/  BRA `(.L_x_2959) ;  /* 0xffffff8800507947 */ /* 0x000fea000383ffff */
.L_x_2797:
[----:B------:R-:W-:Y:S01]  /*21350*/  BSSY B1, `(.L_x_2960) ;  /* 0x0000006000017945 */ /* 0x000fe20003800000 */
[----:B------:R-:W-:-:S07]  /*21360*/  IMAD.MOV.U32 R15, RZ, RZ, -0x1 ;  /* 0xffffffffff0f7424 */ /* 0x000fce00078e00ff */
[----:B0-----:R-:W-:Y:S05]  /*21370*/  WARPSYNC.COLLECTIVE R15, `(.L_x_2961) ;  /* 0x000000000f0c7348 */ /* 0x001fea0003c00000 */
[----:B------:R-:W-:Y:S02]  /*21380*/  ELECT P6, UR62, PT ;  /* 0x00000000003e782f */ /* 0x000fe400038c0000 */
[----:B------:R-:W-:Y:S01]  /*21390*/  MOV R14, UR62 ;  /* 0x0000003e000e7c02 */ /* 0x000fe20008000f00 */
[----:B0-----:R-:W-:Y:S10]  /*213a0*/  ENDCOLLECTIVE ;  /* 0x000000000000791b */ /* 0x001ff40003800000 */
.L_x_2961:
[----:B------:R-:W-:Y:S05]  /*213b0*/  BSYNC B1 ;  /* 0x0000000000017941 */ /* 0x000fea0003800000 */
.L_x_2960:
[----:B------:R-:W-:Y:S05]  /*213c0*/  BRA `(.L_x_2796) ;  /* 0xffffff8800487947 */ /* 0x000fea000383ffff */
.L_x_2799:
[----:B0-----:R0:W1:Y:S02]  /*213d0*/  SYNCS.PHASECHK.TRANS64.TRYWAIT P0, [R23+URZ+0x28c20], R2 ;  /* 0x028c2002170075a7 */ /* 0x001064000800017f */
[----:B-1----:R-:W-:Y:S05]  /*213e0*/  @!P0 NANOSLEEP.SYNCS 0x989680 ;  /* 0x009896800000895d */ /* 0x002fea0003900000 */
[----:B------:R-:W1:Y:S02]  /*213f0*/  @!P0 SYNCS.PHASECHK.TRANS64 P0, [R23+URZ+0x28c20], R2 ;  /* 0x028c2002170085a7 */ /* 0x000e64000800007f */
[----:B-1----:R-:W-:Y:S05]  /*21400*/  @!P0 BRA `(.L_x_2799) ;  /* 0xfffffffc00f08947 */ /* 0x002fea000383ffff */
[----:B------:R-:W-:Y:S05]  /*21410*/  BRA `(.L_x_2962) ;  /* 0xffffff8800587947 */ /* 0x000fea000383ffff */
.L_x_2803:
[----:B0-----:R0:W1:Y:S02]  /*21420*/  SYNCS.PHASECHK.TRANS64.TRYWAIT P0, [R12+URZ+0x28ca0], R2 ;  /* 0x028ca0020c0075a7 */ /* 0x001064000800017f */
[----:B-1----:R-:W-:Y:S05]  /*21430*/  @!P0 NANOSLEEP.SYNCS 0x989680 ;  /* 0x009896800000895d */ /* 0x002fea0003900000 */
[----:B------:R-:W1:Y:S02]  /*21440*/  @!P0 SYNCS.PHASECHK.TRANS64 P0, [R12+URZ+0x28ca0], R2 ;  /* 0x028ca0020c0085a7 */ /* 0x000e64000800007f */
[----:B-1----:R-:W-:Y:S05]  /*21450*/  @!P0 BRA `(.L_x_2803) ;  /* 0xfffffffc00f08947 */ /* 0x002fea000383ffff */
[----:B------:R-:W-:Y:S05]  /*21460*/  BRA `(.L_x_2963) ;  /* 0xffffff8800707947 */ /* 0x000fea000383ffff */
.L_x_2808:
[----:B-1----:R1:W2:Y:S02]  /*21470*/  SYNCS.PHASECHK.TRANS64.TRYWAIT P0, [R12+URZ+0x28cc0], R2 ;  /* 0x028cc0020c0075a7 */ /* 0x0022a4000800017f */
[----:B--2---:R-:W-:Y:S05]  /*21480*/  @!P0 NANOSLEEP.SYNCS 0x989680 ;  /* 0x009896800000895d */ /* 0x004fea0003900000 */
[----:B------:R-:W2:Y:S02]  /*21490*/  @!P0 SYNCS.PHASECHK.TRANS64 P0, [R12+URZ+0x28cc0], R2 ;  /* 0x028cc0020c0085a7 */ /* 0x000ea4000800007f */
[----:B--2---:R-:W-:Y:S05]  /*214a0*/  @!P0 BRA `(.L_x_2808) ;  /* 0xfffffffc00f08947 */ /* 0x004fea000383ffff */
[----:B------:R-:W-:Y:S05]  /*214b0*/  BRA `(.L_x_2964) ;  /* 0xffffff8800ec7947 */ /* 0x000fea000383ffff */
.L_x_2822:
[----:B0-----:R0:W1:Y:S02]  /*214c0*/  SYNCS.PHASECHK.TRANS64.TRYWAIT P1, [R10+URZ+0x28ca0], R2 ;  /* 0x028ca0020a0075a7 */ /* 0x001064000802017f */
[----:B-1----:R-:W-:Y:S05]  /*214d0*/  @!P1 NANOSLEEP.SYNCS 0x989680 ;  /* 0x009896800000995d */ /* 0x002fea0003900000 */
[----:B------:R-:W1:Y:S02]  /*214e0*/  @!P1 SYNCS.PHASECHK.TRANS64 P1, [R10+URZ+0x28ca0], R2 ;  /* 0x028ca0020a0095a7 */ /* 0x000e64000802007f */
[----:B-1----:R-:W-:Y:S05]  /*214f0*/  @!P1 BRA `(.L_x_2822) ;  /* 0xfffffffc00f09947 */ /* 0x002fea000383ffff */
[----:B------:R-:W-:Y:S05]  /*21500*/  BRA `(.L_x_2965) ;  /* 0xffffff9400507947 */ /* 0x000fea000383ffff */
.L_x_2827:
[----:B-1----:R1:W2:Y:S02]  /*21510*/  SYNCS.PHASECHK.TRANS64.TRYWAIT P1, [R10+URZ+0x28cc0], R2 ;  /* 0x028cc0020a0075a7 */ /* 0x0022a4000802017f */
[----:B--2---:R-:W-:Y:S05]  /*21520*/  @!P1 NANOSLEEP.SYNCS 0x989680 ;  /* 0x009896800000995d */ /* 0x004fea0003900000 */
[----:B------:R-:W2:Y:S02]  /*21530*/  @!P1 SYNCS.PHASECHK.TRANS64 P1, [R10+URZ+0x28cc0], R2 ;  /* 0x028cc0020a0095a7 */ /* 0x000ea4000802007f */
[----:B--2---:R-:W-:Y:S05]  /*21540*/  @!P1 BRA `(.L_x_2827) ;  /* 0xfffffffc00f09947 */ /* 0x004fea000383ffff */
[----:B------:R-:W-:Y:S05]  /*21550*/  BRA `(.L_x_2966) ;  /* 0xffffff9400c87947 */ /* 0x000fea000383ffff */
.L_x_2855:
[----:B------:R-:W1:Y:S01]  /*21560*/  S2R R12, SR_TID.X ;  /* 0x00000000000c7919 */ /* 0x000e620000002100 */
[----:B------:R-:W-:Y:S01]  /*21570*/  BSSY B0, `(.L_x_2967) ;  /* 0x000000a000007945 */ /* 0x000fe20003800000 */
[----:B------:R-:W-:Y:S02]  /*21580*/  IMAD.MOV.U32 R11, RZ, RZ, 0x1f ;  /* 0x0000001fff0b7424 */ /* 0x000fe400078e00ff */
[----:B------:R-:W-:Y:S01]  /*21590*/  IMAD.MOV.U32 R15, RZ, RZ, -0x1 ;  /* 0xffffffffff0f7424 */ /* 0x000fe200078e00ff */
[----:B-1----:R-:W-:-:S04]  /*215a0*/  SHF.R.U32.HI R12, RZ, 0x5, R12 ;  /* 0x00000005ff0c7819 */ /* 0x002fc8000001160c */
[----:B------:R-:W-:-:S05]  /*215b0*/  LOP3.LUT R12, R12, 0x3, RZ, 0xc0, !PT ;  /* 0x000000030c0c7812 */ /* 0x000fca00078ec0ff */
[----:B------:R-:W-:Y:S01]  /*215c0*/  IMAD.MOV.U32 R13, RZ, RZ, R12 ;  /* 0x000000ffff0d7224 */ /* 0x000fe200078e000c */
[----:B------:R-:W-:-:S07]  /*215d0*/  MOV R12, RZ ;  /* 0x000000ff000c7202 */ /* 0x000fce0000000f00 */
[----:B0----5:R-:W-:Y:S05]  /*215e0*/  WARPSYNC.COLLECTIVE R15, `(.L_x_2968) ;  /* 0x000000000f087348 */ /* 0x021fea0003c00000 */
[----:B------:R1:W2:Y:S02]  /*215f0*/  SHFL.IDX P6, R14, R13, R12, R11 ;  /* 0x0000000c0d0e7389 */ /* 0x0002a400000c000b */
[----:B012--5:R-:W-:Y:S01]  /*21600*/  ENDCOLLECTIVE ;  /* 0x000000000000791b */ /* 0x027fe20003800000 */
.L_x_2968:
[----:B------:R-:W-:Y:S05]  /*21610*/  BSYNC B0 ;  /* 0x0000000000007941 */ /* 0x000fea0003800000 */
.L_x_2967:
[----:B------:R-:W-:Y:S05]  /*21620*/  BRA `(.L_x_2969) ;  /* 0xffffffac00a87947 */ /* 0x000fea000383ffff */
.L_x_2858:
[----:B0-----:R0:W1:Y:S02]  /*21630*/  SYNCS.PHASECHK.TRANS64.TRYWAIT P0, [R27+URZ+0x28c40], R0 ;  /* 0x028c40001b0075a7 */ /* 0x001064000800017f */
[----:B-1----:R-:W-:Y:S05]  /*21640*/  @!P0 NANOSLEEP.SYNCS 0x989680 ;  /* 0x009896800000895d */ /* 0x002fea0003900000 */
[----:B------:R-:W1:Y:S02]  /*21650*/  @!P0 SYNCS.PHASECHK.TRANS64 P0, [R27+URZ+0x28c40], R0 ;  /* 0x028c40001b0085a7 */ /* 0x000e64000800007f */
[----:B-1----:R-:W-:Y:S05]  /*21660*/  @!P0 BRA `(.L_x_2858) ;  /* 0xfffffffc00f08947 */ /* 0x002fea000383ffff */
[----:B------:R-:W-:Y:S05]  /*21670*/  BRA `(.L_x_2970) ;  /* 0xffffffac00e87947 */ /* 0x000fea000383ffff */
.L_x_2859:
        /* <DEDUP_REMOVED lines=8> */
.L_x_2972:
[----:B------:R-:W-:Y:S05]  /*21700*/  BSYNC B0 ;  /* 0x0000000000007941 */ /* 0x000fea0003800000 */
.L_x_2971:
        /* <DEDUP_REMOVED lines=9> */
.L_x_2973:
[----:B------:R-:W-:Y:S01]  /*217a0*/  IMAD.MOV.U32 R13, RZ, RZ, R4 ;  /* 0x000000ffff0d7224 */ /* 0x000fe200078e0004 */
[----:B------:R-:W-:Y:S01]  /*217b0*/  MOV R12, 0x1 ;  /* 0x00000001000c7802 */ /* 0x000fe20000000f00 */
[----:B------:R-:W-:-:S07]  /*217c0*/  IMAD.MOV.U32 R3, RZ, RZ, R14 ;  /* 0x000000ffff037224 */ /* 0x000fce00078e000e */
[----:B------:R-:W-:Y:S05]  /*217d0*/  WARPSYNC.COLLECTIVE R15, `(.L_x_2974) ;  /* 0x000000000f087348 */ /* 0x000fea0003c00000 */
[----:B------:R0:W1:Y:S02]  /*217e0*/  SHFL.IDX P6, R14, R13, R12, R11 ;  /* 0x0000000c0d0e7389 */ /* 0x00006400000c000b */
[----:B01----:R-:W-:Y:S01]  /*217f0*/  ENDCOLLECTIVE ;  /* 0x000000000000791b */ /* 0x003fe20003800000 */
.L_x_2974:
        /* <DEDUP_REMOVED lines=15> */
.L_x_2975:
[----:B------:R-:W-:Y:S02]  /*218f0*/  @P0 IMAD R6, R5, 0x2, R23 ;  /* 0x0000000205060824 */ /* 0x000fe400078e0217 */
[----:B------:R-:W-:Y:S02]  /*21900*/  IMAD.MOV.U32 R13, RZ, RZ, R4 ;  /* 0x000000ffff0d7224 */ /* 0x000fe400078e0004 */
[----:B------:R-:W-:Y:S02]  /*21910*/  IMAD.MOV.U32 R12, RZ, RZ, 0x2 ;  /* 0x00000002ff0c7424 */ /* 0x000fe400078e00ff */
[----:B------:R-:W-:-:S07]  /*21920*/  IMAD.MOV.U32 R3, RZ, RZ, R14 ;  /* 0x000000ffff037224 */ /* 0x000fce00078e000e */
[----:B------:R-:W-:Y:S05]  /*21930*/  WARPSYNC.COLLECTIVE R15, `(.L_x_2976) ;  /* 0x000000000f087348 */ /* 0x000fea0003c00000 */
[----:B------:R0:W1:Y:S02]  /*21940*/  SHFL.IDX P6, R14, R13, R12, R11 ;  /* 0x0000000c0d0e7389 */ /* 0x00006400000c000b */
[----:B01----:R-:W-:Y:S01]  /*21950*/  ENDCOLLECTIVE ;  /* 0x000000000000791b */ /* 0x003fe20003800000 */
.L_x_2976:
        /* <DEDUP_REMOVED lines=15> */
.L_x_2977:
[----:B------:R-:W-:Y:S02]  /*21a50*/  @P0 IMAD R6, R5, 0x2, R23 ;  /* 0x0000000205060824 */ /* 0x000fe400078e0217 */
[----:B------:R-:W-:Y:S02]  /*21a60*/  IMAD.MOV.U32 R13, RZ, RZ, R4 ;  /* 0x000000ffff0d7224 */ /* 0x000fe400078e0004 */
[----:B------:R-:W-:Y:S02]  /*21a70*/  IMAD.MOV.U32 R12, RZ, RZ, 0x3 ;  /* 0x00000003ff0c7424 */ /* 0x000fe400078e00ff */
[----:B------:R-:W-:-:S07]  /*21a80*/  IMAD.MOV.U32 R3, RZ, RZ, R14 ;  /* 0x000000ffff037224 */ /* 0x000fce00078e000e */
[----:B------:R-:W-:Y:S05]  /*21a90*/  WARPSYNC.COLLECTIVE R15, `(.L_x_2978) ;  /* 0x000000000f087348 */ /* 0x000fea0003c00000 */
[----:B------:R0:W1:Y:S02]  /*21aa0*/  SHFL.IDX P6, R14, R13, R12, R11 ;  /* 0x0000000c0d0e7389 */ /* 0x00006400000c000b */
[----:B01----:R-:W-:Y:S01]  /*21ab0*/  ENDCOLLECTIVE ;  /* 0x000000000000791b */ /* 0x003fe20003800000 */
.L_x_2978:
        /* <DEDUP_REMOVED lines=10> */
.L_x_2979:
[----:B------:R-:W-:Y:S01]  /*21b60*/  @!PT LDS RZ, [RZ] ;  /* 0x00000000fffff984 */ /* 0x000fe20000000800 */
[----:B------:R-:W-:Y:S01]  /*21b70*/  @!PT LDS RZ, [RZ] ;  /* 0x00000000fffff984 */ /* 0x000fe20000000800 */
[----:B------:R-:W-:Y:S01]  /*21b80*/  @!PT LDS RZ, [RZ] ;  /* 0x00000000fffff984 */ /* 0x000fe20000000800 */
[----:B------:R0:W-:Y:S01]  /*21b90*/  @P0 LDGSTS.E.BYPASS.LTC128B.128 [R6+0x23400], desc[UR40][R2.64], !P2 ;  /* 0x2340000002060fae */ /* 0x0001e2000d101d68 */
[----:B------:R-:W-:Y:S01]  /*21ba0*/  IMAD.MOV.U32 R0, RZ, RZ, R14 ;  /* 0x000000ffff007224 */ /* 0x000fe200078e000e */
[----:B------:R-:W-:Y:S06]  /*21bb0*/  BRA `(.L_x_2980) ;  /* 0xffffffac00a47947 */ /* 0x000fec000383ffff */
.L_x_2864:
[----:B------:R-:W-:Y:S02]  /*21bc0*/  IMAD.MOV.U32 R13, RZ, RZ, R2 ;  /* 0x000000ffff0d7224 */ /* 0x000fe400078e0002 */
[----:B------:R-:W-:Y:S02]  /*21bd0*/  IMAD.MOV.U32 R12, RZ, RZ, RZ ;  /* 0x000000ffff0c7224 */ /* 0x000fe400078e00ff */
[----:B------:R-:W-:Y:S02]  /*21be0*/  IMAD.MOV.U32 R11, RZ, RZ, 0x181f ;  /* 0x0000181fff0b7424 */ /* 0x000fe400078e00ff */
[----:B------:R-:W-:Y:S02]  /*21bf0*/  IMAD.MOV.U32 R15, RZ, RZ, -0x1 ;  /* 0xffffffffff0f7424 */ /* 0x000fe400078e00ff */
[----:B-----5:R-:W-:Y:S02]  /*21c00*/  IMAD R3, R20, R7, RZ ;  /* 0x0000000714037224 */ /* 0x020fe400078e02ff */
[----:B------:R-:W-:-:S07]  /*21c10*/  IMAD.IADD R32, R10, 0x1, R32 ;  /* 0x000000010a207824 */ /* 0x000fce00078e0220 */
[----:B------:R-:W-:Y:S05]  /*21c20*/  WARPSYNC.COLLECTIVE R15, `(.L_x_2981) ;  /* 0x000000000f087348 */ /* 0x000fea0003c00000 */
[----:B------:R0:W1:Y:S02]  /*21c30*/  SHFL.IDX P6, R14, R13, R12, R11 ;  /* 0x0000000c0d0e7389 */ /* 0x00006400000c000b */
[----:B01----:R-:W-:Y:S01]  /*21c40*/  ENDCOLLECTIVE ;  /* 0x000000000000791b */ /* 0x003fe20003800000 */
.L_x_2981:
[C---:B------:R-:W-:Y:S01]  /*21c50*/  VIADD R6, R32.reuse, 0x10 ;  /* 0x0000001020067836 */ /* 0x040fe20000000000 */
[----:B------:R-:W-:Y:S01]  /*21c60*/  ISETP.GE.AND P0, PT, R32, R3, PT ;  /* 0x000000032000720c */ /* 0x000fe20003f06270 */
[----:B------:R-:W-:Y:S02]  /*21c70*/  IMAD.MOV.U32 R13, RZ, RZ, R0 ;  /* 0x000000ffff0d7224 */ /* 0x000fe400078e0000 */
[----:B------:R-:W-:-:S10]  /*21c80*/  IMAD.MOV.U32 R4, RZ, RZ, R14 ;  /* 0x000000ffff047224 */ /* 0x000fd400078e000e */
[----:B------:R-:W-:Y:S05]  /*21c90*/  WARPSYNC.COLLECTIVE R15, `(.L_x_2982) ;  /* 0x000000000f087348 */ /* 0x000fea0003c00000 */
[----:B------:R0:W1:Y:S02]  /*21ca0*/  SHFL.IDX P6, R14, R13, R12, R11 ;  /* 0x0000000c0d0e7389 */ /* 0x00006400000c000b */
[----:B01----:R-:W-:Y:S01]  /*21cb0*/  ENDCOLLECTIVE ;  /* 0x000000000000791b */ /* 0x003fe20003800000 */
.L_x_2982:
[----:B------:R-:W-:Y:S02]  /*21cc0*/  IMAD.MOV.U32 R13, RZ, RZ, R2 ;  /* 0x000000ffff0d7224 */ /* 0x000fe400078e0002 */
[----:B------:R-:W-:Y:S01]  /*21cd0*/  IMAD.MOV.U32 R12, RZ, RZ, 0x1 ;  /* 0x00000001ff0c7424 */ /* 0x000fe200078e00ff */
[----:B------:R-:W-:-:S07]  /*21ce0*/  MOV R5, R14 ;  /* 0x0000000e00057202 */ /* 0x000fce0000000f00 */
[----:B------:R-:W-:Y:S05]  /*21cf0*/  WARPSYNC.COLLECTIVE R15, `(.L_x_2983) ;  /* 0x000000000f087348 */ /* 0x000fea0003c00000 */
[----:B------:R0:W1:Y:S02]  /*21d00*/  SHFL.IDX P6, R14, R13, R12, R11 ;  /* 0x0000000c0d0e7389 */ /* 0x00006400000c000b */
[----:B01----:R-:W-:Y:S01]  /*21d10*/  ENDCOLLECTIVE ;  /* 0x000000000000791b */ /* 0x003fe20003800000 */
.L_x_2983:
        /* <DEDUP_REMOVED lines=15> */
.L_x_2984:
[----:B------:R-:W-:Y:S02]  /*21e10*/  IMAD.MOV.U32 R13, RZ, RZ, R2 ;  /* 0x000000ffff0d7224 */ /* 0x000fe400078e0002 */
[----:B------:R-:W-:Y:S01]  /*21e20*/  IMAD.MOV.U32 R12, RZ, RZ, 0x2 ;  /* 0x00000002ff0c7424 */ /* 0x000fe200078e00ff */
[----:B------:R-:W-:-:S07]  /*21e30*/  MOV R5, R14 ;  /* 0x0000000e00057202 */ /* 0x000fce0000000f00 */
[----:B------:R-:W-:Y:S05]  /*21e40*/  WARPSYNC.COLLECTIVE R15, `(.L_x_2985) ;  /* 0x000000000f087348 */ /* 0x000fea0003c00000 */
[----:B------:R0:W1:Y:S02]  /*21e50*/  SHFL.IDX P6, R14, R13, R12, R11 ;  /* 0x0000000c0d0e7389 */ /* 0x00006400000c000b */
[----:B01----:R-:W-:Y:S01]  /*21e60*/  ENDCOLLECTIVE ;  /* 0x000000000000791b */ /* 0x003fe20003800000 */
.L_x_2985:
        /* <DEDUP_REMOVED lines=16> */
.L_x_2986:
[----:B------:R-:W-:Y:S02]  /*21f70*/  IMAD.MOV.U32 R13, RZ, RZ, R2 ;  /* 0x000000ffff0d7224 */ /* 0x000fe400078e0002 */
[----:B------:R-:W-:Y:S02]  /*21f80*/  IMAD.MOV.U32 R12, RZ, RZ, 0x3 ;  /* 0x00000003ff0c7424 */ /* 0x000fe400078e00ff */
[----:B------:R-:W-:-:S07]  /*21f90*/  IMAD.MOV.U32 R5, RZ, RZ, R14 ;  /* 0x000000ffff057224 */ /* 0x000fce00078e000e */
[----:B------:R-:W-:Y:S05]  /*21fa0*/  WARPSYNC.COLLECTIVE R15, `(.L_x_2987) ;  /* 0x000000000f087348 */ /* 0x000fea0003c00000 */
[----:B------:R0:W1:Y:S02]  /*21fb0*/  SHFL.IDX P6, R14, R13, R12, R11 ;  /* 0x0000000c0d0e7389 */ /* 0x00006400000c000b */
[----:B01----:R-:W-:Y:S01]  /*21fc0*/  ENDCOLLECTIVE ;  /* 0x000000000000791b */ /* 0x003fe20003800000 */
.L_x_2987:
        /* <DEDUP_REMOVED lines=14> */
.L_x_2988:
[----:B------:R-:W-:Y:S01]  /*220b0*/  IMAD.MOV.U32 R0, RZ, RZ, R14 ;  /* 0x000000ffff007224 */ /* 0x000fe200078e000e */
[----:B------:R-:W-:Y:S06]  /*220c0*/  BRA `(.L_x_2989) ;  /* 0xffffffb000d07947 */ /* 0x000fec000383ffff */
.L_x_2867:
[----:B0-----:R0:W1:Y:S02]  /*220d0*/  SYNCS.PHASECHK.TRANS64.TRYWAIT P0, [R23+URZ+0x28c20], R0 ;  /* 0x028c2000170075a7 */ /* 0x001064000800017f */
[----:B-1----:R-:W-:Y:S05]  /*220e0*/  @!P0 NANOSLEEP.SYNCS 0x989680 ;  /* 0x009896800000895d */ /* 0x002fea0003900000 */
[----:B------:R-:W1:Y:S02]  /*220f0*/  @!P0 SYNCS.PHASECHK.TRANS64 P0, [R23+URZ+0x28c20], R0 ;  /* 0x028c2000170085a7 */ /* 0x000e64000800007f */
[----:B-1----:R-:W-:Y:S05]  /*22100*/  @!P0 BRA `(.L_x_2867) ;  /* 0xfffffffc00f08947 */ /* 0x002fea000383ffff */
[----:B------:R-:W-:Y:S05]  /*22110*/  BRA `(.L_x_2990) ;  /* 0xffffffb4002c7947 */ /* 0x000fea000383ffff */
.L_x_2870:
[----:B0-----:R0:W1:Y:S02]  /*22120*/  SYNCS.PHASECHK.TRANS64.TRYWAIT P0, [R27+URZ+0x28c60], R0 ;  /* 0x028c60001b0075a7 */ /* 0x001064000800017f */
[----:B-1----:R-:W-:Y:S05]  /*22130*/  @!P0 NANOSLEEP.SYNCS 0x989680 ;  /* 0x009896800000895d */ /* 0x002fea0003900000 */
[----:B------:R-:W1:Y:S02]  /*22140*/  @!P0 SYNCS.PHASECHK.TRANS64 P0, [R27+URZ+0x28c60], R0 ;  /* 0x028c60001b0085a7 */ /* 0x000e64000800007f */
[----:B-1----:R-:W-:Y:S05]  /*22150*/  @!P0 BRA `(.L_x_2870) ;  /* 0xfffffffc00f08947 */ /* 0x002fea000383ffff */
[----:B------:R-:W-:Y:S05]  /*22160*/  BRA `(.L_x_2991) ;  /* 0xffffffb4003c7947 */ /* 0x000fea000383ffff */
.L_x_2871:
        /* <DEDUP_REMOVED lines=8> */
.L_x_2993:
[----:B------:R-:W-:Y:S05]  /*221f0*/  BSYNC B0 ;  /* 0x0000000000007941 */ /* 0x000fea0003800000 */
.L_x_2992:
[----:B------:R0:W5:Y:S01]  /*22200*/  LDL R8, [R1+0xc] ;  /* 0x00000c0001087983 */ /* 0x0001620000100800 */
[----:B------:R-:W-:Y:S01]  /*22210*/  IMAD.MOV.U32 R13, RZ, RZ, R5 ;  /* 0x000000ffff0d7224 */ /* 0x000fe200078e0005 */
[C---:B------:R-:W-:Y:S01]  /*22220*/  LOP3.LUT P5, RZ, R31.reuse, 0x2, RZ, 0xc0, !PT ;  /* 0x000000021fff7812 */ /* 0x040fe200078ac0ff */
[----:B------:R-:W-:Y:S01]  /*22230*/  IMAD.MOV.U32 R12, RZ, RZ, RZ ;  /* 0x000000ffff0c7224 */ /* 0x000fe200078e00ff */
[----:B------:R-:W1:Y:S01]  /*22240*/  S2R R7, SR_TID.X ;  /* 0x0000000000077919 */ /* 0x000e620000002100 */
[----:B------:R-:W-:Y:S01]  /*22250*/  IMAD.MOV.U32 R11, RZ, RZ, 0x181f ;  /* 0x0000181fff0b7424 */ /* 0x000fe200078e00ff */
[C---:B------:R-:W-:Y:S01]  /*22260*/  LOP3.LUT P4, RZ, R31.reuse, 0x4, RZ, 0xc0, !PT ;  /* 0x000000041fff7812 */ /* 0x040fe2000788c0ff */
[----:B------:R-:W-:Y:S01]  /*22270*/  IMAD.MOV.U32 R15, RZ, RZ, -0x1 ;  /* 0xffffffffff0f7424 */ /* 0x000fe200078e00ff */
[----:B------:R-:W-:Y:S01]  /*22280*/  LOP3.LUT P3, RZ, R31, 0x8, RZ, 0xc0, !PT ;  /* 0x000000081fff7812 */ /* 0x000fe2000786c0ff */
[----:B------:R-:W-:Y:S01]  /*22290*/  IMAD.MOV.U32 R3, RZ, RZ, R14 ;  /* 0x000000ffff037224 */ /* 0x000fe200078e000e */
[----:B------:R-:W-:Y:S01]  /*222a0*/  LOP3.LUT R22, R22, 0xfffffeff, RZ, 0xc0, !PT ;  /* 0xfffffeff16167812 */ /* 0x000fe200078ec0ff */
[----:B0-----:R-:W-:-:S10]  /*222b0*/  IMAD R4, R4, 0x2, R23 ;  /* 0x0000000204047824 */ /* 0x001fd400078e0217 */
[----:B-1---5:R-:W-:Y:S05]  /*222c0*/  WARPSYNC.COLLECTIVE R15, `(.L_x_2994) ;  /* 0x000000000f087348 */ /* 0x022fea0003c00000 */
[----:B------:R0:W2:Y:S02]  /*222d0*/  SHFL.IDX P6, R14, R13, R12, R11 ;  /* 0x0000000c0d0e7389 */ /* 0x0000a400000c000b */
[----:B012--5:R-:W-:Y:S01]  /*222e0*/  ENDCOLLECTIVE ;  /* 0x000000000000791b */ /* 0x027fe20003800000 */
.L_x_2994:
        /* <DEDUP_REMOVED lines=40> */
.L_x_2995:
[----:B------:R-:W-:Y:S02]  /*22570*/  IMAD.MOV.U32 R13, RZ, RZ, R5 ;  /* 0x000000ffff0d7224 */ /* 0x000fe400078e0005 */
[----:B------:R-:W-:-:S07]  /*22580*/  IMAD.MOV.U32 R3, RZ, RZ, R14 ;  /* 0x000000ffff037224 */ /* 0x000fce00078e000e */
[----:B------:R-:W-:Y:S05]  /*22590*/  WARPSYNC.COLLECTIVE R15, `(.L_x_2996) ;  /* 0x000000000f087348 */ /* 0x000fea0003c00000 */
[----:B------:R0:W1:Y:S02]  /*225a0*/  SHFL.IDX P6, R14, R13, R12, R11 ;  /* 0x0000000c0d0e7389 */ /* 0x00006400000c000b */
[----:B01----:R-:W-:Y:S01]  /*225b0*/  ENDCOLLECTIVE ;  /* 0x000000000000791b */ /* 0x003fe20003800000 */
.L_x_2996:
        /* <DEDUP_REMOVED lines=29> */
.L_x_2997:
[----:B------:R-:W-:Y:S02]  /*22790*/  IMAD.MOV.U32 R13, RZ, RZ, R5 ;  /* 0x000000ffff0d7224 */ /* 0x000fe400078e0005 */
[----:B------:R-:W-:-:S07]  /*227a0*/  IMAD.MOV.U32 R7, RZ, RZ, R14 ;  /* 0x000000ffff077224 */ /* 0x000fce00078e000e */
[----:B------:R-:W-:Y:S05]  /*227b0*/  WARPSYNC.COLLECTIVE R15, `(.L_x_2998) ;  /* 0x000000000f087348 */ /* 0x000fea0003c00000 */
[----:B------:R0:W1:Y:S02]  /*227c0*/  SHFL.IDX P6, R14, R13, R12, R11 ;  /* 0x0000000c0d0e7389 */ /* 0x00006400000c000b */
[----:B01----:R-:W-:Y:S01]  /*227d0*/  ENDCOLLECTIVE ;  /* 0x000000000000791b */ /* 0x003fe20003800000 */
.L_x_2998:
        /* <DEDUP_REMOVED lines=29> */
.L_x_2999:
[----:B------:R-:W-:Y:S02]  /*229b0*/  IMAD.MOV.U32 R13, RZ, RZ, R5 ;  /* 0x000000ffff0d7224 */ /* 0x000fe400078e0005 */
[----:B------:R-:W-:-:S07]  /*229c0*/  IMAD.MOV.U32 R6, RZ, RZ, R14 ;  /* 0x000000ffff067224 */ /* 0x000fce00078e000e */
[----:B------:R-:W-:Y:S05]  /*229d0*/  WARPSYNC.COLLECTIVE R15, `(.L_x_3000) ;  /* 0x000000000f087348 */ /* 0x000fea0003c00000 */
[----:B------:R0:W1:Y:S02]  /*229e0*/  SHFL.IDX P6, R14, R13, R12, R11 ;  /* 0x0000000c0d0e7389 */ /* 0x00006400000c000b */
[----:B01----:R-:W-:Y:S01]  /*229f0*/  ENDCOLLECTIVE ;  /* 0x000000000000791b */ /* 0x003fe20003800000 */
.L_x_3000:
[----:B------:R-:W-:Y:S01]  /*22a00*/  IMAD.MOV.U32 R2, RZ, RZ, R14 ;  /* 0x000000ffff027224 */ /* 0x000fe200078e000e */
[----:B------:R-:W-:Y:S06]  /*22a10*/  BRA `(.L_x_3001) ;  /* 0xffffffb000d47947 */ /* 0x000fec000383ffff */
.L_x_2878:
[----:B0-----:R0:W1:Y:S02]  /*22a20*/  SYNCS.PHASECHK.TRANS64.TRYWAIT P0, [R6+URZ+0x28c40], R17 ;  /* 0x028c4011060075a7 */ /* 0x001064000800017f */
[----:B-1----:R-:W-:Y:S05]  /*22a30*/  @!P0 NANOSLEEP.SYNCS 0x989680 ;  /* 0x009896800000895d */ /* 0x002fea0003900000 */
[----:B------:R-:W1:Y:S02]  /*22a40*/  @!P0 SYNCS.PHASECHK.TRANS64 P0, [R6+URZ+0x28c40], R17 ;  /* 0x028c4011060085a7 */ /* 0x000e64000800007f */
[----:B-1----:R-:W-:Y:S05]  /*22a50*/  @!P0 BRA `(.L_x_2878) ;  /* 0xfffffffc00f08947 */ /* 0x002fea000383ffff */
[----:B------:R-:W-:Y:S05]  /*22a60*/  BRA `(.L_x_3002) ;  /* 0xffffffb800647947 */ /* 0x000fea000383ffff */
.L_x_2879:
        /* <DEDUP_REMOVED lines=8> */
.L_x_3004:
[----:B------:R-:W-:Y:S05]  /*22af0*/  BSYNC B1 ;  /* 0x0000000000017941 */ /* 0x000fea0003800000 */
.L_x_3003:
        /* <DEDUP_REMOVED lines=9> */
.L_x_3005:
[----:B------:R-:W-:Y:S02]  /*22b90*/  IMAD.MOV.U32 R13, RZ, RZ, R27 ;  /* 0x000000ffff0d7224 */ /* 0x000fe400078e001b */
[----:B------:R-:W-:Y:S02]  /*22ba0*/  IMAD.MOV.U32 R12, RZ, RZ, 0x1 ;  /* 0x00000001ff0c7424 */ /* 0x000fe400078e00ff */
[----:B------:R-:W-:-:S07]  /*22bb0*/  IMAD.MOV.U32 R2, RZ, RZ, R14 ;  /* 0x000000ffff027224 */ /* 0x000fce00078e000e */
[----:B------:R-:W-:Y:S05]  /*22bc0*/  WARPSYNC.COLLECTIVE R15, `(.L_x_3006) ;  /* 0x000000000f087348 */ /* 0x000fea0003c00000 */
[----:B------:R0:W1:Y:S02]  /*22bd0*/  SHFL.IDX P6, R14, R13, R12, R11 ;  /* 0x0000000c0d0e7389 */ /* 0x00006400000c000b */
[----:B01----:R-:W-:Y:S01]  /*22be0*/  ENDCOLLECTIVE ;  /* 0x000000000000791b */ /* 0x003fe20003800000 */
.L_x_3006:
        /* <DEDUP_REMOVED lines=11> */
.L_x_3007:
[----:B------:R-:W-:Y:S01]  /*22ca0*/  IMAD.MOV.U32 R13, RZ, RZ, R27 ;  /* 0x000000ffff0d7224 */ /* 0x000fe200078e001b */
[----:B------:R-:W-:Y:S01]  /*22cb0*/  MOV R12, 0x2 ;  /* 0x00000002000c7802 */ /* 0x000fe20000000f00 */
[----:B------:R-:W-:-:S07]  /*22cc0*/  IMAD.MOV.U32 R2, RZ, RZ, R14 ;  /* 0x000000ffff027224 */ /* 0x000fce00078e000e */
[----:B------:R-:W-:Y:S05]  /*22cd0*/  WARPSYNC.COLLECTIVE R15, `(.L_x_3008) ;  /* 0x000000000f087348 */ /* 0x000fea0003c00000 */
[----:B------:R0:W1:Y:S02]  /*22ce0*/  SHFL.IDX P6, R14, R13, R12, R11 ;  /* 0x0000000c0d0e7389 */ /* 0x00006400000c000b */
[----:B01----:R-:W-:Y:S01]  /*22cf0*/  ENDCOLLECTIVE ;  /* 0x000000000000791b */ /* 0x003fe20003800000 */
.L_x_3008:
        /* <DEDUP_REMOVED lines=11> */
.L_x_3009:
[----:B------:R-:W-:Y:S02]  /*22db0*/  IMAD.MOV.U32 R13, RZ, RZ, R27 ;  /* 0x000000ffff0d7224 */ /* 0x000fe400078e001b */
[----:B------:R-:W-:Y:S02]  /*22dc0*/  IMAD.MOV.U32 R12, RZ, RZ, 0x3 ;  /* 0x00000003ff0c7424 */ /* 0x000fe400078e00ff */
[----:B------:R-:W-:-:S07]  /*22dd0*/  IMAD.MOV.U32 R2, RZ, RZ, R14 ;  /* 0x000000ffff027224 */ /* 0x000fce00078e000e */
[----:B------:R-:W-:Y:S05]  /*22de0*/  WARPSYNC.COLLECTIVE R15, `(.L_x_3010) ;  /* 0x000000000f087348 */ /* 0x000fea0003c00000 */
[----:B------:R0:W1:Y:S02]  /*22df0*/  SHFL.IDX P6, R14, R13, R12, R11 ;  /* 0x0000000c0d0e7389 */ /* 0x00006400000c000b */
[----:B01----:R-:W-:Y:S01]  /*22e00*/  ENDCOLLECTIVE ;  /* 0x000000000000791b */ /* 0x003fe20003800000 */
.L_x_3010:
        /* <DEDUP_REMOVED lines=11> */
.L_x_3011:
[----:B------:R-:W-:Y:S01]  /*22ec0*/  IMAD.MOV.U32 R2, RZ, RZ, R14 ;  /* 0x000000ffff027224 */ /* 0x000fe200078e000e */
[----:B------:R-:W-:Y:S06]  /*22ed0*/  BRA `(.L_x_3012) ;  /* 0xffffffb400f47947 */ /* 0x000fec000383ffff */
.L_x_2884:
[----:B---3--:R3:W4:Y:S02]  /*22ee0*/  SYNCS.PHASECHK.TRANS64.TRYWAIT P0, [R6+URZ+0x28c60], R17 ;  /* 0x028c6011060075a7 */ /* 0x008724000800017f */
[----:B----4-:R-:W-:Y:S05]  /*22ef0*/  @!P0 NANOSLEEP.SYNCS 0x989680 ;  /* 0x009896800000895d */ /* 0x010fea0003900000 */
[----:B------:R-:W4:Y:S02]  /*22f00*/  @!P0 SYNCS.PHASECHK.TRANS64 P0, [R6+URZ+0x28c60], R17 ;  /* 0x028c6011060085a7 */ /* 0x000f24000800007f */
[----:B----4-:R-:W-:Y:S05]  /*22f10*/  @!P0 BRA `(.L_x_2884) ;  /* 0xfffffffc00f08947 */ /* 0x010fea000383ffff */
[----:B------:R-:W-:Y:S05]  /*22f20*/  BRA `(.L_x_3013) ;  /* 0xffffffb800447947 */ /* 0x000fea000383ffff */
.L_x_2885:
        /* <DEDUP_REMOVED lines=8> */
.L_x_3015:
[----:B------:R-:W-:Y:S05]  /*22fb0*/  BSYNC B1 ;  /* 0x0000000000017941 */ /* 0x000fea0003800000 */
.L_x_3014:
        /* <DEDUP_REMOVED lines=12> */
.L_x_3016:
        /* <DEDUP_REMOVED lines=18> */
.L_x_3017:
        /* <DEDUP_REMOVED lines=16> */
.L_x_3018:
        /* <DEDUP_REMOVED lines=19> */
.L_x_3019:
        /* <DEDUP_REMOVED lines=14> */
.L_x_3020:
        /* <DEDUP_REMOVED lines=16> */
.L_x_3021:
        /* <DEDUP_REMOVED lines=14> */
.L_x_3022:
[----:B------:R-:W-:Y:S05]  /*23690*/  BRA `(.L_x_3023) ;  /* 0xffffffb400b07947 */ /* 0x000fea000383ffff */
.L_x_2893:
        /* <DEDUP_REMOVED lines=8> */
.L_x_3025:
[----:B------:R-:W-:Y:S05]  /*23720*/  BSYNC B0 ;  /* 0x0000000000007941 */ /* 0x000fea0003800000 */
.L_x_3024:
        /* <DEDUP_REMOVED lines=9> */
.L_x_3026:
        /* <DEDUP_REMOVED lines=18> */
.L_x_3027:
[----:B------:R-:W-:Y:S01]  /*238e0*/  IMAD.MOV.U32 R12, RZ, RZ, 0x2 ;  /* 0x00000002ff0c7424 */ /* 0x000fe200078e00ff */
[----:B------:R-:W-:-:S05]  /*238f0*/  SEL R4, R14, RZ, P1 ;  /* 0x000000ff0e047207 */ /* 0x000fca0000800000 */
[----:B------:R-:W-:-:S04]  /*23900*/  IMAD.IADD R4, R17, 0x1, R4 ;  /* 0x0000000111047824 */ /* 0x000fc800078e0204 */
[----:B------:R-:W-:-:S07]  /*23910*/  IMAD.MOV.U32 R13, RZ, RZ, R4 ;  /* 0x000000ffff0d7224 */ /* 0x000fce00078e0004 */
[----:B------:R-:W-:Y:S05]  /*23920*/  WARPSYNC.COLLECTIVE R15, `(.L_x_3028) ;  /* 0x000000000f087348 */ /* 0x000fea0003c00000 */
[----:B------:R0:W1:Y:S02]  /*23930*/  SHFL.UP P6, R14, R13, R12, R11 ;  /* 0x0400000c0d0e7389 */ /* 0x00006400000c000b */
[----:B01----:R-:W-:Y:S01]  /*23940*/  ENDCOLLECTIVE ;  /* 0x000000000000791b */ /* 0x003fe20003800000 */
.L_x_3028:
[----:B------:R-:W-:Y:S02]  /*23950*/  MOV R12, 0x4 ;  /* 0x00000004000c7802 */ /* 0x000fe40000000f00 */
[----:B------:R-:W-:-:S05]  /*23960*/  SEL R3, R14, RZ, P2 ;  /* 0x000000ff0e037207 */ /* 0x000fca0001000000 */
[----:B------:R-:W-:-:S04]  /*23970*/  IMAD.IADD R6, R4, 0x1, R3 ;  /* 0x0000000104067824 */ /* 0x000fc800078e0203 */
[----:B------:R-:W-:-:S07]  /*23980*/  IMAD.MOV.U32 R13, RZ, RZ, R6 ;  /* 0x000000ffff0d7224 */ /* 0x000fce00078e0006 */
[----:B------:R-:W-:Y:S05]  /*23990*/  WARPSYNC.COLLECTIVE R15, `(.L_x_3029) ;  /* 0x000000000f087348 */ /* 0x000fea0003c00000 */
[----:B------:R0:W1:Y:S02]  /*239a0*/  SHFL.UP P6, R14, R13, R12, R11 ;  /* 0x0400000c0d0e7389 */ /* 0x00006400000c000b */
[----:B01----:R-:W-:Y:S01]  /*239b0*/  ENDCOLLECTIVE ;  /* 0x000000000000791b */ /* 0x003fe20003800000 */
.L_x_3029:
[----:B------:R-:W-:Y:S01]  /*239c0*/  IMAD.MOV.U32 R12, RZ, RZ, 0x8 ;  /* 0x00000008ff0c7424 */ /* 0x000fe200078e00ff */
[----:B------:R-:W-:-:S05]  /*239d0*/  SEL R3, R14, RZ, P3 ;  /* 0x000000ff0e037207 */ /* 0x000fca0001800000 */
[----:B------:R-:W-:-:S04]  /*239e0*/  IMAD.IADD R2, R6, 0x1, R3 ;  /* 0x0000000106027824 */ /* 0x000fc800078e0203 */
[----:B------:R-:W-:-:S07]  /*239f0*/  IMAD.MOV.U32 R13, RZ, RZ, R2 ;  /* 0x000000ffff0d7224 */ /* 0x000fce00078e0002 */
[----:B------:R-:W-:Y:S05]  /*23a00*/  WARPSYNC.COLLECTIVE R15, `(.L_x_3030) ;  /* 0x000000000f087348 */ /* 0x000fea0003c00000 */
[----:B------:R0:W1:Y:S02]  /*23a10*/  SHFL.UP P6, R14, R13, R12, R11 ;  /* 0x0400000c0d0e7389 */ /* 0x00006400000c000b */
[----:B01----:R-:W-:Y:S01]  /*23a20*/  ENDCOLLECTIVE ;  /* 0x000000000000791b */ /* 0x003fe20003800000 */
.L_x_3030:
[----:B------:R-:W-:Y:S01]  /*23a30*/  IMAD.MOV.U32 R12, RZ, RZ, 0x10 ;  /* 0x00000010ff0c7424 */ /* 0x000fe200078e00ff */
[----:B------:R-:W-:-:S05]  /*23a40*/  SEL R3, R14, RZ, P4 ;  /* 0x000000ff0e037207 */ /* 0x000fca0002000000 */
[----:B------:R-:W-:-:S04]  /*23a50*/  IMAD.IADD R3, R2, 0x1, R3 ;  /* 0x0000000102037824 */ /* 0x000fc800078e0203 */
[----:B------:R-:W-:-:S07]  /*23a60*/  IMAD.MOV.U32 R13, RZ, RZ, R3 ;  /* 0x000000ffff0d7224 */ /* 0x000fce00078e0003 */
[----:B------:R-:W-:Y:S05]  /*23a70*/  WARPSYNC.COLLECTIVE R15, `(.L_x_3031) ;  /* 0x000000000f087348 */ /* 0x000fea0003c00000 */
[----:B------:R0:W1:Y:S02]  /*23a80*/  SHFL.UP P6, R14, R13, R12, R11 ;  /* 0x0400000c0d0e7389 */ /* 0x00006400000c000b */
[----:B01----:R-:W-:Y:S01]  /*23a90*/  ENDCOLLECTIVE ;  /* 0x000000000000791b */ /* 0x003fe20003800000 */
.L_x_3031:
        /* <DEDUP_REMOVED lines=8> */
.L_x_3032:
[----:B------:R-:W-:Y:S05]  /*23b20*/  BRA `(.L_x_3033) ;  /* 0xffffffb800447947 */ /* 0x000fea000383ffff */
.L_x_2898:
        /* <DEDUP_REMOVED lines=8> */
.L_x_3035:
[----:B------:R-:W-:Y:S05]  /*23bb0*/  BSYNC B0 ;  /* 0x0000000000007941 */ /* 0x000fea0003800000 */
.L_x_3034:
        /* <DEDUP_REMOVED lines=8> */
.L_x_3036:
[----:B------:R-:W-:Y:S01]  /*23c40*/  IMAD.MOV.U32 R12, RZ, RZ, 0x4 ;  /* 0x00000004ff0c7424 */ /* 0x000fe200078e00ff */
[----:B------:R-:W-:-:S05]  /*23c50*/  SEL R2, R14, RZ, P2 ;  /* 0x000000ff0e027207 */ /* 0x000fca0001000000 */
[----:B------:R-:W-:-:S04]  /*23c60*/  IMAD.IADD R2, R13, 0x1, R2 ;  /* 0x000000010d027824 */ /* 0x000fc800078e0202 */
[----:B------:R-:W-:-:S07]  /*23c70*/  IMAD.MOV.U32 R13, RZ, RZ, R2 ;  /* 0x000000ffff0d7224 */ /* 0x000fce00078e0002 */
[----:B------:R-:W-:Y:S05]  /*23c80*/  WARPSYNC.COLLECTIVE R15, `(.L_x_3037) ;  /* 0x000000000f087348 */ /* 0x000fea0003c00000 */
[----:B------:R0:W1:Y:S02]  /*23c90*/  SHFL.UP P6, R14, R13, R12, R11 ;  /* 0x0400000c0d0e7389 */ /* 0x00006400000c000b */
[----:B01----:R-:W-:Y:S01]  /*23ca0*/  ENDCOLLECTIVE ;  /* 0x000000000000791b */ /* 0x003fe20003800000 */
.L_x_3037:
[----:B------:R-:W-:Y:S02]  /*23cb0*/  MOV R12, 0x8 ;  /* 0x00000008000c7802 */ /* 0x000fe40000000f00 */
[----:B------:R-:W-:-:S05]  /*23cc0*/  SEL R3, R14, RZ, P3 ;  /* 0x000000ff0e037207 */ /* 0x000fca0001800000 */
[----:B------:R-:W-:-:S04]  /*23cd0*/  IMAD.IADD R3, R2, 0x1, R3 ;  /* 0x0000000102037824 */ /* 0x000fc800078e0203 */
[----:B------:R-:W-:-:S07]  /*23ce0*/  IMAD.MOV.U32 R13, RZ, RZ, R3 ;  /* 0x000000ffff0d7224 */ /* 0x000fce00078e0003 */
[----:B------:R-:W-:Y:S05]  /*23cf0*/  WARPSYNC.COLLECTIVE R15, `(.L_x_3038) ;  /* 0x000000000f087348 */ /* 0x000fea0003c00000 */
[----:B------:R0:W1:Y:S02]  /*23d00*/  SHFL.UP P6, R14, R13, R12, R11 ;  /* 0x0400000c0d0e7389 */ /* 0x00006400000c000b */
[----:B01----:R-:W-:Y:S01]  /*23d10*/  ENDCOLLECTIVE ;  /* 0x000000000000791b */ /* 0x003fe20003800000 */
.L_x_3038:
[----:B------:R-:W-:Y:S01]  /*23d20*/  IMAD.MOV.U32 R12, RZ, RZ, 0x10 ;  /* 0x00000010ff0c7424 */ /* 0x000fe200078e00ff */
[----:B------:R-:W-:-:S05]  /*23d30*/  SEL R4, R14, RZ, P4 ;  /* 0x000000ff0e047207 */ /* 0x000fca0002000000 */
[----:B------:R-:W-:-:S04]  /*23d40*/  IMAD.IADD R4, R3, 0x1, R4 ;  /* 0x0000000103047824 */ /* 0x000fc800078e0204 */
[----:B------:R-:W-:-:S07]  /*23d50*/  IMAD.MOV.U32 R13, RZ, RZ, R4 ;  /* 0x000000ffff0d7224 */ /* 0x000fce00078e0004 */
[----:B------:R-:W-:Y:S05]  /*23d60*/  WARPSYNC.COLLECTIVE R15, `(.L_x_3039) ;  /* 0x000000000f087348 */ /* 0x000fea0003c00000 */
[----:B------:R0:W1:Y:S02]  /*23d70*/  SHFL.UP P6, R14, R13, R12, R11 ;  /* 0x0400000c0d0e7389 */ /* 0x00006400000c000b */
[----:B01----:R-:W-:Y:S01]  /*23d80*/  ENDCOLLECTIVE ;  /* 0x000000000000791b */ /* 0x003fe20003800000 */
.L_x_3039:
        /* <DEDUP_REMOVED lines=8> */
.L_x_3040:
[----:B------:R-:W-:Y:S05]  /*23e10*/  BRA `(.L_x_3041) ;  /* 0xffffffb800247947 */ /* 0x000fea000383ffff */
.L_x_2900:
[----:B------:R-:W-:Y:S01]  /*23e20*/  BSSY B0, `(.L_x_3042) ;  /* 0x0000006000007945 */ /* 0x000fe20003800000 */
[----:B------:R-:W-:Y:S02]  /*23e30*/  PLOP3.LUT P6, PT, P6, PT, PT, 0x8, 0x0 ;  /* 0x000000000000781c */ /* 0x000fe400037ce170 */
[----:B------:R-:W-:-:S11]  /*23e40*/  MOV R15, 0xffffffff ;  /* 0xffffffff000f7802 */ /* 0x000fd60000000f00 */
[----:B01----:R-:W-:Y:S05]  /*23e50*/  WARPSYNC.COLLECTIVE R15, `(.L_x_3043) ;  /* 0x000000000f087348 */ /* 0x003fea0003c00000 */
[----:B------:R-:W-:Y:S01]  /*23e60*/  VOTE.ANY R14, PT, P6 ;  /* 0x00000000000e7806 */ /* 0x000fe200030e0100 */
[----:B01----:R-:W-:Y:S06]  /*23e70*/  ENDCOLLECTIVE ;  /* 0x000000000000791b */ /* 0x003fec0003800000 */
.L_x_3043:
[----:B------:R-:W-:Y:S05]  /*23e80*/  BSYNC B0 ;  /* 0x0000000000007941 */ /* 0x000fea0003800000 */
.L_x_3042:
        /* <DEDUP_REMOVED lines=9> */
.L_x_3044:
[----:B------:R-:W-:Y:S01]  /*23f20*/  IMAD.MOV.U32 R17, RZ, RZ, R14 ;  /* 0x000000ffff117224 */ /* 0x000fe200078e000e */
[----:B------:R-:W-:Y:S06]  /*23f30*/  BRA `(.L_x_3045) ;  /* 0xffffffb800147947 */ /* 0x000fec000383ffff */
.L_x_2902:
[----:B------:R-:W-:Y:S01]  /*23f40*/  BSSY B0, `(.L_x_3046) ;  /* 0x0000007000007945 */ /* 0x000fe20003800000 */
[----:B------:R-:W-:Y:S01]  /*23f50*/  IMAD.MOV.U32 R13, RZ, RZ, R3 ;  /* 0x000000ffff0d7224 */ /* 0x000fe200078e0003 */
[----:B------:R-:W-:Y:S01]  /*23f60*/  MOV R11, 0x1f ;  /* 0x0000001f000b7802 */ /* 0x000fe20000000f00 */
[----:B------:R-:W-:-:S07]  /*23f70*/  IMAD.MOV.U32 R15, RZ, RZ, -0x1 ;  /* 0xffffffffff0f7424 */ /* 0x000fce00078e00ff */
[----:B0123--:R-:W-:Y:S05]  /*23f80*/  WARPSYNC.COLLECTIVE R15, `(.L_x_3047) ;  /* 0x000000000f087348 */ /* 0x00ffea0003c00000 */
[----:B------:R4:W0:Y:S02]  /*23f90*/  SHFL.IDX P6, R14, R13, R12, R11 ;  /* 0x0000000c0d0e7389 */ /* 0x00082400000c000b */
[----:B01234-:R-:W-:Y:S01]  /*23fa0*/  ENDCOLLECTIVE ;  /* 0x000000000000791b */ /* 0x01ffe20003800000 */
.L_x_3047:
[----:B------:R-:W-:Y:S05]  /*23fb0*/  BSYNC B0 ;  /* 0x0000000000007941 */ /* 0x000fea0003800000 */
.L_x_3046:
[----:B------:R-:W-:Y:S05]  /*23fc0*/  BRA `(.L_x_2901) ;  /* 0xffffffb8000c7947 */ /* 0x000fea000383ffff */
.L_x_2906:
[----:B0-----:R0:W1:Y:S02]  /*23fd0*/  SYNCS.PHASECHK.TRANS64.TRYWAIT P0, [R4+URZ+0x28c20], R0 ;  /* 0x028c2000040075a7 */ /* 0x001064000800017f */
[----:B-1----:R-:W-:Y:S05]  /*23fe0*/  @!P0 NANOSLEEP.SYNCS 0x989680 ;  /* 0x009896800000895d */ /* 0x002fea0003900000 */
[----:B------:R-:W1:Y:S02]  /*23ff0*/  @!P0 SYNCS.PHASECHK.TRANS64 P0, [R4+URZ+0x28c20], R0 ;  /* 0x028c2000040085a7 */ /* 0x000e64000800007f */
[----:B-1----:R-:W-:Y:S05]  /*24000*/  @!P0 BRA `(.L_x_2906) ;  /* 0xfffffffc00f08947 */ /* 0x002fea000383ffff */
[----:B------:R-:W-:Y:S05]  /*24010*/  BRA `(.L_x_3048) ;  /* 0xffffffbc00847947 */ /* 0x000fea000383ffff */
.L_x_2907:
        /* <DEDUP_REMOVED lines=11> */
.L_x_3050:
[----:B------:R-:W-:Y:S05]  /*240d0*/  BSYNC B0 ;  /* 0x0000000000007941 */ /* 0x000fea0003800000 */
.L_x_3049:
[----:B------:R-:W-:Y:S05]  /*240e0*/  BRA `(.L_x_3051) ;  /* 0xffffffbc006c7947 */ /* 0x000fea000383ffff */
.L_x_2908:
[----:B------:R-:W-:Y:S01]  /*240f0*/  BSSY B0, `(.L_x_3052) ;  /* 0x0000006000007945 */ /* 0x000fe20003800000 */
[----:B------:R-:W-:-:S07]  /*24100*/  IMAD.MOV.U32 R15, RZ, RZ, -0x1 ;  /* 0xffffffffff0f7424 */ /* 0x000fce00078e00ff */
[----:B0-234-:R-:W-:Y:S05]  /*24110*/  WARPSYNC.COLLECTIVE R15, `(.L_x_3053) ;  /* 0x000000000f0c7348 */ /* 0x01dfea0003c00000 */
[----:B------:R-:W-:Y:S02]  /*24120*/  ELECT P6, UR62, PT ;  /* 0x00000000003e782f */ /* 0x000fe400038c0000 */
[----:B------:R-:W-:Y:S01]  /*24130*/  MOV R14, UR62 ;  /* 0x0000003e000e7c02 */ /* 0x000fe20008000f00 */
[----:B0-234-:R-:W-:Y:S10]  /*24140*/  ENDCOLLECTIVE ;  /* 0x000000000000791b */ /* 0x01dff40003800000 */
.L_x_3053:
[----:B------:R-:W-:Y:S05]  /*24150*/  BSYNC B0 ;  /* 0x0000000000007941 */ /* 0x000fea0003800000 */
.L_x_3052:
[----:B------:R-:W-:Y:S05]  /*24160*/  BRA `(.L_x_3054) ;  /* 0xffffffbc00607947 */ /* 0x000fea000383ffff */
.L_x_2910:
[----:B0-----:R0:W1:Y:S02]  /*24170*/  SYNCS.PHASECHK.TRANS64.TRYWAIT P1, [R5+URZ+0x28c40], R0 ;  /* 0x028c4000050075a7 */ /* 0x001064000802017f */
[----:B-1----:R-:W-:Y:S05]  /*24180*/  @!P1 NANOSLEEP.SYNCS 0x989680 ;  /* 0x009896800000995d */ /* 0x002fea0003900000 */
[----:B------:R-:W1:Y:S02]  /*24190*/  @!P1 SYNCS.PHASECHK.TRANS64 P1, [R5+URZ+0x28c40], R0 ;  /* 0x028c4000050095a7 */ /* 0x000e64000802007f */
[----:B-1----:R-:W-:Y:S05]  /*241a0*/  @!P1 BRA `(.L_x_2910) ;  /* 0xfffffffc00f09947 */ /* 0x002fea000383ffff */
[----:B------:R-:W-:Y:S05]  /*241b0*/  BRA `(.L_x_3055) ;  /* 0xffffffbc00807947 */ /* 0x000fea000383ffff */
.L_x_2912:
[----:B-1----:R1:W0:Y:S02]  /*241c0*/  SYNCS.PHASECHK.TRANS64.TRYWAIT P1, [R25+URZ+0x28c40], R2 ;  /* 0x028c4002190075a7 */ /* 0x002224000802017f */
[----:B0-----:R-:W-:Y:S05]  /*241d0*/  @!P1 NANOSLEEP.SYNCS 0x989680 ;  /* 0x009896800000995d */ /* 0x001fea0003900000 */
[----:B------:R-:W0:Y:S02]  /*241e0*/  @!P1 SYNCS.PHASECHK.TRANS64 P1, [R25+URZ+0x28c40], R2 ;  /* 0x028c4002190095a7 */ /* 0x000e24000802007f */
[----:B0-----:R-:W-:Y:S05]  /*241f0*/  @!P1 BRA `(.L_x_2912) ;  /* 0xfffffffc00f09947 */ /* 0x001fea000383ffff */
[----:B------:R-:W-:Y:S05]  /*24200*/  BRA `(.L_x_3056) ;  /* 0xffffffbc008c7947 */ /* 0x000fea000383ffff */
.L_x_2914:
[----:B------:R0:W0:Y:S02]  /*24210*/  SYNCS.PHASECHK.TRANS64.TRYWAIT P1, [R5+URZ+0x28c60], R0 ;  /* 0x028c6000050075a7 */ /* 0x000024000802017f */
[----:B0-----:R-:W-:Y:S05]  /*24220*/  @!P1 NANOSLEEP.SYNCS 0x989680 ;  /* 0x009896800000995d */ /* 0x001fea0003900000 */
[----:B------:R-:W0:Y:S02]  /*24230*/  @!P1 SYNCS.PHASECHK.TRANS64 P1, [R5+URZ+0x28c60], R0 ;  /* 0x028c6000050095a7 */ /* 0x000e24000802007f */
[----:B0-----:R-:W-:Y:S05]  /*24240*/  @!P1 BRA `(.L_x_2914) ;  /* 0xfffffffc00f09947 */ /* 0x001fea000383ffff */
[----:B------:R-:W-:Y:S05]  /*24250*/  BRA `(.L_x_3057) ;  /* 0xffffffbc00887947 */ /* 0x000fea000383ffff */
.L_x_3058:
        /* <DEDUP_REMOVED lines=10> */
.L_x_5812:


//--------------------- .text._ZN7cutlass13device_kernelIN5flash11enable_sm90INS1_16FlashAttnFwdSm90INS1_25CollectiveMainloopFwdSm90ILi2EN4cute5tupleIJNS5_1CILi1EEES8_S8_EEENS6_IJNS7_ILi64EEESA_SA_EEELi512ENS_6half_tEfNS_4arch4Sm90ELb0ELb1ELb1ELb1ELb1ELb0ELb1ELb0ELb0ELb1ELb0ELb0EEENS1_21CollectiveEpilogueFwdINS6_IJSA_NS7_ILi512EEESA_EEES9_SC_SE_Li256ELb1ELb1ELb0ELb0EEENS1_36VarlenDynamicPersistentTileSchedulerILi64ELi64ELi256ELi128ELb0ELb1ELb1ELb1ELb0ELb1EEEEEEEEEvNT_6ParamsE --------------------------
	.section	.text._ZN7cutlass13device_kernelIN5flash11enable_sm90INS1_16FlashAttnFwdSm90INS1_25CollectiveMainloopFwdSm90ILi2EN4cute5tupleIJNS5_1CILi1EEES8_S8_EEENS6_IJNS7_ILi64EEESA_SA_EEELi512ENS_6half_tEfNS_4arch4Sm90ELb0ELb1ELb1ELb1ELb1ELb0ELb1ELb0ELb0ELb1ELb0ELb0EEENS1_21CollectiveEpilogueFwdINS6_IJSA_NS7_ILi512EEESA_EEES9_SC_SE_Li256ELb1ELb1ELb0ELb0EEENS1_36VarlenDynamicPersistentTileSchedulerILi64ELi64ELi256ELi128ELb0ELb1ELb1ELb1ELb0ELb1EEEEEEEEEvNT_6ParamsE,"ax",@progbits
	.align	128
.text._ZN7cutlass13device_kernelIN5flash11enable_sm90INS1_16FlashAttnFwdSm90INS1_25CollectiveMainloopFwdSm90ILi2EN4cute5tupleIJNS5_1CILi1EEES8_S8_EEENS6_IJNS7_ILi64EEESA_SA_EEELi512ENS_6half_tEfNS_4arch4Sm90ELb0ELb1ELb1ELb1ELb1ELb0ELb1ELb0ELb0ELb1ELb0ELb0EEENS1_21CollectiveEpilogueFwdINS6_IJSA_NS7_ILi512EEESA_EEES9_SC_SE_Li256ELb1ELb1ELb0ELb0EEENS1_36VarlenDynamicPersistentTileSchedulerILi64ELi64ELi256ELi128ELb0ELb1ELb1ELb1ELb0ELb1EEEEEEEEEvNT_6ParamsE:
        .type           _ZN7cutlass13device_kernelIN5flash11enable_sm90INS1_16FlashAttnFwdSm90INS1_25CollectiveMainloopFwdSm90ILi2EN4cute5tupleIJNS5_1CILi1EEES8_S8_EEENS6_IJNS7_ILi64EEESA_SA_EEELi512ENS_6half_tEfNS_4arch4Sm90ELb0ELb1ELb1ELb1ELb1ELb0ELb1ELb0ELb0ELb1ELb0ELb0EEENS1_21CollectiveEpilogueFwdINS6_IJSA_NS7_ILi512EEESA_EEES9_SC_SE_Li256ELb1ELb1ELb0ELb0EEENS1_36VarlenDynamicPersistentTileSchedulerILi64ELi64ELi256ELi128ELb0ELb1ELb1ELb1ELb0ELb1EEEEEEEEEvNT_6ParamsE,@function
        .size           _ZN7cutlass13device_kernelIN5flash11enable_sm90INS1_16FlashAttnFwdSm90INS1_25CollectiveMainloopFwdSm90ILi2EN4cute5tupleIJNS5_1CILi1EEES8_S8_EEENS6_IJNS7_ILi64EEESA_SA_EEELi512ENS_6half_tEfNS_4arch4Sm90ELb0ELb1ELb1ELb1ELb1ELb0ELb1ELb0ELb0ELb1ELb0ELb0EEENS1_21CollectiveEpilogueFwdINS6_IJSA_NS7_ILi512EEESA_EEES9_SC_SE_Li256ELb1ELb1ELb0ELb0EEENS1_36VarlenDynamicPersistentTileSchedulerILi64ELi64ELi256ELi128ELb0ELb1ELb1ELb1ELb0ELb1EEEEEEEEEvNT_6ParamsE,(.L_x_5813 - _ZN7cutlass13device_kernelIN5flash11enable_sm90INS1_16FlashAttnFwdSm90INS1_25CollectiveMainloopFwdSm90ILi2EN4cute5tupleIJNS5_1CILi1EEES8_S8_EEENS6_IJNS7_ILi64EEESA_SA_EEELi512ENS_6half_tEfNS_4arch4Sm90ELb0ELb1ELb1ELb1ELb1ELb0ELb1ELb0ELb0ELb1ELb0ELb0EEENS1_21CollectiveEpilogueFwdINS6_IJSA_NS7_ILi512EEESA_EEES9_SC_SE_Li256ELb1ELb1ELb0ELb0EEENS1_36VarlenDynamicPersistentTileSchedulerILi64ELi64ELi256ELi128ELb0ELb1ELb1ELb1ELb0ELb1EEEEEEEEEvNT_6ParamsE)
        .other          _ZN7cutlass13device_kernelIN5flash11enable_sm90INS1_16FlashAttnFwdSm90INS1_25CollectiveMainloopFwdSm90ILi2EN4cute5tupleIJNS5_1CILi1EEES8_S8_EEENS6_IJNS7_ILi64EEESA_SA_EEELi512ENS_6half_tEfNS_4arch4Sm90ELb0ELb1ELb1ELb1ELb1ELb0ELb1ELb0ELb0ELb1ELb0ELb0EEENS1_21CollectiveEpilogueFwdINS6_IJSA_NS7_ILi512EEESA_EEES9_SC_SE_Li256ELb1ELb1ELb0ELb0EEENS1_36VarlenDynamicPersistentTileSchedulerILi64ELi64ELi256ELi128ELb0ELb1ELb1ELb1ELb0ELb1EEEEEEEEEvNT_6ParamsE,@"STO_CUDA_ENTRY STV_DEFAULT"
_ZN7cutlass13device_kernelIN5flash11enable_sm90INS1_16FlashAttnFwdSm90INS1_25CollectiveMainloopFwdSm90ILi2EN4cute5tupleIJNS5_1CILi1EEES8_S8_EEENS6_IJNS7_ILi64EEESA_SA_EEELi512ENS_6half_tEfNS_4arch4Sm90ELb0ELb1ELb1ELb1ELb1ELb0ELb1ELb0ELb0ELb1ELb0ELb0EEENS1_21CollectiveEpilogueFwdINS6_IJSA_NS7_ILi512EEESA_EEES9_SC_SE_Li256ELb1ELb1ELb0ELb0EEENS1_36VarlenDynamicPersistentTileSchedulerILi64ELi64ELi256ELi128ELb0ELb1ELb1ELb1ELb0ELb1EEEEEEEEEvNT_6ParamsE:
        /* <DEDUP_REMOVED lines=43> */
.L_x_3059:
        /* <DEDUP_REMOVED lines=22> */
.L_x_3060:
        /* <DEDUP_REMOVED lines=18> */
.L_x_3061:
        /* <DEDUP_REMOVED lines=22> */
.L_x_3062:
        /* <DEDUP_REMOVED lines=23> */
.L_x_3063:
[----:B0-----:R-:W-:Y:S01]  /*0800*/  ULDC UR4, c[0x0][0x20] ;  /* 0x0000080000047ab9 */ /* 0x001fe20000000800 */
[----:B------:R-:W-:Y:S01]  /*0810*/  UISETP.NE.AND UP0, UPT, UR61, URZ, UPT ;  /* 0x0000003f3d00728c */ /* 0x000fe2000bf05270 */
[----:B------:R-:W-:Y:S01]  /*0820*/  IADD3 R2, P0, R1, UR4, RZ ;  /* 0x0000000401027c10 */ /* 0x000fe2000ff1e0ff */
[----:B------:R-:W-:Y:S01]  /*0830*/  ULDC UR4, c[0x0][0x24] ;  /* 0x0000090000047ab9 */ /* 0x000fe20000000800 */
[----:B------:R-:W-:Y:S01]  /*0840*/  UMOV UR60, 0x1 ;  /* 0x00000001003c7882 */ /* 0x000fe20000000000 */
[----:B------:R-:W-:Y:S01]  /*0850*/  NOP ;  /* 0x0000000000007918 */ /* 0x000fe20000000000 */
[----:B-1234-:R-:W-:Y:S01]  /*0860*/  BAR.SYNC.DEFER_BLOCKING 0x0 ;  /* 0x0000000000007b1d */ /* 0x01efe20000010000 */
[----:B------:R-:W-:Y:S01]  /*0870*/  IADD3 R3, P1, R2, 0x1e0, RZ ;  /* 0x000001e002037810 */ /* 0x000fe20007f3e0ff */
[----:B------:R-:W-:Y:S01]  /*0880*/  IMAD.X R18, RZ, RZ, UR4, P0 ;  /* 0x00000004ff127e24 */ /* 0x000fe200080e06ff */
[----:B------:R-:W-:Y:S01]  /*0890*/  PLOP3.LUT P2, PT, PT, PT, UP0, 0x80, 0x0 ;  /* 0x000000000000781c */ /* 0x000fe20003f4f008 */
[----:B------:R-:W-:-:S02]  /*08a0*/  USEL UR60, UR60, 0x2, !UP0 ;  /* 0x000000023c3c7887 */ /* 0x000fc4000c000000 */
[----:B------:R-:W-:Y:S01]  /*08b0*/  ULDC.64 UR36, c[0x0][0x208] ;  /* 0x0000820000247ab9 */ /* 0x000fe20000000a00 */
[----:B------:R0:W-:Y:S02]  /*08c0*/  STL [R1+0x428], R3 ;  /* 0x0004280301007387 */ /* 0x0001e40000100800 */
[----:B0-----:R-:W-:-:S05]  /*08d0*/  IMAD.X R3, RZ, RZ, R18, P1 ;  /* 0x000000ffff037224 */ /* 0x001fca00008e0612 */
[----:B------:R0:W-:Y:S02]  /*08e0*/  STL [R1+0x424], R3 ;  /* 0x0004240301007387 */ /* 0x0001e40000100800 */
[----:B------:R-:W-:Y:S05]  /*08f0*/  @!P2 BRA `(.L_x_3064) ;  /* 0x0000024800e4a947 */ /* 0x000fea0003800000 */
.L_x_3065:
[----:B------:R-:W-:-:S08]  /*0900*/  NOP ;  /* 0x0000000000007918 */ /* 0x000fd00000000000 */
[----:B------:R-:W1:Y:S02]  /*0910*/  USETMAXREG.TRY_ALLOC.CTAPOOL UP0, 0xe8 ;  /* 0x000000e8000079c8 */ /* 0x000e640008000600 */
[----:B-1----:R-:W-:-:S13]  /*0920*/  PLOP3.LUT P0, PT, PT, PT, UP0, 0x80, 0x0 ;  /* 0x000000000000781c */ /* 0x002fda0003f0f008 */
[----:B------:R-:W-:Y:S05]  /*0930*/  @!P0 BRA `(.L_x_3065) ;  /* 0xfffffffc00f08947 */ /* 0x000fea000383ffff */
[----:B0-----:R-:W0:Y:S01]  /*0940*/  S2R R3, SR_TID.X ;  /* 0x0000000000037919 */ /* 0x001e220000002100 */
[----:B------:R-:W-:Y:S01]  /*0950*/  ULDC UR4, c[0x0][0xd3c] ;  /* 0x00034f0000047ab9 */ /* 0x000fe20000000800 */
[C---:B------:R-:W-:Y:S01]  /*0960*/  IADD3 R196, P1, R2.reuse, 0x1c8, RZ ;  /* 0x000001c802c47810 */ /* 0x040fe20007f3e0ff */
[----:B------:R-:W1:Y:S01]  /*0970*/  S2R R7, SR_CgaCtaId ;  /* 0x0000000000077919 */ /* 0x000e620000008800 */
[----:B------:R-:W-:-:S03]  /*0980*/  IADD3 R199, P2, R2, 0x1d4, RZ ;  /* 0x000001d402c77810 */ /* 0x000fc60007f5e0ff */
[--C-:B------:R-:W-:Y:S01]  /*0990*/  IMAD.X R197, RZ, RZ, R18.reuse, P1 ;  /* 0x000000ffffc57224 */ /* 0x100fe200008e0612 */
[----:B------:R-:W-:Y:S01]  /*09a0*/  STL.64 [R1+0x1c8], RZ ;  /* 0x0001c8ff01007387 */ /* 0x000fe20000100a00 */
[----:B------:R-:W-:-:S03]  /*09b0*/  IMAD.X R198, RZ, RZ, R18, P2 ;  /* 0x000000ffffc67224 */ /* 0x000fc600010e0612 */
[----:B------:R-:W-:Y:S04]  /*09c0*/  STL [R1+0x1d0], RZ ;  /* 0x0001d0ff01007387 */ /* 0x000fe80000100800 */
[----:B------:R-:W-:Y:S01]  /*09d0*/  STL [R1+0x1d4], RZ ;  /* 0x0001d4ff01007387 */ /* 0x000fe20000100800 */
[----:B0-----:R-:W-:-:S04]  /*09e0*/  LOP3.LUT R0, R3, 0xffffff80, RZ, 0xc0, !PT ;  /* 0xffffff8003007812 */ /* 0x001fc800078ec0ff */
[----:B------:R-:W-:Y:S02]  /*09f0*/  ISETP.NE.AND P0, PT, R0, 0x80, PT ;  /* 0x000000800000780c */ /* 0x000fe40003f05270 */
[----:B------:R-:W-:-:S04]  /*0a00*/  MOV R0, 0x400 ;  /* 0x0000040000007802 */ /* 0x000fc80000000f00 */
[----:B-1----:R-:W-:-:S04]  /*0a10*/  LEA R0, R7, R0, 0x18 ;  /* 0x0000000007007211 */ /* 0x002fc800078ec0ff */
[----:B------:R-:W-:-:S03]  /*0a20*/  R2UR UR46, R0 ;  /* 0x00000000002e72ca */ /* 0x000fc600000e0000 */
        /* <DEDUP_REMOVED lines=10> */
[----:B------:R-:W0:Y:S01]  /*0ad0*/  S2UR UR4, SR_SWINHI ;  /* 0x00000000000479c3 */ /* 0x000e220000002f00 */
[----:B------:R-:W-:Y:S01]  /*0ae0*/  R2UR UR5, R9 ;  /* 0x00000000090572ca */ /* 0x000fe200000e0000 */
[----:B------:R-:W-:Y:S01]  /*0af0*/  ULOP3.LUT UR8, UR60, 0x1, URZ, 0xfc, !UPT ;  /* 0x000000013c087892 */ /* 0x000fe2000f8efc3f */
[----:B------:R-:W-:Y:S02]  /*0b00*/  SHF.R.S32.HI R0, RZ, 0x1f, R191 ;  /* 0x0000001fff007819 */ /* 0x000fe400000114bf */
[----:B------:R-:W-:Y:S02]  /*0b10*/  R2UR UR6, R11 ;  /* 0x000000000b0672ca */ /* 0x000fe400000e0000 */
[CC--:B------:R-:W-:Y:S02]  /*0b20*/  LEA.HI R5, R0.reuse, R191.reuse, RZ, 0x7 ;  /* 0x000000bf00057211 */ /* 0x0c0fe400078f38ff */
[----:B------:R-:W-:-:S02]  /*0b30*/  LEA.HI R4, R0, R191, RZ, 0x5 ;  /* 0x000000bf00047211 */ /* 0x000fc400078f28ff */
[----:B------:R-:W-:Y:S02]  /*0b40*/  LOP3.LUT R6, R5, 0xffffff80, RZ, 0xc0, !PT ;  /* 0xffffff8005067812 */ /* 0x000fe400078ec0ff */
[CC--:B------:R-:W-:Y:S02]  /*0b50*/  LEA.HI R3, R0.reuse, R191.reuse, RZ, 0x4 ;  /* 0x000000bf00037211 */ /* 0x0c0fe400078f20ff */
[----:B------:R-:W-:Y:S01]  /*0b60*/  SHF.R.S32.HI R201, RZ, 0x5, R4 ;  /* 0x00000005ffc97819 */ /* 0x000fe20000011404 */
[----:B------:R-:W-:Y:S01]  /*0b70*/  IMAD.IADD R8, R191, 0x1, -R6 ;  /* 0x00000001bf087824 */ /* 0x000fe200078e0a06 */
[----:B------:R-:W-:Y:S02]  /*0b80*/  SHF.R.S32.HI R6, RZ, 0x1f, R4 ;  /* 0x0000001fff067819 */ /* 0x000fe40000011404 */
[----:B------:R-:W-:Y:S02]  /*0b90*/  LEA.HI R10, R0, R191, RZ, 0x2 ;  /* 0x000000bf000a7211 */ /* 0x000fe400078f10ff */
[----:B------:R-:W-:-:S02]  /*0ba0*/  SHF.R.S32.HI R4, RZ, 0x4, R3 ;  /* 0x00000004ff047819 */ /* 0x000fc40000011403 */
[----:B------:R-:W-:Y:S01]  /*0bb0*/  SHF.R.S32.HI R9, RZ, 0x1f, R8 ;  /* 0x0000001fff097819 */ /* 0x000fe20000011408 */
[----:B------:R-:W-:Y:S01]  /*0bc0*/  UMOV UR38, UR46 ;  /* 0x0000002e00267c82 */ /* 0x000fe20008000000 */
[----:B0-----:R-:W-:Y:S01]  /*0bd0*/  UMOV UR39, UR4 ;  /* 0x0000000400277c82 */ /* 0x001fe20008000000 */
[----:B------:R-:W-:Y:S01]  /*0be0*/  LOP3.LUT R202, R3, 0xfffffff0, RZ, 0xc0, !PT ;  /* 0xfffffff003ca7812 */ /* 0x000fe200078ec0ff */
[----:B------:R-:W-:Y:S01]  /*0bf0*/  IMAD.U32 R194, RZ, RZ, UR38 ;  /* 0x00000026ffc27e24 */ /* 0x000fe2000f8e00ff */
[----:B------:R-:W-:Y:S01]  /*0c00*/  LOP3.LUT R14, R10, 0xfffffffc, RZ, 0xc0, !PT ;  /* 0xfffffffc0a0e7812 */ /* 0x000fe200078ec0ff */
[----:B------:R-:W-:Y:S01]  /*0c10*/  IMAD.U32 R195, RZ, RZ, UR39 ;  /* 0x00000027ffc37e24 */ /* 0x000fe2000f8e00ff */
[----:B------:R-:W-:Y:S01]  /*0c20*/  LEA.HI R6, R6, R201, RZ, 0x2 ;  /* 0x000000c906067211 */ /* 0x000fe200078f10ff */
[----:B------:R-:W-:Y:S01]  /*0c30*/  IMAD.IADD R202, R191, 0x1, -R202 ;  /* 0x00000001bfca7824 */ /* 0x000fe200078e0aca */
[----:B------:R-:W-:Y:S01]  /*0c40*/  LEA.HI R3, R3, R4, RZ, 0x1 ;  /* 0x0000000403037211 */ /* 0x000fe200078f08ff */
[----:B------:R-:W-:Y:S01]  /*0c50*/  IMAD.IADD R14, R191, 0x1, -R14 ;  /* 0x00000001bf0e7824 */ /* 0x000fe200078e0a0e */
[----:B------:R-:W-:-:S02]  /*0c60*/  LEA.HI R10, R9, R8, RZ, 0x2 ;  /* 0x00000008090a7211 */ /* 0x000fc400078f10ff */
[----:B------:R-:W-:Y:S02]  /*0c70*/  SHF.R.S32.HI R192, RZ, 0x7, R5 ;  /* 0x00000007ffc07819 */ /* 0x000fe40000011405 */
[----:B------:R-:W-:Y:S02]  /*0c80*/  LOP3.LUT R6, R6, 0x3ffffc, RZ, 0xc0, !PT ;  /* 0x003ffffc06067812 */ /* 0x000fe400078ec0ff */
[----:B------:R-:W-:Y:S01]  /*0c90*/  LOP3.LUT R3, R3, 0x1ffffffe, RZ, 0xc0, !PT ;  /* 0x1ffffffe03037812 */ /* 0x000fe200078ec0ff */
[----:B------:R-:W-:Y:S01]  /*0ca0*/  IMAD R13, R192, 0x100, R202 ;  /* 0x00000100c00d7824 */ /* 0x000fe200078e02ca */
[----:B------:R-:W-:Y:S01]  /*0cb0*/  SHF.R.S32.HI R11, RZ, 0x2, R10 ;  /* 0x00000002ff0b7819 */ /* 0x000fe2000001140a */
[----:B------:R-:W-:Y:S01]  /*0cc0*/  IMAD.IADD R6, R201, 0x1, -R6 ;  /* 0x00000001c9067824 */ /* 0x000fe200078e0a06 */
[----:B------:R-:W-:Y:S01]  /*0cd0*/  SHF.R.S32.HI R12, RZ, 0x1f, R10 ;  /* 0x0000001fff0c7819 */ /* 0x000fe2000001140a */
[----:B------:R-:W-:Y:S01]  /*0ce0*/  IMAD.IADD R3, R4, 0x1, -R3 ;  /* 0x0000000104037824 */ /* 0x000fe200078e0a03 */
[----:B------:R-:W-:Y:S01]  /*0cf0*/  LEA.HI R4, R14, R14, RZ, 0x1 ;  /* 0x0000000e0e047211 */ /* 0x000fe200078f08ff */
[----:B------:R-:W-:Y:S01]  /*0d00*/  IMAD R6, R6, 0x10, R13 ;  /* 0x0000001006067824 */ /* 0x000fe200078e020d */
[----:B------:R-:W-:Y:S01]  /*0d10*/  LEA.HI R12, R12, R11, RZ, 0x3 ;  /* 0x0000000b0c0c7211 */ /* 0x000fe200078f18ff */
[----:B------:R-:W-:Y:S01]  /*0d20*/  IMAD.SHL.U32 R227, R3, 0x8, RZ ;  /* 0x0000000803e37824 */ /* 0x000fe200078e00ff */
[----:B------:R-:W-:-:S02]  /*0d30*/  LEA.HI R0, R0, R191, RZ, 0x3 ;  /* 0x000000bf00007211 */ /* 0x000fc400078f18ff */
[----:B------:R-:W-:Y:S01]  /*0d40*/  LOP3.LUT R12, R12, 0xfffffff8, RZ, 0xc0, !PT ;  /* 0xfffffff80c0c7812 */ /* 0x000fe200078ec0ff */
[----:B------:R-:W-:Y:S01]  /*0d50*/  IMAD.U32 R17, R6, 0x40, R227 ;  /* 0x0000004006117824 */ /* 0x000fe200078e00e3 */
[----:B------:R-:W-:Y:S02]  /*0d60*/  LOP3.LUT R13, R4, 0x1ffffffe, RZ, 0xc0, !PT ;  /* 0x1ffffffe040d7812 */ /* 0x000fe400078ec0ff */
[----:B------:R-:W-:Y:S01]  /*0d70*/  LOP3.LUT R4, R0, 0xfffffff8, RZ, 0xc0, !PT ;  /* 0xfffffff800047812 */ /* 0x000fe200078ec0ff */
[----:B------:R-:W-:Y:S01]  /*0d80*/  IMAD.IADD R12, R11, 0x1, -R12 ;  /* 0x000000010b0c7824 */ /* 0x000fe200078e0a0c */
[----:B------:R-:W-:Y:S01]  /*0d90*/  LEA.HI R5, R5, R192, RZ, 0x1 ;  /* 0x000000c005057211 */ /* 0x000fe200078f08ff */
[----:B------:R-:W-:Y:S01]  /*0da0*/  IMAD.IADD R13, R14, 0x1, -R13 ;  /* 0x000000010e0d7824 */ /* 0x000fe200078e0a0d */
[----:B------:R-:W-:Y:S01]  /*0db0*/  LEA.HI R9, R9, R8, RZ, 0x5 ;  /* 0x0000000809097211 */ /* 0x000fe200078f28ff */
[----:B------:R-:W-:Y:S01]  /*0dc0*/  IMAD.IADD R193, R191, 0x1, -R4 ;  /* 0x00000001bfc17824 */ /* 0x000fe200078e0a04 */
[----:B------:R-:W-:Y:S01]  /*0dd0*/  LOP3.LUT R11, R10, 0x7ffffffc, RZ, 0xc0, !PT ;  /* 0x7ffffffc0a0b7812 */ /* 0x000fe200078ec0ff */
[----:B------:R-:W-:Y:S01]  /*0de0*/  IMAD.WIDE R16, R17, 0x2, R194 ;  /* 0x0000000211107825 */ /* 0x000fe200078e02c2 */
[----:B------:R-:W-:-:S02]  /*0df0*/  LOP3.LUT R5, R5, 0xfffffe, RZ, 0xc0, !PT ;  /* 0x00fffffe05057812 */ /* 0x000fc400078ec0ff */
[----:B------:R-:W-:Y:S01]  /*0e00*/  SHF.R.S32.HI R9, RZ, 0x5, R9 ;  /* 0x00000005ff097819 */ /* 0x000fe20000011409 */
[----:B------:R-:W-:Y:S01]  /*0e10*/  IMAD.SHL.U32 R156, R193, 0x8, RZ ;  /* 0x00000008c19c7824 */ /* 0x000fe200078e00ff */
[----:B------:R-:W-:Y:S01]  /*0e20*/  SHF.R.S32.HI R159, RZ, 0x3, R0 ;  /* 0x00000003ff9f7819 */ /* 0x000fe20000011400 */
[----:B------:R-:W-:Y:S02]  /*0e30*/  IMAD.IADD R11, R8, 0x1, -R11 ;  /* 0x00000001080b7824 */ /* 0x000fe400078e0a0b */
[----:B------:R-:W-:Y:S02]  /*0e40*/  IMAD.IADD R5, R192, 0x1, -R5 ;  /* 0x00000001c0057824 */ /* 0x000fe400078e0a05 */
        /* <DEDUP_REMOVED lines=14> */
[----:B------:R-:W-:Y:S01]  /*0f30*/  IMAD.SHL.U32 R200, R5, 0x100, RZ ;  /* 0x0000010005c87824 */ /* 0x000fe200078e00ff */
[----:B------:R-:W-:Y:S01]  /*0f40*/  SHF.R.S32.HI R176, RZ, 0x1f, R157 ;  /* 0x0000001fffb07819 */ /* 0x000fe2000001149d */
[----:B------:R-:W-:-:S02]  /*0f50*/  IMAD.SHL.U32 R203, R11, 0x2, RZ ;  /* 0x000000020bcb7824 */ /* 0x000fc400078e00ff */
[----:B------:R-:W-:Y:S02]  /*0f60*/  IMAD R228, R13, 0x8, R22 ;  /* 0x000000080de47824 */ /* 0x000fe400078e0216 */
[----:B------:R-:W-:-:S07]  /*0f70*/  IMAD.IADD R23, R203, 0x1, R200 ;  /* 0x00000001cb177824 */ /* 0x000fce00078e02c8 */
.L_x_3205:
        /* <DEDUP_REMOVED lines=14> */
[----:B------:R-:W-:-:S03]  /*1060*/  @UP1 UIMAD.WIDE UR8, UR6, 0x4, UR10 ;  /* 0x00000004060818a5 */ /* 0x000fc6000f8e020a */
[----:B------:R-:W-:Y:S01]  /*1070*/  ULDC.64 UR10, c[0x0][0xb18] ;  /* 0x0002c600000a7ab9 */ /* 0x000fe20000000a00 */
[----:B------:R-:W2:Y:S02]  /*1080*/  @P0 LDG.E R4, desc[UR36][R4.64] ;  /* 0x0000002404040981 */ /* 0x000ea4000c1e1900 */
[----:B-1----:R-:W-:Y:S02]  /*1090*/  IMAD.U32 R8, RZ, RZ, UR8 ;  /* 0x00000008ff087e24 */ /* 0x002fe4000f8e00ff */
[----:B----4-:R-:W-:Y:S01]  /*10a0*/  IMAD.U32 R9, RZ, RZ, UR9 ;  /* 0x00000009ff097e24 */ /* 0x010fe2000f8e00ff */
[----:B------:R-:W-:-:S04]  /*10b0*/  ULDC.64 UR8, c[0x0][0x418] ;  /* 0x0001060000087ab9 */ /* 0x000fc80000000a00 */
[----:B------:R-:W3:Y:S01]  /*10c0*/  @P2 LDG.E R8, desc[UR36][R8.64] ;  /* 0x0000002408082981 */ /* 0x000ee2000c1e1900 */
[----:B------:R-:W-:Y:S01]  /*10d0*/  UISETP.NE.U32.AND UP0, UPT, UR8, URZ, UPT ;  /* 0x0000003f0800728c */ /* 0x000fe2000bf05070 */
[----:B------:R-:W-:Y:S01]  /*10e0*/  ISETP.NE.U32.AND P1, PT, RZ, UR10, PT ;  /* 0x0000000aff007c0c */ /* 0x000fe2000bf25070 */
[----:B------:R-:W-:Y:S01]  /*10f0*/  UMOV UR4, URZ ;  /* 0x0000003f00047c82 */ /* 0x000fe20008000000 */
[----:B------:R-:W-:Y:S01]  /*1100*/  ULDC UR8, c[0x0][0x424] ;  /* 0x0001090000087ab9 */ /* 0x000fe20000000800 */
[----:B------:R-:W-:Y:S01]  /*1110*/  UISETP.NE.AND.EX UP0, UPT, UR9, URZ, UPT, UP0 ;  /* 0x0000003f0900728c */ /* 0x000fe2000bf05300 */
[----:B------:R-:W-:Y:S01]  /*1120*/  ISETP.NE.AND.EX P1, PT, RZ, UR11, PT, P1 ;  /* 0x0000000bff007c0c */ /* 0x000fe2000bf25310 */
[----:B------:R-:W-:Y:S02]  /*1130*/  UMOV UR45, UR7 ;  /* 0x00000007002d7c82 */ /* 0x000fe40008000000 */
[----:B------:R-:W-:-:S04]  /*1140*/  USEL UR8, UR8, 0x1, UP0 ;  /* 0x0000000108087887 */ /* 0x000fc80008000000 */
[----:B------:R-:W-:Y:S01]  /*1150*/  UIMAD UR50, UR8, UR50, URZ ;  /* 0x00000032083272a4 */ /* 0x000fe2000f8e023f */
        /* <DEDUP_REMOVED lines=17> */
.L_x_3066:
[----:B------:R-:W-:Y:S01]  /*1270*/  UMOV UR58, UR5 ;  /* 0x00000005003a7c82 */ /* 0x000fe20008000000 */
        /* <DEDUP_REMOVED lines=9> */
.L_x_3067:
        /* <DEDUP_REMOVED lines=13> */
.L_x_3068:
[----:B------:R-:W0:Y:S01]  /*13e0*/  LDC R0, c[0x0][0xa80] ;  /* 0x0002a000ff007b82 */ /* 0x000e220000000800 */
[----:B------:R-:W-:Y:S01]  /*13f0*/  UISETP.NE.AND UP0, UPT, UR61, 0x1, UPT ;  /* 0x000000013d00788c */ /* 0x000fe2000bf05270 */
[----:B------:R1:W-:Y:S01]  /*1400*/  STL.128 [R1+0x3f0], RZ ;  /* 0x0003f0ff01007387 */ /* 0x0003e20000100c00 */
[----:B------:R-:W-:Y:S01]  /*1410*/  IADD3 R28, P0, R2, 0x3f0, RZ ;  /* 0x000003f0021c7810 */ /* 0x000fe20007f1e0ff */
[----:B------:R-:W-:Y:S02]  /*1420*/  UIADD3 UR50, -UR4, UR50, URZ ;  /* 0x0000003204327290 */ /* 0x000fe4000fffe13f */
[----:B------:R1:W-:Y:S01]  /*1430*/  STL.128 [R1+0x400], RZ ;  /* 0x000400ff01007387 */ /* 0x0003e20000100c00 */
[----:B------:R-:W-:Y:S01]  /*1440*/  PLOP3.LUT P1, PT, PT, PT, UP0, 0x80, 0x0 ;  /* 0x000000000000781c */ /* 0x000fe20003f2f008 */
[----:B------:R-:W-:Y:S02]  /*1450*/  IMAD.X R29, RZ, RZ, R18, P0 ;  /* 0x000000ffff1d7224 */ /* 0x000fe400000e0612 */
[----:B------:R1:W-:Y:S04]  /*1460*/  STL.128 [R1+0x1e0], RZ ;  /* 0x0001e0ff01007387 */ /* 0x0003e80000100c00 */
[----:B------:R1:W-:Y:S04]  /*1470*/  STL.128 [R1+0x1f0], RZ ;  /* 0x0001f0ff01007387 */ /* 0x0003e80000100c00 */
[----:B------:R1:W-:Y:S04]  /*1480*/  STL.128 [R1+0x200], RZ ;  /* 0x000200ff01007387 */ /* 0x0003e80000100c00 */
[----:B------:R1:W-:Y:S04]  /*1490*/  STL.128 [R1+0x210], RZ ;  /* 0x000210ff01007387 */ /* 0x0003e80000100c00 */
[----:B0-----:R1:W-:Y:S04]  /*14a0*/  STL [R1+0x410], R0 ;  /* 0x0004100001007387 */ /* 0x0013e80000100800 */
        /* <DEDUP_REMOVED lines=28> */
[----:B------:R-:W-:Y:S05]  /*1670*/  @!P1 BRA `(.L_x_3069) ;  /* 0x0000007c00dc9947 */ /* 0x000fea0003800000 */
[----:B------:R-:W0:Y:S01]  /*1680*/  LDC.64 R8, c[0x0][0xad8] ;  /* 0x0002b600ff087b82 */ /* 0x000e220000000a00 */
[----:B------:R-:W-:Y:S01]  /*1690*/  ULDC UR4, c[0x0][0x448] ;  /* 0x0001120000047ab9 */ /* 0x000fe20000000800 */
[----:B------:R-:W-:Y:S02]  /*16a0*/  USHF.L.U32 UR6, UR5, 0x6, URZ ;  /* 0x0000000605067899 */ /* 0x000fe4000800063f */
[----:B------:R-:W-:Y:S02]  /*16b0*/  UISETP.NE.AND UP0, UPT, UR4, 0x1, UPT ;  /* 0x000000010400788c */ /* 0x000fe4000bf05270 */
[----:B------:R-:W-:Y:S02]  /*16c0*/  UIADD3 UR7, UR6, 0x3f, URZ ;  /* 0x0000003f06077890 */ /* 0x000fe4000fffe03f */
[----:B------:R-:W-:-:S07]  /*16d0*/  UIADD3 UR8, UR50, 0x1, -UR49 ;  /* 0x0000000132087890 */ /* 0x000fce000fffe831 */
[----:B------:R-:W-:Y:S01]  /*16e0*/  @UP0 UIADD3 UR4, UR6, 0x3f, URZ ;  /* 0x0000003f06040890 */ /* 0x000fe2000fffe03f */
[----:B------:R-:W-:Y:S01]  /*16f0*/  @UP0 ULDC UR5, c[0x0][0x44c] ;  /* 0x0001130000050ab9 */ /* 0x000fe20000000800 */
[----:B------:R-:W-:Y:S02]  /*1700*/  @UP0 ULDC UR9, c[0x0][0x450] ;  /* 0x0001140000090ab9 */ /* 0x000fe40000000800 */
[----:B------:R-:W-:-:S04]  /*1710*/  UIMAD.WIDE.U32 UR4, UR4, UR5, URZ ;  /* 0x00000005040472a5 */ /* 0x000fc8000f8e003f */
[----:B------:R-:W-:Y:S01]  /*1720*/  @UP0 USHF.R.U32.HI UR7, URZ, UR9, UR5 ;  /* 0x000000093f070299 */ /* 0x000fe20008011605 */
[----:B0-----:R-:W-:-:S03]  /*1730*/  ISETP.GE.AND P1, PT, R9, 0x1, PT ;  /* 0x000000010900780c */ /* 0x001fc60003f26270 */
[----:B------:R-:W-:-:S06]  /*1740*/  UIADD3 UR7, UR8, UR7, URZ ;  /* 0x0000000708077290 */ /* 0x000fcc000fffe03f */
[----:B-1----:R-:W-:-:S04]  /*1750*/  VIADD R0, R8, UR7 ;  /* 0x0000000708007c36 */ /* 0x002fc80008000000 */
        /* <DEDUP_REMOVED lines=12> */
.L_x_3071:
[----:B------:R-:W-:-:S13]  /*1820*/  ISETP.NE.AND P0, PT, R9, 0x1, PT ;  /* 0x000000010900780c */ /* 0x000fda0003f05270 */
[----:B------:R-:W0:Y:S02]  /*1830*/  @P0 LDC.64 R4, c[0x0][0xae0] ;  /* 0x0002b800ff040b82 */ /* 0x000e240000000a00 */
[----:B0-----:R-:W-:-:S05]  /*1840*/  @P0 IMAD.HI.U32 R4, R3, R4, RZ ;  /* 0x0000000403040227 */ /* 0x001fca00078e00ff */
[----:B------:R-:W-:-:S07]  /*1850*/  @P0 SHF.R.U32.HI R3, RZ, R5, R4 ;  /* 0x00000005ff030219 */ /* 0x000fce0000011604 */
.L_x_3072:
[----:B------:R-:W-:-:S05]  /*1860*/  IMAD R3, R3, R9, R9 ;  /* 0x0000000903037224 */ /* 0x000fca00078e0209 */
[----:B------:R-:W-:-:S07]  /*1870*/  VIMNMX R0, R0, R3, PT ;  /* 0x0000000300007248 */ /* 0x000fce0003fe0100 */
.L_x_3070:
        /* <DEDUP_REMOVED lines=10> */
[----:B------:R-:W-:Y:S01]  /*1920*/  UIADD3 UR6, UR6, UR50, -UR49 ;  /* 0x0000003206067290 */ /* 0x000fe2000fffe831 */
        /* <DEDUP_REMOVED lines=17> */
.L_x_3074:
[----:B------:R-:W-:-:S13]  /*1a40*/  ISETP.NE.AND P0, PT, R9, 0x1, PT ;  /* 0x000000010900780c */ /* 0x000fda0003f05270 */
[----:B------:R-:W0:Y:S02]  /*1a50*/  @P0 LDC.64 R4, c[0x0][0xae0] ;  /* 0x0002b800ff040b82 */ /* 0x000e240000000a00 */
[----:B0-----:R-:W-:-:S05]  /*1a60*/  @P0 IMAD.HI.U32 R4, R0, R4, RZ ;  /* 0x0000000400040227 */ /* 0x001fca00078e00ff */
[----:B------:R-:W-:-:S07]  /*1a70*/  @P0 SHF.R.U32.HI R0, RZ, R5, R4 ;  /* 0x00000005ff000219 */ /* 0x000fce0000011604 */
.L_x_3075:
[----:B------:R-:W-:-:S05]  /*1a80*/  IMAD R0, R0, R9, RZ ;  /* 0x0000000900007224 */ /* 0x000fca00078e02ff */
[----:B------:R-:W-:-:S07]  /*1a90*/  VIMNMX R3, R3, R0, !PT ;  /* 0x0000000003037248 */ /* 0x000fce0007fe0100 */
.L_x_3073:
        /* <DEDUP_REMOVED lines=704> */
.L_x_3077:
[----:B-----5:R-:W-:-:S05]  /*46a0*/  LEA R5, R5, UR46, 0x3 ;  /* 0x0000002e05057c11 */ /* 0x020fca000f8e18ff */
[----:B------:R-:W-:-:S05]  /*46b0*/  VIADD R4, R5, 0x38860 ;  /* 0x0003886005047836 */ /* 0x000fca0000000000 */
[----:B------:R-:W-:-:S04]  /*46c0*/  PRMT R4, R7, 0x654, R4 ;  /* 0x0000065407047816 */ /* 0x000fc80000000004 */
[----:B------:R0:W-:Y:S02]  /*46d0*/  SYNCS.ARRIVE.TRANS64.RED.A1T0 RZ, [R4+URZ], RZ ;  /* 0x000000ff04ff79a7 */ /* 0x0001e4000810043f */
[----:B0-----:R-:W-:-:S05]  /*46e0*/  VIADD R4, R215, 0xfffffffe ;  /* 0xfffffffed7047836 */ /* 0x001fca0000000000 */
[----:B------:R-:W-:-:S13]  /*46f0*/  ISETP.GE.AND P0, PT, R4, R0, PT ;  /* 0x000000000400720c */ /* 0x000fda0003f06270 */
[----:B------:R-:W-:Y:S05]  /*4700*/  @!P0 BRA `(.L_x_3078) ;  /* 0x0000003c005c8947 */ /* 0x000fea0003800000 */
.L_x_3080:
        /* <DEDUP_REMOVED lines=978> */
.L_x_3079:
[----:B-----5:R-:W-:-:S05]  /*8430*/  LEA R9, R9, UR46, 0x3 ;  /* 0x0000002e09097c11 */ /* 0x020fca000f8e18ff */
[----:B0-----:R-:W-:-:S05]  /*8440*/  VIADD R6, R9, 0x38860 ;  /* 0x0003886009067836 */ /* 0x001fca0000000000 */
[----:B------:R-:W-:-:S04]  /*8450*/  PRMT R6, R7, 0x654, R6 ;  /* 0x0000065407067816 */ /* 0x000fc80000000006 */
[----:B------:R0:W-:Y:S01]  /*8460*/  SYNCS.ARRIVE.TRANS64.RED.A1T0 RZ, [R6+URZ], RZ ;  /* 0x000000ff06ff79a7 */ /* 0x0001e2000810043f */
[----:B------:R-:W-:Y:S05]  /*8470*/  @P0 BRA `(.L_x_3080) ;  /* 0xffffffc000a40947 */ /* 0x000fea000383ffff */
.L_x_3078:
        /* <DEDUP_REMOVED lines=277> */
.L_x_3082:
[----:B------:R-:W-:Y:S05]  /*95d0*/  BSYNC B0 ;  /* 0x0000000000007941 */ /* 0x000fea0003800000 */
.L_x_3081:
[----:B------:R-:W-:Y:S05]  /*95e0*/  BRA `(.L_x_3076) ;  /* 0x0000018c001c7947 */ /* 0x000fea0003800000 */
.L_x_3069:
[----:B------:R-:W-:Y:S01]  /*95f0*/  UIADD3 UR11, UP0, UR38, 0x38830, URZ ;  /* 0x00038830260b7890 */ /* 0x000fe2000ff1e03f */
[----:B------:R-:W-:Y:S01]  /*9600*/  IMAD.U32 R4, RZ, RZ, UR60 ;  /* 0x0000003cff047e24 */ /* 0x000fe2000f8e00ff */
[----:B------:R-:W-:Y:S01]  /*9610*/  UIADD3 UR9, UP1, UR38, 0x38840, URZ ;  /* 0x0003884026097890 */ /* 0x000fe2000ff3e03f */
[----:B------:R-:W-:Y:S01]  /*9620*/  IMAD.MOV.U32 R9, RZ, RZ, R7 ;  /* 0x000000ffff097224 */ /* 0x000fe200078e0007 */
[----:B------:R-:W-:Y:S01]  /*9630*/  UIADD3 UR7, UP2, UR38, 0x38850, URZ ;  /* 0x0003885026077890 */ /* 0x000fe2000ff5e03f */
[----:B------:R-:W-:Y:S01]  /*9640*/  IMAD.MOV.U32 R8, RZ, RZ, 0x100 ;  /* 0x00000100ff087424 */ /* 0x000fe200078e00ff */
[----:B------:R-:W-:Y:S01]  /*9650*/  UIADD3 UR4, UP3, UR38, 0x38860, URZ ;  /* 0x0003886026047890 */ /* 0x000fe2000ff7e03f */
[----:B------:R-:W-:Y:S01]  /*9660*/  IMAD.MOV.U32 R5, RZ, RZ, 0x80 ;  /* 0x00000080ff057424 */ /* 0x000fe200078e00ff */
[----:B------:R-:W-:Y:S01]  /*9670*/  ULDC UR13, c[0x0][0x448] ;  /* 0x00011200000d7ab9 */ /* 0x000fe20000000800 */
[----:B------:R-:W-:Y:S01]  /*9680*/  IMAD.MOV.U32 R6, RZ, RZ, 0x80 ;  /* 0x00000080ff067424 */ /* 0x000fe200078e00ff */
[----:B------:R-:W-:Y:S01]  /*9690*/  UIADD3.X UR12, URZ, UR39, URZ, UP0, !UPT ;  /* 0x000000273f0c7290 */ /* 0x000fe200087fe43f */
[----:B------:R0:W-:Y:S01]  /*96a0*/  STL.64 [R1+0x30], R8 ;  /* 0x0000300801007387 */ /* 0x0001e20000100a00 */
[----:B------:R-:W-:Y:S01]  /*96b0*/  UIADD3.X UR8, URZ, UR39, URZ, UP2, !UPT ;  /* 0x000000273f087290 */ /* 0x000fe200097fe43f */
[----:B------:R-:W-:Y:S01]  /*96c0*/  IMAD.U32 R10, RZ, RZ, UR60 ;  /* 0x0000003cff0a7e24 */ /* 0x000fe2000f8e00ff */
[----:B------:R-:W-:Y:S01]  /*96d0*/  UIADD3.X UR6, URZ, UR39, URZ, UP3, !UPT ;  /* 0x000000273f067290 */ /* 0x000fe20009ffe43f */
[----:B------:R2:W-:Y:S01]  /*96e0*/  STL.128 [R1], R4 ;  /* 0x0000000401007387 */ /* 0x0005e20000100c00 */
[----:B------:R-:W-:Y:S01]  /*96f0*/  UIADD3.X UR10, URZ, UR39, URZ, UP1, !UPT ;  /* 0x000000273f0a7290 */ /* 0x000fe20008ffe43f */
[----:B------:R-:W-:Y:S01]  /*9700*/  IMAD.MOV.U32 R11, RZ, RZ, 0x80 ;  /* 0x00000080ff0b7424 */ /* 0x000fe200078e00ff */
[----:B------:R-:W-:Y:S01]  /*9710*/  UISETP.NE.AND UP4, UPT, UR13, 0x1, UPT ;  /* 0x000000010d00788c */ /* 0x000fe2000bf85270 */
[----:B-1----:R-:W-:Y:S01]  /*9720*/  IMAD.U32 R0, RZ, RZ, UR5 ;  /* 0x00000005ff007e24 */ /* 0x002fe2000f8e00ff */
[----:B------:R1:W-:Y:S01]  /*9730*/  STL [R1+0x10], RZ ;  /* 0x000010ff01007387 */ /* 0x0003e20000100800 */
[----:B------:R-:W-:Y:S01]  /*9740*/  IMAD.U32 R12, RZ, RZ, UR7 ;  /* 0x00000007ff0c7e24 */ /* 0x000fe2000f8e00ff */
[----:B------:R-:W-:Y:S01]  /*9750*/  UIADD3 UR40, UR50, 0x1, -UR49 ;  /* 0x0000000132287890 */ /* 0x000fe2000fffe831 */
[----:B------:R-:W-:Y:S01]  /*9760*/  IMAD.U32 R14, RZ, RZ, UR4 ;  /* 0x00000004ff0e7e24 */ /* 0x000fe2000f8e00ff */
[----:B------:R1:W-:Y:S01]  /*9770*/  STL.64 [R1+0x28], R10 ;  /* 0x0000280a01007387 */ /* 0x0003e20000100a00 */
[----:B------:R-:W-:Y:S01]  /*9780*/  IMAD.U32 R13, RZ, RZ, UR8 ;  /* 0x00000008ff0d7e24 */ /* 0x000fe2000f8e00ff */
[----:B------:R-:W-:Y:S01]  /*9790*/  USHF.L.U32 UR8, UR5, 0x6, URZ ;  /* 0x0000000605087899 */ /* 0x000fe2000800063f */
[----:B------:R-:W-:Y:S01]  /*97a0*/  IMAD.U32 R15, RZ, RZ, UR6 ;  /* 0x00000006ff0f7e24 */ /* 0x000fe2000f8e00ff */
[----:B------:R1:W-:Y:S01]  /*97b0*/  STL [R1+0x50], R0 ;  /* 0x0000500001007387 */ /* 0x0003e20000100800 */
[----:B0-----:R-:W-:Y:S01]  /*97c0*/  IMAD.U32 R8, RZ, RZ, UR11 ;  /* 0x0000000bff087e24 */ /* 0x001fe2000f8e00ff */
[----:B------:R-:W-:Y:S01]  /*97d0*/  ULDC.64 UR4, c[0x0][0xad8] ;  /* 0x0002b60000047ab9 */ /* 0x000fe20000000a00 */
[----:B------:R-:W-:Y:S01]  /*97e0*/  IMAD.U32 R9, RZ, RZ, UR12 ;  /* 0x0000000cff097e24 */ /* 0x000fe2000f8e00ff */
[----:B------:R-:W-:Y:S01]  /*97f0*/  UISETP.GE.AND UP0, UPT, UR5, 0x1, UPT ;  /* 0x000000010500788c */ /* 0x000fe2000bf06270 */
[----:B--2---:R-:W-:Y:S01]  /*9800*/  IMAD.U32 R4, RZ, RZ, UR9 ;  /* 0x00000009ff047e24 */ /* 0x004fe2000f8e00ff */
[----:B------:R1:W-:Y:S01]  /*9810*/  STL.128 [R1+0x40], R12 ;  /* 0x0000400c01007387 */ /* 0x0003e20000100c00 */
[----:B------:R-:W-:Y:S01]  /*9820*/  IMAD.U32 R5, RZ, RZ, UR10 ;  /* 0x0000000aff057e24 */ /* 0x000fe2000f8e00ff */
[----:B------:R-:W-:Y:S01]  /*9830*/  @UP4 UIADD3 UR6, UR8, 0x3f, URZ ;  /* 0x0000003f08064890 */ /* 0x000fe2000fffe03f */
[----:B------:R-:W-:Y:S01]  /*9840*/  IADD3 R48, P0, R2, 0x28, RZ ;  /* 0x0000002802307810 */ /* 0x000fe20007f1e0ff */
[----:B------:R1:W-:Y:S01]  /*9850*/  STL.64 [R1+0x18], R8 ;  /* 0x0000180801007387 */ /* 0x0003e20000100a00 */
[----:B------:R-:W-:Y:S01]  /*9860*/  @UP4 ULDC UR7, c[0x0][0x44c] ;  /* 0x0001130000074ab9 */ /* 0x000fe20000000800 */
[----:B------:R-:W-:Y:S01]  /*9870*/  PLOP3.LUT P1, PT, PT, PT, UP0, 0x40, 0x0 ;  /* 0x000000000000781c */ /* 0x000fe20003f2e808 */
[----:B------:R-:W-:Y:S01]  /*9880*/  UIMAD.WIDE.U32 UR6, UR6, UR7, URZ ;  /* 0x00000007060672a5 */ /* 0x000fe2000f8e003f */
[----:B------:R1:W-:Y:S01]  /*9890*/  STL.64 [R1+0x20], R4 ;  /* 0x0000200401007387 */ /* 0x0003e20000100a00 */
[----:B------:R-:W-:Y:S01]  /*98a0*/  @UP4 ULDC UR10, c[0x0][0x450] ;  /* 0x00011400000a4ab9 */ /* 0x000fe20000000800 */
[----:B------:R-:W-:Y:S01]  /*98b0*/  UIADD3 UR9, UR8, 0x3f, URZ ;  /* 0x0000003f08097890 */ /* 0x000fe2000fffe03f */
[----:B------:R-:W-:Y:S01]  /*98c0*/  IMAD.X R57, RZ, RZ, R18, P0 ;  /* 0x000000ffff397224 */ /* 0x000fe200000e0612 */
[----:B------:R1:W-:Y:S01]  /*98d0*/  STL [R1+0x38], RZ ;  /* 0x000038ff01007387 */ /* 0x0003e20000100800 */
[----:B------:R-:W-:-:S02]  /*98e0*/  @UP4 USHF.R.U32.HI UR9, URZ, UR10, UR7 ;  /* 0x0000000a3f094299 */ /* 0x000fc40008011607 */
[----:B------:R-:W-:Y:S02]  /*98f0*/  UP2UR UR41, UPR, URZ, 0x10 ;  /* 0x000000103f297883 */ /* 0x000fe40008000000 */
[----:B------:R-:W-:Y:S02]  /*9900*/  UIADD3 UR6, UR40, UR9, URZ ;  /* 0x0000000928067290 */ /* 0x000fe4000fffe03f */
[----:B------:R-:W-:Y:S02]  /*9910*/  UP2UR UR44, UPR, URZ, 0x1 ;  /* 0x000000013f2c7883 */ /* 0x000fe40008000000 */
[----:B------:R-:W-:Y:S01]  /*9920*/  UIADD3 UR4, UR6, UR4, URZ ;  /* 0x0000000406047290 */ /* 0x000fe2000fffe03f */
[----:B-1----:R-:W-:Y:S11]  /*9930*/  @P1 BRA `(.L_x_3083) ;  /* 0x0000000000441947 */ /* 0x002ff60003800000 */
        /* <DEDUP_REMOVED lines=10> */
.L_x_3084:
[----:B------:R-:W-:-:S11]  /*99e0*/  UISETP.NE.AND UP0, UPT, UR5, 0x1, UPT ;  /* 0x000000010500788c */ /* 0x000fd6000bf05270 */
[----:B------:R-:W-:Y:S02]  /*99f0*/  @UP0 ULDC.64 UR10, c[0x0][0xae0] ;  /* 0x0002b800000a0ab9 */ /* 0x000fe40000000a00 */
[----:B------:R-:W-:-:S04]  /*9a00*/  UIMAD.WIDE.U32 UR6, UR9, UR10, URZ ;  /* 0x0000000a090672a5 */ /* 0x000fc8000f8e003f */
[----:B------:R-:W-:-:S12]  /*9a10*/  @UP0 USHF.R.U32.HI UR9, URZ, UR11, UR7 ;  /* 0x0000000b3f090299 */ /* 0x000fd80008011607 */
.L_x_3085:
[----:B------:R-:W-:-:S04]  /*9a20*/  UIMAD UR9, UR9, UR5, UR5 ;  /* 0x00000005090972a4 */ /* 0x000fc8000f8e0205 */
[----:B------:R-:W-:-:S04]  /*9a30*/  UISETP.LT.AND UP0, UPT, UR4, UR9, UPT ;  /* 0x000000090400728c */ /* 0x000fc8000bf01270 */
[----:B------:R-:W-:-:S12]  /*9a40*/  USEL UR4, UR4, UR9, UP0 ;  /* 0x0000000904047287 */ /* 0x000fd80008000000 */
.L_x_3083:
        /* <DEDUP_REMOVED lines=32> */
.L_x_3087:
[----:B------:R-:W-:-:S11]  /*9c50*/  UISETP.NE.AND UP0, UPT, UR5, 0x1, UPT ;  /* 0x000000010500788c */ /* 0x000fd6000bf05270 */
[----:B------:R-:W-:Y:S02]  /*9c60*/  @UP0 ULDC.64 UR10, c[0x0][0xae0] ;  /* 0x0002b800000a0ab9 */ /* 0x000fe40000000a00 */
[----:B------:R-:W-:-:S04]  /*9c70*/  UIMAD.WIDE.U32 UR6, UR8, UR10, URZ ;  /* 0x0000000a080672a5 */ /* 0x000fc8000f8e003f */
[----:B------:R-:W-:-:S12]  /*9c80*/  @UP0 USHF.R.U32.HI UR8, URZ, UR11, UR7 ;  /* 0x0000000b3f080299 */ /* 0x000fd80008011607 */
.L_x_3088:
[----:B------:R-:W-:-:S04]  /*9c90*/  UIMAD UR5, UR8, UR5, URZ ;  /* 0x00000005080572a4 */ /* 0x000fc8000f8e023f */
[----:B------:R-:W-:-:S04]  /*9ca0*/  UISETP.LT.AND UP0, UPT, UR4, UR5, UPT ;  /* 0x000000050400728c */ /* 0x000fc8000bf01270 */
[----:B------:R-:W-:-:S12]  /*9cb0*/  USEL UR4, UR4, UR5, !UP0 ;  /* 0x0000000504047287 */ /* 0x000fd8000c000000 */
.L_x_3086:
        /* <DEDUP_REMOVED lines=17> */
[----:B------:R-:W-:Y:S01]  /*9dd0*/  IMAD.MOV.U32 R7, RZ, RZ, 0x40000040 ;  /* 0x40000040ff077424 */ /* 0x000fe200078e00ff */
        /* <DEDUP_REMOVED lines=46> */
[----:B------:R-:W-:Y:S01]  /*a0c0*/  IMAD.X R55, RZ, RZ, R18, P6 ;  /* 0x000000ffff377224 */ /* 0x000fe200030e0612 */
        /* <DEDUP_REMOVED lines=36> */
.L_x_3090:
        /* <DEDUP_REMOVED lines=12> */
.L_x_3089:
[----:B------:R-:W2:Y:S01]  /*a3d0*/  LDL R43, [R1+0x1d4] ;  /* 0x0001d400012b7983 */ /* 0x000ea20000100800 */
[----:B------:R-:W-:Y:S01]  /*a3e0*/  SHF.R.S32.HI R4, RZ, 0x1f, R3 ;  /* 0x0000001fff047819 */ /* 0x000fe20000011403 */
[----:B------:R-:W0:Y:S01]  /*a3f0*/  LDC.64 R50, c[0x0][0xad0] ;  /* 0x0002b400ff327b82 */ /* 0x000e220000000a00 */
[----:B------:R-:W-:Y:S01]  /*a400*/  IADD3 R7, P0, R2, 0xfc, RZ ;  /* 0x000000fc02077810 */ /* 0x000fe20007f1e0ff */
[----:B------:R-:W-:Y:S01]  /*a410*/  IMAD.U32 R14, RZ, RZ, UR38 ;  /* 0x00000026ff0e7e24 */ /* 0x000fe2000f8e00ff */
[----:B------:R-:W-:Y:S01]  /*a420*/  LEA.HI R4, R4, R3, RZ, 0x3 ;  /* 0x0000000304047211 */ /* 0x000fe200078f18ff */
[----:B------:R-:W-:Y:S01]  /*a430*/  IMAD.U32 R15, RZ, RZ, UR39 ;  /* 0x00000027ff0f7e24 */ /* 0x000fe2000f8e00ff */
[----:B------:R-:W-:Y:S01]  /*a440*/  IADD3 R38, P2, R2, 0xb0, RZ ;  /* 0x000000b002267810 */ /* 0x000fe20007f5e0ff */
[----:B------:R-:W-:Y:S01]  /*a450*/  IMAD.X R8, RZ, RZ, R18, P0 ;  /* 0x000000ffff087224 */ /* 0x000fe200000e0612 */
[C---:B------:R-:W-:Y:S01]  /*a460*/  LOP3.LUT R6, R4.reuse, 0xfffffff8, RZ, 0xc0, !PT ;  /* 0xfffffff804067812 */ /* 0x040fe200078ec0ff */
[----:B------:R-:W-:Y:S01]  /*a470*/  IMAD.SHL.U32 R4, R4, 0x40, RZ ;  /* 0x0000004004047824 */ /* 0x000fe200078e00ff */
[----:B------:R1:W-:Y:S01]  /*a480*/  STL.64 [R1+0xc0], R26 ;  /* 0x0000c01a01007387 */ /* 0x0003e20000100a00 */
[----:B------:R-:W-:Y:S01]  /*a490*/  IMAD.MOV.U32 R12, RZ, RZ, 0x10 ;  /* 0x00000010ff0c7424 */ /* 0x000fe200078e00ff */
[----:B------:R-:W-:Y:S01]  /*a4a0*/  BSSY B0, `(.L_x_3091) ;  /* 0x000003a000007945 */ /* 0x000fe20003800000 */
[----:B------:R-:W-:Y:S01]  /*a4b0*/  IMAD.IADD R3, R3, 0x1, -R6 ;  /* 0x0000000103037824 */ /* 0x000fe200078e0a06 */
[----:B------:R-:W-:Y:S01]  /*a4c0*/  LOP3.LUT R11, R4, 0xfffffe00, RZ, 0xc0, !PT ;  /* 0xfffffe00040b7812 */ /* 0x000fe200078ec0ff */
[--C-:B------:R-:W-:Y:S01]  /*a4d0*/  IMAD.X R39, RZ, RZ, R18.reuse, P2 ;  /* 0x000000ffff277224 */ /* 0x100fe200010e0612 */
[----:B------:R-:W-:Y:S01]  /*a4e0*/  IADD3 R6, P1, R2, 0x70, RZ ;  /* 0x0000007002067810 */ /* 0x000fe20007f3e0ff */
[C---:B------:R-:W-:Y:S01]  /*a4f0*/  IMAD.SHL.U32 R5, R3.reuse, 0x40, RZ ;  /* 0x0000004003057824 */ /* 0x040fe200078e00ff */
[----:B------:R-:W-:Y:S01]  /*a500*/  LOP3.LUT P0, RZ, R3, 0x2, RZ, 0xc0, !PT ;  /* 0x0000000203ff7812 */ /* 0x000fe2000780c0ff */
[----:B------:R-:W-:Y:S01]  /*a510*/  IMAD R0, R0, 0x400, R11 ;  /* 0x0000040000007824 */ /* 0x000fe200078e020b */
[----:B------:R3:W-:Y:S01]  /*a520*/  STL.64 [R1+0xb8], R38 ;  /* 0x0000b82601007387 */ /* 0x0007e20000100a00 */
[----:B------:R-:W-:Y:S01]  /*a530*/  IMAD.X R13, RZ, RZ, R18, P1 ;  /* 0x000000ffff0d7224 */ /* 0x000fe200008e0612 */
[----:B------:R-:W-:Y:S01]  /*a540*/  LOP3.LUT R5, R5, 0x1c0, RZ, 0xc0, !PT ;  /* 0x000001c005057812 */ /* 0x000fe200078ec0ff */
[----:B------:R-:W-:Y:S01]  /*a550*/  IMAD.U32 R33, RZ, RZ, UR50 ;  /* 0x00000032ff217e24 */ /* 0x000fe2000f8e00ff */
[----:B------:R-:W-:Y:S01]  /*a560*/  LOP3.LUT P1, RZ, R3, 0x4, RZ, 0xc0, !PT ;  /* 0x0000000403ff7812 */ /* 0x000fe2000782c0ff */
[----:B------:R-:W-:Y:S01]  /*a570*/  IMAD.U32 R32, RZ, RZ, UR49 ;  /* 0x00000031ff207e24 */ /* 0x000fe2000f8e00ff */
[----:B------:R-:W-:Y:S01]  /*a580*/  LOP3.LUT R9, R5, 0x8, R10, 0xf8, !PT ;  /* 0x0000000805097812 */ /* 0x000fe200078ef80a */
[----:B------:R-:W-:Y:S01]  /*a590*/  IMAD.MOV.U32 R36, RZ, RZ, RZ ;  /* 0x000000ffff247224 */ /* 0x000fe200078e00ff */
[----:B------:R-:W-:Y:S01]  /*a5a0*/  SHF.R.U32.HI R4, RZ, 0x3, R5 ;  /* 0x00000003ff047819 */ /* 0x000fe20000011605 */
[----:B------:R-:W-:Y:S01]  /*a5b0*/  IMAD.MOV.U32 R5, RZ, RZ, R8 ;  /* 0x000000ffff057224 */ /* 0x000fe200078e0008 */
[----:B------:R-:W3:Y:S01]  /*a5c0*/  LDC.64 R10, c[0x0][0xae0] ;  /* 0x0002b800ff0a7b82 */ /* 0x000ee20000000a00 */
[----:B------:R-:W-:Y:S01]  /*a5d0*/  SEL R12, R12, 0xfffffff0, !P0 ;  /* 0xfffffff00c0c7807 */ /* 0x000fe20004000000 */
[----:B0-----:R-:W-:Y:S01]  /*a5e0*/  IMAD.MOV.U32 R34, RZ, RZ, R51 ;  /* 0x000000ffff227224 */ /* 0x001fe200078e0033 */
[----:B------:R-:W-:Y:S01]  /*a5f0*/  LOP3.LUT R9, R9, R4, RZ, 0x3c, !PT ;  /* 0x0000000409097212 */ /* 0x000fe200078e3cff */
[----:B------:R-:W-:Y:S01]  /*a600*/  IMAD.MOV.U32 R4, RZ, RZ, R7 ;  /* 0x000000ffff047224 */ /* 0x000fe200078e0007 */
[----:B-1----:R-:W-:Y:S01]  /*a610*/  IADD3 R26, P3, R2, 0xa0, RZ ;  /* 0x000000a0021a7810 */ /* 0x002fe20007f7e0ff */
[----:B------:R-:W-:Y:S01]  /*a620*/  IMAD.MOV.U32 R7, RZ, RZ, R13 ;  /* 0x000000ffff077224 */ /* 0x000fe200078e000d */
[----:B------:R-:W-:Y:S01]  /*a630*/  STL.64 [R1+0xb0], R22 ;  /* 0x0000b01601007387 */ /* 0x000fe20000100a00 */
[----:B------:R-:W-:-:S02]  /*a640*/  IMAD.IADD R3, R0, 0x1, R9 ;  /* 0x0000000100037824 */ /* 0x000fc400078e0209 */
[----:B------:R-:W0:Y:S01]  /*a650*/  LDC.64 R8, c[0x0][0xad8] ;  /* 0x0002b600ff087b82 */ /* 0x000e220000000a00 */
[----:B------:R1:W-:Y:S01]  /*a660*/  STL.128 [R1+0x100], R4 ;  /* 0x0001000401007387 */ /* 0x0003e20000100c00 */
[----:B------:R-:W-:-:S03]  /*a670*/  IMAD.WIDE.U32 R20, R3, 0x2, R14 ;  /* 0x0000000203147825 */ /* 0x000fc600078e000e */
[----:B------:R4:W-:Y:S01]  /*a680*/  STL.U8 [R1+0xc8], RZ ;  /* 0x0000c8ff01007387 */ /* 0x0009e20000100000 */
[----:B------:R-:W-:Y:S01]  /*a690*/  IMAD.MOV.U32 R13, RZ, RZ, 0x20 ;  /* 0x00000020ff0d7424 */ /* 0x000fe200078e00ff */
[----:B------:R-:W-:Y:S01]  /*a6a0*/  IADD3 R20, P0, R20, 0x36400, RZ ;  /* 0x0003640014147810 */ /* 0x000fe20007f1e0ff */
[----:B------:R-:W-:Y:S01]  /*a6b0*/  IMAD.X R27, RZ, RZ, R18, P3 ;  /* 0x000000ffff1b7224 */ /* 0x000fe200018e0612 */
[----:B------:R4:W-:Y:S01]  /*a6c0*/  STL.U8 [R1+0x120], RZ ;  /* 0x000120ff01007387 */ /* 0x0009e20000100000 */
[----:B------:R-:W-:Y:S01]  /*a6d0*/  VIADD R191, R56, 0xffffff80 ;  /* 0xffffff8038bf7836 */ /* 0x000fe20000000000 */
[----:B------:R-:W-:Y:S01]  /*a6e0*/  SEL R13, R13, 0xffffffe0, !P1 ;  /* 0xffffffe00d0d7807 */ /* 0x000fe20004800000 */
[----:B------:R-:W-:Y:S01]  /*a6f0*/  IMAD.X R21, RZ, RZ, R21, P0 ;  /* 0x000000ffff157224 */ /* 0x000fe200000e0615 */
[----:B------:R4:W-:Y:S01]  /*a700*/  STL.128 [R1+0x110], R24 ;  /* 0x0001101801007387 */ /* 0x0009e20000100c00 */
[----:B---3--:R-:W-:Y:S02]  /*a710*/  IMAD.MOV.U32 R38, RZ, RZ, R10 ;  /* 0x000000ffff267224 */ /* 0x008fe400078e000a */
[----:B------:R-:W-:Y:S01]  /*a720*/  IMAD.MOV.U32 R39, RZ, RZ, R11 ;  /* 0x000000ffff277224 */ /* 0x000fe200078e000b */
[----:B-1----:R-:W1:Y:S01]  /*a730*/  LDC R6, c[0x0][0x450] ;  /* 0x00011400ff067b82 */ /* 0x002e620000000800 */
[----:B------:R-:W-:Y:S01]  /*a740*/  IMAD.MOV.U32 R7, RZ, RZ, R50 ;  /* 0x000000ffff077224 */ /* 0x000fe200078e0032 */
[----:B------:R4:W-:Y:S04]  /*a750*/  STL.64 [R1+0xa0], R12 ;  /* 0x0000a00c01007387 */ /* 0x0009e80000100a00 */
[----:B------:R4:W-:Y:S01]  /*a760*/  STL.64 [R1+0xa8], R20 ;  /* 0x0000a81401007387 */ /* 0x0009e20000100a00 */
[----:B0-----:R-:W-:Y:S01]  /*a770*/  IMAD.MOV.U32 R35, RZ, RZ, R8 ;  /* 0x000000ffff237224 */ /* 0x001fe200078e0008 */
[----:B------:R-:W1:Y:S01]  /*a780*/  LDC.64 R4, c[0x0][0x448] ;  /* 0x00011200ff047b82 */ /* 0x000e620000000a00 */
[----:B------:R-:W-:Y:S01]  /*a790*/  IMAD.MOV.U32 R37, RZ, RZ, R9 ;  /* 0x000000ffff257224 */ /* 0x000fe200078e0009 */
[----:B------:R4:W-:Y:S04]  /*a7a0*/  STL [R1+0xcc], R191 ;  /* 0x0000ccbf01007387 */ /* 0x0009e80000100800 */
[----:B------:R4:W-:Y:S04]  /*a7b0*/  STL.128 [R1+0xd0], R32 ;  /* 0x0000d02001007387 */ /* 0x0009e80000100c00 */
[----:B------:R4:W-:Y:S04]  /*a7c0*/  STL.128 [R1+0xe0], R36 ;  /* 0x0000e02401007387 */ /* 0x0009e80000100c00 */
[----:B-1----:R4:W-:Y:S01]  /*a7d0*/  STL.128 [R1+0xf0], R4 ;  /* 0x0000f00401007387 */ /* 0x0029e20000100c00 */
[----:B--2---:R-:W-:-:S04]  /*a7e0*/  LEA.HI R0, R43, R43, RZ, 0x1 ;  /* 0x0000002b2b007211 */ /* 0x004fc800078f08ff */
[----:B------:R-:W-:-:S05]  /*a7f0*/  LOP3.LUT R0, R0, 0xfffffffe, RZ, 0xc0, !PT ;  /* 0xfffffffe00007812 */ /* 0x000fca00078ec0ff */
[----:B------:R-:W-:-:S05]  /*a800*/  IMAD.IADD R0, R43, 0x1, -R0 ;  /* 0x000000012b007824 */ /* 0x000fca00078e0a00 */
[----:B------:R-:W-:-:S04]  /*a810*/  SHF.L.U32 R0, R0, 0x1f, RZ ;  /* 0x0000001f00007819 */ /* 0x000fc800000006ff */
[----:B------:R-:W0:Y:S02]  /*a820*/  SYNCS.PHASECHK.TRANS64.TRYWAIT P0, [UR46+0x38800], R0 ;  /* 0x03880000ff0075a7 */ /* 0x000e24000800016e */
[----:B0---4-:R-:W-:Y:S05]  /*a830*/  @!P0 BRA `(.L_x_3092) ;  /* 0x0000021400a48947 */ /* 0x011fea0003800000 */
.L_x_3304:
[----:B------:R-:W-:Y:S05]  /*a840*/  BSYNC B0 ;  /* 0x0000000000007941 */ /* 0x000fea0003800000 */
.L_x_3091:
[----:B------:R-:W2:Y:S04]  /*a850*/  LDL R34, [R1+0x424] ;  /* 0x0004240001227983 */ /* 0x000ea80000100800 */
[----:B------:R-:W3:Y:S04]  /*a860*/  LDL R33, [R1+0x428] ;  /* 0x0004280001217983 */ /* 0x000ee80000100800 */
[----:B------:R-:W4:Y:S04]  /*a870*/  LDL R32, [R1] ;  /* 0x0000000001207983 */ /* 0x000f280000100800 */
[----:B------:R1:W5:Y:S01]  /*a880*/  LDL.64 R20, [R1+0x1c8] ;  /* 0x0001c80001147983 */ /* 0x0003620000100a00 */
[C---:B------:R-:W-:Y:S01]  /*a890*/  IADD3 R26, P0, R2.reuse, 0xc8, RZ ;  /* 0x000000c8021a7810 */ /* 0x040fe20007f1e0ff */
[----:B------:R-:W-:Y:S01]  /*a8a0*/  IMAD.MOV.U32 R24, RZ, RZ, R30 ;  /* 0x000000ffff187224 */ /* 0x000fe200078e001e */
[----:B------:R-:W-:Y:S01]  /*a8b0*/  BSSY B0, `(.L_x_3093) ;  /* 0x0000039000007945 */ /* 0x000fe20003800000 */
[----:B------:R-:W-:Y:S01]  /*a8c0*/  IMAD.MOV.U32 R25, RZ, RZ, R45 ;  /* 0x000000ffff197224 */ /* 0x000fe200078e002d */
[----:B------:R-:W-:Y:S01]  /*a8d0*/  STL.64 [R1+0x128], R196 ;  /* 0x000128c401007387 */ /* 0x000fe20000100a00 */
[----:B------:R-:W-:Y:S01]  /*a8e0*/  IMAD.X R27, RZ, RZ, R18, P0 ;  /* 0x000000ffff1b7224 */ /* 0x000fe200000e0612 */
[----:B0-----:R-:W-:Y:S01]  /*a8f0*/  IADD3 R0, P0, R2, 0x3e0, RZ ;  /* 0x000003e002007810 */ /* 0x001fe20007f1e0ff */
[----:B------:R-:W-:-:S02]  /*a900*/  IMAD.MOV.U32 R12, RZ, RZ, R41 ;  /* 0x000000ffff0c7224 */ /* 0x000fc400078e0029 */
[----:B------:R-:W-:Y:S01]  /*a910*/  IMAD.MOV.U32 R13, RZ, RZ, R54 ;  /* 0x000000ffff0d7224 */ /* 0x000fe200078e0036 */
[----:B------:R0:W-:Y:S01]  /*a920*/  STL.128 [R1+0x130], R24 ;  /* 0x0001301801007387 */ /* 0x0001e20000100c00 */
[--C-:B------:R-:W-:Y:S01]  /*a930*/  IMAD.X R3, RZ, RZ, R18.reuse, P0 ;  /* 0x000000ffff037224 */ /* 0x100fe200000e0612 */
[----:B------:R-:W-:Y:S01]  /*a940*/  IADD3 R4, P0, R2, 0x100, RZ ;  /* 0x0000010002047810 */ /* 0x000fe20007f1e0ff */
[----:B------:R-:W-:Y:S01]  /*a950*/  IMAD.MOV.U32 R43, RZ, RZ, R53 ;  /* 0x000000ffff2b7224 */ /* 0x000fe200078e0035 */
[----:B------:R1:W-:Y:S03]  /*a960*/  STL.128 [R1+0x150], R12 ;  /* 0x0001500c01007387 */ /* 0x0003e60000100c00 */
[----:B------:R-:W-:Y:S02]  /*a970*/  IMAD.X R7, RZ, RZ, R18, P0 ;  /* 0x000000ffff077224 */ /* 0x000fe400000e0612 */
[----:B0-----:R-:W-:-:S02]  /*a980*/  IMAD.MOV.U32 R26, RZ, RZ, R31 ;  /* 0x000000ffff1a7224 */ /* 0x001fc400078e001f */
[----:B------:R-:W-:Y:S02]  /*a990*/  IMAD.MOV.U32 R27, RZ, RZ, R52 ;  /* 0x000000ffff1b7224 */ /* 0x000fe400078e0034 */
[----:B------:R-:W-:Y:S01]  /*a9a0*/  IMAD.MOV.U32 R24, RZ, RZ, R2 ;  /* 0x000000ffff187224 */ /* 0x000fe200078e0002 */
[C---:B-1----:R-:W-:Y:S01]  /*a9b0*/  IADD3 R12, P1, R2.reuse, 0x108, RZ ;  /* 0x00000108020c7810 */ /* 0x042fe20007f3e0ff */
[----:B------:R-:W-:Y:S01]  /*a9c0*/  IMAD.MOV.U32 R25, RZ, RZ, R18 ;  /* 0x000000ffff197224 */ /* 0x000fe200078e0012 */
[----:B------:R-:W-:-:S03]  /*a9d0*/  IADD3 R14, P0, R2, 0x120, RZ ;  /* 0x00000120020e7810 */ /* 0x000fc60007f1e0ff */
[--C-:B------:R-:W-:Y:S01]  /*a9e0*/  IMAD.X R13, RZ, RZ, R18.reuse, P1 ;  /* 0x000000ffff0d7224 */ /* 0x100fe200008e0612 */
[----:B------:R0:W-:Y:S01]  /*a9f0*/  STL.128 [R1+0x140], R24 ;  /* 0x0001401801007387 */ /* 0x0001e20000100c00 */
[----:B------:R-:W-:-:S05]  /*aa00*/  IMAD.X R15, RZ, RZ, R18, P0 ;  /* 0x000000ffff0f7224 */ /* 0x000fca00000e0612 */
[----:B------:R-:W-:Y:S01]  /*aa10*/  STL.64 [R1+0x1c0], R14 ;  /* 0x0001c00e01007387 */ /* 0x000fe20000100a00 */
[----:B0-----:R-:W-:Y:S02]  /*aa20*/  IMAD.MOV.U32 R26, RZ, RZ, R48 ;  /* 0x000000ffff1a7224 */ /* 0x001fe400078e0030 */
[----:B------:R-:W-:Y:S02]  /*aa30*/  IMAD.MOV.U32 R27, RZ, RZ, R57 ;  /* 0x000000ffff1b7224 */ /* 0x000fe400078e0039 */
[----:B------:R-:W-:Y:S02]  /*aa40*/  IMAD.MOV.U32 R24, RZ, RZ, R199 ;  /* 0x000000ffff187224 */ /* 0x000fe400078e00c7 */
        /* <DEDUP_REMOVED lines=23> */
[----:B------:R0:W-:Y:S01]  /*abc0*/  STL.128 [R1+0x1a0], R24 ;  /* 0x0001a01801007387 */ /* 0x0001e20000100c00 */
[----:B--2---:R-:W-:Y:S02]  /*abd0*/  IMAD.MOV.U32 R41, RZ, RZ, R34 ;  /* 0x000000ffff297224 */ /* 0x004fe400078e0022 */
[----:B---3--:R-:W-:Y:S01]  /*abe0*/  IMAD.MOV.U32 R40, RZ, RZ, R33 ;  /* 0x000000ffff287224 */ /* 0x008fe200078e0021 */
[----:B----4-:R-:W-:-:S04]  /*abf0*/  LOP3.LUT R0, R32, 0x1, RZ, 0xfc, !PT ;  /* 0x0000000120007812 */ /* 0x010fc800078efcff */
[----:B------:R0:W-:Y:S01]  /*ac00*/  STL.128 [R1+0x1b0], R40 ;  /* 0x0001b02801007387 */ /* 0x0001e20000100c00 */
[----:B------:R-:W-:-:S13]  /*ac10*/  ISETP.NE.AND P1, PT, R0, 0x3, PT ;  /* 0x000000030000780c */ /* 0x000fda0003f25270 */
[----:B0-----:R-:W-:Y:S05]  /*ac20*/  @!P1 BRA `(.L_x_3094) ;  /* 0x0000000000049947 */ /* 0x001fea0003800000 */
[----:B------:R-:W-:Y:S01]  /*ac30*/  BPT.TRAP 0x1 ;  /* 0x000000040000795c */ /* 0x000fe20000300000 */
.L_x_3094:
[----:B------:R-:W-:Y:S05]  /*ac40*/  BSYNC B0 ;  /* 0x0000000000007941 */ /* 0x000fea0003800000 */
.L_x_3093:
        /* <DEDUP_REMOVED lines=8> */
.L_x_3096:
[----:B------:R-:W-:Y:S05]  /*acd0*/  BSYNC B0 ;  /* 0x0000000000007941 */ /* 0x000fea0003800000 */
.L_x_3095:
[----:B------:R-:W-:Y:S04]  /*ace0*/  BSSY B0, `(.L_x_3097) ;  /* 0x0000004000007945 */ /* 0x000fe80003800000 */
[----:B-1----:R-:W-:Y:S05]  /*acf0*/  @P0 BRA `(.L_x_3098) ;  /* 0x0000000000080947 */ /* 0x002fea0003800000 */
[----:B------:R-:W1:Y:S02]  /*ad00*/  SYNCS.PHASECHK.TRANS64.TRYWAIT P0, [R20+URZ], R21 ;  /* 0x00000015140075a7 */ /* 0x000e64000800017f */
[----:B-1----:R-:W-:Y:S05]  /*ad10*/  @!P0 BRA `(.L_x_3099) ;  /* 0x0000021000848947 */ /* 0x002fea0003800000 */
.L_x_3098:
[----:B------:R-:W-:Y:S05]  /*ad20*/  BSYNC B0 ;  /* 0x0000000000007941 */ /* 0x000fea0003800000 */
.L_x_3097:
        /* <DEDUP_REMOVED lines=58> */
.L_x_3305:
[----:B------:R-:W-:Y:S05]  /*b0d0*/  BSYNC B0 ;  /* 0x0000000000007941 */ /* 0x000fea0003800000 */
.L_x_3100:
[----:B0-----:R-:W2:Y:S04]  /*b0e0*/  LDL R3, [R1+0x28] ;  /* 0x0000280001037983 */ /* 0x001ea80000100800 */
[----:B------:R0:W5:Y:S01]  /*b0f0*/  LDL.64 R12, [R1+0x1c8] ;  /* 0x0001c800010c7983 */ /* 0x0001620000100a00 */
[----:B------:R-:W-:Y:S01]  /*b100*/  BSSY B0, `(.L_x_3102) ;  /* 0x0000005000007945 */ /* 0x000fe20003800000 */
[----:B--2---:R-:W-:-:S04]  /*b110*/  LOP3.LUT R3, R3, 0x1, RZ, 0xfc, !PT ;  /* 0x0000000103037812 */ /* 0x004fc800078efcff */
[----:B------:R-:W-:-:S13]  /*b120*/  ISETP.NE.AND P1, PT, R3, 0x3, PT ;  /* 0x000000030300780c */ /* 0x000fda0003f25270 */
[----:B0-----:R-:W-:Y:S05]  /*b130*/  @!P1 BRA `(.L_x_3103) ;  /* 0x0000000000049947 */ /* 0x001fea0003800000 */
[----:B------:R-:W-:Y:S01]  /*b140*/  BPT.TRAP 0x1 ;  /* 0x000000040000795c */ /* 0x000fe20000300000 */
.L_x_3103:
[----:B------:R-:W-:Y:S05]  /*b150*/  BSYNC B0 ;  /* 0x0000000000007941 */ /* 0x000fea0003800000 */
.L_x_3102:
        /* <DEDUP_REMOVED lines=8> */
.L_x_3105:
[----:B------:R-:W-:Y:S05]  /*b1e0*/  BSYNC B0 ;  /* 0x0000000000007941 */ /* 0x000fea0003800000 */
.L_x_3104:
[----:B------:R-:W-:Y:S04]  /*b1f0*/  BSSY B0, `(.L_x_3106) ;  /* 0x0000004000007945 */ /* 0x000fe80003800000 */
[----:B-1----:R-:W-:Y:S05]  /*b200*/  @P0 BRA `(.L_x_3107) ;  /* 0x0000000000080947 */ /* 0x002fea0003800000 */
[----:B------:R-:W1:Y:S02]  /*b210*/  SYNCS.PHASECHK.TRANS64.TRYWAIT P0, [R12+URZ], R13 ;  /* 0x0000000d0c0075a7 */ /* 0x000e64000800017f */
[----:B-1----:R-:W-:Y:S05]  /*b220*/  @!P0 BRA `(.L_x_3108) ;  /* 0x0000020c006c8947 */ /* 0x002fea0003800000 */
.L_x_3107:
[----:B------:R-:W-:Y:S05]  /*b230*/  BSYNC B0 ;  /* 0x0000000000007941 */ /* 0x000fea0003800000 */
.L_x_3106:
        /* <DEDUP_REMOVED lines=439> */
.L_x_3110:
[----:B------:R-:W-:Y:S05]  /*cdb0*/  BSYNC B0 ;  /* 0x0000000000007941 */ /* 0x000fea0003800000 */
.L_x_3109:
        /* <DEDUP_REMOVED lines=132> */
.L_x_3114:
[----:B------:R-:W-:-:S13]  /*d600*/  ISETP.NE.AND P0, PT, R57, 0x1, PT ;  /* 0x000000013900780c */ /* 0x000fda0003f05270 */
[----:B------:R-:W-:-:S05]  /*d610*/  @P0 IMAD.HI.U32 R14, R7, R58, RZ ;  /* 0x0000003a070e0227 */ /* 0x000fca00078e00ff */
[----:B------:R-:W-:-:S07]  /*d620*/  @P0 SHF.R.U32.HI R7, RZ, R59, R14 ;  /* 0x0000003bff070219 */ /* 0x000fce000001160e */
.L_x_3115:
[----:B------:R-:W-:Y:S05]  /*d630*/  BSYNC B1 ;  /* 0x0000000000017941 */ /* 0x000fea0003800000 */
.L_x_3113:
[----:B------:R-:W-:-:S04]  /*d640*/  IMAD R14, R7, R57, -UR4 ;  /* 0x80000004070e7e24 */ /* 0x000fc8000f8e0239 */
[----:B------:R-:W-:-:S05]  /*d650*/  IMAD R14, R31, -0x2, R14 ;  /* 0xfffffffe1f0e7824 */ /* 0x000fca00078e020e */
[----:B------:R-:W-:Y:S02]  /*d660*/  VIMNMX R3, R3, R14, !PT ;  /* 0x0000000e03037248 */ /* 0x000fe40007fe0100 */
[----:B------:R-:W-:-:S07]  /*d670*/  VIADDMNMX R4, R14, R57, R4, PT ;  /* 0x000000390e047246 */ /* 0x000fce0003800104 */
.L_x_3112:
[----:B------:R-:W-:Y:S05]  /*d680*/  BSYNC B0 ;  /* 0x0000000000007941 */ /* 0x000fea0003800000 */
.L_x_3111:
        /* <DEDUP_REMOVED lines=90> */
.L_x_3119:
[----:B------:R-:W-:-:S13]  /*dc30*/  ISETP.NE.AND P6, PT, R57, 0x1, PT ;  /* 0x000000013900780c */ /* 0x000fda0003fc5270 */
[----:B------:R-:W-:-:S05]  /*dc40*/  @P6 IMAD.HI.U32 R58, R12, R58, RZ ;  /* 0x0000003a0c3a6227 */ /* 0x000fca00078e00ff */
[----:B------:R-:W-:-:S07]  /*dc50*/  @P6 SHF.R.U32.HI R12, RZ, R59, R58 ;  /* 0x0000003bff0c6219 */ /* 0x000fce000001163a */
.L_x_3120:
[----:B------:R-:W-:Y:S05]  /*dc60*/  BSYNC B1 ;  /* 0x0000000000017941 */ /* 0x000fea0003800000 */
.L_x_3118:
[----:B------:R-:W-:-:S04]  /*dc70*/  IMAD R12, R12, R57, -UR4 ;  /* 0x800000040c0c7e24 */ /* 0x000fc8000f8e0239 */
[----:B------:R-:W-:-:S05]  /*dc80*/  IMAD R12, R31, -0x2, R12 ;  /* 0xfffffffe1f0c7824 */ /* 0x000fca00078e020c */
[----:B------:R-:W-:Y:S02]  /*dc90*/  VIADDMNMX R4, R12, R57, R4, PT ;  /* 0x000000390c047246 */ /* 0x000fe40003800104 */
[----:B------:R-:W-:-:S07]  /*dca0*/  VIMNMX R3, R3, R12, !PT ;  /* 0x0000000c03037248 */ /* 0x000fce0007fe0100 */
.L_x_3117:
[----:B------:R-:W-:Y:S05]  /*dcb0*/  BSYNC B0 ;  /* 0x0000000000007941 */ /* 0x000fea0003800000 */
.L_x_3116:
        /* <DEDUP_REMOVED lines=238> */
[-CC-:B------:R-:W-:Y:S01]  /*eba0*/  FFMA.FTZ R165, R25, R38.reuse, -R3.reuse ;  /* 0x0000002619a57223 */ /* 0x180fe20000010803 */
[-CC-:B------:R-:W-:Y:S01]  /*ebb0*/  FFMA.FTZ R95, R26, R38.reuse, -R3.reuse ;  /* 0x000000261a5f7223 */ /* 0x180fe20000010803 */
[----:B------:R-:W-:Y:S01]  /*ebc0*/  MUFU.EX2 R161, R161 ;  /* 0x000000a100a17308 */ /* 0x000fe20000000800 */
[-C--:B------:R-:W-:Y:S01]  /*ebd0*/  FFMA.FTZ R167, R28, R38.reuse, -R3 ;  /* 0x000000261ca77223 */ /* 0x080fe20000010803 */
[----:B-1----:R-:W-:Y:S01]  /*ebe0*/  FADD.FTZ R7, R160, R83 ;  /* 0x00000053a0077221 */ /* 0x002fe20000010000 */
[-CC-:B------:R-:W-:Y:S01]  /*ebf0*/  FFMA.FTZ R93, R29, R38.reuse, -R3.reuse ;  /* 0x000000261d5d7223 */ /* 0x180fe20000010803 */
[----:B------:R-:W4:Y:S04]  /*ec00*/  LDL R66, [R1+0x230] ;  /* 0x0002300001427983 */ /* 0x000f280000100800 */
[----:B------:R-:W0:Y:S01]  /*ec10*/  MUFU.EX2 R99, R99 ;  /* 0x0000006300637308 */ /* 0x000e220000000800 */
[-CC-:B------:R-:W-:Y:S01]  /*ec20*/  FFMA.FTZ R169, R30, R38.reuse, -R3.reuse ;  /* 0x000000261ea97223 */ /* 0x180fe20000010803 */
[----:B------:R-:W4:Y:S06]  /*ec30*/  LDL R68, [R1+0x234] ;  /* 0x0002340001447983 */ /* 0x000f2c0000100800 */
[----:B------:R-:W-:Y:S01]  /*ec40*/  MUFU.EX2 R111, R111 ;  /* 0x0000006f006f7308 */ /* 0x000fe20000000800 */
[----:B------:R-:W-:-:S07]  /*ec50*/  FFMA.FTZ R91, R31, R38, -R3 ;  /* 0x000000261f5b7223 */ /* 0x000fce0000010803 */
[----:B------:R-:W-:Y:S01]  /*ec60*/  MUFU.EX2 R166, R166 ;  /* 0x000000a600a67308 */ /* 0x000fe20000000800 */
        /* <DEDUP_REMOVED lines=13> */
[----:B------:R-:W-:Y:S01]  /*ed40*/  FFMA.FTZ R85, R37, R38, -R3 ;  /* 0x0000002625557223 */ /* 0x000fe20000010803 */
[----:B------:R-:W4:Y:S06]  /*ed50*/  LDL R76, [R1+0x244] ;  /* 0x00024400014c7983 */ /* 0x000f2c0000100800 */
[----:B------:R-:W-:Y:S08]  /*ed60*/  MUFU.EX2 R172, R172 ;  /* 0x000000ac00ac7308 */ /* 0x000ff00000000800 */
[----:B------:R-:W-:Y:S08]  /*ed70*/  MUFU.EX2 R101, R101 ;  /* 0x0000006500657308 */ /* 0x000ff00000000800 */
[----:B------:R-:W-:Y:S08]  /*ed80*/  MUFU.EX2 R174, R174 ;  /* 0x000000ae00ae7308 */ /* 0x000ff00000000800 */
[----:B------:R-:W-:Y:S01]  /*ed90*/  MUFU.EX2 R103, R103 ;  /* 0x0000006700677308 */ /* 0x000fe20000000800 */
[----:B------:R1:W-:Y:S04]  /*eda0*/  STL [R1+0x3f4], R0 ;  /* 0x0003f40001007387 */ /* 0x0003e80000100800 */
[----:B------:R-:W4:Y:S03]  /*edb0*/  LDL R27, [R1+0x2dc] ;  /* 0x0002dc00011b7983 */ /* 0x000f260000100800 */
[----:B------:R-:W1:Y:S08]  /*edc0*/  MUFU.EX2 R163, R163 ;  /* 0x000000a300a37308 */ /* 0x000e700000000800 */
[----:B------:R-:W2:Y:S01]  /*edd0*/  MUFU.EX2 R97, R97 ;  /* 0x0000006100617308 */ /* 0x000ea20000000800 */
[----:B0-----:R-:W-:-:S07]  /*ede0*/  FADD.FTZ R4, R161, R99 ;  /* 0x00000063a1047221 */ /* 0x001fce0000010000 */
[----:B------:R-:W0:Y:S01]  /*edf0*/  MUFU.EX2 R165, R165 ;  /* 0x000000a500a57308 */ /* 0x000e220000000800 */
[----:B------:R-:W-:Y:S01]  /*ee00*/  FADD.FTZ R12, R162, R7 ;  /* 0x00000007a20c7221 */ /* 0x000fe20000010000 */
[----:B-1----:R-:W-:Y:S01]  /*ee10*/  FADD.FTZ R4, R163, R4 ;  /* 0x00000004a3047221 */ /* 0x002fe20000010000 */
[----:B------:R-:W4:Y:S04]  /*ee20*/  LDL R26, [R1+0x1e0] ;  /* 0x0001e000011a7983 */ /* 0x000f280000100800 */
[----:B------:R-:W4:Y:S01]  /*ee30*/  LDL R28, [R1+0x1e4] ;  /* 0x0001e400011c7983 */ /* 0x000f220000100800 */
[----:B------:R-:W1:Y:S01]  /*ee40*/  MUFU.EX2 R95, R95 ;  /* 0x0000005f005f7308 */ /* 0x000e620000000800 */
[----:B------:R-:W-:Y:S01]  /*ee50*/  FADD.FTZ R7, R113, R12 ;  /* 0x0000000c71077221 */ /* 0x000fe20000010000 */
[----:B--2---:R-:W-:Y:S01]  /*ee60*/  FADD.FTZ R4, R97, R4 ;  /* 0x0000000461047221 */ /* 0x004fe20000010000 */
[----:B------:R-:W2:Y:S04]  /*ee70*/  LDL R30, [R1+0x1e8] ;  /* 0x0001e800011e7983 */ /* 0x000ea80000100800 */
[----:B------:R-:W2:Y:S01]  /*ee80*/  LDL R29, [R1+0x2e0] ;  /* 0x0002e000011d7983 */ /* 0x000ea20000100800 */
[----:B------:R-:W1:Y:S01]  /*ee90*/  MUFU.EX2 R167, R167 ;  /* 0x000000a700a77308 */ /* 0x000e620000000800 */
[----:B------:R-:W-:Y:S01]  /*eea0*/  FADD.FTZ R12, R164, R7 ;  /* 0x00000007a40c7221 */ /* 0x000fe20000010000 */
[----:B0-----:R-:W-:Y:S01]  /*eeb0*/  FADD.FTZ R4, R165, R4 ;  /* 0x00000004a5047221 */ /* 0x001fe20000010000 */
[----:B------:R-:W2:Y:S05]  /*eec0*/  LDL R32, [R1+0x1ec] ;  /* 0x0001ec0001207983 */ /* 0x000eaa0000100800 */
[----:B------:R-:W0:Y:S01]  /*eed0*/  MUFU.EX2 R93, R93 ;  /* 0x0000005d005d7308 */ /* 0x000e220000000800 */
[----:B------:R-:W-:Y:S01]  /*eee0*/  FADD.FTZ R7, R111, R12 ;  /* 0x0000000c6f077221 */ /* 0x000fe20000010000 */
[----:B-1----:R-:W-:Y:S01]  /*eef0*/  FADD.FTZ R4, R95, R4 ;  /* 0x000000045f047221 */ /* 0x002fe20000010000 */
[----:B------:R-:W2:Y:S04]  /*ef00*/  LDL R34, [R1+0x1f0] ;  /* 0x0001f00001227983 */ /* 0x000ea80000100800 */
[----:B------:R-:W2:Y:S01]  /*ef10*/  LDL R31, [R1+0x2e4] ;  /* 0x0002e400011f7983 */ /* 0x000ea20000100800 */
        /* <DEDUP_REMOVED lines=22> */
[----:B-1----:R-:W-:-:S06]  /*f080*/  FADD.FTZ R4, R89, R4 ;  /* 0x0000000459047221 */ /* 0x002fcc0000010000 */
[----:B------:R-:W1:Y:S01]  /*f090*/  MUFU.EX2 R175, R175 ;  /* 0x000000af00af7308 */ /* 0x000e620000000800 */
[----:B------:R-:W-:Y:S01]  /*f0a0*/  FADD.FTZ R12, R172, R3 ;  /* 0x00000003ac0c7221 */ /* 0x000fe20000010000 */
[----:B------:R-:W-:-:S06]  /*f0b0*/  FADD.FTZ R4, R173, R4 ;  /* 0x00000004ad047221 */ /* 0x000fcc0000010000 */
[----:B------:R-:W1:Y:S01]  /*f0c0*/  MUFU.EX2 R85, R85 ;  /* 0x0000005500557308 */ /* 0x000e620000000800 */
[----:B------:R-:W-:Y:S01]  /*f0d0*/  FADD.FTZ R3, R101, R12 ;  /* 0x0000000c65037221 */ /* 0x000fe20000010000 */
[----:B0-----:R-:W-:Y:S01]  /*f0e0*/  FADD.FTZ R4, R87, R4 ;  /* 0x0000000457047221 */ /* 0x001fe20000010000 */
[----:B------:R-:W2:Y:S02]  /*f0f0*/  LDL.64 R12, [R1+0x88] ;  /* 0x00008800010c7983 */ /* 0x000ea40000100a00 */
[----:B------:R-:W-:Y:S02]  /*f100*/  FADD.FTZ R36, R174, R3 ;  /* 0x00000003ae247221 */ /* 0x000fe40000010000 */
        /* <DEDUP_REMOVED lines=85> */
[----:B------:R-:W-:-:S05]  /*f660*/  MOV R24, R24 ;  /* 0x0000001800187202 */ /* 0x000fca0000000f00 */
[--C-:B------:R-:W-:Y:S02]  /*f670*/  IMAD R25, R15, 0x2, R24.reuse ;  /* 0x000000020f197824 */ /* 0x100fe400078e0218 */
[C---:B------:R-:W-:Y:S01]  /*f680*/  IMAD R15, R14.reuse, 0x2, R24 ;  /* 0x000000020e0f7824 */ /* 0x040fe200078e0218 */
[----:B------:R-:W-:Y:S01]  /*f690*/  STSM.16.M88.4 [R24], R160 ;  /* 0x000000a018007844 */ /* 0x000fe20000000200 */
[----:B------:R-:W-:Y:S02]  /*f6a0*/  IMAD R83, R14, 0x2, R25 ;  /* 0x000000020e537824 */ /* 0x000fe400078e0219 */
[----:B------:R-:W-:Y:S01]  /*f6b0*/  IMAD R14, R81, 0x1000, R12 ;  /* 0x00001000510e7824 */ /* 0x000fe200078e020c */
[----:B------:R0:W-:Y:S04]  /*f6c0*/  STSM.16.M88.4 [R15], R164 ;  /* 0x000000a40f007844 */ /* 0x0001e80000000200 */
[----:B------:R-:W-:Y:S01]  /*f6d0*/  R2UR UR6, R14 ;  /* 0x000000000e0672ca */ /* 0x000fe200000e0000 */
[----:B------:R-:W-:Y:S01]  /*f6e0*/  STSM.16.M88.4 [R25], R168 ;  /* 0x000000a819007844 */ /* 0x000fe20000000200 */
[----:B0-----:R-:W-:-:S05]  /*f6f0*/  IMAD.MOV.U32 R15, RZ, RZ, R13 ;  /* 0x000000ffff0f7224 */ /* 0x001fca00078e000d */
[----:B------:R-:W-:Y:S01]  /*f700*/  R2UR UR7, R15 ;  /* 0x000000000f0772ca */ /* 0x000fe200000e0000 */
        /* <DEDUP_REMOVED lines=36> */
[----:B------:R-:W-:Y:S01]  /*f950*/  VIADD R12, R14, 0x80 ;  /* 0x000000800e0c7836 */ /* 0x000fe20000000000 */
[----:B------:R-:W-:-:S04]  /*f960*/  R2UR UR7, R13 ;  /* 0x000000000d0772ca */ /* 0x000fc800000e0000 */
        /* <DEDUP_REMOVED lines=74> */
[----:B------:R-:W-:Y:S01]  /*fe10*/  VIADD R12, R14, 0x100 ;  /* 0x000001000e0c7836 */ /* 0x000fe20000000000 */
[----:B------:R-:W-:-:S04]  /*fe20*/  R2UR UR7, R13 ;  /* 0x000000000d0772ca */ /* 0x000fc800000e0000 */
        /* <DEDUP_REMOVED lines=378> */
.L_x_3122:
[----:B------:R-:W-:Y:S05]  /*115d0*/  BSYNC B0 ;  /* 0x0000000000007941 */ /* 0x000fea0003800000 */
.L_x_3121:
        /* <DEDUP_REMOVED lines=31> */
.L_x_3125:
[----:B------:R-:W-:-:S13]  /*117d0*/  ISETP.NE.AND P0, PT, R9, 0x1, PT ;  /* 0x000000010900780c */ /* 0x000fda0003f05270 */
[----:B------:R-:W-:-:S05]  /*117e0*/  @P0 IMAD.HI.U32 R10, R5, R10, RZ ;  /* 0x0000000a050a0227 */ /* 0x000fca00078e00ff */
[----:B------:R-:W-:-:S07]  /*117f0*/  @P0 SHF.R.U32.HI R5, RZ, R11, R10 ;  /* 0x0000000bff050219 */ /* 0x000fce000001160a */
.L_x_3126:
[----:B------:R-:W-:Y:S05]  /*11800*/  BSYNC B0 ;  /* 0x0000000000007941 */ /* 0x000fea0003800000 */
.L_x_3124:
[----:B------:R-:W-:-:S05]  /*11810*/  IMAD R5, R5, R9, R9 ;  /* 0x0000000905057224 */ /* 0x000fca00078e0209 */
[----:B------:R-:W-:-:S07]  /*11820*/  VIMNMX R8, R8, R5, PT ;  /* 0x0000000508087248 */ /* 0x000fce0003fe0100 */
.L_x_3123:
        /* <DEDUP_REMOVED lines=8> */
.L_x_3130:
[C---:B------:R-:W-:Y:S01]  /*118b0*/  IADD3 R12, P0, R2.reuse, 0x50, RZ ;  /* 0x00000050020c7810 */ /* 0x040fe20007f1e0ff */
[C---:B------:R-:W-:Y:S01]  /*118c0*/  VIADD R7, R2.reuse, 0x128 ;  /* 0x0000012802077836 */ /* 0x040fe20000000000 */
[----:B------:R-:W-:Y:S02]  /*118d0*/  IADD3 R28, P1, R2, 0xcc, RZ ;  /* 0x000000cc021c7810 */ /* 0x000fe40007f3e0ff */
[----:B------:R-:W-:Y:S01]  /*118e0*/  MOV R3, 0x11920 ;  /* 0x0001192000037802 */ /* 0x000fe20000000f00 */
[--C-:B------:R-:W-:Y:S02]  /*118f0*/  IMAD.X R13, RZ, RZ, R18.reuse, P0 ;  /* 0x000000ffff0d7224 */ /* 0x100fe400000e0612 */
[----:B------:R-:W-:-:S08]  /*11900*/  IMAD.X R29, RZ, RZ, R18, P1 ;  /* 0x000000ffff1d7224 */ /* 0x000fd000008e0612 */
[----:B------:R-:W-:Y:S05]  /*11910*/  CALL.REL.NOINC `($_ZN7cutlass13device_kernelIN5flash11enable_sm90INS1_16FlashAttnFwdSm90INS1_25CollectiveMainloopFwdSm90ILi2EN4cute5tupleIJNS5_1CILi1EEES8_S8_EEENS6_IJNS7_ILi64EEESA_SA_EEELi512ENS_6half_tEfNS_4arch4Sm90ELb0ELb1ELb1ELb1ELb1ELb0ELb1ELb0ELb0ELb1ELb0ELb0EEENS1_21CollectiveEpilogueFwdINS6_IJSA_NS7_ILi512EEESA_EEES9_SC_SE_Li256ELb1ELb1ELb0ELb0EEENS1_36VarlenDynamicPersistentTileSchedulerILi64ELi64ELi256ELi128ELb0ELb1ELb1ELb1ELb0ELb1EEEEEEEEEvNT_6ParamsE$_ZZN5flash25CollectiveMainloopFwdSm90ILi2EN4cute5tupleIJNS1_1CILi1EEES4_S4_EEENS2_IJNS3_ILi64EEES6_S6_EEELi512EN7cutlass6half_tEfNS8_4arch4Sm90ELb0ELb1ELb1ELb1ELb1ELb0ELb1ELb0ELb0ELb1ELb0ELb0EE3mmaINS_16FlashAttnFwdSm90ISC_NS_21CollectiveEpilogueFwdINS2_IJS6_NS3_ILi512EEES6_EEES5_S9_SB_Li256ELb1ELb1ELb0ELb0EEENS_36VarlenDynamicPersistentTileSchedulerILi64ELi64ELi256ELi128ELb0ELb1ELb1ELb1ELb0ELb1EEEE13SharedStorageENS1_6TensorINS1_11ArrayEngineIfLm128EEENS1_6LayoutINS2_IJNS2_IJNS3_ILi2EEESR_NS3_ILi32EEEEEES4_S4_EEENS2_IJNS2_IJS4_SR_NS3_ILi4EEEEEENS3_ILi0EEESX_EEEEEEENS_7SoftmaxILi2ELi0EEEEEbRKNSC_6ParamsENS8_13PipelineAsyncILi2EEES17_RNS8_13PipelineStateILj2EEERT0_RT1_iRiRKNS_16SeqlenInfoQKNewKILb1ELb0EEENS2_IJiiiiEEERT_ENKUliT_T0_T1_E_clIZSD_ISM_S10_S12_EbS15_S17_S17_S1A_S1C_S1E_iS1F_S1J_S1K_S1M_EUlRS1N_iE1_NS3_ILb0EEENS3_ILb1EEEEEDaiS1N_S1O_S1P_) ;  /* 0x000001e000087944 */ /* 0x000fea0003c00000 */
[C---:B------:R-:W-:Y:S01]  /*11920*/  ISETP.GT.AND P0, PT, R0.reuse, R6, PT ;  /* 0x000000060000720c */ /* 0x040fe20003f04270 */
[----:B------:R-:W-:-:S12]  /*11930*/  VIADD R0, R0, 0xffffffff ;  /* 0xffffffff00007836 */ /* 0x000fd80000000000 */
[----:B------:R-:W-:Y:S05]  /*11940*/  @P0 BRA `(.L_x_3130) ;  /* 0xfffffffc00d80947 */ /* 0x000fea000383ffff */
[----:B------:R-:W-:Y:S05]  /*11950*/  BSYNC B0 ;  /* 0x0000000000007941 */ /* 0x000fea0003800000 */
.L_x_3129:
[----:B------:R-:W2:Y:S02]  /*11960*/  LDL R4, [R1+0x50] ;  /* 0x0000500001047983 */ /* 0x000ea40000100800 */
[----:B--2---:R-:W-:-:S07]  /*11970*/  IMAD.SHL.U32 R4, R4, 0x40, RZ ;  /* 0x0000004004047824 */ /* 0x004fce00078e00ff */
.L_x_3128:
[----:B------:R-:W-:Y:S05]  /*11980*/  BSYNC B1 ;  /* 0x0000000000017941 */ /* 0x000fea0003800000 */
.L_x_3127:
        /* <DEDUP_REMOVED lines=26> */
.L_x_3133:
[----:B------:R-:W-:Y:S02]  /*11b30*/  ULDC UR4, c[0x0][0xadc] ;  /* 0x0002b70000047ab9 */ /* 0x000fe40000000800 */
[----:B------:R-:W-:-:S05]  /*11b40*/  IMAD.U32 R7, RZ, RZ, UR4 ;  /* 0x00000004ff077e24 */ /* 0x000fca000f8e00ff */
[----:B------:R-:W-:-:S13]  /*11b50*/  ISETP.NE.AND P0, PT, R7, 0x1, PT ;  /* 0x000000010700780c */ /* 0x000fda0003f05270 */
[----:B------:R-:W0:Y:S02]  /*11b60*/  @P0 LDC.64 R8, c[0x0][0xae0] ;  /* 0x0002b800ff080b82 */ /* 0x000e240000000a00 */
[----:B0-----:R-:W-:-:S05]  /*11b70*/  @P0 IMAD.HI.U32 R6, R4, R8, RZ ;  /* 0x0000000804060227 */ /* 0x001fca00078e00ff */
[----:B------:R-:W-:-:S07]  /*11b80*/  @P0 SHF.R.U32.HI R4, RZ, R9, R6 ;  /* 0x00000009ff040219 */ /* 0x000fce0000011606 */
.L_x_3134:
[----:B------:R-:W-:Y:S05]  /*11b90*/  BSYNC B0 ;  /* 0x0000000000007941 */ /* 0x000fea0003800000 */
.L_x_3132:
[----:B------:R-:W-:-:S05]  /*11ba0*/  IMAD R4, R4, R7, RZ ;  /* 0x0000000704047224 */ /* 0x000fca00078e02ff */
[----:B------:R-:W-:-:S07]  /*11bb0*/  VIMNMX R3, R3, R4, !PT ;  /* 0x0000000403037248 */ /* 0x000fce0007fe0100 */
.L_x_3131:
[----:B------:R-:W-:-:S05]  /*11bc0*/  VIADD R3, R3, 0x3f ;  /* 0x0000003f03037836 */ /* 0x000fca0000000000 */
[----:B------:R-:W-:-:S04]  /*11bd0*/  SHF.R.S32.HI R4, RZ, 0x1f, R3 ;  /* 0x0000001fff047819 */ /* 0x000fc80000011403 */
[----:B------:R-:W-:-:S04]  /*11be0*/  LEA.HI R4, R4, R3, RZ, 0x6 ;  /* 0x0000000304047211 */ /* 0x000fc800078f30ff */
[----:B------:R-:W-:-:S04]  /*11bf0*/  SHF.R.S32.HI R4, RZ, 0x6, R4 ;  /* 0x00000006ff047819 */ /* 0x000fc80000011404 */
[----:B------:R-:W-:-:S04]  /*11c00*/  VIMNMX R177, R4, UR43, !PT ;  /* 0x0000002b04b17c48 */ /* 0x000fc8000ffe0100 */
[----:B------:R-:W-:-:S13]  /*11c10*/  ISETP.GE.AND P0, PT, R0, R177, PT ;  /* 0x000000b10000720c */ /* 0x000fda0003f06270 */
[----:B------:R-:W-:Y:S05]  /*11c20*/  @!P0 BRA `(.L_x_3135) ;  /* 0x0000007000588947 */ /* 0x000fea0003800000 */
.L_x_3158:
        /* <DEDUP_REMOVED lines=20> */
.L_x_3137:
[----:B------:R-:W-:Y:S05]  /*11d70*/  BSYNC B0 ;  /* 0x0000000000007941 */ /* 0x000fea0003800000 */
.L_x_3136:
        /* <DEDUP_REMOVED lines=9> */
.L_x_3139:
[----:B------:R-:W-:Y:S05]  /*11e10*/  BSYNC B0 ;  /* 0x0000000000007941 */ /* 0x000fea0003800000 */
.L_x_3138:
[----:B------:R-:W-:Y:S04]  /*11e20*/  BSSY B0, `(.L_x_3140) ;  /* 0x0000006000007945 */ /* 0x000fe80003800000 */
[----:B-1----:R-:W-:Y:S05]  /*11e30*/  @P0 BRA `(.L_x_3141) ;  /* 0x0000000000100947 */ /* 0x002fea0003800000 */
[----:B-----5:R-:W-:Y:S01]  /*11e40*/  IMAD R8, R8, 0x8, R3 ;  /* 0x0000000808087824 */ /* 0x020fe200078e0203 */
[----:B------:R-:W-:-:S04]  /*11e50*/  SHF.L.U32 R9, R9, 0x1f, RZ ;  /* 0x0000001f09097819 */ /* 0x000fc800000006ff */
[----:B------:R-:W1:Y:S02]  /*11e60*/  SYNCS.PHASECHK.TRANS64.TRYWAIT P0, [R8+URZ], R9 ;  /* 0x00000009080075a7 */ /* 0x000e64000800017f */
[----:B-1----:R-:W-:Y:S05]  /*11e70*/  @!P0 BRA `(.L_x_3142) ;  /* 0x000001a0006c8947 */ /* 0x002fea0003800000 */
.L_x_3141:
[----:B------:R-:W-:Y:S05]  /*11e80*/  BSYNC B0 ;  /* 0x0000000000007941 */ /* 0x000fea0003800000 */
.L_x_3140:
        /* <DEDUP_REMOVED lines=57> */
.L_x_3144:
[----:B------:R-:W-:Y:S05]  /*12220*/  BSYNC B0 ;  /* 0x0000000000007941 */ /* 0x000fea0003800000 */
.L_x_3143:
        /* <DEDUP_REMOVED lines=8> */
.L_x_3146:
[----:B------:R-:W-:Y:S05]  /*122b0*/  BSYNC B0 ;  /* 0x0000000000007941 */ /* 0x000fea0003800000 */
.L_x_3145:
[----:B------:R-:W-:Y:S04]  /*122c0*/  BSSY B0, `(.L_x_3147) ;  /* 0x0000004000007945 */ /* 0x000fe80003800000 */
[----:B-1----:R-:W-:Y:S05]  /*122d0*/  @P0 BRA `(.L_x_3148) ;  /* 0x0000000000080947 */ /* 0x002fea0003800000 */
[----:B------:R-:W1:Y:S02]  /*122e0*/  SYNCS.PHASECHK.TRANS64.TRYWAIT P0, [R14+URZ], R15 ;  /* 0x0000000f0e0075a7 */ /* 0x000e64000800017f */
[----:B-1----:R-:W-:Y:S05]  /*122f0*/  @!P0 BRA `(.L_x_3149) ;  /* 0x0000019c00608947 */ /* 0x002fea0003800000 */
.L_x_3148:
[----:B------:R-:W-:Y:S05]  /*12300*/  BSYNC B0 ;  /* 0x0000000000007941 */ /* 0x000fea0003800000 */
.L_x_3147:
        /* <DEDUP_REMOVED lines=204> */
[----:B------:R-:W4:Y:S07]  /*12fd0*/  LDL.64 R56, [R1+0x90] ;  /* 0x0000900001387983 */ /* 0x000f2e0000100a00 */
[----:B------:R-:W-:Y:S01]  /*12fe0*/  HGMMA.64x64x16.F32 R24, gdesc[UR4], R24, UP0, gsb0 ;  /* 0x00e00000041879f0 */ /* 0x000fe2000b800818 */
        /* <DEDUP_REMOVED lines=233> */
.L_x_3151:
[----:B------:R-:W-:Y:S05]  /*13e80*/  BSYNC B0 ;  /* 0x0000000000007941 */ /* 0x000fea0003800000 */
.L_x_3150:
        /* <DEDUP_REMOVED lines=142> */
.L_x_3153:
[----:B------:R-:W-:Y:S05]  /*14770*/  BSYNC B0 ;  /* 0x0000000000007941 */ /* 0x000fea0003800000 */
.L_x_3152:
        /* <DEDUP_REMOVED lines=9> */
.L_x_3155:
[----:B------:R-:W-:Y:S05]  /*14810*/  BSYNC B0 ;  /* 0x0000000000007941 */ /* 0x000fea0003800000 */
.L_x_3154:
        /* <DEDUP_REMOVED lines=675> */
[----:B------:R0:W-:Y:S04]  /*17250*/  STSM.16.M88.4 [R4], R160 ;  /* 0x000000a004007844 */ /* 0x0001e80000000200 */
        /* <DEDUP_REMOVED lines=10> */
[----:B-1----:R-:W-:Y:S01]  /*17300*/  IMAD.MOV.U32 R5, RZ, RZ, R7 ;  /* 0x000000ffff057224 */ /* 0x002fe200078e0007 */
        /* <DEDUP_REMOVED lines=414> */
.L_x_3157:
[----:B------:R-:W-:Y:S05]  /*18cf0*/  BSYNC B0 ;  /* 0x0000000000007941 */ /* 0x000fea0003800000 */
.L_x_3156:
        /* <DEDUP_REMOVED lines=9> */
.L_x_3135:
[----:B------:R-:W-:-:S04]  /*18d90*/  UISETP.LT.AND UP0, UPT, URZ, UR42, UPT ;  /* 0x0000002a3f00728c */ /* 0x000fc8000bf01270 */
[----:B------:R-:W-:-:S06]  /*18da0*/  USEL UR4, URZ, UR42, !UP0 ;  /* 0x0000002a3f047287 */ /* 0x000fcc000c000000 */
[----:B------:R-:W-:-:S13]  /*18db0*/  ISETP.GE.AND P0, PT, R0, UR4, PT ;  /* 0x0000000400007c0c */ /* 0x000fda000bf06270 */
[----:B------:R-:W-:Y:S05]  /*18dc0*/  @!P0 BRA `(.L_x_3159) ;  /* 0x0000007c00fc8947 */ /* 0x000fea0003800000 */
.L_x_3192:
        /* <DEDUP_REMOVED lines=20> */
.L_x_3161:
[----:B------:R-:W-:Y:S05]  /*18f10*/  BSYNC B0 ;  /* 0x0000000000007941 */ /* 0x000fea0003800000 */
.L_x_3160:
        /* <DEDUP_REMOVED lines=9> */
.L_x_3163:
[----:B------:R-:W-:Y:S05]  /*18fb0*/  BSYNC B0 ;  /* 0x0000000000007941 */ /* 0x000fea0003800000 */
.L_x_3162:
[----:B------:R-:W-:Y:S04]  /*18fc0*/  BSSY B0, `(.L_x_3164) ;  /* 0x0000006000007945 */ /* 0x000fe80003800000 */
[----:B-1----:R-:W-:Y:S05]  /*18fd0*/  @P0 BRA `(.L_x_3165) ;  /* 0x0000000000100947 */ /* 0x002fea0003800000 */
[----:B-----5:R-:W-:Y:S01]  /*18fe0*/  IMAD R8, R8, 0x8, R3 ;  /* 0x0000000808087824 */ /* 0x020fe200078e0203 */
[----:B------:R-:W-:-:S04]  /*18ff0*/  SHF.L.U32 R9, R9, 0x1f, RZ ;  /* 0x0000001f09097819 */ /* 0x000fc800000006ff */
[----:B------:R-:W1:Y:S02]  /*19000*/  SYNCS.PHASECHK.TRANS64.TRYWAIT P0, [R8+URZ], R9 ;  /* 0x00000009080075a7 */ /* 0x000e64000800017f */
[----:B-1----:R-:W-:Y:S05]  /*19010*/  @!P0 BRA `(.L_x_3166) ;  /* 0x00000130002c8947 */ /* 0x002fea0003800000 */
.L_x_3165:
[----:B------:R-:W-:Y:S05]  /*19020*/  BSYNC B0 ;  /* 0x0000000000007941 */ /* 0x000fea0003800000 */
.L_x_3164:
        /* <DEDUP_REMOVED lines=57> */
.L_x_3168:
[----:B------:R-:W-:Y:S05]  /*193c0*/  BSYNC B0 ;  /* 0x0000000000007941 */ /* 0x000fea0003800000 */
.L_x_3167:
        /* <DEDUP_REMOVED lines=8> */
.L_x_3170:
[----:B------:R-:W-:Y:S05]  /*19450*/  BSYNC B0 ;  /* 0x0000000000007941 */ /* 0x000fea0003800000 */
.L_x_3169:
[----:B------:R-:W-:Y:S04]  /*19460*/  BSSY B0, `(.L_x_3171) ;  /* 0x0000004000007945 */ /* 0x000fe80003800000 */
[----:B-1----:R-:W-:Y:S05]  /*19470*/  @P0 BRA `(.L_x_3172) ;  /* 0x0000000000080947 */ /* 0x002fea0003800000 */
[----:B------:R-:W1:Y:S02]  /*19480*/  SYNCS.PHASECHK.TRANS64.TRYWAIT P0, [R14+URZ], R15 ;  /* 0x0000000f0e0075a7 */ /* 0x000e64000800017f */
[----:B-1----:R-:W-:Y:S05]  /*19490*/  @!P0 BRA `(.L_x_3173) ;  /* 0x0000012c00208947 */ /* 0x002fea0003800000 */
.L_x_3172:
[----:B------:R-:W-:Y:S05]  /*194a0*/  BSYNC B0 ;  /* 0x0000000000007941 */ /* 0x000fea0003800000 */
.L_x_3171:
        /* <DEDUP_REMOVED lines=439> */
.L_x_3175:
[----:B------:R-:W-:Y:S05]  /*1b020*/  BSYNC B0 ;  /* 0x0000000000007941 */ /* 0x000fea0003800000 */
.L_x_3174:
        /* <DEDUP_REMOVED lines=128> */
.L_x_3179:
[----:B------:R-:W-:-:S13]  /*1b830*/  ISETP.NE.AND P0, PT, R9, 0x1, PT ;  /* 0x000000010900780c */ /* 0x000fda0003f05270 */
[----:B------:R-:W-:-:S05]  /*1b840*/  @P0 IMAD.HI.U32 R12, R8, R10, RZ ;  /* 0x0000000a080c0227 */ /* 0x000fca00078e00ff */
[----:B------:R-:W-:-:S07]  /*1b850*/  @P0 SHF.R.U32.HI R8, RZ, R11, R12 ;  /* 0x0000000bff080219 */ /* 0x000fce000001160c */
.L_x_3180:
[----:B------:R-:W-:Y:S05]  /*1b860*/  BSYNC B1 ;  /* 0x0000000000017941 */ /* 0x000fea0003800000 */
.L_x_3178:
[----:B------:R-:W-:-:S04]  /*1b870*/  IMAD R13, R8, R9, -R31 ;  /* 0x00000009080d7224 */ /* 0x000fc800078e0a1f */
[----:B------:R-:W-:-:S05]  /*1b880*/  IMAD R8, R30, -0x2, R13 ;  /* 0xfffffffe1e087824 */ /* 0x000fca00078e020d */
[----:B------:R-:W-:Y:S02]  /*1b890*/  VIMNMX R7, R7, R8, !PT ;  /* 0x0000000807077248 */ /* 0x000fe40007fe0100 */
[----:B------:R-:W-:-:S07]  /*1b8a0*/  VIADDMNMX R6, R8, R9, R6, PT ;  /* 0x0000000908067246 */ /* 0x000fce0003800106 */
.L_x_3177:
[----:B------:R-:W-:Y:S05]  /*1b8b0*/  BSYNC B0 ;  /* 0x0000000000007941 */ /* 0x000fea0003800000 */
.L_x_3176:
        /* <DEDUP_REMOVED lines=15> */
[----:B------:R-:W-:Y:S02]  /*1b9b0*/  ISETP.GT.AND P3, PT, R7, 0x9, !P5 ;  /* 0x000000090700780c */ /* 0x000fe40006f64270 */
        /* <DEDUP_REMOVED lines=74> */
.L_x_3184:
[----:B------:R-:W-:-:S13]  /*1be60*/  ISETP.NE.AND P6, PT, R9, 0x1, PT ;  /* 0x000000010900780c */ /* 0x000fda0003fc5270 */
[----:B------:R-:W-:-:S05]  /*1be70*/  @P6 IMAD.HI.U32 R10, R4, R10, RZ ;  /* 0x0000000a040a6227 */ /* 0x000fca00078e00ff */
[----:B------:R-:W-:-:S07]  /*1be80*/  @P6 SHF.R.U32.HI R4, RZ, R11, R10 ;  /* 0x0000000bff046219 */ /* 0x000fce000001160a */
.L_x_3185:
[----:B------:R-:W-:Y:S05]  /*1be90*/  BSYNC B1 ;  /* 0x0000000000017941 */ /* 0x000fea0003800000 */
.L_x_3183:
[----:B------:R-:W-:-:S04]  /*1bea0*/  IMAD R5, R4, R9, -R31 ;  /* 0x0000000904057224 */ /* 0x000fc800078e0a1f */
[----:B------:R-:W-:-:S05]  /*1beb0*/  IMAD R30, R30, -0x2, R5 ;  /* 0xfffffffe1e1e7824 */ /* 0x000fca00078e0205 */
[----:B------:R-:W-:Y:S02]  /*1bec0*/  VIADDMNMX R6, R30, R9, R6, PT ;  /* 0x000000091e067246 */ /* 0x000fe40003800106 */
[----:B------:R-:W-:-:S07]  /*1bed0*/  VIMNMX R7, R7, R30, !PT ;  /* 0x0000001e07077248 */ /* 0x000fce0007fe0100 */
.L_x_3182:
[----:B------:R-:W-:Y:S05]  /*1bee0*/  BSYNC B0 ;  /* 0x0000000000007941 */ /* 0x000fea0003800000 */
.L_x_3181:
[C---:B------:R-:W-:Y:S01]  /*1bef0*/  ISETP.GT.AND P0, PT, R7.reuse, 0x1, !P0 ;  /* 0x000000010700780c */ /* 0x040fe20004704270 */
[----:B------:R-:W2:Y:S01]  /*1bf00*/  LDL.64 R10, [R1+0x400] ;  /* 0x00040000010a7983 */ /* 0x000ea20000100a00 */
[----:B------:R-:W-:Y:S02]  /*1bf10*/  ISETP.GT.AND P1, PT, R7, 0x8, !P1 ;  /* 0x000000080700780c */ /* 0x000fe40004f24270 */
[C---:B------:R-:W-:Y:S02]  /*1bf20*/  ISETP.LT.OR P0, PT, R6.reuse, 0x2, P0 ;  /* 0x000000020600780c */ /* 0x040fe40000701670 */
[----:B------:R-:W-:Y:S02]  /*1bf30*/  ISETP.LT.OR P1, PT, R6, 0x9, P1 ;  /* 0x000000090600780c */ /* 0x000fe40000f21670 */
[----:B------:R-:W-:Y:S02]  /*1bf40*/  FSEL R20, R27, -INF , !P0 ;  /* 0xff8000001b147808 */ /* 0x000fe40004000000 */
[----:B------:R-:W3:Y:S01]  /*1bf50*/  LDL.64 R26, [R1+0x3f0] ;  /* 0x0003f000011a7983 */ /* 0x000ee20000100a00 */
[----:B------:R-:W-:-:S02]  /*1bf60*/  ISETP.NE.AND P0, PT, R12, RZ, PT ;  /* 0x000000ff0c00720c */ /* 0x000fc40003f05270 */
[----:B------:R-:W-:Y:S02]  /*1bf70*/  FSEL R212, R212, -INF , !P1 ;  /* 0xff800000d4d47808 */ /* 0x000fe40004800000 */
[----:B------:R-:W-:Y:S02]  /*1bf80*/  ISETP.GT.AND P0, PT, R7, 0x9, !P0 ;  /* 0x000000090700780c */ /* 0x000fe40004704270 */
[----:B------:R-:W-:Y:S02]  /*1bf90*/  ISETP.NE.AND P1, PT, R13, RZ, PT ;  /* 0x000000ff0d00720c */ /* 0x000fe40003f25270 */
[----:B------:R-:W-:Y:S01]  /*1bfa0*/  ISETP.LT.OR P0, PT, R6, 0xa, P0 ;  /* 0x0000000a0600780c */ /* 0x000fe20000701670 */
[----:B------:R-:W4:Y:S01]  /*1bfb0*/  LDL.64 R12, [R1+0xb8] ;  /* 0x0000b800010c7983 */ /* 0x000f220000100a00 */
        /* <DEDUP_REMOVED lines=25> */
[----:B------:R-:W-:Y:S02]  /*1c150*/  FSEL R180, R42, -INF , !P0 ;  /* 0xff8000002ab47808 */ /* 0x000fe40004000000 */
        /* <DEDUP_REMOVED lines=94> */
.L_x_3187:
[----:B------:R-:W-:Y:S05]  /*1c740*/  BSYNC B0 ;  /* 0x0000000000007941 */ /* 0x000fea0003800000 */
.L_x_3186:
        /* <DEDUP_REMOVED lines=9> */
.L_x_3189:
[----:B------:R-:W-:Y:S05]  /*1c7e0*/  BSYNC B0 ;  /* 0x0000000000007941 */ /* 0x000fea0003800000 */
.L_x_3188:
        /* <DEDUP_REMOVED lines=91> */
[----:B------:R-:W3:Y:S01]  /*1cda0*/  MUFU.EX2 R161, R161 ;  /* 0x000000a100a17308 */ /* 0x000ee20000000800 */
[-C--:B------:R-:W-:Y:S01]  /*1cdb0*/  FFMA.FTZ R163, R212, R205.reuse, -R177 ;  /* 0x000000cdd4a37223 */ /* 0x080fe200000108b1 */
[----:B------:R-:W-:-:S06]  /*1cdc0*/  FFMA.FTZ R15, R15, R205, -R12 ;  /* 0x000000cd0f0f7223 */ /* 0x000fcc000001080c */
[----:B------:R-:W0:Y:S01]  /*1cdd0*/  MUFU.EX2 R21, R21 ;  /* 0x0000001500157308 */ /* 0x000e220000000800 */
[----:B------:R-:W-:-:S07]  /*1cde0*/  FFMA.FTZ R14, R14, R205, -R177 ;  /* 0x000000cd0e0e7223 */ /* 0x000fce00000108b1 */
[----:B------:R-:W1:Y:S01]  /*1cdf0*/  MUFU.EX2 R20, R20 ;  /* 0x0000001400147308 */ /* 0x000e620000000800 */
[----:B------:R-:W-:-:S07]  /*1ce00*/  FFMA.FTZ R165, R206, R205, -R177 ;  /* 0x000000cdcea57223 */ /* 0x000fce00000108b1 */
        /* <DEDUP_REMOVED lines=131> */
[C---:B--2---:R-:W-:Y:S01]  /*1d640*/  FMUL.FTZ R63, R150.reuse, R63 ;  /* 0x0000003f963f7220 */ /* 0x044fe20000410000 */
        /* <DEDUP_REMOVED lines=875> */
.L_x_3191:
[----:B------:R-:W-:Y:S05]  /*20d00*/  BSYNC B0 ;  /* 0x0000000000007941 */ /* 0x000fea0003800000 */
.L_x_3190:
[----:B------:R-:W2:Y:S04]  /*20d10*/  LDL.64 R6, [R1+0x48] ;  /* 0x0000480001067983 */ /* 0x000ea80000100a00 */
[----:B------:R-:W3:Y:S01]  /*20d20*/  LDL R4, [R1+0x34] ;  /* 0x0000340001047983 */ /* 0x000ee20000100800 */
[----:B------:R-:W-:-:S04]  /*20d30*/  UISETP.LT.AND UP0, UPT, URZ, UR42, UPT ;  /* 0x0000002a3f00728c */ /* 0x000fc8000bf01270 */
[----:B------:R-:W-:-:S06]  /*20d40*/  USEL UR4, URZ, UR42, !UP0 ;  /* 0x0000002a3f047287 */ /* 0x000fcc000c000000 */
[C---:B------:R-:W-:Y:S01]  /*20d50*/  ISETP.GT.AND P0, PT, R0.reuse, UR4, PT ;  /* 0x0000000400007c0c */ /* 0x040fe2000bf04270 */
[----:B------:R-:W-:Y:S01]  /*20d60*/  VIADD R0, R0, 0xffffffff ;  /* 0xffffffff00007836 */ /* 0x000fe20000000000 */
[----:B--2---:R-:W-:-:S05]  /*20d70*/  MOV R6, R6 ;  /* 0x0000000600067202 */ /* 0x004fca0000000f00 */
[----:B-----5:R-:W-:-:S05]  /*20d80*/  IMAD R3, R3, 0x8, R6 ;  /* 0x0000000803037824 */ /* 0x020fca00078e0206 */
[----:B---3--:R-:W-:-:S04]  /*20d90*/  PRMT R3, R4, 0x654, R3 ;  /* 0x0000065404037816 */ /* 0x008fc80000000003 */
[----:B------:R1:W-:Y:S01]  /*20da0*/  SYNCS.ARRIVE.TRANS64.RED.A1T0 RZ, [R3+URZ], RZ ;  /* 0x000000ff03ff79a7 */ /* 0x0003e2000810043f */
[----:B------:R-:W-:Y:S05]  /*20db0*/  @P0 BRA `(.L_x_3192) ;  /* 0xffffff8000040947 */ /* 0x000fea000383ffff */
.L_x_3159:
        /* <DEDUP_REMOVED lines=330> */
.L_x_3076:
[----:B0-----:R-:W0:Y:S01]  /*22260*/  S2R R7, SR_CgaCtaId ;  /* 0x0000000000077919 */ /* 0x001e220000008800 */
[----:B------:R-:W-:Y:S01]  /*22270*/  MOV R0, 0x400 ;  /* 0x0000040000007802 */ /* 0x000fe20000000f00 */
[----:B------:R-:W-:Y:S01]  /*22280*/  BSSY B0, `(.L_x_3193) ;  /* 0x000031b000007945 */ /* 0x000fe20003800000 */
[----:B------:R-:W-:Y:S02]  /*22290*/  BAR.SYNC.DEFER_BLOCKING 0x5, 0x180 ;  /* 0x0146000000007b1d */ /* 0x000fe40000010000 */
[----:B0-----:R-:W-:-:S04]  /*222a0*/  LEA R0, R7, R0, 0x18 ;  /* 0x0000000007007211 */ /* 0x001fc800078ec0ff */
[----:B------:R-:W-:Y:S02]  /*222b0*/  R2UR UR46, R0 ;  /* 0x00000000002e72ca */ /* 0x000fe400000e0000 */
[----:B------:R-:W-:-:S04]  /*222c0*/  PRMT R0, R3, 0x9910, RZ ;  /* 0x0000991003007816 */ /* 0x000fc800000000ff */
[----:B------:R-:W-:-:S07]  /*222d0*/  ISETP.NE.AND P0, PT, R0, RZ, PT ;  /* 0x000000ff0000720c */ /* 0x000fce0003f05270 */
[----:B------:R-:W0:Y:S02]  /*222e0*/  LDS.128 R8, [UR46+0x388d0] ;  /* 0x0388d02eff087984 */ /* 0x000e240008000c00 */
[----:B0-----:R-:W-:Y:S02]  /*222f0*/  R2UR UR5, R9 ;  /* 0x00000000090572ca */ /* 0x001fe400000e0000 */
[----:B------:R-:W-:Y:S02]  /*22300*/  R2UR UR7, R10 ;  /* 0x000000000a0772ca */ /* 0x000fe400000e0000 */
[----:B------:R-:W-:Y:S01]  /*22310*/  R2UR UR6, R11 ;  /* 0x000000000b0672ca */ /* 0x000fe200000e0000 */
[----:B------:R-:W-:Y:S06]  /*22320*/  BAR.ARV 0x4, 0x180 ;  /* 0x0106000000007b1d */ /* 0x000fec0000002000 */
[----:B------:R-:W-:Y:S08]  /*22330*/  @!P0 BRA `(.L_x_3194) ;  /* 0x0000002000ac8947 */ /* 0x000ff00003800000 */
[----:B------:R-:W2:Y:S04]  /*22340*/  LDL.128 R140, [R1+0x1e0] ;  /* 0x0001e000018c7983 */ /* 0x000ea80000100c00 */
[----:B------:R-:W3:Y:S04]  /*22350*/  LDL.128 R132, [R1+0x200] ;  /* 0x0002000001847983 */ /* 0x000ee80000100c00 */
[----:B------:R-:W4:Y:S04]  /*22360*/  LDL.128 R136, [R1+0x1f0] ;  /* 0x0001f00001887983 */ /* 0x000f280000100c00 */
        /* <DEDUP_REMOVED lines=28> */
[----:B------:R-:W4:Y:S01]  /*22530*/  LDL.128 R8, [R1+0x3d0] ;  /* 0x0003d00001087983 */ /* 0x000f220000100c00 */
[----:B------:R-:W-:Y:S01]  /*22540*/  IADD3 R5, P1, R16, 0x20, RZ ;  /* 0x0000002010057810 */ /* 0x000fe20007f3e0ff */
[----:B------:R-:W-:-:S03]  /*22550*/  ULDC.64 UR8, c[0x0][0xd00] ;  /* 0x0003400000087ab9 */ /* 0x000fc60000000a00 */
[----:B------:R-:W-:Y:S02]  /*22560*/  LOP3.LUT R4, R5, 0x380, RZ, 0xc0, !PT ;  /* 0x0000038005047812 */ /* 0x000fe400078ec0ff */
[----:B------:R-:W-:Y:S02]  /*22570*/  IADD3 R145, P0, R16, 0x40, RZ ;  /* 0x0000004010917810 */ /* 0x000fe40007f1e0ff */
[----:B------:R-:W-:Y:S02]  /*22580*/  SHF.R.U64 R4, R4, 0x3, RZ ;  /* 0x0000000304047819 */ /* 0x000fe400000012ff */
[C---:B------:R-:W-:Y:S02]  /*22590*/  IADD3 R147, P4, R16.reuse, 0x60, RZ ;  /* 0x0000006010937810 */ /* 0x040fe40007f9e0ff */
[C---:B------:R-:W-:Y:S02]  /*225a0*/  IADD3 R149, P3, R16.reuse, 0x2000, RZ ;  /* 0x0000200010957810 */ /* 0x040fe40007f7e0ff */
[----:B------:R-:W-:-:S02]  /*225b0*/  IADD3 R151, P6, R16, 0x2020, RZ ;  /* 0x0000202010977810 */ /* 0x000fc40007fde0ff */
[----:B------:R-:W-:Y:S02]  /*225c0*/  LOP3.LUT R144, R145, 0x380, RZ, 0xc0, !PT ;  /* 0x0000038091907812 */ /* 0x000fe400078ec0ff */
[----:B------:R-:W-:Y:S01]  /*225d0*/  LOP3.LUT R4, R4, R5, RZ, 0x3c, !PT ;  /* 0x0000000504047212 */ /* 0x000fe200078e3cff */
[----:B------:R-:W-:Y:S01]  /*225e0*/  IMAD.X R5, RZ, RZ, R17, P1 ;  /* 0x000000ffff057224 */ /* 0x000fe200008e0611 */
[C---:B------:R-:W-:Y:S02]  /*225f0*/  IADD3 R161, P5, R16.reuse, 0x2040, RZ ;  /* 0x0000204010a17810 */ /* 0x040fe40007fbe0ff */
[----:B------:R-:W-:Y:S02]  /*22600*/  LOP3.LUT R146, R147, 0x380, RZ, 0xc0, !PT ;  /* 0x0000038093927812 */ /* 0x000fe400078ec0ff */
[----:B------:R-:W-:Y:S02]  /*22610*/  IADD3 R163, P2, R16, 0x2060, RZ ;  /* 0x0000206010a37810 */ /* 0x000fe40007f5e0ff */
[----:B------:R-:W-:-:S02]  /*22620*/  LOP3.LUT R148, R149, 0x380, RZ, 0xc0, !PT ;  /* 0x0000038095947812 */ /* 0x000fc400078ec0ff */
[----:B------:R-:W-:Y:S02]  /*22630*/  IADD3 R165, P1, R16, 0x4000, RZ ;  /* 0x0000400010a57810 */ /* 0x000fe40007f3e0ff */
[----:B------:R-:W-:Y:S02]  /*22640*/  LOP3.LUT R150, R151, 0x380, RZ, 0xc0, !PT ;  /* 0x0000038097967812 */ /* 0x000fe400078ec0ff */
[----:B------:R-:W-:Y:S02]  /*22650*/  SHF.R.U64 R144, R144, 0x3, RZ ;  /* 0x0000000390907819 */ /* 0x000fe400000012ff */
[----:B------:R-:W-:Y:S02]  /*22660*/  LOP3.LUT R160, R161, 0x380, RZ, 0xc0, !PT ;  /* 0x00000380a1a07812 */ /* 0x000fe400078ec0ff */
[----:B------:R-:W-:Y:S02]  /*22670*/  SHF.R.U64 R146, R146, 0x3, RZ ;  /* 0x0000000392927819 */ /* 0x000fe400000012ff */
[----:B------:R-:W-:-:S02]  /*22680*/  LOP3.LUT R162, R163, 0x380, RZ, 0xc0, !PT ;  /* 0x00000380a3a27812 */ /* 0x000fc400078ec0ff */
[----:B------:R-:W-:Y:S02]  /*22690*/  LOP3.LUT R173, R16, 0x380, RZ, 0xc0, !PT ;  /* 0x0000038010ad7812 */ /* 0x000fe400078ec0ff */
[----:B------:R-:W-:Y:S02]  /*226a0*/  SHF.R.U64 R148, R148, 0x3, RZ ;  /* 0x0000000394947819 */ /* 0x000fe400000012ff */
[----:B------:R-:W-:Y:S02]  /*226b0*/  LOP3.LUT R164, R165, 0x380, RZ, 0xc0, !PT ;  /* 0x00000380a5a47812 */ /* 0x000fe400078ec0ff */
[----:B------:R-:W-:Y:S02]  /*226c0*/  SHF.R.U64 R150, R150, 0x3, RZ ;  /* 0x0000000396967819 */ /* 0x000fe400000012ff */
[----:B------:R-:W-:Y:S01]  /*226d0*/  LOP3.LUT R144, R144, R145, RZ, 0x3c, !PT ;  /* 0x0000009190907212 */ /* 0x000fe200078e3cff */
[----:B------:R-:W-:Y:S01]  /*226e0*/  IMAD.X R145, RZ, RZ, R17, P0 ;  /* 0x000000ffff917224 */ /* 0x000fe200000e0611 */
[----:B------:R-:W-:-:S02]  /*226f0*/  SHF.R.U64 R160, R160, 0x3, RZ ;  /* 0x00000003a0a07819 */ /* 0x000fc400000012ff */
[----:B------:R-:W-:Y:S01]  /*22700*/  LOP3.LUT R146, R146, R147, RZ, 0x3c, !PT ;  /* 0x0000009392927212 */ /* 0x000fe200078e3cff */
[--C-:B------:R-:W-:Y:S01]  /*22710*/  IMAD.X R147, RZ, RZ, R17.reuse, P4 ;  /* 0x000000ffff937224 */ /* 0x100fe200020e0611 */
[----:B------:R-:W-:Y:S02]  /*22720*/  SHF.R.U64 R162, R162, 0x3, RZ ;  /* 0x00000003a2a27819 */ /* 0x000fe400000012ff */
[----:B------:R-:W-:Y:S02]  /*22730*/  SHF.R.U64 R173, R173, 0x3, RZ ;  /* 0x00000003adad7819 */ /* 0x000fe400000012ff */
[----:B------:R-:W-:Y:S01]  /*22740*/  LOP3.LUT R148, R148, R149, RZ, 0x3c, !PT ;  /* 0x0000009594947212 */ /* 0x000fe200078e3cff */
[----:B------:R-:W-:Y:S01]  /*22750*/  IMAD.X R149, RZ, RZ, R17, P3 ;  /* 0x000000ffff957224 */ /* 0x000fe200018e0611 */
[----:B------:R-:W-:Y:S02]  /*22760*/  IADD3 R167, P0, R16, 0x4020, RZ ;  /* 0x0000402010a77810 */ /* 0x000fe40007f1e0ff */
        /* <DEDUP_REMOVED lines=8> */
[----:B------:R-:W-:Y:S01]  /*227f0*/  IMAD.X R163, RZ, RZ, R17, P2 ;  /* 0x000000ffffa37224 */ /* 0x000fe200010e0611 */
[----:B------:R-:W-:-:S02]  /*22800*/  IADD3 R175, P6, R16, 0x6000, RZ ;  /* 0x0000600010af7810 */ /* 0x000fc40007fde0ff */
[----:B------:R-:W-:Y:S01]  /*22810*/  LOP3.LUT R172, R173, R16, RZ, 0x3c, !PT ;  /* 0x00000010adac7212 */ /* 0x000fe200078e3cff */
[--C-:B------:R-:W-:Y:S01]  /*22820*/  IMAD.MOV.U32 R173, RZ, RZ, R17.reuse ;  /* 0x000000ffffad7224 */ /* 0x100fe200078e0011 */
[----:B------:R-:W-:Y:S02]  /*22830*/  LOP3.LUT R166, R167, 0x380, RZ, 0xc0, !PT ;  /* 0x00000380a7a67812 */ /* 0x000fe400078ec0ff */
[----:B------:R-:W-:Y:S01]  /*22840*/  LOP3.LUT R164, R164, R165, RZ, 0x3c, !PT ;  /* 0x000000a5a4a47212 */ /* 0x000fe200078e3cff */
[----:B------:R-:W-:Y:S01]  /*22850*/  IMAD.X R165, RZ, RZ, R17, P1 ;  /* 0x000000ffffa57224 */ /* 0x000fe200008e0611 */
[C---:B------:R-:W-:Y:S02]  /*22860*/  IADD3 R179, P5, R16.reuse, 0x6020, RZ ;  /* 0x0000602010b37810 */ /* 0x040fe40007fbe0ff */
[----:B------:R-:W-:Y:S02]  /*22870*/  LOP3.LUT R168, R169, 0x380, RZ, 0xc0, !PT ;  /* 0x00000380a9a87812 */ /* 0x000fe400078ec0ff */
[----:B------:R-:W-:-:S02]  /*22880*/  IADD3 R181, P2, R16, 0x6040, RZ ;  /* 0x0000604010b57810 */ /* 0x000fc40007f5e0ff */
[----:B------:R-:W-:Y:S02]  /*22890*/  LOP3.LUT R170, R171, 0x380, RZ, 0xc0, !PT ;  /* 0x00000380abaa7812 */ /* 0x000fe400078ec0ff */
[----:B------:R-:W-:Y:S02]  /*228a0*/  IADD3 R21, P1, R16, 0x6060, RZ ;  /* 0x0000606010157810 */ /* 0x000fe40007f3e0ff */
[----:B------:R-:W-:Y:S02]  /*228b0*/  LOP3.LUT R174, R175, 0x380, RZ, 0xc0, !PT ;  /* 0x00000380afae7812 */ /* 0x000fe400078ec0ff */
[----:B------:R-:W-:Y:S02]  /*228c0*/  SHF.R.U64 R166, R166, 0x3, RZ ;  /* 0x00000003a6a67819 */ /* 0x000fe400000012ff */
[----:B------:R-:W-:Y:S02]  /*228d0*/  LOP3.LUT R178, R179, 0x380, RZ, 0xc0, !PT ;  /* 0x00000380b3b27812 */ /* 0x000fe400078ec0ff */
[----:B------:R-:W-:-:S02]  /*228e0*/  SHF.R.U64 R168, R168, 0x3, RZ ;  /* 0x00000003a8a87819 */ /* 0x000fc400000012ff */
[----:B------:R-:W-:Y:S02]  /*228f0*/  LOP3.LUT R180, R181, 0x380, RZ, 0xc0, !PT ;  /* 0x00000380b5b47812 */ /* 0x000fe400078ec0ff */
[----:B------:R-:W-:Y:S02]  /*22900*/  MOV R172, R172 ;  /* 0x000000ac00ac7202 */ /* 0x000fe40000000f00 */
[----:B------:R-:W-:Y:S02]  /*22910*/  SHF.R.U64 R170, R170, 0x3, RZ ;  /* 0x00000003aaaa7819 */ /* 0x000fe400000012ff */
[----:B------:R-:W-:Y:S02]  /*22920*/  LOP3.LUT R20, R21, 0x380, RZ, 0xc0, !PT ;  /* 0x0000038015147812 */ /* 0x000fe400078ec0ff */
[----:B------:R-:W-:Y:S02]  /*22930*/  MOV R4, R4 ;  /* 0x0000000400047202 */ /* 0x000fe40000000f00 */
[----:B------:R-:W-:-:S02]  /*22940*/  SHF.R.U64 R174, R174, 0x3, RZ ;  /* 0x00000003aeae7819 */ /* 0x000fc400000012ff */
[----:B------:R-:W-:Y:S02]  /*22950*/  MOV R144, R144 ;  /* 0x0000009000907202 */ /* 0x000fe40000000f00 */
[----:B------:R-:W-:Y:S01]  /*22960*/  LOP3.LUT R166, R166, R167, RZ, 0x3c, !PT ;  /* 0x000000a7a6a67212 */ /* 0x000fe200078e3cff */
[--C-:B------:R-:W-:Y:S01]  /*22970*/  IMAD.X R167, RZ, RZ, R17.reuse, P0 ;  /* 0x000000ffffa77224 */ /* 0x100fe200000e0611 */
[----:B------:R-:W-:Y:S02]  /*22980*/  SHF.R.U64 R178, R178, 0x3, RZ ;  /* 0x00000003b2b27819 */ /* 0x000fe400000012ff */
[----:B------:R-:W-:Y:S02]  /*22990*/  MOV R146, R146 ;  /* 0x0000009200927202 */ /* 0x000fe40000000f00 */
[----:B------:R-:W-:Y:S01]  /*229a0*/  LOP3.LUT R168, R168, R169, RZ, 0x3c, !PT ;  /* 0x000000a9a8a87212 */ /* 0x000fe200078e3cff */
[----:B------:R-:W-:Y:S01]  /*229b0*/  IMAD.X R169, RZ, RZ, R17, P4 ;  /* 0x000000ffffa97224 */ /* 0x000fe200020e0611 */
[----:B------:R-:W-:-:S02]  /*229c0*/  SHF.R.U64 R180, R180, 0x3, RZ ;  /* 0x00000003b4b47819 */ /* 0x000fc400000012ff */
[----:B------:R-:W-:Y:S02]  /*229d0*/  MOV R148, R148 ;  /* 0x0000009400947202 */ /* 0x000fe40000000f00 */
[----:B------:R-:W-:Y:S01]  /*229e0*/  LOP3.LUT R170, R170, R171, RZ, 0x3c, !PT ;  /* 0x000000abaaaa7212 */ /* 0x000fe200078e3cff */
[--C-:B------:R-:W-:Y:S01]  /*229f0*/  IMAD.X R171, RZ, RZ, R17.reuse, P3 ;  /* 0x000000ffffab7224 */ /* 0x100fe200018e0611 */
[----:B------:R-:W-:Y:S02]  /*22a00*/  SHF.R.U64 R20, R20, 0x3, RZ ;  /* 0x0000000314147819 */ /* 0x000fe400000012ff */
[----:B------:R-:W-:Y:S02]  /*22a10*/  MOV R150, R150 ;  /* 0x0000009600967202 */ /* 0x000fe40000000f00 */
[----:B------:R-:W-:Y:S01]  /*22a20*/  LOP3.LUT R174, R174, R175, RZ, 0x3c, !PT ;  /* 0x000000afaeae7212 */ /* 0x000fe200078e3cff */
[--C-:B------:R-:W-:Y:S01]  /*22a30*/  IMAD.X R175, RZ, RZ, R17.reuse, P6 ;  /* 0x000000ffffaf7224 */ /* 0x100fe200030e0611 */
[----:B------:R-:W-:Y:S01]  /*22a40*/  MOV R160, R160 ;  /* 0x000000a000a07202 */ /* 0x000fe20000000f00 */
[----:B------:R-:W-:Y:S01]  /*22a50*/  UISETP.NE.U32.AND UP0, UPT, UR8, URZ, UPT ;  /* 0x0000003f0800728c */ /* 0x000fe2000bf05070 */
[----:B------:R-:W-:Y:S01]  /*22a60*/  LOP3.LUT R178, R178, R179, RZ, 0x3c, !PT ;  /* 0x000000b3b2b27212 */ /* 0x000fe200078e3cff */
[----:B------:R-:W-:Y:S01]  /*22a70*/  IMAD.X R179, RZ, RZ, R17, P5 ;  /* 0x000000ffffb37224 */ /* 0x000fe200028e0611 */
[----:B------:R-:W-:-:S02]  /*22a80*/  MOV R162, R162 ;  /* 0x000000a200a27202 */ /* 0x000fc40000000f00 */
[----:B------:R-:W-:Y:S01]  /*22a90*/  LOP3.LUT R180, R180, R181, RZ, 0x3c, !PT ;  /* 0x000000b5b4b47212 */ /* 0x000fe200078e3cff */
[--C-:B------:R-:W-:Y:S01]  /*22aa0*/  IMAD.X R181, RZ, RZ, R17.reuse, P2 ;  /* 0x000000ffffb57224 */ /* 0x100fe200010e0611 */
[----:B------:R-:W-:Y:S02]  /*22ab0*/  MOV R164, R164 ;  /* 0x000000a400a47202 */ /* 0x000fe40000000f00 */
[----:B------:R-:W-:Y:S01]  /*22ac0*/  LOP3.LUT R20, R20, R21, RZ, 0x3c, !PT ;  /* 0x0000001514147212 */ /* 0x000fe200078e3cff */
[----:B------:R-:W-:Y:S01]  /*22ad0*/  IMAD.X R21, RZ, RZ, R17, P1 ;  /* 0x000000ffff157224 */ /* 0x000fe200008e0611 */
[----:B------:R-:W-:Y:S02]  /*22ae0*/  MOV R166, R166 ;  /* 0x000000a600a67202 */ /* 0x000fe40000000f00 */
[----:B------:R-:W-:Y:S01]  /*22af0*/  MOV R168, R168 ;  /* 0x000000a800a87202 */ /* 0x000fe20000000f00 */
[----:B------:R-:W-:Y:S01]  /*22b00*/  UISETP.NE.AND.EX UP0, UPT, UR9, URZ, UPT, UP0 ;  /* 0x0000003f0900728c */ /* 0x000fe2000bf05300 */
[----:B------:R-:W-:-:S02]  /*22b10*/  MOV R170, R170 ;  /* 0x000000aa00aa7202 */ /* 0x000fc40000000f00 */
[----:B------:R-:W-:Y:S01]  /*22b20*/  MOV R174, R174 ;  /* 0x000000ae00ae7202 */ /* 0x000fe20000000f00 */
[----:B------:R-:W-:Y:S01]  /*22b30*/  ULDC.64 UR8, c[0x0][0xd00] ;  /* 0x0003400000087ab9 */ /* 0x000fe20000000a00 */
[----:B------:R-:W-:Y:S01]  /*22b40*/  MOV R178, R178 ;  /* 0x000000b200b27202 */ /* 0x000fe20000000f00 */
[----:B------:R-:W-:Y:S01]  /*22b50*/  UIMAD.WIDE UR8, UR59, 0x4, UR8 ;  /* 0x000000043b0878a5 */ /* 0x000fe2000f8e0208 */
[----:B------:R-:W-:Y:S02]  /*22b60*/  MOV R180, R180 ;  /* 0x000000b400b47202 */ /* 0x000fe40000000f00 */
[----:B------:R-:W-:Y:S02]  /*22b70*/  MOV R20, R20 ;  /* 0x0000001400147202 */ /* 0x000fe40000000f00 */
[----:B--2---:R-:W-:Y:S02]  /*22b80*/  F2FP.F16.F32.PACK_AB R140, R141, R140 ;  /* 0x0000008c8d8c723e */ /* 0x004fe400000000ff */
[----:B------:R-:W-:-:S02]  /*22b90*/  F2FP.F16.F32.PACK_AB R141, R143, R142 ;  /* 0x0000008e8f8d723e */ /* 0x000fc400000000ff */
[----:B---3--:R-:W-:Y:S02]  /*22ba0*/  F2FP.F16.F32.PACK_AB R132, R133, R132 ;  /* 0x000000848584723e */ /* 0x008fe400000000ff */
[----:B------:R-:W-:Y:S02]  /*22bb0*/  F2FP.F16.F32.PACK_AB R133, R135, R134 ;  /* 0x000000868785723e */ /* 0x000fe400000000ff */
[----:B----4-:R-:W-:Y:S02]  /*22bc0*/  F2FP.F16.F32.PACK_AB R142, R137, R136 ;  /* 0x00000088898e723e */ /* 0x010fe400000000ff */
[----:B------:R-:W-:Y:S01]  /*22bd0*/  F2FP.F16.F32.PACK_AB R143, R139, R138 ;  /* 0x0000008a8b8f723e */ /* 0x000fe200000000ff */
        /* <DEDUP_REMOVED lines=14> */
[----:B------:R-:W-:Y:S01]  /*22cc0*/  STSM.16.M88.4 [R172], R140 ;  /* 0x0000008cac007844 */ /* 0x000fe20000000200 */
[----:B------:R-:W-:-:S02]  /*22cd0*/  F2FP.F16.F32.PACK_AB R101, R103, R102 ;  /* 0x000000666765723e */ /* 0x000fc400000000ff */
[----:B------:R-:W-:Y:S02]  /*22ce0*/  F2FP.F16.F32.PACK_AB R110, R105, R104 ;  /* 0x00000068696e723e */ /* 0x000fe400000000ff */
[----:B------:R-:W-:Y:S02]  /*22cf0*/  F2FP.F16.F32.PACK_AB R111, R107, R106 ;  /* 0x0000006a6b6f723e */ /* 0x000fe400000000ff */
[----:B------:R-:W-:Y:S01]  /*22d00*/  F2FP.F16.F32.PACK_AB R92, R93, R92 ;  /* 0x0000005c5d5c723e */ /* 0x000fe200000000ff */
[----:B------:R-:W-:Y:S01]  /*22d10*/  STSM.16.M88.4 [R4], R132 ;  /* 0x0000008404007844 */ /* 0x000fe20000000200 */
[----:B------:R-:W-:Y:S02]  /*22d20*/  F2FP.F16.F32.PACK_AB R93, R95, R94 ;  /* 0x0000005e5f5d723e */ /* 0x000fe400000000ff */
[----:B------:R-:W-:Y:S02]  /*22d30*/  F2FP.F16.F32.PACK_AB R102, R97, R96 ;  /* 0x000000606166723e */ /* 0x000fe400000000ff */
[----:B------:R-:W-:-:S02]  /*22d40*/  F2FP.F16.F32.PACK_AB R103, R99, R98 ;  /* 0x000000626367723e */ /* 0x000fc400000000ff */
[----:B------:R-:W-:Y:S01]  /*22d50*/  F2FP.F16.F32.PACK_AB R84, R85, R84 ;  /* 0x000000545554723e */ /* 0x000fe200000000ff */
[----:B------:R-:W-:Y:S01]  /*22d60*/  STSM.16.M88.4 [R144], R124 ;  /* 0x0000007c90007844 */ /* 0x000fe20000000200 */
        /* <DEDUP_REMOVED lines=42> */
[----:B------:R-:W-:Y:S01]  /*23010*/  F2FP.F16.F32.PACK_AB R31, R27, R26 ;  /* 0x0000001a1b1f723e */ /* 0x000fe200000000ff */
[----:B------:R-:W-:Y:S01]  /*23020*/  STSM.16.M88.4 [R170], R52 ;  /* 0x00000034aa007844 */ /* 0x000fe20000000200 */
[----:B------:R-:W-:-:S02]  /*23030*/  F2FP.F16.F32.PACK_AB R14, R9, R8 ;  /* 0x00000008090e723e */ /* 0x000fc400000000ff */
[----:B------:R-:W-:Y:S01]  /*23040*/  F2FP.F16.F32.PACK_AB R15, R11, R10 ;  /* 0x0000000a0b0f723e */ /* 0x000fe200000000ff */
[----:B------:R-:W-:Y:S01]  /*23050*/  STSM.16.M88.4 [R174], R44 ;  /* 0x0000002cae007844 */ /* 0x000fe20000000200 */
[----:B------:R-:W-:-:S03]  /*23060*/  IMAD.U32 R8, RZ, RZ, UR8 ;  /* 0x00000008ff087e24 */ /* 0x000fc6000f8e00ff */
[----:B------:R-:W-:Y:S01]  /*23070*/  STSM.16.M88.4 [R178], R36 ;  /* 0x00000024b2007844 */ /* 0x000fe20000000200 */
[----:B------:R-:W-:Y:S01]  /*23080*/  IMAD.U32 R9, RZ, RZ, UR9 ;  /* 0x00000009ff097e24 */ /* 0x000fe2000f8e00ff */
[----:B------:R-:W-:Y:S02]  /*23090*/  ULDC.64 UR8, c[0x0][0xd08] ;  /* 0x0003420000087ab9 */ /* 0x000fe40000000a00 */
[----:B------:R-:W-:Y:S04]  /*230a0*/  STSM.16.M88.4 [R180], R28 ;  /* 0x0000001cb4007844 */ /* 0x000fe80000000200 */
[----:B------:R0:W-:Y:S01]  /*230b0*/  STSM.16.M88.4 [R20], R12 ;  /* 0x0000000c14007844 */ /* 0x0001e20000000200 */
[----:B------:R-:W-:-:S04]  /*230c0*/  UISETP.NE.U32.AND UP1, UPT, UR8, URZ, UPT ;  /* 0x0000003f0800728c */ /* 0x000fc8000bf25070 */
[----:B------:R-:W-:Y:S01]  /*230d0*/  UISETP.NE.AND.EX UP1, UPT, UR9, URZ, UPT, UP1 ;  /* 0x0000003f0900728c */ /* 0x000fe2000bf25310 */
[----:B------:R-:W-:Y:S01]  /*230e0*/  BAR.SYNC.DEFER_BLOCKING 0x1, 0x100 ;  /* 0x0044000000007b1d */ /* 0x000fe20000010000 */
[----:B------:R-:W-:-:S04]  /*230f0*/  PLOP3.LUT P0, PT, PT, PT, UP0, 0x80, 0x0 ;  /* 0x000000000000781c */ /* 0x000fc80003f0f008 */
[----:B------:R-:W-:-:S05]  /*23100*/  PLOP3.LUT P6, PT, PT, PT, UP1, 0x80, 0x0 ;  /* 0x000000000000781c */ /* 0x000fca0003fcf018 */
[----:B------:R-:W-:Y:S02]  /*23110*/  @UP1 ULDC.64 UR8, c[0x0][0xd08] ;  /* 0x0003420000081ab9 */ /* 0x000fe40000000a00 */
[----:B------:R-:W-:Y:S01]  /*23120*/  @UP1 UIMAD.WIDE UR8, UR59, 0x4, UR8 ;  /* 0x000000043b0818a5 */ /* 0x000fe2000f8e0208 */
[----:B------:R-:W-:Y:S02]  /*23130*/  ULDC UR4, c[0x0][0xb88] ;  /* 0x0002e20000047ab9 */ /* 0x000fe40000000800 */
[----:B------:R-:W-:-:S03]  /*23140*/  IMAD.U32 R6, RZ, RZ, UR4 ;  /* 0x00000004ff067e24 */ /* 0x000fc6000f8e00ff */
[----:B0-----:R-:W-:Y:S02]  /*23150*/  IMAD.U32 R14, RZ, RZ, UR8 ;  /* 0x00000008ff0e7e24 */ /* 0x001fe4000f8e00ff */
[----:B------:R-:W-:Y:S01]  /*23160*/  IMAD.U32 R15, RZ, RZ, UR9 ;  /* 0x00000009ff0f7e24 */ /* 0x000fe2000f8e00ff */
[----:B------:R-:W2:Y:S04]  /*23170*/  @P0 LDG.E R0, desc[UR36][R8.64] ;  /* 0x0000002408000981 */ /* 0x000ea8000c1e1900 */
[----:B------:R0:W5:Y:S01]  /*23180*/  @P6 LDG.E R6, desc[UR36][R14.64] ;  /* 0x000000240e066981 */ /* 0x000162000c1e1900 */
[----:B------:R-:W-:-:S04]  /*23190*/  IMAD R5, R159, 0x40, R156 ;  /* 0x000000409f057824 */ /* 0x000fc800078e029c */
        /* <DEDUP_REMOVED lines=11> */
[----:B------:R-:W-:Y:S02]  /*23250*/  LOP3.LUT R32, R33, 0x380, RZ, 0xc0, !PT ;  /* 0x0000038021207812 */ /* 0x000fe400078ec0ff */
        /* <DEDUP_REMOVED lines=15> */
[----:B--2---:R-:W-:Y:S01]  /*23350*/  @P0 R2UR UR4, R0 ;  /* 0x00000000000402ca */ /* 0x004fe200000e0000 */
[----:B0-----:R-:W-:-:S14]  /*23360*/  @P6 BRA `(.L_x_3195) ;  /* 0x0000000000106947 */ /* 0x001fdc0003800000 */
[----:B------:R-:W-:Y:S05]  /*23370*/  @!P0 BRA `(.L_x_3195) ;  /* 0x00000000000c8947 */ /* 0x000fea0003800000 */
[----:B------:R-:W2:Y:S04]  /*23380*/  LDG.E R3, desc[UR36][R8.64] ;  /* 0x0000002408037981 */ /* 0x000ea8000c1e1900 */
[----:B-----5:R-:W2:Y:S02]  /*23390*/  LDG.E R6, desc[UR36][R8.64+0x4] ;  /* 0x0000042408067981 */ /* 0x020ea4000c1e1900 */
[----:B--2---:R-:W-:-:S07]  /*233a0*/  IMAD.IADD R6, R6, 0x1, -R3 ;  /* 0x0000000106067824 */ /* 0x004fce00078e0a03 */
.L_x_3195:
[----:B------:R-:W-:Y:S01]  /*233b0*/  IADD3 R45, P0, R4, 0x7000, RZ ;  /* 0x00007000042d7810 */ /* 0x000fe20007f1e0ff */
[--C-:B------:R-:W-:Y:S01]  /*233c0*/  IMAD.X R25, RZ, RZ, R5.reuse, P1 ;  /* 0x000000ffff197224 */ /* 0x100fe200008e0605 */
[----:B------:R-:W-:Y:S01]  /*233d0*/  ISETP.NE.AND P6, PT, R10, RZ, PT ;  /* 0x000000ff0a00720c */ /* 0x000fe20003fc5270 */
[--C-:B------:R-:W-:Y:S01]  /*233e0*/  IMAD.X R29, RZ, RZ, R5.reuse, P2 ;  /* 0x000000ffff1d7224 */ /* 0x100fe200010e0605 */
[----:B------:R-:W-:Y:S01]  /*233f0*/  LOP3.LUT R44, R45, 0x380, RZ, 0xc0, !PT ;  /* 0x000003802d2c7812 */ /* 0x000fe200078ec0ff */
[----:B------:R-:W0:Y:S01]  /*23400*/  SHFL.IDX PT, R10, R192, RZ, 0x1f ;  /* 0x00001fffc00a7589 */ /* 0x000e2200000e0000 */
[--C-:B------:R-:W-:Y:S01]  /*23410*/  IMAD.X R33, RZ, RZ, R5.reuse, P3 ;  /* 0x000000ffff217224 */ /* 0x100fe200018e0605 */
[----:B------:R-:W-:Y:S01]  /*23420*/  IADD3 R53, P1, R4, 0x9000, RZ ;  /* 0x0000900004357810 */ /* 0x000fe20007f3e0ff */
[--C-:B------:R-:W-:Y:S01]  /*23430*/  IMAD.X R13, RZ, RZ, R5.reuse, P6 ;  /* 0x000000ffff0d7224 */ /* 0x100fe200030e0605 */
[----:B------:R-:W-:Y:S01]  /*23440*/  SHF.R.U64 R44, R44, 0x3, RZ ;  /* 0x000000032c2c7819 */ /* 0x000fe200000012ff */
[--C-:B------:R-:W-:Y:S01]  /*23450*/  IMAD.X R37, RZ, RZ, R5.reuse, P4 ;  /* 0x000000ffff257224 */ /* 0x100fe200020e0605 */
[----:B------:R-:W-:Y:S01]  /*23460*/  IADD3 R49, P6, R4, 0x8000, RZ ;  /* 0x0000800004317810 */ /* 0x000fe20007fde0ff */
[--C-:B------:R-:W-:Y:S01]  /*23470*/  IMAD.X R41, RZ, RZ, R5.reuse, P5 ;  /* 0x000000ffff297224 */ /* 0x100fe200028e0605 */
[----:B------:R-:W-:Y:S01]  /*23480*/  LOP3.LUT R44, R44, R45, RZ, 0x3c, !PT ;  /* 0x0000002d2c2c7212 */ /* 0x000fe200078e3cff */
[--C-:B------:R-:W-:Y:S01]  /*23490*/  IMAD.X R45, RZ, RZ, R5.reuse, P0 ;  /* 0x000000ffff2d7224 */ /* 0x100fe200000e0605 */
[----:B------:R-:W-:Y:S01]  /*234a0*/  IADD3 R73, P0, R4, 0xe000, RZ ;  /* 0x0000e00004497810 */ /* 0x000fe20007f1e0ff */
[----:B------:R-:W-:Y:S01]  /*234b0*/  USHF.R.S32.HI UR9, URZ, 0x1f, UR59 ;  /* 0x0000001f3f097899 */ /* 0x000fe2000801143b */
        /* <DEDUP_REMOVED lines=8> */
[----:B------:R-:W-:Y:S01]  /*23540*/  LOP3.LUT R48, R48, R49, RZ, 0x3c, !PT ;  /* 0x0000003130307212 */ /* 0x000fe200078e3cff */
[--C-:B------:R-:W-:Y:S01]  /*23550*/  IMAD.X R49, RZ, RZ, R5.reuse, P6 ;  /* 0x000000ffff317224 */ /* 0x100fe200030e0605 */
[----:B------:R-:W-:Y:S01]  /*23560*/  LOP3.LUT R72, R72, R73, RZ, 0x3c, !PT ;  /* 0x0000004948487212 */ /* 0x000fe200078e3cff */
[----:B------:R-:W-:Y:S01]  /*23570*/  IMAD.X R73, RZ, RZ, R5, P0 ;  /* 0x000000ffff497224 */ /* 0x000fe200000e0605 */
[----:B0-----:R-:W-:-:S02]  /*23580*/  ISETP.NE.AND P0, PT, R10, RZ, PT ;  /* 0x000000ff0a00720c */ /* 0x001fc40003f05270 */
        /* <DEDUP_REMOVED lines=32> */
[----:B------:R-:W-:Y:S01]  /*23790*/  LOP3.LUT R76, R0, R3, RZ, 0x3c, !PT ;  /* 0x00000003004c7212 */ /* 0x000fe200078e3cff */
[----:B------:R-:W-:Y:S06]  /*237a0*/  @P0 BRA `(.L_x_3196) ;  /* 0x0000000000cc0947 */ /* 0x000fec0003800000 */
[----:B------:R-:W0:Y:S01]  /*237b0*/  LDC R10, c[0x0][0xce8] ;  /* 0x00033a00ff0a7b82 */ /* 0x000e220000000800 */
[----:B------:R-:W-:Y:S01]  /*237c0*/  IMAD.MOV R0, RZ, RZ, -R200 ;  /* 0x000000ffff007224 */ /* 0x000fe200078e0ac8 */
[----:B------:R-:W-:Y:S01]  /*237d0*/  ULDC.64 UR12, c[0x0][0xc90] ;  /* 0x00032400000c7ab9 */ /* 0x000fe20000000a00 */
[----:B------:R-:W-:Y:S02]  /*237e0*/  IMAD.U32 R3, RZ, RZ, UR58 ;  /* 0x0000003aff037e24 */ /* 0x000fe4000f8e00ff */
[----:B------:R-:W-:Y:S01]  /*237f0*/  IMAD.U32 R5, RZ, RZ, UR58 ;  /* 0x0000003aff057e24 */ /* 0x000fe2000f8e00ff */
[----:B------:R-:W-:Y:S01]  /*23800*/  ISETP.NE.AND P0, PT, R203, R0, PT ;  /* 0x00000000cb00720c */ /* 0x000fe20003f05270 */
[----:B------:R-:W-:Y:S01]  /*23810*/  IMAD R26, R3, 0x40, R22 ;  /* 0x00000040031a7824 */ /* 0x000fe200078e0216 */
[----:B------:R-:W-:Y:S01]  /*23820*/  UMOV UR10, UR4 ;  /* 0x00000004000a7c82 */ /* 0x000fe20008000000 */
[----:B------:R-:W-:Y:S01]  /*23830*/  UMOV UR11, UR16 ;  /* 0x00000010000b7c82 */ /* 0x000fe20008000000 */
[----:B------:R-:W-:Y:S01]  /*23840*/  ULDC.64 UR14, c[0x0][0xc98] ;  /* 0x00032600000e7ab9 */ /* 0x000fe20000000a00 */
[----:B0----5:R-:W-:-:S05]  /*23850*/  IMAD R21, R6, R10, RZ ;  /* 0x0000000a06157224 */ /* 0x021fca00078e02ff */
[----:B------:R-:W-:-:S13]  /*23860*/  ISETP.GE.OR P1, PT, R26, R21, P0 ;  /* 0x000000151a00720c */ /* 0x000fda0000726670 */
[----:B------:R-:W2:Y:S01]  /*23870*/  @!P1 LDL R15, [R1+0x400] ;  /* 0x00040000010f9983 */ /* 0x000ea20000100800 */
[----:B------:R-:W-:Y:S01]  /*23880*/  ISETP.NE.AND P2, PT, R10, 0x1, PT ;  /* 0x000000010a00780c */ /* 0x000fe20003f45270 */
[----:B------:R-:W-:Y:S01]  /*23890*/  IMAD R5, R5, 0x40, R228 ;  /* 0x0000004005057824 */ /* 0x000fe200078e02e4 */
[----:B------:R-:W-:Y:S02]  /*238a0*/  UIMAD UR9, UR17, UR12, URZ ;  /* 0x0000000c110972a4 */ /* 0x000fe4000f8e023f */
[----:B------:R-:W-:Y:S01]  /*238b0*/  UIMAD.WIDE.U32 UR10, UR45, UR12, UR10 ;  /* 0x0000000c2d0a72a5 */ /* 0x000fe2000f8e000a */
        /* <DEDUP_REMOVED lines=21> */
[----:B------:R-:W-:Y:S01]  /*23a10*/  ULDC.64 UR10, c[0x0][0xc50] ;  /* 0x00031400000a7ab9 */ /* 0x000fe20000000a00 */
[----:B------:R-:W-:Y:S01]  /*23a20*/  VIADD R0, R26, 0x8 ;  /* 0x000000081a007836 */ /* 0x000fe20000000000 */
[----:B------:R-:W-:Y:S01]  /*23a30*/  LEA R14, P2, R4, UR10, 0x2 ;  /* 0x0000000a040e7c11 */ /* 0x000fe2000f8410ff */
[----:B------:R-:W-:-:S03]  /*23a40*/  IMAD.IADD R3, R5, 0x1, R3 ;  /* 0x0000000105037824 */ /* 0x000fc600078e0203 */
[----:B------:R-:W-:Y:S01]  /*23a50*/  ISETP.GE.OR P0, PT, R0, R21, P0 ;  /* 0x000000150000720c */ /* 0x000fe20000706670 */
[----:B------:R-:W-:Y:S01]  /*23a60*/  SHFL.IDX PT, R10, R14, RZ, 0x1c1f ;  /* 0x001c1fff0e0a7589 */ /* 0x000fe200000e0000 */
[----:B------:R-:W-:-:S05]  /*23a70*/  LEA.HI.X R20, R4, UR11, R3, 0x2, P2 ;  /* 0x0000000b04147c11 */ /* 0x000fca00090f1403 */
[----:B------:R-:W2:Y:S04]  /*23a80*/  SHFL.IDX PT, R11, R20, RZ, 0x1c1f ;  /* 0x001c1fff140b7589 */ /* 0x000ea800000e0000 */
[----:B--2---:R-:W-:Y:S04]  /*23a90*/  @!P1 ST.E desc[UR36][R10.64], R15 ;  /* 0x0000000f0a009985 */ /* 0x004fe8000c101924 */
[----:B------:R-:W2:Y:S04]  /*23aa0*/  @!P0 LDL R3, [R1+0x404] ;  /* 0x0004040001038983 */ /* 0x000ea80000100800 */
[----:B------:R-:W-:Y:S04]  /*23ab0*/  SHFL.IDX PT, R4, R14, 0x1, 0x1c1f ;  /* 0x003c1f000e047f89 */ /* 0x000fe800000e0000 */
[----:B------:R-:W2:Y:S04]  /*23ac0*/  SHFL.IDX PT, R5, R20, 0x1, 0x1c1f ;  /* 0x003c1f0014057f89 */ /* 0x000ea800000e0000 */
[----:B--2---:R0:W-:Y:S02]  /*23ad0*/  @!P0 ST.E desc[UR36][R4.64], R3 ;  /* 0x0000000304008985 */ /* 0x0041e4000c101924 */
.L_x_3196:
[----:B------:R-:W1:Y:S01]  /*23ae0*/  LDC R83, c[0x0][0xce8] ;  /* 0x00033a00ff537b82 */ /* 0x000e620000000800 */
[----:B------:R-:W-:Y:S01]  /*23af0*/  ULDC UR14, c[0x0][0xbc8] ;  /* 0x0002f200000e7ab9 */ /* 0x000fe20000000800 */
[----:B------:R-:W-:Y:S01]  /*23b00*/  ULDC.64 UR12, c[0x0][0xba0] ;  /* 0x0002e800000c7ab9 */ /* 0x000fe20000000a00 */
[----:B------:R-:W-:Y:S01]  /*23b10*/  ISETP.GE.AND P0, PT, R155, UR14, PT ;  /* 0x0000000e9b007c0c */ /* 0x000fe2000bf06270 */
[----:B------:R-:W5:Y:S01]  /*23b20*/  LD.E.128 R8, desc[UR36][R8.64] ;  /* 0x0000002408087980 */ /* 0x000f62000c101d00 */
[----:B------:R-:W-:Y:S02]  /*23b30*/  ISETP.GE.AND P1, PT, R156, UR14, PT ;  /* 0x0000000e9c007c0c */ /* 0x000fe4000bf26270 */
[----:B0-----:R-:W-:Y:S01]  /*23b40*/  SEL R3, RZ, 0xffffffff, P0 ;  /* 0xffffffffff037807 */ /* 0x001fe20000000000 */
[----:B------:R-:W5:Y:S01]  /*23b50*/  LD.E.128 R12, desc[UR36][R12.64] ;  /* 0x000000240c0c7980 */ /* 0x000f62000c101d00 */
[----:B------:R-:W-:-:S03]  /*23b60*/  SEL R0, RZ, 0x1, P1 ;  /* 0x00000001ff007807 */ /* 0x000fc60000800000 */
[----:B------:R-:W-:Y:S01]  /*23b70*/  IMAD.SHL.U32 R5, R3, 0x2, RZ ;  /* 0x0000000203057824 */ /* 0x000fe200078e00ff */
[----:B------:R-:W-:Y:S01]  /*23b80*/  ISETP.GE.AND P0, PT, R154, UR14, PT ;  /* 0x0000000e9a007c0c */ /* 0x000fe2000bf06270 */
[----:B------:R-:W5:Y:S04]  /*23b90*/  LD.E.128 R24, desc[UR36][R24.64] ;  /* 0x0000002418187980 */ /* 0x000f68000c101d00 */
[----:B------:R-:W5:Y:S04]  /*23ba0*/  LD.E.128 R28, desc[UR36][R28.64] ;  /* 0x000000241c1c7980 */ /* 0x000f68000c101d00 */
[----:B------:R-:W5:Y:S01]  /*23bb0*/  LD.E.128 R32, desc[UR36][R32.64] ;  /* 0x0000002420207980 */ /* 0x000f62000c101d00 */
[----:B-1----:R-:W-:-:S02]  /*23bc0*/  ISETP.NE.AND P2, PT, R83, 0x1, PT ;  /* 0x000000015300780c */ /* 0x002fc40003f45270 */
[----:B------:R-:W-:Y:S01]  /*23bd0*/  LOP3.LUT R0, R5, 0x2, R0, 0xe2, !PT ;  /* 0x0000000205007812 */ /* 0x000fe200078ee200 */
[----:B------:R-:W5:Y:S01]  /*23be0*/  LD.E.128 R36, desc[UR36][R36.64] ;  /* 0x0000002424247980 */ /* 0x000f62000c101d00 */
[----:B------:R-:W-:Y:S01]  /*23bf0*/  SEL R3, RZ, 0xffffffff, P0 ;  /* 0xffffffffff037807 */ /* 0x000fe20000000000 */
[----:B------:R-:W-:Y:S02]  /*23c00*/  UIMAD UR9, UR16, UR12, URZ ;  /* 0x0000000c100972a4 */ /* 0x000fe4000f8e023f */
[----:B------:R-:W5:Y:S04]  /*23c10*/  LD.E.128 R40, desc[UR36][R40.64] ;  /* 0x0000002428287980 */ /* 0x000f68000c101d00 */
[----:B------:R-:W5:Y:S02]  /*23c20*/  LD.E.128 R44, desc[UR36][R44.64] ;  /* 0x000000242c2c7980 */ /* 0x000f64000c101d00 */
[----:B------:R-:W0:Y:S01]  /*23c30*/  @P2 LDC R5, c[0x0][0xcec] ;  /* 0x00033b00ff052b82 */ /* 0x000e220000000800 */
[----:B------:R-:W-:Y:S01]  /*23c40*/  IMAD.SHL.U32 R3, R3, 0x4, RZ ;  /* 0x0000000403037824 */ /* 0x000fe200078e00ff */
[----:B------:R-:W-:Y:S01]  /*23c50*/  ISETP.GE.AND P0, PT, R153, UR14, PT ;  /* 0x0000000e99007c0c */ /* 0x000fe2000bf06270 */
[----:B------:R-:W5:Y:S04]  /*23c60*/  LD.E.128 R48, desc[UR36][R48.64] ;  /* 0x0000002430307980 */ /* 0x000f68000c101d00 */
[----:B------:R-:W5:Y:S01]  /*23c70*/  LD.E.128 R52, desc[UR36][R52.64] ;  /* 0x0000002434347980 */ /* 0x000f62000c101d00 */
[----:B------:R-:W1:Y:S01]  /*23c80*/  @P2 LDC R21, c[0x0][0xcf0] ;  /* 0x00033c00ff152b82 */ /* 0x000e620000000800 */
[----:B------:R-:W-:Y:S01]  /*23c90*/  UIMAD.WIDE.U32 UR10, UR4, UR12, URZ ;  /* 0x0000000c040a72a5 */ /* 0x000fe2000f8e003f */
[----:B------:R-:W-:Y:S01]  /*23ca0*/  LOP3.LUT R3, R3, 0x4, R0, 0xe2, !PT ;  /* 0x0000000403037812 */ /* 0x000fe200078ee200 */
[----:B------:R-:W-:Y:S01]  /*23cb0*/  UIMAD UR9, UR4, UR13, UR9 ;  /* 0x0000000d040972a4 */ /* 0x000fe2000f8e0209 */
[----:B------:R-:W-:Y:S01]  /*23cc0*/  SEL R4, RZ, 0xffffffff, P0 ;  /* 0xffffffffff047807 */ /* 0x000fe20000000000 */
[----:B------:R-:W-:Y:S01]  /*23cd0*/  IMAD R0, R193, 0x20, R159 ;  /* 0x00000020c1007824 */ /* 0x000fe200078e029f */
[----:B------:R-:W-:Y:S01]  /*23ce0*/  ULDC.64 UR12, c[0x0][0xbe8] ;  /* 0x0002fa00000c7ab9 */ /* 0x000fe20000000a00 */
[----:B------:R-:W-:Y:S01]  /*23cf0*/  IMAD.U32 R81, RZ, RZ, UR58 ;  /* 0x0000003aff517e24 */ /* 0x000fe2000f8e00ff */
[----:B------:R-:W-:Y:S01]  /*23d00*/  ISETP.GE.AND P0, PT, R152, UR14, PT ;  /* 0x0000000e98007c0c */ /* 0x000fe2000bf06270 */
[----:B------:R-:W-:Y:S01]  /*23d10*/  UIADD3 UR11, UR11, UR9, URZ ;  /* 0x000000090b0b7290 */ /* 0x000fe2000fffe03f */
[----:B------:R-:W5:Y:S01]  /*23d20*/  LD.E.128 R56, desc[UR36][R56.64] ;  /* 0x0000002438387980 */ /* 0x000f62000c101d00 */
[----:B------:R-:W-:Y:S01]  /*23d30*/  UIMAD UR4, UR17, UR12, URZ ;  /* 0x0000000c110472a4 */ /* 0x000fe2000f8e023f */
[----:B------:R-:W-:Y:S01]  /*23d40*/  IMAD R82, R81, 0x40, R0 ;  /* 0x0000004051527824 */ /* 0x000fe200078e0200 */
[----:B------:R-:W-:Y:S01]  /*23d50*/  SEL R0, RZ, 0xffffffff, P0 ;  /* 0xffffffffff007807 */ /* 0x000fe20000000000 */
[----:B------:R-:W-:Y:S01]  /*23d60*/  UIMAD.WIDE.U32 UR10, UR45, UR12, UR10 ;  /* 0x0000000c2d0a72a5 */ /* 0x000fe2000f8e000a */
[----:B------:R-:W5:Y:S01]  /*23d70*/  LD.E.128 R60, desc[UR36][R60.64] ;  /* 0x000000243c3c7980 */ /* 0x000f62000c101d00 */
[----:B------:R-:W-:Y:S01]  /*23d80*/  UIMAD UR4, UR45, UR13, UR4 ;  /* 0x0000000d2d0472a4 */ /* 0x000fe2000f8e0204 */
[----:B------:R-:W-:-:S02]  /*23d90*/  IMAD.SHL.U32 R4, R4, 0x8, RZ ;  /* 0x0000000804047824 */ /* 0x000fc400078e00ff */
[----:B------:R-:W-:Y:S01]  /*23da0*/  ULDC.64 UR12, c[0x0][0xbf0] ;  /* 0x0002fc00000c7ab9 */ /* 0x000fe20000000a00 */
[----:B------:R-:W-:Y:S01]  /*23db0*/  UIADD3 UR11, UR11, UR4, URZ ;  /* 0x000000040b0b7290 */ /* 0x000fe2000fffe03f */
[----:B------:R-:W-:Y:S01]  /*23dc0*/  IMAD.SHL.U32 R81, R0, 0x10, RZ ;  /* 0x0000001000517824 */ /* 0x000fe200078e00ff */
[----:B------:R-:W-:Y:S01]  /*23dd0*/  UIMAD UR4, UR18, UR12, URZ ;  /* 0x0000000c120472a4 */ /* 0x000fe2000f8e023f */
[----:B0-----:R-:W-:Y:S01]  /*23de0*/  @P2 IMAD.HI.U32 R0, R82, R5, RZ ;  /* 0x0000000552002227 */ /* 0x001fe200078e00ff */
[----:B------:R-:W-:Y:S01]  /*23df0*/  LOP3.LUT R4, R4, 0x8, R3, 0xe2, !PT ;  /* 0x0000000804047812 */ /* 0x000fe200078ee203 */
[----:B------:R-:W5:Y:S01]  /*23e00*/  LD.E.128 R64, desc[UR36][R64.64] ;  /* 0x0000002440407980 */ /* 0x000f62000c101d00 */
[----:B------:R-:W-:Y:S01]  /*23e10*/  UIMAD UR4, UR8, UR13, UR4 ;  /* 0x0000000d080472a4 */ /* 0x000fe2000f8e0204 */
[----:B------:R-:W-:Y:S01]  /*23e20*/  IMAD.MOV.U32 R3, RZ, RZ, R82 ;  /* 0x000000ffff037224 */ /* 0x000fe200078e0052 */
[----:B------:R-:W-:Y:S01]  /*23e30*/  UIMAD.WIDE.U32 UR8, UR8, UR12, UR10 ;  /* 0x0000000c080872a5 */ /* 0x000fe2000f8e000a */
[----:B-1----:R-:W-:Y:S01]  /*23e40*/  @P2 SHF.R.U32.HI R3, RZ, R21, R0 ;  /* 0x00000015ff032219 */ /* 0x002fe20000011600 */
[----:B------:R-:W5:Y:S01]  /*23e50*/  LD.E.128 R68, desc[UR36][R68.64] ;  /* 0x0000002444447980 */ /* 0x000f62000c101d00 */
[----:B------:R-:W-:-:S02]  /*23e60*/  LOP3.LUT R20, R81, 0x10, R4, 0xe2, !PT ;  /* 0x0000001051147812 */ /* 0x000fc400078ee204 */
[--C-:B------:R-:W-:Y:S01]  /*23e70*/  SHF.R.S32.HI R21, RZ, 0x1f, R3.reuse ;  /* 0x0000001fff157819 */ /* 0x100fe20000011403 */
[----:B------:R-:W-:Y:S01]  /*23e80*/  UIADD3 UR4, UR9, UR4, URZ ;  /* 0x0000000409047290 */ /* 0x000fe2000fffe03f */
[----:B------:R-:W-:Y:S01]  /*23e90*/  ISETP.GE.AND P0, PT, R19, UR14, PT ;  /* 0x0000000e13007c0c */ /* 0x000fe2000bf06270 */
[----:B------:R-:W-:Y:S01]  /*23ea0*/  IMAD.U32 R4, RZ, RZ, UR8 ;  /* 0x00000008ff047e24 */ /* 0x000fe2000f8e00ff */
[----:B------:R-:W5:Y:S01]  /*23eb0*/  LD.E.128 R72, desc[UR36][R72.64] ;  /* 0x0000002448487980 */ /* 0x000f62000c101d00 */
[----:B------:R-:W-:Y:S01]  /*23ec0*/  IMAD.U32 R5, RZ, RZ, UR9 ;  /* 0x00000009ff057e24 */ /* 0x000fe2000f8e00ff */
[----:B------:R-:W-:Y:S01]  /*23ed0*/  ULDC.64 UR8, c[0x0][0xbe0] ;  /* 0x0002f80000087ab9 */ /* 0x000fe20000000a00 */
[----:B------:R-:W-:Y:S01]  /*23ee0*/  IMAD.MOV R81, RZ, RZ, -R3 ;  /* 0x000000ffff517224 */ /* 0x000fe200078e0a03 */
        /* <DEDUP_REMOVED lines=11> */
[----:B0-----:R-:W0:Y:S01]  /*23fa0*/  FENCE.VIEW.ASYNC.S ;  /* 0x00000000000073c6 */ /* 0x001e220000000000 */
[----:B------:R-:W-:Y:S01]  /*23fb0*/  IMAD.SHL.U32 R85, R0, 0x20, RZ ;  /* 0x0000002000557824 */ /* 0x000fe200078e00ff */
[----:B------:R-:W-:Y:S01]  /*23fc0*/  SHF.R.S32.HI R0, RZ, 0x1f, R21 ;  /* 0x0000001fff007819 */ /* 0x000fe20000011415 */
[C---:B------:R-:W-:Y:S01]  /*23fd0*/  IMAD R81, R3.reuse, UR9, R80 ;  /* 0x0000000903517c24 */ /* 0x040fe2000f8e0250 */
[----:B------:R-:W-:Y:S01]  /*23fe0*/  UIADD3 UR4, UR46, 0x38820, URZ ;  /* 0x000388202e047890 */ /* 0x000fe2000fffe03f */
[----:B------:R-:W-:Y:S01]  /*23ff0*/  IMAD.WIDE.U32 R4, R3, UR8, R4 ;  /* 0x0000000803047c25 */ /* 0x000fe2000f8e0004 */
[----:B------:R-:W-:Y:S01]  /*24000*/  ULDC.64 UR8, c[0x0][0xbd8] ;  /* 0x0002f60000087ab9 */ /* 0x000fe20000000a00 */
[----:B------:R-:W-:Y:S01]  /*24010*/  SEL R3, RZ, 0x40, P0 ;  /* 0x00000040ff037807 */ /* 0x000fe20000000000 */
[----:B------:R-:W-:Y:S01]  /*24020*/  UPRMT UR4, URZ, 0x654, UR4 ;  /* 0x000006543f047896 */ /* 0x000fe20008000004 */
[----:B-----5:R-:W-:Y:S01]  /*24030*/  IMAD R88, R6, R83, RZ ;  /* 0x0000005306587224 */ /* 0x020fe200078e02ff */
[----:B------:R-:W-:Y:S01]  /*24040*/  ISETP.GE.AND P0, PT, R157, UR14, PT ;  /* 0x0000000e9d007c0c */ /* 0x000fe2000bf06270 */
[----:B------:R-:W-:Y:S01]  /*24050*/  IMAD.U32 R6, RZ, RZ, UR58 ;  /* 0x0000003aff067e24 */ /* 0x000fe2000f8e00ff */
[----:B------:R-:W-:Y:S01]  /*24060*/  LOP3.LUT R20, R85, 0x20, R20, 0xe2, !PT ;  /* 0x0000002055147812 */ /* 0x000fe200078ee214 */
[----:B------:R-:W-:Y:S01]  /*24070*/  IMAD.IADD R5, R5, 0x1, R81 ;  /* 0x0000000105057824 */ /* 0x000fe200078e0251 */
[----:B------:R-:W-:Y:S01]  /*24080*/  BSSY B1, `(.L_x_3197) ;  /* 0x0000030000017945 */ /* 0x000fe20003800000 */
[----:B------:R-:W-:Y:S01]  /*24090*/  IMAD R0, R0, UR8, RZ ;  /* 0x0000000800007c24 */ /* 0x000fe2000f8e02ff */
[----:B------:R-:W-:Y:S01]  /*240a0*/  LOP3.LUT R3, R20, R3, RZ, 0xfc, !PT ;  /* 0x0000000314037212 */ /* 0x000fe200078efcff */
[----:B------:R-:W-:-:S02]  /*240b0*/  IMAD R87, R6, 0x40, R159 ;  /* 0x0000004006577824 */ /* 0x000fc400078e029f */
[C---:B------:R-:W-:Y:S01]  /*240c0*/  IMAD R81, R21.reuse, UR9, R0 ;  /* 0x0000000915517c24 */ /* 0x040fe2000f8e0200 */
[----:B------:R-:W-:Y:S01]  /*240d0*/  SEL R0, RZ, 0x80, P0 ;  /* 0x00000080ff007807 */ /* 0x000fe20000000000 */
[----:B------:R-:W-:Y:S01]  /*240e0*/  IMAD.WIDE.U32 R4, R21, UR8, R4 ;  /* 0x0000000815047c25 */ /* 0x000fe2000f8e0004 */
[----:B------:R-:W-:Y:S01]  /*240f0*/  ISETP.GE.AND P0, PT, R87, R88, PT ;  /* 0x000000585700720c */ /* 0x000fe20003f06270 */
[----:B------:R-:W-:Y:S01]  /*24100*/  ULDC.64 UR8, c[0x0][0xb80] ;  /* 0x0002e00000087ab9 */ /* 0x000fe20000000a00 */
[----:B0-----:R-:W-:Y:S01]  /*24110*/  SYNCS.ARRIVE.TRANS64.RED.A1T0 RZ, [UR4], RZ ;  /* 0x000000ffffff79a7 */ /* 0x001fe20008100404 */
[----:B------:R-:W-:Y:S01]  /*24120*/  IMAD.IADD R5, R5, 0x1, R81 ;  /* 0x0000000105057824 */ /* 0x000fe200078e0251 */
[C---:B------:R-:W-:Y:S02]  /*24130*/  LEA R6, P1, R4.reuse, UR8, 0x1 ;  /* 0x0000000804067c11 */ /* 0x040fe4000f8208ff */
[----:B------:R-:W-:Y:S02]  /*24140*/  LOP3.LUT R0, R3, R0, RZ, 0xfc, !PT ;  /* 0x0000000003007212 */ /* 0x000fe400078efcff */
        /* <DEDUP_REMOVED lines=35> */
.L_x_3198:
[----:B------:R-:W-:Y:S05]  /*24380*/  BSYNC B1 ;  /* 0x0000000000017941 */ /* 0x000fea0003800000 */
.L_x_3197:
        /* <DEDUP_REMOVED lines=38> */
.L_x_3194:
        /* <DEDUP_REMOVED lines=18> */
[----:B------:R-:W-:Y:S02]  /*24710*/  IMAD.U32 R8, RZ, RZ, UR8 ;  /* 0x00000008ff087e24 */ /* 0x000fe4000f8e00ff */
        /* <DEDUP_REMOVED lines=11> */
.L_x_3200:
        /* <DEDUP_REMOVED lines=48> */
.L_x_3202:
[----:B------:R-:W-:Y:S05]  /*24ad0*/  BSYNC B1 ;  /* 0x0000000000017941 */ /* 0x000fea0003800000 */
.L_x_3201:
        /* <DEDUP_REMOVED lines=14> */
[----:B------:R-:W-:Y:S01]  /*24bc0*/  UIADD3 UR11, UR11, UR9, URZ ;  /* 0x000000090b0b7290 */ /* 0x000fe2000fffe03f */
[----:B------:R-:W-:Y:S01]  /*24bd0*/  ISETP.GE.AND P2, PT, R154, UR15, PT ;  /* 0x0000000f9a007c0c */ /* 0x000fe2000bf46270 */
[----:B------:R-:W-:Y:S01]  /*24be0*/  UIMAD UR4, UR13, UR16, URZ ;  /* 0x000000100d0472a4 */ /* 0x000fe2000f8e023f */
[----:B------:R-:W-:Y:S01]  /*24bf0*/  LOP3.LUT R4, R4, 0x2, R3, 0xe2, !PT ;  /* 0x0000000204047812 */ /* 0x000fe200078ee203 */
[----:B------:R-:W-:Y:S01]  /*24c00*/  IMAD R3, R193, 0x20, R159 ;  /* 0x00000020c1037824 */ /* 0x000fe200078e029f */
[----:B------:R-:W-:Y:S01]  /*24c10*/  UIMAD.WIDE.U32 UR10, UR45, UR16, UR10 ;  /* 0x000000102d0a72a5 */ /* 0x000fe2000f8e000a */
[----:B------:R-:W-:Y:S01]  /*24c20*/  SEL R6, RZ, 0xffffffff, P2 ;  /* 0xffffffffff067807 */ /* 0x000fe20001000000 */
[----:B------:R-:W1:Y:S01]  /*24c30*/  @P0 LDC R9, c[0x0][0xcf0] ;  /* 0x00033c00ff090b82 */ /* 0x000e620000000800 */
[----:B------:R-:W-:Y:S01]  /*24c40*/  UIMAD UR4, UR45, UR17, UR4 ;  /* 0x000000112d0472a4 */ /* 0x000fe2000f8e0204 */
[----:B------:R-:W-:Y:S01]  /*24c50*/  IMAD R8, R8, 0x40, R3 ;  /* 0x0000004008087824 */ /* 0x000fe200078e0203 */
[----:B------:R-:W-:Y:S01]  /*24c60*/  ULDC.64 UR12, c[0x0][0xbf0] ;  /* 0x0002fc00000c7ab9 */ /* 0x000fe20000000a00 */
[----:B------:R-:W-:Y:S01]  /*24c70*/  ISETP.GE.AND P1, PT, R153, UR15, PT ;  /* 0x0000000f99007c0c */ /* 0x000fe2000bf26270 */
[----:B------:R-:W-:Y:S01]  /*24c80*/  UIADD3 UR11, UR11, UR4, URZ ;  /* 0x000000040b0b7290 */ /* 0x000fe2000fffe03f */
[----:B------:R-:W-:Y:S01]  /*24c90*/  IMAD.SHL.U32 R15, R6, 0x4, RZ ;  /* 0x00000004060f7824 */ /* 0x000fe200078e00ff */
[----:B------:R-:W-:Y:S01]  /*24ca0*/  UIMAD UR4, UR14, UR12, URZ ;  /* 0x0000000c0e0472a4 */ /* 0x000fe2000f8e023f */
[----:B------:R-:W-:Y:S01]  /*24cb0*/  SEL R11, RZ, 0xffffffff, P1 ;  /* 0xffffffffff0b7807 */ /* 0x000fe20000800000 */
[----:B------:R-:W-:Y:S01]  /*24cc0*/  IMAD.MOV.U32 R3, RZ, RZ, R8 ;  /* 0x000000ffff037224 */ /* 0x000fe200078e0008 */
[----:B------:R-:W-:Y:S01]  /*24cd0*/  ISETP.GE.AND P2, PT, R157, UR15, PT ;  /* 0x0000000f9d007c0c */ /* 0x000fe2000bf46270 */
[----:B------:R-:W-:Y:S01]  /*24ce0*/  UIMAD UR4, UR8, UR13, UR4 ;  /* 0x0000000d080472a4 */ /* 0x000fe2000f8e0204 */
[----:B------:R-:W-:Y:S01]  /*24cf0*/  LOP3.LUT R10, R15, 0x4, R4, 0xe2, !PT ;  /* 0x000000040f0a7812 */ /* 0x000fe200078ee204 */
[----:B------:R-:W-:Y:S01]  /*24d00*/  UIMAD.WIDE.U32 UR8, UR8, UR12, UR10 ;  /* 0x0000000c080872a5 */ /* 0x000fe2000f8e000a */
[----:B------:R-:W-:Y:S01]  /*24d10*/  IMAD.SHL.U32 R11, R11, 0x8, RZ ;  /* 0x000000080b0b7824 */ /* 0x000fe200078e00ff */
[----:B------:R-:W-:Y:S01]  /*24d20*/  BSSY B1, `(.L_x_3203) ;  /* 0x000004c000017945 */ /* 0x000fe20003800000 */
[----:B0-----:R-:W-:Y:S01]  /*24d30*/  @P0 IMAD.HI.U32 R6, R8, R5, RZ ;  /* 0x0000000508060227 */ /* 0x001fe200078e00ff */
[----:B------:R-:W-:-:S02]  /*24d40*/  UIADD3 UR4, UR9, UR4, URZ ;  /* 0x0000000409047290 */ /* 0x000fc4000fffe03f */
[----:B------:R-:W-:Y:S01]  /*24d50*/  LOP3.LUT R10, R11, 0x8, R10, 0xe2, !PT ;  /* 0x000000080b0a7812 */ /* 0x000fe200078ee20a */
[----:B------:R-:W-:Y:S02]  /*24d60*/  IMAD.U32 R4, RZ, RZ, UR8 ;  /* 0x00000008ff047e24 */ /* 0x000fe4000f8e00ff */
[----:B------:R-:W-:Y:S01]  /*24d70*/  IMAD.U32 R5, RZ, RZ, UR9 ;  /* 0x00000009ff057e24 */ /* 0x000fe2000f8e00ff */
[----:B------:R-:W-:Y:S01]  /*24d80*/  ULDC.64 UR8, c[0x0][0xbe0] ;  /* 0x0002f80000087ab9 */ /* 0x000fe20000000a00 */
        /* <DEDUP_REMOVED lines=8> */
[----:B------:R-:W-:-:S03]  /*24e10*/  ISETP.GE.AND P0, PT, R19, UR15, PT ;  /* 0x0000000f13007c0c */ /* 0x000fc6000bf06270 */
[----:B------:R-:W-:Y:S02]  /*24e20*/  IMAD R6, R6, UR8, RZ ;  /* 0x0000000806067c24 */ /* 0x000fe4000f8e02ff */
[----:B------:R-:W-:Y:S01]  /*24e30*/  IMAD R9, R13, R9, R8 ;  /* 0x000000090d097224 */ /* 0x000fe200078e0208 */
[----:B------:R-:W-:Y:S01]  /*24e40*/  SEL R8, RZ, 0xffffffff, P0 ;  /* 0xffffffffff087807 */ /* 0x000fe20000000000 */
[----:B------:R-:W-:Y:S01]  /*24e50*/  IMAD.SHL.U32 R15, R11, 0x10, RZ ;  /* 0x000000100b0f7824 */ /* 0x000fe200078e00ff */
[----:B------:R-:W-:Y:S01]  /*24e60*/  ISETP.GE.AND P0, PT, R158, UR15, PT ;  /* 0x0000000f9e007c0c */ /* 0x000fe2000bf06270 */
[----:B------:R-:W-:Y:S01]  /*24e70*/  IMAD R11, R3, UR9, R6 ;  /* 0x00000009030b7c24 */ /* 0x000fe2000f8e0206 */
[----:B------:R-:W-:Y:S01]  /*24e80*/  SHF.R.S32.HI R3, RZ, 0x1f, R9 ;  /* 0x0000001fff037819 */ /* 0x000fe20000011409 */
[----:B------:R-:W-:Y:S01]  /*24e90*/  ULDC.64 UR8, c[0x0][0xbd8] ;  /* 0x0002f60000087ab9 */ /* 0x000fe20000000a00 */
[----:B------:R-:W-:Y:S01]  /*24ea0*/  IMAD.U32 R6, RZ, RZ, UR58 ;  /* 0x0000003aff067e24 */ /* 0x000fe2000f8e00ff */
[----:B------:R-:W-:Y:S01]  /*24eb0*/  LOP3.LUT R10, R15, 0x10, R10, 0xe2, !PT ;  /* 0x000000100f0a7812 */ /* 0x000fe200078ee20a */
[----:B------:R-:W-:-:S02]  /*24ec0*/  IMAD.IADD R5, R5, 0x1, R11 ;  /* 0x0000000105057824 */ /* 0x000fc400078e020b */
[----:B------:R-:W-:Y:S02]  /*24ed0*/  IMAD R0, R3, UR8, RZ ;  /* 0x0000000803007c24 */ /* 0x000fe4000f8e02ff */
[----:B------:R-:W-:-:S04]  /*24ee0*/  IMAD.WIDE.U32 R4, R9, UR8, R4 ;  /* 0x0000000809047c25 */ /* 0x000fc8000f8e0004 */
[----:B------:R-:W-:Y:S01]  /*24ef0*/  IMAD R3, R9, UR9, R0 ;  /* 0x0000000909037c24 */ /* 0x000fe2000f8e0200 */
[----:B------:R-:W-:Y:S01]  /*24f00*/  SEL R9, RZ, 0x40, P0 ;  /* 0x00000040ff097807 */ /* 0x000fe20000000000 */
[----:B------:R-:W-:Y:S01]  /*24f10*/  IMAD R0, R6, 0x40, R159 ;  /* 0x0000004006007824 */ /* 0x000fe200078e029f */
[----:B------:R-:W-:Y:S01]  /*24f20*/  ULDC.64 UR8, c[0x0][0xb80] ;  /* 0x0002e00000087ab9 */ /* 0x000fe20000000a00 */
[----:B------:R-:W-:Y:S01]  /*24f30*/  IMAD.SHL.U32 R15, R8, 0x20, RZ ;  /* 0x00000020080f7824 */ /* 0x000fe200078e00ff */
[----:B------:R-:W-:Y:S01]  /*24f40*/  LEA R6, P1, R4, UR8, 0x1 ;  /* 0x0000000804067c11 */ /* 0x000fe2000f8208ff */
[----:B------:R-:W-:Y:S01]  /*24f50*/  IMAD.IADD R3, R5, 0x1, R3 ;  /* 0x0000000105037824 */ /* 0x000fe200078e0203 */
[----:B------:R-:W-:Y:S02]  /*24f60*/  ISETP.GE.AND P0, PT, R0, R27, PT ;  /* 0x0000001b0000720c */ /* 0x000fe40003f06270 */
[----:B------:R-:W-:Y:S01]  /*24f70*/  LOP3.LUT R10, R15, 0x20, R10, 0xe2, !PT ;  /* 0x000000200f0a7812 */ /* 0x000fe200078ee20a */
[----:B------:R0:W1:Y:S01]  /*24f80*/  SHFL.IDX PT, R8, R6, RZ, 0x181f ;  /* 0x00181fff06087589 */ /* 0x00006200000e0000 */
[----:B------:R-:W-:-:S02]  /*24f90*/  LEA.HI.X R3, R4, UR9, R3, 0x1, P1 ;  /* 0x0000000904037c11 */ /* 0x000fc400088f0c03 */
[----:B------:R-:W-:Y:S02]  /*24fa0*/  LOP3.LUT R24, R10, R9, RZ, 0xfc, !PT ;  /* 0x000000090a187212 */ /* 0x000fe400078efcff */
        /* <DEDUP_REMOVED lines=35> */
.L_x_3204:
[----:B------:R-:W-:Y:S05]  /*251e0*/  BSYNC B1 ;  /* 0x0000000000017941 */ /* 0x000fea0003800000 */
.L_x_3203:
        /* <DEDUP_REMOVED lines=36> */
.L_x_3199:
[----:B------:R-:W-:Y:S05]  /*25430*/  BSYNC B0 ;  /* 0x0000000000007941 */ /* 0x000fea0003800000 */
.L_x_3193:
[----:B------:R-:W-:Y:S02]  /*25440*/  ULDC UR4, c[0x0][0xd3c] ;  /* 0x00034f0000047ab9 */ /* 0x000fe40000000800 */
[----:B------:R-:W-:-:S06]  /*25450*/  UISETP.GE.AND UP0, UPT, UR6, UR4, UPT ;  /* 0x000000040600728c */ /* 0x000fcc000bf06270 */
[----:B------:R-:W-:-:S13]  /*25460*/  PLOP3.LUT P0, PT, PT, PT, UP0, 0x80, 0x0 ;  /* 0x000000000000781c */ /* 0x000fda0003f0f008 */
[----:B------:R-:W-:Y:S05]  /*25470*/  @!P0 BRA `(.L_x_3205) ;  /* 0xfffffdb800c08947 */ /* 0x000fea000383ffff */
[----:B------:R-:W-:Y:S05]  /*25480*/  EXIT ;  /* 0x000000000000794d */ /* 0x000fea0003800000 */
.L_x_3064:
[----:B------:R-:W-:-:S08]  /*25490*/  NOP ;  /* 0x0000000000007918 */ /* 0x000fd00000000000 */
[----:B0-----:R-:W0:-:S00]  /*254a0*/  USETMAXREG.DEALLOC.CTAPOOL 0x28 ;  /* 0x00000028000079c8 */ /* 0x001e0000080e0500 */
        /* <DEDUP_REMOVED lines=14> */
.L_x_3206:
        /* <DEDUP_REMOVED lines=40> */
.L_x_3212:
        /* <DEDUP_REMOVED lines=12> */
.L_x_3211:
[----:B------:R-:W-:Y:S05]  /*258d0*/  BSYNC B0 ;  /* 0x0000000000007941 */ /* 0x000fea0003800000 */
.L_x_3210:
        /* <DEDUP_REMOVED lines=20> */
.L_x_3208:
        /* <DEDUP_REMOVED lines=20> */
.L_x_3213:
[----:B---3--:R-:W-:Y:S01]  /*25b60*/  IMAD R16, R16, UR5, R11 ;  /* 0x0000000510107c24 */ /* 0x008fe2000f8e020b */
[----:B------:R-:W-:Y:S01]  /*25b70*/  IABS R2, R4 ;  /* 0x0000000400027213 */ /* 0x000fe20000000000 */
[----:B-12---:R-:W-:-:S03]  /*25b80*/  IMAD.MOV R9, RZ, RZ, -R3 ;  /* 0x000000ffff097224 */ /* 0x006fc600078e0a03 */
        /* <DEDUP_REMOVED lines=20> */
[----:B------:R-:W-:-:S04]  /*25cd0*/  IMAD R13, R7, R2, RZ ;  /* 0x00000002070d7224 */ /* 0x000fc800078e02ff */
[----:B------:R-:W-:-:S05]  /*25ce0*/  IMAD.MOV R6, RZ, RZ, -R13 ;  /* 0x000000ffff067224 */ /* 0x000fca00078e0a0d */
[----:B------:R-:W-:Y:S01]  /*25cf0*/  VIADDMNMX R15, R6, UR5, R7, PT ;  /* 0x00000005060f7c46 */ /* 0x000fe2000b800107 */
[----:B------:R-:W-:-:S03]  /*25d00*/  IMAD.MOV R7, RZ, RZ, -R2 ;  /* 0x000000ffff077224 */ /* 0x000fc600078e0a02 */
[----:B------:R-:W-:Y:S01]  /*25d10*/  IABS R8, R15 ;  /* 0x0000000f00087213 */ /* 0x000fe20000000000 */
[----:B------:R-:W-:Y:S01]  /*25d20*/  IMAD R4, R4, R7, R11 ;  /* 0x0000000704047224 */ /* 0x000fe200078e020b */
[----:B0-----:R-:W-:Y:S01]  /*25d30*/  IABS R10, R15 ;  /* 0x0000000f000a7213 */ /* 0x001fe20000000000 */
[----:B------:R-:W-:Y:S01]  /*25d40*/  IMAD.MOV R18, RZ, RZ, -R15 ;  /* 0x000000ffff127224 */ /* 0x000fe200078e0a0f */
[----:B------:R-:W0:Y:S02]  /*25d50*/  I2F.RP R6, R8 ;  /* 0x0000000800067306 */ /* 0x000e240000209400 */
[----:B------:R-:W-:-:S06]  /*25d60*/  IABS R9, R4 ;  /* 0x0000000400097213 */ /* 0x000fcc0000000000 */
        /* <DEDUP_REMOVED lines=26> */
.L_x_3209:
[----:B------:R-:W-:Y:S01]  /*25f10*/  ULDC UR4, c[0x0][0xd3c] ;  /* 0x00034f0000047ab9 */ /* 0x000fe20000000800 */
[----:B------:R-:W-:Y:S02]  /*25f20*/  IMAD.MOV.U32 R17, RZ, RZ, RZ ;  /* 0x000000ffff117224 */ /* 0x000fe400078e00ff */
[----:B------:R-:W-:Y:S02]  /*25f30*/  IMAD.U32 R16, RZ, RZ, UR6 ;  /* 0x00000006ff107e24 */ /* 0x000fe4000f8e00ff */
[----:B------:R-:W-:Y:S02]  /*25f40*/  IMAD.MOV.U32 R18, RZ, RZ, RZ ;  /* 0x000000ffff127224 */ /* 0x000fe400078e00ff */
[----:B------:R-:W-:-:S07]  /*25f50*/  IMAD.U32 R19, RZ, RZ, UR4 ;  /* 0x00000004ff137e24 */ /* 0x000fce000f8e00ff */
.L_x_3214:
[----:B------:R-:W-:-:S13]  /*25f60*/  ISETP.NE.AND P0, PT, R5, RZ, PT ;  /* 0x000000ff0500720c */ /* 0x000fda0003f05270 */
[----:B------:R-:W0:Y:S01]  /*25f70*/  @!P0 S2R R3, SR_CgaCtaId ;  /* 0x0000000000038919 */ /* 0x000e220000008800 */
[----:B------:R-:W-:-:S04]  /*25f80*/  @!P0 MOV R0, 0x400 ;  /* 0x0000040000008802 */ /* 0x000fc80000000f00 */
[----:B0-----:R-:W-:-:S05]  /*25f90*/  @!P0 LEA R0, R3, R0, 0x18 ;  /* 0x0000000003008211 */ /* 0x001fca00078ec0ff */
[----:B------:R1:W-:Y:S01]  /*25fa0*/  @!P0 STS.128 [R0+0x388d0], R16 ;  /* 0x0388d01000008388 */ /* 0x0003e20000000c00 */
[----:B------:R-:W-:Y:S06]  /*25fb0*/  BAR.ARV 0x5, 0x180 ;  /* 0x0146000000007b1d */ /* 0x000fec0000002000 */
.L_x_3207:
        /* <DEDUP_REMOVED lines=20> */
[----:B------:R-:W-:Y:S01]  /*26100*/  LOP3.LUT R35, R2, 0x38, R4, 0x78, !PT ;  /* 0x0000003802237812 */ /* 0x000fe200078e7804 */
[----:B------:R-:W-:Y:S01]  /*26110*/  IMAD.SHL.U32 R2, R4, 0x10, RZ ;  /* 0x0000001004027824 */ /* 0x000fe200078e00ff */
[----:B------:R-:W-:Y:S02]  /*26120*/  SHF.R.U32.HI R4, RZ, 0x3, R3 ;  /* 0x00000003ff047819 */ /* 0x000fe40000011603 */
[----:B------:R-:W-:Y:S02]  /*26130*/  LOP3.LUT R3, R0, 0x38, RZ, 0xc0, !PT ;  /* 0x0000003800037812 */ /* 0x000fe400078ec0ff */
[----:B------:R-:W-:Y:S02]  /*26140*/  LOP3.LUT R35, R35, 0x200, R0, 0xf8, !PT ;  /* 0x0000020023237812 */ /* 0x000fe400078ef800 */
[----:B------:R-:W-:Y:S02]  /*26150*/  LOP3.LUT R2, R4, 0x70, R2, 0xf8, !PT ;  /* 0x0000007004027812 */ /* 0x000fe400078ef802 */
[----:B------:R-:W-:Y:S01]  /*26160*/  LOP3.LUT R0, R3, 0x40, RZ, 0xfc, !PT ;  /* 0x0000004003007812 */ /* 0x000fe200078efcff */
[----:B------:R-:W-:Y:S01]  /*26170*/  IMAD R25, R35, 0x2, R23 ;  /* 0x0000000223197824 */ /* 0x000fe200078e0217 */
[----:B------:R-:W-:-:S02]  /*26180*/  LOP3.LUT R4, R3, 0x80, RZ, 0xfc, !PT ;  /* 0x0000008003047812 */ /* 0x000fc400078efcff */
[C---:B------:R-:W-:Y:S02]  /*26190*/  LOP3.LUT R2, R3.reuse, 0xc0, RZ, 0xfc, !PT ;  /* 0x000000c003027812 */ /* 0x040fe400078efcff */
[C---:B------:R-:W-:Y:S02]  /*261a0*/  LOP3.LUT R0, R3.reuse, 0x100, RZ, 0xfc, !PT ;  /* 0x0000010003007812 */ /* 0x040fe400078efcff */
[C---:B------:R-:W-:Y:S02]  /*261b0*/  LOP3.LUT R4, R3.reuse, 0x140, RZ, 0xfc, !PT ;  /* 0x0000014003047812 */ /* 0x040fe400078efcff */
[C---:B------:R-:W-:Y:S02]  /*261c0*/  LOP3.LUT R2, R3.reuse, 0x180, RZ, 0xfc, !PT ;  /* 0x0000018003027812 */ /* 0x040fe400078efcff */
[----:B---3--:R-:W-:-:S07]  /*261d0*/  LOP3.LUT R0, R3, 0x1c0, RZ, 0xfc, !PT ;  /* 0x000001c003007812 */ /* 0x008fce00078efcff */
.L_x_3290:
[----:B------:R-:W-:Y:S05]  /*261e0*/  YIELD ;  /* 0x0000000000007946 */ /* 0x000fea0003800000 */
[----:B------:R-:W-:Y:S01]  /*261f0*/  ULDC.64 UR4, c[0x0][0xb20] ;  /* 0x0002c80000047ab9 */ /* 0x000fe20000000a00 */
[----:B------:R-:W-:Y:S01]  /*26200*/  IMAD.MOV.U32 R32, RZ, RZ, RZ ;  /* 0x000000ffff207224 */ /* 0x000fe200078e00ff */
[----:B------:R-:W-:-:S04]  /*26210*/  ISETP.NE.U32.AND P0, PT, RZ, UR4, PT ;  /* 0x00000004ff007c0c */ /* 0x000fc8000bf05070 */
[----:B------:R-:W-:Y:S01]  /*26220*/  ISETP.NE.AND.EX P0, PT, RZ, UR5, PT, P0 ;  /* 0x00000005ff007c0c */ /* 0x000fe2000bf05300 */
[----:B------:R-:W-:-:S12]  /*26230*/  ULDC.64 UR4, c[0x0][0xb10] ;  /* 0x0002c40000047ab9 */ /* 0x000fd80000000a00 */
[----:B------:R-:W0:Y:S02]  /*26240*/  @P0 LDC.64 R2, c[0x0][0xb20] ;  /* 0x0002c800ff020b82 */ /* 0x000e240000000a00 */
[----:B0-----:R-:W-:-:S05]  /*26250*/  @P0 IMAD.WIDE R2, R19, 0x4, R2 ;  /* 0x0000000413020825 */ /* 0x001fca00078e0202 */
[----:B------:R0:W5:Y:S01]  /*26260*/  @P0 LDG.E R32, desc[UR36][R2.64] ;  /* 0x0000002402200981 */ /* 0x000162000c1e1900 */
[----:B------:R-:W-:Y:S01]  /*26270*/  ISETP.NE.U32.AND P0, PT, RZ, UR4, PT ;  /* 0x00000004ff007c0c */ /* 0x000fe2000bf05070 */
[----:B------:R-:W-:Y:S01]  /*26280*/  IMAD.MOV.U32 R36, RZ, RZ, RZ ;  /* 0x000000ffff247224 */ /* 0x000fe200078e00ff */
[----:B------:R-:W-:Y:S02]  /*26290*/  LOP3.LUT R22, R22, 0xffffffbf, RZ, 0xc0, !PT ;  /* 0xffffffbf16167812 */ /* 0x000fe400078ec0ff */
[----:B------:R-:W-:Y:S01]  /*262a0*/  ISETP.NE.AND.EX P1, PT, RZ, UR5, PT, P0 ;  /* 0x00000005ff007c0c */ /* 0x000fe2000bf25300 */
[----:B------:R-:W-:Y:S02]  /*262b0*/  ULDC.64 UR4, c[0x0][0xaf8] ;  /* 0x0002be0000047ab9 */ /* 0x000fe40000000a00 */
[----:B------:R-:W-:Y:S01]  /*262c0*/  ISETP.NE.U32.AND P0, PT, RZ, UR4, PT ;  /* 0x00000004ff007c0c */ /* 0x000fe2000bf05070 */
[----:B0-----:R-:W0:Y:S03]  /*262d0*/  LDC.64 R2, c[0x0][0xaf8] ;  /* 0x0002be00ff027b82 */ /* 0x001e260000000a00 */
[----:B------:R-:W-:Y:S01]  /*262e0*/  ISETP.NE.AND.EX P2, PT, RZ, UR5, PT, P0 ;  /* 0x00000005ff007c0c */ /* 0x000fe2000bf45300 */
[----:B------:R-:W-:-:S05]  /*262f0*/  ULDC.64 UR4, c[0x0][0x418] ;  /* 0x0001060000047ab9 */ /* 0x000fca0000000a00 */
[----:B-1----:R-:W1:Y:S07]  /*26300*/  @P1 LDC.64 R4, c[0x0][0xb10] ;  /* 0x0002c400ff041b82 */ /* 0x002e6e0000000a00 */
[----:B------:R-:W-:Y:S01]  /*26310*/  @P2 LOP3.LUT R22, R22, 0x40, RZ, 0xfc, !PT ;  /* 0x0000004016162812 */ /* 0x000fe200078efcff */
[----:B0-----:R-:W-:-:S05]  /*26320*/  IMAD.WIDE R2, R19, 0x4, R2 ;  /* 0x0000000413027825 */ /* 0x001fca00078e0202 */
[----:B------:R0:W5:Y:S01]  /*26330*/  @P2 LDG.E R36, desc[UR36][R2.64] ;  /* 0x0000002402242981 */ /* 0x000162000c1e1900 */
[----:B-1----:R-:W-:-:S05]  /*26340*/  @P1 IMAD.WIDE R4, R19, 0x4, R4 ;  /* 0x0000000413041825 */ /* 0x002fca00078e0204 */
[----:B--2---:R-:W2:Y:S01]  /*26350*/  @P1 LDG.E R0, desc[UR36][R4.64] ;  /* 0x0000002404001981 */ /* 0x004ea2000c1e1900 */
        /* <DEDUP_REMOVED lines=10> */
[----:B0-----:R-:W-:-:S05]  /*26400*/  IMAD.U32 R0, RZ, RZ, UR4 ;  /* 0x00000004ff007e24 */ /* 0x001fca000f8e00ff */
[----:B------:R1:W-:Y:S01]  /*26410*/  STL [R1+0x424], R0 ;  /* 0x0004240001007387 */ /* 0x0003e20000100800 */
[----:B------:R-:W-:Y:S05]  /*26420*/  @!P2 BRA `(.L_x_3216) ;  /* 0x000000000010a947 */ /* 0x000fea0003800000 */
[----:B------:R-:W2:Y:S04]  /*26430*/  LDG.E R5, desc[UR36][R2.64] ;  /* 0x0000002402057981 */ /* 0x000ea8000c1e1900 */
[----:B-1----:R-:W2:Y:S02]  /*26440*/  LDG.E R0, desc[UR36][R2.64+0x4] ;  /* 0x0000042402007981 */ /* 0x002ea4000c1e1900 */
[----:B--2---:R-:W-:-:S05]  /*26450*/  IMAD.IADD R0, R0, 0x1, -R5 ;  /* 0x0000000100007824 */ /* 0x004fca00078e0a05 */
[----:B------:R2:W-:Y:S02]  /*26460*/  STL [R1+0x424], R0 ;  /* 0x0004240001007387 */ /* 0x0005e40000100800 */
.L_x_3216:
[----:B------:R-:W-:Y:S02]  /*26470*/  ULDC.64 UR4, c[0x0][0xb18] ;  /* 0x0002c60000047ab9 */ /* 0x000fe40000000a00 */
[----:B------:R-:W-:-:S04]  /*26480*/  ISETP.NE.U32.AND P0, PT, RZ, UR4, PT ;  /* 0x00000004ff007c0c */ /* 0x000fc8000bf05070 */
[----:B------:R-:W-:-:S13]  /*26490*/  ISETP.NE.AND.EX P0, PT, RZ, UR5, PT, P0 ;  /* 0x00000005ff007c0c */ /* 0x000fda000bf05300 */
[----:B------:R-:W-:Y:S05]  /*264a0*/  @!P0 BRA `(.L_x_3217) ;  /* 0x0000000000108947 */ /* 0x000fea0003800000 */
[----:B0-----:R-:W0:Y:S02]  /*264b0*/  LDC.64 R2, c[0x0][0xb18] ;  /* 0x0002c600ff027b82 */ /* 0x001e240000000a00 */
[----:B0-----:R-:W-:-:S05]  /*264c0*/  IMAD.WIDE R2, R19, 0x4, R2 ;  /* 0x0000000413027825 */ /* 0x001fca00078e0202 */
[----:B------:R3:W5:Y:S01]  /*264d0*/  LDG.E R27, desc[UR36][R2.64] ;  /* 0x00000024021b7981 */ /* 0x000762000c1e1900 */
[----:B------:R-:W-:Y:S05]  /*264e0*/  BRA `(.L_x_3218) ;  /* 0x0000000000247947 */ /* 0x000fea0003800000 */
.L_x_3217:
[----:B------:R-:W-:Y:S02]  /*264f0*/  ULDC.64 UR4, c[0x0][0xb00] ;  /* 0x0002c00000047ab9 */ /* 0x000fe40000000a00 */
[----:B------:R-:W-:-:S04]  /*26500*/  ISETP.NE.U32.AND P0, PT, RZ, UR4, PT ;  /* 0x00000004ff007c0c */ /* 0x000fc8000bf05070 */
[----:B------:R-:W-:-:S13]  /*26510*/  ISETP.NE.AND.EX P0, PT, RZ, UR5, PT, P0 ;  /* 0x00000005ff007c0c */ /* 0x000fda000bf05300 */
[----:B------:R-:W-:Y:S05]  /*26520*/  @!P0 BRA `(.L_x_3218) ;  /* 0x0000000000148947 */ /* 0x000fea0003800000 */
[----:B0-----:R-:W0:Y:S02]  /*26530*/  LDC.64 R2, c[0x0][0xb00] ;  /* 0x0002c000ff027b82 */ /* 0x001e240000000a00 */
[----:B0-----:R-:W-:-:S05]  /*26540*/  IMAD.WIDE R2, R19, 0x4, R2 ;  /* 0x0000000413027825 */ /* 0x001fca00078e0202 */
[----:B------:R-:W3:Y:S04]  /*26550*/  LDG.E R27, desc[UR36][R2.64] ;  /* 0x00000024021b7981 */ /* 0x000ee8000c1e1900 */
[----:B-12---:R-:W3:Y:S02]  /*26560*/  LDG.E R0, desc[UR36][R2.64+0x4] ;  /* 0x0000042402007981 */ /* 0x006ee4000c1e1900 */
[----:B---3--:R-:W-:-:S07]  /*26570*/  IMAD.IADD R27, R0, 0x1, -R27 ;  /* 0x00000001001b7824 */ /* 0x008fce00078e0a1b */
.L_x_3218:
[----:B------:R-:W4:Y:S01]  /*26580*/  LDL R6, [R1+0x424] ;  /* 0x0004240001067983 */ /* 0x000f220000100800 */
[----:B012---:R-:W0:Y:S01]  /*26590*/  LDC R0, c[0x0][0x448] ;  /* 0x00011200ff007b82 */ /* 0x007e220000000800 */
[----:B------:R-:W-:Y:S01]  /*265a0*/  IMAD.SHL.U32 R8, R17, 0x40, RZ ;  /* 0x0000004011087824 */ /* 0x000fe200078e00ff */
[----:B------:R-:W-:Y:S01]  /*265b0*/  LOP3.LUT R22, R22, 0xfffff7ff, RZ, 0xc0, !PT ;  /* 0xfffff7ff16167812 */ /* 0x000fe200078ec0ff */
[----:B-----5:R-:W-:-:S03]  /*265c0*/  IMAD.IADD R27, R27, 0x1, -R32 ;  /* 0x000000011b1b7824 */ /* 0x020fc600078e0a20 */
[----:B------:R1:W-:Y:S02]  /*265d0*/  STL [R1+0x420], R8 ;  /* 0x0004200801007387 */ /* 0x0003e40000100800 */
[----:B---3--:R-:W2:Y:S01]  /*265e0*/  LDC.64 R2, c[0x0][0xad8] ;  /* 0x0002b600ff027b82 */ /* 0x008ea20000000a00 */
[----:B0-----:R-:W-:Y:S01]  /*265f0*/  ISETP.NE.AND P2, PT, R0, 0x1, PT ;  /* 0x000000010000780c */ /* 0x001fe20003f45270 */
[----:B------:R-:W-:Y:S01]  /*26600*/  VIADD R0, R8, 0x3f ;  /* 0x0000003f08007836 */ /* 0x000fe20000000000 */
[----:B--2---:R-:W-:-:S11]  /*26610*/  ISETP.GE.AND P1, PT, R3, 0x1, PT ;  /* 0x000000010300780c */ /* 0x004fd60003f26270 */
[----:B------:R-:W0:Y:S01]  /*26620*/  @P2 LDC R5, c[0x0][0x44c] ;  /* 0x00011300ff052b82 */ /* 0x000e220000000800 */
[----:B------:R-:W-:-:S07]  /*26630*/  @P2 LOP3.LUT R22, R22, 0x800, RZ, 0xfc, !PT ;  /* 0x0000080016162812 */ /* 0x000fce00078efcff */
[----:B------:R-:W2:Y:S01]  /*26640*/  @P2 LDC R7, c[0x0][0x450] ;  /* 0x00011400ff072b82 */ /* 0x000ea20000000800 */
[----:B0-----:R-:W-:-:S05]  /*26650*/  @P2 IMAD.HI.U32 R4, R0, R5, RZ ;  /* 0x0000000500042227 */ /* 0x001fca00078e00ff */
[----:B--2---:R-:W-:Y:S02]  /*26660*/  @P2 SHF.R.U32.HI R0, RZ, R7, R4 ;  /* 0x00000007ff002219 */ /* 0x004fe40000011604 */
[----:B----4-:R-:W-:-:S05]  /*26670*/  IADD3 R5, R27, 0x1, -R6 ;  /* 0x000000011b057810 */ /* 0x010fca0007ffe806 */
[----:B------:R-:W-:-:S04]  /*26680*/  IMAD.IADD R7, R5, 0x1, R0 ;  /* 0x0000000105077824 */ /* 0x000fc800078e0200 */
[----:B------:R-:W-:Y:S01]  /*26690*/  IMAD.IADD R2, R7, 0x1, R2 ;  /* 0x0000000107027824 */ /* 0x000fe200078e0202 */
[----:B-1----:R-:W-:Y:S06]  /*266a0*/  @!P1 BRA `(.L_x_3219) ;  /* 0x0000000000489947 */ /* 0x002fec0003800000 */
        /* <DEDUP_REMOVED lines=11> */
.L_x_3221:
[----:B------:R-:W-:-:S13]  /*26760*/  ISETP.NE.AND P0, PT, R3, 0x1, PT ;  /* 0x000000010300780c */ /* 0x000fda0003f05270 */
[----:B------:R-:W0:Y:S02]  /*26770*/  @P0 LDC.64 R4, c[0x0][0xae0] ;  /* 0x0002b800ff040b82 */ /* 0x000e240000000a00 */
[----:B0-----:R-:W-:-:S05]  /*26780*/  @P0 IMAD.HI.U32 R4, R0, R4, RZ ;  /* 0x0000000400040227 */ /* 0x001fca00078e00ff */
[----:B------:R-:W-:-:S07]  /*26790*/  @P0 SHF.R.U32.HI R0, RZ, R5, R4 ;  /* 0x00000005ff000219 */ /* 0x000fce0000011604 */
.L_x_3222:
[----:B------:R-:W-:Y:S05]  /*267a0*/  BSYNC B0 ;  /* 0x0000000000007941 */ /* 0x000fea0003800000 */
.L_x_3220:
[----:B------:R-:W-:-:S05]  /*267b0*/  IMAD R5, R0, R3, R3 ;  /* 0x0000000300057224 */ /* 0x000fca00078e0203 */
[----:B------:R-:W-:-:S07]  /*267c0*/  VIMNMX R2, R2, R5, PT ;  /* 0x0000000502027248 */ /* 0x000fce0003fe0100 */
.L_x_3219:
        /* <DEDUP_REMOVED lines=29> */
.L_x_3225:
[----:B------:R-:W-:-:S13]  /*269a0*/  ISETP.NE.AND P0, PT, R3, 0x1, PT ;  /* 0x000000010300780c */ /* 0x000fda0003f05270 */
[----:B------:R-:W1:Y:S02]  /*269b0*/  @P0 LDC.64 R4, c[0x0][0xae0] ;  /* 0x0002b800ff040b82 */ /* 0x000e640000000a00 */
[----:B-1----:R-:W-:-:S05]  /*269c0*/  @P0 IMAD.HI.U32 R4, R2, R4, RZ ;  /* 0x0000000402040227 */ /* 0x002fca00078e00ff */
[----:B------:R-:W-:-:S07]  /*269d0*/  @P0 SHF.R.U32.HI R2, RZ, R5, R4 ;  /* 0x00000005ff020219 */ /* 0x000fce0000011604 */
.L_x_3226:
[----:B------:R-:W-:Y:S05]  /*269e0*/  BSYNC B0 ;  /* 0x0000000000007941 */ /* 0x000fea0003800000 */
.L_x_3224:
[----:B------:R-:W-:-:S05]  /*269f0*/  IMAD R3, R2, R3, RZ ;  /* 0x0000000302037224 */ /* 0x000fca00078e02ff */
[----:B------:R-:W-:-:S07]  /*26a00*/  VIMNMX R0, R0, R3, !PT ;  /* 0x0000000300007248 */ /* 0x000fce0007fe0100 */
.L_x_3223:
        /* <DEDUP_REMOVED lines=24> */
.L_x_3228:
        /* <DEDUP_REMOVED lines=20> */
.L_x_3231:
[----:B------:R-:W-:Y:S05]  /*26cd0*/  BSYNC B6 ;  /* 0x0000000000067941 */ /* 0x000fea0003800000 */
.L_x_3230:
        /* <DEDUP_REMOVED lines=19> */
[----:B0-2---:R-:W-:Y:S05]  /*26e10*/  CALL.ABS.NOINC R2 ;  /* 0x0000000002007343 */ /* 0x005fea0003c00000 */
.L_x_3234:
        /* <DEDUP_REMOVED lines=15> */
.L_x_3233:
[----:B------:R-:W-:Y:S05]  /*26f10*/  BSYNC B6 ;  /* 0x0000000000067941 */ /* 0x000fea0003800000 */
.L_x_3232:
[----:B------:R-:W-:Y:S01]  /*26f20*/  ULDC.64 UR4, c[0x0][0xaf0] ;  /* 0x0002bc0000047ab9 */ /* 0x000fe20000000a00 */
[----:B------:R-:W1:Y:S01]  /*26f30*/  S2R R17, SR_TID.X ;  /* 0x0000000000117919 */ /* 0x000e620000002100 */
[----:B------:R-:W-:Y:S01]  /*26f40*/  ISETP.NE.U32.AND P0, PT, RZ, UR4, PT ;  /* 0x00000004ff007c0c */ /* 0x000fe2000bf05070 */
[----:B------:R-:W-:Y:S01]  /*26f50*/  IMAD.MOV.U32 R29, RZ, RZ, R19 ;  /* 0x000000ffff1d7224 */ /* 0x000fe200078e0013 */
[----:B------:R-:W-:Y:S01]  /*26f60*/  ULDC UR4, c[0x0][0x320] ;  /* 0x0000c80000047ab9 */ /* 0x000fe20000000800 */
[----:B------:R-:W2:Y:S01]  /*26f70*/  S2R R28, SR_TID.X ;  /* 0x00000000001c7919 */ /* 0x000ea20000002100 */
[----:B------:R-:W-:Y:S01]  /*26f80*/  ISETP.NE.AND.EX P0, PT, RZ, UR5, PT, P0 ;  /* 0x00000005ff007c0c */ /* 0x000fe2000bf05300 */
[----:B------:R-:W3:-:S12]  /*26f90*/  LDC R10, c[0x0][0x430] ;  /* 0x00010c00ff0a7b82 */ /* 0x000ed80000000800 */
[----:B------:R-:W4:Y:S01]  /*26fa0*/  @P0 LDC.64 R2, c[0x0][0xaf0] ;  /* 0x0002bc00ff020b82 */ /* 0x000f220000000a00 */
[----:B-1----:R-:W-:-:S05]  /*26fb0*/  IMAD.SHL.U32 R17, R17, 0x8, RZ ;  /* 0x0000000811117824 */ /* 0x002fca00078e00ff */
[----:B------:R-:W-:-:S04]  /*26fc0*/  LOP3.LUT R17, R17, 0x38, RZ, 0xc0, !PT ;  /* 0x0000003811117812 */ /* 0x000fc800078ec0ff */
[----:B------:R-:W-:Y:S01]  /*26fd0*/  LOP3.LUT R31, R17, 0x180, RZ, 0xfc, !PT ;  /* 0x00000180111f7812 */ /* 0x000fe200078efcff */
[----:B----4-:R-:W-:Y:S01]  /*26fe0*/  @P0 IMAD.WIDE R2, R19, 0x4, R2 ;  /* 0x0000000413020825 */ /* 0x010fe200078e0202 */
[C---:B------:R-:W-:Y:S02]  /*26ff0*/  LOP3.LUT R20, R17.reuse, 0x40, RZ, 0xfc, !PT ;  /* 0x0000004011147812 */ /* 0x040fe400078efcff */
[----:B------:R-:W-:Y:S02]  /*27000*/  LOP3.LUT R17, R17, 0x1c0, RZ, 0xfc, !PT ;  /* 0x000001c011117812 */ /* 0x000fe400078efcff */
[----:B------:R1:W5:Y:S01]  /*27010*/  @P0 LDG.E R29, desc[UR36][R2.64] ;  /* 0x00000024021d0981 */ /* 0x000362000c1e1900 */
[----:B--2---:R-:W-:Y:S01]  /*27020*/  IMAD.SHL.U32 R21, R28, 0x8, RZ ;  /* 0x000000081c157824 */ /* 0x004fe200078e00ff */
[----:B------:R-:W-:Y:S01]  /*27030*/  ISETP.GE.AND P0, PT, R17, UR4, PT ;  /* 0x0000000411007c0c */ /* 0x000fe2000bf06270 */
[----:B------:R-:W-:Y:S01]  /*27040*/  UMOV UR5, 0xffffffff ;  /* 0xffffffff00057882 */ /* 0x000fe20000000000 */
[----:B------:R-:W2:Y:S01]  /*27050*/  S2R R17, SR_TID.X ;  /* 0x0000000000117919 */ /* 0x000ea20000002100 */
[----:B------:R-:W-:-:S02]  /*27060*/  ISETP.GE.AND P3, PT, R20, UR4, PT ;  /* 0x0000000414007c0c */ /* 0x000fc4000bf66270 */
[----:B------:R-:W-:Y:S01]  /*27070*/  LOP3.LUT R21, R21, 0x38, RZ, 0xc0, !PT ;  /* 0x0000003815157812 */ /* 0x000fe200078ec0ff */
[----:B------:R-:W4:Y:S01]  /*27080*/  S2R R20, SR_TID.X ;  /* 0x0000000000147919 */ /* 0x000f220000002100 */
[----:B------:R-:W-:Y:S02]  /*27090*/  ISETP.GE.AND P1, PT, R31, UR4, PT ;  /* 0x000000041f007c0c */ /* 0x000fe4000bf26270 */
[----:B------:R-:W-:Y:S02]  /*270a0*/  ISETP.GE.AND P2, PT, R21, UR4, PT ;  /* 0x0000000415007c0c */ /* 0x000fe4000bf46270 */
[----:B------:R-:W-:Y:S02]  /*270b0*/  LOP3.LUT R22, R22, 0xfffffdff, RZ, 0xc0, !PT ;  /* 0xfffffdff16167812 */ /* 0x000fe400078ec0ff */
[----:B------:R-:W-:Y:S02]  /*270c0*/  LEA R0, R30, 0xffffffc0, 0x6 ;  /* 0xffffffc01e007811 */ /* 0x000fe400078e30ff */
[----:B------:R-:W-:-:S02]  /*270d0*/  SEL R6, RZ, 0x40, P1 ;  /* 0x00000040ff067807 */ /* 0x000fc40000800000 */
[----:B------:R-:W-:Y:S02]  /*270e0*/  @P3 LOP3.LUT R22, R22, 0x200, RZ, 0xfc, !PT ;  /* 0x0000020016163812 */ /* 0x000fe400078efcff */
[----:B0-----:R-:W-:Y:S02]  /*270f0*/  SEL R30, RZ, 0x80, P0 ;  /* 0x00000080ff1e7807 */ /* 0x001fe40000000000 */
[----:B------:R-:W-:-:S04]  /*27100*/  LOP3.LUT R22, R22, 0xfffffbff, RZ, 0xc0, !PT ;  /* 0xfffffbff16167812 */ /* 0x000fc800078ec0ff */
[----:B------:R-:W-:-:S04]  /*27110*/  @P2 LOP3.LUT R22, R22, 0x400, RZ, 0xfc, !PT ;  /* 0x0000040016162812 */ /* 0x000fc800078efcff */
[----:B------:R-:W-:Y:S01]  /*27120*/  LOP3.LUT R22, R22, 0xffffffdf, RZ, 0xc0, !PT ;  /* 0xffffffdf16167812 */ /* 0x000fe200078ec0ff */
[----:B--2---:R-:W-:-:S05]  /*27130*/  IMAD.SHL.U32 R17, R17, 0x8, RZ ;  /* 0x0000000811117824 */ /* 0x004fca00078e00ff */
[----:B------:R-:W-:-:S04]  /*27140*/  LOP3.LUT R17, R17, 0x38, RZ, 0xc0, !PT ;  /* 0x0000003811117812 */ /* 0x000fc800078ec0ff */
[----:B------:R-:W-:Y:S01]  /*27150*/  LOP3.LUT R31, R17, 0x80, RZ, 0xfc, !PT ;  /* 0x00000080111f7812 */ /* 0x000fe200078efcff */
[C---:B------:R-:W-:Y:S01]  /*27160*/  IMAD.SHL.U32 R17, R28.reuse, 0x8, RZ ;  /* 0x000000081c117824 */ /* 0x040fe200078e00ff */
[----:B------:R-:W-:Y:S02]  /*27170*/  LOP3.LUT R28, R28, 0x7f, RZ, 0xc0, !PT ;  /* 0x0000007f1c1c7812 */ /* 0x000fe400078ec0ff */
[----:B------:R-:W-:Y:S02]  /*27180*/  ISETP.GE.AND P5, PT, R31, UR4, PT ;  /* 0x000000041f007c0c */ /* 0x000fe4000bfa6270 */
[----:B------:R-:W-:Y:S02]  /*27190*/  LOP3.LUT R17, R17, 0x38, RZ, 0xc0, !PT ;  /* 0x0000003811117812 */ /* 0x000fe400078ec0ff */
[----:B------:R-:W-:Y:S02]  /*271a0*/  SHF.R.U32.HI R31, RZ, 0x3, R28 ;  /* 0x00000003ff1f7819 */ /* 0x000fe4000001161c */
[----:B------:R-:W-:Y:S01]  /*271b0*/  LOP3.LUT R28, R17, 0xc0, RZ, 0xfc, !PT ;  /* 0x000000c0111c7812 */ /* 0x000fe200078efcff */
[----:B----4-:R-:W-:-:S03]  /*271c0*/  IMAD.SHL.U32 R17, R20, 0x10, RZ ;  /* 0x0000001014117824 */ /* 0x010fc600078e00ff */
[----:B------:R-:W-:Y:S02]  /*271d0*/  ISETP.GE.AND P4, PT, R28, UR4, PT ;  /* 0x000000041c007c0c */ /* 0x000fe4000bf86270 */
[C---:B------:R-:W-:Y:S02]  /*271e0*/  LOP3.LUT R28, R21.reuse, 0x100, RZ, 0xfc, !PT ;  /* 0x00000100151c7812 */ /* 0x040fe400078efcff */
[----:B------:R-:W-:Y:S02]  /*271f0*/  LOP3.LUT R21, R21, 0x140, RZ, 0xfc, !PT ;  /* 0x0000014015157812 */ /* 0x000fe400078efcff */
[----:B------:R-:W-:Y:S02]  /*27200*/  @P5 LOP3.LUT R22, R22, 0x20, RZ, 0xfc, !PT ;  /* 0x0000002016165812 */ /* 0x000fe400078efcff */
[----:B------:R-:W-:Y:S02]  /*27210*/  ISETP.GE.AND P2, PT, R21, UR4, PT ;  /* 0x0000000415007c0c */ /* 0x000fe4000bf46270 */
[----:B------:R-:W-:-:S02]  /*27220*/  LOP3.LUT R22, R22, 0xffffffef, RZ, 0xc0, !PT ;  /* 0xffffffef16167812 */ /* 0x000fc400078ec0ff */
[----:B------:R-:W-:Y:S02]  /*27230*/  ISETP.GE.AND P3, PT, R28, UR4, PT ;  /* 0x000000041c007c0c */ /* 0x000fe4000bf66270 */
[----:B------:R-:W-:Y:S02]  /*27240*/  @P4 LOP3.LUT R22, R22, 0x10, RZ, 0xfc, !PT ;  /* 0x0000001016164812 */ /* 0x000fe400078efcff */
[----:B------:R-:W-:Y:S02]  /*27250*/  LOP3.LUT R17, R31, 0x70, R17, 0xf8, !PT ;  /* 0x000000701f117812 */ /* 0x000fe400078ef811 */
[----:B------:R-:W-:-:S03]  /*27260*/  LOP3.LUT R22, R22, 0xfffffffb, RZ, 0xc0, !PT ;  /* 0xfffffffb16167812 */ /* 0x000fc600078ec0ff */
[----:B------:R-:W-:Y:S01]  /*27270*/  IMAD.IADD R7, R17, 0x1, R0 ;  /* 0x0000000111077824 */ /* 0x000fe200078e0200 */
[----:B------:R-:W-:-:S04]  /*27280*/  @P2 LOP3.LUT R22, R22, 0x4, RZ, 0xfc, !PT ;  /* 0x0000000416162812 */ /* 0x000fc800078efcff */
[----:B------:R-:W-:-:S04]  /*27290*/  LOP3.LUT R22, R22, 0xfffffff7, RZ, 0xc0, !PT ;  /* 0xfffffff716167812 */ /* 0x000fc800078ec0ff */
[----:B------:R-:W-:Y:S01]  /*272a0*/  @P3 LOP3.LUT R22, R22, 0x8, RZ, 0xfc, !PT ;  /* 0x0000000816163812 */ /* 0x000fe200078efcff */
[----:B-1-3--:R-:W-:Y:S06]  /*272b0*/  BRA.DIV UR5, `(.L_x_3235) ;  /* 0x0000004e05ac7947 */ /* 0x00afec000b800000 */
.L_x_3308:
[----:B------:R-:W-:Y:S01]  /*272c0*/  ISETP.NE.AND P1, PT, R10, 0x1, PT ;  /* 0x000000010a00780c */ /* 0x000fe20003f25270 */
[----:B------:R-:W-:Y:S01]  /*272d0*/  IMAD.MOV.U32 R37, RZ, RZ, RZ ;  /* 0x000000ffff257224 */ /* 0x000fe200078e00ff */
[C---:B------:R-:W-:Y:S01]  /*272e0*/  ISETP.GE.AND P0, PT, R7.reuse, R27, PT ;  /* 0x0000001b0700720c */ /* 0x040fe20003f06270 */
[----:B------:R-:W-:Y:S01]  /*272f0*/  IMAD.IADD R7, R7, 0x1, R32 ;  /* 0x0000000107077824 */ /* 0x000fe200078e0220 */
[----:B-----5:R-:W-:Y:S02]  /*27300*/  SHF.R.S32.HI R34, RZ, 0x1f, R29 ;  /* 0x0000001fff227819 */ /* 0x020fe4000001141d */
[----:B------:R-:W-:Y:S01]  /*27310*/  ISETP.GT.U32.OR P0, PT, R17, 0x3f, P0 ;  /* 0x0000003f1100780c */ /* 0x000fe20000704470 */
[----:B------:R-:W-:Y:S01]  /*27320*/  IMAD.MOV.U32 R8, RZ, RZ, R7 ;  /* 0x000000ffff087224 */ /* 0x000fe200078e0007 */
[C---:B------:R-:W-:Y:S02]  /*27330*/  LOP3.LUT P6, RZ, R22.reuse, 0x400, RZ, 0xc0, !PT ;  /* 0x0000040016ff7812 */ /* 0x040fe400078cc0ff */
[----:B------:R-:W-:-:S03]  /*27340*/  LOP3.LUT R22, R22, 0xffffdfff, RZ, 0xc0, !PT ;  /* 0xffffdfff16167812 */ /* 0x000fc600078ec0ff */
[----:B------:R-:W0:Y:S01]  /*27350*/  @P1 LDC R3, c[0x0][0x434] ;  /* 0x00010d00ff031b82 */ /* 0x000e220000000800 */
[----:B------:R-:W-:-:S07]  /*27360*/  @P1 LOP3.LUT R22, R22, 0x2000, RZ, 0xfc, !PT ;  /* 0x0000200016161812 */ /* 0x000fce00078efcff */
        /* <DEDUP_REMOVED lines=33> */
[----:B------:R-:W-:Y:S01]  /*27580*/  IMAD R2, R10, R2, R7 ;  /* 0x000000020a027224 */ /* 0x000fe200078e0207 */
[----:B------:R0:W-:Y:S04]  /*27590*/  STL [R1+0x448], R6 ;  /* 0x0004480601007387 */ /* 0x0001e80000100800 */
[----:B------:R0:W-:Y:S05]  /*275a0*/  STL [R1+0x428], R2 ;  /* 0x0004280201007387 */ /* 0x0001ea0000100800 */
[----:B------:R-:W-:-:S04]  /*275b0*/  @P0 LOP3.LUT R22, R22, 0x1000, RZ, 0xfc, !PT ;  /* 0x0000100016160812 */ /* 0x000fc800078efcff */
[----:B------:R-:W-:-:S04]  /*275c0*/  LOP3.LUT R22, R22, 0xfffffffe, RZ, 0xc0, !PT ;  /* 0xfffffffe16167812 */ /* 0x000fc800078ec0ff */
[----:B------:R-:W-:Y:S01]  /*275d0*/  @P1 LOP3.LUT R22, R22, 0x1, RZ, 0xfc, !PT ;  /* 0x0000000116161812 */ /* 0x000fe200078efcff */
[----:B0-----:R-:W-:Y:S06]  /*275e0*/  @!P0 BRA `(.L_x_3236) ;  /* 0x0000000000048947 */ /* 0x001fec0003800000 */
[----:B------:R-:W-:Y:S01]  /*275f0*/  BPT.TRAP 0x1 ;  /* 0x000000040000795c */ /* 0x000fe20000300000 */
.L_x_3236:
        /* <DEDUP_REMOVED lines=9> */
.L_x_3309:
[----:B------:R-:W-:Y:S05]  /*27690*/  BSYNC B0 ;  /* 0x0000000000007941 */ /* 0x000fea0003800000 */
.L_x_3237:
[----:B------:R-:W0:Y:S01]  /*276a0*/  LDL R2, [R1+0x428] ;  /* 0x0004280001027983 */ /* 0x000e220000100800 */
[----:B------:R-:W-:Y:S01]  /*276b0*/  ULDC.64 UR4, c[0x0][0x300] ;  /* 0x0000c00000047ab9 */ /* 0x000fe20000000a00 */
[----:B-----5:R-:W-:Y:S02]  /*276c0*/  SHF.R.S32.HI R4, RZ, 0x1f, R37 ;  /* 0x0000001fff047819 */ /* 0x020fe40000011425 */
[----:B------:R-:W-:-:S03]  /*276d0*/  LOP3.LUT R22, R22, 0xfffffffd, RZ, 0xc0, !PT ;  /* 0xfffffffd16167812 */ /* 0x000fc600078ec0ff */
[----:B------:R-:W-:Y:S01]  /*276e0*/  STL [R1+0x440], R4 ;  /* 0x0004400401007387 */ /* 0x000fe20000100800 */
[----:B0-----:R-:W-:-:S05]  /*276f0*/  SHF.R.S32.HI R0, RZ, 0x1f, R2 ;  /* 0x0000001fff007819 */ /* 0x001fca0000011402 */
[----:B------:R0:W-:Y:S02]  /*27700*/  STL [R1+0x43c], R0 ;  /* 0x00043c0001007387 */ /* 0x0001e40000100800 */
[----:B0-----:R-:W-:-:S04]  /*27710*/  IMAD R0, R0, UR4, RZ ;  /* 0x0000000400007c24 */ /* 0x001fc8000f8e02ff */
[C---:B------:R-:W-:Y:S02]  /*27720*/  IMAD R0, R2.reuse, UR5, R0 ;  /* 0x0000000502007c24 */ /* 0x040fe4000f8e0200 */
[----:B------:R-:W-:Y:S01]  /*27730*/  IMAD.WIDE.U32 R2, R2, UR4, RZ ;  /* 0x0000000402027c25 */ /* 0x000fe2000f8e00ff */
[----:B------:R-:W-:-:S03]  /*27740*/  ULDC.64 UR4, c[0x0][0x310] ;  /* 0x0000c40000047ab9 */ /* 0x000fc60000000a00 */
[----:B------:R-:W-:Y:S02]  /*27750*/  IMAD.IADD R3, R3, 0x1, R0 ;  /* 0x0000000103037824 */ /* 0x000fe400078e0200 */
[----:B------:R-:W-:Y:S02]  /*27760*/  IMAD R0, R4, UR4, RZ ;  /* 0x0000000404007c24 */ /* 0x000fe4000f8e02ff */
[----:B------:R-:W0:Y:S01]  /*27770*/  S2R R4, SR_TID.X ;  /* 0x0000000000047919 */ /* 0x000e220000002100 */
        /* <DEDUP_REMOVED lines=52> */
.L_x_3319:
        /* <DEDUP_REMOVED lines=10> */
.L_x_3240:
        /* <DEDUP_REMOVED lines=11> */
.L_x_3241:
[----:B------:R-:W-:Y:S01]  /*27c10*/  VIADD R0, R23, 0x20400 ;  /* 0x0002040017007836 */ /* 0x000fe20000000000 */
[----:B------:R-:W-:Y:S01]  /*27c20*/  LOP3.LUT P1, RZ, R22, 0x40, RZ, 0xc0, !PT ;  /* 0x0000004016ff7812 */ /* 0x000fe2000782c0ff */
[----:B------:R1:W-:-:S12]  /*27c30*/  SYNCS.ARRIVE.TRANS64.A1T0 RZ, [R17+URZ+0x38830], RZ ;  /* 0x038830ff11ff79a7 */ /* 0x0003d8000810003f */
[----:B------:R-:W-:Y:S05]  /*27c40*/  WARPSYNC.ALL ;  /* 0x0000000000007948 */ /* 0x000fea0003800000 */
[----:B------:R-:W-:Y:S01]  /*27c50*/  BAR.SYNC.DEFER_BLOCKING 0x8, 0x100 ;  /* 0x0204000000007b1d */ /* 0x000fe20000010000 */
[----:B------:R-:W-:Y:S02]  /*27c60*/  LOP3.LUT P0, RZ, R0, 0x3ff, RZ, 0xc0, !PT ;  /* 0x000003ff00ff7812 */ /* 0x000fe4000780c0ff */
[----:B------:R-:W-:-:S03]  /*27c70*/  SHF.R.S32.HI R0, RZ, 0x1f, R19 ;  /* 0x0000001fff007819 */ /* 0x000fc60000011413 */
[----:B------:R-:W-:Y:S01]  /*27c80*/  BSSY B6, `(.L_x_3242) ;  /* 0x0000018000067945 */ /* 0x000fe20003800000 */
[----:B------:R-:W-:Y:S02]  /*27c90*/  SEL R31, R0, RZ, !P1 ;  /* 0x000000ff001f7207 */ /* 0x000fe40004800000 */
[----:B------:R-:W-:-:S03]  /*27ca0*/  SEL R0, R19, RZ, !P1 ;  /* 0x000000ff13007207 */ /* 0x000fc60004800000 */
[----:B------:R-:W-:Y:S04]  /*27cb0*/  STL [R1+0x438], R31 ;  /* 0x0004381f01007387 */ /* 0x000fe80000100800 */
[----:B------:R2:W-:Y:S02]  /*27cc0*/  STL [R1+0x42c], R0 ;  /* 0x00042c0001007387 */ /* 0x0005e40000100800 */
[----:B--2---:R-:W-:-:S05]  /*27cd0*/  SHF.R.S32.HI R0, RZ, 0x1f, R36 ;  /* 0x0000001fff007819 */ /* 0x004fca0000011424 */
[----:B------:R2:W-:Y:S01]  /*27ce0*/  STL [R1+0x430], R0 ;  /* 0x0004300001007387 */ /* 0x0005e20000100800 */
        /* <DEDUP_REMOVED lines=16> */
[----:B012---:R-:W-:Y:S05]  /*27df0*/  CALL.ABS.NOINC R2 ;  /* 0x0000000002007343 */ /* 0x007fea0003c00000 */
.L_x_3243:
[----:B------:R-:W-:Y:S05]  /*27e00*/  BSYNC B6 ;  /* 0x0000000000067941 */ /* 0x000fea0003800000 */
.L_x_3242:
[----:B------:R-:W3:Y:S01]  /*27e10*/  LDL R20, [R1+0x430] ;  /* 0x0004300001147983 */ /* 0x000ee20000100800 */
[----:B------:R-:W-:Y:S01]  /*27e20*/  IMAD.MOV.U32 R5, RZ, RZ, R31 ;  /* 0x000000ffff057224 */ /* 0x000fe200078e001f */
[----:B------:R-:W-:Y:S02]  /*27e30*/  ULDC.64 UR4, c[0x0][0x298] ;  /* 0x0000a60000047ab9 */ /* 0x000fe40000000a00 */
[----:B------:R-:W4:Y:S01]  /*27e40*/  LDL R21, [R1+0x42c] ;  /* 0x00042c0001157983 */ /* 0x000f220000100800 */
[----:B0-----:R-:W0:Y:S01]  /*27e50*/  S2R R2, SR_TID.X ;  /* 0x0000000000027919 */ /* 0x001e220000002100 */
[----:B------:R-:W1:Y:S01]  /*27e60*/  S2R R31, SR_TID.X ;  /* 0x00000000001f7919 */ /* 0x000e620000002100 */
[----:B0-----:R-:W-:-:S04]  /*27e70*/  LOP3.LUT R2, R2, 0x7f, RZ, 0xc0, !PT ;  /* 0x0000007f02027812 */ /* 0x001fc800078ec0ff */
[----:B--2---:R-:W-:Y:S02]  /*27e80*/  SHF.R.U32.HI R0, RZ, 0x3, R2 ;  /* 0x00000003ff007819 */ /* 0x004fe40000011602 */
[----:B------:R-:W0:Y:S01]  /*27e90*/  LDC R2, c[0x0][0x448] ;  /* 0x00011200ff027b82 */ /* 0x000e220000000800 */
[----:B---3--:R-:W-:Y:S02]  /*27ea0*/  IMAD.MOV.U32 R4, RZ, RZ, R20 ;  /* 0x000000ffff047224 */ /* 0x008fe400078e0014 */
[----:B------:R-:W2:Y:S01]  /*27eb0*/  LDL R20, [R1+0x420] ;  /* 0x0004200001147983 */ /* 0x000ea20000100800 */
[----:B0-----:R-:W-:Y:S01]  /*27ec0*/  ISETP.NE.AND P6, PT, R2, 0x1, PT ;  /* 0x000000010200780c */ /* 0x001fe20003fc5270 */
[----:B-1----:R-:W-:-:S12]  /*27ed0*/  IMAD.SHL.U32 R31, R31, 0x10, RZ ;  /* 0x000000101f1f7824 */ /* 0x002fd800078e00ff */
[----:B------:R-:W0:Y:S08]  /*27ee0*/  @P6 LDC R3, c[0x0][0x44c] ;  /* 0x00011300ff036b82 */ /* 0x000e300000000800 */
[----:B------:R-:W1:Y:S01]  /*27ef0*/  @P6 LDC R2, c[0x0][0x450] ;  /* 0x00011400ff026b82 */ /* 0x000e620000000800 */
[----:B------:R-:W-:Y:S01]  /*27f00*/  LOP3.LUT R31, R0, 0x70, R31, 0xf8, !PT ;  /* 0x00000070001f7812 */ /* 0x000fe200078ef81f */
[----:B------:R-:W-:-:S04]  /*27f10*/  IMAD R4, R4, UR4, RZ ;  /* 0x0000000404047c24 */ /* 0x000fc8000f8e02ff */
[----:B------:R-:W-:Y:S02]  /*27f20*/  IMAD R4, R36, UR5, R4 ;  /* 0x0000000524047c24 */ /* 0x000fe4000f8e0204 */
[----:B--2---:R-:W-:-:S04]  /*27f30*/  IMAD.IADD R31, R31, 0x1, R20 ;  /* 0x000000011f1f7824 */ /* 0x004fc800078e0214 */
[----:B0-----:R-:W-:-:S04]  /*27f40*/  @P6 IMAD.HI.U32 R3, R31, R3, RZ ;  /* 0x000000031f036227 */ /* 0x001fc800078e00ff */
[----:B------:R-:W-:Y:S01]  /*27f50*/  IMAD.MOV.U32 R0, RZ, RZ, R31 ;  /* 0x000000ffff007224 */ /* 0x000fe200078e001f */
[----:B-1----:R-:W-:Y:S01]  /*27f60*/  @P6 SHF.R.U32.HI R0, RZ, R2, R3 ;  /* 0x00000002ff006219 */ /* 0x002fe20000011603 */
        /* <DEDUP_REMOVED lines=9> */
[C---:B----4-:R-:W-:Y:S01]  /*28000*/  IMAD.WIDE.U32 R2, R21.reuse, UR4, R2 ;  /* 0x0000000415027c25 */ /* 0x050fe2000f8e0002 */
[----:B------:R-:W0:Y:S03]  /*28010*/  LDC R5, c[0x0][0x448] ;  /* 0x00011200ff057b82 */ /* 0x000e260000000800 */
[----:B------:R-:W-:Y:S01]  /*28020*/  IMAD R4, R21, UR5, R4 ;  /* 0x0000000515047c24 */ /* 0x000fe2000f8e0204 */
[----:B------:R-:W1:Y:S01]  /*28030*/  S2R R6, SR_TID.X ;  /* 0x0000000000067919 */ /* 0x000e620000002100 */
[----:B------:R-:W-:Y:S01]  /*28040*/  ULDC.64 UR4, c[0x0][0x2d0] ;  /* 0x0000b40000047ab9 */ /* 0x000fe20000000a00 */
[----:B------:R2:W5:Y:S01]  /*28050*/  LDL R21, [R1+0x424] ;  /* 0x0004240001157983 */ /* 0x0005620000100800 */
[----:B------:R-:W-:Y:S01]  /*28060*/  IMAD.IADD R3, R3, 0x1, R4 ;  /* 0x0000000103037824 */ /* 0x000fe200078e0204 */
[----:B------:R-:W-:-:S05]  /*28070*/  SHF.R.S32.HI R4, RZ, 0x1f, R0 ;  /* 0x0000001fff047819 */ /* 0x000fca0000011400 */
[----:B------:R-:W-:Y:S02]  /*28080*/  IMAD R4, R4, UR4, RZ ;  /* 0x0000000404047c24 */ /* 0x000fe4000f8e02ff */
[----:B------:R-:W-:-:S04]  /*28090*/  IMAD.WIDE.U32 R2, R0, UR4, R2 ;  /* 0x0000000400027c25 */ /* 0x000fc8000f8e0002 */
[----:B------:R-:W-:Y:S01]  /*280a0*/  IMAD R4, R0, UR5, R4 ;  /* 0x0000000500047c24 */ /* 0x000fe2000f8e0204 */
[----:B------:R-:W-:Y:S01]  /*280b0*/  ULDC.64 UR4, c[0x0][0x2c8] ;  /* 0x0000b20000047ab9 */ /* 0x000fe20000000a00 */
[----:B------:R-:W-:-:S04]  /*280c0*/  IMAD.MOV R0, RZ, RZ, -R0 ;  /* 0x000000ffff007224 */ /* 0x000fc800078e0a00 */
[----:B0-----:R-:W-:Y:S02]  /*280d0*/  IMAD R0, R5, R0, R31 ;  /* 0x0000000005007224 */ /* 0x001fe400078e021f */
[----:B------:R-:W-:-:S03]  /*280e0*/  IMAD.IADD R3, R3, 0x1, R4 ;  /* 0x0000000103037824 */ /* 0x000fc600078e0204 */
[----:B------:R-:W-:Y:S01]  /*280f0*/  SHF.R.S32.HI R4, RZ, 0x1f, R0 ;  /* 0x0000001fff047819 */ /* 0x000fe20000011400 */
[----:B------:R-:W-:-:S04]  /*28100*/  IMAD.WIDE.U32 R2, R0, UR4, R2 ;  /* 0x0000000400027c25 */ /* 0x000fc8000f8e0002 */
[----:B------:R-:W-:-:S04]  /*28110*/  IMAD R4, R4, UR4, RZ ;  /* 0x0000000404047c24 */ /* 0x000fc8000f8e02ff */
[----:B------:R-:W-:Y:S01]  /*28120*/  IMAD R4, R0, UR5, R4 ;  /* 0x0000000500047c24 */ /* 0x000fe2000f8e0204 */
[----:B------:R-:W-:Y:S01]  /*28130*/  ULDC.64 UR4, c[0x0][0x280] ;  /* 0x0000a00000047ab9 */ /* 0x000fe20000000a00 */
[----:B-1----:R-:W-:Y:S01]  /*28140*/  IMAD.SHL.U32 R9, R6, 0x8, RZ ;  /* 0x0000000806097824 */ /* 0x002fe200078e00ff */
[C---:B------:R-:W-:Y:S01]  /*28150*/  LEA R0, P0, R2.reuse, UR4, 0x1 ;  /* 0x0000000402007c11 */ /* 0x040fe2000f8008ff */
[----:B------:R-:W-:Y:S01]  /*28160*/  IMAD.IADD R3, R3, 0x1, R4 ;  /* 0x0000000103037824 */ /* 0x000fe200078e0204 */
[----:B------:R-:W-:Y:S02]  /*28170*/  ULDC UR4, c[0x0][0x2b8] ;  /* 0x0000ae0000047ab9 */ /* 0x000fe40000000800 */
[----:B------:R-:W-:Y:S02]  /*28180*/  LOP3.LUT R9, R9, 0x38, RZ, 0xc0, !PT ;  /* 0x0000003809097812 */ /* 0x000fe400078ec0ff */
[----:B------:R-:W-:Y:S01]  /*28190*/  LEA.HI.X R2, R2, UR5, R3, 0x1, P0 ;  /* 0x0000000502027c11 */ /* 0x000fe200080f0c03 */
[----:B------:R-:W-:Y:S01]  /*281a0*/  UMOV UR5, 0xffffffff ;  /* 0xffffffff00057882 */ /* 0x000fe20000000000 */
[----:B------:R-:W-:-:S02]  /*281b0*/  LOP3.LUT R6, R6, 0x7f, RZ, 0xc0, !PT ;  /* 0x0000007f06067812 */ /* 0x000fc400078ec0ff */
[----:B------:R-:W-:Y:S02]  /*281c0*/  ISETP.GE.AND P0, PT, R9, UR4, PT ;  /* 0x0000000409007c0c */ /* 0x000fe4000bf06270 */
[----:B------:R-:W-:Y:S01]  /*281d0*/  SHF.R.U32.HI R10, RZ, 0x3, R6 ;  /* 0x00000003ff0a7819 */ /* 0x000fe20000011606 */
[----:B--2---:R-:W-:Y:S10]  /*281e0*/  BRA.DIV UR5, `(.L_x_3244) ;  /* 0x0000004605747947 */ /* 0x004ff4000b800000 */
[----:B------:R-:W0:Y:S01]  /*281f0*/  SHFL.IDX PT, R6, R0, RZ, 0x181f ;  /* 0x00181fff00067589 */ /* 0x000e2200000e0000 */
[----:B-----5:R-:W-:Y:S01]  /*28200*/  IMAD R3, R21, R5, RZ ;  /* 0x0000000515037224 */ /* 0x020fe200078e02ff */
[----:B------:R-:W-:Y:S01]  /*28210*/  LOP3.LUT R22, R22, 0xfffffeff, RZ, 0xc0, !PT ;  /* 0xfffffeff16167812 */ /* 0x000fe200078ec0ff */
[----:B------:R-:W-:Y:S01]  /*28220*/  IMAD.IADD R4, R10, 0x1, R20 ;  /* 0x000000010a047824 */ /* 0x000fe200078e0214 */
[----:B------:R-:W1:Y:S04]  /*28230*/  SHFL.IDX PT, R5, R2, RZ, 0x181f ;  /* 0x00181fff02057589 */ /* 0x000e6800000e0000 */
[----:B------:R-:W-:-:S13]  /*28240*/  ISETP.GE.AND P2, PT, R4, R3, PT ;  /* 0x000000030400720c */ /* 0x000fda0003f46270 */
[----:B------:R-:W-:Y:S02]  /*28250*/  @P2 LOP3.LUT R22, R22, 0x100, RZ, 0xfc, !PT ;  /* 0x0000010016162812 */ /* 0x000fe400078efcff */
[----:B0-----:R-:W-:Y:S02]  /*28260*/  @!P2 LEA R6, P1, R9, R6, 0x1 ;  /* 0x000000060906a211 */ /* 0x001fe400078208ff */
[----:B------:R-:W-:-:S03]  /*28270*/  LOP3.LUT R22, R22, 0xffffff7f, RZ, 0xc0, !PT ;  /* 0xffffff7f16167812 */ /* 0x000fc600078ec0ff */
[----:B-1----:R-:W-:-:S04]  /*28280*/  @!P2 IMAD.X R5, RZ, RZ, R5, P1 ;  /* 0x000000ffff05a224 */ /* 0x002fc800008e0605 */
[----:B------:R-:W-:Y:S02]  /*28290*/  @!P2 IMAD.MOV.U32 R7, RZ, RZ, R5 ;  /* 0x000000ffff07a224 */ /* 0x000fe400078e0005 */
[----:B------:R-:W-:-:S03]  /*282a0*/  VIADD R5, R4, 0x10 ;  /* 0x0000001004057836 */ /* 0x000fc60000000000 */
[----:B------:R-:W-:Y:S01]  /*282b0*/  @!PT LDS RZ, [RZ] ;  /* 0x00000000fffff984 */ /* 0x000fe20000000800 */
[----:B------:R0:W-:Y:S02]  /*282c0*/  @!P2 LDGSTS.E.BYPASS.LTC128B.128 [R25+0x20400], desc[UR36][R6.64], !P0 ;  /* 0x204000000619afae */ /* 0x0001e4000c101d64 */
[----:B------:R-:W-:Y:S02]  /*282d0*/  ISETP.GE.AND P2, PT, R5, R3, PT ;  /* 0x000000030500720c */ /* 0x000fe40003f46270 */
        /* <DEDUP_REMOVED lines=9> */
[----:B------:R-:W-:Y:S02]  /*28370*/  ISETP.GE.AND P2, PT, R5, R3, PT ;  /* 0x000000030500720c */ /* 0x000fe40003f46270 */
[----:B------:R-:W-:Y:S04]  /*28380*/  SHFL.IDX PT, R5, R2, 0x2, 0x181f ;  /* 0x00581f0002057f89 */ /* 0x000fe800000e0000 */
[----:B0-----:R-:W0:Y:S07]  /*28390*/  SHFL.IDX PT, R6, R0, 0x2, 0x181f ;  /* 0x00581f0000067f89 */ /* 0x001e2e00000e0000 */
[----:B------:R-:W-:Y:S01]  /*283a0*/  @P2 LOP3.LUT R22, R22, 0x40, RZ, 0xfc, !PT ;  /* 0x0000004016162812 */ /* 0x000fe200078efcff */
[----:B------:R-:W1:Y:S01]  /*283b0*/  SHFL.IDX PT, R0, R0, 0x3, 0x181f ;  /* 0x00781f0000007f89 */ /* 0x000e6200000e0000 */
[----:B0-----:R-:W-:-:S05]  /*283c0*/  @!P2 LEA R6, P1, R9, R6, 0x1 ;  /* 0x000000060906a211 */ /* 0x001fca00078208ff */
[----:B------:R-:W-:-:S04]  /*283d0*/  @!P2 IMAD.X R5, RZ, RZ, R5, P1 ;  /* 0x000000ffff05a224 */ /* 0x000fc800008e0605 */
[----:B------:R-:W-:Y:S02]  /*283e0*/  @!P2 IMAD.MOV.U32 R7, RZ, RZ, R5 ;  /* 0x000000ffff07a224 */ /* 0x000fe400078e0005 */
[----:B------:R0:W2:Y:S04]  /*283f0*/  SHFL.IDX PT, R5, R2, 0x3, 0x181f ;  /* 0x00781f0002057f89 */ /* 0x0000a800000e0000 */
[----:B-1----:R0:W-:Y:S02]  /*28400*/  @!P2 LDGSTS.E.BYPASS.LTC128B.128 [R25+0x21400], desc[UR36][R6.64], !P0 ;  /* 0x214000000619afae */ /* 0x0021e4000c101d64 */
.L_x_3328:
[----:B------:R-:W-:Y:S01]  /*28410*/  VIADD R4, R4, 0x30 ;  /* 0x0000003004047836 */ /* 0x000fe20000000000 */
[----:B------:R-:W-:-:S04]  /*28420*/  LOP3.LUT R22, R22, 0xfffeffff, RZ, 0xc0, !PT ;  /* 0xfffeffff16167812 */ /* 0x000fc800078ec0ff */
[----:B------:R-:W-:-:S13]  /*28430*/  ISETP.GE.AND P2, PT, R4, R3, PT ;  /* 0x000000030400720c */ /* 0x000fda0003f46270 */
[----:B0-----:R-:W-:Y:S02]  /*28440*/  @!P2 LEA R2, P1, R9, R0, 0x1 ;  /* 0x000000000902a211 */ /* 0x001fe400078208ff */
[----:B------:R-:W-:-:S03]  /*28450*/  @P2 LOP3.LUT R22, R22, 0x10000, RZ, 0xfc, !PT ;  /* 0x0001000016162812 */ /* 0x000fc600078efcff */
[----:B--2---:R-:W-:-:S05]  /*28460*/  @!P2 IMAD.X R3, RZ, RZ, R5, P1 ;  /* 0x000000ffff03a224 */ /* 0x004fca00008e0605 */
[----:B------:R-:W-:Y:S01]  /*28470*/  @!PT LDS RZ, [RZ] ;  /* 0x00000000fffff984 */ /* 0x000fe20000000800 */
[----:B------:R-:W-:Y:S01]  /*28480*/  @!PT LDS RZ, [RZ] ;  /* 0x00000000fffff984 */ /* 0x000fe20000000800 */
[----:B------:R-:W-:Y:S01]  /*28490*/  @!PT LDS RZ, [RZ] ;  /* 0x00000000fffff984 */ /* 0x000fe20000000800 */
[----:B------:R0:W-:Y:S01]  /*284a0*/  @!P2 LDGSTS.E.BYPASS.LTC128B.128 [R25+0x21c00], desc[UR36][R2.64], !P0 ;  /* 0x21c000000219afae */ /* 0x0001e2000c101d64 */
[----:B------:R-:W-:Y:S01]  /*284b0*/  PLOP3.LUT P0, PT, PT, PT, PT, 0x80, 0x0 ;  /* 0x000000000000781c */ /* 0x000fe20003f0f070 */
[----:B------:R-:W-:-:S12]  /*284c0*/  NOP ;  /* 0x0000000000007918 */ /* 0x000fd80000000000 */
.L_x_3245:
        /* <DEDUP_REMOVED lines=28> */
.L_x_3247:
[----:B------:R-:W-:Y:S05]  /*28690*/  BSYNC B6 ;  /* 0x0000000000067941 */ /* 0x000fea0003800000 */
.L_x_3246:
        /* <DEDUP_REMOVED lines=49> */
[----:B------:R-:W-:Y:S01]  /*289b0*/  LOP3.LUT R7, R21, 0x80, RZ, 0xfc, !PT ;  /* 0x0000008015077812 */ /* 0x000fe200078efcff */
[----:B------:R-:W-:Y:S01]  /*289c0*/  IMAD.IADD R6, R3, 0x1, R0 ;  /* 0x0000000103067824 */ /* 0x000fe200078e0200 */
[----:B------:R-:W-:Y:S01]  /*289d0*/  LEA R0, P0, R2, UR4, 0x1 ;  /* 0x0000000402007c11 */ /* 0x000fe2000f8008ff */
[----:B------:R-:W-:Y:S01]  /*289e0*/  ULDC UR4, c[0x0][0x3b8] ;  /* 0x0000ee0000047ab9 */ /* 0x000fe20000000800 */
[----:B------:R-:W-:Y:S02]  /*289f0*/  LOP3.LUT R20, R20, 0x38, RZ, 0xc0, !PT ;  /* 0x0000003814147812 */ /* 0x000fe400078ec0ff */
[----:B------:R-:W-:Y:S02]  /*28a00*/  ISETP.GE.AND P4, PT, R7, UR4, PT ;  /* 0x0000000407007c0c */ /* 0x000fe4000bf86270 */
        /* <DEDUP_REMOVED lines=109> */
.L_x_3338:
        /* <DEDUP_REMOVED lines=23> */
.L_x_3250:
[----:B------:R-:W-:Y:S05]  /*29250*/  BSYNC B0 ;  /* 0x0000000000007941 */ /* 0x000fea0003800000 */
.L_x_3249:
[----:B------:R-:W-:Y:S01]  /*29260*/  NOP ;  /* 0x0000000000007918 */ /* 0x000fe20000000000 */
[----:B------:R-:W-:-:S13]  /*29270*/  PLOP3.LUT P0, PT, PT, PT, PT, 0x80, 0x0 ;  /* 0x000000000000781c */ /* 0x000fda0003f0f070 */
.L_x_3251:
        /* <DEDUP_REMOVED lines=18> */
.L_x_3339:
[----:B------:R-:W-:Y:S05]  /*293a0*/  BSYNC B0 ;  /* 0x0000000000007941 */ /* 0x000fea0003800000 */
.L_x_3252:
[----:B------:R-:W-:-:S05]  /*293b0*/  IMAD.U32 R2, RZ, RZ, UR38 ;  /* 0x00000026ff027e24 */ /* 0x000fca000f8e00ff */
[----:B------:R-:W-:-:S13]  /*293c0*/  ISETP.NE.AND P0, PT, R2, 0x3, PT ;  /* 0x000000030200780c */ /* 0x000fda0003f05270 */
[----:B------:R-:W-:Y:S05]  /*293d0*/  @!P0 BRA `(.L_x_3254) ;  /* 0x0000000000048947 */ /* 0x000fea0003800000 */
[----:B------:R-:W-:Y:S01]  /*293e0*/  BPT.TRAP 0x1 ;  /* 0x000000040000795c */ /* 0x000fe20000300000 */
.L_x_3254:
[----:B0-----:R-:W-:Y:S01]  /*293f0*/  SHF.L.U32 R0, R26, 0x1f, RZ ;  /* 0x0000001f1a007819 */ /* 0x001fe200000006ff */
[----:B------:R-:W-:Y:S03]  /*29400*/  BSSY B0, `(.L_x_3255) ;  /* 0x0000003000007945 */ /* 0x000fe60003800000 */
[----:B------:R-:W0:Y:S02]  /*29410*/  SYNCS.PHASECHK.TRANS64.TRYWAIT P0, [R17+URZ+0x38860], R0 ;  /* 0x03886000110075a7 */ /* 0x000e24000800017f */
[----:B0-----:R-:W-:Y:S05]  /*29420*/  @!P0 BRA `(.L_x_3256) ;  /* 0x0000004000f88947 */ /* 0x001fea0003800000 */
.L_x_3340:
[----:B------:R-:W-:Y:S05]  /*29430*/  BSYNC B0 ;  /* 0x0000000000007941 */ /* 0x000fea0003800000 */
.L_x_3255:
[----:B------:R-:W0:Y:S01]  /*29440*/  LDL.LU R3, [R1+0x43c] ;  /* 0x00043c0001037983 */ /* 0x000e220000300800 */
[----:B------:R-:W-:-:S03]  /*29450*/  ULDC.64 UR4, c[0x0][0x328] ;  /* 0x0000ca0000047ab9 */ /* 0x000fc60000000a00 */
[----:B------:R-:W2:Y:S04]  /*29460*/  LDL.LU R2, [R1+0x428] ;  /* 0x0004280001027983 */ /* 0x000ea80000300800 */
        /* <DEDUP_REMOVED lines=107> */
.L_x_3350:
        /* <DEDUP_REMOVED lines=34> */
.L_x_3258:
        /* <DEDUP_REMOVED lines=11> */
.L_x_3259:
[----:B------:R-:W2:Y:S01]  /*29df0*/  LDL.LU R2, [R1+0x434] ;  /* 0x0004340001027983 */ /* 0x000ea20000300800 */
[----:B------:R1:W-:Y:S01]  /*29e00*/  SYNCS.ARRIVE.TRANS64.A1T0 RZ, [R17+URZ+0x38850], RZ ;  /* 0x038850ff11ff79a7 */ /* 0x0003e2000810003f */
[----:B------:R-:W-:Y:S01]  /*29e10*/  BSSY B0, `(.L_x_3260) ;  /* 0x00000f7000007945 */ /* 0x000fe20003800000 */
[----:B--2---:R-:W-:-:S05]  /*29e20*/  VIADD R7, R2, 0xfffffffe ;  /* 0xfffffffe02077836 */ /* 0x004fca0000000000 */
[----:B------:R-:W-:-:S13]  /*29e30*/  ISETP.GE.AND P0, PT, R7, R33, PT ;  /* 0x000000210700720c */ /* 0x000fda0003f06270 */
[----:B-1----:R-:W-:Y:S05]  /*29e40*/  @!P0 BRA `(.L_x_3261) ;  /* 0x0000000c00cc8947 */ /* 0x002fea0003800000 */
[----:B------:R-:W2:Y:S01]  /*29e50*/  LDL.LU R2, [R1+0x448] ;  /* 0x0004480001027983 */ /* 0x000ea20000300800 */
[----:B------:R-:W-:-:S04]  /*29e60*/  LOP3.LUT R30, R30, 0x80, RZ, 0xc0, !PT ;  /* 0x000000801e1e7812 */ /* 0x000fc800078ec0ff */
[----:B------:R-:W-:Y:S02]  /*29e70*/  SHF.R.U32.HI R30, RZ, 0x3, R30 ;  /* 0x00000003ff1e7819 */ /* 0x000fe4000001161e */
[----:B--2---:R-:W-:-:S04]  /*29e80*/  LOP3.LUT R31, R2, 0x40, RZ, 0xc0, !PT ;  /* 0x00000040021f7812 */ /* 0x004fc800078ec0ff */
[----:B------:R-:W-:-:S07]  /*29e90*/  SHF.R.U32.HI R31, RZ, 0x2, R31 ;  /* 0x00000002ff1f7819 */ /* 0x000fce000001161f */
.L_x_3274:
[----:B-1----:R-:W1:Y:S01]  /*29ea0*/  S2R R2, SR_TID.X ;  /* 0x0000000000027919 */ /* 0x002e620000002100 */
[----:B--2---:R-:W2:Y:S01]  /*29eb0*/  LDC R4, c[0x0][0x430] ;  /* 0x00010c00ff047b82 */ /* 0x004ea20000000800 */
[----:B---3--:R-:W-:Y:S01]  /*29ec0*/  IMAD R6, R7, 0x40, R32 ;  /* 0x0000004007067824 */ /* 0x008fe200078e0220 */
[----:B------:R-:W-:Y:S05]  /*29ed0*/  YIELD ;  /* 0x0000000000007946 */ /* 0x000fea0003800000 */
[----:B------:R-:W3:Y:S01]  /*29ee0*/  S2R R3, SR_TID.X ;  /* 0x0000000000037919 */ /* 0x000ee20000002100 */
[----:B------:R-:W-:Y:S01]  /*29ef0*/  IMAD.U32 R11, RZ, RZ, UR38 ;  /* 0x00000026ff0b7e24 */ /* 0x000fe2000f8e00ff */
[----:B------:R-:W-:Y:S01]  /*29f00*/  ULDC UR4, c[0x0][0x430] ;  /* 0x00010c0000047ab9 */ /* 0x000fe20000000800 */
[----:B------:R-:W-:Y:S01]  /*29f10*/  VIADD R24, R24, 0x1 ;  /* 0x0000000118187836 */ /* 0x000fe20000000000 */
[----:B--2---:R-:W-:-:S02]  /*29f20*/  ISETP.NE.AND P0, PT, R4, 0x1, PT ;  /* 0x000000010400780c */ /* 0x004fc40003f05270 */
[----:B-1----:R-:W-:-:S04]  /*29f30*/  LOP3.LUT R2, R2, 0x7f, RZ, 0xc0, !PT ;  /* 0x0000007f02027812 */ /* 0x002fc800078ec0ff */
[----:B------:R-:W-:Y:S01]  /*29f40*/  SHF.R.U32.HI R2, RZ, 0x3, R2 ;  /* 0x00000003ff027819 */ /* 0x000fe20000011602 */
[----:B---3--:R-:W-:-:S06]  /*29f50*/  IMAD.SHL.U32 R4, R3, 0x10, RZ ;  /* 0x0000001003047824 */ /* 0x008fcc00078e00ff */
[----:B------:R-:W1:Y:S01]  /*29f60*/  @P0 LDC R3, c[0x0][0x434] ;  /* 0x00010d00ff030b82 */ /* 0x000e620000000800 */
[----:B------:R-:W-:-:S04]  /*29f70*/  LOP3.LUT R4, R2, 0x70, R4, 0xf8, !PT ;  /* 0x0000007002047812 */ /* 0x000fc800078ef804 */
[----:B------:R-:W-:-:S03]  /*29f80*/  ISETP.GT.U32.AND P1, PT, R4, 0x3f, PT ;  /* 0x0000003f0400780c */ /* 0x000fc60003f24070 */
[----:B------:R-:W2:Y:S01]  /*29f90*/  @P0 LDC R2, c[0x0][0x438] ;  /* 0x00010e00ff020b82 */ /* 0x000ea20000000800 */
[----:B------:R-:W-:-:S04]  /*29fa0*/  IMAD.IADD R6, R4, 0x1, R6 ;  /* 0x0000000104067824 */ /* 0x000fc800078e0206 */
[----:B------:R-:W-:-:S05]  /*29fb0*/  IMAD.MOV.U32 R10, RZ, RZ, R6 ;  /* 0x000000ffff0a7224 */ /* 0x000fca00078e0006 */
[----:B0-----:R-:W0:Y:S01]  /*29fc0*/  @!P1 LDC.64 R4, c[0x0][0x428] ;  /* 0x00010a00ff049b82 */ /* 0x001e220000000a00 */
[----:B-1----:R-:W-:-:S07]  /*29fd0*/  @P0 IMAD.HI.U32 R3, R6, R3, RZ ;  /* 0x0000000306030227 */ /* 0x002fce00078e00ff */
[----:B------:R-:W1:Y:S01]  /*29fe0*/  @!P1 LDC.64 R8, c[0x0][0x418] ;  /* 0x00010600ff089b82 */ /* 0x000e620000000a00 */
[----:B--2---:R-:W-:-:S04]  /*29ff0*/  @P0 SHF.R.U32.HI R10, RZ, R2, R3 ;  /* 0x00000002ff0a0219 */ /* 0x004fc80000011603 */
[--C-:B------:R-:W-:Y:S01]  /*2a000*/  @!P1 SHF.R.S32.HI R3, RZ, 0x1f, R10.reuse ;  /* 0x0000001fff039819 */ /* 0x100fe2000001140a */
[----:B------:R-:W-:-:S04]  /*2a010*/  @!P1 IMAD.MOV.U32 R2, RZ, RZ, R10 ;  /* 0x000000ffff029224 */ /* 0x000fc800078e000a */
[----:B0-----:R-:W-:-:S04]  /*2a020*/  @!P1 IMAD.WIDE.U32 R2, R29, R4, R2 ;  /* 0x000000041d029225 */ /* 0x001fc800078e0002 */
[----:B------:R-:W-:-:S04]  /*2a030*/  @!P1 IMAD R4, R34, R4, RZ ;  /* 0x0000000422049224 */ /* 0x000fc800078e02ff */
[----:B------:R-:W-:Y:S01]  /*2a040*/  @!P1 IMAD R5, R29, R5, R4 ;  /* 0x000000051d059224 */ /* 0x000fe200078e0204 */
[----:B-1----:R-:W-:Y:S01]  /*2a050*/  @!P1 LEA R8, P0, R2, R8, 0x2 ;  /* 0x0000000802089211 */ /* 0x002fe200078010ff */
        /* <DEDUP_REMOVED lines=13> */
[----:B------:R-:W-:Y:S01]  /*2a130*/  ISETP.GT.AND P3, PT, R2, R33, PT ;  /* 0x000000210200720c */ /* 0x000fe20003f64270 */
[----:B0-----:R-:W-:-:S12]  /*2a140*/  @!P1 BRA `(.L_x_3262) ;  /* 0x0000000000049947 */ /* 0x001fd80003800000 */
[----:B------:R-:W-:Y:S01]  /*2a150*/  BPT.TRAP 0x1 ;  /* 0x000000040000795c */ /* 0x000fe20000300000 */
.L_x_3262:
[----:B------:R-:W-:Y:S01]  /*2a160*/  IMAD R6, R24, 0x8, R23 ;  /* 0x0000000818067824 */ /* 0x000fe200078e0217 */
[----:B------:R-:W-:Y:S01]  /*2a170*/  SHF.L.U32 R17, R26, 0x1f, RZ ;  /* 0x0000001f1a117819 */ /* 0x000fe200000006ff */
[----:B------:R-:W-:Y:S01]  /*2a180*/  BSSY B1, `(.L_x_3263) ;  /* 0x0000004000017945 */ /* 0x000fe20003800000 */
[----:B------:R-:W-:Y:S02]  /*2a190*/  SHF.R.S32.HI R9, RZ, 0x1f, R5 ;  /* 0x0000001fff097819 */ /* 0x000fe40000011405 */
[----:B------:R-:W0:Y:S02]  /*2a1a0*/  SYNCS.PHASECHK.TRANS64.TRYWAIT P0, [R6+URZ+0x38840], R17 ;  /* 0x03884011060075a7 */ /* 0x000e24000800017f */
[----:B0-----:R-:W-:Y:S05]  /*2a1b0*/  @!P0 BRA `(.L_x_3264) ;  /* 0x0000003c00d08947 */ /* 0x001fea0003800000 */
.L_x_3351:
[----:B------:R-:W-:Y:S05]  /*2a1c0*/  BSYNC B1 ;  /* 0x0000000000017941 */ /* 0x000fea0003800000 */
.L_x_3263:
        /* <DEDUP_REMOVED lines=42> */
.L_x_3361:
        /* <DEDUP_REMOVED lines=8> */
.L_x_3266:
        /* <DEDUP_REMOVED lines=11> */
.L_x_3267:
[----:B------:R2:W-:Y:S01]  /*2a5a0*/  SYNCS.ARRIVE.TRANS64.A1T0 RZ, [R6+URZ+0x38830], RZ ;  /* 0x038830ff06ff79a7 */ /* 0x0005e2000810003f */
[----:B------:R-:W-:Y:S05]  /*2a5b0*/  @!P2 BRA `(.L_x_3268) ;  /* 0x000000000004a947 */ /* 0x000fea0003800000 */
[----:B------:R-:W-:Y:S01]  /*2a5c0*/  BPT.TRAP 0x1 ;  /* 0x000000040000795c */ /* 0x000fe20000300000 */
.L_x_3268:
[----:B------:R-:W3:Y:S01]  /*2a5d0*/  SYNCS.PHASECHK.TRANS64.TRYWAIT P0, [R6+URZ+0x38860], R17 ;  /* 0x03886011060075a7 */ /* 0x000ee2000800017f */
[----:B------:R-:W-:Y:S04]  /*2a5e0*/  BSSY B1, `(.L_x_3269) ;  /* 0x0000002000017945 */ /* 0x000fe80003800000 */
[----:B---3--:R-:W-:Y:S05]  /*2a5f0*/  @!P0 BRA `(.L_x_3270) ;  /* 0x0000003c00f08947 */ /* 0x008fea0003800000 */
.L_x_3362:
[----:B------:R-:W-:Y:S05]  /*2a600*/  BSYNC B1 ;  /* 0x0000000000017941 */ /* 0x000fea0003800000 */
.L_x_3269:
        /* <DEDUP_REMOVED lines=81> */
.L_x_3372:
        /* <DEDUP_REMOVED lines=25> */
.L_x_3272:
        /* <DEDUP_REMOVED lines=11> */
.L_x_3273:
[----:B------:R3:W-:Y:S01]  /*2ad60*/  SYNCS.ARRIVE.TRANS64.A1T0 RZ, [R6+URZ+0x38850], RZ ;  /* 0x038850ff06ff79a7 */ /* 0x0007e2000810003f */
[----:B------:R-:W-:Y:S05]  /*2ad70*/  @P3 BRA `(.L_x_3274) ;  /* 0xfffffff000483947 */ /* 0x000fea000383ffff */
.L_x_3261:
[----:B------:R-:W-:Y:S05]  /*2ad80*/  BSYNC B0 ;  /* 0x0000000000007941 */ /* 0x000fea0003800000 */
.L_x_3260:
        /* <DEDUP_REMOVED lines=21> */
.L_x_3276:
[----:B------:R-:W-:Y:S05]  /*2aee0*/  BSYNC B0 ;  /* 0x0000000000007941 */ /* 0x000fea0003800000 */
.L_x_3275:
[----:B------:R-:W-:-:S07]  /*2aef0*/  SEL R24, R24, RZ, P0 ;  /* 0x000000ff18187207 */ /* 0x000fce0000000000 */
.L_x_3229:
[----:B------:R-:W-:Y:S05]  /*2af00*/  BSYNC B7 ;  /* 0x0000000000077941 */ /* 0x000fea0003800000 */
.L_x_3227:
        /* <DEDUP_REMOVED lines=11> */
.L_x_3277:
[----:B------:R-:W4:Y:S01]  /*2afc0*/  S2R R0, SR_TID.X ;  /* 0x0000000000007919 */ /* 0x000f220000002100 */
[----:B------:R-:W-:Y:S01]  /*2afd0*/  UMOV UR4, 0xffffffff ;  /* 0xffffffff00047882 */ /* 0x000fe20000000000 */
[----:B----4-:R-:W-:-:S04]  /*2afe0*/  LOP3.LUT R8, R0, 0x1f, RZ, 0xc0, !PT ;  /* 0x0000001f00087812 */ /* 0x010fc800078ec0ff */
[----:B------:R-:W-:Y:S01]  /*2aff0*/  ISETP.NE.AND P0, PT, R8, 0x1f, PT ;  /* 0x0000001f0800780c */ /* 0x000fe20003f05270 */
[----:B------:R-:W-:-:S12]  /*2b000*/  BRA.DIV UR4, `(.L_x_3279) ;  /* 0x0000003e045c7947 */ /* 0x000fd8000b800000 */
[----:B0-----:R-:W-:Y:S01]  /*2b010*/  IMAD.IADD R5, R19, 0x1, R8 ;  /* 0x0000000113057824 */ /* 0x001fe200078e0208 */
        /* <DEDUP_REMOVED lines=30> */
.L_x_3382:
[----:B------:R-:W-:Y:S02]  /*2b200*/  ULDC UR4, c[0x0][0xd38] ;  /* 0x00034e0000047ab9 */ /* 0x000fe40000000800 */
[----:B------:R-:W-:-:S04]  /*2b210*/  IMAD.U32 R4, RZ, RZ, UR4 ;  /* 0x00000004ff047e24 */ /* 0x000fc8000f8e00ff */
[----:B--2---:R-:W-:-:S04]  /*2b220*/  IMAD R14, R14, R4, RZ ;  /* 0x000000040e0e7224 */ /* 0x004fc800078e02ff */
[----:B------:R-:W-:-:S05]  /*2b230*/  IMAD.IADD R5, R5, 0x1, R14 ;  /* 0x0000000105057824 */ /* 0x000fca00078e020e */
[----:B------:R-:W-:-:S13]  /*2b240*/  ISETP.GT.AND P6, PT, R5, R0, PT ;  /* 0x000000000500720c */ /* 0x000fda0003fc4270 */
[----:B------:R-:W-:Y:S05]  /*2b250*/  @P6 BRA `(.L_x_3280) ;  /* 0x00000000009c6947 */ /* 0x000fea0003800000 */
.L_x_3285:
        /* <DEDUP_REMOVED lines=14> */
.L_x_3283:
[----:B------:R-:W-:Y:S05]  /*2b340*/  BSYNC B0 ;  /* 0x0000000000007941 */ /* 0x000fea0003800000 */
.L_x_3282:
        /* <DEDUP_REMOVED lines=18> */
.L_x_3390:
[----:B------:R-:W-:Y:S02]  /*2b470*/  ULDC UR4, c[0x0][0xd38] ;  /* 0x00034e0000047ab9 */ /* 0x000fe40000000800 */
[----:B------:R-:W-:-:S04]  /*2b480*/  IMAD.U32 R4, RZ, RZ, UR4 ;  /* 0x00000004ff047e24 */ /* 0x000fc8000f8e00ff */
[----:B--2---:R-:W-:-:S04]  /*2b490*/  IMAD R14, R14, R4, RZ ;  /* 0x000000040e0e7224 */ /* 0x004fc800078e02ff */
[----:B------:R-:W-:-:S05]  /*2b4a0*/  IMAD.IADD R5, R14, 0x1, R5 ;  /* 0x000000010e057824 */ /* 0x000fca00078e0205 */
[----:B------:R-:W-:-:S13]  /*2b4b0*/  ISETP.GT.AND P6, PT, R5, R0, PT ;  /* 0x000000000500720c */ /* 0x000fda0003fc4270 */
[----:B------:R-:W-:Y:S05]  /*2b4c0*/  @!P6 BRA `(.L_x_3285) ;  /* 0xfffffffc0064e947 */ /* 0x000fea000383ffff */
.L_x_3280:
        /* <DEDUP_REMOVED lines=8> */
.L_x_3394:
[----:B------:R-:W-:Y:S01]  /*2b550*/  ISETP.NE.AND P0, PT, R3, RZ, PT ;  /* 0x000000ff0300720c */ /* 0x000fe20003f05270 */
[----:B------:R-:W-:-:S12]  /*2b560*/  IMAD.MOV.U32 R14, RZ, RZ, RZ ;  /* 0x000000ffff0e7224 */ /* 0x000fd800078e00ff */
[----:B------:R-:W-:Y:S05]  /*2b570*/  @!P0 BRA `(.L_x_3287) ;  /* 0x0000000000108947 */ /* 0x000fea0003800000 */
[----:B------:R-:W-:Y:S01]  /*2b580*/  UMOV UR4, 0xffffffff ;  /* 0xffffffff00047882 */ /* 0x000fe20000000000 */
[----:B------:R-:W-:Y:S02]  /*2b590*/  VIADD R12, R6, 0xffffffff ;  /* 0xffffffff060c7836 */ /* 0x000fe40000000000 */
[----:B------:R-:W-:Y:S05]  /*2b5a0*/  BRA.DIV UR4, `(.L_x_3288) ;  /* 0x00000042041c7947 */ /* 0x000fea000b800000 */
[----:B------:R4:W0:Y:S02]  /*2b5b0*/  SHFL.IDX PT, R14, R2, R12, 0x1f ;  /* 0x00001f0c020e7589 */ /* 0x00082400000e0000 */
.L_x_3287:
        /* <DEDUP_REMOVED lines=12> */
[----:B0-----:R-:W-:-:S04]  /*2b680*/  IMAD.MOV R11, RZ, RZ, -R3 ;  /* 0x000000ffff0b7224 */ /* 0x001fc800078e0a03 */
        /* <DEDUP_REMOVED lines=28> */
[----:B0-----:R-:W-:-:S06]  /*2b850*/  VIADD R3, R8, 0xffffffe ;  /* 0x0ffffffe08037836 */ /* 0x001fcc0000000000 */
        /* <DEDUP_REMOVED lines=21> */
[----:B------:R-:W-:-:S05]  /*2b9b0*/  LOP3.LUT R2, RZ, R2, RZ, 0x33, !PT ;  /* 0x00000002ff027212 */ /* 0x000fca00078e33ff */
[----:B------:R-:W-:Y:S01]  /*2b9c0*/  IMAD.IADD R17, R17, 0x1, R2 ;  /* 0x0000000111117824 */ /* 0x000fe200078e0202 */
[----:B------:R-:W-:Y:S06]  /*2b9d0*/  BRA `(.L_x_3289) ;  /* 0x00000000001c7947 */ /* 0x000fec0003800000 */
.L_x_3281:
[----:B------:R-:W-:Y:S01]  /*2b9e0*/  UMOV UR4, URZ ;  /* 0x0000003f00047c82 */ /* 0x000fe20008000000 */
[----:B------:R-:W-:Y:S01]  /*2b9f0*/  UMOV UR5, URZ ;  /* 0x0000003f00057c82 */ /* 0x000fe20008000000 */
[----:B------:R-:W-:Y:S01]  /*2ba00*/  ULDC UR6, c[0x0][0xd3c] ;  /* 0x00034f0000067ab9 */ /* 0x000fe20000000800 */
[----:B------:R-:W-:Y:S02]  /*2ba10*/  IMAD.MOV.U32 R16, RZ, RZ, R0 ;  /* 0x000000ffff107224 */ /* 0x000fe400078e0000 */
[----:B------:R-:W-:Y:S02]  /*2ba20*/  IMAD.U32 R17, RZ, RZ, UR4 ;  /* 0x00000004ff117e24 */ /* 0x000fe4000f8e00ff */
[----:B------:R-:W-:Y:S02]  /*2ba30*/  IMAD.U32 R18, RZ, RZ, UR5 ;  /* 0x00000005ff127e24 */ /* 0x000fe4000f8e00ff */
[----:B------:R-:W-:-:S07]  /*2ba40*/  IMAD.U32 R19, RZ, RZ, UR6 ;  /* 0x00000006ff137e24 */ /* 0x000fce000f8e00ff */
.L_x_3289:
        /* <DEDUP_REMOVED lines=10> */
.L_x_3278:
[----:B------:R-:W-:Y:S02]  /*2baf0*/  ULDC UR4, c[0x0][0xd3c] ;  /* 0x00034f0000047ab9 */ /* 0x000fe40000000800 */
[----:B0-----:R-:W-:-:S13]  /*2bb00*/  ISETP.GE.AND P0, PT, R19, UR4, PT ;  /* 0x0000000413007c0c */ /* 0x001fda000bf06270 */
[----:B------:R-:W-:Y:S05]  /*2bb10*/  @!P0 BRA `(.L_x_3290) ;  /* 0xffffffa400b08947 */ /* 0x000fea000383ffff */
[----:B------:R-:W-:Y:S05]  /*2bb20*/  BSYNC B8 ;  /* 0x0000000000087941 */ /* 0x000fea0003800000 */
.L_x_3215:
[----:B-1----:R-:W5:Y:S01]  /*2bb30*/  LDL.LU R0, [R1+0x444] ;  /* 0x0004440001007983 */ /* 0x002f620000300800 */
[----:B------:R-:W-:Y:S01]  /*2bb40*/  BSSY B0, `(.L_x_3291) ;  /* 0x000000b000007945 */ /* 0x000fe20003800000 */
[----:B------:R-:W0:Y:S01]  /*2bb50*/  S2R R5, SR_CgaCtaId ;  /* 0x0000000000057919 */ /* 0x000e220000008800 */
[----:B-----5:R-:W-:-:S05]  /*2bb60*/  VIADD R0, R0, 0x1 ;  /* 0x0000000100007836 */ /* 0x020fca0000000000 */
        /* <DEDUP_REMOVED lines=8> */
.L_x_3397:
[----:B------:R-:W-:Y:S05]  /*2bbf0*/  BSYNC B0 ;  /* 0x0000000000007941 */ /* 0x000fea0003800000 */
.L_x_3291:
[----:B------:R-:W-:-:S03]  /*2bc00*/  UMOV UR4, 0xffffffff ;  /* 0xffffffff00047882 */ /* 0x000fc60000000000 */
[----:B------:R-:W-:Y:S05]  /*2bc10*/  BRA.DIV UR4, `(.L_x_3293) ;  /* 0x0000003a04b87947 */ /* 0x000fea000b800000 */
[----:B0-----:R-:W0:Y:S02]  /*2bc20*/  S2R R0, SR_TID.X ;  /* 0x0000000000007919 */ /* 0x001e240000002100 */
[----:B0-----:R-:W-:-:S04]  /*2bc30*/  SHF.R.U32.HI R0, RZ, 0x5, R0 ;  /* 0x00000005ff007819 */ /* 0x001fc80000011600 */
[----:B------:R-:W-:-:S05]  /*2bc40*/  LOP3.LUT R0, R0, 0x3, RZ, 0xc0, !PT ;  /* 0x0000000300007812 */ /* 0x000fca00078ec0ff */
[----:B------:R0:W1:Y:S02]  /*2bc50*/  SHFL.IDX PT, R14, R0, RZ, 0x1f ;  /* 0x00001fff000e7589 */ /* 0x00006400000e0000 */
.L_x_3400:
[----:B-1----:R-:W-:Y:S01]  /*2bc60*/  ISETP.NE.AND P0, PT, R14, RZ, PT ;  /* 0x000000ff0e00720c */ /* 0x002fe20003f05270 */
[----:B------:R-:W-:-:S12]  /*2bc70*/  BSSY B0, `(.L_x_3294) ;  /* 0x0000024000007945 */ /* 0x000fd80003800000 */
[----:B------:R-:W-:Y:S05]  /*2bc80*/  @P0 BRA `(.L_x_3295) ;  /* 0x0000000000880947 */ /* 0x000fea0003800000 */
[----:B------:R-:W-:-:S03]  /*2bc90*/  UMOV UR4, 0xffffffff ;  /* 0xffffffff00047882 */ /* 0x000fc60000000000 */
[----:B------:R-:W-:Y:S05]  /*2bca0*/  BRA.DIV UR4, `(.L_x_3296) ;  /* 0x0000003a04c87947 */ /* 0x000fea000b800000 */
[----:B------:R-:W-:-:S13]  /*2bcb0*/  ELECT P6, URZ, PT ;  /* 0x00000000003f782f */ /* 0x000fda00038c0000 */
.L_x_3403:
[----:B------:R-:W-:Y:S05]  /*2bcc0*/  @!P6 BRA `(.L_x_3295) ;  /* 0x000000000078e947 */ /* 0x000fea0003800000 */
[----:B------:R-:W-:-:S06]  /*2bcd0*/  ULOP3.LUT UR4, UR60, 0x2, URZ, 0xfc, !UPT ;  /* 0x000000023c047892 */ /* 0x000fcc000f8efc3f */
[----:B0-----:R-:W-:-:S05]  /*2bce0*/  IMAD.U32 R0, RZ, RZ, UR4 ;  /* 0x00000004ff007e24 */ /* 0x001fca000f8e00ff */
[----:B------:R-:W-:-:S13]  /*2bcf0*/  ISETP.NE.AND P0, PT, R0, 0x3, PT ;  /* 0x000000030000780c */ /* 0x000fda0003f05270 */
[----:B------:R-:W-:Y:S05]  /*2bd00*/  @!P0 BRA `(.L_x_3297) ;  /* 0x0000000000048947 */ /* 0x000fea0003800000 */
[----:B------:R-:W-:Y:S01]  /*2bd10*/  BPT.TRAP 0x1 ;  /* 0x000000040000795c */ /* 0x000fe20000300000 */
.L_x_3297:
[----:B------:R-:W-:Y:S01]  /*2bd20*/  IMAD R5, R24, 0x8, R7 ;  /* 0x0000000818057824 */ /* 0x000fe200078e0207 */
[----:B------:R-:W-:Y:S01]  /*2bd30*/  SHF.L.U32 R0, R26, 0x1f, RZ ;  /* 0x0000001f1a007819 */ /* 0x000fe200000006ff */
[----:B------:R-:W-:-:S03]  /*2bd40*/  VIADD R24, R24, 0x1 ;  /* 0x0000000118187836 */ /* 0x000fc60000000000 */
[----:B------:R-:W0:Y:S02]  /*2bd50*/  SYNCS.PHASECHK.TRANS64.TRYWAIT P1, [R5+URZ+0x38840], R0 ;  /* 0x03884000050075a7 */ /* 0x000e24000802017f */
[----:B------:R-:W-:-:S04]  /*2bd60*/  ISETP.NE.AND P2, PT, R24, 0x2, PT ;  /* 0x000000021800780c */ /* 0x000fc80003f45270 */
[----:B------:R-:W-:Y:S01]  /*2bd70*/  SEL R3, RZ, 0x1, P2 ;  /* 0x00000001ff037807 */ /* 0x000fe20001000000 */
[----:B0-----:R-:W-:Y:S08]  /*2bd80*/  @!P1 BRA `(.L_x_3298) ;  /* 0x0000003800b09947 */ /* 0x001ff00003800000 */
.L_x_3404:
[----:B------:R-:W-:Y:S02]  /*2bd90*/  SEL R24, R24, RZ, P2 ;  /* 0x000000ff18187207 */ /* 0x000fe40001000000 */
[----:B------:R-:W-:Y:S01]  /*2bda0*/  LOP3.LUT R2, R26, R3, RZ, 0x3c, !PT ;  /* 0x000000031a027212 */ /* 0x000fe200078e3cff */
[----:B------:R-:W-:Y:S06]  /*2bdb0*/  @!P0 BRA `(.L_x_3299) ;  /* 0x0000000000048947 */ /* 0x000fec0003800000 */
[----:B------:R-:W-:Y:S01]  /*2bdc0*/  BPT.TRAP 0x1 ;  /* 0x000000040000795c */ /* 0x000fe20000300000 */
.L_x_3299:
[----:B------:R-:W-:Y:S01]  /*2bdd0*/  IMAD R3, R24, 0x8, R7 ;  /* 0x0000000818037824 */ /* 0x000fe200078e0207 */
[----:B------:R-:W-:-:S04]  /*2bde0*/  SHF.L.U32 R2, R2, 0x1f, RZ ;  /* 0x0000001f02027819 */ /* 0x000fc800000006ff */
[----:B------:R-:W1:Y:S02]  /*2bdf0*/  SYNCS.PHASECHK.TRANS64.TRYWAIT P1, [R3+URZ+0x38840], R2 ;  /* 0x03884002030075a7 */ /* 0x000e64000802017f */
[----:B-1----:R-:W-:Y:S05]  /*2be00*/  @!P1 BRA `(.L_x_3300) ;  /* 0x0000003800a49947 */ /* 0x002fea0003800000 */
.L_x_3405:
[----:B------:R-:W-:Y:S05]  /*2be10*/  @!P0 BRA `(.L_x_3301) ;  /* 0x0000000000048947 */ /* 0x000fea0003800000 */
[----:B------:R-:W-:Y:S01]  /*2be20*/  BPT.TRAP 0x1 ;  /* 0x000000040000795c */ /* 0x000fe20000300000 */
.L_x_3301:
[----:B------:R-:W5:Y:S02]  /*2be30*/  SYNCS.PHASECHK.TRANS64.TRYWAIT P1, [R5+URZ+0x38860], R0 ;  /* 0x03886000050075a7 */ /* 0x000f64000802017f */
[----:B-----5:R-:W-:Y:S05]  /*2be40*/  @!P1 BRA `(.L_x_3302) ;  /* 0x0000003800a89947 */ /* 0x020fea0003800000 */
.L_x_3406:
[----:B------:R-:W-:Y:S05]  /*2be50*/  @!P0 BRA `(.L_x_3303) ;  /* 0x0000000000048947 */ /* 0x000fea0003800000 */
[----:B------:R-:W-:Y:S01]  /*2be60*/  BPT.TRAP 0x1 ;  /* 0x000000040000795c */ /* 0x000fe20000300000 */
.L_x_3303:
[----:B------:R0:W0:Y:S02]  /*2be70*/  SYNCS.PHASECHK.TRANS64.TRYWAIT P0, [R3+URZ+0x38860], R2 ;  /* 0x03886002030075a7 */ /* 0x000024000800017f */
[----:B0-----:R-:W-:Y:S05]  /*2be80*/  @!P0 NANOSLEEP.SYNCS 0x989680 ;  /* 0x009896800000895d */ /* 0x001fea0003900000 */
[----:B------:R-:W0:Y:S02]  /*2be90*/  @!P0 SYNCS.PHASECHK.TRANS64 P0, [R3+URZ+0x38860], R2 ;  /* 0x03886002030085a7 */ /* 0x000e24000800007f */
[----:B0-----:R-:W-:Y:S05]  /*2bea0*/  @!P0 BRA `(.L_x_3303) ;  /* 0xfffffffc00f08947 */ /* 0x001fea000383ffff */
.L_x_3295:
[----:B------:R-:W-:Y:S05]  /*2beb0*/  BSYNC B0 ;  /* 0x0000000000007941 */ /* 0x000fea0003800000 */
.L_x_3294:
[----:B------:R-:W-:Y:S05]  /*2bec0*/  EXIT ;  /* 0x000000000000794d */ /* 0x000fea0003800000 */
.L_x_3092:
[----:B0-----:R-:W-:-:S04]  /*2bed0*/  IMAD.U32 R3, RZ, RZ, UR46 ;  /* 0x0000002eff037e24 */ /* 0x001fc8000f8e00ff */
[----:B------:R0:W1:Y:S03]  /*2bee0*/  SYNCS.PHASECHK.TRANS64.TRYWAIT P0, [R3+URZ+0x38800], R0 ;  /* 0x03880000030075a7 */ /* 0x000066000800017f */
[----:B-1----:R-:W-:Y:S05]  /*2bef0*/  @!P0 NANOSLEEP.SYNCS 0x989680 ;  /* 0x009896800000895d */ /* 0x002fea0003900000 */
[----:B------:R-:W1:Y:S02]  /*2bf00*/  @!P0 SYNCS.PHASECHK.TRANS64 P0, [R3+URZ+0x38800], R0 ;  /* 0x03880000030085a7 */ /* 0x000e64000800007f */
[----:B-1----:R-:W-:Y:S05]  /*2bf10*/  @!P0 BRA `(.L_x_3092) ;  /* 0xfffffffc00ec8947 */ /* 0x002fea000383ffff */
[----:B------:R-:W-:Y:S05]  /*2bf20*/  BRA `(.L_x_3304) ;  /* 0xfffffde800447947 */ /* 0x000fea000383ffff */
.L_x_3099:
[----:B-1----:R1:W2:Y:S02]  /*2bf30*/  SYNCS.PHASECHK.TRANS64.TRYWAIT P0, [R20+URZ], R21 ;  /* 0x00000015140075a7 */ /* 0x0022a4000800017f */
[----:B--2---:R-:W-:Y:S05]  /*2bf40*/  @!P0 NANOSLEEP.SYNCS 0x989680 ;  /* 0x009896800000895d */ /* 0x004fea0003900000 */
[----:B------:R-:W2:Y:S02]  /*2bf50*/  @!P0 SYNCS.PHASECHK.TRANS64 P0, [R20+URZ], R21 ;  /* 0x00000015140085a7 */ /* 0x000ea4000800007f */
[----:B--2---:R-:W-:Y:S05]  /*2bf60*/  @!P0 BRA `(.L_x_3099) ;  /* 0xfffffffc00f08947 */ /* 0x004fea000383ffff */
[----:B------:R-:W-:Y:S05]  /*2bf70*/  BRA `(.L_x_3098) ;  /* 0xfffffdec00687947 */ /* 0x000fea000383ffff */
.L_x_3101:
[----:B0-----:R-:W-:-:S04]  /*2bf80*/  IMAD.U32 R4, RZ, RZ, UR46 ;  /* 0x0000002eff047e24 */ /* 0x001fc8000f8e00ff */
[----:B------:R0:W1:Y:S03]  /*2bf90*/  SYNCS.PHASECHK.TRANS64.TRYWAIT P0, [R4+URZ+0x38810], R3 ;  /* 0x03881003040075a7 */ /* 0x000066000800017f */
[----:B-1----:R-:W-:Y:S05]  /*2bfa0*/  @!P0 NANOSLEEP.SYNCS 0x989680 ;  /* 0x009896800000895d */ /* 0x002fea0003900000 */
[----:B------:R-:W1:Y:S02]  /*2bfb0*/  @!P0 SYNCS.PHASECHK.TRANS64 P0, [R4+URZ+0x38810], R3 ;  /* 0x03881003040085a7 */ /* 0x000e64000800007f */
[----:B-1----:R-:W-:Y:S05]  /*2bfc0*/  @!P0 BRA `(.L_x_3101) ;  /* 0xfffffffc00ec8947 */ /* 0x002fea000383ffff */
[----:B------:R-:W-:Y:S05]  /*2bfd0*/  BRA `(.L_x_3305) ;  /* 0xfffffdf0003c7947 */ /* 0x000fea000383ffff */
.L_x_3108:
[----:B-1----:R1:W2:Y:S02]  /*2bfe0*/  SYNCS.PHASECHK.TRANS64.TRYWAIT P0, [R12+URZ], R13 ;  /* 0x0000000d0c0075a7 */ /* 0x0022a4000800017f */
[----:B--2---:R-:W-:Y:S05]  /*2bff0*/  @!P0 NANOSLEEP.SYNCS 0x989680 ;  /* 0x009896800000895d */ /* 0x004fea0003900000 */
[----:B------:R-:W2:Y:S02]  /*2c000*/  @!P0 SYNCS.PHASECHK.TRANS64 P0, [R12+URZ], R13 ;  /* 0x0000000d0c0085a7 */ /* 0x000ea4000800007f */
[----:B--2---:R-:W-:Y:S05]  /*2c010*/  @!P0 BRA `(.L_x_3108) ;  /* 0xfffffffc00f08947 */ /* 0x004fea000383ffff */
[----:B------:R-:W-:Y:S05]  /*2c020*/  BRA `(.L_x_3107) ;  /* 0xfffffdf000807947 */ /* 0x000fea000383ffff */
.L_x_3142:
[----:B-1----:R1:W2:Y:S02]  /*2c030*/  SYNCS.PHASECHK.TRANS64.TRYWAIT P0, [R8+URZ], R9 ;  /* 0x00000009080075a7 */ /* 0x0022a4000800017f */
[----:B--2---:R-:W-:Y:S05]  /*2c040*/  @!P0 NANOSLEEP.SYNCS 0x989680 ;  /* 0x009896800000895d */ /* 0x004fea0003900000 */
[----:B------:R-:W2:Y:S02]  /*2c050*/  @!P0 SYNCS.PHASECHK.TRANS64 P0, [R8+URZ], R9 ;  /* 0x00000009080085a7 */ /* 0x000ea4000800007f */
[----:B--2---:R-:W-:Y:S05]  /*2c060*/  @!P0 BRA `(.L_x_3142) ;  /* 0xfffffffc00f08947 */ /* 0x004fea000383ffff */
[----:B------:R-:W-:Y:S05]  /*2c070*/  BRA `(.L_x_3141) ;  /* 0xfffffe5c00807947 */ /* 0x000fea000383ffff */
.L_x_3149:
[----:B-1----:R1:W2:Y:S02]  /*2c080*/  SYNCS.PHASECHK.TRANS64.TRYWAIT P0, [R14+URZ], R15 ;  /* 0x0000000f0e0075a7 */ /* 0x0022a4000800017f */
[----:B--2---:R-:W-:Y:S05]  /*2c090*/  @!P0 NANOSLEEP.SYNCS 0x989680 ;  /* 0x009896800000895d */ /* 0x004fea0003900000 */
[----:B------:R-:W2:Y:S02]  /*2c0a0*/  @!P0 SYNCS.PHASECHK.TRANS64 P0, [R14+URZ], R15 ;  /* 0x0000000f0e0085a7 */ /* 0x000ea4000800007f */
[----:B--2---:R-:W-:Y:S05]  /*2c0b0*/  @!P0 BRA `(.L_x_3149) ;  /* 0xfffffffc00f08947 */ /* 0x004fea000383ffff */
[----:B------:R-:W-:Y:S05]  /*2c0c0*/  BRA `(.L_x_3148) ;  /* 0xfffffe60008c7947 */ /* 0x000fea000383ffff */
.L_x_3166:
[----:B-1----:R1:W2:Y:S02]  /*2c0d0*/  SYNCS.PHASECHK.TRANS64.TRYWAIT P0, [R8+URZ], R9 ;  /* 0x00000009080075a7 */ /* 0x0022a4000800017f */
[----:B--2---:R-:W-:Y:S05]  /*2c0e0*/  @!P0 NANOSLEEP.SYNCS 0x989680 ;  /* 0x009896800000895d */ /* 0x004fea0003900000 */
[----:B------:R-:W2:Y:S02]  /*2c0f0*/  @!P0 SYNCS.PHASECHK.TRANS64 P0, [R8+URZ], R9 ;  /* 0x00000009080085a7 */ /* 0x000ea4000800007f */
[----:B--2---:R-:W-:Y:S05]  /*2c100*/  @!P0 BRA `(.L_x_3166) ;  /* 0xfffffffc00f08947 */ /* 0x004fea000383ffff */
[----:B------:R-:W-:Y:S05]  /*2c110*/  BRA `(.L_x_3165) ;  /* 0xfffffecc00c07947 */ /* 0x000fea000383ffff */
.L_x_3173:
[----:B-1----:R1:W2:Y:S02]  /*2c120*/  SYNCS.PHASECHK.TRANS64.TRYWAIT P0, [R14+URZ], R15 ;  /* 0x0000000f0e0075a7 */ /* 0x0022a4000800017f */
[----:B--2---:R-:W-:Y:S05]  /*2c130*/  @!P0 NANOSLEEP.SYNCS 0x989680 ;  /* 0x009896800000895d */ /* 0x004fea0003900000 */
[----:B------:R-:W2:Y:S02]  /*2c140*/  @!P0 SYNCS.PHASECHK.TRANS64 P0, [R14+URZ], R15 ;  /* 0x0000000f0e0085a7 */ /* 0x000ea4000800007f */
[----:B--2---:R-:W-:Y:S05]  /*2c150*/  @!P0 BRA `(.L_x_3173) ;  /* 0xfffffffc00f08947 */ /* 0x004fea000383ffff */
[----:B------:R-:W-:Y:S05]  /*2c160*/  BRA `(.L_x_3172) ;  /* 0xfffffed000cc7947 */ /* 0x000fea000383ffff */
.L_x_3235:
        /* <DEDUP_REMOVED lines=10> */
.L_x_3307:
[----:B------:R-:W-:Y:S05]  /*2c210*/  BSYNC B0 ;  /* 0x0000000000007941 */ /* 0x000fea0003800000 */
.L_x_3306:
[----:B------:R-:W-:Y:S05]  /*2c220*/  BRA `(.L_x_3308) ;  /* 0xffffffb000247947 */ /* 0x000fea000383ffff */
.L_x_3238:
[----:B0-----:R0:W1:Y:S02]  /*2c230*/  SYNCS.PHASECHK.TRANS64.TRYWAIT P0, [R17+URZ+0x38840], R0 ;  /* 0x03884000110075a7 */ /* 0x001064000800017f */
[----:B-1----:R-:W-:Y:S05]  /*2c240*/  @!P0 NANOSLEEP.SYNCS 0x989680 ;  /* 0x009896800000895d */ /* 0x002fea0003900000 */
[----:B------:R-:W1:Y:S02]  /*2c250*/  @!P0 SYNCS.PHASECHK.TRANS64 P0, [R17+URZ+0x38840], R0 ;  /* 0x03884000110085a7 */ /* 0x000e64000800007f */
[----:B-1----:R-:W-:Y:S05]  /*2c260*/  @!P0 BRA `(.L_x_3238) ;  /* 0xfffffffc00f08947 */ /* 0x002fea000383ffff */
[----:B------:R-:W-:Y:S05]  /*2c270*/  BRA `(.L_x_3309) ;  /* 0xffffffb400047947 */ /* 0x000fea000383ffff */
.L_x_3239:
        /* <DEDUP_REMOVED lines=8> */
.L_x_3311:
[----:B------:R-:W-:Y:S05]  /*2c300*/  BSYNC B0 ;  /* 0x0000000000007941 */ /* 0x000fea0003800000 */
.L_x_3310:
        /* <DEDUP_REMOVED lines=9> */
.L_x_3312:
[----:B------:R-:W-:Y:S02]  /*2c3a0*/  IMAD.MOV.U32 R13, RZ, RZ, R5 ;  /* 0x000000ffff0d7224 */ /* 0x000fe400078e0005 */
[----:B------:R-:W-:Y:S02]  /*2c3b0*/  IMAD.MOV.U32 R12, RZ, RZ, 0x1 ;  /* 0x00000001ff0c7424 */ /* 0x000fe400078e00ff */
[----:B------:R-:W-:-:S07]  /*2c3c0*/  IMAD.MOV.U32 R3, RZ, RZ, R14 ;  /* 0x000000ffff037224 */ /* 0x000fce00078e000e */
[----:B------:R-:W-:Y:S05]  /*2c3d0*/  WARPSYNC.COLLECTIVE R15, `(.L_x_3313) ;  /* 0x000000000f087348 */ /* 0x000fea0003c00000 */
[----:B------:R0:W1:Y:S02]  /*2c3e0*/  SHFL.IDX P6, R14, R13, R12, R11 ;  /* 0x0000000c0d0e7389 */ /* 0x00006400000c000b */
[----:B01----:R-:W-:Y:S01]  /*2c3f0*/  ENDCOLLECTIVE ;  /* 0x000000000000791b */ /* 0x003fe20003800000 */
.L_x_3313:
        /* <DEDUP_REMOVED lines=15> */
.L_x_3314:
[----:B------:R-:W-:Y:S02]  /*2c4f0*/  @P0 IMAD R6, R4, 0x2, R23 ;  /* 0x0000000204060824 */ /* 0x000fe400078e0217 */
[----:B------:R-:W-:Y:S02]  /*2c500*/  IMAD.MOV.U32 R13, RZ, RZ, R5 ;  /* 0x000000ffff0d7224 */ /* 0x000fe400078e0005 */
[----:B------:R-:W-:Y:S02]  /*2c510*/  IMAD.MOV.U32 R12, RZ, RZ, 0x2 ;  /* 0x00000002ff0c7424 */ /* 0x000fe400078e00ff */
[----:B------:R-:W-:-:S07]  /*2c520*/  IMAD.MOV.U32 R3, RZ, RZ, R14 ;  /* 0x000000ffff037224 */ /* 0x000fce00078e000e */
[----:B------:R-:W-:Y:S05]  /*2c530*/  WARPSYNC.COLLECTIVE R15, `(.L_x_3315) ;  /* 0x000000000f087348 */ /* 0x000fea0003c00000 */
[----:B------:R0:W1:Y:S02]  /*2c540*/  SHFL.IDX P6, R14, R13, R12, R11 ;  /* 0x0000000c0d0e7389 */ /* 0x00006400000c000b */
[----:B01----:R-:W-:Y:S01]  /*2c550*/  ENDCOLLECTIVE ;  /* 0x000000000000791b */ /* 0x003fe20003800000 */
.L_x_3315:
        /* <DEDUP_REMOVED lines=15> */
.L_x_3316:
[----:B------:R-:W-:Y:S02]  /*2c650*/  @P0 IMAD R6, R4, 0x2, R23 ;  /* 0x0000000204060824 */ /* 0x000fe400078e0217 */
[----:B------:R-:W-:Y:S02]  /*2c660*/  IMAD.MOV.U32 R13, RZ, RZ, R5 ;  /* 0x000000ffff0d7224 */ /* 0x000fe400078e0005 */
[----:B------:R-:W-:Y:S02]  /*2c670*/  IMAD.MOV.U32 R12, RZ, RZ, 0x3 ;  /* 0x00000003ff0c7424 */ /* 0x000fe400078e00ff */
[----:B------:R-:W-:-:S07]  /*2c680*/  IMAD.MOV.U32 R3, RZ, RZ, R14 ;  /* 0x000000ffff037224 */ /* 0x000fce00078e000e */
[----:B------:R-:W-:Y:S05]  /*2c690*/  WARPSYNC.COLLECTIVE R15, `(.L_x_3317) ;  /* 0x000000000f087348 */ /* 0x000fea0003c00000 */
[----:B------:R0:W1:Y:S02]  /*2c6a0*/  SHFL.IDX P6, R14, R13, R12, R11 ;  /* 0x0000000c0d0e7389 */ /* 0x00006400000c000b */
[----:B01----:R-:W-:Y:S01]  /*2c6b0*/  ENDCOLLECTIVE ;  /* 0x000000000000791b */ /* 0x003fe20003800000 */
.L_x_3317:
        /* <DEDUP_REMOVED lines=10> */
.L_x_3318:
[----:B------:R-:W-:Y:S01]  /*2c760*/  @!PT LDS RZ, [RZ] ;  /* 0x00000000fffff984 */ /* 0x000fe20000000800 */
[----:B------:R-:W-:Y:S01]  /*2c770*/  @!PT LDS RZ, [RZ] ;  /* 0x00000000fffff984 */ /* 0x000fe20000000800 */
[----:B------:R-:W-:Y:S01]  /*2c780*/  @!PT LDS RZ, [RZ] ;  /* 0x00000000fffff984 */ /* 0x000fe20000000800 */
[----:B------:R0:W-:Y:S01]  /*2c790*/  @P0 LDGSTS.E.BYPASS.LTC128B.128 [R6+0x23400], desc[UR36][R2.64], !P2 ;  /* 0x2340000002060fae */ /* 0x0001e2000d101d64 */
[----:B------:R-:W-:Y:S01]  /*2c7a0*/  IMAD.MOV.U32 R0, RZ, RZ, R14 ;  /* 0x000000ffff007224 */ /* 0x000fe200078e000e */
[----:B------:R-:W-:Y:S06]  /*2c7b0*/  BRA `(.L_x_3319) ;  /* 0xffffffb000c07947 */ /* 0x000fec000383ffff */
.L_x_3244:
[----:B------:R-:W-:Y:S01]  /*2c7c0*/  IMAD.MOV.U32 R13, RZ, RZ, R2 ;  /* 0x000000ffff0d7224 */ /* 0x000fe200078e0002 */
[----:B------:R-:W-:Y:S01]  /*2c7d0*/  LOP3.LUT R22, R22, 0xfffffeff, RZ, 0xc0, !PT ;  /* 0xfffffeff16167812 */ /* 0x000fe200078ec0ff */
        /* <DEDUP_REMOVED lines=8> */
.L_x_3320:
        /* <DEDUP_REMOVED lines=9> */
.L_x_3321:
[----:B------:R-:W-:Y:S02]  /*2c8f0*/  IMAD.MOV.U32 R13, RZ, RZ, R2 ;  /* 0x000000ffff0d7224 */ /* 0x000fe400078e0002 */
[----:B------:R-:W-:Y:S02]  /*2c900*/  IMAD.MOV.U32 R12, RZ, RZ, 0x1 ;  /* 0x00000001ff0c7424 */ /* 0x000fe400078e00ff */
[----:B------:R-:W-:-:S07]  /*2c910*/  IMAD.MOV.U32 R6, RZ, RZ, R14 ;  /* 0x000000ffff067224 */ /* 0x000fce00078e000e */
[----:B------:R-:W-:Y:S05]  /*2c920*/  WARPSYNC.COLLECTIVE R15, `(.L_x_3322) ;  /* 0x000000000f087348 */ /* 0x000fea0003c00000 */
[----:B------:R0:W1:Y:S02]  /*2c930*/  SHFL.IDX P6, R14, R13, R12, R11 ;  /* 0x0000000c0d0e7389 */ /* 0x00006400000c000b */
[----:B01----:R-:W-:Y:S01]  /*2c940*/  ENDCOLLECTIVE ;  /* 0x000000000000791b */ /* 0x003fe20003800000 */
.L_x_3322:
        /* <DEDUP_REMOVED lines=8> */
[----:B------:R-:W-:Y:S01]  /*2c9d0*/  ISETP.GE.AND P2, PT, R8, R3, PT ;  /* 0x000000030800720c */ /* 0x000fe20003f46270 */
[----:B------:R-:W-:-:S12]  /*2c9e0*/  IMAD.MOV.U32 R5, RZ, RZ, R14 ;  /* 0x000000ffff057224 */ /* 0x000fd800078e000e */
[----:B0-----:R-:W-:Y:S05]  /*2c9f0*/  WARPSYNC.COLLECTIVE R15, `(.L_x_3323) ;  /* 0x000000000f087348 */ /* 0x001fea0003c00000 */
[----:B------:R1:W2:Y:S02]  /*2ca00*/  SHFL.IDX P6, R14, R13, R12, R11 ;  /* 0x0000000c0d0e7389 */ /* 0x0002a400000c000b */
[----:B012---:R-:W-:Y:S01]  /*2ca10*/  ENDCOLLECTIVE ;  /* 0x000000000000791b */ /* 0x007fe20003800000 */
.L_x_3323:
        /* <DEDUP_REMOVED lines=8> */
.L_x_3324:
        /* <DEDUP_REMOVED lines=9> */
[----:B------:R-:W-:Y:S01]  /*2cb30*/  ISETP.GE.AND P2, PT, R5, R3, PT ;  /* 0x000000030500720c */ /* 0x000fe20003f46270 */
[----:B------:R-:W-:-:S12]  /*2cb40*/  IMAD.MOV.U32 R5, RZ, RZ, R14 ;  /* 0x000000ffff057224 */ /* 0x000fd800078e000e */
[----:B0-----:R-:W-:Y:S05]  /*2cb50*/  WARPSYNC.COLLECTIVE R15, `(.L_x_3325) ;  /* 0x000000000f087348 */ /* 0x001fea0003c00000 */
[----:B------:R1:W2:Y:S02]  /*2cb60*/  SHFL.IDX P6, R14, R13, R12, R11 ;  /* 0x0000000c0d0e7389 */ /* 0x0002a400000c000b */
[----:B012---:R-:W-:Y:S01]  /*2cb70*/  ENDCOLLECTIVE ;  /* 0x000000000000791b */ /* 0x007fe20003800000 */
.L_x_3325:
[----:B------:R-:W-:Y:S01]  /*2cb80*/  @P2 LOP3.LUT R22, R22, 0x40, RZ, 0xfc, !PT ;  /* 0x0000004016162812 */ /* 0x000fe200078efcff */
[----:B------:R-:W-:Y:S02]  /*2cb90*/  IMAD.MOV.U32 R13, RZ, RZ, R2 ;  /* 0x000000ffff0d7224 */ /* 0x000fe400078e0002 */
[----:B------:R-:W-:Y:S02]  /*2cba0*/  IMAD.MOV.U32 R12, RZ, RZ, 0x3 ;  /* 0x00000003ff0c7424 */ /* 0x000fe400078e00ff */
[----:B------:R-:W-:-:S07]  /*2cbb0*/  IMAD.MOV.U32 R6, RZ, RZ, R14 ;  /* 0x000000ffff067224 */ /* 0x000fce00078e000e */
[----:B------:R-:W-:Y:S05]  /*2cbc0*/  WARPSYNC.COLLECTIVE R15, `(.L_x_3326) ;  /* 0x000000000f087348 */ /* 0x000fea0003c00000 */
[----:B------:R0:W1:Y:S02]  /*2cbd0*/  SHFL.IDX P6, R14, R13, R12, R11 ;  /* 0x0000000c0d0e7389 */ /* 0x00006400000c000b */
[----:B01----:R-:W-:Y:S01]  /*2cbe0*/  ENDCOLLECTIVE ;  /* 0x000000000000791b */ /* 0x003fe20003800000 */
.L_x_3326:
        /* <DEDUP_REMOVED lines=12> */
.L_x_3327:
[----:B------:R-:W-:Y:S01]  /*2ccb0*/  IMAD.MOV.U32 R0, RZ, RZ, R14 ;  /* 0x000000ffff007224 */ /* 0x000fe200078e000e */
[----:B------:R-:W-:Y:S06]  /*2ccc0*/  BRA `(.L_x_3328) ;  /* 0xffffffb400d07947 */ /* 0x000fec000383ffff */
.L_x_3248:
        /* <DEDUP_REMOVED lines=47> */
.L_x_3330:
[----:B------:R-:W-:Y:S05]  /*2cfc0*/  BSYNC B0 ;  /* 0x0000000000007941 */ /* 0x000fea0003800000 */
.L_x_3329:
        /* <DEDUP_REMOVED lines=11> */
.L_x_3331:
[----:B------:R-:W-:-:S04]  /*2d080*/  LOP3.LUT R22, R22, 0xdfffffff, RZ, 0xc0, !PT ;  /* 0xdfffffff16167812 */ /* 0x000fc800078ec0ff */
[----:B------:R-:W-:-:S04]  /*2d090*/  @P1 LOP3.LUT R22, R22, 0x20000000, RZ, 0xfc, !PT ;  /* 0x2000000016161812 */ /* 0x000fc800078efcff */
[C---:B------:R-:W-:Y:S01]  /*2d0a0*/  LOP3.LUT P1, RZ, R22.reuse, 0x800, RZ, 0xc0, !PT ;  /* 0x0000080016ff7812 */ /* 0x040fe2000782c0ff */
        /* <DEDUP_REMOVED lines=36> */
.L_x_3332:
[----:B------:R-:W-:Y:S02]  /*2d2f0*/  IMAD.MOV.U32 R13, RZ, RZ, R0 ;  /* 0x000000ffff0d7224 */ /* 0x000fe400078e0000 */
[----:B------:R-:W-:-:S07]  /*2d300*/  IMAD.MOV.U32 R7, RZ, RZ, R14 ;  /* 0x000000ffff077224 */ /* 0x000fce00078e000e */
[----:B------:R-:W-:Y:S05]  /*2d310*/  WARPSYNC.COLLECTIVE R15, `(.L_x_3333) ;  /* 0x000000000f087348 */ /* 0x000fea0003c00000 */
[----:B------:R0:W1:Y:S02]  /*2d320*/  SHFL.IDX P6, R14, R13, R12, R11 ;  /* 0x0000000c0d0e7389 */ /* 0x00006400000c000b */
[----:B01----:R-:W-:Y:S01]  /*2d330*/  ENDCOLLECTIVE ;  /* 0x000000000000791b */ /* 0x003fe20003800000 */
.L_x_3333:
        /* <DEDUP_REMOVED lines=33> */
.L_x_3334:
[----:B------:R-:W-:Y:S02]  /*2d550*/  IMAD.MOV.U32 R13, RZ, RZ, R0 ;  /* 0x000000ffff0d7224 */ /* 0x000fe400078e0000 */
[----:B------:R-:W-:-:S07]  /*2d560*/  IMAD.MOV.U32 R7, RZ, RZ, R14 ;  /* 0x000000ffff077224 */ /* 0x000fce00078e000e */
[----:B------:R-:W-:Y:S05]  /*2d570*/  WARPSYNC.COLLECTIVE R15, `(.L_x_3335) ;  /* 0x000000000f087348 */ /* 0x000fea0003c00000 */
[----:B------:R0:W1:Y:S02]  /*2d580*/  SHFL.IDX P6, R14, R13, R12, R11 ;  /* 0x0000000c0d0e7389 */ /* 0x00006400000c000b */
[----:B01----:R-:W-:Y:S01]  /*2d590*/  ENDCOLLECTIVE ;  /* 0x000000000000791b */ /* 0x003fe20003800000 */
.L_x_3335:
        /* <DEDUP_REMOVED lines=27> */
.L_x_3336:
[----:B------:R-:W-:Y:S02]  /*2d750*/  IMAD.MOV.U32 R13, RZ, RZ, R0 ;  /* 0x000000ffff0d7224 */ /* 0x000fe400078e0000 */
[----:B------:R-:W-:-:S07]  /*2d760*/  IMAD.MOV.U32 R6, RZ, RZ, R14 ;  /* 0x000000ffff067224 */ /* 0x000fce00078e000e */
[----:B------:R-:W-:Y:S05]  /*2d770*/  WARPSYNC.COLLECTIVE R15, `(.L_x_3337) ;  /* 0x000000000f087348 */ /* 0x000fea0003c00000 */
[----:B------:R0:W1:Y:S02]  /*2d780*/  SHFL.IDX P6, R14, R13, R12, R11 ;  /* 0x0000000c0d0e7389 */ /* 0x00006400000c000b */
[----:B01----:R-:W-:Y:S01]  /*2d790*/  ENDCOLLECTIVE ;  /* 0x000000000000791b */ /* 0x003fe20003800000 */
.L_x_3337:
[----:B------:R-:W-:Y:S01]  /*2d7a0*/  IMAD.MOV.U32 R0, RZ, RZ, R14 ;  /* 0x000000ffff007224 */ /* 0x000fe200078e000e */
[----:B------:R-:W-:Y:S06]  /*2d7b0*/  BRA `(.L_x_3338) ;  /* 0xffffffb800487947 */ /* 0x000fec000383ffff */
.L_x_3253:
[----:B0-----:R0:W1:Y:S02]  /*2d7c0*/  SYNCS.PHASECHK.TRANS64.TRYWAIT P0, [R23+URZ+0x38820], R0 ;  /* 0x03882000170075a7 */ /* 0x001064000800017f */
[----:B-1----:R-:W-:Y:S05]  /*2d7d0*/  @!P0 NANOSLEEP.SYNCS 0x989680 ;  /* 0x009896800000895d */ /* 0x002fea0003900000 */
[----:B------:R-:W1:Y:S02]  /*2d7e0*/  @!P0 SYNCS.PHASECHK.TRANS64 P0, [R23+URZ+0x38820], R0 ;  /* 0x03882000170085a7 */ /* 0x000e64000800007f */
[----:B-1----:R-:W-:Y:S05]  /*2d7f0*/  @!P0 BRA `(.L_x_3253) ;  /* 0xfffffffc00f08947 */ /* 0x002fea000383ffff */
[----:B------:R-:W-:Y:S05]  /*2d800*/  BRA `(.L_x_3339) ;  /* 0xffffffb800e47947 */ /* 0x000fea000383ffff */
.L_x_3256:
[----:B0-----:R0:W1:Y:S02]  /*2d810*/  SYNCS.PHASECHK.TRANS64.TRYWAIT P0, [R17+URZ+0x38860], R0 ;  /* 0x03886000110075a7 */ /* 0x001064000800017f */
[----:B-1----:R-:W-:Y:S05]  /*2d820*/  @!P0 NANOSLEEP.SYNCS 0x989680 ;  /* 0x009896800000895d */ /* 0x002fea0003900000 */
[----:B------:R-:W1:Y:S02]  /*2d830*/  @!P0 SYNCS.PHASECHK.TRANS64 P0, [R17+URZ+0x38860], R0 ;  /* 0x03886000110085a7 */ /* 0x000e64000800007f */
[----:B-1----:R-:W-:Y:S05]  /*2d840*/  @!P0 BRA `(.L_x_3256) ;  /* 0xfffffffc00f08947 */ /* 0x002fea000383ffff */
[----:B------:R-:W-:Y:S05]  /*2d850*/  BRA `(.L_x_3340) ;  /* 0xffffffb800f47947 */ /* 0x000fea000383ffff */
.L_x_3257:
        /* <DEDUP_REMOVED lines=8> */
.L_x_3342:
[----:B------:R-:W-:Y:S05]  /*2d8e0*/  BSYNC B0 ;  /* 0x0000000000007941 */ /* 0x000fea0003800000 */
.L_x_3341:
        /* <DEDUP_REMOVED lines=15> */
.L_x_3343:
        /* <DEDUP_REMOVED lines=39> */
.L_x_3344:
[----:B------:R-:W-:Y:S02]  /*2dc50*/  IMAD.MOV.U32 R13, RZ, RZ, R5 ;  /* 0x000000ffff0d7224 */ /* 0x000fe400078e0005 */
[----:B------:R-:W-:-:S07]  /*2dc60*/  IMAD.MOV.U32 R3, RZ, RZ, R14 ;  /* 0x000000ffff037224 */ /* 0x000fce00078e000e */
[----:B------:R-:W-:Y:S05]  /*2dc70*/  WARPSYNC.COLLECTIVE R15, `(.L_x_3345) ;  /* 0x000000000f087348 */ /* 0x000fea0003c00000 */
[----:B------:R0:W1:Y:S02]  /*2dc80*/  SHFL.IDX P6, R14, R13, R12, R11 ;  /* 0x0000000c0d0e7389 */ /* 0x00006400000c000b */
[----:B01----:R-:W-:Y:S01]  /*2dc90*/  ENDCOLLECTIVE ;  /* 0x000000000000791b */ /* 0x003fe20003800000 */
.L_x_3345:
        /* <DEDUP_REMOVED lines=29> */
.L_x_3346:
[----:B------:R-:W-:Y:S02]  /*2de70*/  IMAD.MOV.U32 R13, RZ, RZ, R5 ;  /* 0x000000ffff0d7224 */ /* 0x000fe400078e0005 */
[----:B------:R-:W-:-:S07]  /*2de80*/  IMAD.MOV.U32 R7, RZ, RZ, R14 ;  /* 0x000000ffff077224 */ /* 0x000fce00078e000e */
[----:B------:R-:W-:Y:S05]  /*2de90*/  WARPSYNC.COLLECTIVE R15, `(.L_x_3347) ;  /* 0x000000000f087348 */ /* 0x000fea0003c00000 */
[----:B------:R0:W1:Y:S02]  /*2dea0*/  SHFL.IDX P6, R14, R13, R12, R11 ;  /* 0x0000000c0d0e7389 */ /* 0x00006400000c000b */
[----:B01----:R-:W-:Y:S01]  /*2deb0*/  ENDCOLLECTIVE ;  /* 0x000000000000791b */ /* 0x003fe20003800000 */
.L_x_3347:
        /* <DEDUP_REMOVED lines=29> */
.L_x_3348:
[----:B------:R-:W-:Y:S02]  /*2e090*/  IMAD.MOV.U32 R13, RZ, RZ, R5 ;  /* 0x000000ffff0d7224 */ /* 0x000fe400078e0005 */
[----:B------:R-:W-:-:S07]  /*2e0a0*/  IMAD.MOV.U32 R6, RZ, RZ, R14 ;  /* 0x000000ffff067224 */ /* 0x000fce00078e000e */
[----:B------:R-:W-:Y:S05]  /*2e0b0*/  WARPSYNC.COLLECTIVE R15, `(.L_x_3349) ;  /* 0x000000000f087348 */ /* 0x000fea0003c00000 */
[----:B------:R0:W1:Y:S02]  /*2e0c0*/  SHFL.IDX P6, R14, R13, R12, R11 ;  /* 0x0000000c0d0e7389 */ /* 0x00006400000c000b */
[----:B01----:R-:W-:Y:S01]  /*2e0d0*/  ENDCOLLECTIVE ;  /* 0x000000000000791b */ /* 0x003fe20003800000 */
.L_x_3349:
[----:B------:R-:W-:Y:S01]  /*2e0e0*/  IMAD.MOV.U32 R2, RZ, RZ, R14 ;  /* 0x000000ffff027224 */ /* 0x000fe200078e000e */
[----:B------:R-:W-:Y:S06]  /*2e0f0*/  BRA `(.L_x_3350) ;  /* 0xffffffb800887947 */ /* 0x000fec000383ffff */
.L_x_3264:
[----:B0-----:R0:W1:Y:S02]  /*2e100*/  SYNCS.PHASECHK.TRANS64.TRYWAIT P0, [R6+URZ+0x38840], R17 ;  /* 0x03884011060075a7 */ /* 0x001064000800017f */
[----:B-1----:R-:W-:Y:S05]  /*2e110*/  @!P0 NANOSLEEP.SYNCS 0x989680 ;  /* 0x009896800000895d */ /* 0x002fea0003900000 */
[----:B------:R-:W1:Y:S02]  /*2e120*/  @!P0 SYNCS.PHASECHK.TRANS64 P0, [R6+URZ+0x38840], R17 ;  /* 0x03884011060085a7 */ /* 0x000e64000800007f */
[----:B-1----:R-:W-:Y:S05]  /*2e130*/  @!P0 BRA `(.L_x_3264) ;  /* 0xfffffffc00f08947 */ /* 0x002fea000383ffff */
[----:B------:R-:W-:Y:S05]  /*2e140*/  BRA `(.L_x_3351) ;  /* 0xffffffc0001c7947 */ /* 0x000fea000383ffff */
.L_x_3265:
        /* <DEDUP_REMOVED lines=8> */
.L_x_3353:
[----:B------:R-:W-:Y:S05]  /*2e1d0*/  BSYNC B1 ;  /* 0x0000000000017941 */ /* 0x000fea0003800000 */
.L_x_3352:
        /* <DEDUP_REMOVED lines=9> */
.L_x_3354:
[----:B------:R-:W-:Y:S02]  /*2e270*/  IMAD.MOV.U32 R13, RZ, RZ, R27 ;  /* 0x000000ffff0d7224 */ /* 0x000fe400078e001b */
[----:B------:R-:W-:Y:S02]  /*2e280*/  IMAD.MOV.U32 R12, RZ, RZ, 0x1 ;  /* 0x00000001ff0c7424 */ /* 0x000fe400078e00ff */
[----:B------:R-:W-:-:S07]  /*2e290*/  IMAD.MOV.U32 R2, RZ, RZ, R14 ;  /* 0x000000ffff027224 */ /* 0x000fce00078e000e */
[----:B------:R-:W-:Y:S05]  /*2e2a0*/  WARPSYNC.COLLECTIVE R15, `(.L_x_3355) ;  /* 0x000000000f087348 */ /* 0x000fea0003c00000 */
[----:B------:R0:W1:Y:S02]  /*2e2b0*/  SHFL.IDX P6, R14, R13, R12, R11 ;  /* 0x0000000c0d0e7389 */ /* 0x00006400000c000b */
[----:B01----:R-:W-:Y:S01]  /*2e2c0*/  ENDCOLLECTIVE ;  /* 0x000000000000791b */ /* 0x003fe20003800000 */
.L_x_3355:
        /* <DEDUP_REMOVED lines=11> */
.L_x_3356:
[----:B------:R-:W-:Y:S02]  /*2e380*/  IMAD.MOV.U32 R13, RZ, RZ, R27 ;  /* 0x000000ffff0d7224 */ /* 0x000fe400078e001b */
[----:B------:R-:W-:Y:S02]  /*2e390*/  IMAD.MOV.U32 R12, RZ, RZ, 0x2 ;  /* 0x00000002ff0c7424 */ /* 0x000fe400078e00ff */
[----:B------:R-:W-:-:S07]  /*2e3a0*/  IMAD.MOV.U32 R2, RZ, RZ, R14 ;  /* 0x000000ffff027224 */ /* 0x000fce00078e000e */
[----:B------:R-:W-:Y:S05]  /*2e3b0*/  WARPSYNC.COLLECTIVE R15, `(.L_x_3357) ;  /* 0x000000000f087348 */ /* 0x000fea0003c00000 */
[----:B------:R0:W1:Y:S02]  /*2e3c0*/  SHFL.IDX P6, R14, R13, R12, R11 ;  /* 0x0000000c0d0e7389 */ /* 0x00006400000c000b */
[----:B01----:R-:W-:Y:S01]  /*2e3d0*/  ENDCOLLECTIVE ;  /* 0x000000000000791b */ /* 0x003fe20003800000 */
.L_x_3357:
        /* <DEDUP_REMOVED lines=11> */
.L_x_3358:
[----:B------:R-:W-:Y:S02]  /*2e490*/  IMAD.MOV.U32 R13, RZ, RZ, R27 ;  /* 0x000000ffff0d7224 */ /* 0x000fe400078e001b */
[----:B------:R-:W-:Y:S02]  /*2e4a0*/  IMAD.MOV.U32 R12, RZ, RZ, 0x3 ;  /* 0x00000003ff0c7424 */ /* 0x000fe400078e00ff */
[----:B------:R-:W-:-:S07]  /*2e4b0*/  IMAD.MOV.U32 R2, RZ, RZ, R14 ;  /* 0x000000ffff027224 */ /* 0x000fce00078e000e */
[----:B------:R-:W-:Y:S05]  /*2e4c0*/  WARPSYNC.COLLECTIVE R15, `(.L_x_3359) ;  /* 0x000000000f087348 */ /* 0x000fea0003c00000 */
[----:B------:R0:W1:Y:S02]  /*2e4d0*/  SHFL.IDX P6, R14, R13, R12, R11 ;  /* 0x0000000c0d0e7389 */ /* 0x00006400000c000b */
[----:B01----:R-:W-:Y:S01]  /*2e4e0*/  ENDCOLLECTIVE ;  /* 0x000000000000791b */ /* 0x003fe20003800000 */
.L_x_3359:
        /* <DEDUP_REMOVED lines=11> */
.L_x_3360:
[----:B------:R-:W-:Y:S01]  /*2e5a0*/  IMAD.MOV.U32 R2, RZ, RZ, R14 ;  /* 0x000000ffff027224 */ /* 0x000fe200078e000e */
[----:B------:R-:W-:Y:S06]  /*2e5b0*/  BRA `(.L_x_3361) ;  /* 0xffffffbc00ac7947 */ /* 0x000fec000383ffff */
.L_x_3270:
[----:B---3--:R3:W4:Y:S02]  /*2e5c0*/  SYNCS.PHASECHK.TRANS64.TRYWAIT P0, [R6+URZ+0x38860], R17 ;  /* 0x03886011060075a7 */ /* 0x008724000800017f */
[----:B----4-:R-:W-:Y:S05]  /*2e5d0*/  @!P0 NANOSLEEP.SYNCS 0x989680 ;  /* 0x009896800000895d */ /* 0x010fea0003900000 */
[----:B------:R-:W4:Y:S02]  /*2e5e0*/  @!P0 SYNCS.PHASECHK.TRANS64 P0, [R6+URZ+0x38860], R17 ;  /* 0x03886011060085a7 */ /* 0x000f24000800007f */
[----:B----4-:R-:W-:Y:S05]  /*2e5f0*/  @!P0 BRA `(.L_x_3270) ;  /* 0xfffffffc00f08947 */ /* 0x010fea000383ffff */
[----:B------:R-:W-:Y:S05]  /*2e600*/  BRA `(.L_x_3362) ;  /* 0xffffffbc00fc7947 */ /* 0x000fea000383ffff */
.L_x_3271:
        /* <DEDUP_REMOVED lines=8> */
.L_x_3364:
[----:B------:R-:W-:Y:S05]  /*2e690*/  BSYNC B1 ;  /* 0x0000000000017941 */ /* 0x000fea0003800000 */
.L_x_3363:
        /* <DEDUP_REMOVED lines=13> */
.L_x_3365:
        /* <DEDUP_REMOVED lines=17> */
.L_x_3366:
        /* <DEDUP_REMOVED lines=16> */
.L_x_3367:
        /* <DEDUP_REMOVED lines=19> */
.L_x_3368:
        /* <DEDUP_REMOVED lines=14> */
.L_x_3369:
        /* <DEDUP_REMOVED lines=16> */
.L_x_3370:
        /* <DEDUP_REMOVED lines=14> */
.L_x_3371:
[----:B------:R-:W-:Y:S05]  /*2ed70*/  BRA `(.L_x_3372) ;  /* 0xffffffbc00687947 */ /* 0x000fea000383ffff */
.L_x_3279:
        /* <DEDUP_REMOVED lines=8> */
.L_x_3374:
[----:B------:R-:W-:Y:S05]  /*2ee00*/  BSYNC B0 ;  /* 0x0000000000007941 */ /* 0x000fea0003800000 */
.L_x_3373:
        /* <DEDUP_REMOVED lines=9> */
.L_x_3375:
        /* <DEDUP_REMOVED lines=18> */
.L_x_3376:
[----:B------:R-:W-:Y:S01]  /*2efc0*/  IMAD.MOV.U32 R12, RZ, RZ, 0x2 ;  /* 0x00000002ff0c7424 */ /* 0x000fe200078e00ff */
[----:B------:R-:W-:-:S05]  /*2efd0*/  SEL R4, R14, RZ, P1 ;  /* 0x000000ff0e047207 */ /* 0x000fca0000800000 */
[----:B------:R-:W-:-:S04]  /*2efe0*/  IMAD.IADD R4, R17, 0x1, R4 ;  /* 0x0000000111047824 */ /* 0x000fc800078e0204 */
[----:B------:R-:W-:-:S07]  /*2eff0*/  IMAD.MOV.U32 R13, RZ, RZ, R4 ;  /* 0x000000ffff0d7224 */ /* 0x000fce00078e0004 */
[----:B------:R-:W-:Y:S05]  /*2f000*/  WARPSYNC.COLLECTIVE R15, `(.L_x_3377) ;  /* 0x000000000f087348 */ /* 0x000fea0003c00000 */
[----:B------:R0:W1:Y:S02]  /*2f010*/  SHFL.UP P6, R14, R13, R12, R11 ;  /* 0x0400000c0d0e7389 */ /* 0x00006400000c000b */
[----:B01----:R-:W-:Y:S01]  /*2f020*/  ENDCOLLECTIVE ;  /* 0x000000000000791b */ /* 0x003fe20003800000 */
.L_x_3377:
[----:B------:R-:W-:Y:S01]  /*2f030*/  IMAD.MOV.U32 R12, RZ, RZ, 0x4 ;  /* 0x00000004ff0c7424 */ /* 0x000fe200078e00ff */
[----:B------:R-:W-:-:S05]  /*2f040*/  SEL R3, R14, RZ, P2 ;  /* 0x000000ff0e037207 */ /* 0x000fca0001000000 */
[----:B------:R-:W-:-:S04]  /*2f050*/  IMAD.IADD R6, R4, 0x1, R3 ;  /* 0x0000000104067824 */ /* 0x000fc800078e0203 */
[----:B------:R-:W-:-:S07]  /*2f060*/  IMAD.MOV.U32 R13, RZ, RZ, R6 ;  /* 0x000000ffff0d7224 */ /* 0x000fce00078e0006 */
[----:B------:R-:W-:Y:S05]  /*2f070*/  WARPSYNC.COLLECTIVE R15, `(.L_x_3378) ;  /* 0x000000000f087348 */ /* 0x000fea0003c00000 */
[----:B------:R0:W1:Y:S02]  /*2f080*/  SHFL.UP P6, R14, R13, R12, R11 ;  /* 0x0400000c0d0e7389 */ /* 0x00006400000c000b */
[----:B01----:R-:W-:Y:S01]  /*2f090*/  ENDCOLLECTIVE ;  /* 0x000000000000791b */ /* 0x003fe20003800000 */
.L_x_3378:
[----:B------:R-:W-:Y:S01]  /*2f0a0*/  IMAD.MOV.U32 R12, RZ, RZ, 0x8 ;  /* 0x00000008ff0c7424 */ /* 0x000fe200078e00ff */
[----:B------:R-:W-:-:S05]  /*2f0b0*/  SEL R3, R14, RZ, P3 ;  /* 0x000000ff0e037207 */ /* 0x000fca0001800000 */
[----:B------:R-:W-:-:S04]  /*2f0c0*/  IMAD.IADD R2, R6, 0x1, R3 ;  /* 0x0000000106027824 */ /* 0x000fc800078e0203 */
[----:B------:R-:W-:-:S07]  /*2f0d0*/  IMAD.MOV.U32 R13, RZ, RZ, R2 ;  /* 0x000000ffff0d7224 */ /* 0x000fce00078e0002 */
[----:B------:R-:W-:Y:S05]  /*2f0e0*/  WARPSYNC.COLLECTIVE R15, `(.L_x_3379) ;  /* 0x000000000f087348 */ /* 0x000fea0003c00000 */
[----:B------:R0:W1:Y:S02]  /*2f0f0*/  SHFL.UP P6, R14, R13, R12, R11 ;  /* 0x0400000c0d0e7389 */ /* 0x00006400000c000b */
[----:B01----:R-:W-:Y:S01]  /*2f100*/  ENDCOLLECTIVE ;  /* 0x000000000000791b */ /* 0x003fe20003800000 */
.L_x_3379:
[----:B------:R-:W-:Y:S01]  /*2f110*/  IMAD.MOV.U32 R12, RZ, RZ, 0x10 ;  /* 0x00000010ff0c7424 */ /* 0x000fe200078e00ff */
[----:B------:R-:W-:-:S05]  /*2f120*/  SEL R3, R14, RZ, P4 ;  /* 0x000000ff0e037207 */ /* 0x000fca0002000000 */
[----:B------:R-:W-:-:S04]  /*2f130*/  IMAD.IADD R3, R2, 0x1, R3 ;  /* 0x0000000102037824 */ /* 0x000fc800078e0203 */
[----:B------:R-:W-:-:S07]  /*2f140*/  IMAD.MOV.U32 R13, RZ, RZ, R3 ;  /* 0x000000ffff0d7224 */ /* 0x000fce00078e0003 */
[----:B------:R-:W-:Y:S05]  /*2f150*/  WARPSYNC.COLLECTIVE R15, `(.L_x_3380) ;  /* 0x000000000f087348 */ /* 0x000fea0003c00000 */
[----:B------:R0:W1:Y:S02]  /*2f160*/  SHFL.UP P6, R14, R13, R12, R11 ;  /* 0x0400000c0d0e7389 */ /* 0x00006400000c000b */
[----:B01----:R-:W-:Y:S01]  /*2f170*/  ENDCOLLECTIVE ;  /* 0x000000000000791b */ /* 0x003fe20003800000 */
.L_x_3380:
        /* <DEDUP_REMOVED lines=8> */
.L_x_3381:
[----:B------:R-:W-:Y:S05]  /*2f200*/  BRA `(.L_x_3382) ;  /* 0xffffffbc00fc7947 */ /* 0x000fea000383ffff */
.L_x_3284:
        /* <DEDUP_REMOVED lines=8> */
.L_x_3384:
[----:B------:R-:W-:Y:S05]  /*2f290*/  BSYNC B0 ;  /* 0x0000000000007941 */ /* 0x000fea0003800000 */
.L_x_3383:
        /* <DEDUP_REMOVED lines=8> */
.L_x_3385:
[----:B------:R-:W-:Y:S01]  /*2f320*/  IMAD.MOV.U32 R12, RZ, RZ, 0x4 ;  /* 0x00000004ff0c7424 */ /* 0x000fe200078e00ff */
[----:B------:R-:W-:-:S05]  /*2f330*/  SEL R2, R14, RZ, P2 ;  /* 0x000000ff0e027207 */ /* 0x000fca0001000000 */
[----:B------:R-:W-:-:S04]  /*2f340*/  IMAD.IADD R2, R13, 0x1, R2 ;  /* 0x000000010d027824 */ /* 0x000fc800078e0202 */
[----:B------:R-:W-:-:S07]  /*2f350*/  IMAD.MOV.U32 R13, RZ, RZ, R2 ;  /* 0x000000ffff0d7224 */ /* 0x000fce00078e0002 */
[----:B------:R-:W-:Y:S05]  /*2f360*/  WARPSYNC.COLLECTIVE R15, `(.L_x_3386) ;  /* 0x000000000f087348 */ /* 0x000fea0003c00000 */
[----:B------:R0:W1:Y:S02]  /*2f370*/  SHFL.UP P6, R14, R13, R12, R11 ;  /* 0x0400000c0d0e7389 */ /* 0x00006400000c000b */
[----:B01----:R-:W-:Y:S01]  /*2f380*/  ENDCOLLECTIVE ;  /* 0x000000000000791b */ /* 0x003fe20003800000 */
.L_x_3386:
[----:B------:R-:W-:Y:S01]  /*2f390*/  IMAD.MOV.U32 R12, RZ, RZ, 0x8 ;  /* 0x00000008ff0c7424 */ /* 0x000fe200078e00ff */
[----:B------:R-:W-:-:S05]  /*2f3a0*/  SEL R3, R14, RZ, P3 ;  /* 0x000000ff0e037207 */ /* 0x000fca0001800000 */
[----:B------:R-:W-:-:S04]  /*2f3b0*/  IMAD.IADD R3, R2, 0x1, R3 ;  /* 0x0000000102037824 */ /* 0x000fc800078e0203 */
[----:B------:R-:W-:-:S07]  /*2f3c0*/  IMAD.MOV.U32 R13, RZ, RZ, R3 ;  /* 0x000000ffff0d7224 */ /* 0x000fce00078e0003 */
[----:B------:R-:W-:Y:S05]  /*2f3d0*/  WARPSYNC.COLLECTIVE R15, `(.L_x_3387) ;  /* 0x000000000f087348 */ /* 0x000fea0003c00000 */
[----:B------:R0:W1:Y:S02]  /*2f3e0*/  SHFL.UP P6, R14, R13, R12, R11 ;  /* 0x0400000c0d0e7389 */ /* 0x00006400000c000b */
[----:B01----:R-:W-:Y:S01]  /*2f3f0*/  ENDCOLLECTIVE ;  /* 0x000000000000791b */ /* 0x003fe20003800000 */
.L_x_3387:
[----:B------:R-:W-:Y:S01]  /*2f400*/  IMAD.MOV.U32 R12, RZ, RZ, 0x10 ;  /* 0x00000010ff0c7424 */ /* 0x000fe200078e00ff */
[----:B------:R-:W-:-:S05]  /*2f410*/  SEL R4, R14, RZ, P4 ;  /* 0x000000ff0e047207 */ /* 0x000fca0002000000 */
[----:B------:R-:W-:-:S04]  /*2f420*/  IMAD.IADD R4, R3, 0x1, R4 ;  /* 0x0000000103047824 */ /* 0x000fc800078e0204 */
[----:B------:R-:W-:-:S07]  /*2f430*/  IMAD.MOV.U32 R13, RZ, RZ, R4 ;  /* 0x000000ffff0d7224 */ /* 0x000fce00078e0004 */
[----:B------:R-:W-:Y:S05]  /*2f440*/  WARPSYNC.COLLECTIVE R15, `(.L_x_3388) ;  /* 0x000000000f087348 */ /* 0x000fea0003c00000 */
[----:B------:R0:W1:Y:S02]  /*2f450*/  SHFL.UP P6, R14, R13, R12, R11 ;  /* 0x0400000c0d0e7389 */ /* 0x00006400000c000b */
[----:B01----:R-:W-:Y:S01]  /*2f460*/  ENDCOLLECTIVE ;  /* 0x000000000000791b */ /* 0x003fe20003800000 */
.L_x_3388:
        /* <DEDUP_REMOVED lines=8> */
.L_x_3389:
[----:B------:R-:W-:Y:S05]  /*2f4f0*/  BRA `(.L_x_3390) ;  /* 0xffffffbc00dc7947 */ /* 0x000fea000383ffff */
.L_x_3286:
[----:B------:R-:W-:Y:S01]  /*2f500*/  BSSY B0, `(.L_x_3391) ;  /* 0x0000006000007945 */ /* 0x000fe20003800000 */
[----:B------:R-:W-:Y:S01]  /*2f510*/  PLOP3.LUT P6, PT, P6, PT, PT, 0x8, 0x0 ;  /* 0x000000000000781c */ /* 0x000fe200037ce170 */
[----:B------:R-:W-:-:S12]  /*2f520*/  IMAD.MOV.U32 R15, RZ, RZ, -0x1 ;  /* 0xffffffffff0f7424 */ /* 0x000fd800078e00ff */
[----:B01----:R-:W-:Y:S05]  /*2f530*/  WARPSYNC.COLLECTIVE R15, `(.L_x_3392) ;  /* 0x000000000f087348 */ /* 0x003fea0003c00000 */
[----:B------:R-:W-:Y:S01]  /*2f540*/  VOTE.ANY R14, PT, P6 ;  /* 0x00000000000e7806 */ /* 0x000fe200030e0100 */
[----:B01----:R-:W-:Y:S06]  /*2f550*/  ENDCOLLECTIVE ;  /* 0x000000000000791b */ /* 0x003fec0003800000 */
.L_x_3392:
[----:B------:R-:W-:Y:S05]  /*2f560*/  BSYNC B0 ;  /* 0x0000000000007941 */ /* 0x000fea0003800000 */
.L_x_3391:
        /* <DEDUP_REMOVED lines=9> */
.L_x_3393:
[----:B------:R-:W-:Y:S01]  /*2f600*/  IMAD.MOV.U32 R17, RZ, RZ, R14 ;  /* 0x000000ffff117224 */ /* 0x000fe200078e000e */
[----:B------:R-:W-:Y:S06]  /*2f610*/  BRA `(.L_x_3394) ;  /* 0xffffffbc00cc7947 */ /* 0x000fec000383ffff */
.L_x_3288:
[----:B------:R-:W-:Y:S01]  /*2f620*/  BSSY B0, `(.L_x_3395) ;  /* 0x0000007000007945 */ /* 0x000fe20003800000 */
[----:B------:R-:W-:Y:S02]  /*2f630*/  IMAD.MOV.U32 R13, RZ, RZ, R2 ;  /* 0x000000ffff0d7224 */ /* 0x000fe400078e0002 */
[----:B------:R-:W-:Y:S02]  /*2f640*/  IMAD.MOV.U32 R11, RZ, RZ, 0x1f ;  /* 0x0000001fff0b7424 */ /* 0x000fe400078e00ff */
[----:B------:R-:W-:-:S07]  /*2f650*/  IMAD.MOV.U32 R15, RZ, RZ, -0x1 ;  /* 0xffffffffff0f7424 */ /* 0x000fce00078e00ff */
[----:B0123--:R-:W-:Y:S05]  /*2f660*/  WARPSYNC.COLLECTIVE R15, `(.L_x_3396) ;  /* 0x000000000f087348 */ /* 0x00ffea0003c00000 */
[----:B------:R4:W0:Y:S02]  /*2f670*/  SHFL.IDX P6, R14, R13, R12, R11 ;  /* 0x0000000c0d0e7389 */ /* 0x00082400000c000b */
[----:B01234-:R-:W-:Y:S01]  /*2f680*/  ENDCOLLECTIVE ;  /* 0x000000000000791b */ /* 0x01ffe20003800000 */
.L_x_3396:
[----:B------:R-:W-:Y:S05]  /*2f690*/  BSYNC B0 ;  /* 0x0000000000007941 */ /* 0x000fea0003800000 */
.L_x_3395:
[----:B------:R-:W-:Y:S05]  /*2f6a0*/  BRA `(.L_x_3287) ;  /* 0xffffffbc00c47947 */ /* 0x000fea000383ffff */
.L_x_3292:
[----:B0-----:R0:W1:Y:S02]  /*2f6b0*/  SYNCS.PHASECHK.TRANS64.TRYWAIT P0, [R7+URZ+0x38820], R0 ;  /* 0x03882000070075a7 */ /* 0x001064000800017f */
[----:B-1----:R-:W-:Y:S05]  /*2f6c0*/  @!P0 NANOSLEEP.SYNCS 0x989680 ;  /* 0x009896800000895d */ /* 0x002fea0003900000 */
[----:B------:R-:W1:Y:S02]  /*2f6d0*/  @!P0 SYNCS.PHASECHK.TRANS64 P0, [R7+URZ+0x38820], R0 ;  /* 0x03882000070085a7 */ /* 0x000e64000800007f */
[----:B-1----:R-:W-:Y:S05]  /*2f6e0*/  @!P0 BRA `(.L_x_3292) ;  /* 0xfffffffc00f08947 */ /* 0x002fea000383ffff */
[----:B------:R-:W-:Y:S05]  /*2f6f0*/  BRA `(.L_x_3397) ;  /* 0xffffffc4003c7947 */ /* 0x000fea000383ffff */
.L_x_3293:
        /* <DEDUP_REMOVED lines=11> */
.L_x_3399:
[----:B------:R-:W-:Y:S05]  /*2f7b0*/  BSYNC B0 ;  /* 0x0000000000007941 */ /* 0x000fea0003800000 */
.L_x_3398:
[----:B------:R-:W-:Y:S05]  /*2f7c0*/  BRA `(.L_x_3400) ;  /* 0xffffffc400247947 */ /* 0x000fea000383ffff */
.L_x_3296:
[----:B------:R-:W-:Y:S01]  /*2f7d0*/  BSSY B1, `(.L_x_3401) ;  /* 0x0000006000017945 */ /* 0x000fe20003800000 */
[----:B------:R-:W-:-:S07]  /*2f7e0*/  IMAD.MOV.U32 R15, RZ, RZ, -0x1 ;  /* 0xffffffffff0f7424 */ /* 0x000fce00078e00ff */
[----:B0-234-:R-:W-:Y:S05]  /*2f7f0*/  WARPSYNC.COLLECTIVE R15, `(.L_x_3402) ;  /* 0x000000000f0c7348 */ /* 0x01dfea0003c00000 */
[----:B------:R-:W-:Y:S02]  /*2f800*/  ELECT P6, UR62, PT ;  /* 0x00000000003e782f */ /* 0x000fe400038c0000 */
[----:B------:R-:W-:Y:S01]  /*2f810*/  MOV R14, UR62 ;  /* 0x0000003e000e7c02 */ /* 0x000fe20008000f00 */
[----:B0-234-:R-:W-:Y:S10]  /*2f820*/  ENDCOLLECTIVE ;  /* 0x000000000000791b */ /* 0x01dff40003800000 */
.L_x_3402:
[----:B------:R-:W-:Y:S05]  /*2f830*/  BSYNC B1 ;  /* 0x0000000000017941 */ /* 0x000fea0003800000 */
.L_x_3401:
[----:B------:R-:W-:Y:S05]  /*2f840*/  BRA `(.L_x_3403) ;  /* 0xffffffc4001c7947 */ /* 0x000fea000383ffff */
.L_x_3298:
[----:B0-----:R0:W1:Y:S02]  /*2f850*/  SYNCS.PHASECHK.TRANS64.TRYWAIT P1, [R5+URZ+0x38840], R0 ;  /* 0x03884000050075a7 */ /* 0x001064000802017f */
[----:B-1----:R-:W-:Y:S05]  /*2f860*/  @!P1 NANOSLEEP.SYNCS 0x989680 ;  /* 0x009896800000995d */ /* 0x002fea0003900000 */
[----:B------:R-:W1:Y:S02]  /*2f870*/  @!P1 SYNCS.PHASECHK.TRANS64 P1, [R5+URZ+0x38840], R0 ;  /* 0x03884000050095a7 */ /* 0x000e64000802007f */
[----:B-1----:R-:W-:Y:S05]  /*2f880*/  @!P1 BRA `(.L_x_3298) ;  /* 0xfffffffc00f09947 */ /* 0x002fea000383ffff */
[----:B------:R-:W-:Y:S05]  /*2f890*/  BRA `(.L_x_3404) ;  /* 0xffffffc4003c7947 */ /* 0x000fea000383ffff */
.L_x_3300:
[----:B-1----:R1:W0:Y:S02]  /*2f8a0*/  SYNCS.PHASECHK.TRANS64.TRYWAIT P1, [R3+URZ+0x38840], R2 ;  /* 0x03884002030075a7 */ /* 0x002224000802017f */
[----:B0-----:R-:W-:Y:S05]  /*2f8b0*/  @!P1 NANOSLEEP.SYNCS 0x989680 ;  /* 0x009896800000995d */ /* 0x001fea0003900000 */
[----:B------:R-:W0:Y:S02]  /*2f8c0*/  @!P1 SYNCS.PHASECHK.TRANS64 P1, [R3+URZ+0x38840], R2 ;  /* 0x03884002030095a7 */ /* 0x000e24000802007f */
[----:B0-----:R-:W-:Y:S05]  /*2f8d0*/  @!P1 BRA `(.L_x_3300) ;  /* 0xfffffffc00f09947 */ /* 0x001fea000383ffff */
[----:B------:R-:W-:Y:S05]  /*2f8e0*/  BRA `(.L_x_3405) ;  /* 0xffffffc400487947 */ /* 0x000fea000383ffff */
.L_x_3302:
[----:B------:R0:W0:Y:S02]  /*2f8f0*/  SYNCS.PHASECHK.TRANS64.TRYWAIT P1, [R5+URZ+0x38860], R0 ;  /* 0x03886000050075a7 */ /* 0x000024000802017f */
[----:B0-----:R-:W-:Y:S05]  /*2f900*/  @!P1 NANOSLEEP.SYNCS 0x989680 ;  /* 0x009896800000995d */ /* 0x001fea0003900000 */
[----:B------:R-:W0:Y:S02]  /*2f910*/  @!P1 SYNCS.PHASECHK.TRANS64 P1, [R5+URZ+0x38860], R0 ;  /* 0x03886000050095a7 */ /* 0x000e24000802007f */
[----:B0-----:R-:W-:Y:S05]  /*2f920*/  @!P1 BRA `(.L_x_3302) ;  /* 0xfffffffc00f09947 */ /* 0x001fea000383ffff */
[----:B------:R-:W-:Y:S05]  /*2f930*/  BRA `(.L_x_3406) ;  /* 0xffffffc400447947 */ /* 0x000fea000383ffff */
        .type           $_ZN7cutlass13device_kernelIN5flash11enable_sm90INS1_16FlashAttnFwdSm90INS1_25CollectiveMainloopFwdSm90ILi2EN4cute5tupleIJNS5_1CILi1EEES8_S8_EEENS6_IJNS7_ILi64EEESA_SA_EEELi512ENS_6half_tEfNS_4arch4Sm90ELb0ELb1ELb1ELb1ELb1ELb0ELb1ELb0ELb0ELb1ELb0ELb0EEENS1_21CollectiveEpilogueFwdINS6_IJSA_NS7_ILi512EEESA_EEES9_SC_SE_Li256ELb1ELb1ELb0ELb0EEENS1_36VarlenDynamicPersistentTileSchedulerILi64ELi64ELi256ELi128ELb0ELb1ELb1ELb1ELb0ELb1EEEEEEEEEvNT_6ParamsE$_ZZN5flash25CollectiveMainloopFwdSm90ILi2EN4cute5tupleIJNS1_1CILi1EEES4_S4_EEENS2_IJNS3_ILi64EEES6_S6_EEELi512EN7cutlass6half_tEfNS8_4arch4Sm90ELb0ELb1ELb1ELb1ELb1ELb0ELb1ELb0ELb0ELb1ELb0ELb0EE3mmaINS_16FlashAttnFwdSm90ISC_NS_21CollectiveEpilogueFwdINS2_IJS6_NS3_ILi512EEES6_EEES5_S9_SB_Li256ELb1ELb1ELb0ELb0EEENS_36VarlenDynamicPersistentTileSchedulerILi64ELi64ELi256ELi128ELb0ELb1ELb1ELb1ELb0ELb1EEEE13SharedStorageENS1_6TensorINS1_11ArrayEngineIfLm128EEENS1_6LayoutINS2_IJNS2_IJNS3_ILi2EEESR_NS3_ILi32EEEEEES4_S4_EEENS2_IJNS2_IJS4_SR_NS3_ILi4EEEEEENS3_ILi0EEESX_EEEEEEENS_7SoftmaxILi2ELi0EEEEEbRKNSC_6ParamsENS8_13PipelineAsyncILi2EEES17_RNS8_13PipelineStateILj2EEERT0_RT1_iRiRKNS_16SeqlenInfoQKNewKILb1ELb0EEENS2_IJiiiiEEERT_ENKUliT_T0_T1_E_clIZSD_ISM_S10_S12_EbS15_S17_S17_S1A_S1C_S1E_iS1F_S1J_S1K_S1M_EUlRS1N_iE1_NS3_ILb0EEENS3_ILb1EEEEEDaiS1N_S1O_S1P_,@function
        .size           $_ZN7cutlass13device_kernelIN5flash11enable_sm90INS1_16FlashAttnFwdSm90INS1_25CollectiveMainloopFwdSm90ILi2EN4cute5tupleIJNS5_1CILi1EEES8_S8_EEENS6_IJNS7_ILi64EEESA_SA_EEELi512ENS_6half_tEfNS_4arch4Sm90ELb0ELb1ELb1ELb1ELb1ELb0ELb1ELb0ELb0ELb1ELb0ELb0EEENS1_21CollectiveEpilogueFwdINS6_IJSA_NS7_ILi512EEESA_EEES9_SC_SE_Li256ELb1ELb1ELb0ELb0EEENS1_36VarlenDynamicPersistentTileSchedulerILi64ELi64ELi256ELi128ELb0ELb1ELb1ELb1ELb0ELb1EEEEEEEEEvNT_6ParamsE$_ZZN5flash25CollectiveMainloopFwdSm90ILi2EN4cute5tupleIJNS1_1CILi1EEES4_S4_EEENS2_IJNS3_ILi64EEES6_S6_EEELi512EN7cutlass6half_tEfNS8_4arch4Sm90ELb0ELb1ELb1ELb1ELb1ELb0ELb1ELb0ELb0ELb1ELb0ELb0EE3mmaINS_16FlashAttnFwdSm90ISC_NS_21CollectiveEpilogueFwdINS2_IJS6_NS3_ILi512EEES6_EEES5_S9_SB_Li256ELb1ELb1ELb0ELb0EEENS_36VarlenDynamicPersistentTileSchedulerILi64ELi64ELi256ELi128ELb0ELb1ELb1ELb1ELb0ELb1EEEE13SharedStorageENS1_6TensorINS1_11ArrayEngineIfLm128EEENS1_6LayoutINS2_IJNS2_IJNS3_ILi2EEESR_NS3_ILi32EEEEEES4_S4_EEENS2_IJNS2_IJS4_SR_NS3_ILi4EEEEEENS3_ILi0EEESX_EEEEEEENS_7SoftmaxILi2ELi0EEEEEbRKNSC_6ParamsENS8_13PipelineAsyncILi2EEES17_RNS8_13PipelineStateILj2EEERT0_RT1_iRiRKNS_16SeqlenInfoQKNewKILb1ELb0EEENS2_IJiiiiEEERT_ENKUliT_T0_T1_E_clIZSD_ISM_S10_S12_EbS15_S17_S17_S1A_S1C_S1E_iS1F_S1J_S1K_S1M_EUlRS1N_iE1_NS3_ILb0EEENS3_ILb1EEEEEDaiS1N_S1O_S1P_,(.L_x_5813 - $_ZN7cutlass13device_kernelIN5flash11enable_sm90INS1_16FlashAttnFwdSm90INS1_25CollectiveMainloopFwdSm90ILi2EN4cute5tupleIJNS5_1CILi1EEES8_S8_EEENS6_IJNS7_ILi64EEESA_SA_EEELi512ENS_6half_tEfNS_4arch4Sm90ELb0ELb1ELb1ELb1ELb1ELb0ELb1ELb0ELb0ELb1ELb0ELb0EEENS1_21CollectiveEpilogueFwdINS6_IJSA_NS7_ILi512EEESA_EEES9_SC_SE_Li256ELb1ELb1ELb0ELb0EEENS1_36VarlenDynamicPersistentTileSchedulerILi64ELi64ELi256ELi128ELb0ELb1ELb1ELb1ELb0ELb1EEEEEEEEEvNT_6ParamsE$_ZZN5flash25CollectiveMainloopFwdSm90ILi2EN4cute5tupleIJNS1_1CILi1EEES4_S4_EEENS2_IJNS3_ILi64EEES6_S6_EEELi512EN7cutlass6half_tEfNS8_4arch4Sm90ELb0ELb1ELb1ELb1ELb1ELb0ELb1ELb0ELb0ELb1ELb0ELb0EE3mmaINS_16FlashAttnFwdSm90ISC_NS_21CollectiveEpilogueFwdINS2_IJS6_NS3_ILi512EEES6_EEES5_S9_SB_Li256ELb1ELb1ELb0ELb0EEENS_36VarlenDynamicPersistentTileSchedulerILi64ELi64ELi256ELi128ELb0ELb1ELb1ELb1ELb0ELb1EEEE13SharedStorageENS1_6TensorINS1_11ArrayEngineIfLm128EEENS1_6LayoutINS2_IJNS2_IJNS3_ILi2EEESR_NS3_ILi32EEEEEES4_S4_EEENS2_IJNS2_IJS4_SR_NS3_ILi4EEEEEENS3_ILi0EEESX_EEEEEEENS_7SoftmaxILi2ELi0EEEEEbRKNSC_6ParamsENS8_13PipelineAsyncILi2EEES17_RNS8_13PipelineStateILj2EEERT0_RT1_iRiRKNS_16SeqlenInfoQKNewKILb1ELb0EEENS2_IJiiiiEEERT_ENKUliT_T0_T1_E_clIZSD_ISM_S10_S12_EbS15_S17_S17_S1A_S1C_S1E_iS1F_S1J_S1K_S1M_EUlRS1N_iE1_NS3_ILb0EEENS3_ILb1EEEEEDaiS1N_S1O_S1P_)
$_ZN7cutlass13device_kernelIN5flash11enable_sm90INS1_16FlashAttnFwdSm90INS1_25CollectiveMainloopFwdSm90ILi2EN4cute5tupleIJNS5_1CILi1EEES8_S8_EEENS6_IJNS7_ILi64EEESA_SA_EEELi512ENS_6half_tEfNS_4arch4Sm90ELb0ELb1ELb1ELb1ELb1ELb0ELb1ELb0ELb0ELb1ELb0ELb0EEENS1_21CollectiveEpilogueFwdINS6_IJSA_NS7_ILi512EEESA_EEES9_SC_SE_Li256ELb1ELb1ELb0ELb0EEENS1_36VarlenDynamicPersistentTileSchedulerILi64ELi64ELi256ELi128ELb0ELb1ELb1ELb1ELb0ELb1EEEEEEEEEvNT_6ParamsE$_ZZN5flash25CollectiveMainloopFwdSm90ILi2EN4cute5tupleIJNS1_1CILi1EEES4_S4_EEENS2_IJNS3_ILi64EEES6_S6_EEELi512EN7cutlass6half_tEfNS8_4arch4Sm90ELb0ELb1ELb1ELb1ELb1ELb0ELb1ELb0ELb0ELb1ELb0ELb0EE3mmaINS_16FlashAttnFwdSm90ISC_NS_21CollectiveEpilogueFwdINS2_IJS6_NS3_ILi512EEES6_EEES5_S9_SB_Li256ELb1ELb1ELb0ELb0EEENS_36VarlenDynamicPersistentTileSchedulerILi64ELi64ELi256ELi128ELb0ELb1ELb1ELb1ELb0ELb1EEEE13SharedStorageENS1_6TensorINS1_11ArrayEngineIfLm128EEENS1_6LayoutINS2_IJNS2_IJNS3_ILi2EEESR_NS3_ILi32EEEEEES4_S4_EEENS2_IJNS2_IJS4_SR_NS3_ILi4EEEEEENS3_ILi0EEESX_EEEEEEENS_7SoftmaxILi2ELi0EEEEEbRKNSC_6ParamsENS8_13PipelineAsyncILi2EEES17_RNS8_13PipelineStateILj2EEERT0_RT1_iRiRKNS_16SeqlenInfoQKNewKILb1ELb0EEENS2_IJiiiiEEERT_ENKUliT_T0_T1_E_clIZSD_ISM_S10_S12_EbS15_S17_S17_S1A_S1C_S1E_iS1F_S1J_S1K_S1M_EUlRS1N_iE1_NS3_ILb0EEENS3_ILb1EEEEEDaiS1N_S1O_S1P_:
        /* <DEDUP_REMOVED lines=48> */
.L_x_3408:
[----:B------:R-:W-:Y:S05]  /*2fc40*/  BSYNC B2 ;  /* 0x0000000000027941 */ /* 0x000fea0003800000 */
.L_x_3407:
        /* <DEDUP_REMOVED lines=17> */
.L_x_3410:
[----:B------:R-:W-:Y:S05]  /*2fd60*/  BSYNC B2 ;  /* 0x0000000000027941 */ /* 0x000fea0003800000 */
.L_x_3409:
        /* <DEDUP_REMOVED lines=10> */
.L_x_3412:
[----:B------:R-:W-:Y:S05]  /*2fe10*/  BSYNC B2 ;  /* 0x0000000000027941 */ /* 0x000fea0003800000 */
.L_x_3411:
        /* <DEDUP_REMOVED lines=92> */
.L_x_3415:
[----:B------:R-:W-:Y:S05]  /*303e0*/  BSYNC B2 ;  /* 0x0000000000027941 */ /* 0x000fea0003800000 */
.L_x_3414:
        /* <DEDUP_REMOVED lines=17> */
.L_x_3417:
[----:B------:R-:W-:Y:S05]  /*30500*/  BSYNC B2 ;  /* 0x0000000000027941 */ /* 0x000fea0003800000 */
.L_x_3416:
        /* <DEDUP_REMOVED lines=10> */
.L_x_3419:
[----:B------:R-:W-:Y:S05]  /*305b0*/  BSYNC B2 ;  /* 0x0000000000027941 */ /* 0x000fea0003800000 */
.L_x_3418:
        /* <DEDUP_REMOVED lines=581> */
.L_x_3422:
[----:B------:R-:W-:Y:S05]  /*32a10*/  BSYNC B2 ;  /* 0x0000000000027941 */ /* 0x000fea0003800000 */
.L_x_3421:
        /* <DEDUP_REMOVED lines=45> */
[----:B------:R-:W-:Y:S01]  /*32cf0*/  LOP3.LUT R63, RZ, R63, RZ, 0x33, !PT ;  /* 0x0000003fff3f7212 */ /* 0x000fe200078e33ff */
        /* <DEDUP_REMOVED lines=23> */
[----:B------:R-:W-:-:S03]  /*32e70*/  LOP3.LUT R21, R21, 0x1ffffffe, RZ, 0xc0, !PT ;  /* 0x1ffffffe15157812 */ /* 0x000fc600078ec0ff */
[----:B------:R-:W-:Y:S02]  /*32e80*/  IMAD.IADD R26, R25, 0x1, -R26 ;  /* 0x00000001191a7824 */ /* 0x000fe400078e0a1a */
[----:B------:R-:W-:Y:S01]  /*32e90*/  FMUL.FTZ R38, R38, R20 ;  /* 0x0000001426267220 */ /* 0x000fe20000410000 */
[----:B------:R-:W-:Y:S02]  /*32ea0*/  IMAD.IADD R21, R28, 0x1, -R21 ;  /* 0x000000011c157824 */ /* 0x000fe400078e0a15 */
[----:B------:R-:W-:Y:S01]  /*32eb0*/  IMAD.U32 R26, R15, 0x10, R26 ;  /* 0x000000100f1a7824 */ /* 0x000fe200078e001a */
[----:B------:R0:W4:Y:S03]  /*32ec0*/  MUFU.TANH R70, R38 ;  /* 0x0000002600467308 */ /* 0x0001260000002400 */
[----:B0-----:R-:W-:-:S04]  /*32ed0*/  IMAD R38, R21, 0x8, R26 ;  /* 0x0000000815267824 */ /* 0x001fc800078e021a */
[----:B------:R-:W-:-:S04]  /*32ee0*/  @P0 IMAD.HI.U32 R59, R38, R59, RZ ;  /* 0x0000003b263b0227 */ /* 0x000fc800078e00ff */
[----:B------:R-:W-:Y:S01]  /*32ef0*/  FMUL.FTZ R31, R31, R20 ;  /* 0x000000141f1f7220 */ /* 0x000fe20000410000 */
[----:B------:R-:W-:Y:S01]  /*32f00*/  @P0 SHF.R.U32.HI R38, RZ, R62, R59 ;  /* 0x0000003eff260219 */ /* 0x000fe2000001163b */
[----:B------:R-:W-:Y:S02]  /*32f10*/  IMAD.SHL.U32 R59, R0, 0x40, RZ ;  /* 0x00000040003b7824 */ /* 0x000fe400078e00ff */
[-C--:B------:R-:W-:Y:S01]  /*32f20*/  FMUL.FTZ R35, R35, R20.reuse ;  /* 0x0000001423237220 */ /* 0x080fe20000410000 */
[-C--:B------:R-:W-:Y:S01]  /*32f30*/  FMUL.FTZ R36, R36, R20.reuse ;  /* 0x0000001424247220 */ /* 0x080fe20000410000 */
[-C--:B------:R-:W-:Y:S01]  /*32f40*/  FMUL.FTZ R37, R37, R20.reuse ;  /* 0x0000001425257220 */ /* 0x080fe20000410000 */
[----:B------:R-:W0:Y:S01]  /*32f50*/  SHFL.IDX PT, R26, R38, RZ, 0x1c1f ;  /* 0x001c1fff261a7589 */ /* 0x000e2200000e0000 */
[----:B------:R-:W-:Y:S01]  /*32f60*/  LOP3.LUT R15, R14, 0x7ffffffc, RZ, 0xc0, !PT ;  /* 0x7ffffffc0e0f7812 */ /* 0x000fe200078ec0ff */
[-C--:B------:R-:W-:Y:S01]  /*32f70*/  FMUL.FTZ R58, R30, R20.reuse ;  /* 0x000000141e3a7220 */ /* 0x080fe20000410000 */
[----:B------:R-:W0:Y:S01]  /*32f80*/  MUFU.TANH R67, R31 ;  /* 0x0000001f00437308 */ /* 0x000e220000002400 */
[----:B------:R-:W-:Y:S01]  /*32f90*/  IADD3 R14, -R59, 0x1, RZ ;  /* 0x000000013b0e7810 */ /* 0x000fe20007ffe1ff */
[-C--:B------:R-:W-:Y:S01]  /*32fa0*/  FMUL.FTZ R29, R29, R20.reuse ;  /* 0x000000141d1d7220 */ /* 0x080fe20000410000 */
[-C--:B------:R-:W-:Y:S01]  /*32fb0*/  FMUL.FTZ R32, R32, R20.reuse ;  /* 0x0000001420207220 */ /* 0x080fe20000410000 */
[-C--:B------:R-:W-:Y:S01]  /*32fc0*/  FMUL.FTZ R33, R33, R20.reuse ;  /* 0x0000001421217220 */ /* 0x080fe20000410000 */
[-C--:B------:R-:W-:Y:S01]  /*32fd0*/  FMUL.FTZ R40, R40, R20.reuse ;  /* 0x0000001428287220 */ /* 0x080fe20000410000 */
[-C--:B------:R-:W-:Y:S01]  /*32fe0*/  FMUL.FTZ R41, R41, R20.reuse ;  /* 0x0000001429297220 */ /* 0x080fe20000410000 */
[-C--:B------:R-:W-:Y:S01]  /*32ff0*/  FMUL.FTZ R42, R42, R20.reuse ;  /* 0x000000142a2a7220 */ /* 0x080fe20000410000 */
        /* <DEDUP_REMOVED lines=9> */
[-C--:B-1----:R-:W-:Y:S01]  /*33090*/  FMUL.FTZ R35, R43, R20.reuse ;  /* 0x000000142b237220 */ /* 0x082fe20000410000 */
[-C--:B------:R-:W-:Y:S01]  /*330a0*/  FMUL.FTZ R52, R52, R20.reuse ;  /* 0x0000001434347220 */ /* 0x080fe20000410000 */
[-C--:B------:R-:W-:Y:S01]  /*330b0*/  FMUL.FTZ R53, R53, R20.reuse ;  /* 0x0000001435357220 */ /* 0x080fe20000410000 */
[-C--:B------:R-:W-:Y:S01]  /*330c0*/  FMUL.FTZ R54, R54, R20.reuse ;  /* 0x0000001436367220 */ /* 0x080fe20000410000 */
[-C--:B------:R-:W-:Y:S01]  /*330d0*/  FMUL.FTZ R34, R34, R20.reuse ;  /* 0x0000001422227220 */ /* 0x080fe20000410000 */
[----:B------:R-:W-:-:S02]  /*330e0*/  FMUL.FTZ R39, R39, R20 ;  /* 0x0000001427277220 */ /* 0x000fc40000410000 */
[----:B------:R1:W0:Y:S01]  /*330f0*/  MUFU.TANH R31, R37 ;  /* 0x00000025001f7308 */ /* 0x0002220000002400 */
[-C--:B--2---:R-:W-:Y:S01]  /*33100*/  FMUL.FTZ R36, R46, R20.reuse ;  /* 0x000000142e247220 */ /* 0x084fe20000410000 */
[----:B------:R-:W-:Y:S01]  /*33110*/  FMUL.FTZ R20, R55, R20 ;  /* 0x0000001437147220 */ /* 0x000fe20000410000 */
[----:B-1----:R-:W-:-:S05]  /*33120*/  IMAD.IADD R37, R24, 0x1, -R15 ;  /* 0x0000000118257824 */ /* 0x002fca00078e0a0f */
[----:B------:R-:W1:Y:S01]  /*33130*/  MUFU.TANH R11, R11 ;  /* 0x0000000b000b7308 */ /* 0x000e620000002400 */
[----:B------:R-:W-:-:S07]  /*33140*/  IMAD R14, R37, -0x2, R14 ;  /* 0xfffffffe250e7824 */ /* 0x000fce00078e020e */
[----:B------:R-:W2:Y:S01]  /*33150*/  MUFU.TANH R13, R13 ;  /* 0x0000000d000d7308 */ /* 0x000ea20000002400 */
[----:B------:R-:W-:-:S07]  /*33160*/  IADD3 R14, -R56, R14, R57 ;  /* 0x0000000e380e7210 */ /* 0x000fce0007ffe139 */
        /* <DEDUP_REMOVED lines=21> */
[----:B------:R-:W-:Y:S02]  /*332c0*/  IMAD.IADD R63, R14, 0x1, R63 ;  /* 0x000000010e3f7824 */ /* 0x000fe400078e023f */
[----:B------:R-:W-:-:S03]  /*332d0*/  IMAD.IADD R64, R64, 0x1, -R59 ;  /* 0x0000000140407824 */ /* 0x000fc600078e0a3b */
[----:B------:R0:W1:Y:S08]  /*332e0*/  MUFU.TANH R68, R34 ;  /* 0x0000002200447308 */ /* 0x0000700000002400 */
[----:B------:R3:W1:Y:S01]  /*332f0*/  MUFU.TANH R71, R39 ;  /* 0x0000002700477308 */ /* 0x0006620000002400 */
[--C-:B0-----:R-:W-:Y:S02]  /*33300*/  IMAD.IADD R34, R63, 0x1, R26.reuse ;  /* 0x000000013f227824 */ /* 0x101fe400078e021a */
[----:B---3--:R-:W-:Y:S01]  /*33310*/  IMAD.IADD R39, R61, 0x1, R26 ;  /* 0x000000013d277824 */ /* 0x008fe200078e021a */
[----:B--2-4-:R-:W-:Y:S06]  /*33320*/  @!P1 BRA `(.L_x_3424) ;  /* 0x0000000000889947 */ /* 0x014fec0003800000 */
        /* <DEDUP_REMOVED lines=16> */
.L_x_3428:
[----:B------:R-:W-:Y:S05]  /*33430*/  BSYNC B4 ;  /* 0x0000000000047941 */ /* 0x000fea0003800000 */
.L_x_3427:
[----:B------:R-:W-:Y:S01]  /*33440*/  LOP3.LUT R15, RZ, R15, RZ, 0x33, !PT ;  /* 0x0000000fff0f7212 */ /* 0x000fe200078e33ff */
[----:B------:R-:W-:Y:S06]  /*33450*/  BRA `(.L_x_3429) ;  /* 0x0000000000287947 */ /* 0x000fec0003800000 */
.L_x_3426:
        /* <DEDUP_REMOVED lines=10> */
.L_x_3429:
[----:B------:R-:W-:Y:S05]  /*33500*/  BSYNC B3 ;  /* 0x0000000000037941 */ /* 0x000fea0003800000 */
.L_x_3425:
[----:B------:R-:W-:-:S04]  /*33510*/  IMAD R14, R12, R15, -R59 ;  /* 0x0000000f0c0e7224 */ /* 0x000fc800078e0a3b */
[----:B------:R-:W-:-:S05]  /*33520*/  IMAD R15, R37, -0x2, R14 ;  /* 0xfffffffe250f7824 */ /* 0x000fca00078e020e */
[----:B------:R-:W-:Y:S02]  /*33530*/  VIMNMX R34, R34, R15, !PT ;  /* 0x0000000f22227248 */ /* 0x000fe40007fe0100 */
[----:B------:R-:W-:-:S07]  /*33540*/  VIADDMNMX R39, R15, R12, R39, PT ;  /* 0x0000000c0f277246 */ /* 0x000fce0003800127 */
.L_x_3424:
[----:B------:R-:W-:Y:S05]  /*33550*/  BSYNC B2 ;  /* 0x0000000000027941 */ /* 0x000fea0003800000 */
.L_x_3423:
        /* <DEDUP_REMOVED lines=14> */
[C---:B------:R-:W-:Y:S02]  /*33640*/  ISETP.LT.OR P2, PT, R39.reuse, 0x11, P2 ;  /* 0x000000112700780c */ /* 0x040fe40001741670 */
        /* <DEDUP_REMOVED lines=23> */
[----:B------:R-:W-:Y:S01]  /*337c0*/  FSEL R27, R40, -INF , !P2 ;  /* 0xff800000281b7808 */ /* 0x000fe20005000000 */
[----:B0-----:R-:W-:Y:S01]  /*337d0*/  IMAD.IADD R40, R63, 0x1, R38 ;  /* 0x000000013f287824 */ /* 0x001fe200078e0226 */
        /* <DEDUP_REMOVED lines=56> */
.L_x_3435:
[----:B------:R-:W-:Y:S05]  /*33b60*/  BSYNC B4 ;  /* 0x0000000000047941 */ /* 0x000fea0003800000 */
.L_x_3434:
[----:B------:R-:W-:Y:S01]  /*33b70*/  LOP3.LUT R57, RZ, R57, RZ, 0x33, !PT ;  /* 0x00000039ff397212 */ /* 0x000fe200078e33ff */
[----:B------:R-:W-:Y:S06]  /*33b80*/  BRA `(.L_x_3436) ;  /* 0x0000000000287947 */ /* 0x000fec0003800000 */
.L_x_3433:
        /* <DEDUP_REMOVED lines=10> */
.L_x_3436:
[----:B------:R-:W-:Y:S05]  /*33c30*/  BSYNC B3 ;  /* 0x0000000000037941 */ /* 0x000fea0003800000 */
.L_x_3432:
[----:B------:R-:W-:-:S04]  /*33c40*/  IMAD R8, R12, R57, -R59 ;  /* 0x000000390c087224 */ /* 0x000fc800078e0a3b */
[----:B------:R-:W-:-:S05]  /*33c50*/  IMAD R37, R37, -0x2, R8 ;  /* 0xfffffffe25257824 */ /* 0x000fca00078e0208 */
[----:B------:R-:W-:Y:S02]  /*33c60*/  VIADDMNMX R39, R37, R12, R39, PT ;  /* 0x0000000c25277246 */ /* 0x000fe40003800127 */
[----:B------:R-:W-:-:S07]  /*33c70*/  VIMNMX R40, R40, R37, !PT ;  /* 0x0000002528287248 */ /* 0x000fce0007fe0100 */
.L_x_3431:
[----:B------:R-:W-:Y:S05]  /*33c80*/  BSYNC B2 ;  /* 0x0000000000027941 */ /* 0x000fea0003800000 */
.L_x_3430:
[----:B------:R-:W2:Y:S01]  /*33c90*/  LDL.64 R8, [R7+0x70] ;  /* 0x0000700007087983 */ /* 0x000ea20000100a00 */
[----:B------:R-:W-:Y:S02]  /*33ca0*/  R2UR UR4, R4 ;  /* 0x00000000040472ca */ /* 0x000fe400000e0000 */
[----:B------:R-:W-:Y:S02]  /*33cb0*/  R2UR UR5, R5 ;  /* 0x00000000050572ca */ /* 0x000fe400000e0000 */
[----:B------:R-:W-:Y:S02]  /*33cc0*/  ISETP.GT.AND P0, PT, R40, 0x1, !P0 ;  /* 0x000000012800780c */ /* 0x000fe40004704270 */
        /* <DEDUP_REMOVED lines=14> */
[----:B-1----:R-:W-:Y:S02]  /*33db0*/  FSEL R57, R68, -INF , !P0 ;  /* 0xff80000044397808 */ /* 0x002fe40004000000 */
        /* <DEDUP_REMOVED lines=23> */
[----:B------:R-:W-:Y:S02]  /*33f30*/  ISETP.GT.AND P1, PT, R40, 0x28, !P1 ;  /* 0x000000282800780c */ /* 0x000fe40004f24270 */
[----:B------:R-:W-:-:S02]  /*33f40*/  ISETP.LT.OR P0, PT, R39, 0x22, P0 ;  /* 0x000000222700780c */ /* 0x000fc40000701670 */
[C---:B------:R-:W-:Y:S02]  /*33f50*/  ISETP.GT.AND P2, PT, R40.reuse, 0x29, !P2 ;  /* 0x000000292800780c */ /* 0x040fe40005744270 */
[----:B------:R-:W-:Y:S02]  /*33f60*/  ISETP.LT.OR P1, PT, R39, 0x29, P1 ;  /* 0x000000292700780c */ /* 0x000fe40000f21670 */
[----:B------:R-:W-:Y:S02]  /*33f70*/  FSEL R63, R35, -INF , !P0 ;  /* 0xff800000233f7808 */ /* 0x000fe40004000000 */
[----:B------:R-:W-:Y:S02]  /*33f80*/  ISETP.GT.AND P3, PT, R40, 0x30, !P3 ;  /* 0x000000302800780c */ /* 0x000fe40005f64270 */
[----:B------:R-:W-:Y:S02]  /*33f90*/  ISETP.LT.OR P2, PT, R39, 0x2a, P2 ;  /* 0x0000002a2700780c */ /* 0x000fe40001741670 */
[----:B------:R-:W-:-:S02]  /*33fa0*/  FSEL R73, R36, -INF , !P1 ;  /* 0xff80000024497808 */ /* 0x000fc40004800000 */
[C---:B------:R-:W-:Y:S02]  /*33fb0*/  ISETP.GT.AND P4, PT, R40.reuse, 0x31, !P4 ;  /* 0x000000312800780c */ /* 0x040fe40006784270 */
[----:B------:R-:W-:Y:S02]  /*33fc0*/  ISETP.LT.OR P3, PT, R39, 0x31, P3 ;  /* 0x000000312700780c */ /* 0x000fe40001f61670 */
[----:B------:R-:W-:Y:S02]  /*33fd0*/  FSEL R75, R47, -INF , !P2 ;  /* 0xff8000002f4b7808 */ /* 0x000fe40005000000 */
[----:B------:R-:W-:Y:S02]  /*33fe0*/  ISETP.GT.AND P5, PT, R40, 0x38, !P5 ;  /* 0x000000382800780c */ /* 0x000fe40006fa4270 */
[----:B------:R-:W-:Y:S02]  /*33ff0*/  ISETP.LT.OR P4, PT, R39, 0x32, P4 ;  /* 0x000000322700780c */ /* 0x000fe40002781670 */
[----:B------:R-:W-:-:S02]  /*34000*/  FSEL R77, R50, -INF , !P3 ;  /* 0xff800000324d7808 */ /* 0x000fc40005800000 */
[----:B------:R-:W-:Y:S02]  /*34010*/  ISETP.GT.AND P6, PT, R40, 0x39, !P6 ;  /* 0x000000392800780c */ /* 0x000fe400077c4270 */
[----:B------:R-:W-:Y:S01]  /*34020*/  ISETP.LT.OR P5, PT, R39, 0x39, P5 ;  /* 0x000000392700780c */ /* 0x000fe20002fa1670 */
[----:B------:R-:W3:Y:S01]  /*34030*/  LD.E R40, desc[UR4][R8.64+0x10] ;  /* 0x0000100408287980 */ /* 0x000ee2000c101900 */
[----:B------:R-:W-:Y:S02]  /*34040*/  FSEL R79, R51, -INF , !P4 ;  /* 0xff800000334f7808 */ /* 0x000fe40006000000 */
[----:B------:R-:W-:Y:S02]  /*34050*/  ISETP.LT.OR P6, PT, R39, 0x3a, P6 ;  /* 0x0000003a2700780c */ /* 0x000fe400037c1670 */
[----:B------:R-:W-:Y:S02]  /*34060*/  FSEL R81, R54, -INF , !P5 ;  /* 0xff80000036517808 */ /* 0x000fe40006800000 */
[----:B------:R-:W-:-:S02]  /*34070*/  R2UR UR6, R4 ;  /* 0x00000000040672ca */ /* 0x000fc400000e0000 */
[----:B------:R-:W-:Y:S02]  /*34080*/  R2UR UR7, R5 ;  /* 0x00000000050772ca */ /* 0x000fe400000e0000 */
[----:B------:R-:W-:-:S11]  /*34090*/  FSEL R83, R43, -INF , !P6 ;  /* 0xff8000002b537808 */ /* 0x000fd60007000000 */
[----:B------:R-:W4:Y:S01]  /*340a0*/  LD.E R41, desc[UR6][R8.64+0x14] ;  /* 0x0000140608297980 */ /* 0x000f22000c101900 */
        /* <DEDUP_REMOVED lines=33> */
[----:B------:R-:W-:Y:S04]  /*342c0*/  ST.E.64 desc[UR4][R8.64], R36 ;  /* 0x0000002408007985 */ /* 0x000fe8000c101b04 */
[----:B------:R-:W2:Y:S01]  /*342d0*/  LD.E R44, desc[UR6][R8.64+0x4] ;  /* 0x00000406082c7980 */ /* 0x000ea2000c101900 */
[----:B0-----:R-:W-:-:S05]  /*342e0*/  FMNMX.FTZ R11, R36, R11, !PT ;  /* 0x0000000b240b7209 */ /* 0x001fca0007810000 */
[----:B------:R-:W0:Y:S02]  /*342f0*/  SHFL.BFLY PT, R38, R11, 0x1, 0x1f ;  /* 0x0c201f000b267f89 */ /* 0x000e2400000e0000 */
[----:B0-----:R-:W-:Y:S02]  /*34300*/  FMNMX.FTZ R35, R11, R38, !PT ;  /* 0x000000260b237209 */ /* 0x001fe40007810000 */
[----:B------:R-:W5:Y:S04]  /*34310*/  LD.E R38, desc[UR4][R8.64+0x20] ;  /* 0x0000200408267980 */ /* 0x000f68000c101900 */
[----:B------:R-:W-:Y:S04]  /*34320*/  ST.E desc[UR4][R8.64], R35 ;  /* 0x0000002308007985 */ /* 0x000fe8000c101904 */
[----:B------:R-:W3:Y:S01]  /*34330*/  LD.E R39, desc[UR6][R8.64] ;  /* 0x0000000608277980 */ /* 0x000ee2000c101900 */
[----:B------:R-:W-:-:S02]  /*34340*/  R2UR UR8, R4 ;  /* 0x00000000040872ca */ /* 0x000fc400000e0000 */
[----:B------:R-:W-:Y:S01]  /*34350*/  R2UR UR9, R5 ;  /* 0x00000000050972ca */ /* 0x000fe200000e0000 */
[----:B--2---:R-:W0:Y:S02]  /*34360*/  SHFL.BFLY PT, R11, R44, 0x2, 0x1f ;  /* 0x0c401f002c0b7f89 */ /* 0x004e2400000e0000 */
        /* <DEDUP_REMOVED lines=9> */
[----:B-----5:R-:W-:Y:S02]  /*34400*/  FMUL.FTZ R11, R11, R38 ;  /* 0x000000260b0b7220 */ /* 0x020fe40000410000 */
[----:B------:R-:W-:-:S04]  /*34410*/  FMUL.FTZ R12, R38, R13 ;  /* 0x0000000d260c7220 */ /* 0x000fc80000410000 */
[----:B------:R-:W0:Y:S08]  /*34420*/  MUFU.EX2 R11, R11 ;  /* 0x0000000b000b7308 */ /* 0x000e300000000800 */
[----:B------:R-:W4:Y:S01]  /*34430*/  MUFU.EX2 R12, R12 ;  /* 0x0000000c000c7308 */ /* 0x000f220000000800 */
[----:B------:R1:W-:Y:S01]  /*34440*/  ST.E desc[UR4][R8.64+0x4], R35 ;  /* 0x0000042308007985 */ /* 0x0003e2000c101904 */
[----:B0-----:R-:W-:Y:S01]  /*34450*/  FMUL.FTZ R13, R11, R40 ;  /* 0x000000280b0d7220 */ /* 0x001fe20000410000 */
[----:B----4-:R-:W-:-:S04]  /*34460*/  FMUL.FTZ R41, R12, R41 ;  /* 0x000000290c297220 */ /* 0x010fc80000410000 */
        /* <DEDUP_REMOVED lines=21> */
.L_x_3438:
[----:B------:R-:W-:Y:S05]  /*345c0*/  BSYNC B2 ;  /* 0x0000000000027941 */ /* 0x000fea0003800000 */
.L_x_3437:
        /* <DEDUP_REMOVED lines=13> */
.L_x_3440:
[----:B------:R-:W-:Y:S05]  /*346a0*/  BSYNC B2 ;  /* 0x0000000000027941 */ /* 0x000fea0003800000 */
.L_x_3439:
        /* <DEDUP_REMOVED lines=1394> */
[----:B------:R-:W-:Y:S01]  /*39dd0*/  R2UR UR17, R5 ;  /* 0x00000000051172ca */ /* 0x000fe200000e0000 */
[----:B------:R-:W-:-:S02]  /*39de0*/  VIADD R12, R10, 0x100 ;  /* 0x000001000a0c7836 */ /* 0x000fc40000000000 */
        /* <DEDUP_REMOVED lines=1912> */
.L_x_3442:
[----:B------:R-:W-:Y:S05]  /*41570*/  BSYNC B2 ;  /* 0x0000000000027941 */ /* 0x000fea0003800000 */
.L_x_3441:
        /* <DEDUP_REMOVED lines=12> */
[----:B0-----:R-:W-:Y:S05]  /*41640*/  RET.REL.NODEC R4 `(_ZN7cutlass13device_kernelIN5flash11enable_sm90INS1_16FlashAttnFwdSm90INS1_25CollectiveMainloopFwdSm90ILi2EN4cute5tupleIJNS5_1CILi1EEES8_S8_EEENS6_IJNS7_ILi64EEESA_SA_EEELi512ENS_6half_tEfNS_4arch4Sm90ELb0ELb1ELb1ELb1ELb1ELb0ELb1ELb0ELb0ELb1ELb0ELb0EEENS1_21CollectiveEpilogueFwdINS6_IJSA_NS7_ILi512EEESA_EEES9_SC_SE_Li256ELb1ELb1ELb0ELb0EEENS1_36VarlenDynamicPersistentTileSchedulerILi64ELi64ELi256ELi128ELb0ELb1ELb1ELb1ELb0ELb1EEEEEEEEEvNT_6ParamsE) ;  /* 0xfffffbe8046c7950 */ /* 0x001fea0003c3ffff */
.L_x_3413:
[----:B0-----:R0:W1:Y:S02]  /*41650*/  SYNCS.PHASECHK.TRANS64.TRYWAIT P0, [R11+URZ], R24 ;  /* 0x000000180b0075a7 */ /* 0x001064000800017f */
[----:B-1----:R-:W-:Y:S05]  /*41660*/  @!P0 NANOSLEEP.SYNCS 0x989680 ;  /* 0x009896800000895d */ /* 0x002fea0003900000 */
[----:B------:R-:W1:Y:S02]  /*41670*/  @!P0 SYNCS.PHASECHK.TRANS64 P0, [R11+URZ], R24 ;  /* 0x000000180b0085a7 */ /* 0x000e64000800007f */
[----:B-1----:R-:W-:Y:S05]  /*41680*/  @!P0 BRA `(.L_x_3413) ;  /* 0xfffffffc00f08947 */ /* 0x002fea000383ffff */
[----:B------:R-:W-:Y:S05]  /*41690*/  BRA `(.L_x_3412) ;  /* 0xfffffee400dc7947 */ /* 0x000fea000383ffff */
.L_x_3420:
[----:B0-----:R0:W1:Y:S02]  /*416a0*/  SYNCS.PHASECHK.TRANS64.TRYWAIT P0, [R56+URZ], R57 ;  /* 0x00000039380075a7 */ /* 0x001064000800017f */
[----:B-1----:R-:W-:Y:S05]  /*416b0*/  @!P0 NANOSLEEP.SYNCS 0x989680 ;  /* 0x009896800000895d */ /* 0x002fea0003900000 */
[----:B------:R-:W1:Y:S02]  /*416c0*/  @!P0 SYNCS.PHASECHK.TRANS64 P0, [R56+URZ], R57 ;  /* 0x00000039380085a7 */ /* 0x000e64000800007f */
[----:B-1----:R-:W-:Y:S05]  /*416d0*/  @!P0 BRA `(.L_x_3420) ;  /* 0xfffffffc00f08947 */ /* 0x002fea000383ffff */
[----:B------:R-:W-:Y:S05]  /*416e0*/  BRA `(.L_x_3419) ;  /* 0xfffffeec00b07947 */ /* 0x000fea000383ffff */
.L_x_3443:
        /* <DEDUP_REMOVED lines=9> */
.L_x_5813:


//--------------------- .text._ZN7cutlass13device_kernelIN5flash11enable_sm90INS1_16FlashAttnFwdSm90INS1_25CollectiveMainloopFwdSm90ILi2EN4cute5tupleIJNS5_1CILi1EEES8_S8_EEENS6_IJNS7_ILi64EEESA_SA_EEELi512ENS_6half_tEfNS_4arch4Sm90ELb0ELb1ELb1ELb1ELb1ELb1ELb1ELb0ELb0ELb1ELb0ELb0EEENS1_21CollectiveEpilogueFwdINS6_IJSA_NS7_ILi512EEESA_EEES9_SC_SE_Li256ELb1ELb1ELb0ELb0EEENS1_36VarlenDynamicPersistentTileSchedulerILi64ELi64ELi256ELi128ELb0ELb1ELb1ELb1ELb0ELb1EEEEEEEEEvNT_6ParamsE --------------------------
	.section	.text._ZN7cutlass13device_kernelIN5flash11enable_sm90INS1_16FlashAttnFwdSm90INS1_25CollectiveMainloopFwdSm90ILi2EN4cute5tupleIJNS5_1CILi1EEES8_S8_EEENS6_IJNS7_ILi64EEESA_SA_EEELi512ENS_6half_tEfNS_4arch4Sm90ELb0ELb1ELb1ELb1ELb1ELb1ELb1ELb0ELb0ELb1ELb0ELb0EEENS1_21CollectiveEpilogueFwdINS6_IJSA_NS7_ILi512EEESA_EEES9_SC_SE_Li256ELb1ELb1ELb0ELb0EEENS1_36VarlenDynamicPersistentTileSchedulerILi64ELi64ELi256ELi128ELb0ELb1ELb1ELb1ELb0ELb1EEEEEEEEEvNT_6ParamsE,"ax",@progbits
	.align	128
.text._ZN7cutlass13device_kernelIN5flash11enable_sm90INS1_16FlashAttnFwdSm90INS1_25CollectiveMainloopFwdSm90ILi2EN4cute5tupleIJNS5_1CILi1EEES8_S8_EEENS6_IJNS7_ILi64EEESA_SA_EEELi512ENS_6half_tEfNS_4arch4Sm90ELb0ELb1ELb1ELb1ELb1ELb1ELb1ELb0ELb0ELb1ELb0ELb0EEENS1_21CollectiveEpilogueFwdINS6_IJSA_NS7_ILi512EEESA_EEES9_SC_SE_Li256ELb1ELb1ELb0ELb0EEENS1_36VarlenDynamicPersistentTileSchedulerILi64ELi64ELi256ELi128ELb0ELb1ELb1ELb1ELb0ELb1EEEEEEEEEvNT_6ParamsE:
        .type           _ZN7cutlass13device_kernelIN5flash11enable_sm90INS1_16FlashAttnFwdSm90INS1_25CollectiveMainloopFwdSm90ILi2EN4cute5tupleIJNS5_1CILi1EEES8_S8_EEENS6_IJNS7_ILi64EEESA_SA_EEELi512ENS_6half_tEfNS_4arch4Sm90ELb0ELb1ELb1ELb1ELb1ELb1ELb1ELb0ELb0ELb1ELb0ELb0EEENS1_21CollectiveEpilogueFwdINS6_IJSA_NS7_ILi512EEESA_EEES9_SC_SE_Li256ELb1ELb1ELb0ELb0EEENS1_36VarlenDynamicPersistentTileSchedulerILi64ELi64ELi256ELi128ELb0ELb1ELb1ELb1ELb0ELb1EEEEEEEEEvNT_6ParamsE,@function
        .size           _ZN7cutlass13device_kernelIN5flash11enable_sm90INS1_16FlashAttnFwdSm90INS1_25CollectiveMainloopFwdSm90ILi2EN4cute5tupleIJNS5_1CILi1EEES8_S8_EEENS6_IJNS7_ILi64EEESA_SA_EEELi512ENS_6half_tEfNS_4arch4Sm90ELb0ELb1ELb1ELb1ELb1ELb1ELb1ELb0ELb0ELb1ELb0ELb0EEENS1_21CollectiveEpilogueFwdINS6_IJSA_NS7_ILi512EEESA_EEES9_SC_SE_Li256ELb1ELb1ELb0ELb0EEENS1_36VarlenDynamicPersistentTileSchedulerILi64ELi64ELi256ELi128ELb0ELb1ELb1ELb1ELb0ELb1EEEEEEEEEvNT_6ParamsE,(.L_x_5815 - _ZN7cutlass13device_kernelIN5flash11enable_sm90INS1_16FlashAttnFwdSm90INS1_25CollectiveMainloopFwdSm90ILi2EN4cute5tupleIJNS5_1CILi1EEES8_S8_EEENS6_IJNS7_ILi64EEESA_SA_EEELi512ENS_6half_tEfNS_4arch4Sm90ELb0ELb1ELb1ELb1ELb1ELb1ELb1ELb0ELb0ELb1ELb0ELb0EEENS1_21CollectiveEpilogueFwdINS6_IJSA_NS7_ILi512EEESA_EEES9_SC_SE_Li256ELb1ELb1ELb0ELb0EEENS1_36VarlenDynamicPersistentTileSchedulerILi64ELi64ELi256ELi128ELb0ELb1ELb1ELb1ELb0ELb1EEEEEEEEEvNT_6ParamsE)
        .other          _ZN7cutlass13device_kernelIN5flash11enable_sm90INS1_16FlashAttnFwdSm90INS1_25CollectiveMainloopFwdSm90ILi2EN4cute5tupleIJNS5_1CILi1EEES8_S8_EEENS6_IJNS7_ILi64EEESA_SA_EEELi512ENS_6half_tEfNS_4arch4Sm90ELb0ELb1ELb1ELb1ELb1ELb1ELb1ELb0ELb0ELb1ELb0ELb0EEENS1_21CollectiveEpilogueFwdINS6_IJSA_NS7_ILi512EEESA_EEES9_SC_SE_Li256ELb1ELb1ELb0ELb0EEENS1_36VarlenDynamicPersistentTileSchedulerILi64ELi64ELi256ELi128ELb0ELb1ELb1ELb1ELb0ELb1EEEEEEEEEvNT_6ParamsE,@"STO_CUDA_ENTRY STV_DEFAULT"
_ZN7cutlass13device_kernelIN5flash11enable_sm90INS1_16FlashAttnFwdSm90INS1_25CollectiveMainloopFwdSm90ILi2EN4cute5tupleIJNS5_1CILi1EEES8_S8_EEENS6_IJNS7_ILi64EEESA_SA_EEELi512ENS_6half_tEfNS_4arch4Sm90ELb0ELb1ELb1ELb1ELb1ELb1ELb1ELb0ELb0ELb1ELb0ELb0EEENS1_21CollectiveEpilogueFwdINS6_IJSA_NS7_ILi512EEESA_EEES9_SC_SE_Li256ELb1ELb1ELb0ELb0EEENS1_36VarlenDynamicPersistentTileSchedulerILi64ELi64ELi256ELi128ELb0ELb1ELb1ELb1ELb0ELb1EEEEEEEEEvNT_6ParamsE:
[----:B------:R-:W0:Y:S02]  /*0000*/  LDC R1, c[0x0][0x28] ;  /* 0x00000a00ff017b82 */ /* 0x000e240000000800 */
[----:B0-----:R-:W-:-:S05]  /*0010*/  VIADD R1, R1, 0xfffffba0 ;  /* 0xfffffba001017836 */ /* 0x001fca0000000000 */
[----:B------:R-:W-:Y:S01]  /*0020*/  R2UR UR4, R1 ;  /* 0x00000000010472ca */ /* 0x000fe200000e0000 */
[----:B------:R-:W0:Y:S01]  /*0030*/  S2R R3, SR_TID.X ;  /* 0x0000000000037919 */ /* 0x000e220000002100 */
[----:B------:R-:W-:Y:S01]  /*0040*/  ELECT P0, URZ, PT ;  /* 0x00000000003f782f */ /* 0x000fe20003800000 */
[----:B------:R-:W-:Y:S01]  /*0050*/  BSSY B0, `(.L_x_3444) ;  /* 0x0000012000007945 */ /* 0x000fe20003800000 */
[----:B------:R-:W-:Y:S01]  /*0060*/  ULDC UR38, c[0x0][0x20] ;  /* 0x0000080000267ab9 */ /* 0x000fe20000000800 */
[----:B------:R-:W-:-:S08]  /*0070*/  ULDC UR37, c[0x0][0x24] ;  /* 0x0000090000257ab9 */ /* 0x000fd00000000800 */
[----:B------:R-:W-:-:S04]  /*0080*/  UIADD3 UR38, UP0, UR4, UR38, URZ ;  /* 0x0000002604267290 */ /* 0x000fc8000ff1e03f */
[----:B------:R-:W-:Y:S01]  /*0090*/  UIADD3.X UR37, URZ, UR37, URZ, UP0, !UPT ;  /* 0x000000253f257290 */ /* 0x000fe200087fe43f */
[--C-:B0-----:R-:W-:Y:S02]  /*00a0*/  SHF.R.U32.HI R0, RZ, 0x5, R3.reuse ;  /* 0x00000005ff007819 */ /* 0x101fe40000011603 */
[----:B------:R-:W-:-:S03]  /*00b0*/  SHF.R.U32.HI R3, RZ, 0x7, R3 ;  /* 0x00000007ff037819 */ /* 0x000fc60000011603 */
        /* <DEDUP_REMOVED lines=11> */
.L_x_3445:
[----:B------:R-:W-:Y:S05]  /*0170*/  BSYNC B0 ;  /* 0x0000000000007941 */ /* 0x000fea0003800000 */
.L_x_3444:
        /* <DEDUP_REMOVED lines=17> */
[----:B------:R-:W-:Y:S01]  /*0290*/  @UP0 USHF.L.U32 UR6, UR6, 0x1, URZ ;  /* 0x0000000106060899 */ /* 0x000fe2000800063f */
[----:B------:R-:W-:-:S03]  /*02a0*/  VOTEU.ANY UP0, P0 ;  /* 0x00000000003f7886 */ /* 0x000fc60000000100 */
[----:B------:R-:W-:Y:S01]  /*02b0*/  UISETP.NE.AND UP3, UPT, UR41, URZ, UPT ;  /* 0x0000003f2900728c */ /* 0x000fe2000bf65270 */
[----:B------:R-:W0:Y:S02]  /*02c0*/  FENCE.VIEW.ASYNC.S ;  /* 0x00000000000073c6 */ /* 0x000e240000000000 */
[----:B0-----:R0:W1:Y:S01]  /*02d0*/  @UP0 SYNCS.EXCH.64 URZ, [UR8+0x38800], UR4 ;  /* 0x03880004083f05b2 */ /* 0x0010620008000100 */
[----:B------:R-:W-:Y:S01]  /*02e0*/  UP2UR UR42, UPR, URZ, 0x8 ;  /* 0x000000083f2a7883 */ /* 0x000fe20008000000 */
[----:B------:R0:W2:Y:S03]  /*02f0*/  @UP1 SYNCS.EXCH.64 URZ, [UR8+0x38810], UR4 ;  /* 0x03881004083f15b2 */ /* 0x0000a60008000100 */
[----:B------:R0:W3:Y:S01]  /*0300*/  @UP2 SYNCS.EXCH.64 URZ, [UR8+0x38820], UR6 ;  /* 0x03882006083f25b2 */ /* 0x0000e20008000100 */
[----:B------:R-:W-:Y:S07]  /*0310*/  @P1 BRA `(.L_x_3446) ;  /* 0x0000000000381947 */ /* 0x000fee0003800000 */
        /* <DEDUP_REMOVED lines=13> */
[----:B----4-:R-:W-:Y:S01]  /*03f0*/  NOP ;  /* 0x0000000000007918 */ /* 0x010fe20000000000 */
.L_x_3446:
[----:B------:R-:W4:Y:S01]  /*0400*/  SHFL.IDX PT, R2, R0, RZ, 0x1f ;  /* 0x00001fff00027589 */ /* 0x000f2200000e0000 */
[----:B------:R-:W-:Y:S01]  /*0410*/  NOP ;  /* 0x0000000000007918 */ /* 0x000fe20000000000 */
[----:B----4-:R-:W-:-:S13]  /*0420*/  ISETP.NE.AND P0, PT, R2, RZ, PT ;  /* 0x000000ff0200720c */ /* 0x010fda0003f05270 */
        /* <DEDUP_REMOVED lines=18> */
[----:B----4-:R-:W-:Y:S01]  /*0550*/  NOP ;  /* 0x0000000000007918 */ /* 0x010fe20000000000 */
.L_x_3447:
[----:B------:R-:W4:Y:S01]  /*0560*/  SHFL.IDX PT, R2, R0, RZ, 0x1f ;  /* 0x00001fff00027589 */ /* 0x000f2200000e0000 */
[----:B------:R-:W-:Y:S01]  /*0570*/  NOP ;  /* 0x0000000000007918 */ /* 0x000fe20000000000 */
[----:B----4-:R-:W-:-:S13]  /*0580*/  ISETP.NE.AND P0, PT, R2, RZ, PT ;  /* 0x000000ff0200720c */ /* 0x010fda0003f05270 */
        /* <DEDUP_REMOVED lines=15> */
.L_x_3448:
        /* <DEDUP_REMOVED lines=22> */
.L_x_3449:
        /* <DEDUP_REMOVED lines=22> */
.L_x_3450:
[----:B------:R-:W-:Y:S01]  /*0940*/  UISETP.NE.AND UP0, UPT, UR41, URZ, UPT ;  /* 0x0000003f2900728c */ /* 0x000fe2000bf05270 */
[----:B------:R-:W-:Y:S01]  /*0950*/  NOP ;  /* 0x0000000000007918 */ /* 0x000fe20000000000 */
[----:B------:R-:W-:Y:S01]  /*0960*/  ULDC.64 UR46, c[0x0][0x208] ;  /* 0x00008200002e7ab9 */ /* 0x000fe20000000a00 */
[----:B------:R-:W-:Y:S01]  /*0970*/  BSSY B9, `(.L_x_3451) ;  /* 0x00034fe000097945 */ /* 0x000fe20003800000 */
[----:B0123--:R-:W-:Y:S02]  /*0980*/  BAR.SYNC.DEFER_BLOCKING 0x0 ;  /* 0x0000000000007b1d */ /* 0x00ffe40000010000 */
[----:B------:R-:W-:-:S13]  /*0990*/  PLOP3.LUT P0, PT, PT, PT, UP0, 0x40, 0x0 ;  /* 0x000000000000781c */ /* 0x000fda0003f0e808 */
[----:B------:R-:W-:Y:S05]  /*09a0*/  @P0 BRA `(.L_x_3452) ;  /* 0x000002c400000947 */ /* 0x000fea0003800000 */
.L_x_3453:
[----:B------:R-:W-:-:S08]  /*09b0*/  NOP ;  /* 0x0000000000007918 */ /* 0x000fd00000000000 */
[----:B------:R-:W0:Y:S02]  /*09c0*/  USETMAXREG.TRY_ALLOC.CTAPOOL UP0, 0xe8 ;  /* 0x000000e8000079c8 */ /* 0x000e240008000600 */
[----:B0-----:R-:W-:-:S13]  /*09d0*/  PLOP3.LUT P0, PT, PT, PT, UP0, 0x80, 0x0 ;  /* 0x000000000000781c */ /* 0x001fda0003f0f008 */
[----:B------:R-:W-:Y:S05]  /*09e0*/  @!P0 BRA `(.L_x_3453) ;  /* 0xfffffffc00f08947 */ /* 0x000fea000383ffff */
[----:B------:R-:W0:Y:S01]  /*09f0*/  S2R R0, SR_TID.X ;  /* 0x0000000000007919 */ /* 0x000e220000002100 */
[----:B------:R-:W1:Y:S01]  /*0a00*/  S2UR UR4, SR_CgaCtaId ;  /* 0x00000000000479c3 */ /* 0x000e620000008800 */
[----:B------:R-:W-:Y:S04]  /*0a10*/  STL.64 [R1+0x1c8], RZ ;  /* 0x0001c8ff01007387 */ /* 0x000fe80000100a00 */
[----:B------:R-:W-:Y:S04]  /*0a20*/  STL [R1+0x1d0], RZ ;  /* 0x0001d0ff01007387 */ /* 0x000fe80000100800 */
[----:B------:R-:W-:Y:S01]  /*0a30*/  STL [R1+0x1d4], RZ ;  /* 0x0001d4ff01007387 */ /* 0x000fe20000100800 */
[----:B-1----:R-:W-:Y:S01]  /*0a40*/  IMAD.U32 R23, RZ, RZ, UR4 ;  /* 0x00000004ff177e24 */ /* 0x002fe2000f8e00ff */
[----:B------:R-:W-:Y:S01]  /*0a50*/  ULDC UR4, c[0x0][0xd3c] ;  /* 0x00034f0000047ab9 */ /* 0x000fe20000000800 */
[----:B0-----:R-:W-:-:S04]  /*0a60*/  SHF.R.U32.HI R2, RZ, 0x7, R0 ;  /* 0x00000007ff027819 */ /* 0x001fc80000011600 */
[----:B------:R-:W-:Y:S02]  /*0a70*/  ISETP.NE.AND P0, PT, R2, 0x1, PT ;  /* 0x000000010200780c */ /* 0x000fe40003f05270 */
[----:B------:R-:W-:-:S04]  /*0a80*/  MOV R2, 0x400 ;  /* 0x0000040000027802 */ /* 0x000fc80000000f00 */
[----:B------:R-:W-:-:S07]  /*0a90*/  LEA R2, R23, R2, 0x18 ;  /* 0x0000000217027211 */ /* 0x000fce00078ec0ff */
[----:B------:R-:W-:Y:S06]  /*0aa0*/  @!P0 BAR.ARV 0x8, 0x100 ;  /* 0x0204000000008b1d */ /* 0x000fec0000002000 */
[----:B------:R-:W-:-:S13]  /*0ab0*/  ISETP.GE.U32.AND P0, PT, R0, 0x100, PT ;  /* 0x000001000000780c */ /* 0x000fda0003f06070 */
[----:B------:R-:W-:Y:S08]  /*0ac0*/  @P0 BAR.ARV 0xf, 0x100 ;  /* 0x03c4000000000b1d */ /* 0x000ff00000002000 */
[----:B------:R-:W-:Y:S06]  /*0ad0*/  BAR.SYNC.DEFER_BLOCKING 0x5, 0x180 ;  /* 0x0146000000007b1d */ /* 0x000fec0000010000 */
[----:B------:R-:W0:Y:S02]  /*0ae0*/  LDS.128 R112, [R2+0x388d0] ;  /* 0x0388d00002707984 */ /* 0x000e240000000c00 */
[----:B------:R-:W-:Y:S06]  /*0af0*/  BAR.ARV 0x4, 0x180 ;  /* 0x0106000000007b1d */ /* 0x000fec0000002000 */
[----:B0-----:R-:W-:-:S13]  /*0b00*/  ISETP.GE.AND P0, PT, R115, UR4, PT ;  /* 0x0000000473007c0c */ /* 0x001fda000bf06270 */
[----:B------:R-:W-:Y:S05]  /*0b10*/  @P0 BRA `(.L_x_3454) ;  /* 0x0000034c008c0947 */ /* 0x000fea0003800000 */
[----:B------:R-:W-:Y:S01]  /*0b20*/  VIADD R229, R0, 0xffffff80 ;  /* 0xffffff8000e57836 */ /* 0x000fe20000000000 */
[----:B------:R-:W0:Y:S01]  /*0b30*/  S2UR UR4, SR_SWINHI ;  /* 0x00000000000479c3 */ /* 0x000e220000002f00 */
[----:B------:R-:W-:Y:S01]  /*0b40*/  R2UR UR44, R2 ;  /* 0x00000000022c72ca */ /* 0x000fe200000e0000 */
[----:B------:R-:W-:Y:S01]  /*0b50*/  IMAD.MOV.U32 R157, RZ, RZ, 0x2 ;  /* 0x00000002ff9d7424 */ /* 0x000fe200078e00ff */
[----:B------:R-:W-:Y:S01]  /*0b60*/  UIADD3 UR36, UP0, UR38, 0x1c8, URZ ;  /* 0x000001c826247890 */ /* 0x000fe2000ff1e03f */
[----:B------:R-:W-:Y:S01]  /*0b70*/  SHF.R.S32.HI R0, RZ, 0x1f, R229 ;  /* 0x0000001fff007819 */ /* 0x000fe200000114e5 */
[----:B------:R-:W-:Y:S01]  /*0b80*/  UIADD3 UR39, UP1, UR38, 0x1d4, URZ ;  /* 0x000001d426277890 */ /* 0x000fe2000ff3e03f */
[----:B------:R-:W-:Y:S01]  /*0b90*/  IMAD.MOV.U32 R19, RZ, RZ, RZ ;  /* 0x000000ffff137224 */ /* 0x000fe200078e00ff */
[----:B------:R-:W-:Y:S01]  /*0ba0*/  UIADD3.X UR40, URZ, UR37, URZ, UP0, !UPT ;  /* 0x000000253f287290 */ /* 0x000fe200087fe43f */
[----:B------:R-:W-:Y:S01]  /*0bb0*/  LEA.HI R5, R0, R229, RZ, 0x7 ;  /* 0x000000e500057211 */ /* 0x000fe200078f38ff */
[----:B------:R-:W-:Y:S01]  /*0bc0*/  IMAD.MOV.U32 R153, RZ, RZ, RZ ;  /* 0x000000ffff997224 */ /* 0x000fe200078e00ff */
[----:B------:R-:W-:-:S02]  /*0bd0*/  UIADD3.X UR43, URZ, UR37, URZ, UP1, !UPT ;  /* 0x000000253f2b7290 */ /* 0x000fc40008ffe43f */
[----:B------:R-:W-:Y:S02]  /*0be0*/  LOP3.LUT R4, R5, 0xffffff80, RZ, 0xc0, !PT ;  /* 0xffffff8005047812 */ /* 0x000fe400078ec0ff */
[----:B------:R-:W-:-:S03]  /*0bf0*/  SHF.R.S32.HI R15, RZ, 0x7, R5 ;  /* 0x00000007ff0f7819 */ /* 0x000fc60000011405 */
[----:B------:R-:W-:Y:S01]  /*0c00*/  IMAD.IADD R7, R229, 0x1, -R4 ;  /* 0x00000001e5077824 */ /* 0x000fe200078e0a04 */
[----:B------:R-:W-:Y:S01]  /*0c10*/  LEA.HI R4, R0, R229, RZ, 0x5 ;  /* 0x000000e500047211 */ /* 0x000fe200078f28ff */
[----:B------:R-:W-:Y:S01]  /*0c20*/  STL [R1+0x414], R15 ;  /* 0x0004140f01007387 */ /* 0x000fe20000100800 */
[----:B------:R-:W-:Y:S02]  /*0c30*/  LEA.HI R5, R5, R15, RZ, 0x1 ;  /* 0x0000000f05057211 */ /* 0x000fe400078f08ff */
[----:B------:R-:W-:Y:S02]  /*0c40*/  SHF.R.S32.HI R10, RZ, 0x1f, R7 ;  /* 0x0000001fff0a7819 */ /* 0x000fe40000011407 */
[----:B------:R-:W-:Y:S01]  /*0c50*/  SHF.R.S32.HI R221, RZ, 0x5, R4 ;  /* 0x00000005ffdd7819 */ /* 0x000fe20000011404 */
[----:B------:R-:W-:Y:S01]  /*0c60*/  UMOV UR44, UR44 ;  /* 0x0000002c002c7c82 */ /* 0x000fe20008000000 */
[----:B0-----:R-:W-:Y:S01]  /*0c70*/  UMOV UR45, UR4 ;  /* 0x00000004002d7c82 */ /* 0x001fe20008000000 */
[----:B------:R-:W-:-:S02]  /*0c80*/  LEA.HI R9, R10, R7, RZ, 0x2 ;  /* 0x000000070a097211 */ /* 0x000fc400078f10ff */
[----:B------:R-:W-:Y:S02]  /*0c90*/  SHF.R.S32.HI R8, RZ, 0x1f, R4 ;  /* 0x0000001fff087819 */ /* 0x000fe40000011404 */
[--C-:B------:R-:W-:Y:S02]  /*0ca0*/  SHF.R.S32.HI R6, RZ, 0x2, R9.reuse ;  /* 0x00000002ff067819 */ /* 0x100fe40000011409 */
[----:B------:R-:W-:Y:S02]  /*0cb0*/  SHF.R.S32.HI R3, RZ, 0x1f, R9 ;  /* 0x0000001fff037819 */ /* 0x000fe40000011409 */
[----:B------:R-:W-:Y:S02]  /*0cc0*/  LEA.HI R8, R8, R221, RZ, 0x2 ;  /* 0x000000dd08087211 */ /* 0x000fe400078f10ff */
[----:B------:R-:W-:Y:S02]  /*0cd0*/  LEA.HI R3, R3, R6, RZ, 0x3 ;  /* 0x0000000603037211 */ /* 0x000fe400078f18ff */
[----:B------:R-:W-:-:S02]  /*0ce0*/  LEA.HI R10, R10, R7, RZ, 0x5 ;  /* 0x000000070a0a7211 */ /* 0x000fc400078f28ff */
[----:B------:R-:W-:Y:S02]  /*0cf0*/  LOP3.LUT R11, R3, 0xfffffff8, RZ, 0xc0, !PT ;  /* 0xfffffff8030b7812 */ /* 0x000fe400078ec0ff */
[----:B------:R-:W-:Y:S02]  /*0d00*/  LEA.HI R3, R0, R229, RZ, 0x4 ;  /* 0x000000e500037211 */ /* 0x000fe400078f20ff */
[----:B------:R-:W-:Y:S01]  /*0d10*/  LOP3.LUT R8, R8, 0x3ffffc, RZ, 0xc0, !PT ;  /* 0x003ffffc08087812 */ /* 0x000fe200078ec0ff */
[----:B------:R-:W-:Y:S01]  /*0d20*/  IMAD.IADD R11, R6, 0x1, -R11 ;  /* 0x00000001060b7824 */ /* 0x000fe200078e0a0b */
[----:B------:R-:W-:Y:S02]  /*0d30*/  SHF.R.S32.HI R6, RZ, 0x4, R3 ;  /* 0x00000004ff067819 */ /* 0x000fe40000011403 */
[----:B------:R-:W-:Y:S01]  /*0d40*/  LOP3.LUT R4, R3, 0xfffffff0, RZ, 0xc0, !PT ;  /* 0xfffffff003047812 */ /* 0x000fe200078ec0ff */
[----:B------:R-:W-:Y:S01]  /*0d50*/  IMAD.IADD R8, R221, 0x1, -R8 ;  /* 0x00000001dd087824 */ /* 0x000fe200078e0a08 */
[----:B------:R-:W-:-:S02]  /*0d60*/  LEA.HI R3, R3, R6, RZ, 0x1 ;  /* 0x0000000603037211 */ /* 0x000fc400078f08ff */
[----:B------:R-:W-:Y:S01]  /*0d70*/  LOP3.LUT R5, R5, 0xfffffe, RZ, 0xc0, !PT ;  /* 0x00fffffe05057812 */ /* 0x000fe200078ec0ff */
[----:B------:R-:W-:Y:S01]  /*0d80*/  IMAD.IADD R12, R229, 0x1, -R4 ;  /* 0x00000001e50c7824 */ /* 0x000fe200078e0a04 */
[----:B------:R-:W-:Y:S02]  /*0d90*/  LOP3.LUT R3, R3, 0x1ffffffe, RZ, 0xc0, !PT ;  /* 0x1ffffffe03037812 */ /* 0x000fe400078ec0ff */
[----:B------:R-:W-:Y:S01]  /*0da0*/  LOP3.LUT R4, R9, 0x7ffffffc, RZ, 0xc0, !PT ;  /* 0x7ffffffc09047812 */ /* 0x000fe200078ec0ff */
[----:B------:R-:W-:Y:S01]  /*0db0*/  IMAD R13, R15, 0x100, R12 ;  /* 0x000001000f0d7824 */ /* 0x000fe200078e020c */
[----:B------:R0:W-:Y:S01]  /*0dc0*/  STL [R1+0x434], R12 ;  /* 0x0004340c01007387 */ /* 0x0001e20000100800 */
[----:B------:R-:W-:Y:S01]  /*0dd0*/  IMAD.IADD R3, R6, 0x1, -R3 ;  /* 0x0000000106037824 */ /* 0x000fe200078e0a03 */
[CC--:B------:R-:W-:Y:S01]  /*0de0*/  LEA.HI R6, R0.reuse, R229.reuse, RZ, 0x3 ;  /* 0x000000e500067211 */ /* 0x0c0fe200078f18ff */
[----:B------:R-:W-:Y:S01]  /*0df0*/  IMAD.IADD R4, R7, 0x1, -R4 ;  /* 0x0000000107047824 */ /* 0x000fe200078e0a04 */
[----:B------:R-:W-:Y:S01]  /*0e00*/  LEA.HI R0, R0, R229, RZ, 0x2 ;  /* 0x000000e500007211 */ /* 0x000fe200078f10ff */
[----:B------:R-:W-:Y:S01]  /*0e10*/  IMAD R13, R8, 0x10, R13 ;  /* 0x00000010080d7824 */ /* 0x000fe200078e020d */
[----:B------:R-:W-:Y:S01]  /*0e20*/  SHF.R.S32.HI R220, RZ, 0x3, R6 ;  /* 0x00000003ffdc7819 */ /* 0x000fe20000011406 */
[----:B------:R-:W-:Y:S01]  /*0e30*/  IMAD.IADD R5, R15, 0x1, -R5 ;  /* 0x000000010f057824 */ /* 0x000fe200078e0a05 */
[--C-:B------:R-:W-:Y:S01]  /*0e40*/  SHF.R.S32.HI R152, RZ, 0x2, R0.reuse ;  /* 0x00000002ff987819 */ /* 0x100fe20000011400 */
[----:B------:R-:W-:Y:S01]  /*0e50*/  IMAD.SHL.U32 R9, R3, 0x8, RZ ;  /* 0x0000000803097824 */ /* 0x000fe200078e00ff */
[----:B------:R-:W-:Y:S01]  /*0e60*/  SHF.R.S32.HI R7, RZ, 0x1f, R0 ;  /* 0x0000001fff077819 */ /* 0x000fe20000011400 */
[----:B------:R-:W-:Y:S01]  /*0e70*/  IMAD.SHL.U32 R4, R4, 0x2, RZ ;  /* 0x0000000204047824 */ /* 0x000fe200078e00ff */
[----:B------:R-:W-:Y:S01]  /*0e80*/  LOP3.LUT R0, R0, 0xfffffffc, RZ, 0xc0, !PT ;  /* 0xfffffffc00007812 */ /* 0x000fe200078ec0ff */
[----:B------:R-:W-:Y:S01]  /*0e90*/  VIADD R14, R152, 0x20 ;  /* 0x00000020980e7836 */ /* 0x000fe20000000000 */
[----:B------:R-:W-:Y:S01]  /*0ea0*/  LEA.HI R7, R7, R152, RZ, 0x3 ;  /* 0x0000009807077211 */ /* 0x000fe200078f18ff */
[----:B------:R-:W-:Y:S01]  /*0eb0*/  STL [R1+0x444], R9 ;  /* 0x0004440901007387 */ /* 0x000fe20000100800 */
[----:B------:R-:W-:Y:S01]  /*0ec0*/  LOP3.LUT R6, R6, 0xfffffff8, RZ, 0xc0, !PT ;  /* 0xfffffff806067812 */ /* 0x000fe200078ec0ff */
[----:B0-----:R-:W-:Y:S01]  /*0ed0*/  IMAD.IADD R12, R229, 0x1, -R0 ;  /* 0x00000001e50c7824 */ /* 0x001fe200078e0a00 */
[----:B------:R-:W-:Y:S01]  /*0ee0*/  SHF.R.S32.HI R8, RZ, 0x1f, R14 ;  /* 0x0000001fff087819 */ /* 0x000fe2000001140e */
[----:B------:R-:W-:Y:S01]  /*0ef0*/  STL [R1+0x420], R14 ;  /* 0x0004200e01007387 */ /* 0x000fe20000100800 */
[----:B------:R-:W-:Y:S01]  /*0f00*/  LOP3.LUT R7, R7, 0xfffffff8, RZ, 0xc0, !PT ;  /* 0xfffffff807077812 */ /* 0x000fe200078ec0ff */
[----:B------:R-:W-:Y:S01]  /*0f10*/  IMAD.SHL.U32 R154, R12, 0x4, RZ ;  /* 0x000000040c9a7824 */ /* 0x000fe200078e00ff */
[----:B------:R-:W-:Y:S01]  /*0f20*/  LEA.HI R8, R8, R14, RZ, 0x3 ;  /* 0x0000000e08087211 */ /* 0x000fe200078f18ff */
[----:B------:R-:W-:Y:S01]  /*0f30*/  IMAD.IADD R18, R229, 0x1, -R6 ;  /* 0x00000001e5127824 */ /* 0x000fe200078e0a06 */
[----:B------:R-:W-:Y:S01]  /*0f40*/  LEA.HI R0, R12, R12, RZ, 0x1 ;  /* 0x0000000c0c007211 */ /* 0x000fe200078f08ff */
[----:B------:R-:W-:Y:S01]  /*0f50*/  VIADD R160, R154, 0x10 ;  /* 0x000000109aa07836 */ /* 0x000fe20000000000 */
[----:B------:R-:W-:Y:S01]  /*0f60*/  SHF.R.S32.HI R10, RZ, 0x5, R10 ;  /* 0x00000005ff0a7819 */ /* 0x000fe2000001140a */
[----:B------:R-:W-:Y:S01]  /*0f70*/  IMAD.SHL.U32 R6, R14, 0x40, RZ ;  /* 0x000000400e067824 */ /* 0x000fe200078e00ff */
[----:B------:R-:W-:Y:S01]  /*0f80*/  LOP3.LUT R0, R0, 0x1ffffffe, RZ, 0xc0, !PT ;  /* 0x1ffffffe00007812 */ /* 0x000fe200078ec0ff */
[----:B------:R-:W-:Y:S01]  /*0f90*/  IMAD.IADD R158, R152, 0x1, -R7 ;  /* 0x00000001989e7824 */ /* 0x000fe200078e0a07 */
[----:B------:R-:W-:Y:S01]  /*0fa0*/  STL [R1+0x410], R12 ;  /* 0x0004100c01007387 */ /* 0x000fe20000100800 */
[----:B------:R-:W-:Y:S01]  /*0fb0*/  IMAD.SHL.U32 R7, R5, 0x100, RZ ;  /* 0x0000010005077824 */ /* 0x000fe200078e00ff */
[----:B------:R-:W-:Y:S01]  /*0fc0*/  SHF.R.S32.HI R5, RZ, 0x1f, R160 ;  /* 0x0000001fff057819 */ /* 0x000fe200000114a0 */
[----:B------:R-:W-:Y:S01]  /*0fd0*/  IMAD.SHL.U32 R8, R8, 0x40, RZ ;  /* 0x0000004008087824 */ /* 0x000fe200078e00ff */
[----:B------:R-:W-:Y:S01]  /*0fe0*/  LOP3.LUT R6, R6, 0x1c0, RZ, 0xc0, !PT ;  /* 0x000001c006067812 */ /* 0x000fe200078ec0ff */
[C---:B------:R-:W-:Y:S01]  /*0ff0*/  IMAD.SHL.U32 R16, R12.reuse, 0x8, RZ ;  /* 0x000000080c107824 */ /* 0x040fe200078e00ff */
[----:B------:R-:W-:Y:S01]  /*1000*/  STL [R1+0x430], R7 ;  /* 0x0004300701007387 */ /* 0x000fe20000100800 */
[----:B------:R-:W-:-:S02]  /*1010*/  IMAD.IADD R3, R12, 0x1, -R0 ;  /* 0x000000010c037824 */ /* 0x000fc400078e0a00 */
[----:B------:R-:W-:Y:S01]  /*1020*/  IMAD R192, R10, 0x10, R11 ;  /* 0x000000100ac07824 */ /* 0x000fe200078e020b */
[----:B------:R0:W-:Y:S01]  /*1030*/  STL [R1+0x41c], R5 ;  /* 0x00041c0501007387 */ /* 0x0001e20000100800 */
[--C-:B------:R-:W-:Y:S01]  /*1040*/  LOP3.LUT R0, R6, 0x38, R16.reuse, 0xf8, !PT ;  /* 0x0000003806007812 */ /* 0x100fe200078ef810 */
[----:B------:R-:W-:Y:S01]  /*1050*/  IMAD.SHL.U32 R215, R18, 0x8, RZ ;  /* 0x0000000812d77824 */ /* 0x000fe200078e00ff */
[----:B------:R-:W-:Y:S01]  /*1060*/  SHF.R.S32.HI R17, RZ, 0x1f, R16 ;  /* 0x0000001fff117819 */ /* 0x000fe20000011410 */
[----:B------:R1:W-:Y:S01]  /*1070*/  STL [R1+0x42c], R6 ;  /* 0x00042c0601007387 */ /* 0x0003e20000100800 */
[C---:B------:R-:W-:Y:S02]  /*1080*/  VIADD R188, R16.reuse, 0x40 ;  /* 0x0000004010bc7836 */ /* 0x040fe40000000000 */
[C---:B------:R-:W-:Y:S01]  /*1090*/  VIADD R187, R16.reuse, 0x60 ;  /* 0x0000006010bb7836 */ /* 0x040fe20000000000 */
[----:B------:R-:W-:Y:S01]  /*10a0*/  STL [R1+0x440], R4 ;  /* 0x0004400401007387 */ /* 0x000fe20000100800 */
[----:B------:R-:W-:Y:S01]  /*10b0*/  VIADD R186, R16, 0x80 ;  /* 0x0000008010ba7836 */ /* 0x000fe20000000000 */
[----:B0-----:R-:W-:Y:S01]  /*10c0*/  LOP3.LUT R5, R8, 0xfffffe00, RZ, 0xc0, !PT ;  /* 0xfffffe0008057812 */ /* 0x001fe200078ec0ff */
[C---:B------:R-:W-:Y:S01]  /*10d0*/  VIADD R185, R16.reuse, 0xa0 ;  /* 0x000000a010b97836 */ /* 0x040fe20000000000 */
[----:B------:R-:W-:Y:S01]  /*10e0*/  STL [R1+0x424], R18 ;  /* 0x0004241201007387 */ /* 0x000fe20000100800 */
[C---:B------:R-:W-:Y:S01]  /*10f0*/  VIADD R184, R16.reuse, 0xc0 ;  /* 0x000000c010b87836 */ /* 0x040fe20000000000 */
[----:B-1----:R-:W-:Y:S01]  /*1100*/  SHF.R.U32.HI R6, RZ, 0x3, R6 ;  /* 0x00000003ff067819 */ /* 0x002fe20000011606 */
[C---:B------:R-:W-:Y:S01]  /*1110*/  VIADD R183, R16.reuse, 0xe0 ;  /* 0x000000e010b77836 */ /* 0x040fe20000000000 */
[----:B------:R0:W-:Y:S01]  /*1120*/  STL [R1+0x43c], R5 ;  /* 0x00043c0501007387 */ /* 0x0001e20000100800 */
[C---:B------:R-:W-:Y:S01]  /*1130*/  VIADD R182, R16.reuse, 0x100 ;  /* 0x0000010010b67836 */ /* 0x040fe20000000000 */
[----:B------:R-:W-:Y:S01]  /*1140*/  SHF.R.S32.HI R195, RZ, 0x1f, R188 ;  /* 0x0000001fffc37819 */ /* 0x000fe200000114bc */
[C---:B------:R-:W-:Y:S01]  /*1150*/  VIADD R181, R16.reuse, 0x120 ;  /* 0x0000012010b57836 */ /* 0x040fe20000000000 */
[----:B------:R-:W-:Y:S01]  /*1160*/  STL [R1+0x438], R6 ;  /* 0x0004380601007387 */ /* 0x000fe20000100800 */
[C---:B------:R-:W-:Y:S01]  /*1170*/  VIADD R180, R16.reuse, 0x140 ;  /* 0x0000014010b47836 */ /* 0x040fe20000000000 */
[----:B------:R-:W-:Y:S01]  /*1180*/  SHF.R.S32.HI R196, RZ, 0x1f, R187 ;  /* 0x0000001fffc47819 */ /* 0x000fe200000114bb */
[C---:B------:R-:W-:Y:S01]  /*1190*/  VIADD R163, R16.reuse, 0x160 ;  /* 0x0000016010a37836 */ /* 0x040fe20000000000 */
[----:B------:R-:W-:Y:S01]  /*11a0*/  SHF.R.S32.HI R197, RZ, 0x1f, R186 ;  /* 0x0000001fffc57819 */ /* 0x000fe200000114ba */
[C---:B------:R-:W-:Y:S01]  /*11b0*/  VIADD R162, R16.reuse, 0x180 ;  /* 0x0000018010a27836 */ /* 0x040fe20000000000 */
[----:B0-----:R-:W-:Y:S01]  /*11c0*/  LOP3.LUT R5, R5, R0, R6, 0xf6, !PT ;  /* 0x0000000005057212 */ /* 0x001fe200078ef606 */
[C---:B------:R-:W-:Y:S01]  /*11d0*/  VIADD R161, R16.reuse, 0x1a0 ;  /* 0x000001a010a17836 */ /* 0x040fe20000000000 */
[----:B------:R-:W-:Y:S01]  /*11e0*/  SHF.R.S32.HI R198, RZ, 0x1f, R185 ;  /* 0x0000001fffc67819 */ /* 0x000fe200000114b9 */
[C---:B------:R-:W-:Y:S01]  /*11f0*/  VIADD R190, R16.reuse, 0x1c0 ;  /* 0x000001c010be7836 */ /* 0x040fe20000000000 */
[----:B------:R-:W-:Y:S01]  /*1200*/  SHF.R.S32.HI R199, RZ, 0x1f, R184 ;  /* 0x0000001fffc77819 */ /* 0x000fe200000114b8 */
[----:B------:R-:W-:Y:S01]  /*1210*/  IMAD R0, R5, 0x2, R2 ;  /* 0x0000000205007824 */ /* 0x000fe200078e0202 */
[----:B------:R-:W-:Y:S01]  /*1220*/  SHF.R.S32.HI R200, RZ, 0x1f, R183 ;  /* 0x0000001fffc87819 */ /* 0x000fe200000114b7 */
[C---:B------:R-:W-:Y:S01]  /*1230*/  VIADD R189, R16.reuse, 0x1e0 ;  /* 0x000001e010bd7836 */ /* 0x040fe20000000000 */
[----:B------:R-:W-:Y:S01]  /*1240*/  SHF.R.S32.HI R201, RZ, 0x1f, R182 ;  /* 0x0000001fffc97819 */ /* 0x000fe200000114b6 */
[----:B------:R-:W-:Y:S01]  /*1250*/  VIADD R18, R16, 0x20 ;  /* 0x0000002010127836 */ /* 0x000fe20000000000 */
[----:B------:R0:W-:Y:S01]  /*1260*/  STL [R1+0x428], R0 ;  /* 0x0004280001007387 */ /* 0x0001e20000100800 */
        /* <DEDUP_REMOVED lines=10> */
[----:B0-----:R-:W-:Y:S01]  /*1310*/  IMAD R0, R3, 0x8, R192 ;  /* 0x0000000803007824 */ /* 0x001fe200078e02c0 */
[----:B------:R-:W-:Y:S01]  /*1320*/  SHF.R.S32.HI R207, RZ, 0x1f, R190 ;  /* 0x0000001fffcf7819 */ /* 0x000fe200000114be */
[C---:B------:R-:W-:Y:S01]  /*1330*/  VIADD R218, R215.reuse, 0x180 ;  /* 0x00000180d7da7836 */ /* 0x040fe20000000000 */
[----:B------:R-:W-:Y:S01]  /*1340*/  SHF.R.S32.HI R208, RZ, 0x1f, R189 ;  /* 0x0000001fffd07819 */ /* 0x000fe200000114bd */
[----:B------:R-:W-:Y:S01]  /*1350*/  VIADD R217, R215, 0x1c0 ;  /* 0x000001c0d7d97836 */ /* 0x000fe20000000000 */
[----:B------:R0:W-:Y:S01]  /*1360*/  STL [R1+0x448], R0 ;  /* 0x0004480001007387 */ /* 0x0001e20000100800 */
[----:B------:R-:W-:Y:S01]  /*1370*/  IMAD.U32 R156, R13, 0x40, R9 ;  /* 0x000000400d9c7824 */ /* 0x000fe200078e0009 */
[----:B------:R-:W-:Y:S01]  /*1380*/  SHF.R.S32.HI R159, RZ, 0x1f, R18 ;  /* 0x0000001fff9f7819 */ /* 0x000fe20000011412 */
[----:B------:R-:W-:Y:S01]  /*1390*/  IMAD.IADD R193, R4, 0x1, R7 ;  /* 0x0000000104c17824 */ /* 0x000fe200078e0207 */
[----:B------:R-:W-:Y:S01]  /*13a0*/  SHF.R.S32.HI R228, RZ, 0x1f, R214 ;  /* 0x0000001fffe47819 */ /* 0x000fe200000114d6 */
[----:B------:R-:W-:Y:S01]  /*13b0*/  IMAD.WIDE R156, R156, R157, UR44 ;  /* 0x0000002c9c9c7e25 */ /* 0x000fe2000f8e029d */
[----:B------:R-:W-:-:S02]  /*13c0*/  SHF.R.S32.HI R227, RZ, 0x1f, R213 ;  /* 0x0000001fffe37819 */ /* 0x000fc400000114d5 */
[----:B------:R-:W-:Y:S02]  /*13d0*/  SHF.R.S32.HI R226, RZ, 0x1f, R212 ;  /* 0x0000001fffe27819 */ /* 0x000fe400000114d4 */
[----:B------:R-:W-:Y:S02]  /*13e0*/  SHF.R.S32.HI R225, RZ, 0x1f, R211 ;  /* 0x0000001fffe17819 */ /* 0x000fe400000114d3 */
[----:B------:R-:W-:Y:S02]  /*13f0*/  SHF.R.S32.HI R224, RZ, 0x1f, R210 ;  /* 0x0000001fffe07819 */ /* 0x000fe400000114d2 */
[----:B------:R-:W-:Y:S02]  /*1400*/  SHF.R.S32.HI R223, RZ, 0x1f, R218 ;  /* 0x0000001fffdf7819 */ /* 0x000fe400000114da */
[----:B------:R-:W-:Y:S02]  /*1410*/  SHF.R.S32.HI R222, RZ, 0x1f, R217 ;  /* 0x0000001fffde7819 */ /* 0x000fe400000114d9 */
[----:B------:R-:W-:-:S02]  /*1420*/  SHF.L.U64.HI R195, R188, 0x1, R195 ;  /* 0x00000001bcc37819 */ /* 0x000fc400000102c3 */
[----:B------:R-:W-:Y:S02]  /*1430*/  SHF.L.U64.HI R196, R187, 0x1, R196 ;  /* 0x00000001bbc47819 */ /* 0x000fe400000102c4 */
[----:B------:R-:W-:Y:S02]  /*1440*/  SHF.L.U64.HI R197, R186, 0x1, R197 ;  /* 0x00000001bac57819 */ /* 0x000fe400000102c5 */
[----:B------:R-:W-:Y:S02]  /*1450*/  SHF.L.U64.HI R198, R185, 0x1, R198 ;  /* 0x00000001b9c67819 */ /* 0x000fe400000102c6 */
[----:B------:R-:W-:Y:S02]  /*1460*/  SHF.L.U64.HI R199, R184, 0x1, R199 ;  /* 0x00000001b8c77819 */ /* 0x000fe400000102c7 */
[----:B------:R-:W-:Y:S02]  /*1470*/  SHF.L.U64.HI R200, R183, 0x1, R200 ;  /* 0x00000001b7c87819 */ /* 0x000fe400000102c8 */
[----:B------:R-:W-:-:S02]  /*1480*/  SHF.L.U64.HI R201, R182, 0x1, R201 ;  /* 0x00000001b6c97819 */ /* 0x000fc400000102c9 */
[----:B------:R-:W-:Y:S02]  /*1490*/  SHF.L.U64.HI R202, R181, 0x1, R202 ;  /* 0x00000001b5ca7819 */ /* 0x000fe400000102ca */
[----:B------:R-:W-:Y:S02]  /*14a0*/  SHF.L.U64.HI R203, R180, 0x1, R203 ;  /* 0x00000001b4cb7819 */ /* 0x000fe400000102cb */
[----:B------:R-:W-:Y:S02]  /*14b0*/  SHF.L.U64.HI R204, R163, 0x1, R204 ;  /* 0x00000001a3cc7819 */ /* 0x000fe400000102cc */
[----:B------:R-:W-:Y:S02]  /*14c0*/  SHF.L.U64.HI R205, R162, 0x1, R205 ;  /* 0x00000001a2cd7819 */ /* 0x000fe400000102cd */
[----:B------:R-:W-:Y:S02]  /*14d0*/  SHF.L.U64.HI R206, R161, 0x1, R206 ;  /* 0x00000001a1ce7819 */ /* 0x000fe400000102ce */
[----:B------:R-:W-:-:S02]  /*14e0*/  SHF.L.U64.HI R207, R190, 0x1, R207 ;  /* 0x00000001becf7819 */ /* 0x000fc400000102cf */
[----:B0-----:R-:W-:-:S07]  /*14f0*/  SHF.L.U64.HI R208, R189, 0x1, R208 ;  /* 0x00000001bdd07819 */ /* 0x001fce00000102d0 */
.L_x_3675:
[----:B------:R-:W-:Y:S01]  /*1500*/  ULDC.64 UR4, c[0x0][0xb20] ;  /* 0x0002c80000047ab9 */ /* 0x000fe20000000a00 */
[----:B01----:R-:W0:Y:S01]  /*1510*/  LDC.64 R6, c[0x0][0xb00] ;  /* 0x0002c000ff067b82 */ /* 0x003e220000000a00 */
[----:B------:R-:W-:Y:S01]  /*1520*/  ISETP.NE.U32.AND P0, PT, RZ, UR4, PT ;  /* 0x00000004ff007c0c */ /* 0x000fe2000bf05070 */
[----:B------:R-:W-:Y:S01]  /*1530*/  IMAD.MOV.U32 R3, RZ, RZ, RZ ;  /* 0x000000ffff037224 */ /* 0x000fe200078e00ff */
[----:B------:R-:W-:Y:S01]  /*1540*/  ULDC.64 UR6, c[0x0][0xb18] ;  /* 0x0002c60000067ab9 */ /* 0x000fe20000000a00 */
[----:B----4-:R-:W-:Y:S01]  /*1550*/  IMAD.MOV.U32 R27, RZ, RZ, RZ ;  /* 0x000000ffff1b7224 */ /* 0x010fe200078e00ff */
[----:B------:R-:W-:Y:S01]  /*1560*/  ISETP.NE.AND.EX P0, PT, RZ, UR5, PT, P0 ;  /* 0x00000005ff007c0c */ /* 0x000fe2000bf05300 */
[----:B------:R-:W-:Y:S02]  /*1570*/  ULDC.64 UR4, c[0x0][0xb10] ;  /* 0x0002c40000047ab9 */ /* 0x000fe40000000a00 */
[----:B------:R-:W-:-:S04]  /*1580*/  ISETP.NE.U32.AND P1, PT, RZ, UR4, PT ;  /* 0x00000004ff007c0c */ /* 0x000fc8000bf25070 */
[----:B------:R-:W-:Y:S01]  /*1590*/  ISETP.NE.AND.EX P1, PT, RZ, UR5, PT, P1 ;  /* 0x00000005ff007c0c */ /* 0x000fe2000bf25310 */
[----:B------:R-:W-:Y:S02]  /*15a0*/  ULDC.64 UR4, c[0x0][0xb00] ;  /* 0x0002c00000047ab9 */ /* 0x000fe40000000a00 */
[----:B------:R-:W-:-:S03]  /*15b0*/  ISETP.NE.U32.AND P3, PT, RZ, UR4, PT ;  /* 0x00000004ff007c0c */ /* 0x000fc6000bf65070 */
[----:B------:R-:W1:Y:S01]  /*15c0*/  @P0 LDC.64 R4, c[0x0][0xb20] ;  /* 0x0002c800ff040b82 */ /* 0x000e620000000a00 */
[----:B------:R-:W-:Y:S01]  /*15d0*/  ISETP.NE.AND.EX P3, PT, RZ, UR5, PT, P3 ;  /* 0x00000005ff007c0c */ /* 0x000fe2000bf65330 */
[----:B0-----:R-:W-:-:S06]  /*15e0*/  IMAD.WIDE R10, R115, 0x4, R6 ;  /* 0x00000004730a7825 */ /* 0x001fcc00078e0206 */
[----:B------:R-:W0:Y:S01]  /*15f0*/  @P1 LDC.64 R8, c[0x0][0xb10] ;  /* 0x0002c400ff081b82 */ /* 0x000e220000000a00 */
[----:B------:R-:W-:Y:S02]  /*1600*/  ULDC UR4, c[0x0][0x288] ;  /* 0x0000a20000047ab9 */ /* 0x000fe40000000800 */
[----:B------:R-:W-:Y:S01]  /*1610*/  IMAD.U32 R24, RZ, RZ, UR4 ;  /* 0x00000004ff187e24 */ /* 0x000fe2000f8e00ff */
[----:B------:R-:W-:Y:S02]  /*1620*/  ULDC.64 UR4, c[0x0][0x418] ;  /* 0x0001060000047ab9 */ /* 0x000fe40000000a00 */
[----:B--2---:R2:W5:Y:S01]  /*1630*/  @P3 LDG.E R27, desc[UR46][R10.64] ;  /* 0x0000002e0a1b3981 */ /* 0x004562000c1e1900 */
[----:B-1----:R-:W-:-:S05]  /*1640*/  @P0 IMAD.WIDE R4, R115, 0x4, R4 ;  /* 0x0000000473040825 */ /* 0x002fca00078e0204 */
[----:B------:R2:W5:Y:S01]  /*1650*/  @P0 LDG.E R3, desc[UR46][R4.64] ;  /* 0x0000002e04030981 */ /* 0x000562000c1e1900 */
[----:B0-----:R-:W-:-:S05]  /*1660*/  @P1 IMAD.WIDE R6, R115, 0x4, R8 ;  /* 0x0000000473061825 */ /* 0x001fca00078e0208 */
[----:B------:R2:W5:Y:S01]  /*1670*/  @P1 LDG.E R24, desc[UR46][R6.64] ;  /* 0x0000002e06181981 */ /* 0x000562000c1e1900 */
        /* <DEDUP_REMOVED lines=9> */
[----:B------:R-:W-:Y:S02]  /*1710*/  IMAD.MOV.U32 R216, RZ, RZ, R114 ;  /* 0x000000ffffd87224 */ /* 0x000fe400078e0072 */
[----:B------:R-:W-:Y:S01]  /*1720*/  IMAD.MOV.U32 R219, RZ, RZ, R115 ;  /* 0x000000ffffdb7224 */ /* 0x000fe200078e0073 */
[----:B--2---:R-:W-:Y:S06]  /*1730*/  @P1 BRA `(.L_x_3455) ;  /* 0x0000000000241947 */ /* 0x004fec0003800000 */
        /* <DEDUP_REMOVED lines=9> */
.L_x_3455:
[----:B------:R-:W-:Y:S02]  /*17d0*/  IMAD.U32 R38, RZ, RZ, UR5 ;  /* 0x00000005ff267e24 */ /* 0x000fe4000f8e00ff */
[----:B------:R-:W-:Y:S01]  /*17e0*/  IMAD.U32 R26, RZ, RZ, UR4 ;  /* 0x00000004ff1a7e24 */ /* 0x000fe2000f8e00ff */
[----:B------:R-:W-:Y:S06]  /*17f0*/  @!P2 BRA `(.L_x_3456) ;  /* 0x000000000010a947 */ /* 0x000fec0003800000 */
[----:B------:R-:W0:Y:S02]  /*1800*/  LDC.64 R4, c[0x0][0xb18] ;  /* 0x0002c600ff047b82 */ /* 0x000e240000000a00 */
[----:B0-----:R-:W-:-:S05]  /*1810*/  IMAD.WIDE R4, R115, 0x4, R4 ;  /* 0x0000000473047825 */ /* 0x001fca00078e0204 */
[----:B------:R0:W5:Y:S01]  /*1820*/  LDG.E R26, desc[UR46][R4.64] ;  /* 0x0000002e041a7981 */ /* 0x000162000c1e1900 */
[----:B------:R-:W-:Y:S05]  /*1830*/  BRA `(.L_x_3457) ;  /* 0x0000000000107947 */ /* 0x000fea0003800000 */
.L_x_3456:
[----:B------:R-:W-:Y:S05]  /*1840*/  @!P3 BRA `(.L_x_3457) ;  /* 0x00000000000cb947 */ /* 0x000fea0003800000 */
[----:B------:R-:W2:Y:S04]  /*1850*/  LDG.E R5, desc[UR46][R10.64] ;  /* 0x0000002e0a057981 */ /* 0x000ea8000c1e1900 */
[----:B------:R-:W2:Y:S02]  /*1860*/  LDG.E R26, desc[UR46][R10.64+0x4] ;  /* 0x0000042e0a1a7981 */ /* 0x000ea4000c1e1900 */
[----:B--2---:R-:W-:-:S07]  /*1870*/  IMAD.IADD R26, R26, 0x1, -R5 ;  /* 0x000000011a1a7824 */ /* 0x004fce00078e0a05 */
.L_x_3457:
        /* <DEDUP_REMOVED lines=11> */
[----:B------:R-:W3:Y:S01]  /*1930*/  @P0 LDG.E R11, desc[UR46][R6.64+0x4] ;  /* 0x0000042e060b0981 */ /* 0x000ee2000c1e1900 */
[----:B-----5:R-:W-:Y:S02]  /*1940*/  IMAD.MOV.U32 R36, RZ, RZ, R26 ;  /* 0x000000ffff247224 */ /* 0x020fe400078e001a */
[----:B--2---:R-:W-:-:S05]  /*1950*/  @P1 IMAD.WIDE R8, R115, 0x4, R8 ;  /* 0x0000000473081825 */ /* 0x004fca00078e0208 */
[----:B------:R1:W5:Y:S01]  /*1960*/  @P1 LDG.E R36, desc[UR46][R8.64] ;  /* 0x0000002e08241981 */ /* 0x000362000c1e1900 */
[----:B0-----:R-:W-:Y:S01]  /*1970*/  ISETP.NE.AND P1, PT, R4, 0x1, PT ;  /* 0x000000010400780c */ /* 0x001fe20003f25270 */
[----:B------:R-:W-:Y:S01]  /*1980*/  IMAD.SHL.U32 R194, R113, 0x40, RZ ;  /* 0x0000004071c27824 */ /* 0x000fe200078e00ff */
[----:B------:R-:W0:Y:S11]  /*1990*/  LDC.64 R4, c[0x0][0xad8] ;  /* 0x0002b600ff047b82 */ /* 0x000e360000000a00 */
[----:B------:R-:W2:Y:S08]  /*19a0*/  @P1 LDC R13, c[0x0][0x44c] ;  /* 0x00011300ff0d1b82 */ /* 0x000eb00000000800 */
[----:B------:R-:W4:Y:S01]  /*19b0*/  @P1 LDC R10, c[0x0][0x450] ;  /* 0x00011400ff0a1b82 */ /* 0x000f220000000800 */
[----:B0-----:R-:W-:Y:S01]  /*19c0*/  ISETP.GE.AND P2, PT, R5, 0x1, PT ;  /* 0x000000010500780c */ /* 0x001fe20003f46270 */
[----:B---3--:R-:W-:-:S02]  /*19d0*/  @P0 IMAD.IADD R38, R11, 0x1, -R0 ;  /* 0x000000010b260824 */ /* 0x008fc400078e0a00 */
[----:B------:R-:W-:Y:S02]  /*19e0*/  IMAD.IADD R11, R26, 0x1, -R3 ;  /* 0x000000011a0b7824 */ /* 0x000fe400078e0a03 */
[----:B------:R-:W-:Y:S02]  /*19f0*/  VIADD R0, R194, 0x3f ;  /* 0x0000003fc2007836 */ /* 0x000fe40000000000 */
[----:B------:R-:W-:Y:S02]  /*1a00*/  IMAD.IADD R25, R11, 0x1, R38 ;  /* 0x000000010b197824 */ /* 0x000fe400078e0226 */
[----:B--2---:R-:W-:-:S03]  /*1a10*/  @P1 IMAD.HI.U32 R3, R0, R13, RZ ;  /* 0x0000000d00031227 */ /* 0x004fc600078e00ff */
[C---:B------:R-:W-:Y:S01]  /*1a20*/  IADD3 R209, R25.reuse, 0x1, -R24 ;  /* 0x0000000119d17810 */ /* 0x040fe20007ffe818 */
[----:B------:R-:W-:Y:S01]  /*1a30*/  IMAD.MOV.U32 R6, RZ, RZ, R0 ;  /* 0x000000ffff067224 */ /* 0x000fe200078e0000 */
[----:B----4-:R-:W-:Y:S01]  /*1a40*/  @P1 SHF.R.U32.HI R6, RZ, R10, R3 ;  /* 0x0000000aff061219 */ /* 0x010fe20000011603 */
[----:B------:R-:W-:-:S04]  /*1a50*/  VIADD R0, R25, 0x3f ;  /* 0x0000003f19007836 */ /* 0x000fc80000000000 */
[----:B-1----:R-:W-:Y:S01]  /*1a60*/  IMAD.IADD R9, R209, 0x1, R6 ;  /* 0x00000001d1097824 */ /* 0x002fe200078e0206 */
[----:B------:R-:W-:-:S03]  /*1a70*/  SHF.R.S32.HI R3, RZ, 0x1f, R0 ;  /* 0x0000001fff037819 */ /* 0x000fc60000011400 */
[----:B------:R-:W-:Y:S01]  /*1a80*/  IMAD.IADD R4, R9, 0x1, R4 ;  /* 0x0000000109047824 */ /* 0x000fe200078e0204 */
[----:B------:R-:W-:-:S04]  /*1a90*/  LEA.HI R3, R3, R0, RZ, 0x6 ;  /* 0x0000000003037211 */ /* 0x000fc800078f30ff */
        /* <DEDUP_REMOVED lines=13> */
.L_x_3460:
[----:B------:R-:W-:-:S13]  /*1b70*/  ISETP.NE.AND P0, PT, R5, 0x1, PT ;  /* 0x000000010500780c */ /* 0x000fda0003f05270 */
[----:B------:R-:W0:Y:S02]  /*1b80*/  @P0 LDC.64 R6, c[0x0][0xae0] ;  /* 0x0002b800ff060b82 */ /* 0x000e240000000a00 */
[----:B0-----:R-:W-:-:S05]  /*1b90*/  @P0 IMAD.HI.U32 R6, R0, R6, RZ ;  /* 0x0000000600060227 */ /* 0x001fca00078e00ff */
[----:B------:R-:W-:-:S07]  /*1ba0*/  @P0 SHF.R.U32.HI R0, RZ, R7, R6 ;  /* 0x00000007ff000219 */ /* 0x000fce0000011606 */
.L_x_3461:
[----:B------:R-:W-:Y:S05]  /*1bb0*/  BSYNC B0 ;  /* 0x0000000000007941 */ /* 0x000fea0003800000 */
.L_x_3459:
[----:B------:R-:W-:-:S05]  /*1bc0*/  IMAD R3, R0, R5, R5 ;  /* 0x0000000500037224 */ /* 0x000fca00078e0205 */
[----:B------:R-:W-:-:S07]  /*1bd0*/  VIMNMX R4, R4, R3, PT ;  /* 0x0000000304047248 */ /* 0x000fce0003fe0100 */
.L_x_3458:
        /* <DEDUP_REMOVED lines=20> */
.L_x_3464:
[----:B------:R-:W-:-:S13]  /*1d20*/  ISETP.NE.AND P0, PT, R5, 0x1, PT ;  /* 0x000000010500780c */ /* 0x000fda0003f05270 */
[----:B------:R-:W0:Y:S02]  /*1d30*/  @P0 LDC.64 R6, c[0x0][0xae0] ;  /* 0x0002b800ff060b82 */ /* 0x000e240000000a00 */
[----:B0-----:R-:W-:-:S05]  /*1d40*/  @P0 IMAD.HI.U32 R6, R0, R6, RZ ;  /* 0x0000000600060227 */ /* 0x001fca00078e00ff */
[----:B------:R-:W-:-:S07]  /*1d50*/  @P0 SHF.R.U32.HI R0, RZ, R7, R6 ;  /* 0x00000007ff000219 */ /* 0x000fce0000011606 */
.L_x_3465:
[----:B------:R-:W-:Y:S05]  /*1d60*/  BSYNC B0 ;  /* 0x0000000000007941 */ /* 0x000fea0003800000 */
.L_x_3463:
[----:B------:R-:W-:-:S05]  /*1d70*/  IMAD R0, R0, R5, RZ ;  /* 0x0000000500007224 */ /* 0x000fca00078e02ff */
[----:B------:R-:W-:-:S07]  /*1d80*/  VIMNMX R3, R3, R0, !PT ;  /* 0x0000000003037248 */ /* 0x000fce0007fe0100 */
.L_x_3462:
[----:B------:R-:W-:Y:S01]  /*1d90*/  VIADD R4, R4, 0x3f ;  /* 0x0000003f04047836 */ /* 0x000fe20000000000 */
[----:B------:R-:W-:-:S04]  /*1da0*/  SHF.R.S32.HI R0, RZ, 0x1f, R3 ;  /* 0x0000001fff007819 */ /* 0x000fc80000011403 */
[----:B------:R-:W-:Y:S02]  /*1db0*/  SHF.R.S32.HI R5, RZ, 0x1f, R4 ;  /* 0x0000001fff057819 */ /* 0x000fe40000011404 */
[----:B------:R-:W-:Y:S02]  /*1dc0*/  LEA.HI R0, R0, R3, RZ, 0x6 ;  /* 0x0000000300007211 */ /* 0x000fe400078f30ff */
[----:B------:R-:W-:Y:S02]  /*1dd0*/  LEA.HI R5, R5, R4, RZ, 0x6 ;  /* 0x0000000405057211 */ /* 0x000fe400078f30ff */
[----:B------:R-:W-:Y:S02]  /*1de0*/  SHF.R.S32.HI R3, RZ, 0x6, R0 ;  /* 0x00000006ff037819 */ /* 0x000fe40000011400 */
[----:B------:R-:W-:Y:S02]  /*1df0*/  SHF.R.S32.HI R0, RZ, 0x6, R5 ;  /* 0x00000006ff007819 */ /* 0x000fe40000011405 */
[----:B------:R-:W-:-:S02]  /*1e00*/  VIMNMX R3, RZ, R3, !PT ;  /* 0x00000003ff037248 */ /* 0x000fc40007fe0100 */
        /* <DEDUP_REMOVED lines=35> */
.L_x_3468:
[----:B------:R-:W-:Y:S05]  /*2040*/  BSYNC B6 ;  /* 0x0000000000067941 */ /* 0x000fea0003800000 */
.L_x_3467:
        /* <DEDUP_REMOVED lines=20> */
.L_x_3470:
[----:B------:R-:W-:Y:S05]  /*2190*/  BSYNC B6 ;  /* 0x0000000000067941 */ /* 0x000fea0003800000 */
.L_x_3469:
[----:B------:R-:W-:Y:S01]  /*21a0*/  ULDC.64 UR4, c[0x0][0xaf0] ;  /* 0x0002bc0000047ab9 */ /* 0x000fe20000000a00 */
[----:B------:R-:W-:Y:S01]  /*21b0*/  IMAD.MOV.U32 R0, RZ, RZ, R115 ;  /* 0x000000ffff007224 */ /* 0x000fe200078e0073 */
[----:B------:R-:W-:Y:S01]  /*21c0*/  ISETP.NE.U32.AND P0, PT, RZ, UR4, PT ;  /* 0x00000004ff007c0c */ /* 0x000fe2000bf05070 */
[----:B------:R-:W2:Y:S01]  /*21d0*/  LDL R28, [R1+0x410] ;  /* 0x00041000011c7983 */ /* 0x000ea20000100800 */
[----:B------:R-:W0:Y:S02]  /*21e0*/  LDC R49, c[0x0][0x3f4] ;  /* 0x0000fd00ff317b82 */ /* 0x000e240000000800 */
[----:B------:R-:W-:-:S06]  /*21f0*/  ISETP.NE.AND.EX P0, PT, RZ, UR5, PT, P0 ;  /* 0x00000005ff007c0c */ /* 0x000fcc000bf05300 */
[----:B------:R-:W1:Y:S01]  /*2200*/  LDC.64 R42, c[0x0][0x408] ;  /* 0x00010200ff2a7b82 */ /* 0x000e620000000a00 */
[----:B------:R-:W3:Y:S01]  /*2210*/  S2R R29, SR_TID.X ;  /* 0x00000000001d7919 */ /* 0x000ee20000002100 */
[----:B------:R-:W-:Y:S01]  /*2220*/  SHF.R.S32.HI R9, RZ, 0x1f, R152 ;  /* 0x0000001fff097819 */ /* 0x000fe20000011498 */
[----:B------:R-:W-:-:S05]  /*2230*/  ULDC.64 UR4, c[0x0][0x3f8] ;  /* 0x0000fe0000047ab9 */ /* 0x000fca0000000a00 */
[----:B------:R-:W4:Y:S02]  /*2240*/  @P0 LDC.64 R4, c[0x0][0xaf0] ;  /* 0x0002bc00ff040b82 */ /* 0x000f240000000a00 */
[----:B----4-:R-:W-:-:S05]  /*2250*/  @P0 IMAD.WIDE R4, R115, 0x4, R4 ;  /* 0x0000000473040825 */ /* 0x010fca00078e0204 */
[----:B------:R4:W2:Y:S01]  /*2260*/  @P0 LDG.E R0, desc[UR46][R4.64] ;  /* 0x0000002e04000981 */ /* 0x0008a2000c1e1900 */
[--C-:B------:R-:W-:Y:S01]  /*2270*/  SHF.R.S32.HI R155, RZ, 0x1f, R154.reuse ;  /* 0x0000001fff9b7819 */ /* 0x100fe2000001149a */
[C---:B------:R-:W-:Y:S01]  /*2280*/  IMAD R3, R9.reuse, UR4, RZ ;  /* 0x0000000409037c24 */ /* 0x040fe2000f8e02ff */
[----:B0-----:R-:W-:Y:S01]  /*2290*/  ISETP.GE.AND P3, PT, R16, R49, PT ;  /* 0x000000311000720c */ /* 0x001fe20003f66270 */
[----:B-1----:R-:W-:Y:S01]  /*22a0*/  IMAD R10, R9, R42, RZ ;  /* 0x0000002a090a7224 */ /* 0x002fe200078e02ff */
[----:B------:R-:W-:Y:S01]  /*22b0*/  SHF.L.U64.HI R41, R42, 0x6, R43 ;  /* 0x000000062a297819 */ /* 0x000fe2000001022b */
[C---:B------:R-:W-:Y:S01]  /*22c0*/  IMAD R15, R152.reuse, UR5, R3 ;  /* 0x00000005980f7c24 */ /* 0x040fe2000f8e0203 */
[----:B------:R-:W-:Y:S01]  /*22d0*/  SEL R13, R49, RZ, P3 ;  /* 0x000000ff310d7207 */ /* 0x000fe20001800000 */
[C---:B------:R-:W-:Y:S01]  /*22e0*/  IMAD.WIDE.U32 R6, R152.reuse, UR4, R154 ;  /* 0x0000000498067c25 */ /* 0x040fe2000f8e009a */
[----:B---3--:R-:W-:Y:S02]  /*22f0*/  SHF.R.U32.HI R29, RZ, 0x7, R29 ;  /* 0x00000007ff1d7819 */ /* 0x008fe4000001161d */
[----:B------:R-:W-:Y:S01]  /*2300*/  SHF.R.S32.HI R45, RZ, 0x1f, R114 ;  /* 0x0000001fff2d7819 */ /* 0x000fe20000011472 */
[----:B------:R-:W-:-:S04]  /*2310*/  IMAD.WIDE.U32 R8, R152, UR4, R16 ;  /* 0x0000000498087c25 */ /* 0x000fc8000f8e0010 */
[----:B------:R-:W-:Y:S02]  /*2320*/  IMAD.IADD R7, R7, 0x1, R15 ;  /* 0x0000000107077824 */ /* 0x000fe400078e020f */
[----:B------:R-:W-:Y:S02]  /*2330*/  IMAD R21, R152, R43, R10 ;  /* 0x0000002b98157224 */ /* 0x000fe400078e020a */
[----:B------:R-:W-:Y:S01]  /*2340*/  IMAD.IADD R9, R15, 0x1, R9 ;  /* 0x000000010f097824 */ /* 0x000fe200078e0209 */
[----:B-----5:R-:W-:Y:S01]  /*2350*/  SHF.R.S32.HI R15, RZ, 0x1f, R36 ;  /* 0x0000001fff0f7819 */ /* 0x020fe20000011424 */
[----:B------:R-:W-:Y:S02]  /*2360*/  IMAD.IADD R13, R16, 0x1, R13 ;  /* 0x00000001100d7824 */ /* 0x000fe400078e020d */
[----:B----4-:R-:W-:-:S03]  /*2370*/  IMAD.WIDE.U32 R4, R152, R42, R154 ;  /* 0x0000002a98047225 */ /* 0x010fc600078e009a */
[----:B------:R-:W-:Y:S01]  /*2380*/  SHF.R.S32.HI R40, RZ, 0x1f, R13 ;  /* 0x0000001fff287819 */ /* 0x000fe2000001140d */
[----:B------:R-:W-:-:S03]  /*2390*/  IMAD.WIDE.U32 R10, R152, R42, R16 ;  /* 0x0000002a980a7225 */ /* 0x000fc600078e0010 */
[----:B------:R-:W-:Y:S01]  /*23a0*/  LEA.HI R40, R40, R13, RZ, 0x3 ;  /* 0x0000000d28287211 */ /* 0x000fe200078f18ff */
[----:B------:R-:W-:Y:S02]  /*23b0*/  IMAD.SHL.U32 R44, R158, 0x40, RZ ;  /* 0x000000409e2c7824 */ /* 0x000fe400078e00ff */
[----:B------:R-:W-:Y:S01]  /*23c0*/  IMAD.IADD R5, R5, 0x1, R21 ;  /* 0x0000000105057824 */ /* 0x000fe200078e0215 */
[----:B------:R-:W-:Y:S01]  /*23d0*/  LOP3.LUT R54, R40, 0xfffffff8, RZ, 0xc0, !PT ;  /* 0xfffffff828367812 */ /* 0x000fe200078ec0ff */
[----:B------:R-:W-:Y:S01]  /*23e0*/  IMAD.IADD R11, R21, 0x1, R11 ;  /* 0x00000001150b7824 */ /* 0x000fe200078e020b */
[----:B------:R-:W-:Y:S01]  /*23f0*/  LOP3.LUT R44, R44, 0x1c0, RZ, 0xc0, !PT ;  /* 0x000001c02c2c7812 */ /* 0x000fe200078ec0ff */
[C---:B------:R-:W-:Y:S01]  /*2400*/  IMAD R21, R15.reuse, UR4, RZ ;  /* 0x000000040f157c24 */ /* 0x040fe2000f8e02ff */
[----:B------:R-:W-:Y:S01]  /*2410*/  SHF.R.S32.HI R60, RZ, 0x1f, R54 ;  /* 0x0000001fff3c7819 */ /* 0x000fe20000011436 */
[----:B------:R-:W-:Y:S01]  /*2420*/  IMAD R15, R15, R42, RZ ;  /* 0x0000002a0f0f7224 */ /* 0x000fe200078e02ff */
[----:B------:R-:W-:Y:S01]  /*2430*/  SHF.R.U32.HI R48, RZ, 0x3, R44 ;  /* 0x00000003ff307819 */ /* 0x000fe2000001162c */
[----:B------:R-:W-:Y:S01]  /*2440*/  IMAD.IADD R3, R27, 0x1, R26 ;  /* 0x000000011b037824 */ /* 0x000fe200078e021a */
[----:B------:R-:W-:Y:S01]  /*2450*/  LOP3.LUT R50, R44, 0x18, R16, 0xf8, !PT ;  /* 0x000000182c327812 */ /* 0x000fe200078ef810 */
[----:B------:R-:W-:Y:S01]  /*2460*/  IMAD R15, R36, R43, R15 ;  /* 0x0000002b240f7224 */ /* 0x000fe200078e020f */
[----:B------:R-:W-:Y:S01]  /*2470*/  LOP3.LUT R59, R44, 0x38, R40, 0xf8, !PT ;  /* 0x000000382c3b7812 */ /* 0x000fe200078ef828 */
[----:B------:R-:W-:-:S02]  /*2480*/  IMAD R13, R36, UR5, R21 ;  /* 0x00000005240d7c24 */ /* 0x000fc4000f8e0215 */
[----:B------:R-:W-:Y:S02]  /*2490*/  IMAD.SHL.U32 R43, R221, 0x200, RZ ;  /* 0x00000200dd2b7824 */ /* 0x000fe400078e00ff */
[----:B------:R-:W-:-:S03]  /*24a0*/  IMAD.WIDE.U32 R20, R36, UR4, R6 ;  /* 0x0000000424147c25 */ /* 0x000fc6000f8e0006 */
[C---:B------:R-:W-:Y:S01]  /*24b0*/  LOP3.LUT R50, R43.reuse, R50, R48, 0xf6, !PT ;  /* 0x000000322b327212 */ /* 0x040fe200078ef630 */
[C---:B------:R-:W-:Y:S01]  /*24c0*/  IMAD.WIDE.U32 R26, R36.reuse, UR4, R8 ;  /* 0x00000004241a7c25 */ /* 0x040fe2000f8e0008 */
[----:B------:R-:W-:Y:S01]  /*24d0*/  ULDC UR4, c[0x0][0x2f4] ;  /* 0x0000bd0000047ab9 */ /* 0x000fe20000000800 */
[----:B------:R-:W-:Y:S02]  /*24e0*/  LOP3.LUT R59, R43, R59, R48, 0xf6, !PT ;  /* 0x0000003b2b3b7212 */ /* 0x000fe400078ef630 */
[-C--:B------:R-:W-:Y:S01]  /*24f0*/  IMAD.WIDE.U32 R32, R36, R42.reuse, R4 ;  /* 0x0000002a24207225 */ /* 0x080fe200078e0004 */
[----:B------:R-:W-:Y:S02]  /*2500*/  ISETP.GE.AND P2, PT, R16, UR4, PT ;  /* 0x0000000410007c0c */ /* 0x000fe4000bf46270 */
[----:B------:R-:W-:Y:S01]  /*2510*/  ISETP.GE.AND P1, PT, R18, UR4, PT ;  /* 0x0000000412007c0c */ /* 0x000fe2000bf26270 */
[----:B------:R-:W-:-:S04]  /*2520*/  IMAD.WIDE.U32 R34, R36, R42, R10 ;  /* 0x0000002a24227225 */ /* 0x000fc800078e000a */
[----:B------:R-:W-:Y:S02]  /*2530*/  IMAD.SHL.U32 R42, R42, 0x40, RZ ;  /* 0x000000402a2a7824 */ /* 0x000fe400078e00ff */
[----:B------:R-:W-:Y:S02]  /*2540*/  VIADD R46, R29, 0x8 ;  /* 0x000000081d2e7836 */ /* 0x000fe40000000000 */
[----:B------:R-:W-:Y:S02]  /*2550*/  IMAD.SHL.U32 R49, R49, 0x2, RZ ;  /* 0x0000000231317824 */ /* 0x000fe400078e00ff */
[----:B------:R-:W-:Y:S02]  /*2560*/  IMAD.IADD R51, R21, 0x1, R13 ;  /* 0x0000000115337824 */ /* 0x000fe400078e020d */
[----:B------:R-:W-:Y:S02]  /*2570*/  IMAD.IADD R52, R13, 0x1, R27 ;  /* 0x000000010d347824 */ /* 0x000fe400078e021b */
[----:B------:R-:W-:-:S02]  /*2580*/  IMAD.IADD R55, R33, 0x1, R15 ;  /* 0x0000000121377824 */ /* 0x000fc400078e020f */
[----:B------:R-:W-:Y:S02]  /*2590*/  IMAD.IADD R58, R15, 0x1, R35 ;  /* 0x000000010f3a7824 */ /* 0x000fe400078e0223 */
[----:B--2---:R-:W-:Y:S01]  /*25a0*/  IMAD R47, R28, 0x40, R152 ;  /* 0x000000401c2f7824 */ /* 0x004fe200078e0298 */
[----:B------:R-:W-:-:S07]  /*25b0*/  SHF.R.S32.HI R53, RZ, 0x1f, R0 ;  /* 0x0000001fff357819 */ /* 0x000fce0000011400 */
.L_x_3502:
        /* <DEDUP_REMOVED lines=11> */
[----:B--2---:R-:W2:Y:S08]  /*2670*/  @!P0 LDC.64 R4, c[0x0][0x418] ;  /* 0x00010600ff048b82 */ /* 0x004eb00000000a00 */
[----:B------:R-:W3:Y:S08]  /*2680*/  @P4 LDC R9, c[0x0][0x434] ;  /* 0x00010d00ff094b82 */ /* 0x000ef00000000800 */
        /* <DEDUP_REMOVED lines=17> */
[----:B------:R-:W-:Y:S01]  /*27a0*/  ISETP.GT.AND P4, PT, R22, R37, PT ;  /* 0x000000251600720c */ /* 0x000fe20003f84270 */
[----:B------:R-:W-:-:S04]  /*27b0*/  IMAD.IADD R7, R50, 0x1, R71 ;  /* 0x0000000132077824 */ /* 0x000fc800078e0247 */
[----:B------:R-:W-:Y:S01]  /*27c0*/  IMAD R70, R7, 0x2, R2 ;  /* 0x0000000207467824 */ /* 0x000fe200078e0202 */
[----:B0-----:R-:W-:Y:S07]  /*27d0*/  @!P0 BRA `(.L_x_3472) ;  /* 0x0000001400b08947 */ /* 0x001fee0003800000 */
[----:B------:R-:W-:Y:S01]  /*27e0*/  SHF.R.S32.HI R67, RZ, 0x1f, R66 ;  /* 0x0000001fff437819 */ /* 0x000fe20000011442 */
[----:B------:R-:W-:Y:S01]  /*27f0*/  ULDC.64 UR4, c[0x0][0x300] ;  /* 0x0000c00000047ab9 */ /* 0x000fe20000000a00 */
[----:B-----5:R-:W-:Y:S01]  /*2800*/  SHF.R.S32.HI R62, RZ, 0x1f, R63 ;  /* 0x0000001fff3e7819 */ /* 0x020fe2000001143f */
[C---:B------:R-:W-:Y:S01]  /*2810*/  IMAD.WIDE.U32 R4, R66.reuse, UR4, RZ ;  /* 0x0000000442047c25 */ /* 0x040fe2000f8e00ff */
[----:B------:R-:W-:Y:S01]  /*2820*/  SHF.R.S32.HI R15, RZ, 0x1f, R22 ;  /* 0x0000001fff0f7819 */ /* 0x000fe20000011416 */
[----:B------:R-:W-:Y:S02]  /*2830*/  ULDC.64 UR6, c[0x0][0x3f8] ;  /* 0x0000fe0000067ab9 */ /* 0x000fe40000000a00 */
[----:B------:R-:W-:Y:S02]  /*2840*/  IMAD R7, R67, UR4, RZ ;  /* 0x0000000443077c24 */ /* 0x000fe4000f8e02ff */
[----:B------:R-:W-:Y:S02]  /*2850*/  IMAD R11, R15, UR6, RZ ;  /* 0x000000060f0b7c24 */ /* 0x000fe4000f8e02ff */
[----:B------:R-:W-:Y:S01]  /*2860*/  IMAD R7, R66, UR5, R7 ;  /* 0x0000000542077c24 */ /* 0x000fe2000f8e0207 */
[----:B------:R-:W-:Y:S01]  /*2870*/  ULDC.64 UR4, c[0x0][0x310] ;  /* 0x0000c40000047ab9 */ /* 0x000fe20000000a00 */
[----:B------:R-:W-:-:S02]  /*2880*/  IMAD R11, R22, UR7, R11 ;  /* 0x00000007160b7c24 */ /* 0x000fc4000f8e020b */
[----:B------:R-:W-:Y:S02]  /*2890*/  IMAD R6, R62, UR4, RZ ;  /* 0x000000043e067c24 */ /* 0x000fe4000f8e02ff */
[----:B------:R-:W-:Y:S02]  /*28a0*/  IMAD.IADD R5, R5, 0x1, R7 ;  /* 0x0000000105057824 */ /* 0x000fe400078e0207 */
[C---:B------:R-:W-:Y:S02]  /*28b0*/  IMAD R7, R63.reuse, UR5, R6 ;  /* 0x000000053f077c24 */ /* 0x040fe4000f8e0206 */
[----:B------:R-:W-:Y:S01]  /*28c0*/  IMAD.WIDE.U32 R4, R63, UR4, R4 ;  /* 0x000000043f047c25 */ /* 0x000fe2000f8e0004 */
[----:B------:R-:W-:-:S03]  /*28d0*/  ULDC.64 UR4, c[0x0][0x308] ;  /* 0x0000c20000047ab9 */ /* 0x000fc60000000a00 */
[----:B------:R-:W-:Y:S02]  /*28e0*/  IMAD.IADD R5, R5, 0x1, R7 ;  /* 0x0000000105057824 */ /* 0x000fe400078e0207 */
[----:B------:R-:W-:Y:S01]  /*28f0*/  IMAD.WIDE.U32 R6, R22, UR6, RZ ;  /* 0x0000000616067c25 */ /* 0x000fe2000f8e00ff */
[----:B------:R-:W-:Y:S02]  /*2900*/  ULDC.U8 UR6, c[0x0][0x410] ;  /* 0x0001040000067ab9 */ /* 0x000fe40000000000 */
[----:B------:R-:W-:Y:S01]  /*2910*/  ISETP.NE.AND P0, PT, RZ, UR6, PT ;  /* 0x00000006ff007c0c */ /* 0x000fe2000bf05270 */
[----:B------:R-:W-:Y:S02]  /*2920*/  IMAD R9, R45, UR4, RZ ;  /* 0x000000042d097c24 */ /* 0x000fe4000f8e02ff */
[----:B------:R-:W-:-:S04]  /*2930*/  IMAD.WIDE.U32 R4, R114, UR4, R4 ;  /* 0x0000000472047c25 */ /* 0x000fc8000f8e0004 */
[----:B------:R-:W-:Y:S01]  /*2940*/  IMAD R9, R114, UR5, R9 ;  /* 0x0000000572097c24 */ /* 0x000fe2000f8e0209 */
[----:B------:R-:W-:Y:S01]  /*2950*/  ULDC.64 UR4, c[0x0][0x2e8] ;  /* 0x0000ba0000047ab9 */ /* 0x000fe20000000a00 */
[----:B------:R-:W-:Y:S01]  /*2960*/  IMAD.IADD R7, R7, 0x1, R11 ;  /* 0x0000000107077824 */ /* 0x000fe200078e020b */
[----:B------:R-:W-:Y:S01]  /*2970*/  LEA R64, P5, R4, UR4, 0x1 ;  /* 0x0000000404407c11 */ /* 0x000fe2000f8a08ff */
[----:B------:R-:W-:Y:S02]  /*2980*/  IMAD.IADD R65, R5, 0x1, R9 ;  /* 0x0000000105417824 */ /* 0x000fe400078e0209 */
[C---:B------:R-:W-:Y:S01]  /*2990*/  IMAD.SHL.U32 R13, R6.reuse, 0x40, RZ ;  /* 0x00000040060d7824 */ /* 0x040fe200078e00ff */
[----:B------:R-:W-:Y:S02]  /*29a0*/  SHF.L.U64.HI R6, R6, 0x6, R7 ;  /* 0x0000000606067819 */ /* 0x000fe40000010207 */
[----:B------:R-:W-:Y:S01]  /*29b0*/  LEA.HI.X R65, R4, UR5, R65, 0x1, P5 ;  /* 0x0000000504417c11 */ /* 0x000fe2000a8f0c41 */
        /* <DEDUP_REMOVED lines=16> */
[----:B------:R-:W-:Y:S01]  /*2ac0*/  IMAD R11, R15, R42, R7 ;  /* 0x0000002a0f0b7224 */ /* 0x000fe200078e0207 */
[----:B------:R-:W-:Y:S01]  /*2ad0*/  IADD3 R7, P5, R13, R20, RZ ;  /* 0x000000140d077210 */ /* 0x000fe20007fbe0ff */
[----:B------:R-:W-:-:S04]  /*2ae0*/  IMAD.WIDE.U32 R8, R22, R42, R4 ;  /* 0x0000002a16087225 */ /* 0x000fc800078e0004 */
[----:B------:R-:W-:Y:S01]  /*2af0*/  IMAD.IADD R5, R9, 0x1, R11 ;  /* 0x0000000109057824 */ /* 0x000fe200078e020b */
[----:B------:R-:W-:Y:S01]  /*2b00*/  LEA R4, P6, R8, UR6, 0x1 ;  /* 0x0000000608047c11 */ /* 0x000fe2000f8c08ff */
[----:B------:R-:W-:Y:S01]  /*2b10*/  IMAD.X R10, R6, 0x1, R51, P5 ;  /* 0x00000001060a7824 */ /* 0x000fe200028e0633 */
[C---:B------:R-:W-:Y:S02]  /*2b20*/  LEA R6, P5, R7.reuse, UR4, 0x1 ;  /* 0x0000000407067c11 */ /* 0x040fe4000f8a08ff */
[----:B------:R-:W-:Y:S02]  /*2b30*/  LEA.HI.X R5, R8, UR7, R5, 0x1, P6 ;  /* 0x0000000708057c11 */ /* 0x000fe4000b0f0c05 */
[----:B------:R-:W-:Y:S02]  /*2b40*/  CS2R R8, SRZ ;  /* 0x0000000000087805 */ /* 0x000fe4000001ff00 */
[----:B------:R-:W-:Y:S02]  /*2b50*/  LEA.HI.X R7, R7, UR5, R10, 0x1, P5 ;  /* 0x0000000507077c11 */ /* 0x000fe4000a8f0c0a */
[----:B------:R-:W-:-:S02]  /*2b60*/  ISETP.GE.AND P6, PT, R154, R73, PT ;  /* 0x000000499a00720c */ /* 0x000fc40003fc6270 */
[----:B------:R-:W-:-:S11]  /*2b70*/  ISETP.GE.AND P5, PT, R160, R73, PT ;  /* 0x00000049a000720c */ /* 0x000fd60003fa6270 */
[----:B------:R0:W5:Y:S04]  /*2b80*/  @!P6 LDG.E.64 R30, desc[UR46][R6.64] ;  /* 0x0000002e061ee981 */ /* 0x000168000c1e1b00 */
[----:B------:R0:W5:Y:S04]  /*2b90*/  @!P5 LDG.E.64 R8, desc[UR46][R6.64+0x20] ;  /* 0x0000202e0608d981 */ /* 0x000168000c1e1b00 */
[----:B------:R0:W5:Y:S04]  /*2ba0*/  @!P6 LDG.E.64 R56, desc[UR46][R4.64] ;  /* 0x0000002e0438e981 */ /* 0x000168000c1e1b00 */
[----:B------:R0:W5:Y:S02]  /*2bb0*/  @!P5 LDG.E.64 R28, desc[UR46][R4.64+0x20] ;  /* 0x0000202e041cd981 */ /* 0x000164000c1e1b00 */
.L_x_3475:
[----:B------:R-:W-:Y:S05]  /*2bc0*/  BSYNC B1 ;  /* 0x0000000000017941 */ /* 0x000fea0003800000 */
.L_x_3474:
[----:B------:R-:W-:Y:S01]  /*2bd0*/  ISETP.NE.AND P5, PT, RZ, UR41, PT ;  /* 0x00000029ff007c0c */ /* 0x000fe2000bfa5270 */
        /* <DEDUP_REMOVED lines=12> */
[----:B------:R-:W-:Y:S06]  /*2ca0*/  @P5 BRA `(.L_x_3476) ;  /* 0x0000000000045947 */ /* 0x000fec0003800000 */
[----:B------:R-:W-:Y:S01]  /*2cb0*/  BPT.TRAP 0x1 ;  /* 0x000000040000795c */ /* 0x000fe20000300000 */
.L_x_3476:
[----:B------:R-:W-:Y:S01]  /*2cc0*/  IMAD R61, R19, 0x8, R2 ;  /* 0x00000008133d7824 */ /* 0x000fe200078e0202 */
[----:B------:R-:W-:Y:S01]  /*2cd0*/  SHF.L.U32 R68, R153, 0x1f, RZ ;  /* 0x0000001f99447819 */ /* 0x000fe200000006ff */
[----:B------:R-:W-:Y:S03]  /*2ce0*/  BSSY B1, `(.L_x_3477) ;  /* 0x0000003000017945 */ /* 0x000fe60003800000 */
[----:B------:R-:W0:Y:S02]  /*2cf0*/  SYNCS.PHASECHK.TRANS64.TRYWAIT P5, [R61+URZ+0x38890], R68 ;  /* 0x038890443d0075a7 */ /* 0x000e2400080a017f */
[----:B0-----:R-:W-:Y:S05]  /*2d00*/  @!P5 BRA `(.L_x_3478) ;  /* 0x0000032c0018d947 */ /* 0x001fea0003800000 */
.L_x_3826:
[----:B------:R-:W-:Y:S05]  /*2d10*/  BSYNC B1 ;  /* 0x0000000000017941 */ /* 0x000fea0003800000 */
.L_x_3477:
[----:B------:R-:W-:-:S03]  /*2d20*/  UMOV UR4, 0xffffffff ;  /* 0xffffffff00047882 */ /* 0x000fc60000000000 */
[----:B------:R-:W-:Y:S05]  /*2d30*/  BRA.DIV UR4, `(.L_x_3479) ;  /* 0x0000032e04207947 */ /* 0x000fea000b800000 */
[----:B------:R-:W1:Y:S04]  /*2d40*/  SHFL.IDX PT, R65, R65, RZ, 0x1c1f ;  /* 0x001c1fff41417589 */ /* 0x000e6800000e0000 */
[----:B------:R2:W3:Y:S02]  /*2d50*/  SHFL.IDX PT, R14, R64, RZ, 0x1c1f ;  /* 0x001c1fff400e7589 */ /* 0x0004e400000e0000 */
.L_x_3830:
        /* <DEDUP_REMOVED lines=50> */
.L_x_3484:
[----:B------:R-:W-:Y:S05]  /*3080*/  BSYNC B2 ;  /* 0x0000000000027941 */ /* 0x000fea0003800000 */
.L_x_3483:
[----:B0-----:R4:W-:Y:S02]  /*3090*/  ST.E.128 desc[UR46][R10.64], R4 ;  /* 0x000000040a007985 */ /* 0x0019e4000c101d2e */
.L_x_3482:
[----:B------:R-:W-:Y:S05]  /*30a0*/  BSYNC B1 ;  /* 0x0000000000017941 */ /* 0x000fea0003800000 */
.L_x_3481:
[----:B------:R-:W-:Y:S05]  /*30b0*/  @P1 BRA `(.L_x_3480) ;  /* 0x0000001000501947 */ /* 0x000fea0003800000 */
[----:B----4-:R-:W-:Y:S01]  /*30c0*/  IMAD.MOV.U32 R4, RZ, RZ, 0x20 ;  /* 0x00000020ff047424 */ /* 0x010fe200078e00ff */
[----:B------:R-:W-:Y:S01]  /*30d0*/  LOP3.LUT P0, RZ, R158, 0x4, RZ, 0xc0, !PT ;  /* 0x000000049eff7812 */ /* 0x000fe2000780c0ff */
[----:B------:R-:W-:Y:S01]  /*30e0*/  BSSY B1, `(.L_x_3485) ;  /* 0x0000032000017945 */ /* 0x000fe20003800000 */
[----:B------:R-:W-:Y:S02]  /*30f0*/  ISETP.GE.AND P5, PT, R160, R73, PT ;  /* 0x00000049a000720c */ /* 0x000fe40003fa6270 */
[----:B------:R-:W-:Y:S02]  /*3100*/  SEL R4, R4, 0xffffffe0, !P0 ;  /* 0xffffffe004047807 */ /* 0x000fe40004000000 */
[----:B---3--:R-:W-:Y:S02]  /*3110*/  LEA R10, P0, R18, R14, 0x1 ;  /* 0x0000000e120a7211 */ /* 0x008fe400078008ff */
        /* <DEDUP_REMOVED lines=46> */
.L_x_3486:
[----:B------:R-:W-:Y:S05]  /*3400*/  BSYNC B1 ;  /* 0x0000000000017941 */ /* 0x000fea0003800000 */
.L_x_3485:
[----:B-1----:R1:W-:Y:S01]  /*3410*/  ST.E.128 desc[UR46][R10.64], R4 ;  /* 0x000000040a007985 */ /* 0x0023e2000c101d2e */
[----:B------:R-:W-:Y:S05]  /*3420*/  BRA `(.L_x_3480) ;  /* 0x0000000c00747947 */ /* 0x000fea0003800000 */
.L_x_3473:
[----:B------:R-:W-:Y:S01]  /*3430*/  IMAD R69, R22, -0x40, R38 ;  /* 0xffffffc016457824 */ /* 0x000fe200078e0226 */
[----:B------:R-:W-:Y:S01]  /*3440*/  ISETP.GE.AND P0, PT, R16, R73, PT ;  /* 0x000000491000720c */ /* 0x000fe20003f06270 */
[----:B------:R-:W-:Y:S01]  /*3450*/  ULDC.64 UR4, c[0x0][0x3e8] ;  /* 0x0000fa0000047ab9 */ /* 0x000fe20000000a00 */
[----:B------:R-:W-:Y:S02]  /*3460*/  IADD3 R4, P6, R13, R26, RZ ;  /* 0x0000001a0d047210 */ /* 0x000fe40007fde0ff */
[----:B------:R-:W-:-:S03]  /*3470*/  VIMNMX R69, R69, 0x40, PT ;  /* 0x0000004045457848 */ /* 0x000fc60003fe0100 */
[----:B------:R-:W-:Y:S01]  /*3480*/  IMAD.X R5, R6, 0x1, R52, P6 ;  /* 0x0000000106057824 */ /* 0x000fe200030e0634 */
[----:B------:R-:W-:Y:S02]  /*3490*/  ISETP.GE.OR P5, PT, R152, R69, P0 ;  /* 0x000000459800720c */ /* 0x000fe400007a6670 */
[----:B------:R-:W-:-:S04]  /*34a0*/  LEA R12, P6, R4, UR4, 0x1 ;  /* 0x00000004040c7c11 */ /* 0x000fc8000f8c08ff */
[----:B------:R-:W-:-:S07]  /*34b0*/  LEA.HI.X R13, R4, UR5, R5, 0x1, P6 ;  /* 0x00000005040d7c11 */ /* 0x000fce000b0f0c05 */
[----:B------:R-:W0:Y:S01]  /*34c0*/  @!P5 LDC.64 R8, c[0x0][0x400] ;  /* 0x00010000ff08db82 */ /* 0x000e220000000a00 */
[----:B------:R-:W-:Y:S02]  /*34d0*/  @!P5 IMAD R6, R41, R22, RZ ;  /* 0x000000162906d224 */ /* 0x000fe400078e02ff */
[----:B------:R-:W-:Y:S02]  /*34e0*/  @!P5 IMAD.MOV.U32 R4, RZ, RZ, R34 ;  /* 0x000000ffff04d224 */ /* 0x000fe400078e0022 */
[----:B------:R-:W-:Y:S02]  /*34f0*/  @!P5 IMAD.MOV.U32 R5, RZ, RZ, R58 ;  /* 0x000000ffff05d224 */ /* 0x000fe400078e003a */
[-C--:B------:R-:W-:Y:S01]  /*3500*/  @!P5 IMAD R15, R15, R42.reuse, R6 ;  /* 0x0000002a0f0fd224 */ /* 0x080fe200078e0206 */
[----:B------:R-:W-:Y:S01]  /*3510*/  CS2R R6, SRZ ;  /* 0x0000000000067805 */ /* 0x000fe2000001ff00 */
[----:B------:R-:W-:Y:S01]  /*3520*/  @!P5 IMAD.WIDE.U32 R10, R22, R42, R4 ;  /* 0x0000002a160ad225 */ /* 0x000fe200078e0004 */
[----:B------:R-:W-:-:S03]  /*3530*/  CS2R R4, SRZ ;  /* 0x0000000000047805 */ /* 0x000fc6000001ff00 */
[----:B------:R-:W-:Y:S01]  /*3540*/  @!P5 IMAD.IADD R11, R15, 0x1, R11 ;  /* 0x000000010f0bd824 */ /* 0x000fe200078e020b */
[----:B------:R-:W-:Y:S02]  /*3550*/  CS2R R30, SRZ ;  /* 0x00000000001e7805 */ /* 0x000fe4000001ff00 */
[----:B------:R-:W-:Y:S01]  /*3560*/  CS2R R28, SRZ ;  /* 0x00000000001c7805 */ /* 0x000fe2000001ff00 */
[----:B------:R-:W2:Y:S01]  /*3570*/  @!P5 LDG.E.128 R4, desc[UR46][R12.64] ;  /* 0x0000002e0c04d981 */ /* 0x000ea2000c1e1d00 */
[----:B0-----:R-:W-:-:S04]  /*3580*/  @!P5 LEA R8, P6, R10, R8, 0x1 ;  /* 0x000000080a08d211 */ /* 0x001fc800078c08ff */
[----:B------:R-:W-:-:S05]  /*3590*/  @!P5 LEA.HI.X R9, R10, R9, R11, 0x1, P6 ;  /* 0x000000090a09d211 */ /* 0x000fca00030f0c0b */
[----:B------:R-:W3:Y:S01]  /*35a0*/  @!P5 LDG.E.128 R28, desc[UR46][R8.64] ;  /* 0x0000002e081cd981 */ /* 0x000ee2000c1e1d00 */
[----:B------:R-:W-:Y:S01]  /*35b0*/  ISETP.NE.AND P5, PT, RZ, UR41, PT ;  /* 0x00000029ff007c0c */ /* 0x000fe2000bfa5270 */
[----:B--2---:R-:W-:Y:S02]  /*35c0*/  IMAD.MOV.U32 R10, RZ, RZ, R6 ;  /* 0x000000ffff0a7224 */ /* 0x004fe400078e0006 */
[----:B------:R-:W-:Y:S02]  /*35d0*/  IMAD.MOV.U32 R11, RZ, RZ, R7 ;  /* 0x000000ffff0b7224 */ /* 0x000fe400078e0007 */
[----:B------:R-:W-:Y:S02]  /*35e0*/  IMAD.MOV.U32 R14, RZ, RZ, R4 ;  /* 0x000000ffff0e7224 */ /* 0x000fe400078e0004 */
[----:B------:R-:W-:Y:S01]  /*35f0*/  IMAD.MOV.U32 R15, RZ, RZ, R5 ;  /* 0x000000ffff0f7224 */ /* 0x000fe200078e0005 */
[----:B------:R-:W-:Y:S02]  /*3600*/  PRMT R76, R76, 0x5410, R11 ;  /* 0x000054104c4c7816 */ /* 0x000fe4000000000b */
[----:B------:R-:W-:-:S02]  /*3610*/  PRMT R84, R10, 0x5410, R14 ;  /* 0x000054100a547816 */ /* 0x000fc4000000000e */
[----:B------:R-:W-:Y:S01]  /*3620*/  PRMT R74, R74, 0x5410, R15 ;  /* 0x000054104a4a7816 */ /* 0x000fe2000000000f */
[----:B---3--:R-:W-:Y:S02]  /*3630*/  IMAD.MOV.U32 R10, RZ, RZ, R30 ;  /* 0x000000ffff0a7224 */ /* 0x008fe400078e001e */
[----:B------:R-:W-:Y:S02]  /*3640*/  IMAD.MOV.U32 R8, RZ, RZ, R31 ;  /* 0x000000ffff087224 */ /* 0x000fe400078e001f */
[----:B------:R-:W-:Y:S02]  /*3650*/  IMAD.MOV.U32 R9, RZ, RZ, R28 ;  /* 0x000000ffff097224 */ /* 0x000fe400078e001c */
[----:B------:R-:W-:Y:S01]  /*3660*/  IMAD.MOV.U32 R11, RZ, RZ, R29 ;  /* 0x000000ffff0b7224 */ /* 0x000fe200078e001d */
[----:B------:R-:W-:Y:S02]  /*3670*/  PRMT R76, R8, 0x7610, R76 ;  /* 0x00007610084c7816 */ /* 0x000fe4000000004c */
[----:B------:R-:W-:-:S02]  /*3680*/  PRMT R83, R10, 0x5410, R9 ;  /* 0x000054100a537816 */ /* 0x000fc40000000009 */
[----:B------:R-:W-:Y:S01]  /*3690*/  PRMT R74, R11, 0x7610, R74 ;  /* 0x000076100b4a7816 */ /* 0x000fe2000000004a */
[----:B------:R-:W-:Y:S06]  /*36a0*/  @P5 BRA `(.L_x_3487) ;  /* 0x0000000000045947 */ /* 0x000fec0003800000 */
[----:B------:R-:W-:Y:S01]  /*36b0*/  BPT.TRAP 0x1 ;  /* 0x000000040000795c */ /* 0x000fe20000300000 */
.L_x_3487:
[----:B------:R-:W-:Y:S01]  /*36c0*/  IMAD R61, R19, 0x8, R2 ;  /* 0x00000008133d7824 */ /* 0x000fe200078e0202 */
[----:B------:R-:W-:Y:S01]  /*36d0*/  SHF.L.U32 R68, R153, 0x1f, RZ ;  /* 0x0000001f99447819 */ /* 0x000fe200000006ff */
[----:B------:R-:W-:Y:S03]  /*36e0*/  BSSY B1, `(.L_x_3488) ;  /* 0x0000003000017945 */ /* 0x000fe60003800000 */
[----:B------:R-:W0:Y:S02]  /*36f0*/  SYNCS.PHASECHK.TRANS64.TRYWAIT P5, [R61+URZ+0x38890], R68 ;  /* 0x038890443d0075a7 */ /* 0x000e2400080a017f */
[----:B0-----:R-:W-:Y:S05]  /*3700*/  @!P5 BRA `(.L_x_3489) ;  /* 0x0000032000f4d947 */ /* 0x001fea0003800000 */
.L_x_3831:
[----:B------:R-:W-:Y:S05]  /*3710*/  BSYNC B1 ;  /* 0x0000000000017941 */ /* 0x000fea0003800000 */
.L_x_3488:
[----:B------:R-:W-:-:S03]  /*3720*/  UMOV UR4, 0xffffffff ;  /* 0xffffffff00047882 */ /* 0x000fc60000000000 */
[----:B------:R-:W-:Y:S05]  /*3730*/  BRA.DIV UR4, `(.L_x_3490) ;  /* 0x0000032204fc7947 */ /* 0x000fea000b800000 */
[----:B------:R-:W1:Y:S04]  /*3740*/  SHFL.IDX PT, R65, R65, RZ, 0x1c1f ;  /* 0x001c1fff41417589 */ /* 0x000e6800000e0000 */
[----:B------:R-:W2:Y:S02]  /*3750*/  SHFL.IDX PT, R64, R64, RZ, 0x1c1f ;  /* 0x001c1fff40407589 */ /* 0x000ea400000e0000 */
.L_x_3835:
        /* <DEDUP_REMOVED lines=10> */
[----:B------:R-:W-:-:S04]  /*3800*/  SHF.R.S32.HI R9, RZ, 0x4, R9 ;  /* 0x00000004ff097819 */ /* 0x000fc80000011409 */
[----:B------:R-:W-:-:S05]  /*3810*/  LEA.HI.SX32 R9, R40, R9, 0x1d ;  /* 0x0000000928097211 */ /* 0x000fca00078feaff */
[----:B------:R-:W-:Y:S02]  /*3820*/  IMAD.SHL.U32 R73, R9, 0x8, RZ ;  /* 0x0000000809497824 */ /* 0x000fe400078e00ff */
[----:B------:R-:W-:-:S03]  /*3830*/  IMAD.IADD R9, R59, 0x1, R71 ;  /* 0x000000013b097824 */ /* 0x000fc600078e0247 */
[----:B------:R-:W-:Y:S01]  /*3840*/  LOP3.LUT R8, R44, 0x38, R73, 0xf8, !PT ;  /* 0x000000382c087812 */ /* 0x000fe200078ef849 */
[----:B------:R-:W-:-:S03]  /*3850*/  IMAD R9, R9, 0x2, R2 ;  /* 0x0000000209097824 */ /* 0x000fc600078e0202 */
[----:B------:R-:W-:-:S05]  /*3860*/  LOP3.LUT R8, R43, R8, R48, 0xf6, !PT ;  /* 0x000000082b087212 */ /* 0x000fca00078ef630 */
[----:B------:R-:W-:Y:S02]  /*3870*/  IMAD.IADD R71, R71, 0x1, R8 ;  /* 0x0000000147477824 */ /* 0x000fe400078e0208 */
[----:B------:R-:W1:Y:S02]  /*3880*/  LDS.128 R8, [R9+0x22400] ;  /* 0x0224000009087984 */ /* 0x000e640000000c00 */
[----:B------:R-:W-:-:S05]  /*3890*/  IMAD R71, R71, 0x2, R2 ;  /* 0x0000000247477824 */ /* 0x000fca00078e0202 */
[----:B------:R2:W3:Y:S01]  /*38a0*/  LDS.128 R12, [R71+0x22400] ;  /* 0x02240000470c7984 */ /* 0x0004e20000000c00 */
[----:B------:R-:W-:Y:S05]  /*38b0*/  @P0 BRA `(.L_x_3492) ;  /* 0x0000000400540947 */ /* 0x000fea0003800000 */
[--C-:B------:R-:W-:Y:S02]  /*38c0*/  SHF.R.U64 R80, R28, 0x10, R29.reuse ;  /* 0x000000101c507819 */ /* 0x100fe4000000121d */
[----:B------:R-:W-:Y:S02]  /*38d0*/  SHF.R.U32.HI R28, RZ, 0x10, R29 ;  /* 0x00000010ff1c7819 */ /* 0x000fe4000001161d */
[--C-:B------:R-:W-:Y:S01]  /*38e0*/  SHF.R.U64 R82, R4, 0x10, R5.reuse ;  /* 0x0000001004527819 */ /* 0x100fe20000001205 */
[----:B-1----:R-:W-:Y:S01]  /*38f0*/  HADD2.F32 R4, -RZ, R9.H0_H0 ;  /* 0x20000009ff047230 */ /* 0x002fe20000004100 */
[----:B------:R-:W-:Y:S01]  /*3900*/  SHF.R.U32.HI R72, RZ, 0x10, R5 ;  /* 0x00000010ff487819 */ /* 0x000fe20000011605 */
[--C-:B---3--:R-:W-:Y:S01]  /*3910*/  HADD2.F32 R5, -RZ, R13.reuse.H0_H0 ;  /* 0x2000000dff057230 */ /* 0x108fe20000004100 */
[--C-:B------:R-:W-:Y:S01]  /*3920*/  SHF.R.U64 R81, R6, 0x10, R7.reuse ;  /* 0x0000001006517819 */ /* 0x100fe20000001207 */
[----:B------:R-:W-:Y:S01]  /*3930*/  HADD2.F32 R13, -RZ, R13.H1_H1 ;  /* 0x3000000dff0d7230 */ /* 0x000fe20000004100 */
[----:B------:R-:W-:Y:S01]  /*3940*/  SHF.R.U32.HI R75, RZ, 0x10, R7 ;  /* 0x00000010ff4b7819 */ /* 0x000fe20000011607 */
[----:B------:R-:W-:Y:S01]  /*3950*/  HADD2.F32 R7, -RZ, R74.H0_H0 ;  /* 0x2000004aff077230 */ /* 0x000fe20000004100 */
[--C-:B------:R-:W-:Y:S01]  /*3960*/  SHF.R.U64 R79, R30, 0x10, R31.reuse ;  /* 0x000000101e4f7819 */ /* 0x100fe2000000121f */
[----:B------:R-:W-:Y:S01]  /*3970*/  HADD2.F32 R30, -RZ, R28.H0_H0 ;  /* 0x2000001cff1e7230 */ /* 0x000fe20000004100 */
[----:B--2---:R-:W-:Y:S01]  /*3980*/  SHF.R.U32.HI R71, RZ, 0x10, R31 ;  /* 0x00000010ff477819 */ /* 0x004fe2000001161f */
        /* <DEDUP_REMOVED lines=15> */
[----:B------:R-:W-:Y:S01]  /*3a80*/  FMUL.FTZ R9, R5, R7 ;  /* 0x0000000705097220 */ /* 0x000fe20000410000 */
[----:B------:R-:W-:Y:S01]  /*3a90*/  HADD2.F32 R30, -RZ, R71.H0_H0 ;  /* 0x20000047ff1e7230 */ /* 0x000fe20000004100 */
[----:B------:R-:W-:Y:S01]  /*3aa0*/  F2FP.F16.F32.PACK_AB R29, R74, R29 ;  /* 0x0000001d4a1d723e */ /* 0x000fe200000000ff */
[----:B------:R-:W-:Y:S02]  /*3ab0*/  HADD2.F32 R6, -RZ, R76.H1_H1 ;  /* 0x3000004cff067230 */ /* 0x000fe40000004100 */
[----:B------:R-:W-:Y:S01]  /*3ac0*/  FMUL.FTZ R76, R4, R7 ;  /* 0x00000007044c7220 */ /* 0x000fe20000410000 */
        /* <DEDUP_REMOVED lines=50> */
[----:B------:R-:W-:Y:S02]  /*3df0*/  IMAD.MOV.U32 R8, RZ, RZ, R30 ;  /* 0x000000ffff087224 */ /* 0x000fe400078e001e */
[----:B------:R-:W-:-:S07]  /*3e00*/  IMAD.MOV.U32 R9, RZ, RZ, R29 ;  /* 0x000000ffff097224 */ /* 0x000fce00078e001d */
.L_x_3492:
[----:B------:R-:W-:Y:S05]  /*3e10*/  BSYNC B1 ;  /* 0x0000000000017941 */ /* 0x000fea0003800000 */
.L_x_3491:
        /* <DEDUP_REMOVED lines=8> */
.L_x_3472:
[----:B------:R-:W-:-:S13]  /*3ea0*/  ISETP.NE.AND P0, PT, RZ, UR41, PT ;  /* 0x00000029ff007c0c */ /* 0x000fda000bf05270 */
[----:B------:R-:W-:Y:S05]  /*3eb0*/  @P0 BRA `(.L_x_3493) ;  /* 0x0000000000040947 */ /* 0x000fea0003800000 */
[----:B------:R-:W-:Y:S01]  /*3ec0*/  BPT.TRAP 0x1 ;  /* 0x000000040000795c */ /* 0x000fe20000300000 */
.L_x_3493:
[----:B------:R-:W-:Y:S01]  /*3ed0*/  IMAD R61, R19, 0x8, R2 ;  /* 0x00000008133d7824 */ /* 0x000fe200078e0202 */
[----:B------:R-:W-:Y:S01]  /*3ee0*/  SHF.L.U32 R68, R153, 0x1f, RZ ;  /* 0x0000001f99447819 */ /* 0x000fe200000006ff */
[----:B------:R-:W-:Y:S01]  /*3ef0*/  BSSY B1, `(.L_x_3494) ;  /* 0x0000004000017945 */ /* 0x000fe20003800000 */
[----:B------:R-:W-:Y:S02]  /*3f00*/  SHF.R.S32.HI R67, RZ, 0x1f, R66 ;  /* 0x0000001fff437819 */ /* 0x000fe40000011442 */
[----:B------:R-:W0:Y:S02]  /*3f10*/  SYNCS.PHASECHK.TRANS64.TRYWAIT P0, [R61+URZ+0x38890], R68 ;  /* 0x038890443d0075a7 */ /* 0x000e24000800017f */
[----:B0-----:R-:W-:Y:S05]  /*3f20*/  @!P0 BRA `(.L_x_3495) ;  /* 0x0000031c004c8947 */ /* 0x001fea0003800000 */
.L_x_3836:
[----:B------:R-:W-:Y:S05]  /*3f30*/  BSYNC B1 ;  /* 0x0000000000017941 */ /* 0x000fea0003800000 */
.L_x_3494:
        /* <DEDUP_REMOVED lines=26> */
.L_x_3840:
        /* <DEDUP_REMOVED lines=18> */
.L_x_3480:
[----:B------:R-:W-:Y:S05]  /*4200*/  BSYNC B0 ;  /* 0x0000000000007941 */ /* 0x000fea0003800000 */
.L_x_3471:
[----:B-1-34-:R-:W1:Y:S01]  /*4210*/  S2R R4, SR_TID.X ;  /* 0x0000000000047919 */ /* 0x01ae620000002100 */
[----:B------:R-:W-:Y:S01]  /*4220*/  @!PT LDS RZ, [RZ] ;  /* 0x00000000fffff984 */ /* 0x000fe20000000800 */
[----:B------:R-:W-:Y:S01]  /*4230*/  @!PT LDS RZ, [RZ] ;  /* 0x00000000fffff984 */ /* 0x000fe20000000800 */
[----:B------:R-:W-:Y:S01]  /*4240*/  @!PT LDS RZ, [RZ] ;  /* 0x00000000fffff984 */ /* 0x000fe20000000800 */
[----:B------:R-:W-:Y:S01]  /*4250*/  @!PT LDS RZ, [RZ] ;  /* 0x00000000fffff984 */ /* 0x000fe20000000800 */
[----:B------:R3:W-:Y:S06]  /*4260*/  MEMBAR.ALL.CTA ;  /* 0x0000000000007992 */ /* 0x0007ec0000008000 */
[----:B---3--:R-:W3:Y:S01]  /*4270*/  FENCE.VIEW.ASYNC.S ;  /* 0x00000000000073c6 */ /* 0x008ee20000000000 */
[----:B------:R-:W-:Y:S05]  /*4280*/  WARPSYNC.ALL ;  /* 0x0000000000007948 */ /* 0x000fea0003800000 */
[----:B------:R-:W-:Y:S01]  /*4290*/  UISETP.NE.AND UP0, UPT, UR41, URZ, UPT ;  /* 0x0000003f2900728c */ /* 0x000fe2000bf05270 */
[----:B---3--:R3:W-:Y:S05]  /*42a0*/  BAR.SYNC.DEFER_BLOCKING R46, 0x80 ;  /* 0x0002002e0000751d */ /* 0x0087ea0000010000 */
[----:B------:R-:W-:-:S02]  /*42b0*/  PLOP3.LUT P5, PT, PT, PT, UP0, 0x80, 0x0 ;  /* 0x000000000000781c */ /* 0x000fc40003faf008 */
[----:B-1----:R-:W-:-:S13]  /*42c0*/  LOP3.LUT P0, RZ, R4, 0x7f, RZ, 0xc0, !PT ;  /* 0x0000007f04ff7812 */ /* 0x002fda000780c0ff */
[----:B------:R-:W-:-:S05]  /*42d0*/  @!P0 VIADD R4, R61, 0x388a0 ;  /* 0x000388a03d048836 */ /* 0x000fca0000000000 */
[----:B------:R-:W-:-:S04]  /*42e0*/  @!P0 PRMT R4, RZ, 0x654, R4 ;  /* 0x00000654ff048816 */ /* 0x000fc80000000004 */
[----:B------:R3:W-:Y:S01]  /*42f0*/  @!P0 SYNCS.ARRIVE.TRANS64.RED.A1T0 RZ, [R4+URZ], RZ ;  /* 0x000000ff04ff89a7 */ /* 0x0007e2000810043f */
[----:B------:R-:W-:Y:S05]  /*4300*/  @P5 BRA `(.L_x_3497) ;  /* 0x0000000000045947 */ /* 0x000fea0003800000 */
[----:B------:R-:W-:Y:S01]  /*4310*/  BPT.TRAP 0x1 ;  /* 0x000000040000795c */ /* 0x000fe20000300000 */
.L_x_3497:
[----:B------:R-:W1:Y:S01]  /*4320*/  SYNCS.PHASECHK.TRANS64.TRYWAIT P5, [R61+URZ+0x388b0], R68 ;  /* 0x0388b0443d0075a7 */ /* 0x000e6200080a017f */
[----:B------:R-:W-:Y:S04]  /*4330*/  BSSY B0, `(.L_x_3498) ;  /* 0x0000002000007945 */ /* 0x000fe80003800000 */
[----:B-1----:R-:W-:Y:S05]  /*4340*/  @!P5 BRA `(.L_x_3499) ;  /* 0x00000318009cd947 */ /* 0x002fea0003800000 */
.L_x_3841:
[----:B------:R-:W-:Y:S05]  /*4350*/  BSYNC B0 ;  /* 0x0000000000007941 */ /* 0x000fea0003800000 */
.L_x_3498:
[----:B------:R-:W-:Y:S01]  /*4360*/  ULDC.64 UR4, c[0x0][0x328] ;  /* 0x0000ca0000047ab9 */ /* 0x000fe20000000a00 */
[----:B------:R-:W-:Y:S01]  /*4370*/  BSSY B0, `(.L_x_3500) ;  /* 0x000006d000007945 */ /* 0x000fe20003800000 */
[----:B------:R-:W-:Y:S02]  /*4380*/  IMAD R67, R67, UR4, RZ ;  /* 0x0000000443437c24 */ /* 0x000fe4000f8e02ff */
[----:B---3--:R-:W-:-:S04]  /*4390*/  IMAD.WIDE.U32 R4, R66, UR4, RZ ;  /* 0x0000000442047c25 */ /* 0x008fc8000f8e00ff */
        /* <DEDUP_REMOVED lines=18> */
[----:B---3--:R-:W-:Y:S05]  /*44c0*/  @!P5 BRA `(.L_x_3501) ;  /* 0x00000004005cd947 */ /* 0x008fea0003800000 */
[----:B------:R-:W-:Y:S01]  /*44d0*/  ULDC UR4, c[0x0][0x320] ;  /* 0x0000c80000047ab9 */ /* 0x000fe20000000800 */
[----:B------:R-:W-:Y:S01]  /*44e0*/  IMAD R9, R19, 0x8000, R50 ;  /* 0x0000800013097824 */ /* 0x000fe200078e0232 */
[----:B------:R-:W-:Y:S02]  /*44f0*/  ISETP.GE.AND P6, PT, R16, UR4, PT ;  /* 0x0000000410007c0c */ /* 0x000fe4000bfc6270 */
[----:B------:R-:W-:Y:S01]  /*4500*/  LOP3.LUT P5, RZ, R158, 0x4, RZ, 0xc0, !PT ;  /* 0x000000049eff7812 */ /* 0x000fe200078ac0ff */
[C---:B------:R-:W-:Y:S02]  /*4510*/  IMAD R10, R9.reuse, 0x2, R2 ;  /* 0x00000002090a7824 */ /* 0x040fe400078e0202 */
[----:B------:R-:W-:-:S08]  /*4520*/  VIADD R11, R9, 0x20 ;  /* 0x00000020090b7836 */ /* 0x000fd00000000000 */
[----:B------:R-:W3:Y:S02]  /*4530*/  @!P6 LDS.128 R4, [R10+0x400] ;  /* 0x000400000a04e984 */ /* 0x000ee40000000c00 */
[----:B------:R-:W-:Y:S01]  /*4540*/  @P5 VIADD R11, R9, 0xffffffe0 ;  /* 0xffffffe0090b5836 */ /* 0x000fe20000000000 */
[----:B----4-:R-:W-:-:S03]  /*4550*/  @!P6 LEA R8, P5, R16, R15, 0x1 ;  /* 0x0000000f1008e211 */ /* 0x010fc600078a08ff */
[----:B------:R-:W-:Y:S01]  /*4560*/  IMAD R11, R11, 0x2, R2 ;  /* 0x000000020b0b7824 */ /* 0x000fe200078e0202 */
[----:B0-----:R-:W-:Y:S02]  /*4570*/  @!P6 LEA.HI.X R9, R16, R13, R17, 0x1, P5 ;  /* 0x0000000d1009e211 */ /* 0x001fe400028f0c11 */
[----:B------:R-:W-:-:S03]  /*4580*/  ISETP.GE.AND P5, PT, R18, UR4, PT ;  /* 0x0000000412007c0c */ /* 0x000fc6000bfa6270 */
[----:B---3--:R0:W-:Y:S10]  /*4590*/  @!P6 ST.E.128 desc[UR46][R8.64], R4 ;  /* 0x000000040800e985 */ /* 0x0081f4000c101d2e */
[----:B------:R-:W3:Y:S01]  /*45a0*/  @!P5 LDS.128 R4, [R11+0x400] ;  /* 0x000400000b04d984 */ /* 0x000ee20000000c00 */
[----:B0-----:R-:W-:-:S04]  /*45b0*/  @!P5 LEA R8, P6, R18, R15, 0x1 ;  /* 0x0000000f1208d211 */ /* 0x001fc800078c08ff */
[----:B------:R-:W-:Y:S02]  /*45c0*/  @!P5 LEA.HI.X R9, R18, R13, R159, 0x1, P6 ;  /* 0x0000000d1209d211 */ /* 0x000fe400030f0c9f */
[----:B------:R-:W-:-:S03]  /*45d0*/  ISETP.GE.AND P6, PT, R188, UR4, PT ;  /* 0x00000004bc007c0c */ /* 0x000fc6000bfc6270 */
[----:B---3--:R0:W-:Y:S10]  /*45e0*/  @!P5 ST.E.128 desc[UR46][R8.64], R4 ;  /* 0x000000040800d985 */ /* 0x0081f4000c101d2e */
[----:B------:R-:W3:Y:S01]  /*45f0*/  @!P6 LDS.128 R4, [R10+0x2400] ;  /* 0x002400000a04e984 */ /* 0x000ee20000000c00 */
[----:B0-----:R-:W-:-:S05]  /*4600*/  @!P6 LEA R8, P5, R188, R15, 0x1 ;  /* 0x0000000fbc08e211 */ /* 0x001fca00078a08ff */
[----:B------:R-:W-:Y:S01]  /*4610*/  @!P6 IMAD.X R9, R13, 0x1, R195, P5 ;  /* 0x000000010d09e824 */ /* 0x000fe200028e06c3 */
[----:B------:R-:W-:-:S04]  /*4620*/  ISETP.GE.AND P5, PT, R187, UR4, PT ;  /* 0x00000004bb007c0c */ /* 0x000fc8000bfa6270 */
[----:B---3--:R0:W-:Y:S09]  /*4630*/  @!P6 ST.E.128 desc[UR46][R8.64], R4 ;  /* 0x000000040800e985 */ /* 0x0081f2000c101d2e */
        /* <DEDUP_REMOVED lines=62> */
[----:B------:R-:W-:-:S05]  /*4a20*/  @!P5 IMAD.X R9, R13, 0x1, R208, P6 ;  /* 0x000000010d09d824 */ /* 0x000fca00030e06d0 */
[----:B---3--:R3:W-:Y:S03]  /*4a30*/  @!P5 ST.E.128 desc[UR46][R8.64], R4 ;  /* 0x000000040800d985 */ /* 0x0087e6000c101d2e */
.L_x_3501:
[----:B------:R-:W-:Y:S05]  /*4a40*/  BSYNC B0 ;  /* 0x0000000000007941 */ /* 0x000fea0003800000 */
.L_x_3500:
[----:B------:R-:W-:Y:S01]  /*4a50*/  @!PT LDS RZ, [RZ] ;  /* 0x00000000fffff984 */ /* 0x000fe20000000800 */
[----:B------:R-:W-:Y:S01]  /*4a60*/  @!PT LDS RZ, [RZ] ;  /* 0x00000000fffff984 */ /* 0x000fe20000000800 */
[----:B------:R-:W-:Y:S01]  /*4a70*/  @!PT LDS RZ, [RZ] ;  /* 0x00000000fffff984 */ /* 0x000fe20000000800 */
[----:B------:R-:W-:Y:S01]  /*4a80*/  @!PT LDS RZ, [RZ] ;  /* 0x00000000fffff984 */ /* 0x000fe20000000800 */
[----:B------:R5:W-:Y:S06]  /*4a90*/  MEMBAR.ALL.CTA ;  /* 0x0000000000007992 */ /* 0x000bec0000008000 */
[----:B-----5:R-:W5:Y:S01]  /*4aa0*/  FENCE.VIEW.ASYNC.S ;  /* 0x00000000000073c6 */ /* 0x020f620000000000 */
[----:B------:R-:W-:Y:S02]  /*4ab0*/  VIADD R19, R19, 0x1 ;  /* 0x0000000113137836 */ /* 0x000fe40000000000 */
[----:B01----:R-:W-:Y:S01]  /*4ac0*/  @!P0 VIADD R61, R61, 0x388c0 ;  /* 0x000388c03d3d8836 */ /* 0x003fe20000000000 */
[----:B-----5:R0:W-:Y:S02]  /*4ad0*/  BAR.SYNC.DEFER_BLOCKING R46, 0x80 ;  /* 0x0002002e0000751d */ /* 0x0201e40000010000 */
[----:B------:R-:W-:-:S02]  /*4ae0*/  ISETP.NE.AND P5, PT, R19, 0x2, PT ;  /* 0x000000021300780c */ /* 0x000fc40003fa5270 */
[----:B------:R-:W-:Y:S02]  /*4af0*/  @!P0 PRMT R61, RZ, 0x654, R61 ;  /* 0x00000654ff3d8816 */ /* 0x000fe4000000003d */
[----:B---3--:R-:W-:Y:S02]  /*4b00*/  SEL R4, RZ, 0x1, P5 ;  /* 0x00000001ff047807 */ /* 0x008fe40002800000 */
[----:B------:R-:W-:Y:S02]  /*4b10*/  SEL R19, R19, RZ, P5 ;  /* 0x000000ff13137207 */ /* 0x000fe40002800000 */
[----:B------:R-:W-:Y:S01]  /*4b20*/  LOP3.LUT R153, R153, R4, RZ, 0x3c, !PT ;  /* 0x0000000499997212 */ /* 0x000fe200078e3cff */
[----:B------:R0:W-:Y:S01]  /*4b30*/  @!P0 SYNCS.ARRIVE.TRANS64.RED.A1T0 RZ, [R61+URZ], RZ ;  /* 0x000000ff3dff89a7 */ /* 0x0001e2000810043f */
[----:B------:R-:W-:Y:S01]  /*4b40*/  PLOP3.LUT P0, PT, PT, PT, PT, 0x8, 0x0 ;  /* 0x000000000000781c */ /* 0x000fe20003f0e170 */
[----:B------:R-:W-:-:S12]  /*4b50*/  @P4 BRA `(.L_x_3502) ;  /* 0xffffffd800984947 */ /* 0x000fd8000383ffff */
.L_x_3466:
[----:B------:R-:W1:Y:S01]  /*4b60*/  LDC R0, c[0x0][0xa80] ;  /* 0x0002a000ff007b82 */ /* 0x000e620000000800 */
[----:B------:R3:W-:Y:S01]  /*4b70*/  STL.128 [R1+0x1e0], RZ ;  /* 0x0001e0ff01007387 */ /* 0x0007e20000100c00 */
[----:B------:R-:W-:Y:S01]  /*4b80*/  BSSY B0, `(.L_x_3503) ;  /* 0x0000027000007945 */ /* 0x000fe20003800000 */
[----:B------:R-:W-:Y:S02]  /*4b90*/  IMAD.U32 R37, RZ, RZ, UR38 ;  /* 0x00000026ff257e24 */ /* 0x000fe4000f8e00ff */
[----:B------:R3:W-:Y:S04]  /*4ba0*/  STL.128 [R1+0x1f0], RZ ;  /* 0x0001f0ff01007387 */ /* 0x0007e80000100c00 */
[----:B------:R3:W-:Y:S04]  /*4bb0*/  STL.128 [R1+0x210], RZ ;  /* 0x000210ff01007387 */ /* 0x0007e80000100c00 */
[----:B------:R3:W-:Y:S04]  /*4bc0*/  STL.128 [R1+0x220], RZ ;  /* 0x000220ff01007387 */ /* 0x0007e80000100c00 */
[----:B------:R3:W-:Y:S04]  /*4bd0*/  STL.128 [R1+0x230], RZ ;  /* 0x000230ff01007387 */ /* 0x0007e80000100c00 */
[----:B------:R3:W-:Y:S04]  /*4be0*/  STL.128 [R1+0x240], RZ ;  /* 0x000240ff01007387 */ /* 0x0007e80000100c00 */
[----:B-1----:R3:W-:Y:S04]  /*4bf0*/  STL [R1+0x200], R0 ;  /* 0x0002000001007387 */ /* 0x0027e80000100800 */
        /* <DEDUP_REMOVED lines=28> */
[----:B------:R-:W-:Y:S05]  /*4dc0*/  @P0 BRA `(.L_x_3504) ;  /* 0x0000000000080947 */ /* 0x000fea0003800000 */
[----:B------:R-:W1:Y:S02]  /*4dd0*/  FENCE.VIEW.ASYNC.G ;  /* 0x00000000000073c6 */ /* 0x000e640000000100 */
[----:B-1----:R-:W-:Y:S06]  /*4de0*/  BAR.ARV 0xc, 0x180 ;  /* 0x0306000000007b1d */ /* 0x002fec0000002000 */
.L_x_3504:
[----:B------:R-:W-:Y:S05]  /*4df0*/  BSYNC B0 ;  /* 0x0000000000007941 */ /* 0x000fea0003800000 */
.L_x_3503:
[----:B------:R-:W-:Y:S01]  /*4e00*/  UISETP.NE.AND UP0, UPT, UR41, 0x1, UPT ;  /* 0x000000012900788c */ /* 0x000fe2000bf05270 */
[----:B------:R-:W-:Y:S01]  /*4e10*/  IMAD.U32 R32, RZ, RZ, UR38 ;  /* 0x00000026ff207e24 */ /* 0x000fe2000f8e00ff */
[----:B------:R-:W-:Y:S01]  /*4e20*/  IADD3 R37, P0, R37, 0x1e0, RZ ;  /* 0x000001e025257810 */ /* 0x000fe20007f1e0ff */
[----:B------:R-:W-:Y:S03]  /*4e30*/  BSSY B7, `(.L_x_3505) ;  /* 0x00024f0000077945 */ /* 0x000fe60003800000 */
[----:B------:R-:W-:Y:S01]  /*4e40*/  PLOP3.LUT P2, PT, PT, PT, UP0, 0x80, 0x0 ;  /* 0x000000000000781c */ /* 0x000fe20003f4f008 */
[----:B------:R-:W-:Y:S01]  /*4e50*/  IMAD.X R38, RZ, RZ, UR37, P0 ;  /* 0x00000025ff267e24 */ /* 0x000fe200080e06ff */
[----:B------:R-:W-:-:S05]  /*4e60*/  IADD3 R32, P1, R32, 0x210, RZ ;  /* 0x0000021020207810 */ /* 0x000fca0007f3e0ff */
[----:B------:R-:W-:-:S06]  /*4e70*/  IMAD.X R31, RZ, RZ, UR37, P1 ;  /* 0x00000025ff1f7e24 */ /* 0x000fcc00088e06ff */
[----:B------:R-:W-:Y:S05]  /*4e80*/  @!P2 BRA `(.L_x_3506) ;  /* 0x00000080000ca947 */ /* 0x000fea0003800000 */
[----:B---3--:R-:W1:Y:S08]  /*4e90*/  LDC R0, c[0x0][0x448] ;  /* 0x00011200ff007b82 */ /* 0x008e700000000800 */
[----:B------:R-:W3:Y:S01]  /*4ea0*/  LDC.64 R6, c[0x0][0xad8] ;  /* 0x0002b600ff067b82 */ /* 0x000ee20000000a00 */
[----:B-1----:R-:W-:Y:S01]  /*4eb0*/  ISETP.NE.AND P1, PT, R0, 0x1, PT ;  /* 0x000000010000780c */ /* 0x002fe20003f25270 */
[----:B------:R-:W-:Y:S01]  /*4ec0*/  VIADD R0, R194, 0x3f ;  /* 0x0000003fc2007836 */ /* 0x000fe20000000000 */
[----:B---3--:R-:W-:-:S11]  /*4ed0*/  ISETP.GE.AND P2, PT, R7, 0x1, PT ;  /* 0x000000010700780c */ /* 0x008fd60003f46270 */
[----:B------:R-:W1:Y:S08]  /*4ee0*/  @P1 LDC R3, c[0x0][0x44c] ;  /* 0x00011300ff031b82 */ /* 0x000e700000000800 */
[----:B------:R-:W3:Y:S01]  /*4ef0*/  @P1 LDC R4, c[0x0][0x450] ;  /* 0x00011400ff041b82 */ /* 0x000ee20000000800 */
[----:B-1----:R-:W-:-:S05]  /*4f00*/  @P1 IMAD.HI.U32 R3, R0, R3, RZ ;  /* 0x0000000300031227 */ /* 0x002fca00078e00ff */
[----:B---3--:R-:W-:-:S05]  /*4f10*/  @P1 SHF.R.U32.HI R0, RZ, R4, R3 ;  /* 0x00000004ff001219 */ /* 0x008fca0000011603 */
        /* <DEDUP_REMOVED lines=14> */
.L_x_3509:
[----:B------:R-:W-:-:S13]  /*5000*/  ISETP.NE.AND P0, PT, R7, 0x1, PT ;  /* 0x000000010700780c */ /* 0x000fda0003f05270 */
[----:B------:R-:W1:Y:S02]  /*5010*/  @P0 LDC.64 R4, c[0x0][0xae0] ;  /* 0x0002b800ff040b82 */ /* 0x000e640000000a00 */
[----:B-1----:R-:W-:-:S05]  /*5020*/  @P0 IMAD.HI.U32 R4, R3, R4, RZ ;  /* 0x0000000403040227 */ /* 0x002fca00078e00ff */
[----:B------:R-:W-:-:S07]  /*5030*/  @P0 SHF.R.U32.HI R3, RZ, R5, R4 ;  /* 0x00000005ff030219 */ /* 0x000fce0000011604 */
.L_x_3510:
[----:B------:R-:W-:Y:S05]  /*5040*/  BSYNC B0 ;  /* 0x0000000000007941 */ /* 0x000fea0003800000 */
.L_x_3508:
[----:B------:R-:W-:-:S05]  /*5050*/  IMAD R3, R3, R7, R7 ;  /* 0x0000000703037224 */ /* 0x000fca00078e0207 */
[----:B------:R-:W-:-:S07]  /*5060*/  VIMNMX R0, R0, R3, PT ;  /* 0x0000000300007248 */ /* 0x000fce0003fe0100 */
.L_x_3507:
[----:B------:R-:W1:Y:S01]  /*5070*/  @P1 LDC R5, c[0x0][0x44c] ;  /* 0x00011300ff051b82 */ /* 0x000e620000000800 */
[----:B------:R-:W-:Y:S01]  /*5080*/  VIADD R0, R0, 0x3f ;  /* 0x0000003f00007836 */ /* 0x000fe20000000000 */
[----:B------:R-:W-:Y:S01]  /*5090*/  ULDC UR4, c[0x0][0xad4] ;  /* 0x0002b50000047ab9 */ /* 0x000fe20000000800 */
[----:B------:R-:W-:-:S03]  /*50a0*/  IMAD.MOV.U32 R4, RZ, RZ, R194 ;  /* 0x000000ffff047224 */ /* 0x000fc600078e00c2 */
[----:B------:R-:W-:Y:S02]  /*50b0*/  SHF.R.S32.HI R3, RZ, 0x1f, R0 ;  /* 0x0000001fff037819 */ /* 0x000fe40000011400 */
[----:B------:R-:W3:Y:S02]  /*50c0*/  @P1 LDC R6, c[0x0][0x450] ;  /* 0x00011400ff061b82 */ /* 0x000ee40000000800 */
[----:B------:R-:W-:-:S04]  /*50d0*/  LEA.HI R3, R3, R0, RZ, 0x6 ;  /* 0x0000000003037211 */ /* 0x000fc800078f30ff */
[----:B------:R-:W-:-:S04]  /*50e0*/  SHF.R.S32.HI R0, RZ, 0x6, R3 ;  /* 0x00000006ff007819 */ /* 0x000fc80000011403 */
[----:B------:R-:W-:Y:S01]  /*50f0*/  VIMNMX R13, R39, R0, PT ;  /* 0x00000000270d7248 */ /* 0x000fe20003fe0100 */
[----:B-1----:R-:W-:-:S05]  /*5100*/  @P1 IMAD.HI.U32 R5, R194, R5, RZ ;  /* 0x00000005c2051227 */ /* 0x002fca00078e00ff */
[----:B---3--:R-:W-:-:S05]  /*5110*/  @P1 SHF.R.U32.HI R4, RZ, R6, R5 ;  /* 0x00000006ff041219 */ /* 0x008fca0000011605 */
        /* <DEDUP_REMOVED lines=13> */
.L_x_3513:
[----:B------:R-:W-:-:S13]  /*51f0*/  ISETP.NE.AND P0, PT, R7, 0x1, PT ;  /* 0x000000010700780c */ /* 0x000fda0003f05270 */
[----:B------:R-:W1:Y:S02]  /*5200*/  @P0 LDC.64 R4, c[0x0][0xae0] ;  /* 0x0002b800ff040b82 */ /* 0x000e640000000a00 */
[----:B-1----:R-:W-:-:S05]  /*5210*/  @P0 IMAD.HI.U32 R4, R191, R4, RZ ;  /* 0x00000004bf040227 */ /* 0x002fca00078e00ff */
[----:B------:R-:W-:-:S07]  /*5220*/  @P0 SHF.R.U32.HI R191, RZ, R5, R4 ;  /* 0x00000005ffbf0219 */ /* 0x000fce0000011604 */
.L_x_3514:
[----:B------:R-:W-:Y:S05]  /*5230*/  BSYNC B0 ;  /* 0x0000000000007941 */ /* 0x000fea0003800000 */
.L_x_3512:
[----:B------:R-:W-:-:S05]  /*5240*/  IMAD R191, R191, R7, RZ ;  /* 0x00000007bfbf7224 */ /* 0x000fca00078e02ff */
[----:B------:R-:W-:-:S07]  /*5250*/  VIMNMX R0, R0, R191, !PT ;  /* 0x000000bf00007248 */ /* 0x000fce0007fe0100 */
.L_x_3511:
[----:B------:R-:W-:-:S04]  /*5260*/  SHF.R.S32.HI R3, RZ, 0x1f, R0 ;  /* 0x0000001fff037819 */ /* 0x000fc80000011400 */
[----:B------:R-:W-:-:S04]  /*5270*/  LEA.HI R3, R3, R0, RZ, 0x6 ;  /* 0x0000000003037211 */ /* 0x000fc800078f30ff */
[--C-:B------:R-:W-:Y:S02]  /*5280*/  SHF.R.S32.HI R0, RZ, 0x6, R3.reuse ;  /* 0x00000006ff007819 */ /* 0x100fe40000011403 */
[----:B------:R-:W-:Y:S02]  /*5290*/  PRMT R3, RZ, 0x7610, R3 ;  /* 0x00007610ff037816 */ /* 0x000fe40000000003 */
[----:B------:R-:W-:-:S04]  /*52a0*/  VIMNMX R0, RZ, R0, !PT ;  /* 0x00000000ff007248 */ /* 0x000fc80007fe0100 */
[----:B------:R-:W-:-:S13]  /*52b0*/  ISETP.GT.AND P0, PT, R13, R0, PT ;  /* 0x000000000d00720c */ /* 0x000fda0003f04270 */
[----:B------:R-:W-:Y:S05]  /*52c0*/  @!P0 BRA `(.L_x_3515) ;  /* 0x0000024800988947 */ /* 0x000fea0003800000 */
        /* <DEDUP_REMOVED lines=33> */
[----:B-----5:R-:W4:Y:S04]  /*54e0*/  LDL R36, [R1+0x280] ;  /* 0x0002800001247983 */ /* 0x020f280000100800 */
        /* <DEDUP_REMOVED lines=19> */
[----:B0-----:R-:W4:Y:S04]  /*5620*/  LDL R46, [R1+0x2d0] ;  /* 0x0002d000012e7983 */ /* 0x001f280000100800 */
        /* <DEDUP_REMOVED lines=59> */
[----:B---3--:R0:W-:Y:S04]  /*59e0*/  STL [R1+0x210], R8 ;  /* 0x0002100801007387 */ /* 0x0081e80000100800 */
[----:B----4-:R-:W3:Y:S04]  /*59f0*/  LDL R15, [R1+0x2e4] ;  /* 0x0002e400010f7983 */ /* 0x010ee80000100800 */
        /* <DEDUP_REMOVED lines=16> */
[----:B------:R-:W0:Y:S02]  /*5b00*/  SHFL.IDX PT, R3, R4, RZ, 0x1f ;  /* 0x00001fff04037589 */ /* 0x000e2400000e0000 */
[----:B0-----:R-:W-:-:S04]  /*5b10*/  LEA.HI R4, R3, R3, RZ, 0x1 ;  /* 0x0000000303047211 */ /* 0x001fc800078f08ff */
[----:B------:R-:W-:-:S05]  /*5b20*/  LOP3.LUT R4, R4, 0x1fffe, RZ, 0xc0, !PT ;  /* 0x0001fffe04047812 */ /* 0x000fca00078ec0ff */
[----:B------:R-:W-:-:S04]  /*5b30*/  IMAD.IADD R3, R3, 0x1, -R4 ;  /* 0x0000000103037824 */ /* 0x000fc800078e0a04 */
[----:B------:R-:W-:-:S04]  /*5b40*/  IMAD R3, R3, 0x8000, R2 ;  /* 0x0000800003037824 */ /* 0x000fc800078e0202 */
[----:B------:R-:W-:Y:S02]  /*5b50*/  VIADD R3, R3, 0x400 ;  /* 0x0000040003037836 */ /* 0x000fe40000000000 */
[----:B------:R-:W-:-:S03]  /*5b60*/  VIADD R4, R2, 0x36400 ;  /* 0x0003640002047836 */ /* 0x000fc60000000000 */
[----:B------:R-:W-:Y:S02]  /*5b70*/  SHF.R.U32.HI R3, RZ, 0x4, R3 ;  /* 0x00000004ff037819 */ /* 0x000fe40000011603 */
[----:B------:R-:W-:Y:S02]  /*5b80*/  SHF.R.U32.HI R4, RZ, 0x4, R4 ;  /* 0x00000004ff047819 */ /* 0x000fe40000011604 */
[----:B------:R-:W-:Y:S02]  /*5b90*/  LOP3.LUT R3, R3, 0x3fff, RZ, 0xc0, !PT ;  /* 0x00003fff03037812 */ /* 0x000fe400078ec0ff */
[----:B------:R-:W-:Y:S02]  /*5ba0*/  LOP3.LUT R4, R4, 0x3fff, RZ, 0xc0, !PT ;  /* 0x00003fff04047812 */ /* 0x000fe400078ec0ff */
[----:B------:R-:W-:Y:S01]  /*5bb0*/  LOP3.LUT R3, R3, 0x2000000, RZ, 0xfc, !PT ;  /* 0x0200000003037812 */ /* 0x000fe200078efcff */
[----:B------:R0:W-:Y:S01]  /*5bc0*/  STL [R1+0x2d8], R5 ;  /* 0x0002d80501007387 */ /* 0x0001e20000100800 */
[----:B------:R-:W-:-:S03]  /*5bd0*/  LOP3.LUT R4, R4, 0x10000, RZ, 0xfc, !PT ;  /* 0x0001000004047812 */ /* 0x000fc600078efcff */
[----:B------:R1:W-:Y:S01]  /*5be0*/  STL [R1+0x2dc], R7 ;  /* 0x0002dc0701007387 */ /* 0x0003e20000100800 */
[----:B------:R-:W-:Y:S02]  /*5bf0*/  IMAD R6, R6, 0x1000, R3 ;  /* 0x0000100006067824 */ /* 0x000fe400078e0203 */
[----:B0-----:R-:W-:Y:S02]  /*5c00*/  IMAD.MOV.U32 R5, RZ, RZ, 0x40000040 ;  /* 0x40000040ff057424 */ /* 0x001fe400078e00ff */
[----:B-1----:R-:W-:Y:S01]  /*5c10*/  IMAD.MOV.U32 R7, RZ, RZ, 0x40000040 ;  /* 0x40000040ff077424 */ /* 0x002fe200078e00ff */
[----:B------:R0:W-:Y:S01]  /*5c20*/  STL [R1+0x220], R24 ;  /* 0x0002201801007387 */ /* 0x0001e20000100800 */
[----:B------:R-:W-:Y:S02]  /*5c30*/  R2UR UR6, R6 ;  /* 0x00000000060672ca */ /* 0x000fe400000e0000 */
[----:B------:R-:W-:Y:S01]  /*5c40*/  R2UR UR4, R4 ;  /* 0x00000000040472ca */ /* 0x000fe200000e0000 */
[----:B------:R1:W-:Y:S01]  /*5c50*/  STL [R1+0x2ec], R25 ;  /* 0x0002ec1901007387 */ /* 0x0003e20000100800 */
[----:B------:R-:W-:-:S02]  /*5c60*/  R2UR UR7, R7 ;  /* 0x00000000070772ca */ /* 0x000fc400000e0000 */
[----:B------:R-:W-:Y:S01]  /*5c70*/  R2UR UR5, R5 ;  /* 0x00000000050572ca */ /* 0x000fe200000e0000 */
[----:B0-----:R-:W-:Y:S02]  /*5c80*/  VIADD R24, R6, 0x80 ;  /* 0x0000008006187836 */ /* 0x001fe40000000000 */
[----:B-1----:R-:W-:Y:S01]  /*5c90*/  IMAD.MOV.U32 R25, RZ, RZ, 0x40000040 ;  /* 0x40000040ff197424 */ /* 0x002fe200078e00ff */
[----:B------:R-:W-:Y:S02]  /*5ca0*/  STL [R1+0x214], R78 ;  /* 0x0002144e01007387 */ /* 0x000fe40000100800 */
[----:B------:R-:W-:Y:S02]  /*5cb0*/  R2UR UR10, R24 ;  /* 0x00000000180a72ca */ /* 0x000fe400000e0000 */
[----:B------:R-:W-:Y:S01]  /*5cc0*/  STL [R1+0x218], R80 ;  /* 0x0002185001007387 */ /* 0x000fe20000100800 */
[----:B------:R-:W-:-:S03]  /*5cd0*/  R2UR UR11, R25 ;  /* 0x00000000190b72ca */ /* 0x000fc600000e0000 */
        /* <DEDUP_REMOVED lines=103> */
[----:B0-----:R-:W-:-:S06]  /*6350*/  WARPGROUP.ARRIVE ;  /* 0x00000000000079c5 */ /* 0x001fcc0000000000 */
[----:B------:R-:W-:Y:S01]  /*6360*/  HGMMA.64x256x16.F32 R24, gdesc[UR4].tnspB, RZ, !UPT, gsb0 ;  /* 0x43e00000041879f0 */ /* 0x000fe2000c0008ff */
[----:B------:R0:W-:Y:S04]  /*6370*/  STL [R1+0x3d0], R11 ;  /* 0x0003d00b01007387 */ /* 0x0001e80000100800 */
[----:B------:R1:W-:Y:S01]  /*6380*/  STL [R1+0x3d4], R10 ;  /* 0x0003d40a01007387 */ /* 0x0003e20000100800 */
[----:B0-----:R-:W-:Y:S02]  /*6390*/  IMAD.MOV.U32 R11, RZ, RZ, 0x40000040 ;  /* 0x40000040ff0b7424 */ /* 0x001fe400078e00ff */
[----:B-1----:R-:W-:-:S03]  /*63a0*/  VIADD R10, R4, 0x2 ;  /* 0x00000002040a7836 */ /* 0x002fc60000000000 */
[----:B------:R-:W-:Y:S02]  /*63b0*/  R2UR UR9, R11 ;  /* 0x000000000b0972ca */ /* 0x000fe400000e0000 */
[----:B------:R-:W-:Y:S01]  /*63c0*/  R2UR UR8, R10 ;  /* 0x000000000a0872ca */ /* 0x000fe200000e0000 */
[----:B---3--:R-:W-:Y:S04]  /*63d0*/  STL [R1+0x2e4], R15 ;  /* 0x0002e40f01007387 */ /* 0x008fe80000100800 */
[----:B----4-:R-:W-:Y:S04]  /*63e0*/  STL [R1+0x2e8], R21 ;  /* 0x0002e81501007387 */ /* 0x010fe80000100800 */
        /* <DEDUP_REMOVED lines=15> */
[----:B0-----:R-:W-:-:S02]  /*64e0*/  IMAD.MOV.U32 R9, RZ, RZ, 0x40000040 ;  /* 0x40000040ff097424 */ /* 0x001fc400078e00ff */
[----:B------:R-:W-:Y:S01]  /*64f0*/  IMAD.MOV.U32 R7, RZ, RZ, 0x40000040 ;  /* 0x40000040ff077424 */ /* 0x000fe200078e00ff */
[----:B------:R0:W5:Y:S01]  /*6500*/  LDL R15, [R1+0x1c8] ;  /* 0x0001c800010f7983 */ /* 0x0001620000100800 */
[----:B-1----:R-:W-:Y:S01]  /*6510*/  VIADD R8, R6, 0x100 ;  /* 0x0000010006087836 */ /* 0x002fe20000000000 */
        /* <DEDUP_REMOVED lines=34> */
[----:B------:R-:W-:Y:S01]  /*6740*/  HGMMA.64x256x16.F32 R24, gdesc[UR8].tnspB, R24, gsb0 ;  /* 0x43e00000081879f0 */ /* 0x000fe20008000818 */
[----:B------:R-:W-:Y:S01]  /*6750*/  R2UR UR6, R8 ;  /* 0x00000000080672ca */ /* 0x000fe200000e0000 */
[----:B------:R-:W-:Y:S01]  /*6760*/  VIADD R8, R4, 0x4 ;  /* 0x0000000404087836 */ /* 0x000fe20000000000 */
[----:B------:R-:W-:Y:S01]  /*6770*/  R2UR UR7, R9 ;  /* 0x00000000090772ca */ /* 0x000fe200000e0000 */
[----:B------:R-:W-:-:S03]  /*6780*/  IMAD.MOV.U32 R9, RZ, RZ, 0x40000040 ;  /* 0x40000040ff097424 */ /* 0x000fc600078e00ff */
        /* <DEDUP_REMOVED lines=114> */
[----:B------:R-:W4:Y:S04]  /*6eb0*/  LDL R82, [R1+0x218] ;  /* 0x0002180001527983 */ /* 0x000f280000100800 */
[----:B--2---:R-:W2:Y:S04]  /*6ec0*/  LDL R84, [R1+0x21c] ;  /* 0x00021c0001547983 */ /* 0x004ea80000100800 */
[----:B------:R-:W2:Y:S04]  /*6ed0*/  LDL R14, [R1+0x220] ;  /* 0x00022000010e7983 */ /* 0x000ea80000100800 */
[----:B------:R-:W2:Y:S04]  /*6ee0*/  LDL R86, [R1+0x224] ;  /* 0x0002240001567983 */ /* 0x000ea80000100800 */
[----:B---3--:R-:W3:Y:S04]  /*6ef0*/  LDL R88, [R1+0x228] ;  /* 0x0002280001587983 */ /* 0x008ee80000100800 */
[----:B------:R-:W3:Y:S04]  /*6f00*/  LDL R90, [R1+0x22c] ;  /* 0x00022c00015a7983 */ /* 0x000ee80000100800 */
[----:B------:R-:W3:Y:S04]  /*6f10*/  LDL R20, [R1+0x230] ;  /* 0x0002300001147983 */ /* 0x000ee80000100800 */
[----:B----4-:R-:W4:Y:S04]  /*6f20*/  LDL R92, [R1+0x234] ;  /* 0x00023400015c7983 */ /* 0x010f280000100800 */
        /* <DEDUP_REMOVED lines=118> */
[----:B------:R0:W-:Y:S04]  /*7690*/  STL [R1+0x210], R12 ;  /* 0x0002100c01007387 */ /* 0x0001e80000100800 */
[----:B------:R0:W-:Y:S04]  /*76a0*/  STL [R1+0x214], R80 ;  /* 0x0002145001007387 */ /* 0x0001e80000100800 */
[----:B------:R0:W-:Y:S04]  /*76b0*/  STL [R1+0x218], R82 ;  /* 0x0002185201007387 */ /* 0x0001e80000100800 */
[----:B--2---:R0:W-:Y:S04]  /*76c0*/  STL [R1+0x21c], R84 ;  /* 0x00021c5401007387 */ /* 0x0041e80000100800 */
[----:B------:R0:W-:Y:S04]  /*76d0*/  STL [R1+0x220], R14 ;  /* 0x0002200e01007387 */ /* 0x0001e80000100800 */
[----:B------:R0:W-:Y:S04]  /*76e0*/  STL [R1+0x224], R86 ;  /* 0x0002245601007387 */ /* 0x0001e80000100800 */
[----:B---3--:R0:W-:Y:S04]  /*76f0*/  STL [R1+0x228], R88 ;  /* 0x0002285801007387 */ /* 0x0081e80000100800 */
[----:B------:R0:W-:Y:S04]  /*7700*/  STL [R1+0x22c], R90 ;  /* 0x00022c5a01007387 */ /* 0x0001e80000100800 */
        /* <DEDUP_REMOVED lines=121> */
[----:B------:R-:W-:-:S13]  /*7ea0*/  ISETP.NE.AND P0, PT, RZ, UR41, PT ;  /* 0x00000029ff007c0c */ /* 0x000fda000bf05270 */
[----:B0-----:R-:W-:Y:S05]  /*7eb0*/  @P0 BRA `(.L_x_3516) ;  /* 0x0000000000040947 */ /* 0x001fea0003800000 */
[----:B------:R-:W-:Y:S01]  /*7ec0*/  BPT.TRAP 0x1 ;  /* 0x000000040000795c */ /* 0x000fe20000300000 */
.L_x_3516:
[----:B------:R-:W-:Y:S01]  /*7ed0*/  VIADD R20, R13, 0xfffffffe ;  /* 0xfffffffe0d147836 */ /* 0x000fe20000000000 */
[----:B------:R-:W-:Y:S01]  /*7ee0*/  BSSY B0, `(.L_x_3517) ;  /* 0x00003e8000007945 */ /* 0x000fe20003800000 */
[----:B-----5:R-:W-:-:S03]  /*7ef0*/  IMAD R15, R15, 0x8, R2 ;  /* 0x000000080f0f7824 */ /* 0x020fc600078e0202 */
[----:B------:R-:W-:Y:S01]  /*7f00*/  ISETP.GE.AND P0, PT, R20, R0, PT ;  /* 0x000000001400720c */ /* 0x000fe20003f06270 */
[----:B------:R-:W-:-:S05]  /*7f10*/  VIADD R12, R15, 0x38860 ;  /* 0x000388600f0c7836 */ /* 0x000fca0000000000 */
[----:B------:R-:W-:-:S04]  /*7f20*/  PRMT R12, R23, 0x654, R12 ;  /* 0x00000654170c7816 */ /* 0x000fc8000000000c */
[----:B------:R0:W-:Y:S03]  /*7f30*/  SYNCS.ARRIVE.TRANS64.RED.A1T0 RZ, [R12+URZ], RZ ;  /* 0x000000ff0cff79a7 */ /* 0x0001e6000810043f */
[----:B------:R-:W-:Y:S05]  /*7f40*/  @!P0 BRA `(.L_x_3518) ;  /* 0x0000003c00848947 */ /* 0x000fea0003800000 */
.L_x_3520:
        /* <DEDUP_REMOVED lines=60> */
[----:B01----:R-:W4:Y:S04]  /*8310*/  LDL.64 R12, [R1+0x3c8] ;  /* 0x0003c800010c7983 */ /* 0x003f280000100a00 */
[----:B------:R-:W4:Y:S04]  /*8320*/  LDL.64 R28, [R1+0x3d8] ;  /* 0x0003d800011c7983 */ /* 0x000f280000100a00 */
[----:B------:R-:W4:Y:S04]  /*8330*/  LDL.64 R26, [R1+0x3e8] ;  /* 0x0003e800011a7983 */ /* 0x000f280000100a00 */
[----:B------:R-:W4:Y:S04]  /*8340*/  LDL.64 R24, [R1+0x3f8] ;  /* 0x0003f80001187983 */ /* 0x000f280000100a00 */
[----:B------:R-:W4:Y:S01]  /*8350*/  LDL.64 R14, [R1+0x408] ;  /* 0x00040800010e7983 */ /* 0x000f220000100a00 */
[----:B--2---:R-:W-:-:S04]  /*8360*/  IMAD R149, R21, 0x40, R192 ;  /* 0x0000004015957824 */ /* 0x004fc800078e02c0 */
[----:B------:R-:W-:Y:S01]  /*8370*/  IMAD R22, R149, 0x4, R2 ;  /* 0x0000000495167824 */ /* 0x000fe200078e0202 */
[----:B------:R-:W-:Y:S06]  /*8380*/  BAR.SYNC.DEFER_BLOCKING 0xe, 0x100 ;  /* 0x0384000000007b1d */ /* 0x000fec0000010000 */
[----:B------:R-:W3:Y:S04]  /*8390*/  LDS R148, [R22+0x38400] ;  /* 0x0384000016947984 */ /* 0x000ee80000000800 */
[----:B------:R-:W0:Y:S01]  /*83a0*/  LDS R22, [R22+0x38420] ;  /* 0x0384200016167984 */ /* 0x000e220000000800 */
[C---:B---3--:R-:W-:Y:S01]  /*83b0*/  FMUL.FTZ R147, R148.reuse, R147 ;  /* 0x0000009394937220 */ /* 0x048fe20000410000 */
[C---:B------:R-:W-:Y:S01]  /*83c0*/  FMUL.FTZ R146, R148.reuse, R146 ;  /* 0x0000009294927220 */ /* 0x040fe20000410000 */
[C---:B----4-:R-:W-:Y:S01]  /*83d0*/  FMUL.FTZ R145, R148.reuse, R145 ;  /* 0x0000009194917220 */ /* 0x050fe20000410000 */
        /* <DEDUP_REMOVED lines=63> */
[----:B------:R-:W-:Y:S01]  /*87d0*/  STL.64 [R1+0x220], R146 ;  /* 0x0002209201007387 */ /* 0x000fe20000100a00 */
[C---:B------:R-:W-:Y:S01]  /*87e0*/  FMUL.FTZ R85, R22.reuse, R85 ;  /* 0x0000005516557220 */ /* 0x040fe20000410000 */
[----:B------:R-:W-:-:S02]  /*87f0*/  FMUL.FTZ R84, R22, R84 ;  /* 0x0000005416547220 */ /* 0x000fc40000410000 */
[----:B------:R-:W-:Y:S01]  /*8800*/  STL.64 [R1+0x230], R144 ;  /* 0x0002309001007387 */ /* 0x000fe20000100a00 */
[C---:B------:R-:W-:Y:S01]  /*8810*/  FMUL.FTZ R73, R22.reuse, R73 ;  /* 0x0000004916497220 */ /* 0x040fe20000410000 */
[C---:B------:R-:W-:Y:S02]  /*8820*/  FMUL.FTZ R72, R22.reuse, R72 ;  /* 0x0000004816487220 */ /* 0x040fe40000410000 */
[----:B------:R-:W-:Y:S01]  /*8830*/  STL.64 [R1+0x240], R142 ;  /* 0x0002408e01007387 */ /* 0x000fe20000100a00 */
[C---:B------:R-:W-:Y:S01]  /*8840*/  FMUL.FTZ R81, R22.reuse, R81 ;  /* 0x0000005116517220 */ /* 0x040fe20000410000 */
[C---:B------:R-:W-:Y:S02]  /*8850*/  FMUL.FTZ R80, R22.reuse, R80 ;  /* 0x0000005016507220 */ /* 0x040fe40000410000 */
        /* <DEDUP_REMOVED lines=404> */
[----:B------:R-:W-:Y:S01]  /*a1a0*/  VIADD R22, R21, 0x1 ;  /* 0x0000000115167836 */ /* 0x000fe20000000000 */
[----:B------:R-:W-:Y:S01]  /*a1b0*/  R2UR UR4, R4 ;  /* 0x00000000040472ca */ /* 0x000fe200000e0000 */
[----:B------:R-:W-:Y:S01]  /*a1c0*/  IMAD.MOV.U32 R13, RZ, RZ, 0x40000040 ;  /* 0x40000040ff0d7424 */ /* 0x000fe200078e00ff */
[----:B------:R-:W-:Y:S01]  /*a1d0*/  R2UR UR5, R5 ;  /* 0x00000000050572ca */ /* 0x000fe200000e0000 */
[----:B------:R-:W-:Y:S01]  /*a1e0*/  IMAD.MOV.U32 R15, RZ, RZ, 0x40000040 ;  /* 0x40000040ff0f7424 */ /* 0x000fe200078e00ff */
[----:B------:R-:W-:Y:S01]  /*a1f0*/  ISETP.NE.AND P0, PT, R22, 0x2, PT ;  /* 0x000000021600780c */ /* 0x000fe20003f05270 */
[----:B------:R0:W-:Y:S01]  /*a200*/  STL [R1+0x1c8], R22 ;  /* 0x0001c81601007387 */ /* 0x0001e20000100800 */
[----:B------:R-:W-:Y:S01]  /*a210*/  R2UR UR7, R13 ;  /* 0x000000000d0772ca */ /* 0x000fe200000e0000 */
[----:B------:R-:W-:-:S10]  /*a220*/  IMAD.MOV.U32 R13, RZ, RZ, 0x40000040 ;  /* 0x40000040ff0d7424 */ /* 0x000fd400078e00ff */
[----:B0-----:R-:W-:-:S04]  /*a230*/  @!P0 IMAD.MOV.U32 R22, RZ, RZ, RZ ;  /* 0x000000ffff168224 */ /* 0x001fc800078e00ff */
[----:B------:R-:W-:-:S04]  /*a240*/  IMAD R12, R22, 0x1000, R3 ;  /* 0x00001000160c7824 */ /* 0x000fc800078e0203 */
[C---:B------:R-:W-:Y:S01]  /*a250*/  VIADD R14, R12.reuse, 0x80 ;  /* 0x000000800c0e7836 */ /* 0x040fe20000000000 */
[----:B------:R-:W-:Y:S01]  /*a260*/  R2UR UR6, R12 ;  /* 0x000000000c0672ca */ /* 0x000fe200000e0000 */
[----:B--2---:R-:W-:-:S12]  /*a270*/  WARPGROUP.ARRIVE ;  /* 0x00000000000079c5 */ /* 0x004fd80000000000 */
[----:B------:R-:W-:Y:S01]  /*a280*/  HGMMA.64x256x16.F32 R24, gdesc[UR4].tnspB, R24, gsb0 ;  /* 0x43e00000041879f0 */ /* 0x000fe20008000818 */
        /* <DEDUP_REMOVED lines=42> */
[----:B------:R-:W-:Y:S02]  /*a530*/  R2UR UR6, R14 ;  /* 0x000000000e0672ca */ /* 0x000fe400000e0000 */
[----:B------:R-:W-:Y:S02]  /*a540*/  R2UR UR7, R15 ;  /* 0x000000000f0772ca */ /* 0x000fe400000e0000 */
        /* <DEDUP_REMOVED lines=38> */
[----:B------:R-:W-:Y:S01]  /*a7b0*/  R2UR UR7, R13 ;  /* 0x000000000d0772ca */ /* 0x000fe200000e0000 */
[----:B------:R-:W2:Y:S01]  /*a7c0*/  LDL R12, [R1+0x1d0] ;  /* 0x0001d000010c7983 */ /* 0x000ea20000100800 */
[----:B------:R-:W-:Y:S02]  /*a7d0*/  R2UR UR4, R6 ;  /* 0x00000000060472ca */ /* 0x000fe400000e0000 */
[----:B------:R-:W-:Y:S01]  /*a7e0*/  R2UR UR5, R7 ;  /* 0x00000000070572ca */ /* 0x000fe200000e0000 */
[----:B------:R-:W3:Y:S04]  /*a7f0*/  @!P0 LDL R13, [R1+0x1cc] ;  /* 0x0001cc00010d8983 */ /* 0x000ee80000100800 */
        /* <DEDUP_REMOVED lines=70> */
[----:B------:R-:W3:Y:S04]  /*ac60*/  LDL R22, [R1+0x210] ;  /* 0x0002100001167983 */ /* 0x000ee80000100800 */
[----:B-1----:R-:W3:Y:S04]  /*ac70*/  LDL R86, [R1+0x214] ;  /* 0x0002140001567983 */ /* 0x002ee80000100800 */
        /* <DEDUP_REMOVED lines=125> */
[----:B------:R-:W3:Y:S01]  /*b450*/  LDL R131, [R1+0x40c] ;  /* 0x00040c0001837983 */ /* 0x000ee20000100800 */
[----:B------:R-:W-:Y:S01]  /*b460*/  VIADD R12, R12, 0x1 ;  /* 0x000000010c0c7836 */ /* 0x000fe20000000000 */
[----:B------:R-:W-:-:S02]  /*b470*/  UISETP.NE.AND UP0, UPT, UR41, URZ, UPT ;  /* 0x0000003f2900728c */ /* 0x000fc4000bf05270 */
[----:B------:R0:W-:Y:S04]  /*b480*/  STL [R1+0x210], R22 ;  /* 0x0002101601007387 */ /* 0x0001e80000100800 */
        /* <DEDUP_REMOVED lines=26> */
[----:B---3--:R0:W-:Y:S04]  /*b630*/  STL [R1+0x278], R124 ;  /* 0x0002787c01007387 */ /* 0x0081e80000100800 */
        /* <DEDUP_REMOVED lines=102> */
[----:B------:R-:W-:-:S02]  /*bca0*/  PLOP3.LUT P1, PT, PT, PT, UP0, 0x80, 0x0 ;  /* 0x000000000000781c */ /* 0x000fc40003f2f008 */
[----:B------:R-:W-:-:S05]  /*bcb0*/  @!P0 LOP3.LUT R14, R13, 0x1, RZ, 0x3c, !PT ;  /* 0x000000010d0e8812 */ /* 0x000fca00078e3cff */
[----:B------:R0:W-:Y:S01]  /*bcc0*/  @!P0 STL [R1+0x1cc], R14 ;  /* 0x0001cc0e01008387 */ /* 0x0001e20000100800 */
[C---:B------:R-:W-:Y:S01]  /*bcd0*/  ISETP.GT.AND P0, PT, R20.reuse, R0, PT ;  /* 0x000000001400720c */ /* 0x040fe20003f04270 */
[----:B------:R-:W-:-:S04]  /*bce0*/  VIADD R20, R20, 0xffffffff ;  /* 0xffffffff14147836 */ /* 0x000fc80000000000 */
[----:B------:R-:W-:Y:S08]  /*bcf0*/  @P1 BRA `(.L_x_3519) ;  /* 0x0000000000041947 */ /* 0x000ff00003800000 */
[----:B------:R-:W-:Y:S01]  /*bd00*/  BPT.TRAP 0x1 ;  /* 0x000000040000795c */ /* 0x000fe20000300000 */
.L_x_3519:
[----:B-----5:R-:W-:-:S04]  /*bd10*/  IMAD R15, R15, 0x8, R2 ;  /* 0x000000080f0f7824 */ /* 0x020fc800078e0202 */
[----:B0-----:R-:W-:-:S05]  /*bd20*/  VIADD R12, R15, 0x38860 ;  /* 0x000388600f0c7836 */ /* 0x001fca0000000000 */
[----:B------:R-:W-:-:S04]  /*bd30*/  PRMT R12, R23, 0x654, R12 ;  /* 0x00000654170c7816 */ /* 0x000fc8000000000c */
[----:B------:R1:W-:Y:S01]  /*bd40*/  SYNCS.ARRIVE.TRANS64.RED.A1T0 RZ, [R12+URZ], RZ ;  /* 0x000000ff0cff79a7 */ /* 0x0003e2000810043f */
[----:B------:R-:W-:Y:S05]  /*bd50*/  @P0 BRA `(.L_x_3520) ;  /* 0xffffffc0007c0947 */ /* 0x000fea000383ffff */
.L_x_3518:
[----:B------:R-:W-:Y:S05]  /*bd60*/  BSYNC B0 ;  /* 0x0000000000007941 */ /* 0x000fea0003800000 */
.L_x_3517:
        /* <DEDUP_REMOVED lines=37> */
[----:B01----:R-:W5:Y:S04]  /*bfc0*/  LDL.64 R12, [R1+0x250] ;  /* 0x00025000010c7983 */ /* 0x003f680000100a00 */
        /* <DEDUP_REMOVED lines=27> */
[----:B------:R-:W5:Y:S04]  /*c180*/  LDL R3, [R1+0x1d0] ;  /* 0x0001d00001037983 */ /* 0x000f680000100800 */
[----:B------:R-:W5:Y:S01]  /*c190*/  LDL R0, [R1+0x1c8] ;  /* 0x0001c80001007983 */ /* 0x000f620000100800 */
[----:B--2---:R-:W-:-:S04]  /*c1a0*/  IMAD R137, R137, 0x40, R192 ;  /* 0x0000004089897824 */ /* 0x004fc800078e02c0 */
[----:B------:R-:W-:Y:S01]  /*c1b0*/  IMAD R2, R137, 0x4, R2 ;  /* 0x0000000489027824 */ /* 0x000fe200078e0202 */
[----:B------:R-:W-:Y:S06]  /*c1c0*/  BAR.SYNC.DEFER_BLOCKING 0xe, 0x100 ;  /* 0x0384000000007b1d */ /* 0x000fec0000010000 */
[----:B------:R-:W-:Y:S04]  /*c1d0*/  LDS R136, [R2+0x38400] ;  /* 0x0384000002887984 */ /* 0x000fe80000000800 */
[----:B------:R-:W3:Y:S02]  /*c1e0*/  LDS R2, [R2+0x38420] ;  /* 0x0384200002027984 */ /* 0x000ee40000000800 */
[C---:B---3--:R-:W-:Y:S01]  /*c1f0*/  FMUL.FTZ R73, R2.reuse, R73 ;  /* 0x0000004902497220 */ /* 0x048fe20000410000 */
[C---:B------:R-:W-:Y:S01]  /*c200*/  FMUL.FTZ R72, R2.reuse, R72 ;  /* 0x0000004802487220 */ /* 0x040fe20000410000 */
[C---:B----4-:R-:W-:Y:S01]  /*c210*/  FMUL.FTZ R75, R2.reuse, R75 ;  /* 0x0000004b024b7220 */ /* 0x050fe20000410000 */
[C---:B------:R-:W-:Y:S01]  /*c220*/  FMUL.FTZ R74, R2.reuse, R74 ;  /* 0x0000004a024a7220 */ /* 0x040fe20000410000 */
        /* <DEDUP_REMOVED lines=124> */
[----:B------:R-:W-:-:S02]  /*c9f0*/  VIADD R2, R3, 0x1 ;  /* 0x0000000103027836 */ /* 0x000fc40000000000 */
        /* <DEDUP_REMOVED lines=69> */
[----:B------:R-:W-:-:S12]  /*ce50*/  IMAD.MOV.U32 R3, RZ, RZ, 0x1 ;  /* 0x00000001ff037424 */ /* 0x000fd800078e00ff */
[----:B-1----:R-:W-:Y:S05]  /*ce60*/  @P0 BRA `(.L_x_3515) ;  /* 0x000001cc00b00947 */ /* 0x002fea0003800000 */
[----:B------:R-:W2:Y:S04]  /*ce70*/  LDL R0, [R1+0x1cc] ;  /* 0x0001cc0001007983 */ /* 0x000ea80000100800 */
[----:B------:R1:W-:Y:S01]  /*ce80*/  STL [R1+0x1c8], RZ ;  /* 0x0001c8ff01007387 */ /* 0x0003e20000100800 */
[----:B--2---:R-:W-:-:S05]  /*ce90*/  LOP3.LUT R0, R0, 0x1, RZ, 0x3c, !PT ;  /* 0x0000000100007812 */ /* 0x004fca00078e3cff */
[----:B------:R1:W-:Y:S01]  /*cea0*/  STL [R1+0x1cc], R0 ;  /* 0x0001cc0001007387 */ /* 0x0003e20000100800 */
[----:B------:R-:W-:Y:S05]  /*ceb0*/  BRA `(.L_x_3515) ;  /* 0x000001cc009c7947 */ /* 0x000fea0003800000 */
.L_x_3506:
[----:B---3--:R-:W1:Y:S01]  /*cec0*/  LDC R0, c[0x0][0x448] ;  /* 0x00011200ff007b82 */ /* 0x008e620000000800 */
[----:B------:R-:W-:Y:S01]  /*ced0*/  UISETP.NE.AND UP2, UPT, UR41, URZ, UPT ;  /* 0x0000003f2900728c */ /* 0x000fe2000bf45270 */
[----:B------:R-:W-:Y:S01]  /*cee0*/  IMAD.MOV.U32 R8, RZ, RZ, 0x1 ;  /* 0x00000001ff087424 */ /* 0x000fe200078e00ff */
[----:B------:R-:W-:Y:S01]  /*cef0*/  UIADD3 UR10, UP0, UR44, 0x38830, URZ ;  /* 0x000388302c0a7890 */ /* 0x000fe2000ff1e03f */
[----:B------:R-:W-:Y:S01]  /*cf00*/  IMAD.MOV.U32 R7, RZ, RZ, R23 ;  /* 0x000000ffff077224 */ /* 0x000fe200078e0017 */
[----:B------:R-:W-:Y:S01]  /*cf10*/  UIADD3 UR8, UP1, UR44, 0x38840, URZ ;  /* 0x000388402c087890 */ /* 0x000fe2000ff3e03f */
[----:B------:R-:W-:Y:S01]  /*cf20*/  IMAD.MOV.U32 R6, RZ, RZ, 0x100 ;  /* 0x00000100ff067424 */ /* 0x000fe200078e00ff */
[----:B------:R-:W-:Y:S01]  /*cf30*/  PLOP3.LUT P1, PT, PT, PT, UP2, 0x40, 0x0 ;  /* 0x000000000000781c */ /* 0x000fe20003f2e828 */
[----:B------:R-:W3:Y:S01]  /*cf40*/  LDC.64 R10, c[0x0][0xad8] ;  /* 0x0002b600ff0a7b82 */ /* 0x000ee20000000a00 */
[----:B------:R-:W-:Y:S01]  /*cf50*/  UIADD3 UR6, UP2, UR44, 0x38850, URZ ;  /* 0x000388502c067890 */ /* 0x000fe2000ff5e03f */
[----:B------:R-:W-:Y:S01]  /*cf60*/  IMAD.MOV.U32 R5, RZ, RZ, 0x80 ;  /* 0x00000080ff057424 */ /* 0x000fe200078e00ff */
[----:B------:R-:W-:Y:S01]  /*cf70*/  UIADD3 UR4, UP3, UR44, 0x38860, URZ ;  /* 0x000388602c047890 */ /* 0x000fe2000ff7e03f */
[----:B------:R-:W-:Y:S01]  /*cf80*/  SEL R4, R8, 0x2, P1 ;  /* 0x0000000208047807 */ /* 0x000fe20000800000 */
[----:B------:R-:W-:Y:S01]  /*cf90*/  UIADD3.X UR11, URZ, UR45, URZ, UP0, !UPT ;  /* 0x0000002d3f0b7290 */ /* 0x000fe200087fe43f */
[----:B------:R0:W-:Y:S01]  /*cfa0*/  STL.64 [R1+0x30], R6 ;  /* 0x0000300601007387 */ /* 0x0001e20000100a00 */
[----:B------:R-:W-:Y:S01]  /*cfb0*/  UIADD3.X UR9, URZ, UR45, URZ, UP1, !UPT ;  /* 0x0000002d3f097290 */ /* 0x000fe20008ffe43f */
[----:B------:R-:W-:Y:S01]  /*cfc0*/  IMAD.MOV.U32 R21, RZ, RZ, 0x80 ;  /* 0x00000080ff157424 */ /* 0x000fe200078e00ff */
[----:B------:R-:W-:Y:S01]  /*cfd0*/  UIADD3.X UR7, URZ, UR45, URZ, UP2, !UPT ;  /* 0x0000002d3f077290 */ /* 0x000fe200097fe43f */
[----:B------:R-:W-:Y:S01]  /*cfe0*/  IMAD.U32 R9, RZ, RZ, UR4 ;  /* 0x00000004ff097e24 */ /* 0x000fe2000f8e00ff */
[----:B------:R-:W-:Y:S01]  /*cff0*/  UIADD3.X UR5, URZ, UR45, URZ, UP3, !UPT ;  /* 0x0000002d3f057290 */ /* 0x000fe20009ffe43f */
[----:B------:R-:W-:Y:S01]  /*d000*/  IMAD.MOV.U32 R20, RZ, RZ, R4 ;  /* 0x000000ffff147224 */ /* 0x000fe200078e0004 */
[----:B------:R2:W-:Y:S01]  /*d010*/  STL.64 [R1+0x28], R4 ;  /* 0x0000280401007387 */ /* 0x0005e20000100a00 */
[----:B------:R-:W-:Y:S01]  /*d020*/  IMAD.MOV.U32 R22, RZ, RZ, 0x80 ;  /* 0x00000080ff167424 */ /* 0x000fe200078e00ff */
[----:B-1----:R-:W-:Y:S01]  /*d030*/  ISETP.NE.AND P0, PT, R0, 0x1, PT ;  /* 0x000000010000780c */ /* 0x002fe20003f05270 */
[----:B------:R-:W-:Y:S01]  /*d040*/  IMAD.U32 R0, RZ, RZ, UR6 ;  /* 0x00000006ff007e24 */ /* 0x000fe2000f8e00ff */
[----:B------:R1:W-:Y:S01]  /*d050*/  STL [R1+0x50], R113 ;  /* 0x0000507101007387 */ /* 0x0003e20000100800 */
[----:B------:R-:W-:-:S02]  /*d060*/  IMAD.U32 R12, RZ, RZ, UR10 ;  /* 0x0000000aff0c7e24 */ /* 0x000fc4000f8e00ff */
[----:B0-----:R-:W-:Y:S01]  /*d070*/  IMAD.U32 R7, RZ, RZ, UR5 ;  /* 0x00000005ff077e24 */ /* 0x001fe2000f8e00ff */
[----:B------:R1:W-:Y:S01]  /*d080*/  STL.128 [R1], R20 ;  /* 0x0000001401007387 */ /* 0x0003e20000100c00 */
[----:B------:R-:W-:Y:S01]  /*d090*/  IMAD.U32 R14, RZ, RZ, UR8 ;  /* 0x00000008ff0e7e24 */ /* 0x000fe2000f8e00ff */
[----:B---3--:R-:W-:Y:S01]  /*d0a0*/  ISETP.GE.AND P3, PT, R11, 0x1, PT ;  /* 0x000000010b00780c */ /* 0x008fe20003f66270 */
[----:B--2---:R-:W-:Y:S01]  /*d0b0*/  IMAD.U32 R5, RZ, RZ, UR7 ;  /* 0x00000007ff057e24 */ /* 0x004fe2000f8e00ff */
[----:B------:R1:W-:Y:S01]  /*d0c0*/  STL [R1+0x10], RZ ;  /* 0x000010ff01007387 */ /* 0x0003e20000100800 */
[----:B------:R-:W-:Y:S02]  /*d0d0*/  IMAD.U32 R13, RZ, RZ, UR11 ;  /* 0x0000000bff0d7e24 */ /* 0x000fe4000f8e00ff */
[----:B------:R-:W0:Y:S01]  /*d0e0*/  @P0 LDC R3, c[0x0][0x44c] ;  /* 0x00011300ff030b82 */ /* 0x000e220000000800 */
[----:B----4-:R-:W-:Y:S01]  /*d0f0*/  IMAD.U32 R15, RZ, RZ, UR9 ;  /* 0x00000009ff0f7e24 */ /* 0x010fe2000f8e00ff */
[----:B------:R1:W-:Y:S01]  /*d100*/  STL [R1+0x38], RZ ;  /* 0x000038ff01007387 */ /* 0x0003e20000100800 */
[----:B------:R-:W-:-:S02]  /*d110*/  IMAD.MOV.U32 R4, RZ, RZ, R0 ;  /* 0x000000ffff047224 */ /* 0x000fc400078e0000 */
[----:B------:R-:W-:Y:S01]  /*d120*/  IMAD.MOV.U32 R6, RZ, RZ, R9 ;  /* 0x000000ffff067224 */ /* 0x000fe200078e0009 */
[----:B------:R1:W-:Y:S01]  /*d130*/  STL.64 [R1+0x18], R12 ;  /* 0x0000180c01007387 */ /* 0x0003e20000100a00 */
[----:B------:R-:W-:Y:S01]  /*d140*/  VIADD R0, R194, 0x3f ;  /* 0x0000003fc2007836 */ /* 0x000fe20000000000 */
[----:B------:R-:W2:Y:S01]  /*d150*/  @P0 LDC R26, c[0x0][0x450] ;  /* 0x00011400ff1a0b82 */ /* 0x000ea20000000800 */
[----:B------:R-:W-:Y:S01]  /*d160*/  IMAD.U32 R30, RZ, RZ, UR38 ;  /* 0x00000026ff1e7e24 */ /* 0x000fe2000f8e00ff */
[----:B------:R1:W-:Y:S01]  /*d170*/  STL.128 [R1+0x40], R4 ;  /* 0x0000400401007387 */ /* 0x0003e20000100c00 */
[----:B------:R-:W-:-:S03]  /*d180*/  IMAD.U32 R56, RZ, RZ, UR38 ;  /* 0x00000026ff387e24 */ /* 0x000fc6000f8e00ff */
[----:B------:R1:W-:Y:S01]  /*d190*/  STL.64 [R1+0x20], R14 ;  /* 0x0000200e01007387 */ /* 0x0003e20000100a00 */
[----:B------:R-:W-:Y:S02]  /*d1a0*/  IADD3 R30, P1, R30, 0x28, RZ ;  /* 0x000000281e1e7810 */ /* 0x000fe40007f3e0ff */
[----:B------:R-:W-:-:S03]  /*d1b0*/  IADD3 R56, P2, R56, 0x50, RZ ;  /* 0x0000005038387810 */ /* 0x000fc60007f5e0ff */
[----:B------:R-:W-:Y:S02]  /*d1c0*/  IMAD.X R33, RZ, RZ, UR37, P1 ;  /* 0x00000025ff217e24 */ /* 0x000fe400088e06ff */
[----:B------:R-:W-:Y:S02]  /*d1d0*/  IMAD.X R57, RZ, RZ, UR37, P2 ;  /* 0x00000025ff397e24 */ /* 0x000fe400090e06ff */
[----:B0-----:R-:W-:-:S05]  /*d1e0*/  @P0 IMAD.HI.U32 R3, R0, R3, RZ ;  /* 0x0000000300030227 */ /* 0x001fca00078e00ff */
[----:B--2---:R-:W-:-:S05]  /*d1f0*/  @P0 SHF.R.U32.HI R0, RZ, R26, R3 ;  /* 0x0000001aff000219 */ /* 0x004fca0000011603 */
        /* <DEDUP_REMOVED lines=14> */
.L_x_3523:
[----:B------:R-:W-:-:S13]  /*d2e0*/  ISETP.NE.AND P1, PT, R11, 0x1, PT ;  /* 0x000000010b00780c */ /* 0x000fda0003f25270 */
[----:B------:R-:W0:Y:S02]  /*d2f0*/  @P1 LDC.64 R4, c[0x0][0xae0] ;  /* 0x0002b800ff041b82 */ /* 0x000e240000000a00 */
[----:B0-----:R-:W-:-:S05]  /*d300*/  @P1 IMAD.HI.U32 R4, R0, R4, RZ ;  /* 0x0000000400041227 */ /* 0x001fca00078e00ff */
[----:B------:R-:W-:-:S07]  /*d310*/  @P1 SHF.R.U32.HI R0, RZ, R5, R4 ;  /* 0x00000005ff001219 */ /* 0x000fce0000011604 */
.L_x_3524:
[----:B------:R-:W-:Y:S05]  /*d320*/  BSYNC B0 ;  /* 0x0000000000007941 */ /* 0x000fea0003800000 */
.L_x_3522:
[----:B------:R-:W-:-:S05]  /*d330*/  IMAD R3, R0, R11, R11 ;  /* 0x0000000b00037224 */ /* 0x000fca00078e020b */
[----:B------:R-:W-:-:S07]  /*d340*/  VIMNMX R10, R10, R3, PT ;  /* 0x000000030a0a7248 */ /* 0x000fce0003fe0100 */
.L_x_3521:
[----:B------:R-:W0:Y:S01]  /*d350*/  @P0 LDC R5, c[0x0][0x44c] ;  /* 0x00011300ff050b82 */ /* 0x000e220000000800 */
[----:B------:R-:W-:Y:S01]  /*d360*/  VIADD R10, R10, 0x3f ;  /* 0x0000003f0a0a7836 */ /* 0x000fe20000000000 */
[----:B------:R-:W-:Y:S01]  /*d370*/  ULDC UR4, c[0x0][0xad4] ;  /* 0x0002b50000047ab9 */ /* 0x000fe20000000800 */
[----:B------:R-:W-:-:S03]  /*d380*/  IMAD.MOV.U32 R4, RZ, RZ, R194 ;  /* 0x000000ffff047224 */ /* 0x000fc600078e00c2 */
[----:B------:R-:W-:Y:S02]  /*d390*/  SHF.R.S32.HI R3, RZ, 0x1f, R10 ;  /* 0x0000001fff037819 */ /* 0x000fe4000001140a */
[----:B------:R-:W1:Y:S02]  /*d3a0*/  @P0 LDC R0, c[0x0][0x450] ;  /* 0x00011400ff000b82 */ /* 0x000e640000000800 */
[----:B------:R-:W-:Y:S01]  /*d3b0*/  LEA.HI R3, R3, R10, RZ, 0x6 ;  /* 0x0000000a03037211 */ /* 0x000fe200078f30ff */
[----:B0-----:R-:W-:-:S05]  /*d3c0*/  @P0 IMAD.HI.U32 R5, R194, R5, RZ ;  /* 0x00000005c2050227 */ /* 0x001fca00078e00ff */
[----:B-1----:R-:W-:Y:S02]  /*d3d0*/  @P0 SHF.R.U32.HI R4, RZ, R0, R5 ;  /* 0x00000000ff040219 */ /* 0x002fe40000011605 */
[----:B------:R-:W-:-:S03]  /*d3e0*/  SHF.R.S32.HI R0, RZ, 0x6, R3 ;  /* 0x00000006ff007819 */ /* 0x000fc60000011403 */
[----:B------:R-:W-:Y:S01]  /*d3f0*/  IMAD.IADD R3, R191, 0x1, R4 ;  /* 0x00000001bf037824 */ /* 0x000fe200078e0204 */
[----:B------:R-:W-:-:S03]  /*d400*/  VIMNMX R23, R39, R0, PT ;  /* 0x0000000027177248 */ /* 0x000fc60003fe0100 */
        /* <DEDUP_REMOVED lines=12> */
.L_x_3527:
[----:B------:R-:W-:-:S13]  /*d4d0*/  ISETP.NE.AND P0, PT, R11, 0x1, PT ;  /* 0x000000010b00780c */ /* 0x000fda0003f05270 */
[----:B------:R-:W0:Y:S02]  /*d4e0*/  @P0 LDC.64 R4, c[0x0][0xae0] ;  /* 0x0002b800ff040b82 */ /* 0x000e240000000a00 */
[----:B0-----:R-:W-:-:S05]  /*d4f0*/  @P0 IMAD.HI.U32 R4, R3, R4, RZ ;  /* 0x0000000403040227 */ /* 0x001fca00078e00ff */
[----:B------:R-:W-:-:S07]  /*d500*/  @P0 SHF.R.U32.HI R3, RZ, R5, R4 ;  /* 0x00000005ff030219 */ /* 0x000fce0000011604 */
.L_x_3528:
[----:B------:R-:W-:Y:S05]  /*d510*/  BSYNC B0 ;  /* 0x0000000000007941 */ /* 0x000fea0003800000 */
.L_x_3526:
[----:B------:R-:W-:-:S05]  /*d520*/  IMAD R3, R3, R11, RZ ;  /* 0x0000000b03037224 */ /* 0x000fca00078e02ff */
[----:B------:R-:W-:-:S07]  /*d530*/  VIMNMX R0, R0, R3, !PT ;  /* 0x0000000300007248 */ /* 0x000fce0007fe0100 */
.L_x_3525:
[----:B------:R-:W-:-:S04]  /*d540*/  SHF.R.S32.HI R3, RZ, 0x1f, R0 ;  /* 0x0000001fff037819 */ /* 0x000fc80000011400 */
[----:B------:R-:W-:-:S04]  /*d550*/  LEA.HI R3, R3, R0, RZ, 0x6 ;  /* 0x0000000003037211 */ /* 0x000fc800078f30ff */
[----:B------:R-:W-:-:S04]  /*d560*/  SHF.R.S32.HI R3, RZ, 0x6, R3 ;  /* 0x00000006ff037819 */ /* 0x000fc80000011403 */
[----:B------:R-:W-:Y:S02]  /*d570*/  VIMNMX R22, RZ, R3, !PT ;  /* 0x00000003ff167248 */ /* 0x000fe40007fe0100 */
[----:B------:R-:W-:Y:S02]  /*d580*/  PRMT R3, RZ, 0x7610, R3 ;  /* 0x00007610ff037816 */ /* 0x000fe40000000003 */
[----:B------:R-:W-:-:S13]  /*d590*/  ISETP.GT.AND P0, PT, R23, R22, PT ;  /* 0x000000161700720c */ /* 0x000fda0003f04270 */
[----:B------:R-:W-:Y:S05]  /*d5a0*/  @!P0 BRA `(.L_x_3515) ;  /* 0x000001c400e08947 */ /* 0x000fea0003800000 */
[----:B------:R-:W2:Y:S01]  /*d5b0*/  LDL R4, [R1+0x414] ;  /* 0x0004140001047983 */ /* 0x000ea20000100800 */
[C---:B------:R-:W-:Y:S01]  /*d5c0*/  VIADD R7, R2.reuse, 0x400 ;  /* 0x0000040002077836 */ /* 0x040fe20000000000 */
[----:B------:R-:W-:Y:S01]  /*d5d0*/  UIADD3 UR4, UP0, UR44, 0x38400, URZ ;  /* 0x000384002c047890 */ /* 0x000fe2000ff1e03f */
[----:B------:R-:W-:Y:S01]  /*d5e0*/  IMAD.MOV.U32 R9, RZ, RZ, RZ ;  /* 0x000000ffff097224 */ /* 0x000fe200078e00ff */
[----:B------:R-:W0:Y:S01]  /*d5f0*/  S2R R45, SR_TID.X ;  /* 0x00000000002d7919 */ /* 0x000e220000002100 */
[----:B------:R-:W-:Y:S01]  /*d600*/  IMAD.MOV.U32 R10, RZ, RZ, 0x1 ;  /* 0x00000001ff0a7424 */ /* 0x000fe200078e00ff */
[----:B------:R-:W-:Y:S01]  /*d610*/  UIADD3.X UR5, URZ, UR45, URZ, UP0, !UPT ;  /* 0x0000002d3f057290 */ /* 0x000fe200087fe43f */
[----:B------:R-:W-:Y:S02]  /*d620*/  IMAD.MOV.U32 R11, RZ, RZ, RZ ;  /* 0x000000ffff0b7224 */ /* 0x000fe400078e00ff */
[----:B------:R-:W-:Y:S02]  /*d630*/  IMAD.U32 R12, RZ, RZ, UR4 ;  /* 0x00000004ff0c7e24 */ /* 0x000fe4000f8e00ff */
[----:B------:R-:W-:Y:S01]  /*d640*/  VIADD R65, R2, 0x20400 ;  /* 0x0002040002417836 */ /* 0x000fe20000000000 */
[----:B------:R1:W-:Y:S01]  /*d650*/  STL.128 [R1+0x60], R8 ;  /* 0x0000600801007387 */ /* 0x0003e20000100c00 */
[----:B------:R-:W-:-:S02]  /*d660*/  IMAD.U32 R13, RZ, RZ, UR5 ;  /* 0x00000005ff0d7e24 */ /* 0x000fc4000f8e00ff */
[----:B------:R-:W-:Y:S02]  /*d670*/  IMAD.U32 R26, RZ, RZ, UR38 ;  /* 0x00000026ff1a7e24 */ /* 0x000fe4000f8e00ff */
[----:B------:R-:W-:Y:S01]  /*d680*/  IMAD.U32 R60, RZ, RZ, UR38 ;  /* 0x00000026ff3c7e24 */ /* 0x000fe2000f8e00ff */
[----:B------:R3:W-:Y:S01]  /*d690*/  STL.64 [R1+0x58], R12 ;  /* 0x0000580c01007387 */ /* 0x0007e20000100a00 */
[----:B------:R-:W-:Y:S02]  /*d6a0*/  IMAD.U32 R51, RZ, RZ, UR38 ;  /* 0x00000026ff337e24 */ /* 0x000fe4000f8e00ff */
[----:B------:R-:W-:Y:S02]  /*d6b0*/  IMAD.U32 R42, RZ, RZ, UR38 ;  /* 0x00000026ff2a7e24 */ /* 0x000fe4000f8e00ff */
[----:B------:R-:W-:Y:S02]  /*d6c0*/  IMAD.U32 R53, RZ, RZ, UR38 ;  /* 0x00000026ff357e24 */ /* 0x000fe4000f8e00ff */
[----:B------:R-:W-:-:S02]  /*d6d0*/  IMAD.U32 R44, RZ, RZ, UR38 ;  /* 0x00000026ff2c7e24 */ /* 0x000fc4000f8e00ff */
[----:B------:R-:W-:Y:S02]  /*d6e0*/  IMAD.U32 R48, RZ, RZ, UR38 ;  /* 0x00000026ff307e24 */ /* 0x000fe4000f8e00ff */
[----:B-1----:R-:W-:Y:S01]  /*d6f0*/  IMAD.MOV.U32 R9, RZ, RZ, 0x40000040 ;  /* 0x40000040ff097424 */ /* 0x002fe200078e00ff */
[----:B---3--:R1:W5:Y:S01]  /*d700*/  LDL R12, [R1+0x444] ;  /* 0x00044400010c7983 */ /* 0x0083620000100800 */
[----:B------:R-:W-:Y:S02]  /*d710*/  IMAD.U32 R34, RZ, RZ, UR38 ;  /* 0x00000026ff227e24 */ /* 0x000fe4000f8e00ff */
[----:B0-----:R-:W-:-:S05]  /*d720*/  VIADD R6, R45, 0xffffff80 ;  /* 0xffffff802d067836 */ /* 0x001fca0000000000 */
[----:B------:R0:W-:Y:S02]  /*d730*/  STL [R1+0x74], R6 ;  /* 0x0000740601007387 */ /* 0x0001e40000100800 */
[----:B0-----:R-:W-:-:S04]  /*d740*/  SHF.R.U32.HI R6, RZ, 0x4, R7 ;  /* 0x00000004ff067819 */ /* 0x001fc80000011607 */
[----:B------:R-:W-:-:S04]  /*d750*/  LOP3.LUT R6, R6, 0x3fff, RZ, 0xc0, !PT ;  /* 0x00003fff06067812 */ /* 0x000fc800078ec0ff */
[----:B------:R-:W-:Y:S01]  /*d760*/  LOP3.LUT R6, R6, 0x10000, RZ, 0xfc, !PT ;  /* 0x0001000006067812 */ /* 0x000fe200078efcff */
[----:B--2---:R0:W2:Y:S02]  /*d770*/  SHFL.IDX PT, R0, R4, RZ, 0x1f ;  /* 0x00001fff04007589 */ /* 0x0040a400000e0000 */
[----:B0-----:R-:W-:-:S05]  /*d780*/  VIADD R4, R2, 0x36400 ;  /* 0x0003640002047836 */ /* 0x001fca0000000000 */
[----:B------:R-:W-:Y:S01]  /*d790*/  LOP3.LUT P0, RZ, R4, 0x3ff, RZ, 0xc0, !PT ;  /* 0x000003ff04ff7812 */ /* 0x000fe2000780c0ff */
[----:B------:R-:W-:-:S05]  /*d7a0*/  VIADD R4, R2, 0x26400 ;  /* 0x0002640002047836 */ /* 0x000fca0000000000 */
[----:B------:R-:W-:-:S04]  /*d7b0*/  SHF.R.U32.HI R5, RZ, 0x4, R4 ;  /* 0x00000004ff057819 */ /* 0x000fc80000011604 */
[----:B------:R-:W-:Y:S02]  /*d7c0*/  LOP3.LUT R5, R5, 0x3fff, RZ, 0xc0, !PT ;  /* 0x00003fff05057812 */ /* 0x000fe400078ec0ff */
[----:B--2---:R-:W-:-:S04]  /*d7d0*/  LEA.HI R3, R0, R0, RZ, 0x1 ;  /* 0x0000000000037211 */ /* 0x004fc800078f08ff */
[----:B------:R-:W-:-:S05]  /*d7e0*/  LOP3.LUT R3, R3, 0x6, RZ, 0xc0, !PT ;  /* 0x0000000603037812 */ /* 0x000fca00078ec0ff */
[----:B------:R-:W-:Y:S02]  /*d7f0*/  IMAD.IADD R0, R0, 0x1, -R3 ;  /* 0x0000000100007824 */ /* 0x000fe400078e0a03 */
[----:B------:R-:W-:Y:S02]  /*d800*/  VIADD R3, R2, 0x22400 ;  /* 0x0002240002037836 */ /* 0x000fe40000000000 */
[----:B------:R-:W-:Y:S01]  /*d810*/  IMAD R4, R0, 0x8000, R7 ;  /* 0x0000800000047824 */ /* 0x000fe200078e0207 */
[----:B------:R-:W-:Y:S01]  /*d820*/  LOP3.LUT R7, R5, 0x10000, RZ, 0xfc, !PT ;  /* 0x0001000005077812 */ /* 0x000fe200078efcff */
[----:B------:R-:W-:Y:S01]  /*d830*/  IMAD.MOV.U32 R5, RZ, RZ, 0x40000040 ;  /* 0x40000040ff057424 */ /* 0x000fe200078e00ff */
[----:B------:R-:W-:Y:S02]  /*d840*/  SHF.R.U32.HI R3, RZ, 0x4, R3 ;  /* 0x00000004ff037819 */ /* 0x000fe40000011603 */
[----:B------:R-:W-:Y:S02]  /*d850*/  SHF.R.U32.HI R4, RZ, 0x4, R4 ;  /* 0x00000004ff047819 */ /* 0x000fe40000011604 */
[----:B------:R-:W-:-:S02]  /*d860*/  LOP3.LUT R3, R3, 0x3fff, RZ, 0xc0, !PT ;  /* 0x00003fff03037812 */ /* 0x000fc400078ec0ff */
[----:B------:R-:W-:Y:S02]  /*d870*/  SHF.R.U32.HI R0, RZ, 0x4, R65 ;  /* 0x00000004ff007819 */ /* 0x000fe40000011641 */
[----:B------:R-:W-:Y:S02]  /*d880*/  LOP3.LUT R10, R3, 0x10000, RZ, 0xfc, !PT ;  /* 0x00010000030a7812 */ /* 0x000fe400078efcff */
[----:B------:R-:W-:Y:S01]  /*d890*/  LOP3.LUT R3, R4, 0x3fff, RZ, 0xc0, !PT ;  /* 0x00003fff04037812 */ /* 0x000fe200078ec0ff */
[----:B------:R-:W-:Y:S01]  /*d8a0*/  IMAD.MOV.U32 R4, RZ, RZ, R7 ;  /* 0x000000ffff047224 */ /* 0x000fe200078e0007 */
[----:B------:R-:W-:Y:S01]  /*d8b0*/  LOP3.LUT R0, R0, 0x3fff, RZ, 0xc0, !PT ;  /* 0x00003fff00007812 */ /* 0x000fe200078ec0ff */
[----:B------:R-:W-:Y:S01]  /*d8c0*/  IMAD.MOV.U32 R7, RZ, RZ, 0x40000040 ;  /* 0x40000040ff077424 */ /* 0x000fe200078e00ff */
[----:B------:R-:W-:Y:S02]  /*d8d0*/  LOP3.LUT R3, R3, 0x2000000, RZ, 0xfc, !PT ;  /* 0x0200000003037812 */ /* 0x000fe400078efcff */
[----:B------:R-:W-:Y:S01]  /*d8e0*/  LOP3.LUT R8, R0, 0x10000, RZ, 0xfc, !PT ;  /* 0x0001000000087812 */ /* 0x000fe200078efcff */
[----:B------:R-:W-:Y:S01]  /*d8f0*/  BSSY B6, `(.L_x_3529) ;  /* 0x0000038000067945 */ /* 0x000fe20003800000 */
[----:B------:R0:W-:Y:S01]  /*d900*/  STL.128 [R1+0x90], R4 ;  /* 0x0000900401007387 */ /* 0x0001e20000100c00 */
[----:B------:R-:W-:Y:S01]  /*d910*/  IADD3 R26, P6, R26, 0x58, RZ ;  /* 0x000000581a1a7810 */ /* 0x000fe20007fde0ff */
[----:B------:R-:W-:-:S02]  /*d920*/  IMAD.MOV.U32 R0, RZ, RZ, R221 ;  /* 0x000000ffff007224 */ /* 0x000fc400078e00dd */
[----:B------:R1:W-:Y:S01]  /*d930*/  STL.64 [R1+0x78], R8 ;  /* 0x0000780801007387 */ /* 0x0003e20000100a00 */
[----:B0-----:R-:W-:-:S03]  /*d940*/  IMAD.MOV.U32 R6, RZ, RZ, R3 ;  /* 0x000000ffff067224 */ /* 0x001fc600078e0003 */
[----:B------:R1:W5:Y:S01]  /*d950*/  LDL R3, [R1+0x434] ;  /* 0x0004340001037983 */ /* 0x0003620000100800 */
[----:B------:R-:W-:Y:S02]  /*d960*/  IMAD.MOV.U32 R4, RZ, RZ, R10 ;  /* 0x000000ffff047224 */ /* 0x000fe400078e000a */
[----:B------:R-:W-:-:S03]  /*d970*/  IMAD.U32 R10, RZ, RZ, UR38 ;  /* 0x00000026ff0a7e24 */ /* 0x000fc6000f8e00ff */
[----:B------:R1:W-:Y:S01]  /*d980*/  STL.128 [R1+0x80], R4 ;  /* 0x0000800401007387 */ /* 0x0003e20000100c00 */
[----:B------:R-:W-:Y:S02]  /*d990*/  IADD3 R60, P5, R60, 0x60, RZ ;  /* 0x000000603c3c7810 */ /* 0x000fe40007fbe0ff */
[----:B------:R-:W-:Y:S01]  /*d9a0*/  IADD3 R39, P2, R10, 0x74, RZ ;  /* 0x000000740a277810 */ /* 0x000fe20007f5e0ff */
[----:B------:R-:W-:Y:S01]  /*d9b0*/  IMAD.X R27, RZ, RZ, UR37, P6 ;  /* 0x00000025ff1b7e24 */ /* 0x000fe2000b0e06ff */
[----:B------:R-:W-:Y:S01]  /*d9c0*/  IADD3 R51, P1, R51, 0x68, RZ ;  /* 0x0000006833337810 */ /* 0x000fe20007f3e0ff */
[----:B------:R-:W-:Y:S01]  /*d9d0*/  IMAD.X R59, RZ, RZ, UR37, P5 ;  /* 0x00000025ff3b7e24 */ /* 0x000fe2000a8e06ff */
[----:B------:R-:W-:Y:S01]  /*d9e0*/  IADD3 R42, P4, R42, 0x78, RZ ;  /* 0x000000782a2a7810 */ /* 0x000fe20007f9e0ff */
[----:B------:R-:W-:Y:S01]  /*d9f0*/  IMAD.X R40, RZ, RZ, UR37, P2 ;  /* 0x00000025ff287e24 */ /* 0x000fe200090e06ff */
[----:B------:R-:W-:Y:S02]  /*da00*/  IADD3 R53, P3, R53, 0x80, RZ ;  /* 0x0000008035357810 */ /* 0x000fe40007f7e0ff */
[----:B------:R-:W-:-:S02]  /*da10*/  IADD3 R44, P2, R44, 0x88, RZ ;  /* 0x000000882c2c7810 */ /* 0x000fc40007f5e0ff */
[----:B------:R-:W-:Y:S02]  /*da20*/  IADD3 R48, P6, R48, 0x90, RZ ;  /* 0x0000009030307810 */ /* 0x000fe40007fde0ff */
[----:B------:R-:W-:Y:S01]  /*da30*/  IADD3 R34, P5, R34, 0x98, RZ ;  /* 0x0000009822227810 */ /* 0x000fe20007fbe0ff */
[----:B------:R-:W-:Y:S02]  /*da40*/  IMAD.X R50, RZ, RZ, UR37, P1 ;  /* 0x00000025ff327e24 */ /* 0x000fe400088e06ff */
[----:B------:R-:W-:Y:S02]  /*da50*/  IMAD.X R41, RZ, RZ, UR37, P4 ;  /* 0x00000025ff297e24 */ /* 0x000fe4000a0e06ff */
[----:B------:R-:W-:Y:S02]  /*da60*/  IMAD.X R52, RZ, RZ, UR37, P3 ;  /* 0x00000025ff347e24 */ /* 0x000fe400098e06ff */
[----:B------:R-:W-:Y:S02]  /*da70*/  IMAD.X R43, RZ, RZ, UR37, P2 ;  /* 0x00000025ff2b7e24 */ /* 0x000fe400090e06ff */
[----:B------:R-:W-:-:S02]  /*da80*/  IMAD.X R49, RZ, RZ, UR37, P6 ;  /* 0x00000025ff317e24 */ /* 0x000fc4000b0e06ff */
[----:B------:R-:W-:Y:S01]  /*da90*/  IMAD.X R35, RZ, RZ, UR37, P5 ;  /* 0x00000025ff237e24 */ /* 0x000fe2000a8e06ff */
[----:B-1----:R-:W-:Y:S06]  /*daa0*/  @!P0 BRA `(.L_x_3530) ;  /* 0x0000000000708947 */ /* 0x002fec0003800000 */
[----:B------:R-:W-:Y:S01]  /*dab0*/  MOV R14, 0x0 ;  /* 0x00000000000e7802 */ /* 0x000fe20000000f00 */
[----:B------:R-:W-:Y:S01]  /*dac0*/  ULDC.64 UR4, c[0x4][0x90] ;  /* 0x0100240000047ab9 */ /* 0x000fe20000000a00 */
[----:B------:R-:W-:Y:S01]  /*dad0*/  ULDC.64 UR6, c[0x4][0x98] ;  /* 0x0100260000067ab9 */ /* 0x000fe20000000a00 */
[----:B------:R-:W-:Y:S02]  /*dae0*/  IMAD.U32 R4, RZ, RZ, UR4 ;  /* 0x00000004ff047e24 */ /* 0x000fe4000f8e00ff */
[----:B------:R-:W-:Y:S01]  /*daf0*/  IMAD.U32 R5, RZ, RZ, UR5 ;  /* 0x00000005ff057e24 */ /* 0x000fe2000f8e00ff */
[----:B------:R-:W0:Y:S01]  /*db00*/  LDC.64 R14, c[0x4][R14] ;  /* 0x010000000e0e7b82 */ /* 0x000e220000000a00 */
[----:B------:R-:W-:Y:S01]  /*db10*/  ULDC.64 UR4, c[0x4][0x20] ;  /* 0x0100080000047ab9 */ /* 0x000fe20000000a00 */
[----:B------:R-:W-:Y:S02]  /*db20*/  IMAD.U32 R6, RZ, RZ, UR6 ;  /* 0x00000006ff067e24 */ /* 0x000fe4000f8e00ff */
[----:B------:R-:W-:-:S02]  /*db30*/  IMAD.U32 R7, RZ, RZ, UR7 ;  /* 0x00000007ff077e24 */ /* 0x000fc4000f8e00ff */
[----:B------:R-:W-:Y:S02]  /*db40*/  IMAD.U32 R10, RZ, RZ, UR4 ;  /* 0x00000004ff0a7e24 */ /* 0x000fe4000f8e00ff */
[----:B------:R-:W-:Y:S02]  /*db50*/  IMAD.U32 R11, RZ, RZ, UR5 ;  /* 0x00000005ff0b7e24 */ /* 0x000fe4000f8e00ff */
[----:B------:R-:W-:Y:S02]  /*db60*/  IMAD.MOV.U32 R8, RZ, RZ, 0x70 ;  /* 0x00000070ff087424 */ /* 0x000fe400078e00ff */
[----:B-----5:R-:W-:Y:S02]  /*db70*/  IMAD.MOV.U32 R12, RZ, RZ, 0x1 ;  /* 0x00000001ff0c7424 */ /* 0x020fe400078e00ff */
[----:B------:R-:W-:-:S07]  /*db80*/  IMAD.MOV.U32 R13, RZ, RZ, RZ ;  /* 0x000000ffff0d7224 */ /* 0x000fce00078e00ff */
[----:B------:R-:W-:-:S07]  /*db90*/  LEPC R20, `(.L_x_3531) ;  /* 0x000000001014794e */ /* 0x000fce0000000000 */
[----:B0-----:R-:W-:Y:S05]  /*dba0*/  CALL.ABS.NOINC R14 ;  /* 0x000000000e007343 */ /* 0x001fea0003c00000 */
.L_x_3531:
        /* <DEDUP_REMOVED lines=12> */
.L_x_3530:
[----:B------:R-:W-:Y:S05]  /*dc70*/  BSYNC B6 ;  /* 0x0000000000067941 */ /* 0x000fea0003800000 */
.L_x_3529:
[----:B-----5:R-:W-:Y:S01]  /*dc80*/  SHF.R.S32.HI R4, RZ, 0x1f, R3 ;  /* 0x0000001fff047819 */ /* 0x020fe20000011403 */
[----:B------:R-:W-:Y:S01]  /*dc90*/  UIADD3 UR6, UP0, UR38, 0xfc, URZ ;  /* 0x000000fc26067890 */ /* 0x000fe2000ff1e03f */
[----:B------:R-:W0:Y:S01]  /*dca0*/  LDC.64 R28, c[0x0][0xad8] ;  /* 0x0002b600ff1c7b82 */ /* 0x000e220000000a00 */
[----:B------:R-:W-:Y:S01]  /*dcb0*/  UIADD3 UR4, UP1, UR38, 0x70, URZ ;  /* 0x0000007026047890 */ /* 0x000fe2000ff3e03f */
[----:B------:R-:W-:Y:S01]  /*dcc0*/  LEA.HI R4, R4, R3, RZ, 0x3 ;  /* 0x0000000304047211 */ /* 0x000fe200078f18ff */
[----:B------:R-:W-:Y:S01]  /*dcd0*/  UIADD3.X UR7, URZ, UR37, URZ, UP0, !UPT ;  /* 0x000000253f077290 */ /* 0x000fe200087fe43f */
[----:B------:R-:W-:Y:S01]  /*dce0*/  IMAD.MOV.U32 R15, RZ, RZ, 0x2 ;  /* 0x00000002ff0f7424 */ /* 0x000fe200078e00ff */
[----:B------:R-:W-:Y:S01]  /*dcf0*/  UIADD3.X UR5, URZ, UR37, URZ, UP1, !UPT ;  /* 0x000000253f057290 */ /* 0x000fe20008ffe43f */
[C---:B------:R-:W-:Y:S01]  /*dd00*/  LOP3.LUT R6, R4.reuse, 0xfffffff8, RZ, 0xc0, !PT ;  /* 0xfffffff804067812 */ /* 0x040fe200078ec0ff */
[----:B------:R-:W-:Y:S01]  /*dd10*/  IMAD.SHL.U32 R4, R4, 0x40, RZ ;  /* 0x0000004004047824 */ /* 0x000fe200078e00ff */
[----:B------:R-:W1:Y:S01]  /*dd20*/  LDC.64 R20, c[0x0][0xae0] ;  /* 0x0002b800ff147b82 */ /* 0x000e620000000a00 */
[----:B------:R-:W-:Y:S01]  /*dd30*/  IMAD.U32 R8, RZ, RZ, UR4 ;  /* 0x00000004ff087e24 */ /* 0x000fe2000f8e00ff */
[----:B------:R-:W-:Y:S01]  /*dd40*/  UIADD3 UR4, UP1, UR38, 0xa0, URZ ;  /* 0x000000a026047890 */ /* 0x000fe2000ff3e03f */
[----:B------:R-:W-:Y:S01]  /*dd50*/  IMAD.IADD R10, R3, 0x1, -R6 ;  /* 0x00000001030a7824 */ /* 0x000fe200078e0a06 */
[----:B------:R-:W-:Y:S01]  /*dd60*/  LOP3.LUT R9, R4, 0xfffffe00, RZ, 0xc0, !PT ;  /* 0xfffffe0004097812 */ /* 0x000fe200078ec0ff */
[----:B------:R-:W-:Y:S01]  /*dd70*/  IMAD.U32 R6, RZ, RZ, UR6 ;  /* 0x00000006ff067e24 */ /* 0x000fe2000f8e00ff */
[----:B------:R-:W-:Y:S01]  /*dd80*/  STL.64 [R1+0xc0], R26 ;  /* 0x0000c01a01007387 */ /* 0x000fe20000100a00 */
[C---:B------:R-:W-:Y:S01]  /*dd90*/  IMAD.SHL.U32 R3, R10.reuse, 0x40, RZ ;  /* 0x000000400a037824 */ /* 0x040fe200078e00ff */
[C---:B------:R-:W-:Y:S01]  /*dda0*/  LOP3.LUT P0, RZ, R10.reuse, 0x2, RZ, 0xc0, !PT ;  /* 0x000000020aff7812 */ /* 0x040fe2000780c0ff */
[----:B------:R-:W-:Y:S01]  /*ddb0*/  IMAD.MOV.U32 R4, RZ, RZ, R6 ;  /* 0x000000ffff047224 */ /* 0x000fe200078e0006 */
[----:B------:R-:W-:Y:S01]  /*ddc0*/  LOP3.LUT P1, RZ, R10, 0x4, RZ, 0xc0, !PT ;  /* 0x000000040aff7812 */ /* 0x000fe2000782c0ff */
[----:B------:R-:W-:Y:S01]  /*ddd0*/  IMAD R9, R0, 0x400, R9 ;  /* 0x0000040000097824 */ /* 0x000fe200078e0209 */
[----:B------:R-:W-:Y:S01]  /*dde0*/  LOP3.LUT R3, R3, 0x1c0, RZ, 0xc0, !PT ;  /* 0x000001c003037812 */ /* 0x000fe200078ec0ff */
[----:B------:R-:W-:Y:S01]  /*ddf0*/  IMAD.U32 R5, RZ, RZ, UR7 ;  /* 0x00000007ff057e24 */ /* 0x000fe2000f8e00ff */
[----:B------:R-:W-:Y:S01]  /*de00*/  UIADD3 UR6, UP0, UR38, 0xb0, URZ ;  /* 0x000000b026067890 */ /* 0x000fe2000ff1e03f */
[----:B------:R-:W-:Y:S01]  /*de10*/  IMAD.U32 R7, RZ, RZ, UR5 ;  /* 0x00000005ff077e24 */ /* 0x000fe2000f8e00ff */
[----:B------:R-:W-:Y:S01]  /*de20*/  LOP3.LUT R11, R3, 0x8, R12, 0xf8, !PT ;  /* 0x00000008030b7812 */ /* 0x000fe200078ef80c */
[----:B------:R-:W-:Y:S01]  /*de30*/  IMAD.MOV.U32 R6, RZ, RZ, R8 ;  /* 0x000000ffff067224 */ /* 0x000fe200078e0008 */
[----:B------:R-:W-:Y:S01]  /*de40*/  SHF.R.U32.HI R12, RZ, 0x3, R3 ;  /* 0x00000003ff0c7819 */ /* 0x000fe20000011603 */
[----:B------:R-:W-:Y:S01]  /*de50*/  UIADD3.X UR5, URZ, UR37, URZ, UP1, !UPT ;  /* 0x000000253f057290 */ /* 0x000fe20008ffe43f */
[----:B------:R-:W-:Y:S01]  /*de60*/  IMAD.MOV.U32 R54, RZ, RZ, 0x10 ;  /* 0x00000010ff367424 */ /* 0x000fe200078e00ff */
[----:B------:R-:W-:Y:S01]  /*de70*/  UIADD3.X UR7, URZ, UR37, URZ, UP0, !UPT ;  /* 0x000000253f077290 */ /* 0x000fe200087fe43f */
[----:B------:R-:W-:Y:S01]  /*de80*/  LOP3.LUT R0, R11, R12, RZ, 0x3c, !PT ;  /* 0x0000000c0b007212 */ /* 0x000fe200078e3cff */
[----:B------:R2:W-:Y:S01]  /*de90*/  STL.128 [R1+0x100], R4 ;  /* 0x0001000401007387 */ /* 0x0005e20000100c00 */
[----:B------:R-:W3:Y:S01]  /*dea0*/  LDC.64 R12, c[0x0][0xad0] ;  /* 0x0002b400ff0c7b82 */ /* 0x000ee20000000a00 */
[----:B------:R-:W-:Y:S01]  /*deb0*/  IMAD.MOV.U32 R8, RZ, RZ, R39 ;  /* 0x000000ffff087224 */ /* 0x000fe200078e0027 */
[----:B------:R-:W-:Y:S01]  /*dec0*/  SEL R54, R54, 0xfffffff0, !P0 ;  /* 0xfffffff036367807 */ /* 0x000fe20004000000 */
[----:B------:R-:W-:Y:S01]  /*ded0*/  IMAD.IADD R0, R9, 0x1, R0 ;  /* 0x0000000109007824 */ /* 0x000fe200078e0200 */
[----:B------:R-:W-:Y:S01]  /*dee0*/  STL.64 [R1+0xb0], R192 ;  /* 0x0000b0c001007387 */ /* 0x000fe20000100a00 */
[----:B------:R-:W-:-:S02]  /*def0*/  IMAD.MOV.U32 R9, RZ, RZ, R40 ;  /* 0x000000ffff097224 */ /* 0x000fc400078e0028 */
[----:B------:R-:W-:Y:S01]  /*df00*/  IMAD.WIDE.U32 R14, R0, R15, UR44 ;  /* 0x0000002c000e7e25 */ /* 0x000fe2000f8e000f */
[----:B------:R-:W-:Y:S03]  /*df10*/  STL.U8 [R1+0xc8], RZ ;  /* 0x0000c8ff01007387 */ /* 0x000fe60000100000 */
[----:B------:R-:W-:Y:S01]  /*df20*/  IMAD.U32 R10, RZ, RZ, UR4 ;  /* 0x00000004ff0a7e24 */ /* 0x000fe2000f8e00ff */
[----:B------:R-:W-:Y:S01]  /*df30*/  IADD3 R14, P0, R14, 0x36400, RZ ;  /* 0x000364000e0e7810 */ /* 0x000fe20007f1e0ff */
[----:B------:R-:W-:Y:S01]  /*df40*/  IMAD.U32 R11, RZ, RZ, UR5 ;  /* 0x00000005ff0b7e24 */ /* 0x000fe2000f8e00ff */
[----:B------:R-:W-:Y:S01]  /*df50*/  STL.U8 [R1+0x120], RZ ;  /* 0x000120ff01007387 */ /* 0x000fe20000100000 */
[----:B--2---:R-:W2:Y:S01]  /*df60*/  LDC R6, c[0x0][0x450] ;  /* 0x00011400ff067b82 */ /* 0x004ea20000000800 */
[----:B------:R-:W-:Y:S01]  /*df70*/  IMAD.MOV.U32 R55, RZ, RZ, 0x20 ;  /* 0x00000020ff377424 */ /* 0x000fe200078e00ff */
[----:B------:R-:W-:Y:S01]  /*df80*/  ULDC UR4, c[0x0][0x3f4] ;  /* 0x0000fd0000047ab9 */ /* 0x000fe20000000800 */
[----:B------:R4:W-:Y:S01]  /*df90*/  STL.128 [R1+0x110], R8 ;  /* 0x0001100801007387 */ /* 0x0009e20000100c00 */
[----:B------:R-:W-:Y:S01]  /*dfa0*/  IMAD.X R15, RZ, RZ, R15, P0 ;  /* 0x000000ffff0f7224 */ /* 0x000fe200000e060f */
[----:B------:R-:W-:Y:S01]  /*dfb0*/  ISETP.LT.AND P0, PT, RZ, UR4, PT ;  /* 0x00000004ff007c0c */ /* 0x000fe2000bf01270 */
[----:B0-----:R-:W-:Y:S01]  /*dfc0*/  IMAD.MOV.U32 R27, RZ, RZ, R28 ;  /* 0x000000ffff1b7224 */ /* 0x001fe200078e001c */
[----:B------:R-:W-:Y:S01]  /*dfd0*/  SEL R55, R55, 0xffffffe0, !P1 ;  /* 0xffffffe037377807 */ /* 0x000fe20004800000 */
[----:B------:R-:W2:Y:S01]  /*dfe0*/  LDC.64 R4, c[0x0][0x448] ;  /* 0x00011200ff047b82 */ /* 0x000ea20000000a00 */
[----:B---3--:R-:W-:Y:S01]  /*dff0*/  IMAD.MOV.U32 R26, RZ, RZ, R13 ;  /* 0x000000ffff1a7224 */ /* 0x008fe200078e000d */
[----:B------:R-:W-:Y:S01]  /*e000*/  STL.64 [R1+0xa8], R14 ;  /* 0x0000a80e01007387 */ /* 0x000fe20000100a00 */
[----:B------:R-:W-:-:S02]  /*e010*/  IMAD.MOV.U32 R7, RZ, RZ, R12 ;  /* 0x000000ffff077224 */ /* 0x000fc400078e000c */
[----:B------:R-:W-:Y:S01]  /*e020*/  VIADD R229, R45, 0xffffff80 ;  /* 0xffffff802de57836 */ /* 0x000fe20000000000 */
[----:B------:R-:W-:Y:S01]  /*e030*/  STL.64 [R1+0xa0], R54 ;  /* 0x0000a03601007387 */ /* 0x000fe20000100a00 */
[----:B------:R-:W-:Y:S02]  /*e040*/  IMAD.U32 R46, RZ, RZ, UR6 ;  /* 0x00000006ff2e7e24 */ /* 0x000fe4000f8e00ff */
[----:B------:R-:W-:Y:S01]  /*e050*/  IMAD.U32 R47, RZ, RZ, UR7 ;  /* 0x00000007ff2f7e24 */ /* 0x000fe2000f8e00ff */
[----:B------:R-:W-:Y:S01]  /*e060*/  STL.128 [R1+0xd0], R24 ;  /* 0x0000d01801007387 */ /* 0x000fe20000100c00 */
[----:B----4-:R-:W-:Y:S02]  /*e070*/  IMAD.MOV.U32 R8, RZ, RZ, RZ ;  /* 0x000000ffff087224 */ /* 0x010fe400078e00ff */
[----:B------:R-:W-:Y:S01]  /*e080*/  IMAD.MOV.U32 R9, RZ, RZ, R29 ;  /* 0x000000ffff097224 */ /* 0x000fe200078e001d */
[----:B------:R-:W-:Y:S01]  /*e090*/  STL [R1+0xcc], R229 ;  /* 0x0000cce501007387 */ /* 0x000fe20000100800 */
[----:B-1----:R-:W-:-:S02]  /*e0a0*/  IMAD.MOV.U32 R10, RZ, RZ, R20 ;  /* 0x000000ffff0a7224 */ /* 0x002fc400078e0014 */
[----:B------:R-:W-:Y:S01]  /*e0b0*/  IMAD.MOV.U32 R11, RZ, RZ, R21 ;  /* 0x000000ffff0b7224 */ /* 0x000fe200078e0015 */
[----:B------:R0:W-:Y:S01]  /*e0c0*/  STL.64 [R1+0xb8], R46 ;  /* 0x0000b82e01007387 */ /* 0x0001e20000100a00 */
[----:B------:R-:W-:Y:S02]  /*e0d0*/  IMAD.U32 R28, RZ, RZ, UR38 ;  /* 0x00000026ff1c7e24 */ /* 0x000fe4000f8e00ff */
[----:B------:R-:W-:Y:S01]  /*e0e0*/  IMAD.U32 R39, RZ, RZ, UR38 ;  /* 0x00000026ff277e24 */ /* 0x000fe2000f8e00ff */
[----:B------:R1:W-:Y:S01]  /*e0f0*/  STL.128 [R1+0xe0], R8 ;  /* 0x0000e00801007387 */ /* 0x0003e20000100c00 */
[----:B------:R-:W-:Y:S01]  /*e100*/  IMAD.U32 R63, RZ, RZ, UR38 ;  /* 0x00000026ff3f7e24 */ /* 0x000fe2000f8e00ff */
[----:B------:R-:W-:Y:S01]  /*e110*/  IADD3 R28, P1, R28, 0x120, RZ ;  /* 0x000001201c1c7810 */ /* 0x000fe20007f3e0ff */
[----:B------:R-:W-:Y:S01]  /*e120*/  IMAD.U32 R45, RZ, RZ, UR38 ;  /* 0x00000026ff2d7e24 */ /* 0x000fe2000f8e00ff */
[----:B--2---:R1:W-:Y:S01]  /*e130*/  STL.128 [R1+0xf0], R4 ;  /* 0x0000f00401007387 */ /* 0x0043e20000100c00 */
[----:B------:R-:W-:Y:S01]  /*e140*/  IMAD.U32 R40, RZ, RZ, UR38 ;  /* 0x00000026ff287e24 */ /* 0x000fe2000f8e00ff */
[----:B------:R-:W-:Y:S01]  /*e150*/  IADD3 R39, P2, R39, 0xcc, RZ ;  /* 0x000000cc27277810 */ /* 0x000fe20007f5e0ff */
[----:B------:R-:W-:Y:S01]  /*e160*/  IMAD.X R29, RZ, RZ, UR37, P1 ;  /* 0x00000025ff1d7e24 */ /* 0x000fe200088e06ff */
[----:B------:R-:W-:Y:S01]  /*e170*/  IADD3 R63, P3, R63, 0xc8, RZ ;  /* 0x000000c83f3f7810 */ /* 0x000fe20007f7e0ff */
[----:B0-----:R-:W-:Y:S01]  /*e180*/  IMAD.U32 R47, RZ, RZ, UR38 ;  /* 0x00000026ff2f7e24 */ /* 0x001fe2000f8e00ff */
[----:B------:R-:W-:Y:S01]  /*e190*/  IADD3 R45, P4, R45, 0xb8, RZ ;  /* 0x000000b82d2d7810 */ /* 0x000fe20007f9e0ff */
[----:B------:R-:W-:Y:S01]  /*e1a0*/  IMAD.X R46, RZ, RZ, UR37, P2 ;  /* 0x00000025ff2e7e24 */ /* 0x000fe200090e06ff */
[----:B------:R-:W-:Y:S01]  /*e1b0*/  IADD3 R40, P6, R40, 0x108, RZ ;  /* 0x0000010828287810 */ /* 0x000fe20007fde0ff */
[----:B------:R-:W-:Y:S01]  /*e1c0*/  IMAD.X R64, RZ, RZ, UR37, P3 ;  /* 0x00000025ff407e24 */ /* 0x000fe200098e06ff */
[----:B------:R-:W-:Y:S01]  /*e1d0*/  IADD3 R47, P5, R47, 0x100, RZ ;  /* 0x000001002f2f7810 */ /* 0x000fe20007fbe0ff */
[----:B------:R-:W-:-:S02]  /*e1e0*/  IMAD.X R61, RZ, RZ, UR37, P4 ;  /* 0x00000025ff3d7e24 */ /* 0x000fc4000a0e06ff */
[----:B------:R-:W-:Y:S02]  /*e1f0*/  IMAD.X R58, RZ, RZ, UR37, P6 ;  /* 0x00000025ff3a7e24 */ /* 0x000fe4000b0e06ff */
[----:B------:R-:W-:Y:S01]  /*e200*/  IMAD.X R62, RZ, RZ, UR37, P5 ;  /* 0x00000025ff3e7e24 */ /* 0x000fe2000a8e06ff */
[----:B-1----:R-:W-:Y:S07]  /*e210*/  @P0 BRA `(.L_x_3532) ;  /* 0x0000000000400947 */ /* 0x002fee0003800000 */
        /* <DEDUP_REMOVED lines=10> */
.L_x_3535:
[----:B-1----:R1:W2:Y:S02]  /*e2c0*/  SYNCS.PHASECHK.TRANS64.TRYWAIT P0, [R2+URZ+0x38800], R3 ;  /* 0x03880003020075a7 */ /* 0x0022a4000800017f */
[----:B--2---:R-:W-:Y:S05]  /*e2d0*/  @!P0 NANOSLEEP.SYNCS 0x989680 ;  /* 0x009896800000895d */ /* 0x004fea0003900000 */
[----:B------:R-:W2:Y:S02]  /*e2e0*/  @!P0 SYNCS.PHASECHK.TRANS64 P0, [R2+URZ+0x38800], R3 ;  /* 0x03880003020085a7 */ /* 0x000ea4000800007f */
[----:B--2---:R-:W-:Y:S05]  /*e2f0*/  @!P0 BRA `(.L_x_3535) ;  /* 0xfffffffc00f08947 */ /* 0x004fea000383ffff */
.L_x_3534:
[----:B------:R-:W-:Y:S05]  /*e300*/  BSYNC B0 ;  /* 0x0000000000007941 */ /* 0x000fea0003800000 */
.L_x_3533:
[----:B------:R-:W-:Y:S05]  /*e310*/  BRA `(.L_x_3536) ;  /* 0x0000002c00247947 */ /* 0x000fea0003800000 */
.L_x_3532:
[----:B------:R-:W-:Y:S01]  /*e320*/  LOP3.LUT P0, RZ, R65, 0x3ff, RZ, 0xc0, !PT ;  /* 0x000003ff41ff7812 */ /* 0x000fe2000780c0ff */
[----:B------:R-:W-:Y:S01]  /*e330*/  ULDC.64 UR4, c[0x0][0x3f8] ;  /* 0x0000fe0000047ab9 */ /* 0x000fe20000000a00 */
[----:B------:R-:W-:Y:S01]  /*e340*/  SHF.R.S32.HI R0, RZ, 0x1f, R36 ;  /* 0x0000001fff007819 */ /* 0x000fe20000011424 */
[----:B------:R-:W-:Y:S01]  /*e350*/  ULDC.64 UR6, c[0x0][0x408] ;  /* 0x0001020000067ab9 */ /* 0x000fe20000000a00 */
[----:B------:R-:W-:Y:S01]  /*e360*/  IMAD.WIDE.U32 R26, R36, UR4, RZ ;  /* 0x00000004241a7c25 */ /* 0x000fe2000f8e00ff */
[----:B------:R-:W-:Y:S03]  /*e370*/  BSSY B6, `(.L_x_3537) ;  /* 0x0000019000067945 */ /* 0x000fe60003800000 */
        /* <DEDUP_REMOVED lines=24> */
.L_x_3538:
[----:B------:R-:W-:Y:S05]  /*e500*/  BSYNC B6 ;  /* 0x0000000000067941 */ /* 0x000fea0003800000 */
.L_x_3537:
[----:B------:R-:W2:Y:S01]  /*e510*/  LDL R3, [R1+0x50] ;  /* 0x0000500001037983 */ /* 0x000ea20000100800 */
[----:B------:R-:W-:Y:S01]  /*e520*/  ULDC.U8 UR4, c[0x0][0x410] ;  /* 0x0001040000047ab9 */ /* 0x000fe20000000000 */
[----:B------:R-:W-:Y:S01]  /*e530*/  BSSY B0, `(.L_x_3539) ;  /* 0x000029f000007945 */ /* 0x000fe20003800000 */
[----:B------:R-:W-:Y:S01]  /*e540*/  ISETP.NE.AND P0, PT, RZ, UR4, PT ;  /* 0x00000004ff007c0c */ /* 0x000fe2000bf05270 */
[----:B--2---:R-:W-:-:S12]  /*e550*/  IMAD R0, R3, 0x40, R152 ;  /* 0x0000004003007824 */ /* 0x004fd800078e0298 */
[----:B------:R-:W-:Y:S05]  /*e560*/  @!P0 BRA `(.L_x_3540) ;  /* 0x0000001400708947 */ /* 0x000fea0003800000 */
[----:B------:R-:W2:Y:S01]  /*e570*/  LDL R20, [R1+0x410] ;  /* 0x0004100001147983 */ /* 0x000ea20000100800 */
[----:B------:R-:W0:Y:S01]  /*e580*/  LDC R71, c[0x0][0x448] ;  /* 0x00011200ff477b82 */ /* 0x000e220000000800 */
[----:B------:R-:W-:Y:S01]  /*e590*/  ULDC.64 UR4, c[0x0][0x3f8] ;  /* 0x0000fe0000047ab9 */ /* 0x000fe20000000a00 */
[----:B------:R-:W-:Y:S01]  /*e5a0*/  ULDC.64 UR6, c[0x0][0x408] ;  /* 0x0001020000067ab9 */ /* 0x000fe20000000a00 */
[----:B------:R-:W-:Y:S02]  /*e5b0*/  IMAD.MOV.U32 R27, RZ, RZ, R25 ;  /* 0x000000ffff1b7224 */ /* 0x000fe400078e0019 */
[----:B------:R-:W-:Y:S01]  /*e5c0*/  IMAD.MOV.U32 R55, RZ, RZ, R65 ;  /* 0x000000ffff377224 */ /* 0x000fe200078e0041 */
[----:B0-----:R-:W-:-:S13]  /*e5d0*/  ISETP.NE.AND P0, PT, R71, 0x1, PT ;  /* 0x000000014700780c */ /* 0x001fda0003f05270 */
[----:B------:R-:W0:Y:S08]  /*e5e0*/  @P0 LDC R4, c[0x0][0x44c] ;  /* 0x00011300ff040b82 */ /* 0x000e300000000800 */
[----:B------:R-:W1:Y:S01]  /*e5f0*/  @P0 LDC R5, c[0x0][0x450] ;  /* 0x00011400ff050b82 */ /* 0x000e620000000800 */
[----:B--2---:R-:W-:-:S04]  /*e600*/  IMAD R3, R20, 0x20, R0 ;  /* 0x0000002014037824 */ /* 0x004fc800078e0200 */
        /* <DEDUP_REMOVED lines=23> */
.L_x_3847:
        /* <DEDUP_REMOVED lines=8> */
[----:B------:R-:W3:Y:S01]  /*e800*/  LDL R11, [R1+0x41c] ;  /* 0x00041c00010b7983 */ /* 0x000ee20000100800 */
[----:B------:R-:W-:Y:S01]  /*e810*/  ULDC UR4, c[0x0][0x3f4] ;  /* 0x0000fd0000047ab9 */ /* 0x000fe20000000800 */
[----:B--2---:R-:W-:Y:S01]  /*e820*/  IMAD.MOV.U32 R4, RZ, RZ, R6 ;  /* 0x000000ffff047224 */ /* 0x004fe200078e0006 */
[----:B------:R-:W-:Y:S01]  /*e830*/  ISETP.GE.AND P2, PT, R154, UR4, PT ;  /* 0x000000049a007c0c */ /* 0x000fe2000bf46270 */
[----:B-1----:R-:W-:Y:S01]  /*e840*/  IMAD.MOV.U32 R5, RZ, RZ, R3 ;  /* 0x000000ffff057224 */ /* 0x002fe200078e0003 */
[----:B------:R-:W-:Y:S02]  /*e850*/  ISETP.GE.AND P3, PT, R160, UR4, PT ;  /* 0x00000004a0007c0c */ /* 0x000fe4000bf66270 */
[----:B------:R-:W-:-:S09]  /*e860*/  CS2R R54, SRZ ;  /* 0x0000000000367805 */ /* 0x000fd2000001ff00 */
[----:B------:R-:W-:-:S04]  /*e870*/  @!P2 IMAD.WIDE R4, R154, 0x2, R4 ;  /* 0x000000029a04a825 */ /* 0x000fc800078e0204 */
[----:B------:R-:W-:Y:S01]  /*e880*/  @!P3 IMAD.SHL.U32 R9, R160, 0x2, RZ ;  /* 0x00000002a009b824 */ /* 0x000fe200078e00ff */
[----:B------:R1:W5:Y:S01]  /*e890*/  @!P2 LD.E.64 R54, desc[UR46][R4.64] ;  /* 0x0000002e0436a980 */ /* 0x000362000c101b00 */
[----:B------:R-:W-:Y:S02]  /*e8a0*/  CS2R R66, SRZ ;  /* 0x0000000000427805 */ /* 0x000fe4000001ff00 */
[----:B------:R-:W-:Y:S02]  /*e8b0*/  CS2R R24, SRZ ;  /* 0x0000000000187805 */ /* 0x000fe4000001ff00 */
[----:B------:R-:W-:Y:S02]  /*e8c0*/  CS2R R26, SRZ ;  /* 0x00000000001a7805 */ /* 0x000fe4000001ff00 */
[-C--:B-1----:R-:W-:Y:S02]  /*e8d0*/  @!P3 IADD3 R4, P0, R6, R9.reuse, RZ ;  /* 0x000000090604b210 */ /* 0x082fe40007f1e0ff */
[----:B----4-:R-:W-:Y:S01]  /*e8e0*/  @!P3 IADD3 R6, P1, R8, R9, RZ ;  /* 0x000000090806b210 */ /* 0x010fe20007f3e0ff */
[----:B---3--:R-:W-:-:S02]  /*e8f0*/  IMAD.MOV.U32 R9, RZ, RZ, R7 ;  /* 0x000000ffff097224 */ /* 0x008fc400078e0007 */
[----:B------:R-:W-:-:S05]  /*e900*/  @!P2 IMAD.WIDE R8, R154, 0x2, R8 ;  /* 0x000000029a08a825 */ /* 0x000fca00078e0208 */
[----:B------:R1:W5:Y:S01]  /*e910*/  @!P2 LD.E.64 R66, desc[UR46][R8.64] ;  /* 0x0000002e0842a980 */ /* 0x000362000c101b00 */
[----:B------:R-:W-:-:S05]  /*e920*/  @!P3 SHF.L.U64.HI R12, R160, 0x1, R11 ;  /* 0x00000001a00cb819 */ /* 0x000fca000001020b */
[--C-:B------:R-:W-:Y:S02]  /*e930*/  @!P3 IMAD.X R5, R3, 0x1, R12.reuse, P0 ;  /* 0x000000010305b824 */ /* 0x100fe400000e060c */
[----:B------:R-:W-:-:S03]  /*e940*/  @!P3 IMAD.X R7, R7, 0x1, R12, P1 ;  /* 0x000000010707b824 */ /* 0x000fc600008e060c */
[----:B------:R1:W5:Y:S04]  /*e950*/  @!P3 LD.E.64 R24, desc[UR46][R4.64] ;  /* 0x0000002e0418b980 */ /* 0x000368000c101b00 */
[----:B------:R1:W5:Y:S02]  /*e960*/  @!P3 LD.E.64 R26, desc[UR46][R6.64] ;  /* 0x0000002e061ab980 */ /* 0x000364000c101b00 */
.L_x_3543:
[----:B------:R-:W-:Y:S05]  /*e970*/  BSYNC B1 ;  /* 0x0000000000017941 */ /* 0x000fea0003800000 */
.L_x_3542:
[----:B-1---5:R-:W-:Y:S01]  /*e980*/  IMAD.MOV.U32 R3, RZ, RZ, R24 ;  /* 0x000000ffff037224 */ /* 0x022fe200078e0018 */
[----:B------:R-:W-:Y:S01]  /*e990*/  UMOV UR4, 0xffffffff ;  /* 0xffffffff00047882 */ /* 0x000fe20000000000 */
[----:B------:R-:W-:Y:S01]  /*e9a0*/  IMAD.MOV.U32 R4, RZ, RZ, R25 ;  /* 0x000000ffff047224 */ /* 0x000fe200078e0019 */
[----:B------:R-:W-:Y:S01]  /*e9b0*/  CS2R R20, SRZ ;  /* 0x0000000000147805 */ /* 0x000fe2000001ff00 */
[----:B------:R-:W-:Y:S01]  /*e9c0*/  IMAD.MOV.U32 R5, RZ, RZ, R54 ;  /* 0x000000ffff057224 */ /* 0x000fe200078e0036 */
[----:B------:R-:W-:Y:S01]  /*e9d0*/  PRMT R70, R3, 0x7610, R70 ;  /* 0x0000761003467816 */ /* 0x000fe20000000046 */
[----:B--2---:R-:W-:Y:S01]  /*e9e0*/  IMAD.MOV.U32 R6, RZ, RZ, R55 ;  /* 0x000000ffff067224 */ /* 0x004fe200078e0037 */
[----:B------:R-:W-:Y:S01]  /*e9f0*/  PRMT R69, R4, 0x7610, R69 ;  /* 0x0000761004457816 */ /* 0x000fe20000000045 */
[----:B------:R-:W-:Y:S01]  /*ea00*/  IMAD.MOV.U32 R3, RZ, RZ, R26 ;  /* 0x000000ffff037224 */ /* 0x000fe200078e001a */
[----:B------:R-:W-:Y:S01]  /*ea10*/  PRMT R72, R5, 0x7610, R72 ;  /* 0x0000761005487816 */ /* 0x000fe20000000048 */
[----:B------:R-:W-:Y:S01]  /*ea20*/  IMAD.MOV.U32 R4, RZ, RZ, R27 ;  /* 0x000000ffff047224 */ /* 0x000fe200078e001b */
[----:B------:R-:W-:Y:S01]  /*ea30*/  PRMT R80, R6, 0x7610, R80 ;  /* 0x0000761006507816 */ /* 0x000fe20000000050 */
[----:B------:R-:W-:Y:S01]  /*ea40*/  IMAD.MOV.U32 R5, RZ, RZ, R66 ;  /* 0x000000ffff057224 */ /* 0x000fe200078e0042 */
[----:B------:R-:W-:Y:S01]  /*ea50*/  PRMT R70, R70, 0x5410, R3 ;  /* 0x0000541046467816 */ /* 0x000fe20000000003 */
[----:B------:R-:W-:Y:S01]  /*ea60*/  IMAD.MOV.U32 R6, RZ, RZ, R67 ;  /* 0x000000ffff067224 */ /* 0x000fe200078e0043 */
[----:B------:R-:W-:-:S02]  /*ea70*/  PRMT R69, R69, 0x5410, R4 ;  /* 0x0000541045457816 */ /* 0x000fc40000000004 */
[----:B------:R-:W-:Y:S02]  /*ea80*/  PRMT R72, R72, 0x5410, R5 ;  /* 0x0000541048487816 */ /* 0x000fe40000000005 */
[----:B------:R-:W-:Y:S01]  /*ea90*/  PRMT R80, R80, 0x5410, R6 ;  /* 0x0000541050507816 */ /* 0x000fe20000000006 */
[----:B------:R-:W-:Y:S06]  /*eaa0*/  BRA.DIV UR4, `(.L_x_3544) ;  /* 0x00000276044c7947 */ /* 0x000fec000b800000 */
[----:B------:R1:W2:Y:S04]  /*eab0*/  SHFL.IDX PT, R3, R36, 0x1, 0x1c1f ;  /* 0x003c1f0024037f89 */ /* 0x0002a800000e0000 */
[----:B------:R1:W0:Y:S04]  /*eac0*/  SHFL.IDX PT, R6, R10, 0x1, 0x1c1f ;  /* 0x003c1f000a067f89 */ /* 0x00022800000e0000 */
[----:B---3--:R1:W3:Y:S04]  /*ead0*/  SHFL.IDX PT, R7, R68, 0x1, 0x1c1f ;  /* 0x003c1f0044077f89 */ /* 0x0082e800000e0000 */
[----:B------:R1:W0:Y:S02]  /*eae0*/  SHFL.IDX PT, R14, R65, 0x1, 0x1c1f ;  /* 0x003c1f00410e7f89 */ /* 0x00022400000e0000 */
.L_x_3853:
[----:B------:R-:W5:Y:S01]  /*eaf0*/  LDL R5, [R1+0x1d4] ;  /* 0x0001d40001057983 */ /* 0x000f620000100800 */
[----:B------:R-:W-:Y:S01]  /*eb00*/  VIADD R0, R0, 0x20 ;  /* 0x0000002000007836 */ /* 0x000fe20000000000 */
[----:B------:R-:W-:Y:S01]  /*eb10*/  BSSY B1, `(.L_x_3545) ;  /* 0x0000022000017945 */ /* 0x000fe20003800000 */
[----:B01----:R-:W-:Y:S02]  /*eb20*/  CS2R R10, SRZ ;  /* 0x00000000000a7805 */ /* 0x003fe4000001ff00 */
[----:B----4-:R-:W-:Y:S02]  /*eb30*/  CS2R R8, SRZ ;  /* 0x0000000000087805 */ /* 0x010fe4000001ff00 */
[----:B------:R-:W-:Y:S02]  /*eb40*/  CS2R R12, SRZ ;  /* 0x00000000000c7805 */ /* 0x000fe4000001ff00 */
[----:B------:R-:W-:Y:S02]  /*eb50*/  ISETP.GE.AND P0, PT, R0, R71, PT ;  /* 0x000000470000720c */ /* 0x000fe40003f06270 */
[----:B-----5:R-:W-:-:S04]  /*eb60*/  LEA.HI R4, R5, R5, RZ, 0x1 ;  /* 0x0000000505047211 */ /* 0x020fc800078f08ff */
[----:B------:R-:W-:-:S05]  /*eb70*/  LOP3.LUT R4, R4, 0xfffffffe, RZ, 0xc0, !PT ;  /* 0xfffffffe04047812 */ /* 0x000fca00078ec0ff */
[----:B------:R-:W-:-:S05]  /*eb80*/  IMAD.IADD R4, R5, 0x1, -R4 ;  /* 0x0000000105047824 */ /* 0x000fca00078e0a04 */
[----:B------:R-:W-:Y:S01]  /*eb90*/  SHF.L.U32 R65, R4, 0x1f, RZ ;  /* 0x0000001f04417819 */ /* 0x000fe200000006ff */
[----:B------:R-:W-:Y:S06]  /*eba0*/  @P0 BRA `(.L_x_3546) ;  /* 0x0000000000600947 */ /* 0x000fec0003800000 */
[----:B------:R-:W4:Y:S01]  /*ebb0*/  LDL R15, [R1+0x41c] ;  /* 0x00041c00010f7983 */ /* 0x000f220000100800 */
[----:B------:R-:W-:Y:S01]  /*ebc0*/  ULDC UR4, c[0x0][0x3f4] ;  /* 0x0000fd0000047ab9 */ /* 0x000fe20000000800 */
[----:B------:R-:W-:Y:S01]  /*ebd0*/  IMAD.MOV.U32 R4, RZ, RZ, R6 ;  /* 0x000000ffff047224 */ /* 0x000fe200078e0006 */
[----:B------:R-:W-:Y:S01]  /*ebe0*/  ISETP.GE.AND P2, PT, R154, UR4, PT ;  /* 0x000000049a007c0c */ /* 0x000fe2000bf46270 */
[----:B--2---:R-:W-:Y:S01]  /*ebf0*/  IMAD.MOV.U32 R5, RZ, RZ, R3 ;  /* 0x000000ffff057224 */ /* 0x004fe200078e0003 */
[----:B------:R-:W-:Y:S02]  /*ec00*/  ISETP.GE.AND P3, PT, R160, UR4, PT ;  /* 0x00000004a0007c0c */ /* 0x000fe4000bf66270 */
[----:B------:R-:W-:Y:S01]  /*ec10*/  CS2R R10, SRZ ;  /* 0x00000000000a7805 */ /* 0x000fe2000001ff00 */
[----:B------:R-:W-:-:S08]  /*ec20*/  IMAD.MOV.U32 R8, RZ, RZ, R14 ;  /* 0x000000ffff087224 */ /* 0x000fd000078e000e */
[----:B------:R-:W-:-:S04]  /*ec30*/  @!P2 IMAD.WIDE R4, R154, 0x2, R4 ;  /* 0x000000029a04a825 */ /* 0x000fc800078e0204 */
[----:B------:R-:W-:Y:S01]  /*ec40*/  @!P3 IMAD.SHL.U32 R9, R160, 0x2, RZ ;  /* 0x00000002a009b824 */ /* 0x000fe200078e00ff */
[----:B------:R0:W5:Y:S01]  /*ec50*/  @!P2 LD.E.64 R10, desc[UR46][R4.64] ;  /* 0x0000002e040aa980 */ /* 0x000162000c101b00 */
[----:B------:R-:W-:Y:S02]  /*ec60*/  CS2R R12, SRZ ;  /* 0x00000000000c7805 */ /* 0x000fe4000001ff00 */
[----:B------:R-:W-:Y:S02]  /*ec70*/  CS2R R20, SRZ ;  /* 0x0000000000147805 */ /* 0x000fe4000001ff00 */
[-C--:B0-----:R-:W-:Y:S02]  /*ec80*/  @!P3 IADD3 R4, P0, R6, R9.reuse, RZ ;  /* 0x000000090604b210 */ /* 0x081fe40007f1e0ff */
[----:B------:R-:W-:Y:S01]  /*ec90*/  @!P3 IADD3 R6, P1, R14, R9, RZ ;  /* 0x000000090e06b210 */ /* 0x000fe20007f3e0ff */
[----:B---3--:R-:W-:Y:S01]  /*eca0*/  IMAD.MOV.U32 R9, RZ, RZ, R7 ;  /* 0x000000ffff097224 */ /* 0x008fe200078e0007 */
[----:B----4-:R-:W-:Y:S01]  /*ecb0*/  @!P3 SHF.L.U64.HI R0, R160, 0x1, R15 ;  /* 0x00000001a000b819 */ /* 0x010fe2000001020f */
[----:B------:R-:W-:Y:S01]  /*ecc0*/  @!P2 IMAD.WIDE R14, R154, 0x2, R8 ;  /* 0x000000029a0ea825 */ /* 0x000fe200078e0208 */
[----:B------:R-:W-:-:S03]  /*ecd0*/  CS2R R8, SRZ ;  /* 0x0000000000087805 */ /* 0x000fc6000001ff00 */
[--C-:B------:R-:W-:Y:S01]  /*ece0*/  @!P3 IMAD.X R5, R3, 0x1, R0.reuse, P0 ;  /* 0x000000010305b824 */ /* 0x100fe200000e0600 */
[----:B------:R0:W5:Y:S01]  /*ecf0*/  @!P2 LD.E.64 R12, desc[UR46][R14.64] ;  /* 0x0000002e0e0ca980 */ /* 0x000162000c101b00 */
[----:B------:R-:W-:-:S03]  /*ed00*/  @!P3 IMAD.X R7, R7, 0x1, R0, P1 ;  /* 0x000000010707b824 */ /* 0x000fc600008e0600 */
[----:B------:R0:W5:Y:S04]  /*ed10*/  @!P3 LD.E.64 R20, desc[UR46][R4.64] ;  /* 0x0000002e0414b980 */ /* 0x000168000c101b00 */
[----:B------:R0:W5:Y:S02]  /*ed20*/  @!P3 LD.E.64 R8, desc[UR46][R6.64] ;  /* 0x0000002e0608b980 */ /* 0x000164000c101b00 */
.L_x_3546:
[----:B------:R-:W-:Y:S05]  /*ed30*/  BSYNC B1 ;  /* 0x0000000000017941 */ /* 0x000fea0003800000 */
.L_x_3545:
[----:B------:R-:W1:Y:S01]  /*ed40*/  SYNCS.PHASECHK.TRANS64.TRYWAIT P0, [R2+URZ+0x38800], R65 ;  /* 0x03880041020075a7 */ /* 0x000e62000800017f */
[----:B------:R-:W-:Y:S04]  /*ed50*/  BSSY B1, `(.L_x_3547) ;  /* 0x0000002000017945 */ /* 0x000fe80003800000 */
[----:B-1----:R-:W-:Y:S05]  /*ed60*/  @!P0 BRA `(.L_x_3548) ;  /* 0x00000274000c8947 */ /* 0x002fea0003800000 */
.L_x_3854:
[----:B------:R-:W-:Y:S05]  /*ed70*/  BSYNC B1 ;  /* 0x0000000000017941 */ /* 0x000fea0003800000 */
.L_x_3547:
[----:B0-----:R-:W4:Y:S01]  /*ed80*/  LDL R5, [R1+0x50] ;  /* 0x0000500001057983 */ /* 0x001f220000100800 */
[C---:B------:R-:W-:Y:S01]  /*ed90*/  IMAD.SHL.U32 R0, R158.reuse, 0x40, RZ ;  /* 0x000000409e007824 */ /* 0x040fe200078e00ff */
[----:B------:R-:W-:Y:S01]  /*eda0*/  LOP3.LUT P1, RZ, R158, 0x4, RZ, 0xc0, !PT ;  /* 0x000000049eff7812 */ /* 0x000fe2000782c0ff */
[----:B-----5:R-:W-:Y:S01]  /*edb0*/  IMAD.MOV.U32 R4, RZ, RZ, R21 ;  /* 0x000000ffff047224 */ /* 0x020fe200078e0015 */
[----:B------:R-:W-:Y:S01]  /*edc0*/  BSSY B1, `(.L_x_3549) ;  /* 0x0000077000017945 */ /* 0x000fe20003800000 */
[----:B------:R-:W-:Y:S01]  /*edd0*/  IMAD.MOV.U32 R6, RZ, RZ, R8 ;  /* 0x000000ffff067224 */ /* 0x000fe200078e0008 */
[----:B--2---:R-:W-:-:S04]  /*ede0*/  LOP3.LUT R3, R0, 0x1c0, RZ, 0xc0, !PT ;  /* 0x000001c000037812 */ /* 0x004fc800078ec0ff */
[----:B------:R-:W-:Y:S02]  /*edf0*/  LOP3.LUT R0, R3, 0x18, R16, 0xf8, !PT ;  /* 0x0000001803007812 */ /* 0x000fe400078ef810 */
[----:B------:R-:W-:Y:S02]  /*ee00*/  SHF.R.U32.HI R3, RZ, 0x3, R3 ;  /* 0x00000003ff037819 */ /* 0x000fe40000011603 */
[----:B------:R-:W-:Y:S01]  /*ee10*/  PRMT R14, R6, 0x7610, R14 ;  /* 0x00007610060e7816 */ /* 0x000fe2000000000e */
[----:B------:R-:W-:Y:S01]  /*ee20*/  IMAD.MOV.U32 R6, RZ, RZ, R13 ;  /* 0x000000ffff067224 */ /* 0x000fe200078e000d */
[----:B------:R-:W-:-:S05]  /*ee30*/  LOP3.LUT R0, R0, R3, RZ, 0x3c, !PT ;  /* 0x0000000300007212 */ /* 0x000fca00078e3cff */
[----:B------:R-:W-:Y:S02]  /*ee40*/  IMAD R3, R221, 0x200, R0 ;  /* 0x00000200dd037824 */ /* 0x000fe400078e0200 */
[----:B------:R-:W-:Y:S02]  /*ee50*/  IMAD.MOV.U32 R0, RZ, RZ, R20 ;  /* 0x000000ffff007224 */ /* 0x000fe400078e0014 */
[----:B-1----:R-:W-:Y:S02]  /*ee60*/  IMAD R2, R3, 0x2, R2 ;  /* 0x0000000203027824 */ /* 0x002fe400078e0202 */
[----:B------:R-:W-:Y:S01]  /*ee70*/  IMAD.MOV.U32 R3, RZ, RZ, R10 ;  /* 0x000000ffff037224 */ /* 0x000fe200078e000a */
[----:B------:R-:W-:Y:S01]  /*ee80*/  PRMT R0, R0, 0x5410, R4 ;  /* 0x0000541000007816 */ /* 0x000fe20000000004 */
[----:B------:R-:W-:Y:S02]  /*ee90*/  IMAD.MOV.U32 R4, RZ, RZ, R11 ;  /* 0x000000ffff047224 */ /* 0x000fe400078e000b */
[C---:B---3--:R-:W-:Y:S01]  /*eea0*/  VIADD R7, R2.reuse, 0x20400 ;  /* 0x0002040002077836 */ /* 0x048fe20000000000 */
[----:B------:R-:W-:Y:S01]  /*eeb0*/  PRMT R36, R3, 0x7610, R36 ;  /* 0x0000761003247816 */ /* 0x000fe20000000024 */
[----:B------:R-:W-:Y:S01]  /*eec0*/  VIADD R3, R2, 0x20440 ;  /* 0x0002044002037836 */ /* 0x000fe20000000000 */
[----:B------:R-:W-:Y:S01]  /*eed0*/  PRMT R15, R4, 0x7610, R15 ;  /* 0x00007610040f7816 */ /* 0x000fe2000000000f */
[----:B------:R-:W-:-:S02]  /*eee0*/  IMAD.MOV.U32 R4, RZ, RZ, R9 ;  /* 0x000000ffff047224 */ /* 0x000fc400078e0009 */
[----:B------:R-:W-:Y:S01]  /*eef0*/  @P1 VIADD R3, R7, 0xffffffc0 ;  /* 0xffffffc007031836 */ /* 0x000fe20000000000 */
[----:B------:R-:W-:Y:S02]  /*ef00*/  PRMT R15, R15, 0x5410, R6 ;  /* 0x000054100f0f7816 */ /* 0x000fe40000000006 */
[----:B------:R-:W-:Y:S01]  /*ef10*/  PRMT R14, R14, 0x5410, R4 ;  /* 0x000054100e0e7816 */ /* 0x000fe20000000004 */
[----:B----4-:R-:W-:-:S05]  /*ef20*/  IMAD R5, R5, -0x40, R71 ;  /* 0xffffffc005057824 */ /* 0x010fca00078e0247 */
[----:B------:R-:W-:Y:S01]  /*ef30*/  VIMNMX R65, R5, 0x40, PT ;  /* 0x0000004005417848 */ /* 0x000fe20003fe0100 */
[----:B------:R-:W-:-:S03]  /*ef40*/  IMAD.MOV.U32 R5, RZ, RZ, R12 ;  /* 0x000000ffff057224 */ /* 0x000fc600078e000c */
[----:B------:R-:W-:Y:S02]  /*ef50*/  ISETP.GE.AND P0, PT, R152, R65, PT ;  /* 0x000000419800720c */ /* 0x000fe40003f06270 */
[----:B------:R-:W-:-:S11]  /*ef60*/  PRMT R81, R5, 0x7610, R81 ;  /* 0x0000761005517816 */ /* 0x000fd60000000051 */
[----:B------:R-:W-:Y:S05]  /*ef70*/  @P0 BRA `(.L_x_3550) ;  /* 0x00000004006c0947 */ /* 0x000fea0003800000 */
[----:B------:R-:W0:Y:S01]  /*ef80*/  LDC R5, c[0x0][0x3f4] ;  /* 0x0000fd00ff057b82 */ /* 0x000e220000000800 */
[----:B------:R-:W-:Y:S01]  /*ef90*/  BSSY B2, `(.L_x_3551) ;  /* 0x000002e000027945 */ /* 0x000fe20003800000 */
[-C--:B0-----:R-:W-:Y:S02]  /*efa0*/  ISETP.GE.AND P0, PT, R154, R5.reuse, PT ;  /* 0x000000059a00720c */ /* 0x081fe40003f06270 */
[----:B------:R-:W-:-:S11]  /*efb0*/  ISETP.GE.AND P1, PT, R160, R5, PT ;  /* 0x00000005a000720c */ /* 0x000fd60003f26270 */
[----:B------:R-:W-:Y:S05]  /*efc0*/  @P0 BRA `(.L_x_3552) ;  /* 0x0000000000a80947 */ /* 0x000fea0003800000 */
[----:B------:R-:W0:Y:S01]  /*efd0*/  LDS.128 R4, [R2+0x20400] ;  /* 0x0204000002047984 */ /* 0x000e220000000c00 */
[----:B------:R-:W-:Y:S01]  /*efe0*/  SHF.R.U32.HI R71, RZ, 0x10, R55 ;  /* 0x00000010ff477819 */ /* 0x000fe20000011637 */
[--C-:B------:R-:W-:Y:S01]  /*eff0*/  HADD2.F32 R68, -RZ, R72.reuse.H0_H0 ;  /* 0x20000048ff447230 */ /* 0x100fe20000004100 */
[--C-:B------:R-:W-:Y:S01]  /*f000*/  SHF.R.U32.HI R73, RZ, 0x10, R67.reuse ;  /* 0x00000010ff497819 */ /* 0x100fe20000011643 */
[----:B------:R-:W-:Y:S01]  /*f010*/  HADD2.F32 R72, -RZ, R72.H1_H1 ;  /* 0x30000048ff487230 */ /* 0x000fe20000004100 */
[----:B------:R-:W-:Y:S01]  /*f020*/  SHF.R.U64 R77, R66, 0x10, R67 ;  /* 0x00000010424d7819 */ /* 0x000fe20000001243 */
[----:B------:R-:W-:Y:S01]  /*f030*/  HADD2.F32 R71, -RZ, R71.H0_H0 ;  /* 0x20000047ff477230 */ /* 0x000fe20000004100 */
[----:B------:R-:W-:Y:S01]  /*f040*/  SHF.R.U64 R79, R54, 0x10, R55 ;  /* 0x00000010364f7819 */ /* 0x000fe20000001237 */
[----:B------:R-:W-:Y:S02]  /*f050*/  HADD2.F32 R73, -RZ, R73.H0_H0 ;  /* 0x20000049ff497230 */ /* 0x000fe40000004100 */
[----:B0-----:R-:W-:-:S02]  /*f060*/  HADD2.F32 R66, -RZ, R7.H0_H0 ;  /* 0x20000007ff427230 */ /* 0x001fc40000004100 */
[----:B------:R-:W-:Y:S02]  /*f070*/  HADD2.F32 R67, -RZ, R7.H1_H1 ;  /* 0x30000007ff437230 */ /* 0x000fe40000004100 */
[--C-:B------:R-:W-:Y:S02]  /*f080*/  HADD2.F32 R7, -RZ, R4.reuse.H0_H0 ;  /* 0x20000004ff077230 */ /* 0x100fe40000004100 */
[----:B------:R-:W-:Y:S02]  /*f090*/  HADD2.F32 R4, -RZ, R4.H1_H1 ;  /* 0x30000004ff047230 */ /* 0x000fe40000004100 */
[C---:B------:R-:W-:Y:S01]  /*f0a0*/  FMUL.FTZ R76, R67.reuse, R71 ;  /* 0x00000047434c7220 */ /* 0x040fe20000410000 */
[-C--:B------:R-:W-:Y:S01]  /*f0b0*/  FMUL.FTZ R75, R67, R73.reuse ;  /* 0x00000049434b7220 */ /* 0x080fe20000410000 */
[--C-:B------:R-:W-:Y:S02]  /*f0c0*/  HADD2.F32 R54, -RZ, R6.reuse.H0_H0 ;  /* 0x20000006ff367230 */ /* 0x100fe40000004100 */
[----:B------:R-:W-:Y:S01]  /*f0d0*/  FMUL.FTZ R74, R4, R72 ;  /* 0x00000048044a7220 */ /* 0x000fe20000410000 */
[----:B------:R-:W-:Y:S01]  /*f0e0*/  FFMA.FTZ R78, R66, R73, R76 ;  /* 0x00000049424e7223 */ /* 0x000fe2000001004c */
[----:B------:R-:W-:-:S02]  /*f0f0*/  HADD2.F32 R55, -RZ, R6.H1_H1 ;  /* 0x30000006ff377230 */ /* 0x000fc40000004100 */
[-C--:B------:R-:W-:Y:S01]  /*f100*/  FMUL.FTZ R76, R4, R68.reuse ;  /* 0x00000044044c7220 */ /* 0x080fe20000410000 */
[C---:B------:R-:W-:Y:S01]  /*f110*/  FFMA.FTZ R74, R7.reuse, R68, -R74 ;  /* 0x00000044074a7223 */ /* 0x040fe2000001084a */
[--C-:B------:R-:W-:Y:S02]  /*f120*/  HADD2.F32 R6, -RZ, R5.reuse.H0_H0 ;  /* 0x20000005ff067230 */ /* 0x100fe40000004100 */
[----:B------:R-:W-:Y:S01]  /*f130*/  FFMA.FTZ R75, R66, R71, -R75 ;  /* 0x00000047424b7223 */ /* 0x000fe2000001084b */
[--C-:B------:R-:W-:Y:S02]  /*f140*/  HADD2.F32 R68, -RZ, R80.reuse.H1_H1 ;  /* 0x30000050ff447230 */ /* 0x100fe40000004100 */
[----:B------:R-:W-:Y:S01]  /*f150*/  FFMA.FTZ R71, R7, R72, R76 ;  /* 0x0000004807477223 */ /* 0x000fe2000001004c */
[----:B------:R-:W-:Y:S02]  /*f160*/  HADD2.F32 R5, -RZ, R5.H1_H1 ;  /* 0x30000005ff057230 */ /* 0x000fe40000004100 */
[----:B------:R-:W-:-:S02]  /*f170*/  HADD2.F32 R66, -RZ, R80.H0_H0 ;  /* 0x20000050ff427230 */ /* 0x000fc40000004100 */
[C---:B------:R-:W-:Y:S01]  /*f180*/  FMUL.FTZ R73, R55.reuse, R68 ;  /* 0x0000004437497220 */ /* 0x040fe20000410000 */
[----:B------:R-:W-:Y:S02]  /*f190*/  HADD2.F32 R67, -RZ, R77.H0_H0 ;  /* 0x2000004dff437230 */ /* 0x000fe40000004100 */
[----:B------:R-:W-:Y:S02]  /*f1a0*/  HADD2.F32 R4, -RZ, R79.H0_H0 ;  /* 0x2000004fff047230 */ /* 0x000fe40000004100 */
[-C--:B------:R-:W-:Y:S01]  /*f1b0*/  FMUL.FTZ R55, R55, R66.reuse ;  /* 0x0000004237377220 */ /* 0x080fe20000410000 */
[C---:B------:R-:W-:Y:S01]  /*f1c0*/  FFMA.FTZ R73, R54.reuse, R66, -R73 ;  /* 0x0000004236497223 */ /* 0x040fe20000010849 */
[C---:B------:R-:W-:Y:S01]  /*f1d0*/  FMUL.FTZ R7, R5.reuse, R67 ;  /* 0x0000004305077220 */ /* 0x040fe20000410000 */
[----:B------:R-:W-:Y:S01]  /*f1e0*/  FMUL.FTZ R72, R5, R4 ;  /* 0x0000000405487220 */ /* 0x000fe20000410000 */
[----:B------:R-:W-:Y:S02]  /*f1f0*/  FFMA.FTZ R54, R54, R68, R55 ;  /* 0x0000004436367223 */ /* 0x000fe40000010037 */
[----:B------:R-:W-:Y:S01]  /*f200*/  FFMA.FTZ R5, R6, R4, -R7 ;  /* 0x0000000406057223 */ /* 0x000fe20000010807 */
[----:B------:R-:W-:Y:S01]  /*f210*/  F2FP.F16.F32.PACK_AB R7, R78, R75 ;  /* 0x0000004b4e07723e */ /* 0x000fe200000000ff */
[----:B------:R-:W-:Y:S01]  /*f220*/  FFMA.FTZ R72, R6, R67, R72 ;  /* 0x0000004306487223 */ /* 0x000fe20000010048 */
[----:B------:R-:W-:-:S02]  /*f230*/  F2FP.F16.F32.PACK_AB R4, R71, R74 ;  /* 0x0000004a4704723e */ /* 0x000fc400000000ff */
[----:B------:R-:W-:Y:S02]  /*f240*/  F2FP.F16.F32.PACK_AB R6, R54, R73 ;  /* 0x000000493606723e */ /* 0x000fe400000000ff */
[----:B------:R-:W-:-:S05]  /*f250*/  F2FP.F16.F32.PACK_AB R5, R72, R5 ;  /* 0x000000054805723e */ /* 0x000fca00000000ff */
[----:B------:R0:W-:Y:S02]  /*f260*/  STS.128 [R2+0x20400], R4 ;  /* 0x0204000402007388 */ /* 0x0001e40000000c00 */
.L_x_3552:
[----:B------:R-:W-:Y:S05]  /*f270*/  BSYNC B2 ;  /* 0x0000000000027941 */ /* 0x000fea0003800000 */
.L_x_3551:
[----:B------:R-:W-:Y:S05]  /*f280*/  @P1 BRA `(.L_x_3550) ;  /* 0x0000000000a81947 */ /* 0x000fea0003800000 */
[----:B0-----:R-:W0:Y:S01]  /*f290*/  LDS.128 R4, [R3] ;  /* 0x0000000003047984 */ /* 0x001e220000000c00 */
[----:B------:R-:W-:Y:S01]  /*f2a0*/  SHF.R.U32.HI R66, RZ, 0x10, R27 ;  /* 0x00000010ff427819 */ /* 0x000fe2000001161b */
[--C-:B------:R-:W-:Y:S01]  /*f2b0*/  HADD2.F32 R54, -RZ, R70.reuse.H0_H0 ;  /* 0x20000046ff367230 */ /* 0x100fe20000004100 */
[----:B------:R-:W-:Y:S01]  /*f2c0*/  SHF.R.U32.HI R55, RZ, 0x10, R25 ;  /* 0x00000010ff377819 */ /* 0x000fe20000011619 */
[----:B------:R-:W-:Y:S01]  /*f2d0*/  HADD2.F32 R70, -RZ, R70.H1_H1 ;  /* 0x30000046ff467230 */ /* 0x000fe20000004100 */
[----:B------:R-:W-:Y:S01]  /*f2e0*/  SHF.R.U64 R73, R26, 0x10, R27 ;  /* 0x000000101a497819 */ /* 0x000fe2000000121b */
[----:B------:R-:W-:Y:S01]  /*f2f0*/  HADD2.F32 R66, -RZ, R66.H0_H0 ;  /* 0x20000042ff427230 */ /* 0x000fe20000004100 */
[----:B------:R-:W-:Y:S01]  /*f300*/  SHF.R.U64 R74, R24, 0x10, R25 ;  /* 0x00000010184a7819 */ /* 0x000fe20000001219 */
[----:B------:R-:W-:Y:S02]  /*f310*/  HADD2.F32 R55, -RZ, R55.H0_H0 ;  /* 0x20000037ff377230 */ /* 0x000fe40000004100 */
[----:B0-----:R-:W-:-:S02]  /*f320*/  HADD2.F32 R27, -RZ, R7.H1_H1 ;  /* 0x30000007ff1b7230 */ /* 0x001fc40000004100 */
[----:B------:R-:W-:Y:S02]  /*f330*/  HADD2.F32 R26, -RZ, R7.H0_H0 ;  /* 0x20000007ff1a7230 */ /* 0x000fe40000004100 */
[--C-:B------:R-:W-:Y:S02]  /*f340*/  HADD2.F32 R7, -RZ, R4.reuse.H0_H0 ;  /* 0x20000004ff077230 */ /* 0x100fe40000004100 */
[CC--:B------:R-:W-:Y:S01]  /*f350*/  FMUL.FTZ R67, R27.reuse, R66.reuse ;  /* 0x000000421b437220 */ /* 0x0c0fe20000410000 */
[----:B------:R-:W-:Y:S01]  /*f360*/  FMUL.FTZ R27, R27, R55 ;  /* 0x000000371b1b7220 */ /* 0x000fe20000410000 */
[----:B------:R-:W-:Y:S02]  /*f370*/  HADD2.F32 R4, -RZ, R4.H1_H1 ;  /* 0x30000004ff047230 */ /* 0x000fe40000004100 */
[--C-:B------:R-:W-:Y:S02]  /*f380*/  HADD2.F32 R24, -RZ, R6.reuse.H0_H0 ;  /* 0x20000006ff187230 */ /* 0x100fe40000004100 */
[----:B------:R-:W-:Y:S01]  /*f390*/  FFMA.FTZ R72, R26, R66, R27 ;  /* 0x000000421a487223 */ /* 0x000fe2000001001b */
[----:B------:R-:W-:-:S02]  /*f3a0*/  HADD2.F32 R25, -RZ, R6.H1_H1 ;  /* 0x30000006ff197230 */ /* 0x000fc40000004100 */
[----:B------:R-:W-:Y:S01]  /*f3b0*/  FMUL.FTZ R68, R4, R70 ;  /* 0x0000004604447220 */ /* 0x000fe20000410000 */
[----:B------:R-:W-:Y:S02]  /*f3c0*/  HADD2.F32 R27, -RZ, R69.H1_H1 ;  /* 0x30000045ff1b7230 */ /* 0x000fe40000004100 */
[----:B------:R-:W-:Y:S01]  /*f3d0*/  FFMA.FTZ R71, R26, R55, -R67 ;  /* 0x000000371a477223 */ /* 0x000fe20000010843 */
[----:B------:R-:W-:Y:S02]  /*f3e0*/  HADD2.F32 R6, -RZ, R5.H0_H0 ;  /* 0x20000005ff067230 */ /* 0x000fe40000004100 */
[-C--:B------:R-:W-:Y:S01]  /*f3f0*/  FMUL.FTZ R66, R4, R54.reuse ;  /* 0x0000003604427220 */ /* 0x080fe20000410000 */
[----:B------:R-:W-:Y:S02]  /*f400*/  HADD2.F32 R69, -RZ, R69.H0_H0 ;  /* 0x20000045ff457230 */ /* 0x000fe40000004100 */
[----:B------:R-:W-:Y:S01]  /*f410*/  FFMA.FTZ R68, R7, R54, -R68 ;  /* 0x0000003607447223 */ /* 0x000fe20000010844 */
[----:B------:R-:W-:-:S02]  /*f420*/  HADD2.F32 R5, -RZ, R5.H1_H1 ;  /* 0x30000005ff057230 */ /* 0x000fc40000004100 */
[----:B------:R-:W-:Y:S01]  /*f430*/  FFMA.FTZ R55, R7, R70, R66 ;  /* 0x0000004607377223 */ /* 0x000fe20000010042 */
[----:B------:R-:W-:Y:S02]  /*f440*/  HADD2.F32 R26, -RZ, R73.H0_H0 ;  /* 0x20000049ff1a7230 */ /* 0x000fe40000004100 */
[C---:B------:R-:W-:Y:S01]  /*f450*/  FMUL.FTZ R67, R25.reuse, R27 ;  /* 0x0000001b19437220 */ /* 0x040fe20000410000 */
[----:B------:R-:W-:Y:S02]  /*f460*/  HADD2.F32 R4, -RZ, R74.H0_H0 ;  /* 0x2000004aff047230 */ /* 0x000fe40000004100 */
[-C--:B------:R-:W-:Y:S01]  /*f470*/  FMUL.FTZ R54, R25, R69.reuse ;  /* 0x0000004519367220 */ /* 0x080fe20000410000 */
[C---:B------:R-:W-:Y:S01]  /*f480*/  FMUL.FTZ R7, R5.reuse, R26 ;  /* 0x0000001a05077220 */ /* 0x040fe20000410000 */
[C---:B------:R-:W-:Y:S01]  /*f490*/  FFMA.FTZ R67, R24.reuse, R69, -R67 ;  /* 0x0000004518437223 */ /* 0x040fe20000010843 */
[-C--:B------:R-:W-:Y:S01]  /*f4a0*/  FMUL.FTZ R25, R5, R4.reuse ;  /* 0x0000000405197220 */ /* 0x080fe20000410000 */
[----:B------:R-:W-:Y:S01]  /*f4b0*/  FFMA.FTZ R54, R24, R27, R54 ;  /* 0x0000001b18367223 */ /* 0x000fe20000010036 */
[----:B------:R-:W-:Y:S01]  /*f4c0*/  FFMA.FTZ R5, R6, R4, -R7 ;  /* 0x0000000406057223 */ /* 0x000fe20000010807 */
[----:B------:R-:W-:Y:S01]  /*f4d0*/  F2FP.F16.F32.PACK_AB R7, R72, R71 ;  /* 0x000000474807723e */ /* 0x000fe200000000ff */
[----:B------:R-:W-:Y:S01]  /*f4e0*/  FFMA.FTZ R26, R6, R26, R25 ;  /* 0x0000001a061a7223 */ /* 0x000fe20000010019 */
[----:B------:R-:W-:-:S02]  /*f4f0*/  F2FP.F16.F32.PACK_AB R4, R55, R68 ;  /* 0x000000443704723e */ /* 0x000fc400000000ff */
[----:B------:R-:W-:Y:S02]  /*f500*/  F2FP.F16.F32.PACK_AB R6, R54, R67 ;  /* 0x000000433606723e */ /* 0x000fe400000000ff */
[----:B------:R-:W-:-:S05]  /*f510*/  F2FP.F16.F32.PACK_AB R5, R26, R5 ;  /* 0x000000051a05723e */ /* 0x000fca00000000ff */
[----:B------:R1:W-:Y:S02]  /*f520*/  STS.128 [R3], R4 ;  /* 0x0000000403007388 */ /* 0x0003e40000000c00 */
.L_x_3550:
[----:B------:R-:W-:Y:S05]  /*f530*/  BSYNC B1 ;  /* 0x0000000000017941 */ /* 0x000fea0003800000 */
.L_x_3549:
[----:B01----:R-:W2:Y:S02]  /*f540*/  LDL R4, [R1+0x420] ;  /* 0x0004200001047983 */ /* 0x003ea40000100800 */
[----:B--2---:R-:W-:-:S13]  /*f550*/  ISETP.GE.AND P0, PT, R4, R65, PT ;  /* 0x000000410400720c */ /* 0x004fda0003f06270 */
        /* <DEDUP_REMOVED lines=8> */
[----:B------:R-:W-:Y:S01]  /*f5e0*/  HADD2.F32 R36, -RZ, R36.H0_H0 ;  /* 0x20000024ff247230 */ /* 0x000fe20000004100 */
[----:B------:R-:W-:Y:S01]  /*f5f0*/  SHF.R.U32.HI R24, RZ, 0x10, R11 ;  /* 0x00000010ff187819 */ /* 0x000fe2000001160b */
[----:B------:R-:W-:Y:S01]  /*f600*/  HADD2.F32 R25, -RZ, R81.H0_H0 ;  /* 0x20000051ff197230 */ /* 0x000fe20000004100 */
[----:B------:R-:W-:Y:S01]  /*f610*/  SHF.R.U64 R65, R12, 0x10, R13 ;  /* 0x000000100c417819 */ /* 0x000fe2000000120d */
[----:B------:R-:W-:Y:S01]  /*f620*/  HADD2.F32 R26, -RZ, R26.H0_H0 ;  /* 0x2000001aff1a7230 */ /* 0x000fe20000004100 */
[----:B------:R-:W-:Y:S01]  /*f630*/  SHF.R.U64 R66, R10, 0x10, R11 ;  /* 0x000000100a427819 */ /* 0x000fe2000000120b */
[----:B------:R-:W-:Y:S02]  /*f640*/  HADD2.F32 R24, -RZ, R24.H0_H0 ;  /* 0x20000018ff187230 */ /* 0x000fe40000004100 */
[----:B0-----:R-:W-:-:S02]  /*f650*/  HADD2.F32 R13, -RZ, R7.H1_H1 ;  /* 0x30000007ff0d7230 */ /* 0x001fc40000004100 */
[----:B------:R-:W-:Y:S02]  /*f660*/  HADD2.F32 R12, -RZ, R7.H0_H0 ;  /* 0x20000007ff0c7230 */ /* 0x000fe40000004100 */
[--C-:B------:R-:W-:Y:S02]  /*f670*/  HADD2.F32 R7, -RZ, R4.reuse.H0_H0 ;  /* 0x20000004ff077230 */ /* 0x100fe40000004100 */
[C---:B------:R-:W-:Y:S01]  /*f680*/  FMUL.FTZ R27, R13.reuse, R26 ;  /* 0x0000001a0d1b7220 */ /* 0x040fe20000410000 */
[----:B------:R-:W-:Y:S01]  /*f690*/  FMUL.FTZ R13, R13, R24 ;  /* 0x000000180d0d7220 */ /* 0x000fe20000410000 */
[----:B------:R-:W-:Y:S02]  /*f6a0*/  HADD2.F32 R4, -RZ, R4.H1_H1 ;  /* 0x30000004ff047230 */ /* 0x000fe40000004100 */
[--C-:B------:R-:W-:Y:S02]  /*f6b0*/  HADD2.F32 R10, -RZ, R6.reuse.H0_H0 ;  /* 0x20000006ff0a7230 */ /* 0x100fe40000004100 */
[----:B------:R-:W-:Y:S01]  /*f6c0*/  FFMA.FTZ R26, R12, R26, R13 ;  /* 0x0000001a0c1a7223 */ /* 0x000fe2000001000d */
[----:B------:R-:W-:-:S02]  /*f6d0*/  HADD2.F32 R11, -RZ, R6.H1_H1 ;  /* 0x30000006ff0b7230 */ /* 0x000fc40000004100 */
[----:B------:R-:W-:Y:S01]  /*f6e0*/  FFMA.FTZ R55, R12, R24, -R27 ;  /* 0x000000180c377223 */ /* 0x000fe2000001081b */
[----:B------:R-:W-:Y:S02]  /*f6f0*/  HADD2.F32 R13, -RZ, R15.H1_H1 ;  /* 0x3000000fff0d7230 */ /* 0x000fe40000004100 */
[C---:B------:R-:W-:Y:S01]  /*f700*/  FMUL.FTZ R54, R4.reuse, R25 ;  /* 0x0000001904367220 */ /* 0x040fe20000410000 */
        /* <DEDUP_REMOVED lines=20> */
[----:B------:R0:W-:Y:S02]  /*f850*/  STS.128 [R2+0x21400], R4 ;  /* 0x0214000402007388 */ /* 0x0001e40000000c00 */
.L_x_3555:
[----:B------:R-:W-:Y:S05]  /*f860*/  BSYNC B1 ;  /* 0x0000000000017941 */ /* 0x000fea0003800000 */
.L_x_3554:
[----:B------:R-:W-:Y:S05]  /*f870*/  @P1 BRA `(.L_x_3553) ;  /* 0x0000001400a81947 */ /* 0x000fea0003800000 */
[----:B0-----:R-:W0:Y:S01]  /*f880*/  LDS.128 R4, [R3+0x1000] ;  /* 0x0010000003047984 */ /* 0x001e220000000c00 */
[----:B------:R-:W-:Y:S01]  /*f890*/  SHF.R.U32.HI R15, RZ, 0x10, R9 ;  /* 0x00000010ff0f7819 */ /* 0x000fe20000011609 */
[----:B------:R-:W-:Y:S01]  /*f8a0*/  HADD2.F32 R11, -RZ, R0.H0_H0 ;  /* 0x20000000ff0b7230 */ /* 0x000fe20000004100 */
[--C-:B------:R-:W-:Y:S01]  /*f8b0*/  SHF.R.U32.HI R12, RZ, 0x10, R21.reuse ;  /* 0x00000010ff0c7819 */ /* 0x100fe20000011615 */
[----:B------:R-:W-:Y:S01]  /*f8c0*/  HADD2.F32 R13, -RZ, R14.H0_H0 ;  /* 0x2000000eff0d7230 */ /* 0x000fe20000004100 */
[----:B------:R-:W-:Y:S01]  /*f8d0*/  SHF.R.U64 R26, R20, 0x10, R21 ;  /* 0x00000010141a7819 */ /* 0x000fe20000001215 */
[----:B------:R-:W-:Y:S01]  /*f8e0*/  HADD2.F32 R15, -RZ, R15.H0_H0 ;  /* 0x2000000fff0f7230 */ /* 0x000fe20000004100 */
[----:B------:R-:W-:Y:S01]  /*f8f0*/  SHF.R.U64 R24, R8, 0x10, R9 ;  /* 0x0000001008187819 */ /* 0x000fe20000001209 */
[----:B------:R-:W-:Y:S02]  /*f900*/  HADD2.F32 R12, -RZ, R12.H0_H0 ;  /* 0x2000000cff0c7230 */ /* 0x000fe40000004100 */
[----:B------:R-:W-:-:S02]  /*f910*/  HADD2.F32 R14, -RZ, R14.H1_H1 ;  /* 0x3000000eff0e7230 */ /* 0x000fc40000004100 */
[--C-:B0-----:R-:W-:Y:S02]  /*f920*/  HADD2.F32 R10, -RZ, R7.reuse.H1_H1 ;  /* 0x30000007ff0a7230 */ /* 0x101fe40000004100 */
[----:B------:R-:W-:Y:S02]  /*f930*/  HADD2.F32 R9, -RZ, R7.H0_H0 ;  /* 0x20000007ff097230 */ /* 0x000fe40000004100 */
[--C-:B------:R-:W-:Y:S02]  /*f940*/  HADD2.F32 R2, -RZ, R4.reuse.H0_H0 ;  /* 0x20000004ff027230 */ /* 0x100fe40000004100 */
[C---:B------:R-:W-:Y:S01]  /*f950*/  FMUL.FTZ R20, R10.reuse, R15 ;  /* 0x0000000f0a147220 */ /* 0x040fe20000410000 */
[----:B------:R-:W-:Y:S02]  /*f960*/  HADD2.F32 R4, -RZ, R4.H1_H1 ;  /* 0x30000004ff047230 */ /* 0x000fe40000004100 */
[----:B------:R-:W-:Y:S01]  /*f970*/  FMUL.FTZ R10, R10, R12 ;  /* 0x0000000c0a0a7220 */ /* 0x000fe20000410000 */
[----:B------:R-:W-:-:S02]  /*f980*/  HADD2.F32 R7, -RZ, R6.H0_H0 ;  /* 0x20000006ff077230 */ /* 0x000fc40000004100 */
[C---:B------:R-:W-:Y:S01]  /*f990*/  FFMA.FTZ R20, R9.reuse, R12, -R20 ;  /* 0x0000000c09147223 */ /* 0x040fe20000010814 */
[----:B------:R-:W-:Y:S02]  /*f9a0*/  HADD2.F32 R8, -RZ, R6.H1_H1 ;  /* 0x30000006ff087230 */ /* 0x000fe40000004100 */
[----:B------:R-:W-:Y:S01]  /*f9b0*/  FFMA.FTZ R25, R9, R15, R10 ;  /* 0x0000000f09197223 */ /* 0x000fe2000001000a */
[C---:B------:R-:W-:Y:S01]  /*f9c0*/  FMUL.FTZ R21, R4.reuse, R13 ;  /* 0x0000000d04157220 */ /* 0x040fe20000410000 */
[-C--:B------:R-:W-:Y:S01]  /*f9d0*/  FMUL.FTZ R15, R4, R11.reuse ;  /* 0x0000000b040f7220 */ /* 0x080fe20000410000 */
[--C-:B------:R-:W-:Y:S02]  /*f9e0*/  HADD2.F32 R6, -RZ, R5.reuse.H0_H0 ;  /* 0x20000005ff067230 */ /* 0x100fe40000004100 */
[----:B------:R-:W-:Y:S01]  /*f9f0*/  FMUL.FTZ R10, R8, R14 ;  /* 0x0000000e080a7220 */ /* 0x000fe20000410000 */
[----:B------:R-:W-:Y:S02]  /*fa00*/  HADD2.F32 R4, -RZ, R0.H1_H1 ;  /* 0x30000000ff047230 */ /* 0x000fe40000004100 */
[----:B------:R-:W-:Y:S01]  /*fa10*/  FFMA.FTZ R21, R2, R11, -R21 ;  /* 0x0000000b02157223 */ /* 0x000fe20000010815 */
[----:B------:R-:W-:-:S02]  /*fa20*/  HADD2.F32 R5, -RZ, R5.H1_H1 ;  /* 0x30000005ff057230 */ /* 0x000fc40000004100 */
[----:B------:R-:W-:Y:S01]  /*fa30*/  FFMA.FTZ R2, R2, R13, R15 ;  /* 0x0000000d02027223 */ /* 0x000fe2000001000f */
[----:B------:R-:W-:Y:S02]  /*fa40*/  HADD2.F32 R9, -RZ, R24.H0_H0 ;  /* 0x20000018ff097230 */ /* 0x000fe40000004100 */
[-C--:B------:R-:W-:Y:S01]  /*fa50*/  FMUL.FTZ R13, R8, R4.reuse ;  /* 0x00000004080d7220 */ /* 0x080fe20000410000 */
[----:B------:R-:W-:Y:S02]  /*fa60*/  HADD2.F32 R0, -RZ, R26.H0_H0 ;  /* 0x2000001aff007230 */ /* 0x000fe40000004100 */
[----:B------:R-:W-:Y:S01]  /*fa70*/  FFMA.FTZ R10, R7, R4, -R10 ;  /* 0x00000004070a7223 */ /* 0x000fe2000001080a */
[----:B------:R-:W-:Y:S01]  /*fa80*/  F2FP.F16.F32.PACK_AB R4, R2, R21 ;  /* 0x000000150204723e */ /* 0x000fe200000000ff */
[----:B------:R-:W-:Y:S01]  /*fa90*/  FMUL.FTZ R11, R5, R9 ;  /* 0x00000009050b7220 */ /* 0x000fe20000410000 */
[----:B------:R-:W-:Y:S01]  /*faa0*/  FFMA.FTZ R13, R7, R14, R13 ;  /* 0x0000000e070d7223 */ /* 0x000fe2000001000d */
[----:B------:R-:W-:Y:S01]  /*fab0*/  FMUL.FTZ R8, R5, R0 ;  /* 0x0000000005087220 */ /* 0x000fe20000410000 */
[----:B------:R-:W-:Y:S01]  /*fac0*/  F2FP.F16.F32.PACK_AB R7, R25, R20 ;  /* 0x000000141907723e */ /* 0x000fe200000000ff */
[----:B------:R-:W-:-:S02]  /*fad0*/  FFMA.FTZ R5, R6, R0, -R11 ;  /* 0x0000000006057223 */ /* 0x000fc4000001080b */
[----:B------:R-:W-:Y:S01]  /*fae0*/  FFMA.FTZ R8, R6, R9, R8 ;  /* 0x0000000906087223 */ /* 0x000fe20000010008 */
[----:B------:R-:W-:-:S04]  /*faf0*/  F2FP.F16.F32.PACK_AB R6, R13, R10 ;  /* 0x0000000a0d06723e */ /* 0x000fc800000000ff */
[----:B------:R-:W-:-:S05]  /*fb00*/  F2FP.F16.F32.PACK_AB R5, R8, R5 ;  /* 0x000000050805723e */ /* 0x000fca00000000ff */
[----:B------:R2:W-:Y:S01]  /*fb10*/  STS.128 [R3+0x1000], R4 ;  /* 0x0010000403007388 */ /* 0x0005e20000000c00 */
[----:B------:R-:W-:Y:S05]  /*fb20*/  BRA `(.L_x_3553) ;  /* 0x0000001000fc7947 */ /* 0x000fea0003800000 */
.L_x_3540:
        /* <DEDUP_REMOVED lines=37> */
[C---:B------:R-:W-:Y:S01]  /*fd80*/  @!P1 IMAD.SHL.U32 R7, R16.reuse, 0x2, RZ ;  /* 0x0000000210079824 */ /* 0x040fe200078e00ff */
[----:B------:R-:W-:-:S04]  /*fd90*/  @!P1 SHF.L.U64.HI R6, R16, 0x1, R17 ;  /* 0x0000000110069819 */ /* 0x000fc80000010211 */
[----:B-1----:R-:W-:-:S05]  /*fda0*/  @!P1 IADD3 R8, P2, R4, R7, RZ ;  /* 0x0000000704089210 */ /* 0x002fca0007f5e0ff */
[----:B--2---:R-:W-:-:S06]  /*fdb0*/  @!P1 IMAD.X R9, R3, 0x1, R6, P2 ;  /* 0x0000000103099824 */ /* 0x004fcc00010e0606 */
[----:B------:R-:W2:Y:S01]  /*fdc0*/  @!P1 LD.E.128 R8, desc[UR46][R8.64] ;  /* 0x0000002e08089980 */ /* 0x000ea2000c101d00 */
[----:B---3--:R-:W-:-:S05]  /*fdd0*/  @!P1 IADD3 R4, P2, R14, R7, RZ ;  /* 0x000000070e049210 */ /* 0x008fca0007f5e0ff */
[----:B----4-:R-:W-:-:S06]  /*fde0*/  @!P1 IMAD.X R5, R5, 0x1, R6, P2 ;  /* 0x0000000105059824 */ /* 0x010fcc00010e0606 */
[----:B------:R-:W3:Y:S01]  /*fdf0*/  @!P1 LD.E.128 R4, desc[UR46][R4.64] ;  /* 0x0000002e04049980 */ /* 0x000ee2000c101d00 */
[----:B------:R-:W-:Y:S02]  /*fe00*/  CS2R R20, SRZ ;  /* 0x0000000000147805 */ /* 0x000fe4000001ff00 */
[----:B------:R-:W-:Y:S02]  /*fe10*/  CS2R R54, SRZ ;  /* 0x0000000000367805 */ /* 0x000fe4000001ff00 */
[----:B------:R-:W-:Y:S01]  /*fe20*/  CS2R R66, SRZ ;  /* 0x0000000000427805 */ /* 0x000fe2000001ff00 */
[----:B------:R-:W0:Y:S01]  /*fe30*/  SHFL.IDX PT, R14, R65, 0x1, 0x1c1f ;  /* 0x003c1f00410e7f89 */ /* 0x000e2200000e0000 */
[----:B------:R-:W-:-:S03]  /*fe40*/  CS2R R68, SRZ ;  /* 0x0000000000447805 */ /* 0x000fc6000001ff00 */
[----:B------:R-:W1:Y:S04]  /*fe50*/  SHFL.IDX PT, R25, R25, 0x1, 0x1c1f ;  /* 0x003c1f0019197f89 */ /* 0x000e6800000e0000 */
[----:B------:R4:W0:Y:S01]  /*fe60*/  SHFL.IDX PT, R24, R36, 0x1, 0x1c1f ;  /* 0x003c1f0024187f89 */ /* 0x00082200000e0000 */
[----:B--2---:R-:W-:Y:S02]  /*fe70*/  @!P1 IMAD.MOV.U32 R20, RZ, RZ, R8 ;  /* 0x000000ffff149224 */ /* 0x004fe400078e0008 */
[----:B------:R-:W-:Y:S02]  /*fe80*/  @!P1 IMAD.MOV.U32 R54, RZ, RZ, R10 ;  /* 0x000000ffff369224 */ /* 0x000fe400078e000a */
[----:B------:R-:W-:Y:S02]  /*fe90*/  IMAD.MOV.U32 R3, RZ, RZ, R20 ;  /* 0x000000ffff037224 */ /* 0x000fe400078e0014 */
[----:B------:R-:W-:-:S02]  /*fea0*/  @!P1 IMAD.MOV.U32 R55, RZ, RZ, R11 ;  /* 0x000000ffff379224 */ /* 0x000fc400078e000b */
[----:B------:R-:W-:Y:S01]  /*feb0*/  @!P1 IMAD.MOV.U32 R21, RZ, RZ, R9 ;  /* 0x000000ffff159224 */ /* 0x000fe200078e0009 */
[----:B------:R-:W-:Y:S01]  /*fec0*/  PRMT R75, R3, 0x7610, R75 ;  /* 0x00007610034b7816 */ /* 0x000fe2000000004b */
[----:B------:R-:W-:Y:S01]  /*fed0*/  IMAD.MOV.U32 R8, RZ, RZ, R54 ;  /* 0x000000ffff087224 */ /* 0x000fe200078e0036 */
[----:B------:R2:W0:Y:S01]  /*fee0*/  SHFL.IDX PT, R3, R26, 0x1, 0x1c1f ;  /* 0x003c1f001a037f89 */ /* 0x00042200000e0000 */
[----:B---3--:R-:W-:Y:S02]  /*fef0*/  @!P1 IMAD.MOV.U32 R66, RZ, RZ, R4 ;  /* 0x000000ffff429224 */ /* 0x008fe400078e0004 */
[----:B------:R-:W-:Y:S01]  /*ff00*/  @!P1 IMAD.MOV.U32 R67, RZ, RZ, R5 ;  /* 0x000000ffff439224 */ /* 0x000fe200078e0005 */
[----:B------:R-:W-:Y:S01]  /*ff10*/  PRMT R70, R8, 0x7610, R70 ;  /* 0x0000761008467816 */ /* 0x000fe20000000046 */
[----:B------:R-:W-:Y:S02]  /*ff20*/  @!P1 IMAD.MOV.U32 R68, RZ, RZ, R6 ;  /* 0x000000ffff449224 */ /* 0x000fe400078e0006 */
[----:B------:R-:W-:-:S02]  /*ff30*/  @!P1 IMAD.MOV.U32 R69, RZ, RZ, R7 ;  /* 0x000000ffff459224 */ /* 0x000fc400078e0007 */
[----:B------:R-:W-:Y:S02]  /*ff40*/  IMAD.MOV.U32 R9, RZ, RZ, R55 ;  /* 0x000000ffff097224 */ /* 0x000fe400078e0037 */
[----:B------:R-:W-:Y:S02]  /*ff50*/  IMAD.MOV.U32 R12, RZ, RZ, R21 ;  /* 0x000000ffff0c7224 */ /* 0x000fe400078e0015 */
[----:B------:R-:W-:Y:S01]  /*ff60*/  IMAD.MOV.U32 R4, RZ, RZ, R66 ;  /* 0x000000ffff047224 */ /* 0x000fe200078e0042 */
[----:B----4-:R-:W-:Y:S01]  /*ff70*/  PRMT R36, R9, 0x7610, R36 ;  /* 0x0000761009247816 */ /* 0x010fe20000000024 */
[----:B------:R-:W-:Y:S01]  /*ff80*/  IMAD.MOV.U32 R5, RZ, RZ, R67 ;  /* 0x000000ffff057224 */ /* 0x000fe200078e0043 */
[----:B------:R-:W-:Y:S01]  /*ff90*/  PRMT R77, R12, 0x7610, R77 ;  /* 0x000076100c4d7816 */ /* 0x000fe2000000004d */
[----:B------:R-:W-:Y:S01]  /*ffa0*/  IMAD.MOV.U32 R6, RZ, RZ, R68 ;  /* 0x000000ffff067224 */ /* 0x000fe200078e0044 */
[----:B------:R-:W-:Y:S01]  /*ffb0*/  PRMT R75, R75, 0x5410, R4 ;  /* 0x000054104b4b7816 */ /* 0x000fe20000000004 */
[----:B------:R-:W-:Y:S01]  /*ffc0*/  IMAD.MOV.U32 R7, RZ, RZ, R69 ;  /* 0x000000ffff077224 */ /* 0x000fe200078e0045 */
[----:B------:R-:W-:-:S02]  /*ffd0*/  PRMT R79, R5, 0x7610, R79 ;  /* 0x00007610054f7816 */ /* 0x000fc4000000004f */
[----:B------:R-:W-:Y:S02]  /*ffe0*/  CS2R R8, SRZ ;  /* 0x0000000000087805 */ /* 0x000fe4000001ff00 */
[----:B------:R-:W-:Y:S02]  /*fff0*/  PRMT R90, R6, 0x7610, R90 ;  /* 0x00007610065a7816 */ /* 0x000fe4000000005a */
[----:B012---:R-:W-:-:S07]  /*10000*/  PRMT R86, R7, 0x7610, R86 ;  /* 0x0000761007567816 */ /* 0x007fce0000000056 */
.L_x_3864:
        /* <DEDUP_REMOVED lines=18> */
[-C--:B------:R-:W-:Y:S02]  /*10130*/  IADD3 R4, P1, R24, R9.reuse, RZ ;  /* 0x0000000918047210 */ /* 0x080fe40007f3e0ff */
[----:B------:R-:W-:-:S03]  /*10140*/  IADD3 R8, P2, R14, R9, RZ ;  /* 0x000000090e087210 */ /* 0x000fc60007f5e0ff */
[--C-:B------:R-:W-:Y:S02]  /*10150*/  IMAD.X R5, R3, 0x1, R0.reuse, P1 ;  /* 0x0000000103057824 */ /* 0x100fe400008e0600 */
[----:B------:R-:W-:-:S04]  /*10160*/  IMAD.X R9, R25, 0x1, R0, P2 ;  /* 0x0000000119097824 */ /* 0x000fc800010e0600 */
[----:B------:R-:W5:Y:S04]  /*10170*/  LD.E.128 R4, desc[UR46][R4.64] ;  /* 0x0000002e04047980 */ /* 0x000f68000c101d00 */
[----:B------:R-:W5:Y:S02]  /*10180*/  LD.E.128 R8, desc[UR46][R8.64] ;  /* 0x0000002e08087980 */ /* 0x000f64000c101d00 */
.L_x_3558:
[----:B------:R-:W-:Y:S05]  /*10190*/  BSYNC B1 ;  /* 0x0000000000017941 */ /* 0x000fea0003800000 */
.L_x_3557:
[----:B------:R-:W0:Y:S01]  /*101a0*/  SYNCS.PHASECHK.TRANS64.TRYWAIT P1, [R2+URZ+0x38800], R13 ;  /* 0x0388000d020075a7 */ /* 0x000e22000802017f */
[----:B------:R-:W-:Y:S04]  /*101b0*/  BSSY B1, `(.L_x_3559) ;  /* 0x0000002000017945 */ /* 0x000fe80003800000 */
[----:B0-----:R-:W-:Y:S05]  /*101c0*/  @!P1 BRA `(.L_x_3560) ;  /* 0x0000026400709947 */ /* 0x001fea0003800000 */
.L_x_3865:
[----:B------:R-:W-:Y:S05]  /*101d0*/  BSYNC B1 ;  /* 0x0000000000017941 */ /* 0x000fea0003800000 */
.L_x_3559:
[----:B------:R-:W2:Y:S04]  /*101e0*/  LDL R0, [R1+0x50] ;  /* 0x0000500001007983 */ /* 0x000ea80000100800 */
[----:B------:R-:W3:Y:S01]  /*101f0*/  LDL R14, [R1+0x420] ;  /* 0x00042000010e7983 */ /* 0x000ee20000100800 */
[----:B-----5:R-:W-:-:S05]  /*10200*/  IMAD.MOV.U32 R3, RZ, RZ, R8 ;  /* 0x000000ffff037224 */ /* 0x020fca00078e0008 */
[----:B------:R-:W-:Y:S01]  /*10210*/  PRMT R36, R36, 0x5410, R3 ;  /* 0x0000541024247816 */ /* 0x000fe20000000003 */
[----:B------:R-:W-:Y:S02]  /*10220*/  IMAD.MOV.U32 R12, RZ, RZ, R9 ;  /* 0x000000ffff0c7224 */ /* 0x000fe400078e0009 */
[----:B0-----:R-:W-:Y:S02]  /*10230*/  IMAD.MOV.U32 R13, RZ, RZ, R10 ;  /* 0x000000ffff0d7224 */ /* 0x001fe400078e000a */
[----:B------:R-:W-:Y:S01]  /*10240*/  IMAD.IADD R72, R16, 0x1, R71 ;  /* 0x0000000110487824 */ /* 0x000fe200078e0247 */
[----:B------:R-:W-:Y:S01]  /*10250*/  PRMT R65, R12, 0x7610, R65 ;  /* 0x000076100c417816 */ /* 0x000fe20000000041 */
[----:B------:R-:W-:Y:S01]  /*10260*/  IMAD.MOV.U32 R12, RZ, RZ, R11 ;  /* 0x000000ffff0c7224 */ /* 0x000fe200078e000b */
[----:B------:R-:W-:Y:S01]  /*10270*/  BSSY B1, `(.L_x_3561) ;  /* 0x000006d000017945 */ /* 0x000fe20003800000 */
[----:B------:R-:W-:Y:S01]  /*10280*/  IMAD.MOV.U32 R71, RZ, RZ, R7 ;  /* 0x000000ffff477224 */ /* 0x000fe200078e0007 */
[----:B------:R-:W-:Y:S01]  /*10290*/  LOP3.LUT R72, R72, 0x38, RZ, 0xc0, !PT ;  /* 0x0000003848487812 */ /* 0x000fe200078ec0ff */
[----:B--2---:R-:W-:-:S05]  /*102a0*/  IMAD R0, R0, -0x40, R27 ;  /* 0xffffffc000007824 */ /* 0x004fca00078e021b */
[----:B------:R-:W-:-:S04]  /*102b0*/  VIMNMX R3, R0, 0x40, PT ;  /* 0x0000004000037848 */ /* 0x000fc80003fe0100 */
[-C--:B------:R-:W-:Y:S02]  /*102c0*/  ISETP.GE.OR P1, PT, R152, R3.reuse, P0 ;  /* 0x000000039800720c */ /* 0x080fe40000726670 */
[----:B---3--:R-:W-:Y:S01]  /*102d0*/  ISETP.GE.OR P0, PT, R14, R3, P0 ;  /* 0x000000030e00720c */ /* 0x008fe20000706670 */
[----:B------:R-:W-:Y:S01]  /*102e0*/  IMAD.MOV.U32 R3, RZ, RZ, R5 ;  /* 0x000000ffff037224 */ /* 0x000fe200078e0005 */
[----:B------:R-:W-:Y:S01]  /*102f0*/  PRMT R0, R13, 0x7610, R0 ;  /* 0x000076100d007816 */ /* 0x000fe20000000000 */
[----:B------:R-:W-:-:S03]  /*10300*/  IMAD.MOV.U32 R13, RZ, RZ, R4 ;  /* 0x000000ffff0d7224 */ /* 0x000fc600078e0004 */
[----:B------:R-:W-:Y:S01]  /*10310*/  PRMT R70, R70, 0x5410, R3 ;  /* 0x0000541046467816 */ /* 0x000fe20000000003 */
[----:B------:R-:W-:Y:S01]  /*10320*/  IMAD.MOV.U32 R3, RZ, RZ, R6 ;  /* 0x000000ffff037224 */ /* 0x000fe200078e0006 */
[----:B------:R-:W-:Y:S02]  /*10330*/  PRMT R0, R0, 0x5410, R12 ;  /* 0x0000541000007816 */ /* 0x000fe4000000000c */
[----:B------:R-:W-:Y:S01]  /*10340*/  PRMT R65, R65, 0x5410, R13 ;  /* 0x0000541041417816 */ /* 0x000fe2000000000d */
[----:B------:R-:W-:Y:S06]  /*10350*/  @P1 BRA `(.L_x_3562) ;  /* 0x0000000400781947 */ /* 0x000fec0003800000 */
[----:B------:R-:W-:Y:S01]  /*10360*/  IMAD.SHL.U32 R12, R158, 0x40, RZ ;  /* 0x000000409e0c7824 */ /* 0x000fe200078e00ff */
[--C-:B------:R-:W-:Y:S01]  /*10370*/  SHF.R.U64 R87, R66, 0x10, R67.reuse ;  /* 0x0000001042577819 */ /* 0x100fe20000001243 */
[----:B------:R-:W-:Y:S01]  /*10380*/  IMAD.SHL.U32 R25, R221, 0x200, RZ ;  /* 0x00000200dd197824 */ /* 0x000fe200078e00ff */
[----:B------:R-:W-:Y:S01]  /*10390*/  SHF.R.U32.HI R76, RZ, 0x10, R67 ;  /* 0x00000010ff4c7819 */ /* 0x000fe20000011643 */
[----:B------:R-:W-:Y:S01]  /*103a0*/  HADD2.F32 R79, -RZ, R79.H0_H0 ;  /* 0x2000004fff4f7230 */ /* 0x000fe20000004100 */
[----:B------:R-:W-:Y:S01]  /*103b0*/  LOP3.LUT R13, R12, 0x1c0, RZ, 0xc0, !PT ;  /* 0x000001c00c0d7812 */ /* 0x000fe200078ec0ff */
[----:B------:R-:W-:Y:S01]  /*103c0*/  HADD2.F32 R77, -RZ, R77.H0_H0 ;  /* 0x2000004dff4d7230 */ /* 0x000fe20000004100 */
[----:B------:R-:W-:Y:S01]  /*103d0*/  SHF.R.U64 R89, R20, 0x10, R21 ;  /* 0x0000001014597819 */ /* 0x000fe20000001215 */
[----:B------:R-:W-:Y:S01]  /*103e0*/  HADD2.F32 R76, -RZ, R76.H0_H0 ;  /* 0x2000004cff4c7230 */ /* 0x000fe20000004100 */
[----:B------:R-:W-:Y:S02]  /*103f0*/  SHF.R.U32.HI R15, RZ, 0x3, R13 ;  /* 0x00000003ff0f7819 */ /* 0x000fe4000001160d */
[----:B------:R-:W-:-:S02]  /*10400*/  LOP3.LUT R12, R13, 0x38, R16, 0xf8, !PT ;  /* 0x000000380d0c7812 */ /* 0x000fc400078ef810 */
[----:B------:R-:W-:Y:S02]  /*10410*/  LOP3.LUT R24, R15, R72, R13, 0x1e, !PT ;  /* 0x000000480f187212 */ /* 0x000fe400078e1e0d */
[----:B------:R-:W-:Y:S02]  /*10420*/  LOP3.LUT R73, R25, R12, R15, 0xf6, !PT ;  /* 0x0000000c19497212 */ /* 0x000fe400078ef60f */
[----:B------:R-:W-:Y:S02]  /*10430*/  LOP3.LUT R25, R24, R25, RZ, 0xfc, !PT ;  /* 0x0000001918197212 */ /* 0x000fe400078efcff */
[----:B------:R-:W-:Y:S01]  /*10440*/  SHF.R.U32.HI R78, RZ, 0x10, R21 ;  /* 0x00000010ff4e7819 */ /* 0x000fe20000011615 */
[--C-:B------:R-:W-:Y:S01]  /*10450*/  IMAD R73, R73, 0x2, R2.reuse ;  /* 0x0000000249497824 */ /* 0x100fe200078e0202 */
[--C-:B------:R-:W-:Y:S01]  /*10460*/  SHF.R.U64 R85, R68, 0x10, R69.reuse ;  /* 0x0000001044557819 */ /* 0x100fe20000001245 */
[----:B------:R-:W-:Y:S01]  /*10470*/  IMAD R74, R25, 0x2, R2 ;  /* 0x00000002194a7824 */ /* 0x000fe200078e0202 */
[----:B------:R-:W-:-:S02]  /*10480*/  SHF.R.U32.HI R82, RZ, 0x10, R69 ;  /* 0x00000010ff527819 */ /* 0x000fc40000011645 */
[----:B------:R-:W0:Y:S01]  /*10490*/  LDS.128 R12, [R73+0x20400] ;  /* 0x02040000490c7984 */ /* 0x000e220000000c00 */
[--C-:B------:R-:W-:Y:S02]  /*104a0*/  SHF.R.U64 R88, R54, 0x10, R55.reuse ;  /* 0x0000001036587819 */ /* 0x100fe40000001237 */
[----:B------:R-:W-:Y:S01]  /*104b0*/  SHF.R.U32.HI R84, RZ, 0x10, R55 ;  /* 0x00000010ff547819 */ /* 0x000fe20000011637 */
        /* <DEDUP_REMOVED lines=11> */
[----:B------:R-:W-:Y:S02]  /*10570*/  HADD2.F32 R81, -RZ, R86.H0_H0 ;  /* 0x20000056ff517230 */ /* 0x000fe40000004100 */
[----:B------:R-:W-:Y:S01]  /*10580*/  FFMA.FTZ R83, R20, R79, R83 ;  /* 0x0000004f14537223 */ /* 0x000fe20000010053 */
[----:B------:R-:W-:-:S02]  /*10590*/  HADD2.F32 R77, -RZ, R36.H0_H0 ;  /* 0x20000024ff4d7230 */ /* 0x000fc40000004100 */
        /* <DEDUP_REMOVED lines=14> */
[--C-:B------:R-:W-:Y:S02]  /*10680*/  HADD2.F32 R68, -RZ, R75.reuse.H1_H1 ;  /* 0x3000004bff447230 */ /* 0x100fe40000004100 */
[----:B------:R-:W-:Y:S01]  /*10690*/  FMUL.FTZ R86, R69, R66 ;  /* 0x0000004245567220 */ /* 0x000fe20000410000 */
[----:B------:R-:W-:-:S02]  /*106a0*/  HADD2.F32 R20, -RZ, R75.H0_H0 ;  /* 0x2000004bff147230 */ /* 0x000fc40000004100 */
        /* <DEDUP_REMOVED lines=41> */
.L_x_3562:
[----:B------:R-:W-:Y:S05]  /*10940*/  BSYNC B1 ;  /* 0x0000000000017941 */ /* 0x000fea0003800000 */
.L_x_3561:
[----:B------:R-:W-:Y:S01]  /*10950*/  PRMT R66, R3, 0x5410, R71 ;  /* 0x0000541003427816 */ /* 0x000fe20000000047 */
[----:B------:R-:W-:Y:S06]  /*10960*/  @P0 BRA `(.L_x_3553) ;  /* 0x00000004006c0947 */ /* 0x000fec0003800000 */
[----:B0-----:R-:W2:Y:S04]  /*10970*/  LDL R13, [R1+0x42c] ;  /* 0x00042c00010d7983 */ /* 0x001ea80000100800 */
[----:B------:R-:W2:Y:S04]  /*10980*/  LDL R12, [R1+0x438] ;  /* 0x00043800010c7983 */ /* 0x000ea80000100800 */
[----:B------:R-:W3:Y:S04]  /*10990*/  LDL R20, [R1+0x43c] ;  /* 0x00043c0001147983 */ /* 0x000ee80000100800 */
[----:B------:R-:W4:Y:S01]  /*109a0*/  LDL R75, [R1+0x428] ;  /* 0x00042800014b7983 */ /* 0x000f220000100800 */
[----:B------:R-:W-:Y:S01]  /*109b0*/  SHF.R.U64 R71, R8, 0x10, R9 ;  /* 0x0000001008477819 */ /* 0x000fe20000001209 */
[--C-:B------:R-:W-:Y:S01]  /*109c0*/  HADD2.F32 R21, -RZ, R65.reuse.H0_H0 ;  /* 0x20000041ff157230 */ /* 0x100fe20000004100 */
[--C-:B------:R-:W-:Y:S01]  /*109d0*/  SHF.R.U64 R69, R10, 0x10, R11.reuse ;  /* 0x000000100a457819 */ /* 0x100fe2000000120b */
[----:B------:R-:W-:Y:S01]  /*109e0*/  HADD2.F32 R36, -RZ, R36.H1_H1 ;  /* 0x30000024ff247230 */ /* 0x000fe20000004100 */
[----:B------:R-:W-:Y:S01]  /*109f0*/  SHF.R.U32.HI R68, RZ, 0x10, R11 ;  /* 0x00000010ff447819 */ /* 0x000fe2000001160b */
[----:B------:R-:W-:Y:S01]  /*10a00*/  HADD2.F32 R11, -RZ, R70.H1_H1 ;  /* 0x30000046ff0b7230 */ /* 0x000fe20000004100 */
[--C-:B------:R-:W-:Y:S01]  /*10a10*/  SHF.R.U32.HI R54, RZ, 0x10, R5.reuse ;  /* 0x00000010ff367819 */ /* 0x100fe20000011605 */
[----:B------:R-:W-:Y:S01]  /*10a20*/  HADD2.F32 R65, -RZ, R65.H1_H1 ;  /* 0x30000041ff417230 */ /* 0x000fe20000004100 */
[----:B------:R-:W-:-:S02]  /*10a30*/  SHF.R.U64 R74, R4, 0x10, R5 ;  /* 0x00000010044a7819 */ /* 0x000fc40000001205 */
[----:B------:R-:W-:Y:S02]  /*10a40*/  SHF.R.U64 R73, R6, 0x10, R7 ;  /* 0x0000001006497819 */ /* 0x000fe40000001207 */
[----:B--2---:R-:W-:-:S05]  /*10a50*/  LOP3.LUT R72, R12, R72, R13, 0x1e, !PT ;  /* 0x000000480c487212 */ /* 0x004fca00078e1e0d */
[----:B---3--:R-:W-:Y:S01]  /*10a60*/  IMAD.IADD R3, R20, 0x1, R72 ;  /* 0x0000000114037824 */ /* 0x008fe200078e0248 */
[----:B------:R-:W-:Y:S01]  /*10a70*/  SHF.R.U32.HI R20, RZ, 0x10, R9 ;  /* 0x00000010ff147819 */ /* 0x000fe20000011609 */
[----:B----4-:R-:W0:Y:S02]  /*10a80*/  LDS.128 R12, [R75+0x20400] ;  /* 0x020400004b0c7984 */ /* 0x010e240000000c00 */
[----:B------:R-:W-:Y:S01]  /*10a90*/  IMAD R3, R3, 0x2, R2 ;  /* 0x0000000203037824 */ /* 0x000fe200078e0202 */
[----:B------:R-:W-:Y:S01]  /*10aa0*/  SHF.R.U32.HI R72, RZ, 0x10, R7 ;  /* 0x00000010ff487819 */ /* 0x000fe20000011607 */
[----:B------:R-:W-:-:S03]  /*10ab0*/  HADD2.F32 R20, -RZ, R20.H0_H0 ;  /* 0x20000014ff147230 */ /* 0x000fc60000004100 */
[----:B------:R-:W1:Y:S01]  /*10ac0*/  LDS.128 R24, [R3+0x20400] ;  /* 0x0204000003187984 */ /* 0x000e620000000c00 */
[--C-:B0-----:R-:W-:Y:S02]  /*10ad0*/  HADD2.F32 R4, -RZ, R13.reuse.H0_H0 ;  /* 0x2000000dff047230 */ /* 0x101fe40000004100 */
[----:B------:R-:W-:Y:S02]  /*10ae0*/  HADD2.F32 R13, -RZ, R13.H1_H1 ;  /* 0x3000000dff0d7230 */ /* 0x000fe40000004100 */
[----:B------:R-:W-:Y:S02]  /*10af0*/  HADD2.F32 R2, -RZ, R12.H0_H0 ;  /* 0x2000000cff027230 */ /* 0x000fe40000004100 */
[--C-:B-1----:R-:W-:Y:S02]  /*10b00*/  HADD2.F32 R8, -RZ, R25.reuse.H0_H0 ;  /* 0x20000019ff087230 */ /* 0x102fe40000004100 */
[----:B------:R-:W-:Y:S02]  /*10b10*/  HADD2.F32 R25, -RZ, R25.H1_H1 ;  /* 0x30000019ff197230 */ /* 0x000fe40000004100 */
[----:B------:R-:W-:-:S02]  /*10b20*/  HADD2.F32 R7, -RZ, R24.H0_H0 ;  /* 0x20000018ff077230 */ /* 0x000fc40000004100 */
[C---:B------:R-:W-:Y:S01]  /*10b30*/  FMUL.FTZ R55, R8.reuse, R21 ;  /* 0x0000001508377220 */ /* 0x040fe20000410000 */
[-C--:B------:R-:W-:Y:S01]  /*10b40*/  FMUL.FTZ R67, R8, R11.reuse ;  /* 0x0000000b08437220 */ /* 0x080fe20000410000 */
[----:B------:R-:W-:Y:S02]  /*10b50*/  HADD2.F32 R8, -RZ, R54.H0_H0 ;  /* 0x20000036ff087230 */ /* 0x000fe40000004100 */
[----:B------:R-:W-:Y:S01]  /*10b60*/  FMUL.FTZ R54, R25, R20 ;  /* 0x0000001419367220 */ /* 0x000fe20000410000 */
[C---:B------:R-:W-:Y:S01]  /*10b70*/  FFMA.FTZ R55, R4.reuse, R11, -R55 ;  /* 0x0000000b04377223 */ /* 0x040fe20000010837 */
[----:B------:R-:W-:Y:S01]  /*10b80*/  FFMA.FTZ R67, R4, R21, R67 ;  /* 0x0000001504437223 */ /* 0x000fe20000010043 */
[----:B------:R-:W-:Y:S01]  /*10b90*/  FMUL.FTZ R11, R7, R36 ;  /* 0x00000024070b7220 */ /* 0x000fe20000410000 */
[-C--:B------:R-:W-:Y:S01]  /*10ba0*/  FMUL.FTZ R4, R25, R8.reuse ;  /* 0x0000000819047220 */ /* 0x080fe20000410000 */
[----:B------:R-:W-:Y:S01]  /*10bb0*/  FFMA.FTZ R54, R13, R8, -R54 ;  /* 0x000000080d367223 */ /* 0x000fe20000010836 */
[----:B------:R-:W-:-:S02]  /*10bc0*/  HADD2.F32 R9, -RZ, R26.H0_H0 ;  /* 0x2000001aff097230 */ /* 0x000fc40000004100 */
[-C--:B------:R-:W-:Y:S01]  /*10bd0*/  FMUL.FTZ R7, R7, R65.reuse ;  /* 0x0000004107077220 */ /* 0x080fe20000410000 */
[----:B------:R-:W-:Y:S02]  /*10be0*/  HADD2.F32 R8, -RZ, R0.H0_H0 ;  /* 0x20000000ff087230 */ /* 0x000fe40000004100 */
[----:B------:R-:W-:Y:S01]  /*10bf0*/  FFMA.FTZ R20, R13, R20, R4 ;  /* 0x000000140d147223 */ /* 0x000fe20000010004 */
[----:B------:R-:W-:Y:S02]  /*10c00*/  HADD2.F32 R5, -RZ, R14.H0_H0 ;  /* 0x2000000eff057230 */ /* 0x000fe40000004100 */
[C---:B------:R-:W-:Y:S01]  /*10c10*/  FFMA.FTZ R65, R2.reuse, R65, -R11 ;  /* 0x0000004102417223 */ /* 0x040fe2000001080b */
[----:B------:R-:W-:Y:S02]  /*10c20*/  HADD2.F32 R4, -RZ, R66.H0_H0 ;  /* 0x20000042ff047230 */ /* 0x000fe40000004100 */
[----:B------:R-:W-:Y:S01]  /*10c30*/  FFMA.FTZ R36, R2, R36, R7 ;  /* 0x0000002402247223 */ /* 0x000fe20000010007 */
[----:B------:R-:W-:-:S02]  /*10c40*/  HADD2.F32 R10, -RZ, R27.H0_H0 ;  /* 0x2000001bff0a7230 */ /* 0x000fc40000004100 */
[C---:B------:R-:W-:Y:S01]  /*10c50*/  FMUL.FTZ R2, R9.reuse, R8 ;  /* 0x0000000809027220 */ /* 0x040fe20000410000 */
[----:B------:R-:W-:Y:S02]  /*10c60*/  HADD2.F32 R7, -RZ, R66.H1_H1 ;  /* 0x30000042ff077230 */ /* 0x000fe40000004100 */
[-C--:B------:R-:W-:Y:S01]  /*10c70*/  FMUL.FTZ R66, R9, R4.reuse ;  /* 0x0000000409427220 */ /* 0x080fe20000410000 */
[----:B------:R-:W-:Y:S02]  /*10c80*/  HADD2.F32 R11, -RZ, R0.H1_H1 ;  /* 0x30000000ff0b7230 */ /* 0x000fe40000004100 */
[----:B------:R-:W-:Y:S01]  /*10c90*/  FFMA.FTZ R21, R5, R4, -R2 ;  /* 0x0000000405157223 */ /* 0x000fe20000010802 */
[----:B------:R-:W-:Y:S02]  /*10ca0*/  HADD2.F32 R6, -RZ, R15.H0_H0 ;  /* 0x2000000fff067230 */ /* 0x000fe40000004100 */
[----:B------:R-:W-:Y:S01]  /*10cb0*/  FMUL.FTZ R4, R10, R7 ;  /* 0x000000070a047220 */ /* 0x000fe20000410000 */
[----:B------:R-:W-:-:S02]  /*10cc0*/  HADD2.F32 R27, -RZ, R27.H1_H1 ;  /* 0x3000001bff1b7230 */ /* 0x000fc40000004100 */
[----:B------:R-:W-:Y:S01]  /*10cd0*/  FMUL.FTZ R9, R10, R11 ;  /* 0x0000000b0a097220 */ /* 0x000fe20000410000 */
[----:B------:R-:W-:Y:S02]  /*10ce0*/  HADD2.F32 R2, -RZ, R68.H0_H0 ;  /* 0x20000044ff027230 */ /* 0x000fe40000004100 */
[----:B------:R-:W-:Y:S01]  /*10cf0*/  FFMA.FTZ R10, R5, R8, R66 ;  /* 0x00000008050a7223 */ /* 0x000fe20000010042 */
[----:B------:R-:W-:Y:S02]  /*10d00*/  HADD2.F32 R0, -RZ, R72.H0_H0 ;  /* 0x20000048ff007230 */ /* 0x000fe40000004100 */
[C---:B------:R-:W-:Y:S01]  /*10d10*/  FFMA.FTZ R8, R6.reuse, R7, -R9 ;  /* 0x0000000706087223 */ /* 0x040fe20000010809 */
[----:B------:R-:W-:Y:S02]  /*10d20*/  HADD2.F32 R15, -RZ, R15.H1_H1 ;  /* 0x3000000fff0f7230 */ /* 0x000fe40000004100 */
[----:B------:R-:W-:Y:S01]  /*10d30*/  FFMA.FTZ R25, R6, R11, R4 ;  /* 0x0000000b06197223 */ /* 0x000fe20000010004 */
[----:B------:R-:W-:-:S02]  /*10d40*/  HADD2.F32 R24, -RZ, R24.H1_H1 ;  /* 0x30000018ff187230 */ /* 0x000fc40000004100 */
[C---:B------:R-:W-:Y:S01]  /*10d50*/  FMUL.FTZ R66, R27.reuse, R2 ;  /* 0x000000021b427220 */ /* 0x040fe20000410000 */
[----:B------:R-:W-:Y:S02]  /*10d60*/  HADD2.F32 R26, -RZ, R26.H1_H1 ;  /* 0x3000001aff1a7230 */ /* 0x000fe40000004100 */
[-C--:B------:R-:W-:Y:S01]  /*10d70*/  FMUL.FTZ R4, R27, R0.reuse ;  /* 0x000000001b047220 */ /* 0x080fe20000410000 */
[----:B------:R-:W-:Y:S02]  /*10d80*/  HADD2.F32 R9, -RZ, R71.H0_H0 ;  /* 0x20000047ff097230 */ /* 0x000fe40000004100 */
[C---:B------:R-:W-:Y:S01]  /*10d90*/  FFMA.FTZ R27, R15.reuse, R0, -R66 ;  /* 0x000000000f1b7223 */ /* 0x040fe20000010842 */
[----:B------:R-:W-:Y:S02]  /*10da0*/  HADD2.F32 R11, -RZ, R69.H0_H0 ;  /* 0x20000045ff0b7230 */ /* 0x000fe40000004100 */
[----:B------:R-:W-:Y:S01]  /*10db0*/  FFMA.FTZ R2, R15, R2, R4 ;  /* 0x000000020f027223 */ /* 0x000fe20000010004 */
[----:B------:R-:W-:-:S02]  /*10dc0*/  HADD2.F32 R5, -RZ, R74.H0_H0 ;  /* 0x2000004aff057230 */ /* 0x000fc40000004100 */
[----:B------:R-:W-:Y:S01]  /*10dd0*/  FMUL.FTZ R13, R24, R9 ;  /* 0x00000009180d7220 */ /* 0x000fe20000410000 */
[----:B------:R-:W-:Y:S02]  /*10de0*/  HADD2.F32 R7, -RZ, R73.H0_H0 ;  /* 0x20000049ff077230 */ /* 0x000fe40000004100 */
[----:B------:R-:W-:Y:S01]  /*10df0*/  FMUL.FTZ R15, R26, R11 ;  /* 0x0000000b1a0f7220 */ /* 0x000fe20000410000 */
[----:B------:R-:W-:Y:S02]  /*10e00*/  HADD2.F32 R12, -RZ, R12.H1_H1 ;  /* 0x3000000cff0c7230 */ /* 0x000fe40000004100 */
[----:B------:R-:W-:Y:S01]  /*10e10*/  FMUL.FTZ R24, R24, R5 ;  /* 0x0000000518187220 */ /* 0x000fe20000410000 */
[----:B------:R-:W-:Y:S02]  /*10e20*/  HADD2.F32 R14, -RZ, R14.H1_H1 ;  /* 0x3000000eff0e7230 */ /* 0x000fe40000004100 */
[----:B------:R-:W-:Y:S01]  /*10e30*/  FMUL.FTZ R26, R26, R7 ;  /* 0x000000071a1a7220 */ /* 0x000fe20000410000 */
[C---:B------:R-:W-:Y:S01]  /*10e40*/  FFMA.FTZ R4, R12.reuse, R5, -R13 ;  /* 0x000000050c047223 */ /* 0x040fe2000001080d */
[----:B------:R-:W-:Y:S01]  /*10e50*/  FFMA.FTZ R13, R12, R9, R24 ;  /* 0x000000090c0d7223 */ /* 0x000fe20000010018 */
[C---:B------:R-:W-:Y:S01]  /*10e60*/  FFMA.FTZ R6, R14.reuse, R7, -R15 ;  /* 0x000000070e067223 */ /* 0x040fe2000001080f */
[----:B------:R-:W-:Y:S01]  /*10e70*/  FFMA.FTZ R15, R14, R11, R26 ;  /* 0x0000000b0e0f7223 */ /* 0x000fe2000001001a */
[----:B------:R-:W-:-:S02]  /*10e80*/  F2FP.F16.F32.PACK_AB R7, R27, R8 ;  /* 0x000000081b07723e */ /* 0x000fc400000000ff */
[----:B------:R-:W-:Y:S02]  /*10e90*/  F2FP.F16.F32.PACK_AB R5, R54, R55 ;  /* 0x000000373605723e */ /* 0x000fe400000000ff */
[----:B------:R-:W-:Y:S02]  /*10ea0*/  F2FP.F16.F32.PACK_AB R4, R4, R65 ;  /* 0x000000410404723e */ /* 0x000fe400000000ff */
[----:B------:R-:W-:Y:S02]  /*10eb0*/  F2FP.F16.F32.PACK_AB R6, R6, R21 ;  /* 0x000000150606723e */ /* 0x000fe400000000ff */
[----:B------:R-:W-:Y:S02]  /*10ec0*/  F2FP.F16.F32.PACK_AB R11, R2, R25 ;  /* 0x00000019020b723e */ /* 0x000fe400000000ff */
[----:B------:R-:W-:Y:S01]  /*10ed0*/  F2FP.F16.F32.PACK_AB R9, R20, R67 ;  /* 0x000000431409723e */ /* 0x000fe200000000ff */
[----:B------:R1:W-:Y:S01]  /*10ee0*/  STS.128 [R75+0x20400], R4 ;  /* 0x020400044b007388 */ /* 0x0003e20000000c00 */
[----:B------:R-:W-:-:S02]  /*10ef0*/  F2FP.F16.F32.PACK_AB R8, R13, R36 ;  /* 0x000000240d08723e */ /* 0x000fc400000000ff */
[----:B------:R-:W-:-:S05]  /*10f00*/  F2FP.F16.F32.PACK_AB R10, R15, R10 ;  /* 0x0000000a0f0a723e */ /* 0x000fca00000000ff */
[----:B------:R1:W-:Y:S02]  /*10f10*/  STS.128 [R3+0x20400], R8 ;  /* 0x0204000803007388 */ /* 0x0003e40000000c00 */
.L_x_3553:
[----:B------:R-:W-:Y:S05]  /*10f20*/  BSYNC B0 ;  /* 0x0000000000007941 */ /* 0x000fea0003800000 */
.L_x_3539:
[----:B------:R-:W-:Y:S01]  /*10f30*/  @!PT LDS RZ, [RZ] ;  /* 0x00000000fffff984 */ /* 0x000fe20000000800 */
[----:B------:R-:W-:Y:S01]  /*10f40*/  @!PT LDS RZ, [RZ] ;  /* 0x00000000fffff984 */ /* 0x000fe20000000800 */
[----:B------:R-:W-:Y:S01]  /*10f50*/  @!PT LDS RZ, [RZ] ;  /* 0x00000000fffff984 */ /* 0x000fe20000000800 */
[----:B------:R-:W-:Y:S01]  /*10f60*/  @!PT LDS RZ, [RZ] ;  /* 0x00000000fffff984 */ /* 0x000fe20000000800 */
[----:B------:R3:W-:Y:S06]  /*10f70*/  MEMBAR.ALL.CTA ;  /* 0x0000000000007992 */ /* 0x0007ec0000008000 */
[----:B---3--:R-:W3:Y:S01]  /*10f80*/  FENCE.VIEW.ASYNC.S ;  /* 0x00000000000073c6 */ /* 0x008ee20000000000 */
[----:B------:R-:W-:Y:S05]  /*10f90*/  WARPSYNC.ALL ;  /* 0x0000000000007948 */ /* 0x000fea0003800000 */
[----:B---3--:R-:W-:Y:S06]  /*10fa0*/  BAR.SYNC.DEFER_BLOCKING 0xd, 0x80 ;  /* 0x0342000000007b1d */ /* 0x008fec0000010000 */
.L_x_3536:
[----:B012---:R-:W-:Y:S01]  /*10fb0*/  IMAD.U32 R6, RZ, RZ, UR44 ;  /* 0x0000002cff067e24 */ /* 0x007fe2000f8e00ff */
[----:B------:R-:W-:Y:S01]  /*10fc0*/  UIADD3 UR4, UP0, UR38, 0x1d8, URZ ;  /* 0x000001d826047890 */ /* 0x000fe2000ff1e03f */
[----:B------:R-:W-:Y:S01]  /*10fd0*/  IMAD.U32 R7, RZ, RZ, UR45 ;  /* 0x0000002dff077e24 */ /* 0x000fe2000f8e00ff */
[----:B------:R-:W-:Y:S01]  /*10fe0*/  STL.64 [R1+0x1c0], R28 ;  /* 0x0001c01c01007387 */ /* 0x000fe20000100a00 */
[----:B------:R-:W-:Y:S01]  /*10ff0*/  IMAD.MOV.U32 R4, RZ, RZ, R53 ;  /* 0x000000ffff047224 */ /* 0x000fe200078e0035 */
[----:B------:R-:W-:Y:S01]  /*11000*/  UIADD3.X UR5, URZ, UR37, URZ, UP0, !UPT ;  /* 0x000000253f057290 */ /* 0x000fe200087fe43f */
[----:B------:R-:W-:Y:S02]  /*11010*/  IMAD.MOV.U32 R5, RZ, RZ, R52 ;  /* 0x000000ffff057224 */ /* 0x000fe400078e0034 */
[----:B------:R-:W-:Y:S02]  /*11020*/  IMAD.MOV.U32 R8, RZ, RZ, R60 ;  /* 0x000000ffff087224 */ /* 0x000fe400078e003c */
[----:B------:R-:W-:Y:S01]  /*11030*/  IMAD.MOV.U32 R9, RZ, RZ, R59 ;  /* 0x000000ffff097224 */ /* 0x000fe200078e003b */
[----:B------:R0:W-:Y:S01]  /*11040*/  STL.128 [R1+0x150], R4 ;  /* 0x0001500401007387 */ /* 0x0001e20000100c00 */
[----:B------:R-:W-:-:S02]  /*11050*/  IMAD.MOV.U32 R10, RZ, RZ, R63 ;  /* 0x000000ffff0a7224 */ /* 0x000fc400078e003f */
[----:B------:R-:W-:Y:S02]  /*11060*/  IMAD.MOV.U32 R11, RZ, RZ, R64 ;  /* 0x000000ffff0b7224 */ /* 0x000fe400078e0040 */
[----:B------:R-:W-:Y:S02]  /*11070*/  IMAD.U32 R0, RZ, RZ, UR38 ;  /* 0x00000026ff007e24 */ /* 0x000fe4000f8e00ff */
[----:B------:R-:W-:Y:S01]  /*11080*/  IMAD.U32 R3, RZ, RZ, UR37 ;  /* 0x00000025ff037e24 */ /* 0x000fe2000f8e00ff */
[----:B------:R1:W-:Y:S01]  /*11090*/  STL.128 [R1+0x130], R8 ;  /* 0x0001300801007387 */ /* 0x0003e20000100c00 */
[----:B------:R-:W-:Y:S02]  /*110a0*/  IMAD.U32 R2, RZ, RZ, UR36 ;  /* 0x00000024ff027e24 */ /* 0x000fe4000f8e00ff */
[----:B0-----:R-:W-:Y:S02]  /*110b0*/  IMAD.MOV.U32 R4, RZ, RZ, R47 ;  /* 0x000000ffff047224 */ /* 0x001fe400078e002f */
[----:B------:R-:W-:-:S02]  /*110c0*/  IMAD.MOV.U32 R5, RZ, RZ, R62 ;  /* 0x000000ffff057224 */ /* 0x000fc400078e003e */
[----:B------:R-:W-:Y:S02]  /*110d0*/  IMAD.MOV.U32 R6, RZ, RZ, R37 ;  /* 0x000000ffff067224 */ /* 0x000fe400078e0025 */
[----:B------:R-:W-:Y:S02]  /*110e0*/  IMAD.MOV.U32 R7, RZ, RZ, R38 ;  /* 0x000000ffff077224 */ /* 0x000fe400078e0026 */
[----:B-1----:R-:W-:Y:S02]  /*110f0*/  IMAD.MOV.U32 R8, RZ, RZ, R51 ;  /* 0x000000ffff087224 */ /* 0x002fe400078e0033 */
[----:B------:R-:W-:Y:S01]  /*11100*/  IMAD.MOV.U32 R9, RZ, RZ, R50 ;  /* 0x000000ffff097224 */ /* 0x000fe200078e0032 */
[----:B------:R0:W-:Y:S01]  /*11110*/  STL.128 [R1+0x190], R4 ;  /* 0x0001900401007387 */ /* 0x0001e20000100c00 */
[----:B------:R-:W-:Y:S02]  /*11120*/  IMAD.MOV.U32 R10, RZ, RZ, R48 ;  /* 0x000000ffff0a7224 */ /* 0x000fe400078e0030 */
[----:B------:R-:W-:-:S05]  /*11130*/  IMAD.MOV.U32 R11, RZ, RZ, R49 ;  /* 0x000000ffff0b7224 */ /* 0x000fca00078e0031 */
[----:B------:R1:W-:Y:S01]  /*11140*/  STL.128 [R1+0x170], R8 ;  /* 0x0001700801007387 */ /* 0x0003e20000100c00 */
[----:B0-----:R-:W-:Y:S02]  /*11150*/  IMAD.MOV.U32 R4, RZ, RZ, R45 ;  /* 0x000000ffff047224 */ /* 0x001fe400078e002d */
[----:B------:R-:W-:Y:S02]  /*11160*/  IMAD.MOV.U32 R5, RZ, RZ, R61 ;  /* 0x000000ffff057224 */ /* 0x000fe400078e003d */
[----:B------:R-:W-:Y:S02]  /*11170*/  IMAD.MOV.U32 R6, RZ, RZ, R40 ;  /* 0x000000ffff067224 */ /* 0x000fe400078e0028 */
[----:B------:R-:W-:Y:S02]  /*11180*/  IMAD.MOV.U32 R7, RZ, RZ, R58 ;  /* 0x000000ffff077224 */ /* 0x000fe400078e003a */
[----:B-1----:R-:W-:Y:S02]  /*11190*/  IMAD.U32 R9, RZ, RZ, UR43 ;  /* 0x0000002bff097e24 */ /* 0x002fe4000f8e00ff */
[----:B------:R-:W-:Y:S01]  /*111a0*/  IMAD.U32 R8, RZ, RZ, UR4 ;  /* 0x00000004ff087e24 */ /* 0x000fe2000f8e00ff */
[----:B------:R0:W-:Y:S02]  /*111b0*/  STL.128 [R1+0x1a0], R4 ;  /* 0x0001a00401007387 */ /* 0x0001e40000100c00 */
[----:B0-----:R-:W-:-:S02]  /*111c0*/  IMAD.MOV.U32 R4, RZ, RZ, R32 ;  /* 0x000000ffff047224 */ /* 0x001fc400078e0020 */
[----:B------:R-:W-:Y:S02]  /*111d0*/  IMAD.MOV.U32 R5, RZ, RZ, R31 ;  /* 0x000000ffff057224 */ /* 0x000fe400078e001f */
[----:B------:R-:W-:Y:S02]  /*111e0*/  IMAD.MOV.U32 R6, RZ, RZ, R44 ;  /* 0x000000ffff067224 */ /* 0x000fe400078e002c */
[----:B------:R-:W-:-:S05]  /*111f0*/  IMAD.MOV.U32 R7, RZ, RZ, R43 ;  /* 0x000000ffff077224 */ /* 0x000fca00078e002b */
[----:B------:R0:W-:Y:S02]  /*11200*/  STL.128 [R1+0x1b0], R4 ;  /* 0x0001b00401007387 */ /* 0x0001e40000100c00 */
[----:B0-----:R-:W-:Y:S02]  /*11210*/  IMAD.MOV.U32 R6, RZ, RZ, R42 ;  /* 0x000000ffff067224 */ /* 0x001fe400078e002a */
[----:B------:R-:W-:Y:S02]  /*11220*/  IMAD.MOV.U32 R7, RZ, RZ, R41 ;  /* 0x000000ffff077224 */ /* 0x000fe400078e0029 */
[----:B------:R-:W-:Y:S02]  /*11230*/  IMAD.MOV.U32 R4, RZ, RZ, R0 ;  /* 0x000000ffff047224 */ /* 0x000fe400078e0000 */
[----:B------:R-:W-:Y:S02]  /*11240*/  IMAD.MOV.U32 R5, RZ, RZ, R3 ;  /* 0x000000ffff057224 */ /* 0x000fe400078e0003 */
[----:B------:R-:W-:-:S02]  /*11250*/  IMAD.U32 R0, RZ, RZ, UR39 ;  /* 0x00000027ff007e24 */ /* 0x000fc4000f8e00ff */
[----:B------:R-:W-:Y:S01]  /*11260*/  IMAD.U32 R3, RZ, RZ, UR40 ;  /* 0x00000028ff037e24 */ /* 0x000fe2000f8e00ff */
[----:B------:R0:W-:Y:S04]  /*11270*/  STL.128 [R1+0x140], R4 ;  /* 0x0001400401007387 */ /* 0x0001e80000100c00 */
[----:B------:R-:W-:Y:S01]  /*11280*/  STL.64 [R1+0x128], R2 ;  /* 0x0001280201007387 */ /* 0x000fe20000100a00 */
[----:B0-----:R-:W-:Y:S02]  /*11290*/  IMAD.MOV.U32 R6, RZ, RZ, R30 ;  /* 0x000000ffff067224 */ /* 0x001fe400078e001e */
[----:B------:R-:W-:Y:S02]  /*112a0*/  IMAD.MOV.U32 R7, RZ, RZ, R33 ;  /* 0x000000ffff077224 */ /* 0x000fe400078e0021 */
[----:B------:R-:W-:-:S02]  /*112b0*/  IMAD.MOV.U32 R4, RZ, RZ, R0 ;  /* 0x000000ffff047224 */ /* 0x000fc400078e0000 */
[----:B------:R-:W-:Y:S02]  /*112c0*/  IMAD.MOV.U32 R5, RZ, RZ, R9 ;  /* 0x000000ffff057224 */ /* 0x000fe400078e0009 */
[----:B------:R-:W-:Y:S02]  /*112d0*/  IMAD.U32 R9, RZ, RZ, UR5 ;  /* 0x00000005ff097e24 */ /* 0x000fe4000f8e00ff */
[----:B------:R-:W-:Y:S01]  /*112e0*/  IMAD.U32 R0, RZ, RZ, UR38 ;  /* 0x00000026ff007e24 */ /* 0x000fe2000f8e00ff */
[----:B------:R0:W-:Y:S03]  /*112f0*/  STL.128 [R1+0x160], R4 ;  /* 0x0001600401007387 */ /* 0x0001e60000100c00 */
[----:B------:R-:W-:Y:S02]  /*11300*/  VIADD R0, R0, 0x128 ;  /* 0x0000012800007836 */ /* 0x000fe40000000000 */
[----:B0-----:R-:W-:-:S02]  /*11310*/  IMAD.MOV.U32 R4, RZ, RZ, R34 ;  /* 0x000000ffff047224 */ /* 0x001fc400078e0022 */
[----:B------:R-:W-:Y:S02]  /*11320*/  IMAD.MOV.U32 R5, RZ, RZ, R35 ;  /* 0x000000ffff057224 */ /* 0x000fe400078e0023 */
[----:B------:R-:W-:Y:S02]  /*11330*/  IMAD.MOV.U32 R6, RZ, RZ, R8 ;  /* 0x000000ffff067224 */ /* 0x000fe400078e0008 */
[----:B------:R-:W-:Y:S02]  /*11340*/  IMAD.MOV.U32 R7, RZ, RZ, R9 ;  /* 0x000000ffff077224 */ /* 0x000fe400078e0009 */
[----:B------:R-:W-:-:S03]  /*11350*/  VIADD R8, R23, 0xffffffff ;  /* 0xffffffff17087836 */ /* 0x000fc60000000000 */
[----:B------:R0:W-:Y:S04]  /*11360*/  STL.128 [R1+0x180], R4 ;  /* 0x0001800401007387 */ /* 0x0001e80000100c00 */
[----:B0-----:R-:W-:Y:S05]  /*11370*/  CALL.REL.NOINC `($_ZN7cutlass13device_kernelIN5flash11enable_sm90INS1_16FlashAttnFwdSm90INS1_25CollectiveMainloopFwdSm90ILi2EN4cute5tupleIJNS5_1CILi1EEES8_S8_EEENS6_IJNS7_ILi64EEESA_SA_EEELi512ENS_6half_tEfNS_4arch4Sm90ELb0ELb1ELb1ELb1ELb1ELb1ELb1ELb0ELb0ELb1ELb0ELb0EEENS1_21CollectiveEpilogueFwdINS6_IJSA_NS7_ILi512EEESA_EEES9_SC_SE_Li256ELb1ELb1ELb0ELb0EEENS1_36VarlenDynamicPersistentTileSchedulerILi64ELi64ELi256ELi128ELb0ELb1ELb1ELb1ELb0ELb1EEEEEEEEEvNT_6ParamsE$_ZZN5flash25CollectiveMainloopFwdSm90ILi2EN4cute5tupleIJNS1_1CILi1EEES4_S4_EEENS2_IJNS3_ILi64EEES6_S6_EEELi512EN7cutlass6half_tEfNS8_4arch4Sm90ELb0ELb1ELb1ELb1ELb1ELb1ELb1ELb0ELb0ELb1ELb0ELb0EE3mmaINS_16FlashAttnFwdSm90ISC_NS_21CollectiveEpilogueFwdINS2_IJS6_NS3_ILi512EEES6_EEES5_S9_SB_Li256ELb1ELb1ELb0ELb0EEENS_36VarlenDynamicPersistentTileSchedulerILi64ELi64ELi256ELi128ELb0ELb1ELb1ELb1ELb0ELb1EEEE13SharedStorageENS1_6TensorINS1_11ArrayEngineIfLm128EEENS1_6LayoutINS2_IJNS2_IJNS3_ILi2EEESR_NS3_ILi32EEEEEES4_S4_EEENS2_IJNS2_IJS4_SR_NS3_ILi4EEEEEENS3_ILi0EEESX_EEEEEEENS_7SoftmaxILi2ELi0EEEEEbRKNSC_6ParamsENS8_13PipelineAsyncILi2EEES17_RNS8_13PipelineStateILj2EEERT0_RT1_iRiRKNS_16SeqlenInfoQKNewKILb1ELb1EEENS2_IJiiiiEEERT_ENKUliT_T0_T1_E_clIZSD_ISM_S10_S12_EbS15_S17_S17_S1A_S1C_S1E_iS1F_S1J_S1K_S1M_EUlRS1N_iE0_NS3_ILb1EEES1U_EEDaiS1N_S1O_S1P_) ;  /* 0x00000290003c7944 */ /* 0x001fea0003c00000 */
[----:B------:R-:W2:Y:S01]  /*11380*/  LDL R2, [R1+0x50] ;  /* 0x0000500001027983 */ /* 0x000ea20000100800 */
[----:B------:R-:W0:Y:S08]  /*11390*/  LDC R0, c[0x0][0x448] ;  /* 0x00011200ff007b82 */ /* 0x000e300000000800 */
[----:B------:R-:W1:Y:S01]  /*113a0*/  LDC.64 R6, c[0x0][0xad8] ;  /* 0x0002b600ff067b82 */ /* 0x000e620000000a00 */
[----:B0-----:R-:W-:-:S13]  /*113b0*/  ISETP.NE.AND P0, PT, R0, 0x1, PT ;  /* 0x000000010000780c */ /* 0x001fda0003f05270 */
[----:B------:R-:W0:Y:S08]  /*113c0*/  @P0 LDC R3, c[0x0][0x44c] ;  /* 0x00011300ff030b82 */ /* 0x000e300000000800 */
[----:B------:R-:W3:Y:S01]  /*113d0*/  @P0 LDC R4, c[0x0][0x450] ;  /* 0x00011400ff040b82 */ /* 0x000ee20000000800 */
[----:B--2---:R-:W-:-:S04]  /*113e0*/  IMAD.SHL.U32 R2, R2, 0x40, RZ ;  /* 0x0000004002027824 */ /* 0x004fc800078e00ff */
[----:B0-----:R-:W-:-:S04]  /*113f0*/  @P0 IMAD.HI.U32 R3, R2, R3, RZ ;  /* 0x0000000302030227 */ /* 0x001fc800078e00ff */
[----:B------:R-:W-:Y:S01]  /*11400*/  IMAD.MOV.U32 R0, RZ, RZ, R2 ;  /* 0x000000ffff007224 */ /* 0x000fe200078e0002 */
[----:B---3--:R-:W-:Y:S02]  /*11410*/  @P0 SHF.R.U32.HI R0, RZ, R4, R3 ;  /* 0x00000004ff000219 */ /* 0x008fe40000011603 */
[----:B-1----:R-:W-:-:S03]  /*11420*/  ISETP.GE.AND P0, PT, R7, 0x1, PT ;  /* 0x000000010700780c */ /* 0x002fc60003f06270 */
[----:B------:R-:W-:Y:S02]  /*11430*/  IMAD.IADD R191, R191, 0x1, R0 ;  /* 0x00000001bfbf7824 */ /* 0x000fe400078e0200 */
[----:B------:R-:W-:Y:S02]  /*11440*/  VIADD R0, R23, 0xfffffffe ;  /* 0xfffffffe17007836 */ /* 0x000fe40000000000 */
[----:B------:R-:W-:-:S06]  /*11450*/  IMAD.IADD R6, R191, 0x1, R6 ;  /* 0x00000001bf067824 */ /* 0x000fcc00078e0206 */
        /* <DEDUP_REMOVED lines=12> */
.L_x_3565:
[----:B------:R-:W-:-:S13]  /*11520*/  ISETP.NE.AND P0, PT, R7, 0x1, PT ;  /* 0x000000010700780c */ /* 0x000fda0003f05270 */
[----:B------:R-:W0:Y:S02]  /*11530*/  @P0 LDC.64 R4, c[0x0][0xae0] ;  /* 0x0002b800ff040b82 */ /* 0x000e240000000a00 */
[----:B0-----:R-:W-:-:S05]  /*11540*/  @P0 IMAD.HI.U32 R4, R3, R4, RZ ;  /* 0x0000000403040227 */ /* 0x001fca00078e00ff */
[----:B------:R-:W-:-:S07]  /*11550*/  @P0 SHF.R.U32.HI R3, RZ, R5, R4 ;  /* 0x00000005ff030219 */ /* 0x000fce0000011604 */
.L_x_3566:
[----:B------:R-:W-:Y:S05]  /*11560*/  BSYNC B0 ;  /* 0x0000000000007941 */ /* 0x000fea0003800000 */
.L_x_3564:
[----:B------:R-:W-:-:S05]  /*11570*/  IMAD R3, R3, R7, R7 ;  /* 0x0000000703037224 */ /* 0x000fca00078e0207 */
[----:B------:R-:W-:-:S07]  /*11580*/  VIMNMX R6, R6, R3, PT ;  /* 0x0000000306067248 */ /* 0x000fce0003fe0100 */
.L_x_3563:
[----:B------:R-:W-:-:S04]  /*11590*/  SHF.R.S32.HI R3, RZ, 0x1f, R6 ;  /* 0x0000001fff037819 */ /* 0x000fc80000011406 */
[----:B------:R-:W-:-:S04]  /*115a0*/  LEA.HI R3, R3, R6, RZ, 0x6 ;  /* 0x0000000603037211 */ /* 0x000fc800078f30ff */
[----:B------:R-:W-:-:S04]  /*115b0*/  SHF.R.S32.HI R3, RZ, 0x6, R3 ;  /* 0x00000006ff037819 */ /* 0x000fc80000011403 */
[----:B------:R-:W-:-:S04]  /*115c0*/  VIMNMX R9, R22, R3, !PT ;  /* 0x0000000316097248 */ /* 0x000fc80007fe0100 */
[----:B------:R-:W-:-:S13]  /*115d0*/  ISETP.GE.AND P0, PT, R0, R9, PT ;  /* 0x000000090000720c */ /* 0x000fda0003f06270 */
[----:B------:R-:W-:Y:S05]  /*115e0*/  @!P0 BRA `(.L_x_3567) ;  /* 0x0000007c00e88947 */ /* 0x000fea0003800000 */
.L_x_3600:
        /* <DEDUP_REMOVED lines=20> */
.L_x_3569:
[----:B------:R-:W-:Y:S05]  /*11730*/  BSYNC B0 ;  /* 0x0000000000007941 */ /* 0x000fea0003800000 */
.L_x_3568:
[----:B0-----:R-:W2:Y:S01]  /*11740*/  LDL.64 R2, [R1+0x18] ;  /* 0x0000180001027983 */ /* 0x001ea20000100a00 */
[----:B-----5:R-:W-:Y:S02]  /*11750*/  SHF.L.U32 R5, R6, 0x1f, RZ ;  /* 0x0000001f06057819 */ /* 0x020fe400000006ff */
[----:B--2---:R-:W-:-:S05]  /*11760*/  MOV R3, R2 ;  /* 0x0000000200037202 */ /* 0x004fca0000000f00 */
[----:B------:R-:W-:-:S04]  /*11770*/  IMAD R4, R4, 0x8, R3 ;  /* 0x0000000804047824 */ /* 0x000fc800078e0203 */
[----:B------:R0:W1:Y:S01]  /*11780*/  SYNCS.PHASECHK.TRANS64.TRYWAIT P0, [R4+URZ], R5 ;  /* 0x00000005040075a7 */ /* 0x000062000800017f */
[----:B------:R0:W5:Y:S01]  /*11790*/  LDL.64 R6, [R1+0x1c8] ;  /* 0x0001c80001067983 */ /* 0x0001620000100a00 */
[----:B------:R-:W-:Y:S04]  /*117a0*/  BSSY B0, `(.L_x_3570) ;  /* 0x0000003000007945 */ /* 0x000fe80003800000 */
[----:B------:R-:W-:Y:S05]  /*117b0*/  @!P1 BRA `(.L_x_3571) ;  /* 0x0000000000049947 */ /* 0x000fea0003800000 */
[----:B------:R-:W-:Y:S01]  /*117c0*/  BPT.TRAP 0x1 ;  /* 0x000000040000795c */ /* 0x000fe20000300000 */
.L_x_3571:
[----:B------:R-:W-:Y:S05]  /*117d0*/  BSYNC B0 ;  /* 0x0000000000007941 */ /* 0x000fea0003800000 */
.L_x_3570:
[----:B------:R-:W-:Y:S04]  /*117e0*/  BSSY B0, `(.L_x_3572) ;  /* 0x0000006000007945 */ /* 0x000fe80003800000 */
[----:B-1----:R-:W-:Y:S05]  /*117f0*/  @P0 BRA `(.L_x_3573) ;  /* 0x0000000000100947 */ /* 0x002fea0003800000 */
[----:B-----5:R-:W-:Y:S01]  /*11800*/  IMAD R6, R6, 0x8, R3 ;  /* 0x0000000806067824 */ /* 0x020fe200078e0203 */
[----:B------:R-:W-:-:S04]  /*11810*/  SHF.L.U32 R7, R7, 0x1f, RZ ;  /* 0x0000001f07077819 */ /* 0x000fc800000006ff */
[----:B------:R-:W1:Y:S02]  /*11820*/  SYNCS.PHASECHK.TRANS64.TRYWAIT P0, [R6+URZ], R7 ;  /* 0x00000007060075a7 */ /* 0x000e64000800017f */
[----:B-1----:R-:W-:Y:S05]  /*11830*/  @!P0 BRA `(.L_x_3574) ;  /* 0x0000024c00e88947 */ /* 0x002fea0003800000 */
.L_x_3573:
[----:B------:R-:W-:Y:S05]  /*11840*/  BSYNC B0 ;  /* 0x0000000000007941 */ /* 0x000fea0003800000 */
.L_x_3572:
[----:B------:R-:W2:Y:S04]  /*11850*/  LDL R3, [R1+0x1c8] ;  /* 0x0001c80001037983 */ /* 0x000ea80000100800 */
[----:B0-----:R-:W2:Y:S01]  /*11860*/  LDL.64 R4, [R1+0x80] ;  /* 0x0000800001047983 */ /* 0x001ea20000100a00 */
[----:B------:R-:W-:Y:S05]  /*11870*/  WARPSYNC.ALL ;  /* 0x0000000000007948 */ /* 0x000fea0003800000 */
[----:B------:R-:W3:Y:S04]  /*11880*/  LDL.64 R10, [R1+0x78] ;  /* 0x00007800010a7983 */ /* 0x000ee80000100a00 */
[----:B-1---5:R-:W4:Y:S04]  /*11890*/  LDL.64 R6, [R1+0x78] ;  /* 0x0000780001067983 */ /* 0x022f280000100a00 */
        /* <DEDUP_REMOVED lines=52> */
.L_x_3576:
[----:B------:R-:W-:Y:S05]  /*11be0*/  BSYNC B0 ;  /* 0x0000000000007941 */ /* 0x000fea0003800000 */
.L_x_3575:
        /* <DEDUP_REMOVED lines=8> */
.L_x_3578:
[----:B------:R-:W-:Y:S05]  /*11c70*/  BSYNC B0 ;  /* 0x0000000000007941 */ /* 0x000fea0003800000 */
.L_x_3577:
[----:B------:R-:W-:Y:S04]  /*11c80*/  BSSY B0, `(.L_x_3579) ;  /* 0x0000004000007945 */ /* 0x000fe80003800000 */
[----:B-1----:R-:W-:Y:S05]  /*11c90*/  @P0 BRA `(.L_x_3580) ;  /* 0x0000000000080947 */ /* 0x002fea0003800000 */
[----:B------:R-:W1:Y:S02]  /*11ca0*/  SYNCS.PHASECHK.TRANS64.TRYWAIT P0, [R2+URZ], R3 ;  /* 0x00000003020075a7 */ /* 0x000e64000800017f */
[----:B-1----:R-:W-:Y:S05]  /*11cb0*/  @!P0 BRA `(.L_x_3581) ;  /* 0x0000024800dc8947 */ /* 0x002fea0003800000 */
.L_x_3580:
[----:B------:R-:W-:Y:S05]  /*11cc0*/  BSYNC B0 ;  /* 0x0000000000007941 */ /* 0x000fea0003800000 */
.L_x_3579:
        /* <DEDUP_REMOVED lines=9> */
[----:B------:R-:W4:Y:S05]  /*11d60*/  LDL.64 R6, [R1+0x90] ;  /* 0x0000900001067983 */ /* 0x000f2a0000100a00 */
[----:B------:R-:W0:Y:S01]  /*11d70*/  S2R R56, SR_TID.X ;  /* 0x0000000000387919 */ /* 0x000e220000002100 */
[----:B------:R-:W4:Y:S04]  /*11d80*/  LDL.64 R58, [R1+0x90] ;  /* 0x00009000013a7983 */ /* 0x000f280000100a00 */
[----:B------:R-:W4:Y:S04]  /*11d90*/  LDL.64 R60, [R1+0x90] ;  /* 0x00009000013c7983 */ /* 0x000f280000100a00 */
[----:B------:R-:W4:Y:S01]  /*11da0*/  LDL.64 R62, [R1+0x90] ;  /* 0x00009000013e7983 */ /* 0x000f220000100a00 */
[----:B--2---:R-:W-:Y:S01]  /*11db0*/  ISETP.NE.U32.AND P0, PT, R4, RZ, PT ;  /* 0x000000ff0400720c */ /* 0x004fe20003f05070 */
[----:B---3--:R-:W-:Y:S01]  /*11dc0*/  IMAD R2, R5, 0x1000, R2 ;  /* 0x0000100005027824 */ /* 0x008fe200078e0202 */
[----:B------:R-:W-:Y:S01]  /*11dd0*/  R2UR UR7, R3 ;  /* 0x00000000030772ca */ /* 0x000fe200000e0000 */
[----:B------:R-:W2:Y:S01]  /*11de0*/  LDL.64 R4, [R1+0x90] ;  /* 0x0000900001047983 */ /* 0x000ea20000100a00 */
[----:B----4-:R-:W-:-:S02]  /*11df0*/  R2UR UR4, R12 ;  /* 0x000000000c0472ca */ /* 0x010fc400000e0000 */
        /* <DEDUP_REMOVED lines=174> */
[----:B------:R-:W-:Y:S01]  /*128e0*/  IADD3 R12, R12, 0x800, R57 ;  /* 0x000008000c0c7810 */ /* 0x000fe20007ffe039 */
        /* <DEDUP_REMOVED lines=10> */
[----:B--2---:R-:W-:Y:S01]  /*12990*/  R2UR UR5, R15 ;  /* 0x000000000f0572ca */ /* 0x004fe200000e0000 */
[----:B------:R-:W2:Y:S06]  /*129a0*/  LDL R20, [R1] ;  /* 0x0000000001147983 */ /* 0x000eac0000100800 */
        /* <DEDUP_REMOVED lines=13> */
[----:B---3--:R-:W-:Y:S01]  /*12a80*/  IADD3 R10, R15, 0x800, R10 ;  /* 0x000008000f0a7810 */ /* 0x008fe20007ffe00a */
[----:B------:R-:W-:Y:S01]  /*12a90*/  IMAD.IADD R12, R4, 0x1, R15 ;  /* 0x00000001040c7824 */ /* 0x000fe200078e020f */
[----:B------:R-:W-:Y:S01]  /*12aa0*/  R2UR UR7, R13 ;  /* 0x000000000d0772ca */ /* 0x000fe200000e0000 */
[----:B------:R-:W3:Y:S01]  /*12ab0*/  LDL.64 R4, [R1+0x90] ;  /* 0x0000900001047983 */ /* 0x000ee20000100a00 */
[----:B------:R-:W-:Y:S02]  /*12ac0*/  R2UR UR4, R10 ;  /* 0x000000000a0472ca */ /* 0x000fe400000e0000 */
[----:B------:R-:W-:Y:S02]  /*12ad0*/  R2UR UR6, R12 ;  /* 0x000000000c0672ca */ /* 0x000fe400000e0000 */
[----:B------:R-:W-:Y:S01]  /*12ae0*/  R2UR UR5, R11 ;  /* 0x000000000b0572ca */ /* 0x000fe200000e0000 */
[----:B------:R-:W-:Y:S02]  /*12af0*/  IMAD.MOV.U32 R10, RZ, RZ, 0x28 ;  /* 0x00000028ff0a7424 */ /* 0x000fe400078e00ff */
        /* <DEDUP_REMOVED lines=8> */
[----:B----4-:R-:W-:Y:S02]  /*12b80*/  IMAD.IADD R6, R11, 0x1, R6 ;  /* 0x000000010b067824 */ /* 0x010fe400078e0206 */
        /* <DEDUP_REMOVED lines=11> */
[----:B------:R-:W4:Y:S06]  /*12c40*/  LDL.64 R6, [R1+0x90] ;  /* 0x0000900001067983 */ /* 0x000f2c0000100a00 */
[----:B------:R-:W-:Y:S01]  /*12c50*/  HGMMA.64x64x16.F32 R24, gdesc[UR4], R24, gsb0 ;  /* 0x00e00000041879f0 */ /* 0x000fe20008000818 */
[----:B------:R-:W-:Y:S01]  /*12c60*/  IMAD.IADD R10, R57, 0x1, R12 ;  /* 0x00000001390a7824 */ /* 0x000fe200078e020c */
[----:B------:R-:W-:-:S02]  /*12c70*/  R2UR UR7, R11 ;  /* 0x000000000b0772ca */ /* 0x000fc400000e0000 */
[----:B------:R-:W-:Y:S02]  /*12c80*/  R2UR UR4, R58 ;  /* 0x000000003a0472ca */ /* 0x000fe400000e0000 */
[----:B------:R-:W-:Y:S02]  /*12c90*/  R2UR UR6, R10 ;  /* 0x000000000a0672ca */ /* 0x000fe400000e0000 */
[----:B------:R-:W-:Y:S01]  /*12ca0*/  R2UR UR5, R59 ;  /* 0x000000003b0572ca */ /* 0x000fe200000e0000 */
[----:B------:R-:W-:Y:S02]  /*12cb0*/  WARPGROUP.DEPBAR.LE gsb0, 0x0 ;  /* 0x00008000000079c5 */ /* 0x000fe40000010000 */
[----:B------:R-:W-:Y:S01]  /*12cc0*/  WARPGROUP.ARRIVE ;  /* 0x00000000000079c5 */ /* 0x000fe20000000000 */
[C---:B------:R-:W-:Y:S01]  /*12cd0*/  IMAD.IADD R58, R21.reuse, 0x1, R12 ;  /* 0x00000001153a7824 */ /* 0x040fe200078e020c */
[----:B------:R-:W-:Y:S01]  /*12ce0*/  IADD3 R60, R21, 0xa00, R60 ;  /* 0x00000a00153c7810 */ /* 0x000fe20007ffe03c */
[----:B------:R-:W2:Y:S07]  /*12cf0*/  LDL.64 R10, [R1+0x90] ;  /* 0x00009000010a7983 */ /* 0x000eae0000100a00 */
[----:B------:R-:W-:Y:S01]  /*12d00*/  HGMMA.64x64x16.F32 R24, gdesc[UR4], R24, gsb0 ;  /* 0x00e00000041879f0 */ /* 0x000fe20008000818 */
[----:B------:R-:W-:Y:S01]  /*12d10*/  IMAD.MOV.U32 R59, RZ, RZ, R3 ;  /* 0x000000ffff3b7224 */ /* 0x000fe200078e0003 */
[----:B------:R-:W-:-:S02]  /*12d20*/  R2UR UR6, R58 ;  /* 0x000000003a0672ca */ /* 0x000fc400000e0000 */
        /* <DEDUP_REMOVED lines=10> */
[----:B------:R-:W-:Y:S01]  /*12dd0*/  R2UR UR6, R58 ;  /* 0x000000003a0672ca */ /* 0x000fe200000e0000 */
[----:B------:R-:W3:Y:S01]  /*12de0*/  LDL.64 R60, [R1+0x90] ;  /* 0x00009000013c7983 */ /* 0x000ee20000100a00 */
[----:B------:R-:W-:-:S02]  /*12df0*/  R2UR UR7, R59 ;  /* 0x000000003b0772ca */ /* 0x000fc400000e0000 */
        /* <DEDUP_REMOVED lines=10> */
[----:B------:R-:W-:-:S05]  /*12ea0*/  LOP3.LUT R5, R4, 0xe06, RZ, 0xc0, !PT ;  /* 0x00000e0604057812 */ /* 0x000fca00078ec0ff */
[----:B------:R-:W-:Y:S02]  /*12eb0*/  IMAD.IADD R62, R5, 0x1, R62 ;  /* 0x00000001053e7824 */ /* 0x000fe400078e023e */
[----:B------:R-:W-:Y:S02]  /*12ec0*/  IMAD.IADD R4, R2, 0x1, R5 ;  /* 0x0000000102047824 */ /* 0x000fe400078e0205 */
[----:B------:R-:W-:Y:S01]  /*12ed0*/  IMAD.MOV.U32 R5, RZ, RZ, R3 ;  /* 0x000000ffff057224 */ /* 0x000fe200078e0003 */
[----:B------:R-:W-:Y:S02]  /*12ee0*/  R2UR UR4, R62 ;  /* 0x000000003e0472ca */ /* 0x000fe400000e0000 */
[----:B------:R-:W-:Y:S02]  /*12ef0*/  R2UR UR6, R4 ;  /* 0x00000000040672ca */ /* 0x000fe400000e0000 */
[----:B------:R-:W-:Y:S02]  /*12f00*/  R2UR UR7, R5 ;  /* 0x00000000050772ca */ /* 0x000fe400000e0000 */
[----:B------:R-:W-:Y:S01]  /*12f10*/  R2UR UR5, R63 ;  /* 0x000000003f0572ca */ /* 0x000fe200000e0000 */
[----:B------:R-:W-:Y:S01]  /*12f20*/  VIADD R14, R2, 0xc00 ;  /* 0x00000c00020e7836 */ /* 0x000fe20000000000 */
[----:B------:R-:W3:Y:S01]  /*12f30*/  LDL.64 R4, [R1+0x90] ;  /* 0x0000900001047983 */ /* 0x000ee20000100a00 */
[----:B------:R-:W-:-:S02]  /*12f40*/  WARPGROUP.DEPBAR.LE gsb0, 0x0 ;  /* 0x00008000000079c5 */ /* 0x000fc40000010000 */
[----:B------:R-:W-:-:S08]  /*12f50*/  WARPGROUP.ARRIVE ;  /* 0x00000000000079c5 */ /* 0x000fd00000000000 */
[----:B------:R-:W-:Y:S01]  /*12f60*/  HGMMA.64x64x16.F32 R24, gdesc[UR4], R24, gsb0 ;  /* 0x00e00000041879f0 */ /* 0x000fe20008000818 */
[C---:B------:R-:W-:Y:S01]  /*12f70*/  IMAD.IADD R58, R57.reuse, 0x1, R14 ;  /* 0x00000001393a7824 */ /* 0x040fe200078e020e */
[----:B----4-:R-:W-:Y:S01]  /*12f80*/  IADD3 R6, R57, 0xc00, R6 ;  /* 0x00000c0039067810 */ /* 0x010fe20007ffe006 */
[----:B------:R-:W-:Y:S01]  /*12f90*/  IMAD.MOV.U32 R59, RZ, RZ, R3 ;  /* 0x000000ffff3b7224 */ /* 0x000fe200078e0003 */
[----:B------:R-:W-:Y:S02]  /*12fa0*/  R2UR UR5, R7 ;  /* 0x00000000070572ca */ /* 0x000fe400000e0000 */
[----:B------:R-:W-:Y:S02]  /*12fb0*/  R2UR UR6, R58 ;  /* 0x000000003a0672ca */ /* 0x000fe400000e0000 */
[----:B------:R-:W-:Y:S02]  /*12fc0*/  R2UR UR7, R59 ;  /* 0x000000003b0772ca */ /* 0x000fe400000e0000 */
[----:B------:R-:W-:Y:S01]  /*12fd0*/  R2UR UR4, R6 ;  /* 0x00000000060472ca */ /* 0x000fe200000e0000 */
[----:B------:R-:W-:-:S02]  /*12fe0*/  WARPGROUP.DEPBAR.LE gsb0, 0x0 ;  /* 0x00008000000079c5 */ /* 0x000fc40000010000 */
[----:B------:R-:W-:Y:S01]  /*12ff0*/  WARPGROUP.ARRIVE ;  /* 0x00000000000079c5 */ /* 0x000fe20000000000 */
[C---:B------:R-:W-:Y:S01]  /*13000*/  IMAD.IADD R58, R21.reuse, 0x1, R14 ;  /* 0x00000001153a7824 */ /* 0x040fe200078e020e */
[----:B--2---:R-:W-:Y:S01]  /*13010*/  IADD3 R10, R21, 0xc00, R10 ;  /* 0x00000c00150a7810 */ /* 0x004fe20007ffe00a */
[----:B------:R-:W-:Y:S01]  /*13020*/  IMAD.MOV.U32 R59, RZ, RZ, R3 ;  /* 0x000000ffff3b7224 */ /* 0x000fe200078e0003 */
[----:B------:R-:W2:Y:S06]  /*13030*/  LDL.64 R6, [R1+0x90] ;  /* 0x0000900001067983 */ /* 0x000eac0000100a00 */
        /* <DEDUP_REMOVED lines=13> */
[----:B------:R0:W5:Y:S01]  /*13110*/  LDL R14, [R1+0x1c8] ;  /* 0x0001c800010e7983 */ /* 0x0001620000100800 */
[----:B------:R-:W-:-:S02]  /*13120*/  R2UR UR7, R59 ;  /* 0x000000003b0772ca */ /* 0x000fc400000e0000 */
[----:B------:R-:W-:Y:S02]  /*13130*/  R2UR UR4, R12 ;  /* 0x000000000c0472ca */ /* 0x000fe400000e0000 */
[----:B------:R-:W-:Y:S01]  /*13140*/  R2UR UR5, R13 ;  /* 0x000000000d0572ca */ /* 0x000fe200000e0000 */
[----:B------:R-:W-:Y:S01]  /*13150*/  IMAD.MOV.U32 R12, RZ, RZ, 0x38 ;  /* 0x00000038ff0c7424 */ /* 0x000fe200078e00ff */
[----:B------:R-:W4:Y:S01]  /*13160*/  LDL.64 R58, [R1+0x90] ;  /* 0x00009000013a7983 */ /* 0x000f220000100a00 */
        /* <DEDUP_REMOVED lines=18> */
[----:B------:R-:W-:Y:S01]  /*13290*/  VIADD R12, R2, 0xe00 ;  /* 0x00000e00020c7836 */ /* 0x000fe20000000000 */
[----:B------:R-:W-:-:S03]  /*132a0*/  IADD3 R4, R57, 0xe00, R4 ;  /* 0x00000e0039047810 */ /* 0x000fc60007ffe004 */
[----:B------:R-:W-:Y:S02]  /*132b0*/  IMAD.IADD R56, R57, 0x1, R12 ;  /* 0x0000000139387824 */ /* 0x000fe400078e020c */
[----:B------:R-:W-:Y:S01]  /*132c0*/  IMAD.MOV.U32 R57, RZ, RZ, R3 ;  /* 0x000000ffff397224 */ /* 0x000fe200078e0003 */
[----:B------:R-:W-:Y:S02]  /*132d0*/  R2UR UR4, R4 ;  /* 0x00000000040472ca */ /* 0x000fe400000e0000 */
[----:B------:R-:W-:Y:S02]  /*132e0*/  R2UR UR6, R56 ;  /* 0x00000000380672ca */ /* 0x000fe400000e0000 */
[----:B------:R-:W-:Y:S02]  /*132f0*/  R2UR UR7, R57 ;  /* 0x00000000390772ca */ /* 0x000fe400000e0000 */
[----:B------:R-:W-:Y:S01]  /*13300*/  R2UR UR5, R5 ;  /* 0x00000000050572ca */ /* 0x000fe200000e0000 */
[----:B------:R0:W5:Y:S01]  /*13310*/  LDL R57, [R1+0xc] ;  /* 0x00000c0001397983 */ /* 0x0001620000100800 */
[----:B------:R-:W-:-:S02]  /*13320*/  WARPGROUP.DEPBAR.LE gsb0, 0x0 ;  /* 0x00008000000079c5 */ /* 0x000fc40000010000 */
[----:B------:R-:W-:-:S09]  /*13330*/  WARPGROUP.ARRIVE ;  /* 0x00000000000079c5 */ /* 0x000fd20000000000 */
[----:B------:R-:W-:Y:S01]  /*13340*/  HGMMA.64x64x16.F32 R24, gdesc[UR4], R24, gsb0 ;  /* 0x00e00000041879f0 */ /* 0x000fe20008000818 */
[C---:B------:R-:W-:Y:S01]  /*13350*/  IMAD.IADD R4, R21.reuse, 0x1, R12 ;  /* 0x0000000115047824 */ /* 0x040fe200078e020c */
[----:B--2---:R-:W-:Y:S01]  /*13360*/  IADD3 R6, R21, 0xe00, R6 ;  /* 0x00000e0015067810 */ /* 0x004fe20007ffe006 */
        /* <DEDUP_REMOVED lines=25> */
[----:B----4-:R-:W-:Y:S01]  /*13500*/  IMAD.IADD R58, R5, 0x1, R58 ;  /* 0x00000001053a7824 */ /* 0x010fe200078e023a */
[----:B------:R-:W-:Y:S02]  /*13510*/  R2UR UR7, R3 ;  /* 0x00000000030772ca */ /* 0x000fe400000e0000 */
[----:B------:R-:W-:Y:S02]  /*13520*/  R2UR UR6, R2 ;  /* 0x00000000020672ca */ /* 0x000fe400000e0000 */
        /* <DEDUP_REMOVED lines=34> */
[----:B------:R-:W-:-:S03]  /*13750*/  LOP3.LUT R2, R20, 0x1, RZ, 0xfc, !PT ;  /* 0x0000000114027812 */ /* 0x000fc600078efcff */
        /* <DEDUP_REMOVED lines=8> */
.L_x_3583:
[----:B------:R-:W-:Y:S05]  /*137e0*/  BSYNC B0 ;  /* 0x0000000000007941 */ /* 0x000fea0003800000 */
.L_x_3582:
        /* <DEDUP_REMOVED lines=8> */
[----:B------:R-:W3:Y:S04]  /*13870*/  LDL R59, [R1+0x50] ;  /* 0x00005000013b7983 */ /* 0x000ee80000100800 */
[----:B------:R-:W3:Y:S04]  /*13880*/  LDL R60, [R1+0xf8] ;  /* 0x0000f800013c7983 */ /* 0x000ee80000100800 */
[----:B0-----:R-:W3:Y:S04]  /*13890*/  LDL.128 R12, [R1+0xe0] ;  /* 0x0000e000010c7983 */ /* 0x001ee80000100c00 */
[----:B------:R-:W3:Y:S04]  /*138a0*/  LDL.128 R4, [R1+0xd0] ;  /* 0x0000d00001047983 */ /* 0x000ee80000100c00 */
[----:B--2---:R-:W2:Y:S01]  /*138b0*/  LD.E R56, desc[UR46][R56.64] ;  /* 0x0000002e38387980 */ /* 0x004ea2000c101900 */
[----:B----4-:R-:W-:-:S02]  /*138c0*/  ISETP.NE.AND P0, PT, R2, 0x1, PT ;  /* 0x000000010200780c */ /* 0x010fc40003f05270 */
[----:B---3--:R-:W-:Y:S01]  /*138d0*/  ISETP.GE.AND P1, PT, R13, 0x1, PT ;  /* 0x000000010d00780c */ /* 0x008fe20003f26270 */
[----:B------:R-:W-:Y:S01]  /*138e0*/  BSSY B0, `(.L_x_3584) ;  /* 0x0000079000007945 */ /* 0x000fe20003800000 */
[-C--:B--2---:R-:W-:Y:S01]  /*138f0*/  FMUL.FTZ R69, R29, R56.reuse ;  /* 0x000000381d457220 */ /* 0x084fe20000410000 */
[----:B------:R-:W-:Y:S01]  /*13900*/  SHF.R.S32.HI R29, RZ, 0x1f, R58 ;  /* 0x0000001fff1d7819 */ /* 0x000fe2000001143a */
[-C--:B------:R-:W-:Y:S01]  /*13910*/  FMUL.FTZ R20, R25, R56.reuse ;  /* 0x0000003819147220 */ /* 0x080fe20000410000 */
[----:B------:R-:W-:Y:S02]  /*13920*/  FMUL.FTZ R25, R30, R56 ;  /* 0x000000381e197220 */ /* 0x000fe40000410000 */
[----:B------:R-:W-:Y:S01]  /*13930*/  LEA.HI R30, R29, R58, RZ, 0x7 ;  /* 0x0000003a1d1e7211 */ /* 0x000fe200078f38ff */
[-C--:B------:R-:W-:Y:S01]  /*13940*/  FMUL.FTZ R8, R26, R56.reuse ;  /* 0x000000381a087220 */ /* 0x080fe20000410000 */
[-C--:B------:R-:W-:Y:S02]  /*13950*/  FMUL.FTZ R26, R31, R56.reuse ;  /* 0x000000381f1a7220 */ /* 0x080fe40000410000 */
[----:B------:R-:W-:Y:S01]  /*13960*/  LOP3.LUT R31, R30, 0xffffff80, RZ, 0xc0, !PT ;  /* 0xffffff801e1f7812 */ /* 0x000fe200078ec0ff */
[----:B------:R-:W-:-:S04]  /*13970*/  FMUL.FTZ R33, R33, R56 ;  /* 0x0000003821217220 */ /* 0x000fc80000410000 */
[----:B------:R-:W-:Y:S02]  /*13980*/  IMAD.IADD R31, R58, 0x1, -R31 ;  /* 0x000000013a1f7824 */ /* 0x000fe400078e0a1f */
[-C--:B------:R-:W-:Y:S01]  /*13990*/  FMUL.FTZ R32, R32, R56.reuse ;  /* 0x0000003820207220 */ /* 0x080fe20000410000 */
[----:B------:R0:W1:Y:S02]  /*139a0*/  MUFU.TANH R67, R33 ;  /* 0x0000002100437308 */ /* 0x0000640000002400 */
[----:B------:R-:W-:Y:S01]  /*139b0*/  SHF.R.S32.HI R30, RZ, 0x1f, R31 ;  /* 0x0000001fff1e7819 */ /* 0x000fe2000001141f */
[----:B------:R-:W-:-:S05]  /*139c0*/  FMUL.FTZ R40, R40, R56 ;  /* 0x0000003828287220 */ /* 0x000fca0000410000 */
[----:B------:R2:W3:Y:S01]  /*139d0*/  MUFU.TANH R117, R32 ;  /* 0x0000002000757308 */ /* 0x0004e20000002400 */
[----:B0-----:R-:W-:-:S04]  /*139e0*/  LEA.HI R33, R29, R58, RZ, 0x2 ;  /* 0x0000003a1d217211 */ /* 0x001fc800078f10ff */
[----:B------:R-:W-:Y:S02]  /*139f0*/  LOP3.LUT R33, R33, 0xfffffffc, RZ, 0xc0, !PT ;  /* 0xfffffffc21217812 */ /* 0x000fe400078ec0ff */
[-C--:B--2---:R-:W-:Y:S01]  /*13a00*/  LEA.HI R32, R30, R31.reuse, RZ, 0x2 ;  /* 0x0000001f1e207211 */ /* 0x084fe200078f10ff */
[----:B------:R0:W2:Y:S03]  /*13a10*/  MUFU.TANH R61, R40 ;  /* 0x00000028003d7308 */ /* 0x0000a60000002400 */
[--C-:B------:R-:W-:Y:S01]  /*13a20*/  SHF.R.S32.HI R29, RZ, 0x2, R32.reuse ;  /* 0x00000002ff1d7819 */ /* 0x100fe20000011420 */
[----:B------:R-:W-:Y:S01]  /*13a30*/  FMUL.FTZ R37, R37, R56 ;  /* 0x0000003825257220 */ /* 0x000fe20000410000 */
[----:B------:R-:W-:Y:S01]  /*13a40*/  IMAD.IADD R33, R58, 0x1, -R33 ;  /* 0x000000013a217824 */ /* 0x000fe200078e0a21 */
[----:B0-----:R-:W-:Y:S02]  /*13a50*/  SHF.R.S32.HI R40, RZ, 0x1f, R32 ;  /* 0x0000001fff287819 */ /* 0x001fe40000011420 */
[----:B------:R-:W-:-:S02]  /*13a60*/  LEA.HI R30, R30, R31, RZ, 0x5 ;  /* 0x0000001f1e1e7211 */ /* 0x000fc400078f28ff */
[----:B------:R-:W-:Y:S01]  /*13a70*/  LEA.HI R40, R40, R29, RZ, 0x3 ;  /* 0x0000001d28287211 */ /* 0x000fe200078f18ff */
[----:B------:R0:W4:Y:S01]  /*13a80*/  MUFU.TANH R63, R37 ;  /* 0x00000025003f7308 */ /* 0x0001220000002400 */
[-C--:B------:R-:W-:Y:S01]  /*13a90*/  FMUL.FTZ R44, R44, R56.reuse ;  /* 0x000000382c2c7220 */ /* 0x080fe20000410000 */
[-C--:B------:R-:W-:Y:S01]  /*13aa0*/  FMUL.FTZ R21, R28, R56.reuse ;  /* 0x000000381c157220 */ /* 0x080fe20000410000 */
[----:B------:R-:W-:Y:S01]  /*13ab0*/  LOP3.LUT R40, R40, 0xfffffff8, RZ, 0xc0, !PT ;  /* 0xfffffff828287812 */ /* 0x000fe200078ec0ff */
[-C--:B------:R-:W-:Y:S01]  /*13ac0*/  FMUL.FTZ R28, R35, R56.reuse ;  /* 0x00000038231c7220 */ /* 0x080fe20000410000 */
[----:B------:R-:W-:Y:S01]  /*13ad0*/  SHF.R.S32.HI R30, RZ, 0x5, R30 ;  /* 0x00000005ff1e7819 */ /* 0x000fe2000001141e */
[----:B------:R-:W-:Y:S01]  /*13ae0*/  FMUL.FTZ R35, R39, R56 ;  /* 0x0000003827237220 */ /* 0x000fe20000410000 */
[----:B0-----:R-:W-:Y:S01]  /*13af0*/  LEA.HI R37, R33, R33, RZ, 0x1 ;  /* 0x0000002121257211 */ /* 0x001fe200078f08ff */
[----:B------:R0:W1:Y:S01]  /*13b00*/  MUFU.TANH R39, R44 ;  /* 0x0000002c00277308 */ /* 0x0000620000002400 */
[----:B------:R-:W-:-:S02]  /*13b10*/  IMAD.IADD R40, R29, 0x1, -R40 ;  /* 0x000000011d287824 */ /* 0x000fc400078e0a28 */
[----:B------:R-:W-:Y:S01]  /*13b20*/  IMAD R29, R59, 0x4, R30 ;  /* 0x000000043b1d7824 */ /* 0x000fe200078e021e */
[----:B0-----:R-:W-:-:S03]  /*13b30*/  LOP3.LUT R44, R37, 0x1ffffffe, RZ, 0xc0, !PT ;  /* 0x1ffffffe252c7812 */ /* 0x001fc600078ec0ff */
[----:B------:R-:W-:Y:S02]  /*13b40*/  IMAD.U32 R29, R29, 0x10, R40 ;  /* 0x000000101d1d7824 */ /* 0x000fe400078e0028 */
[----:B------:R-:W-:-:S04]  /*13b50*/  IMAD.IADD R44, R33, 0x1, -R44 ;  /* 0x00000001212c7824 */ /* 0x000fc800078e0a2c */
[----:B------:R-:W-:-:S04]  /*13b60*/  IMAD R44, R44, 0x8, R29 ;  /* 0x000000082c2c7824 */ /* 0x000fc800078e021d */
[----:B------:R-:W-:-:S04]  /*13b70*/  @P0 IMAD.HI.U32 R3, R44, R3, RZ ;  /* 0x000000032c030227 */ /* 0x000fc800078e00ff */
[-C--:B------:R-:W-:Y:S01]  /*13b80*/  FMUL.FTZ R10, R27, R56.reuse ;  /* 0x000000381b0a7220 */ /* 0x080fe20000410000 */
[----:B------:R-:W-:Y:S01]  /*13b90*/  FMUL.FTZ R27, R34, R56 ;  /* 0x00000038221b7220 */ /* 0x000fe20000410000 */
[----:B------:R-:W-:Y:S01]  /*13ba0*/  @P0 SHF.R.U32.HI R44, RZ, R60, R3 ;  /* 0x0000003cff2c0219 */ /* 0x000fe20000011603 */
[-C--:B------:R-:W-:Y:S01]  /*13bb0*/  FMUL.FTZ R34, R42, R56.reuse ;  /* 0x000000382a227220 */ /* 0x080fe20000410000 */
[-C--:B------:R-:W-:Y:S01]  /*13bc0*/  FMUL.FTZ R42, R46, R56.reuse ;  /* 0x000000382e2a7220 */ /* 0x080fe20000410000 */
[----:B------:R-:W-:Y:S02]  /*13bd0*/  IMAD.SHL.U32 R37, R0, 0x40, RZ ;  /* 0x0000004000257824 */ /* 0x000fe400078e00ff */
[-C--:B------:R-:W-:Y:S01]  /*13be0*/  FMUL.FTZ R11, R24, R56.reuse ;  /* 0x00000038180b7220 */ /* 0x080fe20000410000 */
[----:B------:R-:W-:Y:S01]  /*13bf0*/  LOP3.LUT R32, R32, 0x7ffffffc, RZ, 0xc0, !PT ;  /* 0x7ffffffc20207812 */ /* 0x000fe200078ec0ff */
[----:B------:R-:W0:Y:S01]  /*13c00*/  SHFL.IDX PT, R46, R44, RZ, 0x1c1f ;  /* 0x001c1fff2c2e7589 */ /* 0x000e2200000e0000 */
[-C--:B------:R-:W-:Y:S01]  /*13c10*/  FMUL.FTZ R24, R36, R56.reuse ;  /* 0x0000003824187220 */ /* 0x080fe20000410000 */
[----:B------:R-:W-:Y:S01]  /*13c20*/  IADD3 R3, -R37, 0x1, RZ ;  /* 0x0000000125037810 */ /* 0x000fe20007ffe1ff */
[-C--:B------:R-:W-:Y:S01]  /*13c30*/  FMUL.FTZ R36, R38, R56.reuse ;  /* 0x0000003826247220 */ /* 0x080fe20000410000 */
[----:B------:R-:W-:Y:S01]  /*13c40*/  IMAD.IADD R32, R31, 0x1, -R32 ;  /* 0x000000011f207824 */ /* 0x000fe200078e0a20 */
        /* <DEDUP_REMOVED lines=9> */
[-C--:B---3--:R-:W-:Y:S01]  /*13ce0*/  FMUL.FTZ R24, R43, R56.reuse ;  /* 0x000000382b187220 */ /* 0x088fe20000410000 */
[-C--:B------:R-:W-:Y:S01]  /*13cf0*/  FMUL.FTZ R48, R48, R56.reuse ;  /* 0x0000003830307220 */ /* 0x080fe20000410000 */
[-C--:B------:R-:W-:Y:S01]  /*13d00*/  FMUL.FTZ R49, R49, R56.reuse ;  /* 0x0000003831317220 */ /* 0x080fe20000410000 */
[----:B------:R-:W-:Y:S01]  /*13d10*/  FMUL.FTZ R55, R55, R56 ;  /* 0x0000003837377220 */ /* 0x000fe20000410000 */
[----:B------:R-:W-:Y:S01]  /*13d20*/  IMAD R3, R32, -0x2, R3 ;  /* 0xfffffffe20037824 */ /* 0x000fe200078e0203 */
[----:B------:R-:W3:Y:S04]  /*13d30*/  MUFU.TANH R11, R11 ;  /* 0x0000000b000b7308 */ /* 0x000ee80000002400 */
        /* <DEDUP_REMOVED lines=20> */
[----:B------:R0:W0:Y:S08]  /*13e80*/  MUFU.TANH R43, R49 ;  /* 0x00000031002b7308 */ /* 0x0000300000002400 */
        /* <DEDUP_REMOVED lines=22> */
.L_x_3587:
[----:B------:R-:W-:-:S13]  /*13ff0*/  ISETP.NE.AND P0, PT, R13, 0x1, PT ;  /* 0x000000010d00780c */ /* 0x000fda0003f05270 */
[----:B------:R-:W-:-:S05]  /*14000*/  @P0 IMAD.HI.U32 R12, R6, R14, RZ ;  /* 0x0000000e060c0227 */ /* 0x000fca00078e00ff */
[----:B------:R-:W-:-:S07]  /*14010*/  @P0 SHF.R.U32.HI R6, RZ, R15, R12 ;  /* 0x0000000fff060219 */ /* 0x000fce000001160c */
.L_x_3588:
[----:B------:R-:W-:Y:S05]  /*14020*/  BSYNC B1 ;  /* 0x0000000000017941 */ /* 0x000fea0003800000 */
.L_x_3586:
[----:B------:R-:W-:-:S04]  /*14030*/  IMAD R7, R6, R13, -R37 ;  /* 0x0000000d06077224 */ /* 0x000fc800078e0a25 */
[----:B------:R-:W-:-:S05]  /*14040*/  IMAD R6, R32, -0x2, R7 ;  /* 0xfffffffe20067824 */ /* 0x000fca00078e0207 */
[----:B------:R-:W-:Y:S02]  /*14050*/  VIMNMX R3, R3, R6, !PT ;  /* 0x0000000603037248 */ /* 0x000fe40007fe0100 */
[----:B------:R-:W-:-:S07]  /*14060*/  VIADDMNMX R2, R6, R13, R2, PT ;  /* 0x0000000d06027246 */ /* 0x000fce0003800102 */
.L_x_3585:
[----:B------:R-:W-:Y:S05]  /*14070*/  BSYNC B0 ;  /* 0x0000000000007941 */ /* 0x000fea0003800000 */
.L_x_3584:
        /* <DEDUP_REMOVED lines=15> */
[--C-:B0-----:R-:W-:Y:S01]  /*14170*/  IMAD.IADD R6, R30, 0x1, R44.reuse ;  /* 0x000000011e067824 */ /* 0x101fe200078e022c */
[----:B------:R-:W-:Y:S01]  /*14180*/  ISETP.GT.AND P3, PT, R3, 0x9, !P5 ;  /* 0x000000090300780c */ /* 0x000fe20006f64270 */
[----:B------:R-:W-:Y:S01]  /*14190*/  IMAD.IADD R7, R31, 0x1, R44 ;  /* 0x000000011f077824 */ /* 0x000fe200078e022c */
[----:B------:R-:W-:Y:S02]  /*141a0*/  ISETP.GE.AND P4, PT, R40, 0x12, PT ;  /* 0x000000122800780c */ /* 0x000fe40003f86270 */
[----:B------:R-:W-:Y:S02]  /*141b0*/  FSEL R117, R117, -INF , !P2 ;  /* 0xff80000075757808 */ /* 0x000fe40005000000 */
[----:B------:R-:W-:Y:S02]  /*141c0*/  ISETP.LT.OR P3, PT, R2, 0xa, P3 ;  /* 0x0000000a0200780c */ /* 0x000fe40001f61670 */
[----:B------:R-:W-:-:S02]  /*141d0*/  ISETP.GT.AND P2, PT, R3, 0x11, !P4 ;  /* 0x000000110300780c */ /* 0x000fc40006744270 */
[----:B------:R-:W-:Y:S02]  /*141e0*/  FSEL R69, R69, -INF , !P3 ;  /* 0xff80000045457808 */ /* 0x000fe40005800000 */
[----:B------:R-:W-:Y:S02]  /*141f0*/  ISETP.LT.OR P2, PT, R2, 0x12, P2 ;  /* 0x000000120200780c */ /* 0x000fe40001741670 */
[----:B------:R-:W-:Y:S02]  /*14200*/  ISETP.GE.AND P3, PT, R40, 0x19, PT ;  /* 0x000000192800780c */ /* 0x000fe40003f66270 */
[----:B-1----:R-:W-:Y:S02]  /*14210*/  FSEL R67, R67, -INF , !P2 ;  /* 0xff80000043437808 */ /* 0x002fe40005000000 */
        /* <DEDUP_REMOVED lines=50> */
[----:B------:R-:W-:-:S04]  /*14540*/  ISETP.LT.OR P6, PT, R2, 0x3a, P6 ;  /* 0x0000003a0200780c */ /* 0x000fc800037c1670 */
        /* <DEDUP_REMOVED lines=13> */
.L_x_3592:
[----:B------:R-:W-:-:S13]  /*14620*/  ISETP.NE.AND P6, PT, R13, 0x1, PT ;  /* 0x000000010d00780c */ /* 0x000fda0003fc5270 */
[----:B------:R-:W-:-:S05]  /*14630*/  @P6 IMAD.HI.U32 R14, R4, R14, RZ ;  /* 0x0000000e040e6227 */ /* 0x000fca00078e00ff */
[----:B------:R-:W-:-:S07]  /*14640*/  @P6 SHF.R.U32.HI R4, RZ, R15, R14 ;  /* 0x0000000fff046219 */ /* 0x000fce000001160e */
.L_x_3593:
[----:B------:R-:W-:Y:S05]  /*14650*/  BSYNC B1 ;  /* 0x0000000000017941 */ /* 0x000fea0003800000 */
.L_x_3591:
[----:B------:R-:W-:-:S04]  /*14660*/  IMAD R3, R4, R13, -R37 ;  /* 0x0000000d04037224 */ /* 0x000fc800078e0a25 */
[----:B------:R-:W-:-:S05]  /*14670*/  IMAD R32, R32, -0x2, R3 ;  /* 0xfffffffe20207824 */ /* 0x000fca00078e0203 */
[----:B------:R-:W-:Y:S02]  /*14680*/  VIADDMNMX R6, R32, R13, R6, PT ;  /* 0x0000000d20067246 */ /* 0x000fe40003800106 */
[----:B------:R-:W-:-:S07]  /*14690*/  VIMNMX R7, R7, R32, !PT ;  /* 0x0000002007077248 */ /* 0x000fce0007fe0100 */
.L_x_3590:
[----:B------:R-:W-:Y:S05]  /*146a0*/  BSYNC B0 ;  /* 0x0000000000007941 */ /* 0x000fea0003800000 */
.L_x_3589:
[C---:B------:R-:W-:Y:S02]  /*146b0*/  ISETP.GT.AND P0, PT, R7.reuse, 0x1, !P0 ;  /* 0x000000010700780c */ /* 0x040fe40004704270 */
        /* <DEDUP_REMOVED lines=15> */
[----:B------:R-:W-:Y:S02]  /*147b0*/  ISETP.NE.AND P0, PT, R21, RZ, PT ;  /* 0x000000ff1500720c */ /* 0x000fe40003f05270 */
[----:B------:R-:W2:Y:S02]  /*147c0*/  LDL.64 R20, [R1+0x1e0] ;  /* 0x0001e00001147983 */ /* 0x000ea40000100a00 */
        /* <DEDUP_REMOVED lines=21> */
[----:B------:R-:W3:Y:S01]  /*14920*/  LDL R12, [R1+0x200] ;  /* 0x00020000010c7983 */ /* 0x000ee20000100800 */
        /* <DEDUP_REMOVED lines=12> */
[C---:B------:R-:W-:Y:S02]  /*149f0*/  ISETP.LT.OR P4, PT, R6.reuse, 0x32, P4 ;  /* 0x000000320600780c */ /* 0x040fe40002781670 */
[----:B------:R-:W-:Y:S02]  /*14a00*/  FSEL R173, R173, -INF , !P3 ;  /* 0xff800000adad7808 */ /* 0x000fe40005800000 */
[----:B------:R-:W-:Y:S02]  /*14a10*/  ISETP.GT.AND P6, PT, R7, 0x39, !P6 ;  /* 0x000000390700780c */ /* 0x000fe400077c4270 */
[C---:B------:R-:W-:Y:S02]  /*14a20*/  ISETP.LT.OR P5, PT, R6.reuse, 0x39, P5 ;  /* 0x000000390600780c */ /* 0x040fe40002fa1670 */
[----:B------:R-:W-:Y:S02]  /*14a30*/  FSEL R33, R33, -INF , !P4 ;  /* 0xff80000021217808 */ /* 0x000fe40006000000 */
[----:B------:R-:W-:-:S02]  /*14a40*/  ISETP.LT.OR P6, PT, R6, 0x3a, P6 ;  /* 0x0000003a0600780c */ /* 0x000fc400037c1670 */
[----:B------:R-:W-:Y:S02]  /*14a50*/  FSEL R175, R54, -INF , !P5 ;  /* 0xff80000036af7808 */ /* 0x000fe40006800000 */
[----:B------:R-:W-:Y:S02]  /*14a60*/  FSEL R32, R29, -INF , !P6 ;  /* 0xff8000001d207808 */ /* 0x000fe40007000000 */
[----:B--2---:R-:W-:-:S04]  /*14a70*/  FMNMX.FTZ R2, R73, R20, !PT ;  /* 0x0000001449027209 */ /* 0x004fc80007810000 */
        /* <DEDUP_REMOVED lines=29> */
[----:B------:R-:W-:Y:S01]  /*14c50*/  FMNMX.FTZ R7, R175, R2, !PT ;  /* 0x00000002af077209 */ /* 0x000fe20007810000 */
[----:B------:R-:W2:Y:S03]  /*14c60*/  LDL.64 R4, [R1+0x1f0] ;  /* 0x0001f00001047983 */ /* 0x000ea60000100a00 */
[----:B------:R-:W-:Y:S01]  /*14c70*/  FMNMX.FTZ R7, R32, R7, !PT ;  /* 0x0000000720077209 */ /* 0x000fe20007810000 */
[----:B------:R-:W0:Y:S04]  /*14c80*/  SHFL.BFLY PT, R3, R6, 0x2, 0x1f ;  /* 0x0c401f0006037f89 */ /* 0x000e2800000e0000 */
[----:B------:R-:W-:Y:S04]  /*14c90*/  STL.64 [R1+0x1e0], R6 ;  /* 0x0001e00601007387 */ /* 0x000fe80000100a00 */
[----:B------:R-:W4:Y:S01]  /*14ca0*/  LDL R14, [R1+0x1e4] ;  /* 0x0001e400010e7983 */ /* 0x000f220000100800 */
[----:B0-----:R-:W-:-:S05]  /*14cb0*/  FMNMX.FTZ R8, R6, R3, !PT ;  /* 0x0000000306087209 */ /* 0x001fca0007810000 */
[----:B------:R-:W0:Y:S02]  /*14cc0*/  SHFL.BFLY PT, R3, R8, 0x1, 0x1f ;  /* 0x0c201f0008037f89 */ /* 0x000e2400000e0000 */
[----:B0-----:R-:W-:Y:S02]  /*14cd0*/  FMNMX.FTZ R10, R8, R3, !PT ;  /* 0x00000003080a7209 */ /* 0x001fe40007810000 */
[----:B------:R-:W5:Y:S04]  /*14ce0*/  LDL.64 R2, [R1+0xb8] ;  /* 0x0000b80001027983 */ /* 0x000f680000100a00 */
[----:B------:R-:W-:Y:S04]  /*14cf0*/  STL [R1+0x1e0], R10 ;  /* 0x0001e00a01007387 */ /* 0x000fe80000100800 */
[----:B------:R-:W3:Y:S04]  /*14d00*/  LDL R13, [R1+0x1e0] ;  /* 0x0001e000010d7983 */ /* 0x000ee80000100800 */
[----:B----4-:R-:W0:Y:S02]  /*14d10*/  SHFL.BFLY PT, R11, R14, 0x2, 0x1f ;  /* 0x0c401f000e0b7f89 */ /* 0x010e2400000e0000 */
[----:B0-----:R-:W-:-:S05]  /*14d20*/  FMNMX.FTZ R11, R11, R14, !PT ;  /* 0x0000000e0b0b7209 */ /* 0x001fca0007810000 */
[----:B------:R-:W0:Y:S02]  /*14d30*/  SHFL.BFLY PT, R6, R11, 0x1, 0x1f ;  /* 0x0c201f000b067f89 */ /* 0x000e2400000e0000 */
[----:B0-----:R-:W-:Y:S02]  /*14d40*/  FMNMX.FTZ R6, R11, R6, !PT ;  /* 0x000000060b067209 */ /* 0x001fe40007810000 */
[----:B---3--:R-:W-:-:S04]  /*14d50*/  FSETP.NEU.FTZ.AND P0, PT, R13, -INF , PT ;  /* 0xff8000000d00780b */ /* 0x008fc80003f1d000 */
[----:B------:R-:W-:Y:S02]  /*14d60*/  FSEL R7, R13, RZ, P0 ;  /* 0x000000ff0d077208 */ /* 0x000fe40000000000 */
[----:B------:R-:W-:-:S04]  /*14d70*/  FSETP.NEU.FTZ.AND P0, PT, R6, -INF , PT ;  /* 0xff8000000600780b */ /* 0x000fc80003f1d000 */
[----:B------:R-:W-:Y:S01]  /*14d80*/  FSEL R8, R6, RZ, P0 ;  /* 0x000000ff06087208 */ /* 0x000fe20000000000 */
[----:B------:R-:W-:-:S04]  /*14d90*/  FADD.FTZ R7, R20, -R7 ;  /* 0x8000000714077221 */ /* 0x000fc80000010000 */
[----:B------:R-:W-:Y:S01]  /*14da0*/  FADD.FTZ R21, R21, -R8 ;  /* 0x8000000815157221 */ /* 0x000fe20000010000 */
[----:B------:R-:W-:-:S03]  /*14db0*/  FMUL.FTZ R7, R7, R12 ;  /* 0x0000000c07077220 */ /* 0x000fc60000410000 */
[----:B------:R-:W-:Y:S01]  /*14dc0*/  FMUL.FTZ R21, R12, R21 ;  /* 0x000000150c157220 */ /* 0x000fe20000410000 */
[----:B------:R-:W2:Y:S08]  /*14dd0*/  MUFU.EX2 R131, R7 ;  /* 0x0000000700837308 */ /* 0x000eb00000000800 */
[----:B------:R-:W0:Y:S01]  /*14de0*/  MUFU.EX2 R130, R21 ;  /* 0x0000001500827308 */ /* 0x000e220000000800 */
[----:B------:R1:W-:Y:S01]  /*14df0*/  STL [R1+0x1e4], R6 ;  /* 0x0001e40601007387 */ /* 0x0003e20000100800 */
[----:B--2---:R-:W-:Y:S01]  /*14e00*/  FMUL.FTZ R4, R131, R4 ;  /* 0x0000000483047220 */ /* 0x004fe20000410000 */
[----:B0-----:R-:W-:-:S05]  /*14e10*/  FMUL.FTZ R5, R5, R130 ;  /* 0x0000008205057220 */ /* 0x001fca0000410000 */
[----:B------:R1:W-:Y:S04]  /*14e20*/  STL.64 [R1+0x1f0], R4 ;  /* 0x0001f00401007387 */ /* 0x0003e80000100a00 */
[----:B-----5:R-:W2:Y:S01]  /*14e30*/  LD.E R8, desc[UR46][R2.64+0x4] ;  /* 0x0000042e02087980 */ /* 0x020ea2000c101900 */
[----:B------:R-:W-:Y:S01]  /*14e40*/  BSSY B0, `(.L_x_3594) ;  /* 0x000000c000007945 */ /* 0x000fe20003800000 */
[----:B--2---:R-:W-:-:S13]  /*14e50*/  ISETP.NE.AND P0, PT, R8, RZ, PT ;  /* 0x000000ff0800720c */ /* 0x004fda0003f05270 */
[----:B-1----:R-:W-:Y:S05]  /*14e60*/  @P0 BRA `(.L_x_3595) ;  /* 0x0000000000240947 */ /* 0x002fea0003800000 */
        /* <DEDUP_REMOVED lines=9> */
.L_x_3595:
[----:B------:R-:W-:Y:S05]  /*14f00*/  BSYNC B0 ;  /* 0x0000000000007941 */ /* 0x000fea0003800000 */
.L_x_3594:
        /* <DEDUP_REMOVED lines=9> */
.L_x_3597:
[----:B------:R-:W-:Y:S05]  /*14fa0*/  BSYNC B0 ;  /* 0x0000000000007941 */ /* 0x000fea0003800000 */
.L_x_3596:
[----:B------:R-:W0:Y:S04]  /*14fb0*/  LDL R46, [R1+0x200] ;  /* 0x00020000012e7983 */ /* 0x000e280000100800 */
[----:B------:R-:W0:Y:S04]  /*14fc0*/  LDL.64 R30, [R1+0x1e0] ;  /* 0x0001e000011e7983 */ /* 0x000e280000100a00 */
[----:B------:R-:W2:Y:S04]  /*14fd0*/  LDL.64 R6, [R1+0x1f0] ;  /* 0x0001f00001067983 */ /* 0x000ea80000100a00 */
[----:B------:R-:W3:Y:S04]  /*14fe0*/  LDL.64 R28, [R1+0x400] ;  /* 0x00040000011c7983 */ /* 0x000ee80000100a00 */
[----:B------:R-:W4:Y:S04]  /*14ff0*/  LDL.64 R26, [R1+0x408] ;  /* 0x00040800011a7983 */ /* 0x000f280000100a00 */
        /* <DEDUP_REMOVED lines=26> */
[----:B------:R-:W2:Y:S01]  /*151a0*/  LDL R144, [R1+0x1c8] ;  /* 0x0001c80001907983 */ /* 0x000ea20000100800 */
[C---:B0-----:R-:W-:Y:S01]  /*151b0*/  FMUL.FTZ R4, R30.reuse, R46 ;  /* 0x0000002e1e047220 */ /* 0x041fe20000410000 */
[----:B------:R-:W-:-:S04]  /*151c0*/  FSETP.NEU.FTZ.AND P0, PT, R30, -INF , PT ;  /* 0xff8000001e00780b */ /* 0x000fc80003f1d000 */
[----:B------:R-:W-:Y:S02]  /*151d0*/  FSEL R8, R4, RZ, P0 ;  /* 0x000000ff04087208 */ /* 0x000fe40000000000 */
[----:B------:R-:W2:Y:S01]  /*151e0*/  LDL.64 R4, [R1+0x238] ;  /* 0x0002380001047983 */ /* 0x000ea20000100a00 */
[CC--:B------:R-:W-:Y:S01]  /*151f0*/  FMUL.FTZ R30, R31.reuse, R46.reuse ;  /* 0x0000002e1f1e7220 */ /* 0x0c0fe20000410000 */
[----:B------:R-:W-:Y:S01]  /*15200*/  FSETP.NEU.FTZ.AND P0, PT, R31, -INF , PT ;  /* 0xff8000001f00780b */ /* 0x000fe20003f1d000 */
[----:B------:R-:W-:-:S03]  /*15210*/  FFMA.FTZ R23, R39, R46, -R8 ;  /* 0x0000002e27177223 */ /* 0x000fc60000010808 */
[----:B------:R-:W-:Y:S01]  /*15220*/  FSEL R39, R30, RZ, P0 ;  /* 0x000000ff1e277208 */ /* 0x000fe20000000000 */
        /* <DEDUP_REMOVED lines=23> */
[-C--:B------:R-:W-:Y:S01]  /*153a0*/  FFMA.FTZ R174, R41, R46.reuse, -R8 ;  /* 0x0000002e29ae7223 */ /* 0x080fe20000010808 */
        /* <DEDUP_REMOVED lines=8> */
[----:B------:R-:W-:Y:S01]  /*15430*/  FFMA.FTZ R175, R175, R46, -R39 ;  /* 0x0000002eafaf7223 */ /* 0x000fe20000010827 */
[C---:B---3--:R-:W-:Y:S01]  /*15440*/  FMUL.FTZ R29, R131.reuse, R29 ;  /* 0x0000001d831d7220 */ /* 0x048fe20000410000 */
[C---:B------:R-:W-:Y:S01]  /*15450*/  FMUL.FTZ R28, R131.reuse, R28 ;  /* 0x0000001c831c7220 */ /* 0x040fe20000410000 */
[C---:B----4-:R-:W-:Y:S01]  /*15460*/  FMUL.FTZ R27, R130.reuse, R27 ;  /* 0x0000001b821b7220 */ /* 0x050fe20000410000 */
[----:B------:R-:W-:Y:S01]  /*15470*/  FMUL.FTZ R26, R130, R26 ;  /* 0x0000001a821a7220 */ /* 0x000fe20000410000 */
[C---:B--2---:R-:W-:Y:S01]  /*15480*/  FMUL.FTZ R25, R131.reuse, R25 ;  /* 0x0000001983197220 */ /* 0x044fe20000410000 */
[----:B------:R-:W2:Y:S01]  /*15490*/  MUFU.EX2 R167, R167 ;  /* 0x000000a700a77308 */ /* 0x000ea20000000800 */
[C---:B------:R-:W-:Y:S01]  /*154a0*/  FMUL.FTZ R24, R131.reuse, R24 ;  /* 0x0000001883187220 */ /* 0x040fe20000410000 */
[C---:B------:R-:W-:Y:S01]  /*154b0*/  FMUL.FTZ R13, R131.reuse, R13 ;  /* 0x0000000d830d7220 */ /* 0x040fe20000410000 */
[C---:B------:R-:W-:Y:S01]  /*154c0*/  FMUL.FTZ R12, R131.reuse, R12 ;  /* 0x0000000c830c7220 */ /* 0x040fe20000410000 */
[C---:B------:R-:W-:Y:S01]  /*154d0*/  FMUL.FTZ R21, R131.reuse, R21 ;  /* 0x0000001583157220 */ /* 0x040fe20000410000 */
[C---:B------:R-:W-:Y:S01]  /*154e0*/  FMUL.FTZ R20, R131.reuse, R20 ;  /* 0x0000001483147220 */ /* 0x040fe20000410000 */
[C---:B------:R-:W-:Y:S01]  /*154f0*/  FMUL.FTZ R15, R131.reuse, R15 ;  /* 0x0000000f830f7220 */ /* 0x040fe20000410000 */
[----:B------:R-:W-:Y:S01]  /*15500*/  FMUL.FTZ R14, R131, R14 ;  /* 0x0000000e830e7220 */ /* 0x000fe20000410000 */
[----:B------:R-:W3:Y:S01]  /*15510*/  MUFU.EX2 R120, R120 ;  /* 0x0000007800787308 */ /* 0x000ee20000000800 */
[----:B0-----:R-:W-:Y:S01]  /*15520*/  FADD.FTZ R8, R129, R7 ;  /* 0x0000000781087221 */ /* 0x001fe20000010000 */
[----:B------:R-:W-:Y:S01]  /*15530*/  FADD.FTZ R6, R164, R6 ;  /* 0x00000006a4067221 */ /* 0x000fe20000010000 */
[C---:B------:R-:W-:Y:S01]  /*15540*/  FMUL.FTZ R11, R131.reuse, R11 ;  /* 0x0000000b830b7220 */ /* 0x040fe20000410000 */
[C---:B------:R-:W-:Y:S01]  /*15550*/  FMUL.FTZ R10, R131.reuse, R10 ;  /* 0x0000000a830a7220 */ /* 0x040fe20000410000 */
[C---:B------:R-:W-:Y:S01]  /*15560*/  FMUL.FTZ R95, R131.reuse, R95 ;  /* 0x0000005f835f7220 */ /* 0x040fe20000410000 */
[C---:B------:R-:W-:Y:S01]  /*15570*/  FMUL.FTZ R94, R131.reuse, R94 ;  /* 0x0000005e835e7220 */ /* 0x040fe20000410000 */
[C---:B------:R-:W-:Y:S01]  /*15580*/  FMUL.FTZ R97, R131.reuse, R97 ;  /* 0x0000006183617220 */ /* 0x040fe20000410000 */
[----:B------:R-:W0:Y:S01]  /*15590*/  MUFU.EX2 R128, R128 ;  /* 0x0000008000807308 */ /* 0x000e220000000800 */
[C---:B------:R-:W-:Y:S01]  /*155a0*/  FMUL.FTZ R96, R131.reuse, R96 ;  /* 0x0000006083607220 */ /* 0x040fe20000410000 */
[C---:B------:R-:W-:Y:S01]  /*155b0*/  FMUL.FTZ R99, R131.reuse, R99 ;  /* 0x0000006383637220 */ /* 0x040fe20000410000 */
[C---:B------:R-:W-:Y:S01]  /*155c0*/  FMUL.FTZ R98, R131.reuse, R98 ;  /* 0x0000006283627220 */ /* 0x040fe20000410000 */
[C---:B------:R-:W-:Y:S01]  /*155d0*/  FMUL.FTZ R107, R131.reuse, R107 ;  /* 0x0000006b836b7220 */ /* 0x040fe20000410000 */
[----:B------:R-:W-:Y:S01]  /*155e0*/  FMUL.FTZ R106, R131, R106 ;  /* 0x0000006a836a7220 */ /* 0x000fe20000410000 */
[C---:B------:R-:W-:Y:S01]  /*155f0*/  FMUL.FTZ R105, R130.reuse, R105 ;  /* 0x0000006982697220 */ /* 0x040fe20000410000 */
[C---:B------:R-:W-:Y:S01]  /*15600*/  FMUL.FTZ R104, R130.reuse, R104 ;  /* 0x0000006882687220 */ /* 0x040fe20000410000 */
[----:B------:R-:W4:Y:S01]  /*15610*/  MUFU.EX2 R166, R166 ;  /* 0x000000a600a67308 */ /* 0x000f220000000800 */
[----:B-1----:R-:W-:Y:S01]  /*15620*/  FADD.FTZ R8, R165, R8 ;  /* 0x00000008a5087221 */ /* 0x002fe20000010000 */
[----:B------:R-:W-:Y:S01]  /*15630*/  FADD.FTZ R7, R121, R6 ;  /* 0x0000000679077221 */ /* 0x000fe20000010000 */
[C---:B------:R-:W-:Y:S01]  /*15640*/  FMUL.FTZ R109, R130.reuse, R103 ;  /* 0x00000067826d7220 */ /* 0x040fe20000410000 */
[----:B------:R-:W-:Y:S01]  /*15650*/  FMUL.FTZ R108, R130, R102 ;  /* 0x00000066826c7220 */ /* 0x000fe20000410000 */
[----:B------:R-:W4:Y:S03]  /*15660*/  LDL.64 R68, [R1+0x340] ;  /* 0x0003400001447983 */ /* 0x000f260000100a00 */
[----:B------:R-:W1:Y:S01]  /*15670*/  MUFU.EX2 R169, R169 ;  /* 0x000000a900a97308 */ /* 0x000e620000000800 */
[----:B------:R-:W4:Y:S04]  /*15680*/  LDL.64 R72, [R1+0x370] ;  /* 0x0003700001487983 */ /* 0x000f280000100a00 */
[----:B------:R-:W4:Y:S03]  /*15690*/  LDL.64 R70, [R1+0x380] ;  /* 0x0003800001467983 */ /* 0x000f260000100a00 */
[----:B------:R-:W1:Y:S01]  /*156a0*/  MUFU.EX2 R117, R117 ;  /* 0x0000007500757308 */ /* 0x000e620000000800 */
[----:B--2---:R-:W-:Y:S01]  /*156b0*/  FADD.FTZ R31, R167, R8 ;  /* 0x00000008a71f7221 */ /* 0x004fe20000010000 */
[----:B---3--:R-:W-:Y:S01]  /*156c0*/  FADD.FTZ R7, R120, R7 ;  /* 0x0000000778077221 */ /* 0x008fe20000010000 */
[----:B------:R-:W2:Y:S04]  /*156d0*/  LDL.64 R58, [R1+0x390] ;  /* 0x00039000013a7983 */ /* 0x000ea80000100a00 */
[----:B------:R-:W3:Y:S01]  /*156e0*/  LDL.64 R66, [R1+0x3a0] ;  /* 0x0003a00001427983 */ /* 0x000ee20000100a00 */
[----:B------:R-:W1:Y:S03]  /*156f0*/  MUFU.EX2 R127, R127 ;  /* 0x0000007f007f7308 */ /* 0x000e660000000800 */
[----:B------:R-:W3:Y:S04]  /*15700*/  LDL.64 R48, [R1+0x3e0] ;  /* 0x0003e00001307983 */ /* 0x000ee80000100a00 */
[----:B------:R-:W3:Y:S01]  /*15710*/  LDL.64 R64, [R1+0x3b0] ;  /* 0x0003b00001407983 */ /* 0x000ee20000100a00 */
[----:B------:R-:W1:Y:S01]  /*15720*/  MUFU.EX2 R168, R168 ;  /* 0x000000a800a87308 */ /* 0x000e620000000800 */
[----:B0-----:R-:W-:Y:S01]  /*15730*/  FADD.FTZ R8, R128, R31 ;  /* 0x0000001f80087221 */ /* 0x001fe20000010000 */
[----:B----4-:R-:W-:Y:S01]  /*15740*/  FADD.FTZ R6, R166, R7 ;  /* 0x00000007a6067221 */ /* 0x010fe20000010000 */
[----:B------:R-:W4:Y:S04]  /*15750*/  LDL.64 R62, [R1+0x3c0] ;  /* 0x0003c000013e7983 */ /* 0x000f280000100a00 */
[----:B------:R-:W4:Y:S01]  /*15760*/  LDL.64 R60, [R1+0x3d0] ;  /* 0x0003d000013c7983 */ /* 0x000f220000100a00 */
[----:B------:R-:W0:Y:S03]  /*15770*/  MUFU.EX2 R171, R171 ;  /* 0x000000ab00ab7308 */ /* 0x000e260000000800 */
[----:B------:R-:W4:Y:S04]  /*15780*/  LDL.64 R56, [R1+0x3f0] ;  /* 0x0003f00001387983 */ /* 0x000f280000100a00 */
[----:B------:R-:W4:Y:S01]  /*15790*/  LDL.64 R54, [R1+0x248] ;  /* 0x0002480001367983 */ /* 0x000f220000100a00 */
[----:B------:R-:W0:Y:S01]  /*157a0*/  MUFU.EX2 R116, R116 ;  /* 0x0000007400747308 */ /* 0x000e220000000800 */
[----:B-1----:R-:W-:Y:S01]  /*157b0*/  FADD.FTZ R8, R169, R8 ;  /* 0x00000008a9087221 */ /* 0x002fe20000010000 */
[----:B------:R-:W-:Y:S01]  /*157c0*/  FADD.FTZ R7, R117, R6 ;  /* 0x0000000675077221 */ /* 0x000fe20000010000 */
[----:B------:R-:W4:Y:S04]  /*157d0*/  LDL.64 R52, [R1+0x258] ;  /* 0x0002580001347983 */ /* 0x000f280000100a00 */
[----:B------:R-:W4:Y:S01]  /*157e0*/  LDL.64 R50, [R1+0x268] ;  /* 0x0002680001327983 */ /* 0x000f220000100a00 */
[----:B------:R-:W1:Y:S08]  /*157f0*/  MUFU.EX2 R126, R126 ;  /* 0x0000007e007e7308 */ /* 0x000e700000000800 */
[----:B------:R-:W1:Y:S01]  /*15800*/  MUFU.EX2 R170, R170 ;  /* 0x000000aa00aa7308 */ /* 0x000e620000000800 */
[----:B------:R-:W-:Y:S01]  /*15810*/  FADD.FTZ R6, R127, R8 ;  /* 0x000000087f067221 */ /* 0x000fe20000010000 */
[----:B------:R-:W-:Y:S01]  /*15820*/  FADD.FTZ R7, R168, R7 ;  /* 0x00000007a8077221 */ /* 0x000fe20000010000 */
[----:B------:R-:W4:Y:S04]  /*15830*/  LDL.64 R44, [R1+0x298] ;  /* 0x00029800012c7983 */ /* 0x000f280000100a00 */
[----:B------:R-:W4:Y:S01]  /*15840*/  LDL.64 R40, [R1+0x2b8] ;  /* 0x0002b80001287983 */ /* 0x000f220000100a00 */
[----:B------:R-:W1:Y:S08]  /*15850*/  MUFU.EX2 R177, R177 ;  /* 0x000000b100b17308 */ /* 0x000e700000000800 */
[----:B------:R-:W1:Y:S01]  /*15860*/  MUFU.EX2 R125, R125 ;  /* 0x0000007d007d7308 */ /* 0x000e620000000800 */
[----:B0-----:R-:W-:Y:S01]  /*15870*/  FADD.FTZ R31, R171, R6 ;  /* 0x00000006ab1f7221 */ /* 0x001fe20000010000 */
[----:B------:R-:W-:Y:S01]  /*15880*/  FADD.FTZ R7, R116, R7 ;  /* 0x0000000774077221 */ /* 0x000fe20000010000 */
[----:B------:R-:W4:Y:S04]  /*15890*/  LDL.64 R42, [R1+0x2a8] ;  /* 0x0002a800012a7983 */ /* 0x000f280000100a00 */
[----:B------:R-:W4:Y:S01]  /*158a0*/  LDL.64 R36, [R1+0x2d8] ;  /* 0x0002d80001247983 */ /* 0x000f220000100a00 */
[----:B------:R-:W0:Y:S08]  /*158b0*/  MUFU.EX2 R124, R124 ;  /* 0x0000007c007c7308 */ /* 0x000e300000000800 */
[----:B------:R-:W0:Y:S01]  /*158c0*/  MUFU.EX2 R176, R176 ;  /* 0x000000b000b07308 */ /* 0x000e220000000800 */
[----:B-1----:R-:W-:Y:S01]  /*158d0*/  FADD.FTZ R30, R126, R31 ;  /* 0x0000001f7e1e7221 */ /* 0x002fe20000010000 */
[----:B------:R-:W-:Y:S01]  /*158e0*/  FADD.FTZ R6, R170, R7 ;  /* 0x00000007aa067221 */ /* 0x000fe20000010000 */
[----:B------:R-:W4:Y:S05]  /*158f0*/  LDL.64 R34, [R1+0x2e8] ;  /* 0x0002e80001227983 */ /* 0x000f2a0000100a00 */
[----:B------:R-:W1:Y:S01]  /*15900*/  MUFU.EX2 R122, R122 ;  /* 0x0000007a007a7308 */ /* 0x000e620000000800 */
[----:B------:R-:W-:-:S07]  /*15910*/  FFMA.FTZ R8, R33, R46, -R39 ;  /* 0x0000002e21087223 */ /* 0x000fce0000010827 */
[----:B------:R-:W1:Y:S01]  /*15920*/  MUFU.EX2 R123, R123 ;  /* 0x0000007b007b7308 */ /* 0x000e620000000800 */
[----:B------:R-:W-:Y:S01]  /*15930*/  FADD.FTZ R31, R177, R30 ;  /* 0x0000001eb11f7221 */ /* 0x000fe20000010000 */
[----:B------:R-:W-:Y:S01]  /*15940*/  FADD.FTZ R7, R125, R6 ;  /* 0x000000067d077221 */ /* 0x000fe20000010000 */
[----:B------:R-:W4:Y:S05]  /*15950*/  LDL.64 R102, [R1+0x3b8] ;  /* 0x0003b80001667983 */ /* 0x000f2a0000100a00 */
[----:B------:R-:W-:Y:S08]  /*15960*/  MUFU.EX2 R178, R178 ;  /* 0x000000b200b27308 */ /* 0x000ff00000000800 */
[----:B------:R-:W1:Y:S01]  /*15970*/  MUFU.EX2 R179, R179 ;  /* 0x000000b300b37308 */ /* 0x000e620000000800 */
[----:B0-----:R-:W-:Y:S01]  /*15980*/  FADD.FTZ R31, R124, R31 ;  /* 0x0000001f7c1f7221 */ /* 0x001fe20000010000 */
[----:B------:R-:W-:-:S06]  /*15990*/  FADD.FTZ R6, R176, R7 ;  /* 0x00000007b0067221 */ /* 0x000fcc0000010000 */
[----:B------:R-:W-:Y:S01]  /*159a0*/  MUFU.EX2 R191, R191 ;  /* 0x000000bf00bf7308 */ /* 0x000fe20000000800 */
[----:B------:R-:W-:-:S07]  /*159b0*/  FFMA.FTZ R7, R32, R46, -R39 ;  /* 0x0000002e20077223 */ /* 0x000fce0000010827 */
[----:B------:R-:W0:Y:S01]  /*159c0*/  MUFU.EX2 R173, R173 ;  /* 0x000000ad00ad7308 */ /* 0x000e220000000800 */
[----:B-1----:R-:W-:Y:S01]  /*159d0*/  FADD.FTZ R30, R122, R31 ;  /* 0x0000001f7a1e7221 */ /* 0x002fe20000010000 */
[----:B------:R-:W-:Y:S01]  /*159e0*/  FADD.FTZ R31, R123, R6 ;  /* 0x000000067b1f7221 */ /* 0x000fe20000010000 */
[----:B------:R-:W4:Y:S05]  /*159f0*/  LDL.64 R38, [R1+0x278] ;  /* 0x0002780001267983 */ /* 0x000f2a0000100a00 */
[----:B------:R-:W-:Y:S08]  /*15a00*/  MUFU.EX2 R172, R172 ;  /* 0x000000ac00ac7308 */ /* 0x000ff00000000800 */
        /* <DEDUP_REMOVED lines=8> */
[----:B------:R-:W0:Y:S08]  /*15a90*/  MUFU.EX2 R23, R23 ;  /* 0x0000001700177308 */ /* 0x000e300000000800 */
[----:B------:R-:W0:Y:S01]  /*15aa0*/  MUFU.EX2 R7, R7 ;  /* 0x0000000700077308 */ /* 0x000e220000000800 */
[----:B-1----:R-:W-:Y:S01]  /*15ab0*/  FADD.FTZ R6, R8, R33 ;  /* 0x0000002108067221 */ /* 0x002fe20000010000 */
[----:B------:R-:W-:Y:S01]  /*15ac0*/  FADD.FTZ R31, R172, R31 ;  /* 0x0000001fac1f7221 */ /* 0x000fe20000010000 */
[----:B------:R-:W4:Y:S02]  /*15ad0*/  LDL.64 R32, [R1+0x2f8] ;  /* 0x0002f80001207983 */ /* 0x000f240000100a00 */
[----:B------:R-:W-:Y:S01]  /*15ae0*/  FADD.FTZ R6, R175, R6 ;  /* 0x00000006af067221 */ /* 0x000fe20000010000 */
[----:B------:R-:W-:-:S04]  /*15af0*/  FADD.FTZ R30, R174, R31 ;  /* 0x0000001fae1e7221 */ /* 0x000fc80000010000 */
[----:B0-----:R-:W-:Y:S01]  /*15b00*/  FADD.FTZ R30, R23, R30 ;  /* 0x0000001e171e7221 */ /* 0x001fe20000010000 */
[----:B------:R-:W-:-:S05]  /*15b10*/  FADD.FTZ R31, R7, R6 ;  /* 0x00000006071f7221 */ /* 0x000fca0000010000 */
[----:B------:R0:W-:Y:S01]  /*15b20*/  STL.64 [R1+0x1f0], R30 ;  /* 0x0001f01e01007387 */ /* 0x0001e20000100a00 */
[----:B------:R-:W-:Y:S06]  /*15b30*/  BAR.SYNC.DEFER_BLOCKING 0xf, 0x100 ;  /* 0x03c4000000007b1d */ /* 0x000fec0000010000 */
[----:B0-----:R-:W4:Y:S01]  /*15b40*/  LDL.64 R30, [R1+0x308] ;  /* 0x00030800011e7983 */ /* 0x001f220000100a00 */
[C---:B------:R-:W-:Y:S01]  /*15b50*/  FMUL.FTZ R5, R130.reuse, R5 ;  /* 0x0000000582057220 */ /* 0x040fe20000410000 */
[C---:B------:R-:W-:Y:S02]  /*15b60*/  FMUL.FTZ R4, R130.reuse, R4 ;  /* 0x0000000482047220 */ /* 0x040fe40000410000 */
[----:B------:R-:W4:Y:S04]  /*15b70*/  LD.E.64 R92, desc[UR46][R2.64+0x8] ;  /* 0x0000082e025c7980 */ /* 0x000f28000c101b00 */
[----:B------:R-:W4:Y:S04]  /*15b80*/  LD.E.64 R2, desc[UR46][R2.64] ;  /* 0x0000002e02027980 */ /* 0x000f28000c101b00 */
[----:B------:R0:W-:Y:S04]  /*15b90*/  STL.64 [R1+0x400], R28 ;  /* 0x0004001c01007387 */ /* 0x0001e80000100a00 */
        /* <DEDUP_REMOVED lines=9> */
[----:B------:R-:W-:Y:S04]  /*15c30*/  STL.64 [R1+0x290], R106 ;  /* 0x0002906a01007387 */ /* 0x000fe80000100a00 */
[----:B------:R2:W-:Y:S04]  /*15c40*/  STL.64 [R1+0x218], R104 ;  /* 0x0002186801007387 */ /* 0x0005e80000100a00 */
[----:B------:R2:W-:Y:S04]  /*15c50*/  STL.64 [R1+0x228], R108 ;  /* 0x0002286c01007387 */ /* 0x0005e80000100a00 */
[----:B0-----:R-:W4:Y:S04]  /*15c60*/  LDL.64 R28, [R1+0x2c8] ;  /* 0x0002c800011c7983 */ /* 0x001f280000100a00 */
[----:B-1----:R-:W4:Y:S04]  /*15c70*/  LDL.64 R12, [R1+0x318] ;  /* 0x00031800010c7983 */ /* 0x002f280000100a00 */
[----:B------:R-:W4:Y:S04]  /*15c80*/  LDL.64 R26, [R1+0x328] ;  /* 0x00032800011a7983 */ /* 0x000f280000100a00 */
[----:B------:R-:W4:Y:S04]  /*15c90*/  LDL.64 R24, [R1+0x338] ;  /* 0x0003380001187983 */ /* 0x000f280000100a00 */
[----:B------:R-:W4:Y:S04]  /*15ca0*/  LDL.64 R20, [R1+0x348] ;  /* 0x0003480001147983 */ /* 0x000f280000100a00 */
[----:B------:R-:W4:Y:S04]  /*15cb0*/  LDL.64 R14, [R1+0x358] ;  /* 0x00035800010e7983 */ /* 0x000f280000100a00 */
[----:B------:R-:W4:Y:S04]  /*15cc0*/  LDL.64 R10, [R1+0x368] ;  /* 0x00036800010a7983 */ /* 0x000f280000100a00 */
[----:B------:R-:W4:Y:S04]  /*15cd0*/  LDL.64 R94, [R1+0x378] ;  /* 0x00037800015e7983 */ /* 0x000f280000100a00 */
[----:B--2---:R-:W2:Y:S04]  /*15ce0*/  LDL.64 R96, [R1+0x388] ;  /* 0x0003880001607983 */ /* 0x004ea80000100a00 */
[----:B------:R-:W2:Y:S04]  /*15cf0*/  LDL.64 R98, [R1+0x3a8] ;  /* 0x0003a80001627983 */ /* 0x000ea80000100a00 */
[----:B------:R-:W2:Y:S04]  /*15d00*/  LDL.64 R104, [R1+0x3c8] ;  /* 0x0003c80001687983 */ /* 0x000ea80000100a00 */
[----:B------:R-:W2:Y:S04]  /*15d10*/  LDL.64 R108, [R1+0x3d8] ;  /* 0x0003d800016c7983 */ /* 0x000ea80000100a00 */
[----:B------:R-:W2:Y:S04]  /*15d20*/  LDL.64 R106, [R1+0x3e8] ;  /* 0x0003e800016a7983 */ /* 0x000ea80000100a00 */
[----:B------:R0:W-:Y:S04]  /*15d30*/  STL.64 [R1+0x238], R4 ;  /* 0x0002380401007387 */ /* 0x0001e80000100a00 */
        /* <DEDUP_REMOVED lines=44> */
[C---:B---3--:R-:W-:Y:S01]  /*16000*/  FMUL.FTZ R67, R131.reuse, R67 ;  /* 0x0000004383437220 */ /* 0x048fe20000410000 */
[C---:B------:R-:W-:Y:S01]  /*16010*/  FMUL.FTZ R66, R131.reuse, R66 ;  /* 0x0000004283427220 */ /* 0x040fe20000410000 */
[C---:B------:R-:W-:Y:S01]  /*16020*/  FMUL.FTZ R65, R131.reuse, R65 ;  /* 0x0000004183417220 */ /* 0x040fe20000410000 */
        /* <DEDUP_REMOVED lines=35> */
[----:B------:R-:W-:Y:S04]  /*16260*/  STL.64 [R1+0x2a0], R118 ;  /* 0x0002a07601007387 */ /* 0x000fe80000100a00 */
[----:B------:R-:W-:Y:S04]  /*16270*/  STL.64 [R1+0x2b0], R114 ;  /* 0x0002b07201007387 */ /* 0x000fe80000100a00 */
[----:B------:R-:W-:Y:S01]  /*16280*/  STL.64 [R1+0x2c0], R110 ;  /* 0x0002c06e01007387 */ /* 0x000fe20000100a00 */
[C---:B------:R-:W-:Y:S01]  /*16290*/  FMUL.FTZ R33, R130.reuse, R33 ;  /* 0x0000002182217220 */ /* 0x040fe20000410000 */
[----:B------:R-:W-:-:S02]  /*162a0*/  FMUL.FTZ R32, R130, R32 ;  /* 0x0000002082207220 */ /* 0x000fc40000410000 */
[----:B------:R-:W-:Y:S04]  /*162b0*/  STL.64 [R1+0x2d0], R78 ;  /* 0x0002d04e01007387 */ /* 0x000fe80000100a00 */
[----:B------:R-:W-:Y:S04]  /*162c0*/  STL.64 [R1+0x2e0], R80 ;  /* 0x0002e05001007387 */ /* 0x000fe80000100a00 */
[----:B------:R-:W-:Y:S04]  /*162d0*/  STL.64 [R1+0x2f0], R82 ;  /* 0x0002f05201007387 */ /* 0x000fe80000100a00 */
[----:B------:R-:W-:Y:S04]  /*162e0*/  STL.64 [R1+0x300], R84 ;  /* 0x0003005401007387 */ /* 0x000fe80000100a00 */
        /* <DEDUP_REMOVED lines=8> */
[----:B------:R-:W-:Y:S01]  /*16370*/  STL.64 [R1+0x370], R72 ;  /* 0x0003704801007387 */ /* 0x000fe20000100a00 */
[----:B------:R-:W-:-:S03]  /*16380*/  MOV R6, R92 ;  /* 0x0000005c00067202 */ /* 0x000fc60000000f00 */
        /* <DEDUP_REMOVED lines=55> */
[----:B------:R-:W-:Y:S04]  /*16700*/  STL.64 [R1+0x398], R100 ;  /* 0x0003986401007387 */ /* 0x000fe80000100a00 */
[----:B------:R4:W-:Y:S04]  /*16710*/  STL.64 [R1+0x3a8], R98 ;  /* 0x0003a86201007387 */ /* 0x0009e80000100a00 */
[----:B------:R4:W-:Y:S04]  /*16720*/  STL.64 [R1+0x3b8], R102 ;  /* 0x0003b86601007387 */ /* 0x0009e80000100a00 */
[----:B------:R4:W-:Y:S04]  /*16730*/  STL.64 [R1+0x3c8], R104 ;  /* 0x0003c86801007387 */ /* 0x0009e80000100a00 */
[----:B------:R-:W-:Y:S04]  /*16740*/  STL.64 [R1+0x3d8], R108 ;  /* 0x0003d86c01007387 */ /* 0x000fe80000100a00 */
[----:B------:R4:W-:Y:S04]  /*16750*/  STL.64 [R1+0x3e8], R106 ;  /* 0x0003e86a01007387 */ /* 0x0009e80000100a00 */
[----:B------:R4:W-:Y:S04]  /*16760*/  STL.64 [R1+0x3f8], R112 ;  /* 0x0003f87001007387 */ /* 0x0009e80000100a00 */
        /* <DEDUP_REMOVED lines=12> */
[----:B0-----:R-:W4:Y:S04]  /*16830*/  LDL.64 R4, [R1+0x88] ;  /* 0x0000880001047983 */ /* 0x001f280000100a00 */
[----:B-1----:R-:W4:Y:S04]  /*16840*/  LDL R10, [R1+0x240] ;  /* 0x00024000010a7983 */ /* 0x002f280000100800 */
        /* <DEDUP_REMOVED lines=79> */
[----:B---3--:R-:W3:Y:S04]  /*16d40*/  LDL R96, [R1+0x380] ;  /* 0x0003800001607983 */ /* 0x008ee80000100800 */
        /* <DEDUP_REMOVED lines=35> */
[----:B------:R-:W-:Y:S01]  /*16f80*/  IMAD R4, R144, 0x1000, R4 ;  /* 0x0000100090047824 */ /* 0x000fe200078e0204 */
[----:B------:R-:W-:-:S02]  /*16f90*/  F2FP.F16.F32.PACK_AB R164, R121, R164 ;  /* 0x000000a479a4723e */ /* 0x000fc400000000ff */
[----:B------:R-:W-:Y:S01]  /*16fa0*/  STL [R1+0x240], R10 ;  /* 0x0002400a01007387 */ /* 0x000fe20000100800 */
[----:B------:R-:W-:Y:S02]  /*16fb0*/  F2FP.F16.F32.PACK_AB R165, R165, R129 ;  /* 0x00000081a5a5723e */ /* 0x000fe400000000ff */
[----:B------:R-:W-:Y:S01]  /*16fc0*/  F2FP.F16.F32.PACK_AB R166, R166, R120 ;  /* 0x00000078a6a6723e */ /* 0x000fe200000000ff */
[----:B------:R-:W-:Y:S01]  /*16fd0*/  STL [R1+0x244], R11 ;  /* 0x0002440b01007387 */ /* 0x000fe20000100800 */
[----:B------:R-:W-:Y:S02]  /*16fe0*/  F2FP.F16.F32.PACK_AB R167, R128, R167 ;  /* 0x000000a780a7723e */ /* 0x000fe400000000ff */
[----:B------:R-:W-:Y:S01]  /*16ff0*/  F2FP.F16.F32.PACK_AB R168, R168, R117 ;  /* 0x00000075a8a8723e */ /* 0x000fe200000000ff */
[----:B------:R-:W-:Y:S01]  /*17000*/  STL [R1+0x248], R12 ;  /* 0x0002480c01007387 */ /* 0x000fe20000100800 */
[----:B------:R-:W-:Y:S02]  /*17010*/  F2FP.F16.F32.PACK_AB R169, R127, R169 ;  /* 0x000000a97fa9723e */ /* 0x000fe400000000ff */
[----:B------:R-:W-:Y:S01]  /*17020*/  F2FP.F16.F32.PACK_AB R170, R170, R116 ;  /* 0x00000074aaaa723e */ /* 0x000fe200000000ff */
[----:B------:R-:W-:Y:S01]  /*17030*/  STL [R1+0x24c], R13 ;  /* 0x00024c0d01007387 */ /* 0x000fe20000100800 */
[----:B------:R-:W-:-:S02]  /*17040*/  F2FP.F16.F32.PACK_AB R171, R126, R171 ;  /* 0x000000ab7eab723e */ /* 0x000fc400000000ff */
[----:B------:R-:W-:Y:S01]  /*17050*/  F2FP.F16.F32.PACK_AB R176, R176, R125 ;  /* 0x0000007db0b0723e */ /* 0x000fe200000000ff */
[----:B------:R-:W-:Y:S01]  /*17060*/  STL [R1+0x250], R14 ;  /* 0x0002500e01007387 */ /* 0x000fe20000100800 */
[----:B------:R-:W-:Y:S02]  /*17070*/  F2FP.F16.F32.PACK_AB R177, R124, R177 ;  /* 0x000000b17cb1723e */ /* 0x000fe400000000ff */
[----:B------:R-:W-:Y:S01]  /*17080*/  F2FP.F16.F32.PACK_AB R178, R178, R123 ;  /* 0x0000007bb2b2723e */ /* 0x000fe200000000ff */
[----:B------:R-:W-:Y:S01]  /*17090*/  STL [R1+0x254], R15 ;  /* 0x0002540f01007387 */ /* 0x000fe20000100800 */
[----:B------:R-:W-:-:S03]  /*170a0*/  F2FP.F16.F32.PACK_AB R179, R179, R122 ;  /* 0x0000007ab3b3723e */ /* 0x000fc600000000ff */
        /* <DEDUP_REMOVED lines=72> */
[----:B--2---:R-:W-:Y:S04]  /*17530*/  STL [R1+0x378], R94 ;  /* 0x0003785e01007387 */ /* 0x004fe80000100800 */
[----:B------:R2:W-:Y:S04]  /*17540*/  STL [R1+0x37c], R95 ;  /* 0x00037c5f01007387 */ /* 0x0005e80000100800 */
[----:B---3--:R-:W-:Y:S04]  /*17550*/  STL [R1+0x380], R96 ;  /* 0x0003806001007387 */ /* 0x008fe80000100800 */
[----:B------:R-:W-:Y:S04]  /*17560*/  STL [R1+0x384], R97 ;  /* 0x0003846101007387 */ /* 0x000fe80000100800 */
[----:B----4-:R-:W-:Y:S04]  /*17570*/  STL [R1+0x388], R98 ;  /* 0x0003886201007387 */ /* 0x010fe80000100800 */
        /* <DEDUP_REMOVED lines=33> */
[----:B0-----:R-:W4:Y:S04]  /*17790*/  LDL.128 R24, [R1+0x210] ;  /* 0x0002100001187983 */ /* 0x001f280000100c00 */
[----:B-1----:R-:W4:Y:S04]  /*177a0*/  LDL.128 R28, [R1+0x220] ;  /* 0x00022000011c7983 */ /* 0x002f280000100c00 */
        /* <DEDUP_REMOVED lines=30> */
[----:B------:R-:W-:Y:S01]  /*17990*/  IMAD R3, R3, 0x2, R6 ;  /* 0x0000000203037824 */ /* 0x000fe200078e0206 */
[----:B------:R-:W-:-:S02]  /*179a0*/  R2UR UR6, R4 ;  /* 0x00000000040672ca */ /* 0x000fc400000e0000 */
[----:B------:R0:W-:Y:S01]  /*179b0*/  STSM.16.M88.4 [R6], R164 ;  /* 0x000000a406007844 */ /* 0x0001e20000000200 */
[----:B------:R-:W-:Y:S02]  /*179c0*/  R2UR UR7, R5 ;  /* 0x00000000050772ca */ /* 0x000fe400000e0000 */
[----:B------:R-:W-:Y:S02]  /*179d0*/  F2FP.F16.F32.PACK_AB R172, R172, R191 ;  /* 0x000000bfacac723e */ /* 0x000fe400000000ff */
[----:B------:R-:W-:Y:S02]  /*179e0*/  F2FP.F16.F32.PACK_AB R173, R8, R173 ;  /* 0x000000ad08ad723e */ /* 0x000fe400000000ff */
[----:B------:R-:W-:Y:S02]  /*179f0*/  F2FP.F16.F32.PACK_AB R174, R23, R174 ;  /* 0x000000ae17ae723e */ /* 0x000fe400000000ff */
[----:B------:R-:W-:Y:S01]  /*17a00*/  F2FP.F16.F32.PACK_AB R175, R7, R175 ;  /* 0x000000af07af723e */ /* 0x000fe200000000ff */
[----:B0-----:R-:W-:-:S02]  /*17a10*/  IMAD R6, R2, 0x2, R6 ;  /* 0x0000000202067824 */ /* 0x001fc400078e0206 */
[----:B------:R-:W-:-:S03]  /*17a20*/  IMAD R2, R2, 0x2, R3 ;  /* 0x0000000202027824 */ /* 0x000fc600078e0203 */
[----:B------:R-:W-:Y:S04]  /*17a30*/  STSM.16.M88.4 [R6], R168 ;  /* 0x000000a806007844 */ /* 0x000fe80000000200 */
[----:B------:R0:W-:Y:S04]  /*17a40*/  STSM.16.M88.4 [R3], R176 ;  /* 0x000000b003007844 */ /* 0x0001e80000000200 */
[----:B------:R1:W-:Y:S01]  /*17a50*/  STSM.16.M88.4 [R2], R172 ;  /* 0x000000ac02007844 */ /* 0x0003e20000000200 */
[----:B0-----:R-:W-:Y:S02]  /*17a60*/  IMAD.MOV.U32 R3, RZ, RZ, R5 ;  /* 0x000000ffff037224 */ /* 0x001fe400078e0005 */
[----:B-1----:R-:W-:Y:S01]  /*17a70*/  VIADD R2, R4, 0x80 ;  /* 0x0000008004027836 */ /* 0x002fe20000000000 */
[----:B--2---:R-:W-:-:S06]  /*17a80*/  WARPGROUP.ARRIVE ;  /* 0x00000000000079c5 */ /* 0x004fcc0000000000 */
[----:B------:R-:W-:Y:S01]  /*17a90*/  HGMMA.64x256x16.F32 R24, R164, gdesc[UR4].tnspB, R24, gsb0 ;  /* 0x43e00004a4187df0 */ /* 0x000fe20008000818 */
[----:B------:R-:W-:Y:S02]  /*17aa0*/  R2UR UR6, R2 ;  /* 0x00000000020672ca */ /* 0x000fe400000e0000 */
[----:B------:R-:W-:Y:S01]  /*17ab0*/  R2UR UR7, R3 ;  /* 0x00000000030772ca */ /* 0x000fe200000e0000 */
[----:B------:R-:W-:Y:S02]  /*17ac0*/  VIADD R2, R4, 0x100 ;  /* 0x0000010004027836 */ /* 0x000fe40000000000 */
        /* <DEDUP_REMOVED lines=147> */
[----:B------:R-:W4:Y:S04]  /*18400*/  LDL R74, [R1+0x218] ;  /* 0x00021800014a7983 */ /* 0x000f280000100800 */
[----:B-1----:R-:W4:Y:S04]  /*18410*/  LDL R76, [R1+0x21c] ;  /* 0x00021c00014c7983 */ /* 0x002f280000100800 */
[----:B------:R-:W4:Y:S04]  /*18420*/  LDL R4, [R1+0x220] ;  /* 0x0002200001047983 */ /* 0x000f280000100800 */
[----:B------:R-:W4:Y:S04]  /*18430*/  LDL R78, [R1+0x224] ;  /* 0x00022400014e7983 */ /* 0x000f280000100800 */
        /* <DEDUP_REMOVED lines=265> */
.L_x_3599:
[----:B------:R-:W-:Y:S05]  /*194d0*/  BSYNC B0 ;  /* 0x0000000000007941 */ /* 0x000fea0003800000 */
.L_x_3598:
        /* <DEDUP_REMOVED lines=9> */
[----:B0-----:R-:W2:Y:S02]  /*19570*/  LDL R2, [R1+0x50] ;  /* 0x0000500001027983 */ /* 0x001ea40000100800 */
[----:B--2---:R-:W-:-:S07]  /*19580*/  IMAD.SHL.U32 R2, R2, 0x40, RZ ;  /* 0x0000004002027824 */ /* 0x004fce00078e00ff */
.L_x_3567:
[----:B------:R-:W0:Y:S01]  /*19590*/  LDC R3, c[0x0][0x448] ;  /* 0x00011200ff037b82 */ /* 0x000e220000000800 */
[----:B------:R-:W-:Y:S01]  /*195a0*/  VIADD R2, R2, 0x3f ;  /* 0x0000003f02027836 */ /* 0x000fe20000000000 */
[----:B------:R-:W-:-:S06]  /*195b0*/  ULDC UR4, c[0x0][0xad4] ;  /* 0x0002b50000047ab9 */ /* 0x000fcc0000000800 */
[----:B------:R-:W1:Y:S01]  /*195c0*/  LDC R7, c[0x0][0xadc] ;  /* 0x0002b700ff077b82 */ /* 0x000e620000000800 */
[----:B0-----:R-:W-:-:S13]  /*195d0*/  ISETP.NE.AND P0, PT, R3, 0x1, PT ;  /* 0x000000010300780c */ /* 0x001fda0003f05270 */
[----:B------:R-:W0:Y:S08]  /*195e0*/  @P0 LDC R3, c[0x0][0x44c] ;  /* 0x00011300ff030b82 */ /* 0x000e300000000800 */
[----:B------:R-:W2:Y:S01]  /*195f0*/  @P0 LDC R4, c[0x0][0x450] ;  /* 0x00011400ff040b82 */ /* 0x000ea20000000800 */
[----:B0-----:R-:W-:-:S05]  /*19600*/  @P0 IMAD.HI.U32 R3, R2, R3, RZ ;  /* 0x0000000302030227 */ /* 0x001fca00078e00ff */
[----:B--2---:R-:W-:Y:S02]  /*19610*/  @P0 SHF.R.U32.HI R2, RZ, R4, R3 ;  /* 0x00000004ff020219 */ /* 0x004fe40000011603 */
[----:B-1----:R-:W-:-:S03]  /*19620*/  ISETP.GE.AND P0, PT, R7, 0x1, PT ;  /* 0x000000010700780c */ /* 0x002fc60003f06270 */
[----:B------:R-:W-:-:S04]  /*19630*/  IMAD.IADD R2, R209, 0x1, R2 ;  /* 0x00000001d1027824 */ /* 0x000fc800078e0202 */
[----:B------:R-:W-:-:S06]  /*19640*/  VIADD R3, R2, -UR4 ;  /* 0x8000000402037c36 */ /* 0x000fcc0008000000 */
        /* <DEDUP_REMOVED lines=11> */
.L_x_3603:
[----:B------:R-:W-:-:S13]  /*19700*/  ISETP.NE.AND P0, PT, R7, 0x1, PT ;  /* 0x000000010700780c */ /* 0x000fda0003f05270 */
[----:B------:R-:W0:Y:S02]  /*19710*/  @P0 LDC.64 R4, c[0x0][0xae0] ;  /* 0x0002b800ff040b82 */ /* 0x000e240000000a00 */
[----:B0-----:R-:W-:-:S05]  /*19720*/  @P0 IMAD.HI.U32 R4, R2, R4, RZ ;  /* 0x0000000402040227 */ /* 0x001fca00078e00ff */
[----:B------:R-:W-:-:S07]  /*19730*/  @P0 SHF.R.U32.HI R2, RZ, R5, R4 ;  /* 0x00000005ff020219 */ /* 0x000fce0000011604 */
.L_x_3604:
[----:B------:R-:W-:Y:S05]  /*19740*/  BSYNC B0 ;  /* 0x0000000000007941 */ /* 0x000fea0003800000 */
.L_x_3602:
[----:B------:R-:W-:-:S05]  /*19750*/  IMAD R2, R2, R7, RZ ;  /* 0x0000000702027224 */ /* 0x000fca00078e02ff */
[----:B------:R-:W-:-:S07]  /*19760*/  VIMNMX R3, R3, R2, !PT ;  /* 0x0000000203037248 */ /* 0x000fce0007fe0100 */
.L_x_3601:
[----:B------:R-:W-:-:S05]  /*19770*/  VIADD R3, R3, 0x3f ;  /* 0x0000003f03037836 */ /* 0x000fca0000000000 */
[----:B------:R-:W-:-:S04]  /*19780*/  SHF.R.S32.HI R2, RZ, 0x1f, R3 ;  /* 0x0000001fff027819 */ /* 0x000fc80000011403 */
[----:B------:R-:W-:-:S04]  /*19790*/  LEA.HI R2, R2, R3, RZ, 0x6 ;  /* 0x0000000302027211 */ /* 0x000fc800078f30ff */
[----:B------:R-:W-:-:S04]  /*197a0*/  SHF.R.S32.HI R9, RZ, 0x6, R2 ;  /* 0x00000006ff097819 */ /* 0x000fc80000011402 */
[----:B------:R-:W-:-:S04]  /*197b0*/  VIMNMX R9, R22, R9, !PT ;  /* 0x0000000916097248 */ /* 0x000fc80007fe0100 */
[----:B------:R-:W-:-:S13]  /*197c0*/  ISETP.GE.AND P0, PT, R0, R9, PT ;  /* 0x000000090000720c */ /* 0x000fda0003f06270 */
[----:B------:R-:W-:Y:S05]  /*197d0*/  @!P0 BRA `(.L_x_3605) ;  /* 0x0000007000448947 */ /* 0x000fea0003800000 */
.L_x_3628:
        /* <DEDUP_REMOVED lines=20> */
.L_x_3607:
[----:B------:R-:W-:Y:S05]  /*19920*/  BSYNC B0 ;  /* 0x0000000000007941 */ /* 0x000fea0003800000 */
.L_x_3606:
        /* <DEDUP_REMOVED lines=9> */
.L_x_3609:
[----:B------:R-:W-:Y:S05]  /*199c0*/  BSYNC B0 ;  /* 0x0000000000007941 */ /* 0x000fea0003800000 */
.L_x_3608:
[----:B------:R-:W-:Y:S04]  /*199d0*/  BSSY B0, `(.L_x_3610) ;  /* 0x0000006000007945 */ /* 0x000fe80003800000 */
[----:B-1----:R-:W-:Y:S05]  /*199e0*/  @P0 BRA `(.L_x_3611) ;  /* 0x0000000000100947 */ /* 0x002fea0003800000 */
[----:B-----5:R-:W-:Y:S01]  /*199f0*/  IMAD R6, R6, 0x8, R3 ;  /* 0x0000000806067824 */ /* 0x020fe200078e0203 */
[----:B------:R-:W-:-:S04]  /*19a00*/  SHF.L.U32 R7, R7, 0x1f, RZ ;  /* 0x0000001f07077819 */ /* 0x000fc800000006ff */
[----:B------:R-:W1:Y:S02]  /*19a10*/  SYNCS.PHASECHK.TRANS64.TRYWAIT P0, [R6+URZ], R7 ;  /* 0x00000007060075a7 */ /* 0x000e64000800017f */
[----:B-1----:R-:W-:Y:S05]  /*19a20*/  @!P0 BRA `(.L_x_3612) ;  /* 0x000001cc00948947 */ /* 0x002fea0003800000 */
.L_x_3611:
[----:B------:R-:W-:Y:S05]  /*19a30*/  BSYNC B0 ;  /* 0x0000000000007941 */ /* 0x000fea0003800000 */
.L_x_3610:
[----:B-1---5:R-:W2:Y:S04]  /*19a40*/  LDL R7, [R1+0x1c8] ;  /* 0x0001c80001077983 */ /* 0x022ea80000100800 */
[----:B------:R-:W2:Y:S01]  /*19a50*/  LDL.64 R2, [R1+0x80] ;  /* 0x0000800001027983 */ /* 0x000ea20000100a00 */
[----:B------:R-:W-:Y:S05]  /*19a60*/  WARPSYNC.ALL ;  /* 0x0000000000007948 */ /* 0x000fea0003800000 */
[----:B------:R-:W3:Y:S04]  /*19a70*/  LDL.64 R14, [R1+0x78] ;  /* 0x00007800010e7983 */ /* 0x000ee80000100a00 */
[----:B0-----:R-:W4:Y:S04]  /*19a80*/  LDL.64 R4, [R1+0x78] ;  /* 0x0000780001047983 */ /* 0x001f280000100a00 */
[----:B------:R-:W4:Y:S04]  /*19a90*/  LDL.64 R10, [R1+0x78] ;  /* 0x00007800010a7983 */ /* 0x000f280000100a00 */
[----:B------:R-:W4:Y:S01]  /*19aa0*/  LDL.64 R12, [R1+0x78] ;  /* 0x00007800010c7983 */ /* 0x000f220000100a00 */
[----:B--2---:R-:W-:Y:S01]  /*19ab0*/  IMAD R2, R7, 0x200, R2 ;  /* 0x0000020007027824 */ /* 0x004fe200078e0202 */
[----:B------:R-:W-:-:S02]  /*19ac0*/  R2UR UR7, R3 ;  /* 0x00000000030772ca */ /* 0x000fc400000e0000 */
[----:B------:R-:W2:Y:S02]  /*19ad0*/  LDL R20, [R1+0x28] ;  /* 0x0000280001147983 */ /* 0x000ea40000100800 */
[C---:B------:R-:W-:Y:S01]  /*19ae0*/  R2UR UR6, R2.reuse ;  /* 0x00000000020672ca */ /* 0x040fe200000e0000 */
[----:B------:R-:W-:Y:S01]  /*19af0*/  WARPGROUP.ARRIVE ;  /* 0x00000000000079c5 */ /* 0x000fe20000000000 */
[----:B------:R-:W-:Y:S02]  /*19b00*/  VIADD R6, R2, 0x2 ;  /* 0x0000000202067836 */ /* 0x000fe40000000000 */
[----:B------:R-:W-:Y:S01]  /*19b10*/  IMAD.MOV.U32 R7, RZ, RZ, R3 ;  /* 0x000000ffff077224 */ /* 0x000fe200078e0003 */
[----:B---3--:R-:W-:Y:S02]  /*19b20*/  R2UR UR4, R14 ;  /* 0x000000000e0472ca */ /* 0x008fe400000e0000 */
[----:B------:R-:W-:Y:S02]  /*19b30*/  R2UR UR5, R15 ;  /* 0x000000000f0572ca */ /* 0x000fe400000e0000 */
[----:B------:R0:W5:Y:S11]  /*19b40*/  LDL.64 R14, [R1+0x1c8] ;  /* 0x0001c800010e7983 */ /* 0x0001760000100a00 */
[----:B------:R-:W-:Y:S01]  /*19b50*/  HGMMA.64x64x16.F32 R24, gdesc[UR4], RZ, !UPT, gsb0 ;  /* 0x00e00000041879f0 */ /* 0x000fe2000c0008ff */
[----:B----4-:R-:W-:Y:S01]  /*19b60*/  VIADD R4, R4, 0x2 ;  /* 0x0000000204047836 */ /* 0x010fe20000000000 */
[----:B------:R-:W-:-:S02]  /*19b70*/  R2UR UR6, R6 ;  /* 0x00000000060672ca */ /* 0x000fc400000e0000 */
[----:B------:R-:W-:Y:S02]  /*19b80*/  R2UR UR7, R7 ;  /* 0x00000000070772ca */ /* 0x000fe400000e0000 */
[----:B------:R-:W-:Y:S02]  /*19b90*/  R2UR UR4, R4 ;  /* 0x00000000040472ca */ /* 0x000fe400000e0000 */
        /* <DEDUP_REMOVED lines=35> */
.L_x_3614:
[----:B------:R-:W-:Y:S05]  /*19dd0*/  BSYNC B0 ;  /* 0x0000000000007941 */ /* 0x000fea0003800000 */
.L_x_3613:
        /* <DEDUP_REMOVED lines=8> */
.L_x_3616:
[----:B------:R-:W-:Y:S05]  /*19e60*/  BSYNC B0 ;  /* 0x0000000000007941 */ /* 0x000fea0003800000 */
.L_x_3615:
[----:B------:R-:W-:Y:S04]  /*19e70*/  BSSY B0, `(.L_x_3617) ;  /* 0x0000004000007945 */ /* 0x000fe80003800000 */
[----:B-1----:R-:W-:Y:S05]  /*19e80*/  @P0 BRA `(.L_x_3618) ;  /* 0x0000000000080947 */ /* 0x002fea0003800000 */
[----:B------:R-:W1:Y:S02]  /*19e90*/  SYNCS.PHASECHK.TRANS64.TRYWAIT P0, [R14+URZ], R15 ;  /* 0x0000000f0e0075a7 */ /* 0x000e64000800017f */
[----:B-1----:R-:W-:Y:S05]  /*19ea0*/  @!P0 BRA `(.L_x_3619) ;  /* 0x000001c800888947 */ /* 0x002fea0003800000 */
.L_x_3618:
[----:B------:R-:W-:Y:S05]  /*19eb0*/  BSYNC B0 ;  /* 0x0000000000007941 */ /* 0x000fea0003800000 */
.L_x_3617:
        /* <DEDUP_REMOVED lines=9> */
[----:B------:R-:W4:Y:S05]  /*19f50*/  LDL.64 R6, [R1+0x90] ;  /* 0x0000900001067983 */ /* 0x000f2a0000100a00 */
[----:B------:R-:W0:Y:S01]  /*19f60*/  S2R R20, SR_TID.X ;  /* 0x0000000000147919 */ /* 0x000e220000002100 */
[----:B------:R-:W4:Y:S01]  /*19f70*/  LDL.64 R60, [R1+0x90] ;  /* 0x00009000013c7983 */ /* 0x000f220000100a00 */
[----:B------:R-:W-:-:S03]  /*19f80*/  IMAD.MOV.U32 R59, RZ, RZ, 0x4 ;  /* 0x00000004ff3b7424 */ /* 0x000fc600078e00ff */
[----:B------:R-:W4:Y:S01]  /*19f90*/  LDL.64 R62, [R1+0x90] ;  /* 0x00009000013e7983 */ /* 0x000f220000100a00 */
[----:B--2---:R-:W-:Y:S01]  /*19fa0*/  ISETP.NE.U32.AND P0, PT, R4, RZ, PT ;  /* 0x000000ff0400720c */ /* 0x004fe20003f05070 */
[----:B---3--:R-:W-:Y:S01]  /*19fb0*/  IMAD R2, R5, 0x1000, R2 ;  /* 0x0000100005027824 */ /* 0x008fe200078e0202 */
[----:B------:R-:W-:Y:S01]  /*19fc0*/  R2UR UR7, R3 ;  /* 0x00000000030772ca */ /* 0x000fe200000e0000 */
[----:B------:R-:W2:Y:S01]  /*19fd0*/  LDL.64 R4, [R1+0x90] ;  /* 0x0000900001047983 */ /* 0x000ea20000100a00 */
        /* <DEDUP_REMOVED lines=167> */
[----:B------:R0:W1:Y:S01]  /*1aa50*/  SHFL.IDX PT, R4, R20, RZ, 0x1f ;  /* 0x00001fff14047589 */ /* 0x00006200000e0000 */
[----:B------:R-:W-:Y:S02]  /*1aa60*/  WARPGROUP.DEPBAR.LE gsb0, 0x0 ;  /* 0x00008000000079c5 */ /* 0x000fe40000010000 */
[----:B------:R-:W-:Y:S01]  /*1aa70*/  WARPGROUP.ARRIVE ;  /* 0x00000000000079c5 */ /* 0x000fe20000000000 */
[----:B------:R-:W-:Y:S01]  /*1aa80*/  IMAD.MOV.U32 R57, RZ, RZ, R3 ;  /* 0x000000ffff397224 */ /* 0x000fe200078e0003 */
[----:B------:R-:W-:Y:S01]  /*1aa90*/  R2UR UR9, R11 ;  /* 0x000000000b0972ca */ /* 0x000fe200000e0000 */
[----:B0-----:R-:W4:Y:S03]  /*1aaa0*/  LDL R20, [R1] ;  /* 0x0000000001147983 */ /* 0x001f260000100800 */
[----:B------:R-:W-:Y:S01]  /*1aab0*/  HGMMA.64x64x16.F32 R24, gdesc[UR4], R24, gsb0 ;  /* 0x00e00000041879f0 */ /* 0x000fe20008000818 */
[----:B-1----:R-:W-:Y:S01]  /*1aac0*/  ISETP.GT.AND P0, PT, R4, 0x7f, PT ;  /* 0x0000007f0400780c */ /* 0x002fe20003f04270 */
[----:B------:R-:W-:-:S03]  /*1aad0*/  VIADD R4, R2, 0x800 ;  /* 0x0000080002047836 */ /* 0x000fc60000000000 */
[----:B------:R-:W-:-:S04]  /*1aae0*/  SEL R23, RZ, 0x2, !P0 ;  /* 0x00000002ff177807 */ /* 0x000fc80004000000 */
[----:B------:R-:W-:Y:S01]  /*1aaf0*/  IADD3 R10, R10, 0x800, R23 ;  /* 0x000008000a0a7810 */ /* 0x000fe20007ffe017 */
[----:B------:R-:W-:Y:S01]  /*1ab00*/  IMAD.IADD R56, R23, 0x1, R4 ;  /* 0x0000000117387824 */ /* 0x000fe200078e0204 */
[----:B------:R-:W-:Y:S01]  /*1ab10*/  R2UR UR11, R57 ;  /* 0x00000000390b72ca */ /* 0x000fe200000e0000 */
[----:B------:R-:W-:Y:S01]  /*1ab20*/  UMOV UR4, 0x1 ;  /* 0x0000000100047882 */ /* 0x000fe20000000000 */
[----:B------:R-:W-:Y:S02]  /*1ab30*/  R2UR UR8, R10 ;  /* 0x000000000a0872ca */ /* 0x000fe400000e0000 */
[----:B------:R-:W-:Y:S01]  /*1ab40*/  R2UR UR10, R56 ;  /* 0x00000000380a72ca */ /* 0x000fe200000e0000 */
[----:B------:R-:W-:Y:S01]  /*1ab50*/  UISETP.NE.U32.AND UP0, UPT, UR4, URZ, UPT ;  /* 0x0000003f0400728c */ /* 0x000fe2000bf05070 */
[----:B------:R-:W-:Y:S02]  /*1ab60*/  WARPGROUP.DEPBAR.LE gsb0, 0x0 ;  /* 0x00008000000079c5 */ /* 0x000fe40000010000 */
[----:B------:R-:W-:-:S09]  /*1ab70*/  WARPGROUP.ARRIVE ;  /* 0x00000000000079c5 */ /* 0x000fd20000000000 */
[----:B------:R-:W-:Y:S01]  /*1ab80*/  HGMMA.64x64x16.F32 R24, gdesc[UR8], R24, UP0, gsb0 ;  /* 0x00e00000081879f0 */ /* 0x000fe2000b800818 */
[----:B------:R-:W-:Y:S01]  /*1ab90*/  SEL R57, R59, 0x2, P0 ;  /* 0x000000023b397807 */ /* 0x000fe20000000000 */
[----:B------:R-:W-:-:S03]  /*1aba0*/  IMAD.MOV.U32 R11, RZ, RZ, R3 ;  /* 0x000000ffff0b7224 */ /* 0x000fc600078e0003 */
[----:B--2---:R-:W-:Y:S01]  /*1abb0*/  IADD3 R12, R57, 0x800, R12 ;  /* 0x00000800390c7810 */ /* 0x004fe20007ffe00c */
        /* <DEDUP_REMOVED lines=13> */
[----:B------:R-:W2:Y:S01]  /*1ac90*/  LDL.64 R4, [R1+0x90] ;  /* 0x0000900001047983 */ /* 0x000ea20000100a00 */
[----:B------:R-:W-:Y:S02]  /*1aca0*/  R2UR UR4, R14 ;  /* 0x000000000e0472ca */ /* 0x000fe400000e0000 */
[----:B------:R-:W-:Y:S02]  /*1acb0*/  R2UR UR6, R10 ;  /* 0x000000000a0672ca */ /* 0x000fe400000e0000 */
[----:B------:R-:W-:Y:S01]  /*1acc0*/  R2UR UR5, R15 ;  /* 0x000000000f0572ca */ /* 0x000fe200000e0000 */
[----:B------:R-:W-:Y:S01]  /*1acd0*/  IMAD.MOV.U32 R10, RZ, RZ, 0x28 ;  /* 0x00000028ff0a7424 */ /* 0x000fe200078e00ff */
[----:B------:R-:W3:Y:S01]  /*1ace0*/  LDL.64 R14, [R1+0x90] ;  /* 0x00009000010e7983 */ /* 0x000ee20000100a00 */
        /* <DEDUP_REMOVED lines=41> */
[----:B--2---:R-:W-:Y:S01]  /*1af80*/  IADD3 R4, R59, 0xa00, R4 ;  /* 0x00000a003b047810 */ /* 0x004fe20007ffe004 */
[----:B------:R-:W-:Y:S01]  /*1af90*/  IMAD.MOV.U32 R61, RZ, RZ, R3 ;  /* 0x000000ffff3d7224 */ /* 0x000fe200078e0003 */
[----:B------:R-:W2:Y:S06]  /*1afa0*/  LDL.64 R12, [R1+0x90] ;  /* 0x00009000010c7983 */ /* 0x000eac0000100a00 */
[----:B------:R-:W-:Y:S01]  /*1afb0*/  HGMMA.64x64x16.F32 R24, gdesc[UR4], R24, gsb0 ;  /* 0x00e00000041879f0 */ /* 0x000fe20008000818 */
[----:B------:R-:W-:Y:S01]  /*1afc0*/  R2UR UR6, R60 ;  /* 0x000000003c0672ca */ /* 0x000fe200000e0000 */
[----:B------:R-:W2:Y:S01]  /*1afd0*/  LDL.64 R62, [R1+0x90] ;  /* 0x00009000013e7983 */ /* 0x000ea20000100a00 */
        /* <DEDUP_REMOVED lines=22> */
[C---:B----4-:R-:W-:Y:S01]  /*1b140*/  IADD3 R6, R23.reuse, 0xc00, R6 ;  /* 0x00000c0017067810 */ /* 0x050fe20007ffe006 */
[----:B------:R-:W-:Y:S01]  /*1b150*/  IMAD.MOV.U32 R61, RZ, RZ, R3 ;  /* 0x000000ffff3d7224 */ /* 0x000fe200078e0003 */
[----:B------:R-:W3:Y:S06]  /*1b160*/  LDL.64 R4, [R1+0x90] ;  /* 0x0000900001047983 */ /* 0x000eec0000100a00 */
        /* <DEDUP_REMOVED lines=10> */
[----:B------:R-:W-:Y:S01]  /*1b210*/  IMAD.MOV.U32 R61, RZ, RZ, R3 ;  /* 0x000000ffff3d7224 */ /* 0x000fe200078e0003 */
[----:B------:R-:W4:Y:S06]  /*1b220*/  LDL.64 R6, [R1+0x90] ;  /* 0x0000900001067983 */ /* 0x000f2c0000100a00 */
[----:B------:R-:W-:Y:S01]  /*1b230*/  HGMMA.64x64x16.F32 R24, gdesc[UR4], R24, gsb0 ;  /* 0x00e00000041879f0 */ /* 0x000fe20008000818 */
[----:B------:R-:W-:-:S02]  /*1b240*/  R2UR UR6, R60 ;  /* 0x000000003c0672ca */ /* 0x000fc400000e0000 */
[----:B------:R-:W-:Y:S02]  /*1b250*/  R2UR UR7, R61 ;  /* 0x000000003d0772ca */ /* 0x000fe400000e0000 */
[----:B------:R-:W-:Y:S01]  /*1b260*/  R2UR UR4, R10 ;  /* 0x000000000a0472ca */ /* 0x000fe200000e0000 */
[----:B------:R-:W-:Y:S01]  /*1b270*/  IMAD.IADD R14, R59, 0x1, R14 ;  /* 0x000000013b0e7824 */ /* 0x000fe200078e020e */
[----:B------:R-:W-:Y:S01]  /*1b280*/  R2UR UR5, R11 ;  /* 0x000000000b0572ca */ /* 0x000fe200000e0000 */
[----:B------:R-:W-:Y:S01]  /*1b290*/  IMAD.MOV.U32 R15, RZ, RZ, R3 ;  /* 0x000000ffff0f7224 */ /* 0x000fe200078e0003 */
[----:B------:R-:W4:Y:S04]  /*1b2a0*/  LDL.64 R10, [R1+0x90] ;  /* 0x00009000010a7983 */ /* 0x000f280000100a00 */
[----:B------:R-:W4:Y:S01]  /*1b2b0*/  LDL.64 R60, [R1+0x90] ;  /* 0x00009000013c7983 */ /* 0x000f220000100a00 */
[----:B------:R-:W-:-:S02]  /*1b2c0*/  WARPGROUP.DEPBAR.LE gsb0, 0x0 ;  /* 0x00008000000079c5 */ /* 0x000fc40000010000 */
[----:B------:R-:W-:-:S06]  /*1b2d0*/  WARPGROUP.ARRIVE ;  /* 0x00000000000079c5 */ /* 0x000fcc0000000000 */
[----:B------:R-:W-:Y:S01]  /*1b2e0*/  HGMMA.64x64x16.F32 R24, gdesc[UR4], R24, gsb0 ;  /* 0x00e00000041879f0 */ /* 0x000fe20008000818 */
[----:B--2---:R-:W-:Y:S02]  /*1b2f0*/  IADD3 R12, R59, 0xc00, R12 ;  /* 0x00000c003b0c7810 */ /* 0x004fe40007ffe00c */
        /* <DEDUP_REMOVED lines=24> */
[C---:B---3--:R-:W-:Y:S01]  /*1b480*/  IADD3 R4, R23.reuse, 0xe00, R4 ;  /* 0x00000e0017047810 */ /* 0x048fe20007ffe004 */
[----:B------:R-:W-:Y:S02]  /*1b490*/  IMAD.MOV.U32 R15, RZ, RZ, R3 ;  /* 0x000000ffff0f7224 */ /* 0x000fe400078e0003 */
[----:B------:R-:W-:Y:S01]  /*1b4a0*/  IMAD.IADD R14, R23, 0x1, R12 ;  /* 0x00000001170e7824 */ /* 0x000fe200078e020c */
[----:B------:R-:W-:Y:S02]  /*1b4b0*/  R2UR UR4, R4 ;  /* 0x00000000040472ca */ /* 0x000fe400000e0000 */
[----:B------:R-:W-:Y:S02]  /*1b4c0*/  R2UR UR7, R15 ;  /* 0x000000000f0772ca */ /* 0x000fe400000e0000 */
[----:B------:R-:W-:Y:S01]  /*1b4d0*/  R2UR UR6, R14 ;  /* 0x000000000e0672ca */ /* 0x000fe200000e0000 */
[----:B------:R0:W5:Y:S01]  /*1b4e0*/  LDL R15, [R1+0xc] ;  /* 0x00000c00010f7983 */ /* 0x0001620000100800 */
[----:B------:R-:W-:-:S03]  /*1b4f0*/  R2UR UR5, R5 ;  /* 0x00000000050572ca */ /* 0x000fc600000e0000 */
[----:B------:R0:W5:Y:S01]  /*1b500*/  LDL R14, [R1+0x1c8] ;  /* 0x0001c800010e7983 */ /* 0x0001620000100800 */
[----:B------:R-:W-:Y:S02]  /*1b510*/  WARPGROUP.DEPBAR.LE gsb0, 0x0 ;  /* 0x00008000000079c5 */ /* 0x000fe40000010000 */
[----:B------:R-:W-:-:S07]  /*1b520*/  WARPGROUP.ARRIVE ;  /* 0x00000000000079c5 */ /* 0x000fce0000000000 */
        /* <DEDUP_REMOVED lines=12> */
[----:B------:R-:W-:Y:S01]  /*1b5f0*/  IADD3 R10, R59, 0xe00, R10 ;  /* 0x00000e003b0a7810 */ /* 0x000fe20007ffe00a */
        /* <DEDUP_REMOVED lines=15> */
[----:B------:R-:W-:Y:S01]  /*1b6f0*/  IMAD.IADD R60, R5, 0x1, R60 ;  /* 0x00000001053c7824 */ /* 0x000fe200078e023c */
        /* <DEDUP_REMOVED lines=45> */
.L_x_3621:
[----:B------:R-:W-:Y:S05]  /*1b9d0*/  BSYNC B0 ;  /* 0x0000000000007941 */ /* 0x000fea0003800000 */
.L_x_3620:
        /* <DEDUP_REMOVED lines=8> */
[----:B--2---:R-:W2:Y:S02]  /*1ba60*/  LD.E R4, desc[UR46][R4.64] ;  /* 0x0000002e04047980 */ /* 0x004ea4000c101900 */
[-C--:B--2---:R-:W-:Y:S01]  /*1ba70*/  FMUL.FTZ R15, R24, R4.reuse ;  /* 0x00000004180f7220 */ /* 0x084fe20000410000 */
[-C--:B------:R-:W-:Y:S01]  /*1ba80*/  FMUL.FTZ R8, R26, R4.reuse ;  /* 0x000000041a087220 */ /* 0x080fe20000410000 */
[-C--:B------:R-:W-:Y:S01]  /*1ba90*/  FMUL.FTZ R13, R25, R4.reuse ;  /* 0x00000004190d7220 */ /* 0x080fe20000410000 */
[-C--:B------:R-:W-:Y:S01]  /*1baa0*/  FMUL.FTZ R12, R27, R4.reuse ;  /* 0x000000041b0c7220 */ /* 0x080fe20000410000 */
[----:B0-----:R-:W-:-:S02]  /*1bab0*/  FMUL.FTZ R14, R28, R4 ;  /* 0x000000041c0e7220 */ /* 0x001fc40000410000 */
[----:B------:R-:W3:Y:S01]  /*1bac0*/  MUFU.TANH R15, R15 ;  /* 0x0000000f000f7308 */ /* 0x000ee20000002400 */
[-C--:B------:R-:W-:Y:S01]  /*1bad0*/  FMUL.FTZ R30, R30, R4.reuse ;  /* 0x000000041e1e7220 */ /* 0x080fe20000410000 */
[----:B------:R-:W-:-:S06]  /*1bae0*/  FMUL.FTZ R69, R29, R4 ;  /* 0x000000041d457220 */ /* 0x000fcc0000410000 */
[----:B------:R-:W0:Y:S01]  /*1baf0*/  MUFU.TANH R8, R8 ;  /* 0x0000000800087308 */ /* 0x000e220000002400 */
[-C--:B------:R-:W-:Y:S01]  /*1bb00*/  FMUL.FTZ R29, R31, R4.reuse ;  /* 0x000000041f1d7220 */ /* 0x080fe20000410000 */
[----:B------:R-:W-:-:S06]  /*1bb10*/  FMUL.FTZ R117, R32, R4 ;  /* 0x0000000420757220 */ /* 0x000fcc0000410000 */
[----:B------:R-:W1:Y:S01]  /*1bb20*/  MUFU.TANH R13, R13 ;  /* 0x0000000d000d7308 */ /* 0x000e620000002400 */
[----:B------:R-:W-:-:S07]  /*1bb30*/  FMUL.FTZ R32, R34, R4 ;  /* 0x0000000422207220 */ /* 0x000fce0000410000 */
[----:B------:R-:W2:Y:S01]  /*1bb40*/  MUFU.TANH R12, R12 ;  /* 0x0000000c000c7308 */ /* 0x000ea20000002400 */
[-C--:B------:R-:W-:Y:S01]  /*1bb50*/  FMUL.FTZ R61, R33, R4.reuse ;  /* 0x00000004213d7220 */ /* 0x080fe20000410000 */
[----:B------:R-:W-:-:S06]  /*1bb60*/  FMUL.FTZ R31, R35, R4 ;  /* 0x00000004231f7220 */ /* 0x000fcc0000410000 */
[----:B------:R-:W4:Y:S08]  /*1bb70*/  MUFU.TANH R14, R14 ;  /* 0x0000000e000e7308 */ /* 0x000f300000002400 */
[----:B------:R-:W4:Y:S01]  /*1bb80*/  MUFU.TANH R30, R30 ;  /* 0x0000001e001e7308 */ /* 0x000f220000002400 */
[----:B---3--:R-:W-:Y:S01]  /*1bb90*/  FMNMX.FTZ R6, R15, R2, !PT ;  /* 0x000000020f067209 */ /* 0x008fe20007810000 */
[----:B------:R-:W-:Y:S01]  /*1bba0*/  FMUL.FTZ R77, R36, R4 ;  /* 0x00000004244d7220 */ /* 0x000fe20000410000 */
[----:B0-----:R-:W-:-:S05]  /*1bbb0*/  FMNMX.FTZ R5, R8, R3, !PT ;  /* 0x0000000308057209 */ /* 0x001fca0007810000 */
[----:B------:R-:W0:Y:S01]  /*1bbc0*/  MUFU.TANH R69, R69 ;  /* 0x0000004500457308 */ /* 0x000e220000002400 */
[----:B------:R-:W-:-:S07]  /*1bbd0*/  FMUL.FTZ R33, R38, R4 ;  /* 0x0000000426217220 */ /* 0x000fce0000410000 */
[----:B------:R-:W3:Y:S01]  /*1bbe0*/  MUFU.TANH R29, R29 ;  /* 0x0000001d001d7308 */ /* 0x000ee20000002400 */
[----:B-1----:R-:W-:Y:S01]  /*1bbf0*/  FMNMX.FTZ R7, R13, R6, !PT ;  /* 0x000000060d077209 */ /* 0x002fe20007810000 */
[----:B------:R-:W-:Y:S01]  /*1bc00*/  FMUL.FTZ R59, R37, R4 ;  /* 0x00000004253b7220 */ /* 0x000fe20000410000 */
[----:B--2---:R-:W-:-:S05]  /*1bc10*/  FMNMX.FTZ R5, R12, R5, !PT ;  /* 0x000000050c057209 */ /* 0x004fca0007810000 */
[----:B------:R-:W1:Y:S01]  /*1bc20*/  MUFU.TANH R117, R117 ;  /* 0x0000007500757308 */ /* 0x000e620000002400 */
[----:B------:R-:W-:-:S07]  /*1bc30*/  FMUL.FTZ R34, R39, R4 ;  /* 0x0000000427227220 */ /* 0x000fce0000410000 */
[----:B------:R-:W2:Y:S01]  /*1bc40*/  MUFU.TANH R32, R32 ;  /* 0x0000002000207308 */ /* 0x000ea20000002400 */
[----:B----4-:R-:W-:Y:S01]  /*1bc50*/  FMNMX.FTZ R6, R14, R7, !PT ;  /* 0x000000070e067209 */ /* 0x010fe20007810000 */
[----:B------:R-:W-:Y:S01]  /*1bc60*/  FMUL.FTZ R39, R40, R4 ;  /* 0x0000000428277220 */ /* 0x000fe20000410000 */
[----:B------:R-:W-:-:S05]  /*1bc70*/  FMNMX.FTZ R10, R30, R5, !PT ;  /* 0x000000051e0a7209 */ /* 0x000fca0007810000 */
[----:B------:R-:W4:Y:S01]  /*1bc80*/  MUFU.TANH R61, R61 ;  /* 0x0000003d003d7308 */ /* 0x000f220000002400 */
[----:B------:R-:W-:-:S07]  /*1bc90*/  FMUL.FTZ R35, R42, R4 ;  /* 0x000000042a237220 */ /* 0x000fce0000410000 */
[----:B------:R-:W4:Y:S01]  /*1bca0*/  MUFU.TANH R31, R31 ;  /* 0x0000001f001f7308 */ /* 0x000f220000002400 */
[----:B0-----:R-:W-:Y:S01]  /*1bcb0*/  FMNMX.FTZ R6, R69, R6, !PT ;  /* 0x0000000645067209 */ /* 0x001fe20007810000 */
[----:B------:R-:W-:Y:S01]  /*1bcc0*/  FMUL.FTZ R41, R41, R4 ;  /* 0x0000000429297220 */ /* 0x000fe20000410000 */
[----:B---3--:R-:W-:-:S05]  /*1bcd0*/  FMNMX.FTZ R5, R29, R10, !PT ;  /* 0x0000000a1d057209 */ /* 0x008fca0007810000 */
        /* <DEDUP_REMOVED lines=39> */
[----:B-1----:R-:W-:Y:S02]  /*1bf50*/  FMNMX.FTZ R6, R43, R6, !PT ;  /* 0x000000062b067209 */ /* 0x002fe40007810000 */
[----:B--2---:R-:W-:-:S05]  /*1bf60*/  FMNMX.FTZ R5, R37, R10, !PT ;  /* 0x0000000a25057209 */ /* 0x004fca0007810000 */
[----:B------:R-:W1:Y:S08]  /*1bf70*/  MUFU.TANH R49, R49 ;  /* 0x0000003100317308 */ /* 0x000e700000002400 */
[----:B------:R-:W2:Y:S01]  /*1bf80*/  MUFU.TANH R28, R28 ;  /* 0x0000001c001c7308 */ /* 0x000ea20000002400 */
[----:B----4-:R-:W-:Y:S02]  /*1bf90*/  FMNMX.FTZ R6, R45, R6, !PT ;  /* 0x000000062d067209 */ /* 0x010fe40007810000 */
[----:B------:R-:W-:-:S05]  /*1bfa0*/  FMNMX.FTZ R4, R38, R5, !PT ;  /* 0x0000000526047209 */ /* 0x000fca0007810000 */
[----:B------:R-:W4:Y:S08]  /*1bfb0*/  MUFU.TANH R51, R51 ;  /* 0x0000003300337308 */ /* 0x000f300000002400 */
[----:B------:R-:W4:Y:S01]  /*1bfc0*/  MUFU.TANH R175, R175 ;  /* 0x000000af00af7308 */ /* 0x000f220000002400 */
[----:B0-----:R-:W-:Y:S02]  /*1bfd0*/  FMNMX.FTZ R6, R47, R6, !PT ;  /* 0x000000062f067209 */ /* 0x001fe40007810000 */
[----:B---3--:R-:W-:-:S05]  /*1bfe0*/  FMNMX.FTZ R5, R173, R4, !PT ;  /* 0x00000004ad057209 */ /* 0x008fca0007810000 */
[----:B------:R-:W0:Y:S08]  /*1bff0*/  MUFU.TANH R53, R53 ;  /* 0x0000003500357308 */ /* 0x000e300000002400 */
[----:B------:R-:W3:Y:S01]  /*1c000*/  MUFU.TANH R25, R25 ;  /* 0x0000001900197308 */ /* 0x000ee20000002400 */
[----:B-1----:R-:W-:Y:S02]  /*1c010*/  FMNMX.FTZ R6, R49, R6, !PT ;  /* 0x0000000631067209 */ /* 0x002fe40007810000 */
[----:B--2---:R-:W-:-:S02]  /*1c020*/  FMNMX.FTZ R4, R28, R5, !PT ;  /* 0x000000051c047209 */ /* 0x004fc40007810000 */
[----:B----4-:R-:W-:Y:S02]  /*1c030*/  FMNMX.FTZ R6, R51, R6, !PT ;  /* 0x0000000633067209 */ /* 0x010fe40007810000 */
[----:B------:R-:W-:Y:S02]  /*1c040*/  FMNMX.FTZ R4, R175, R4, !PT ;  /* 0x00000004af047209 */ /* 0x000fe40007810000 */
[----:B0-----:R-:W-:Y:S02]  /*1c050*/  FMNMX.FTZ R10, R53, R6, !PT ;  /* 0x00000006350a7209 */ /* 0x001fe40007810000 */
[----:B------:R-:W2:Y:S01]  /*1c060*/  LDL.64 R6, [R1+0x1f0] ;  /* 0x0001f00001067983 */ /* 0x000ea20000100a00 */
[----:B---3--:R-:W-:-:S03]  /*1c070*/  FMNMX.FTZ R11, R25, R4, !PT ;  /* 0x00000004190b7209 */ /* 0x008fc60007810000 */
[----:B------:R-:W0:Y:S04]  /*1c080*/  SHFL.BFLY PT, R5, R10, 0x2, 0x1f ;  /* 0x0c401f000a057f89 */ /* 0x000e2800000e0000 */
[----:B------:R-:W-:Y:S04]  /*1c090*/  STL.64 [R1+0x1e0], R10 ;  /* 0x0001e00a01007387 */ /* 0x000fe80000100a00 */
[----:B------:R-:W3:Y:S01]  /*1c0a0*/  LDL R26, [R1+0x1e4] ;  /* 0x0001e400011a7983 */ /* 0x000ee20000100800 */
[----:B0-----:R-:W-:-:S05]  /*1c0b0*/  FMNMX.FTZ R20, R10, R5, !PT ;  /* 0x000000050a147209 */ /* 0x001fca0007810000 */
[----:B------:R-:W0:Y:S02]  /*1c0c0*/  SHFL.BFLY PT, R5, R20, 0x1, 0x1f ;  /* 0x0c201f0014057f89 */ /* 0x000e2400000e0000 */
[----:B0-----:R-:W-:Y:S02]  /*1c0d0*/  FMNMX.FTZ R24, R20, R5, !PT ;  /* 0x0000000514187209 */ /* 0x001fe40007810000 */
[----:B------:R-:W4:Y:S04]  /*1c0e0*/  LDL.64 R4, [R1+0xb8] ;  /* 0x0000b80001047983 */ /* 0x000f280000100a00 */
[----:B------:R-:W-:Y:S04]  /*1c0f0*/  STL [R1+0x1e0], R24 ;  /* 0x0001e01801007387 */ /* 0x000fe80000100800 */
[----:B------:R-:W2:Y:S04]  /*1c100*/  LDL R27, [R1+0x1e0] ;  /* 0x0001e000011b7983 */ /* 0x000ea80000100800 */
[----:B---3--:R-:W0:Y:S02]  /*1c110*/  SHFL.BFLY PT, R11, R26, 0x2, 0x1f ;  /* 0x0c401f001a0b7f89 */ /* 0x008e2400000e0000 */
[----:B0-----:R-:W-:-:S05]  /*1c120*/  FMNMX.FTZ R11, R11, R26, !PT ;  /* 0x0000001a0b0b7209 */ /* 0x001fca0007810000 */
[----:B------:R-:W0:Y:S02]  /*1c130*/  SHFL.BFLY PT, R10, R11, 0x1, 0x1f ;  /* 0x0c201f000b0a7f89 */ /* 0x000e2400000e0000 */
[----:B0-----:R-:W-:Y:S01]  /*1c140*/  FMNMX.FTZ R10, R11, R10, !PT ;  /* 0x0000000a0b0a7209 */ /* 0x001fe20007810000 */
[----:B--2---:R-:W-:-:S04]  /*1c150*/  FADD.FTZ R2, R2, -R27 ;  /* 0x8000001b02027221 */ /* 0x004fc80000010000 */
[----:B------:R-:W-:Y:S01]  /*1c160*/  FADD.FTZ R20, R3, -R10 ;  /* 0x8000000a03147221 */ /* 0x000fe20000010000 */
[----:B------:R-:W-:-:S03]  /*1c170*/  FMUL.FTZ R2, R2, R23 ;  /* 0x0000001702027220 */ /* 0x000fc60000410000 */
        /* <DEDUP_REMOVED lines=20> */
.L_x_3623:
[----:B------:R-:W-:Y:S05]  /*1c2c0*/  BSYNC B0 ;  /* 0x0000000000007941 */ /* 0x000fea0003800000 */
.L_x_3622:
        /* <DEDUP_REMOVED lines=9> */
.L_x_3625:
[----:B------:R-:W-:Y:S05]  /*1c360*/  BSYNC B0 ;  /* 0x0000000000007941 */ /* 0x000fea0003800000 */
.L_x_3624:
[----:B------:R-:W2:Y:S04]  /*1c370*/  LDL R21, [R1+0x200] ;  /* 0x0002000001157983 */ /* 0x000ea80000100800 */
[----:B------:R-:W2:Y:S04]  /*1c380*/  LDL.64 R10, [R1+0x1e0] ;  /* 0x0001e000010a7983 */ /* 0x000ea80000100a00 */
        /* <DEDUP_REMOVED lines=14> */
[----:B0-----:R-:W4:Y:S04]  /*1c470*/  LDL.64 R2, [R1+0x118] ;  /* 0x0001180001027983 */ /* 0x001f280000100a00 */
        /* <DEDUP_REMOVED lines=15> */
[----:B------:R-:W4:Y:S01]  /*1c570*/  LDL R144, [R1+0x1c8] ;  /* 0x0001c80001907983 */ /* 0x000f220000100800 */
[----:B--2---:R-:W-:-:S04]  /*1c580*/  FMUL.FTZ R10, R10, R21 ;  /* 0x000000150a0a7220 */ /* 0x004fc80000410000 */
[-CC-:B------:R-:W-:Y:S01]  /*1c590*/  FFMA.FTZ R120, R14, R21.reuse, -R10.reuse ;  /* 0x000000150e787223 */ /* 0x180fe2000001080a */
[-C--:B------:R-:W-:Y:S01]  /*1c5a0*/  FMUL.FTZ R14, R11, R21.reuse ;  /* 0x000000150b0e7220 */ /* 0x080fe20000410000 */
[----:B------:R-:W-:-:S03]  /*1c5b0*/  FFMA.FTZ R121, R15, R21, -R10 ;  /* 0x000000150f797223 */ /* 0x000fc6000001080a */
[-CC-:B------:R-:W-:Y:S01]  /*1c5c0*/  FFMA.FTZ R131, R8, R21.reuse, -R14.reuse ;  /* 0x0000001508837223 */ /* 0x180fe2000001080e */
[-C--:B------:R-:W-:Y:S01]  /*1c5d0*/  FFMA.FTZ R165, R12, R21.reuse, -R14 ;  /* 0x000000150ca57223 */ /* 0x080fe2000001080e */
[-C--:B------:R-:W-:Y:S01]  /*1c5e0*/  FFMA.FTZ R164, R13, R21.reuse, -R10 ;  /* 0x000000150da47223 */ /* 0x080fe2000001080a */
[----:B------:R-:W-:Y:S01]  /*1c5f0*/  MUFU.EX2 R121, R121 ;  /* 0x0000007900797308 */ /* 0x000fe20000000800 */
[-CC-:B------:R-:W-:Y:S01]  /*1c600*/  FFMA.FTZ R167, R30, R21.reuse, -R14.reuse ;  /* 0x000000151ea77223 */ /* 0x180fe2000001080e */
[----:B------:R-:W-:-:S06]  /*1c610*/  FFMA.FTZ R130, R29, R21, -R14 ;  /* 0x000000151d827223 */ /* 0x000fcc000001080e */
[----:B------:R-:W3:Y:S01]  /*1c620*/  MUFU.EX2 R131, R131 ;  /* 0x0000008300837308 */ /* 0x000ee20000000800 */
[-C--:B------:R-:W-:Y:S01]  /*1c630*/  FFMA.FTZ R166, R69, R21.reuse, -R10 ;  /* 0x0000001545a67223 */ /* 0x080fe2000001080a */
[-C--:B------:R-:W-:Y:S01]  /*1c640*/  FFMA.FTZ R169, R32, R21.reuse, -R14 ;  /* 0x0000001520a97223 */ /* 0x080fe2000001080e */
[----:B------:R-:W-:-:S05]  /*1c650*/  FFMA.FTZ R117, R117, R21, -R10 ;  /* 0x0000001575757223 */ /* 0x000fca000001080a */
[----:B------:R-:W-:Y:S01]  /*1c660*/  MUFU.EX2 R120, R120 ;  /* 0x0000007800787308 */ /* 0x000fe20000000800 */
[-C--:B------:R-:W-:Y:S01]  /*1c670*/  FFMA.FTZ R129, R31, R21.reuse, -R14 ;  /* 0x000000151f817223 */ /* 0x080fe2000001080e */
[-C--:B------:R-:W-:Y:S01]  /*1c680*/  FFMA.FTZ R168, R61, R21.reuse, -R10 ;  /* 0x000000153da87223 */ /* 0x080fe2000001080a */
[-C--:B------:R-:W-:Y:S01]  /*1c690*/  FFMA.FTZ R171, R33, R21.reuse, -R14 ;  /* 0x0000001521ab7223 */ /* 0x080fe2000001080e */
[-C--:B------:R-:W-:Y:S01]  /*1c6a0*/  FFMA.FTZ R116, R77, R21.reuse, -R10 ;  /* 0x000000154d747223 */ /* 0x080fe2000001080a */
[-C--:B------:R-:W-:Y:S01]  /*1c6b0*/  FFMA.FTZ R128, R34, R21.reuse, -R14 ;  /* 0x0000001522807223 */ /* 0x080fe2000001080e */
[-C--:B------:R-:W-:Y:S01]  /*1c6c0*/  FFMA.FTZ R170, R59, R21.reuse, -R10 ;  /* 0x000000153baa7223 */ /* 0x080fe2000001080a */
[-C--:B------:R-:W-:Y:S01]  /*1c6d0*/  FFMA.FTZ R177, R35, R21.reuse, -R14 ;  /* 0x0000001523b17223 */ /* 0x080fe2000001080e */
[----:B------:R-:W0:Y:S08]  /*1c6e0*/  MUFU.EX2 R165, R165 ;  /* 0x000000a500a57308 */ /* 0x000e300000000800 */
[----:B------:R-:W1:Y:S08]  /*1c6f0*/  MUFU.EX2 R164, R164 ;  /* 0x000000a400a47308 */ /* 0x000e700000000800 */
[----:B------:R-:W2:Y:S01]  /*1c700*/  MUFU.EX2 R167, R167 ;  /* 0x000000a700a77308 */ /* 0x000ea20000000800 */
[----:B---3--:R-:W-:Y:S01]  /*1c710*/  FADD.FTZ R8, R131, R7 ;  /* 0x0000000783087221 */ /* 0x008fe20000010000 */
[----:B------:R-:W-:Y:S01]  /*1c720*/  FADD.FTZ R7, R121, R6 ;  /* 0x0000000679077221 */ /* 0x000fe20000010000 */
[-C--:B------:R-:W-:Y:S01]  /*1c730*/  FFMA.FTZ R127, R39, R21.reuse, -R10 ;  /* 0x00000015277f7223 */ /* 0x080fe2000001080a */
[-C--:B------:R-:W-:Y:S01]  /*1c740*/  FFMA.FTZ R126, R36, R21.reuse, -R14 ;  /* 0x00000015247e7223 */ /* 0x080fe2000001080e */
[-C--:B------:R-:W-:Y:S01]  /*1c750*/  FFMA.FTZ R176, R41, R21.reuse, -R10 ;  /* 0x0000001529b07223 */ /* 0x080fe2000001080a */
[-C--:B------:R-:W-:Y:S01]  /*1c760*/  FFMA.FTZ R124, R37, R21.reuse, -R14 ;  /* 0x00000015257c7223 */ /* 0x080fe2000001080e */
[-CC-:B------:R-:W-:Y:S01]  /*1c770*/  FFMA.FTZ R125, R43, R21.reuse, -R10.reuse ;  /* 0x000000152b7d7223 */ /* 0x180fe2000001080a */
[----:B------:R-:W3:Y:S01]  /*1c780*/  MUFU.EX2 R130, R130 ;  /* 0x0000008200827308 */ /* 0x000ee20000000800 */
[-C--:B------:R-:W-:Y:S01]  /*1c790*/  FFMA.FTZ R178, R45, R21.reuse, -R10 ;  /* 0x000000152db27223 */ /* 0x080fe2000001080a */
[-C--:B------:R-:W-:Y:S01]  /*1c7a0*/  FFMA.FTZ R179, R38, R21.reuse, -R14 ;  /* 0x0000001526b37223 */ /* 0x080fe2000001080e */
[-C--:B------:R-:W-:Y:S01]  /*1c7b0*/  FFMA.FTZ R191, R47, R21.reuse, -R10 ;  /* 0x000000152fbf7223 */ /* 0x080fe2000001080a */
[-C--:B------:R-:W-:Y:S01]  /*1c7c0*/  FFMA.FTZ R173, R173, R21.reuse, -R14 ;  /* 0x00000015adad7223 */ /* 0x080fe2000001080e */
[-CC-:B------:R-:W-:Y:S01]  /*1c7d0*/  FFMA.FTZ R172, R49, R21.reuse, -R10.reuse ;  /* 0x0000001531ac7223 */ /* 0x180fe2000001080a */
[-CC-:B------:R-:W-:Y:S01]  /*1c7e0*/  FFMA.FTZ R174, R51, R21.reuse, -R10.reuse ;  /* 0x0000001533ae7223 */ /* 0x180fe2000001080a */
[-C--:B------:R-:W-:Y:S01]  /*1c7f0*/  FFMA.FTZ R23, R53, R21.reuse, -R10 ;  /* 0x0000001535177223 */ /* 0x080fe2000001080a */
[----:B------:R-:W3:Y:S01]  /*1c800*/  MUFU.EX2 R166, R166 ;  /* 0x000000a600a67308 */ /* 0x000ee20000000800 */
[----:B0-----:R-:W-:Y:S01]  /*1c810*/  FADD.FTZ R8, R165, R8 ;  /* 0x00000008a5087221 */ /* 0x001fe20000010000 */
[----:B-1----:R-:W-:Y:S01]  /*1c820*/  FADD.FTZ R7, R164, R7 ;  /* 0x00000007a4077221 */ /* 0x002fe20000010000 */
[----:B------:R-:W-:Y:S01]  /*1c830*/  FFMA.FTZ R175, R175, R21, -R14 ;  /* 0x00000015afaf7223 */ /* 0x000fe2000001080e */
[C---:B----4-:R-:W-:Y:S01]  /*1c840*/  FMUL.FTZ R57, R123.reuse, R57 ;  /* 0x000000397b397220 */ /* 0x050fe20000410000 */
[C---:B------:R-:W-:Y:S01]  /*1c850*/  FMUL.FTZ R56, R123.reuse, R56 ;  /* 0x000000387b387220 */ /* 0x040fe20000410000 */
[C---:B------:R-:W-:Y:S01]  /*1c860*/  FMUL.FTZ R63, R122.reuse, R63 ;  /* 0x0000003f7a3f7220 */ /* 0x040fe20000410000 */
[----:B------:R-:W-:Y:S01]  /*1c870*/  FMUL.FTZ R62, R122, R62 ;  /* 0x0000003e7a3e7220 */ /* 0x000fe20000410000 */
[----:B------:R-:W0:Y:S01]  /*1c880*/  MUFU.EX2 R169, R169 ;  /* 0x000000a900a97308 */ /* 0x000e220000000800 */
[C---:B------:R-:W-:Y:S01]  /*1c890*/  FMUL.FTZ R65, R123.reuse, R65 ;  /* 0x000000417b417220 */ /* 0x040fe20000410000 */
[C---:B------:R-:W-:Y:S01]  /*1c8a0*/  FMUL.FTZ R64, R123.reuse, R64 ;  /* 0x000000407b407220 */ /* 0x040fe20000410000 */
[C---:B------:R-:W-:Y:S01]  /*1c8b0*/  FMUL.FTZ R67, R123.reuse, R67 ;  /* 0x000000437b437220 */ /* 0x040fe20000410000 */
[C---:B------:R-:W-:Y:S01]  /*1c8c0*/  FMUL.FTZ R66, R123.reuse, R66 ;  /* 0x000000427b427220 */ /* 0x040fe20000410000 */
[C---:B------:R-:W-:Y:S01]  /*1c8d0*/  FMUL.FTZ R71, R123.reuse, R71 ;  /* 0x000000477b477220 */ /* 0x040fe20000410000 */
[C---:B------:R-:W-:Y:S01]  /*1c8e0*/  FMUL.FTZ R70, R123.reuse, R70 ;  /* 0x000000467b467220 */ /* 0x040fe20000410000 */
[----:B------:R-:W-:Y:S01]  /*1c8f0*/  FMUL.FTZ R73, R123, R73 ;  /* 0x000000497b497220 */ /* 0x000fe20000410000 */
[----:B------:R-:W1:Y:S01]  /*1c900*/  MUFU.EX2 R117, R117 ;  /* 0x0000007500757308 */ /* 0x000e620000000800 */
[----:B--2---:R-:W-:Y:S01]  /*1c910*/  FADD.FTZ R11, R167, R8 ;  /* 0x00000008a70b7221 */ /* 0x004fe20000010000 */
[----:B------:R-:W-:Y:S01]  /*1c920*/  FADD.FTZ R7, R120, R7 ;  /* 0x0000000778077221 */ /* 0x000fe20000010000 */
[C---:B------:R-:W-:Y:S01]  /*1c930*/  FMUL.FTZ R72, R123.reuse, R72 ;  /* 0x000000487b487220 */ /* 0x040fe20000410000 */
[C---:B------:R-:W-:Y:S01]  /*1c940*/  FMUL.FTZ R75, R123.reuse, R75 ;  /* 0x0000004b7b4b7220 */ /* 0x040fe20000410000 */
[C---:B------:R-:W-:Y:S01]  /*1c950*/  FMUL.FTZ R74, R123.reuse, R74 ;  /* 0x0000004a7b4a7220 */ /* 0x040fe20000410000 */
[C---:B------:R-:W-:Y:S01]  /*1c960*/  FMUL.FTZ R97, R123.reuse, R97 ;  /* 0x000000617b617220 */ /* 0x040fe20000410000 */
[C---:B------:R-:W-:Y:S01]  /*1c970*/  FMUL.FTZ R96, R123.reuse, R96 ;  /* 0x000000607b607220 */ /* 0x040fe20000410000 */
[----:B------:R-:W2:Y:S01]  /*1c980*/  MUFU.EX2 R129, R129 ;  /* 0x0000008100817308 */ /* 0x000ea20000000800 */
[C---:B------:R-:W-:Y:S01]  /*1c990*/  FMUL.FTZ R101, R123.reuse, R101 ;  /* 0x000000657b657220 */ /* 0x040fe20000410000 */
[C---:B------:R-:W-:Y:S01]  /*1c9a0*/  FMUL.FTZ R100, R123.reuse, R100 ;  /* 0x000000647b647220 */ /* 0x040fe20000410000 */
[C---:B------:R-:W-:Y:S01]  /*1c9b0*/  FMUL.FTZ R103, R123.reuse, R103 ;  /* 0x000000677b677220 */ /* 0x040fe20000410000 */
[C---:B------:R-:W-:Y:S01]  /*1c9c0*/  FMUL.FTZ R102, R123.reuse, R102 ;  /* 0x000000667b667220 */ /* 0x040fe20000410000 */
[C---:B------:R-:W-:Y:S01]  /*1c9d0*/  FMUL.FTZ R111, R123.reuse, R111 ;  /* 0x0000006f7b6f7220 */ /* 0x040fe20000410000 */
[----:B------:R-:W-:Y:S01]  /*1c9e0*/  FMUL.FTZ R110, R123, R110 ;  /* 0x0000006e7b6e7220 */ /* 0x000fe20000410000 */
[----:B------:R-:W-:Y:S01]  /*1c9f0*/  FMUL.FTZ R109, R122, R109 ;  /* 0x0000006d7a6d7220 */ /* 0x000fe20000410000 */
[----:B------:R-:W4:Y:S01]  /*1ca00*/  MUFU.EX2 R168, R168 ;  /* 0x000000a800a87308 */ /* 0x000f220000000800 */
[----:B---3--:R-:W-:Y:S01]  /*1ca10*/  FADD.FTZ R8, R130, R11 ;  /* 0x0000000b82087221 */ /* 0x008fe20000010000 */
[----:B------:R-:W-:Y:S01]  /*1ca20*/  FADD.FTZ R6, R166, R7 ;  /* 0x00000007a6067221 */ /* 0x000fe20000010000 */
[C---:B------:R-:W-:Y:S01]  /*1ca30*/  FMUL.FTZ R108, R122.reuse, R108 ;  /* 0x0000006c7a6c7220 */ /* 0x040fe20000410000 */
[C---:B------:R-:W-:Y:S01]  /*1ca40*/  FMUL.FTZ R113, R122.reuse, R107 ;  /* 0x0000006b7a717220 */ /* 0x040fe20000410000 */
[C---:B------:R-:W-:Y:S01]  /*1ca50*/  FMUL.FTZ R112, R122.reuse, R106 ;  /* 0x0000006a7a707220 */ /* 0x040fe20000410000 */
[C---:B------:R-:W-:Y:S01]  /*1ca60*/  FMUL.FTZ R5, R122.reuse, R5 ;  /* 0x000000057a057220 */ /* 0x040fe20000410000 */
[----:B------:R-:W-:Y:S01]  /*1ca70*/  FMUL.FTZ R4, R122, R4 ;  /* 0x000000047a047220 */ /* 0x000fe20000410000 */
[----:B------:R-:W3:Y:S01]  /*1ca80*/  MUFU.EX2 R171, R171 ;  /* 0x000000ab00ab7308 */ /* 0x000ee20000000800 */
[----:B------:R-:W3:Y:S04]  /*1ca90*/  LDL.64 R30, [R1+0x3b0] ;  /* 0x0003b000011e7983 */ /* 0x000ee80000100a00 */
[----:B------:R-:W3:Y:S03]  /*1caa0*/  LDL.64 R32, [R1+0x3c0] ;  /* 0x0003c00001207983 */ /* 0x000ee60000100a00 */
[----:B------:R-:W3:Y:S01]  /*1cab0*/  MUFU.EX2 R116, R116 ;  /* 0x0000007400747308 */ /* 0x000ee20000000800 */
[----:B0-----:R-:W-:Y:S01]  /*1cac0*/  FADD.FTZ R8, R169, R8 ;  /* 0x00000008a9087221 */ /* 0x001fe20000010000 */
[----:B-1----:R-:W-:Y:S01]  /*1cad0*/  FADD.FTZ R7, R117, R6 ;  /* 0x0000000675077221 */ /* 0x002fe20000010000 */
[----:B------:R-:W3:Y:S04]  /*1cae0*/  LDL.64 R34, [R1+0x3d0] ;  /* 0x0003d00001227983 */ /* 0x000ee80000100a00 */
[----:B------:R-:W3:Y:S01]  /*1caf0*/  LDL.64 R58, [R1+0x2d8] ;  /* 0x0002d800013a7983 */ /* 0x000ee20000100a00 */
[----:B------:R-:W0:Y:S03]  /*1cb00*/  MUFU.EX2 R128, R128 ;  /* 0x0000008000807308 */ /* 0x000e260000000800 */
[----:B------:R-:W3:Y:S04]  /*1cb10*/  LDL.64 R60, [R1+0x2e8] ;  /* 0x0002e800013c7983 */ /* 0x000ee80000100a00 */
[----:B------:R-:W3:Y:S01]  /*1cb20*/  LDL.64 R68, [R1+0x328] ;  /* 0x0003280001447983 */ /* 0x000ee20000100a00 */
[----:B------:R-:W1:Y:S01]  /*1cb30*/  MUFU.EX2 R170, R170 ;  /* 0x000000aa00aa7308 */ /* 0x000e620000000800 */
[----:B--2---:R-:W-:Y:S01]  /*1cb40*/  FADD.FTZ R6, R129, R8 ;  /* 0x0000000881067221 */ /* 0x004fe20000010000 */
[----:B----4-:R-:W-:Y:S01]  /*1cb50*/  FADD.FTZ R7, R168, R7 ;  /* 0x00000007a8077221 */ /* 0x010fe20000010000 */
[----:B------:R-:W2:Y:S04]  /*1cb60*/  LDL.64 R36, [R1+0x3e0] ;  /* 0x0003e00001247983 */ /* 0x000ea80000100a00 */
[----:B------:R-:W4:Y:S01]  /*1cb70*/  LDL.64 R40, [R1+0x248] ;  /* 0x0002480001287983 */ /* 0x000f220000100a00 */
[----:B------:R-:W1:Y:S03]  /*1cb80*/  MUFU.EX2 R177, R177 ;  /* 0x000000b100b17308 */ /* 0x000e660000000800 */
[----:B------:R-:W4:Y:S05]  /*1cb90*/  LDL.64 R76, [R1+0x368] ;  /* 0x00036800014c7983 */ /* 0x000f2a0000100a00 */
[----:B------:R-:W1:Y:S01]  /*1cba0*/  MUFU.EX2 R127, R127 ;  /* 0x0000007f007f7308 */ /* 0x000e620000000800 */
[----:B---3--:R-:W-:Y:S01]  /*1cbb0*/  FADD.FTZ R11, R171, R6 ;  /* 0x00000006ab0b7221 */ /* 0x008fe20000010000 */
[----:B------:R-:W-:Y:S01]  /*1cbc0*/  FADD.FTZ R7, R116, R7 ;  /* 0x0000000774077221 */ /* 0x000fe20000010000 */
[----:B------:R-:W3:Y:S05]  /*1cbd0*/  LDL.64 R42, [R1+0x258] ;  /* 0x00025800012a7983 */ /* 0x000eea0000100a00 */
[----:B------:R-:W1:Y:S08]  /*1cbe0*/  MUFU.EX2 R126, R126 ;  /* 0x0000007e007e7308 */ /* 0x000e700000000800 */
[----:B------:R-:W1:Y:S01]  /*1cbf0*/  MUFU.EX2 R176, R176 ;  /* 0x000000b000b07308 */ /* 0x000e620000000800 */
[----:B0-----:R-:W-:Y:S01]  /*1cc00*/  FADD.FTZ R10, R128, R11 ;  /* 0x0000000b800a7221 */ /* 0x001fe20000010000 */
[----:B-1----:R-:W-:-:S06]  /*1cc10*/  FADD.FTZ R6, R170, R7 ;  /* 0x00000007aa067221 */ /* 0x002fcc0000010000 */
[----:B------:R-:W0:Y:S01]  /*1cc20*/  MUFU.EX2 R124, R124 ;  /* 0x0000007c007c7308 */ /* 0x000e220000000800 */
[----:B------:R-:W-:-:S07]  /*1cc30*/  FFMA.FTZ R8, R28, R21, -R14 ;  /* 0x000000151c087223 */ /* 0x000fce000001080e */
[----:B------:R-:W1:Y:S01]  /*1cc40*/  MUFU.EX2 R125, R125 ;  /* 0x0000007d007d7308 */ /* 0x000e620000000800 */
[----:B------:R-:W-:Y:S01]  /*1cc50*/  FADD.FTZ R11, R177, R10 ;  /* 0x0000000ab10b7221 */ /* 0x000fe20000010000 */
[----:B------:R-:W-:Y:S01]  /*1cc60*/  FADD.FTZ R7, R127, R6 ;  /* 0x000000067f077221 */ /* 0x000fe20000010000 */
[----:B------:R-:W2:Y:S04]  /*1cc70*/  LDL.64 R28, [R1+0x3a0] ;  /* 0x0003a000011c7983 */ /* 0x000ea80000100a00 */
[----:B------:R-:W4:Y:S01]  /*1cc80*/  LDL.64 R38, [R1+0x3f0] ;  /* 0x0003f00001267983 */ /* 0x000f220000100a00 */
[----:B------:R-:W-:Y:S03]  /*1cc90*/  MUFU.EX2 R178, R178 ;  /* 0x000000b200b27308 */ /* 0x000fe60000000800 */
[----:B------:R-:W3:Y:S05]  /*1cca0*/  LDL.64 R44, [R1+0x268] ;  /* 0x00026800012c7983 */ /* 0x000eea0000100a00 */
[----:B------:R-:W1:Y:S01]  /*1ccb0*/  MUFU.EX2 R179, R179 ;  /* 0x000000b300b37308 */ /* 0x000e620000000800 */
[----:B------:R-:W-:Y:S01]  /*1ccc0*/  FADD.FTZ R11, R126, R11 ;  /* 0x0000000b7e0b7221 */ /* 0x000fe20000010000 */
[----:B------:R-:W-:Y:S01]  /*1ccd0*/  FADD.FTZ R6, R176, R7 ;  /* 0x00000007b0067221 */ /* 0x000fe20000010000 */
[----:B------:R-:W3:Y:S05]  /*1cce0*/  LDL.64 R46, [R1+0x278] ;  /* 0x00027800012e7983 */ /* 0x000eea0000100a00 */
[----:B------:R-:W-:Y:S01]  /*1ccf0*/  MUFU.EX2 R191, R191 ;  /* 0x000000bf00bf7308 */ /* 0x000fe20000000800 */
[----:B------:R-:W-:-:S07]  /*1cd00*/  FFMA.FTZ R7, R25, R21, -R14 ;  /* 0x0000001519077223 */ /* 0x000fce000001080e */
[----:B------:R-:W1:Y:S01]  /*1cd10*/  MUFU.EX2 R173, R173 ;  /* 0x000000ad00ad7308 */ /* 0x000e620000000800 */
[----:B0-----:R-:W-:Y:S01]  /*1cd20*/  FADD.FTZ R10, R124, R11 ;  /* 0x0000000b7c0a7221 */ /* 0x001fe20000010000 */
[----:B-1----:R-:W-:Y:S01]  /*1cd30*/  FADD.FTZ R11, R125, R6 ;  /* 0x000000067d0b7221 */ /* 0x002fe20000010000 */
[----:B------:R-:W3:Y:S04]  /*1cd40*/  LDL.64 R14, [R1+0x360] ;  /* 0x00036000010e7983 */ /* 0x000ee80000100a00 */
[----:B------:R-:W3:Y:S01]  /*1cd50*/  LDL.64 R48, [R1+0x288] ;  /* 0x0002880001307983 */ /* 0x000ee20000100a00 */
[----:B------:R-:W-:Y:S03]  /*1cd60*/  MUFU.EX2 R172, R172 ;  /* 0x000000ac00ac7308 */ /* 0x000fe60000000800 */
[----:B------:R-:W3:Y:S04]  /*1cd70*/  LDL.64 R50, [R1+0x298] ;  /* 0x0002980001327983 */ /* 0x000ee80000100a00 */
[----:B------:R-:W3:Y:S01]  /*1cd80*/  LDL.64 R52, [R1+0x2a8] ;  /* 0x0002a80001347983 */ /* 0x000ee20000100a00 */
[----:B------:R-:W0:Y:S01]  /*1cd90*/  MUFU.EX2 R8, R8 ;  /* 0x0000000800087308 */ /* 0x000e220000000800 */
[----:B------:R-:W-:Y:S01]  /*1cda0*/  FADD.FTZ R10, R179, R10 ;  /* 0x0000000ab30a7221 */ /* 0x000fe20000010000 */
[----:B------:R-:W-:Y:S01]  /*1cdb0*/  FADD.FTZ R6, R178, R11 ;  /* 0x0000000bb2067221 */ /* 0x000fe20000010000 */
[----:B------:R-:W3:Y:S04]  /*1cdc0*/  LDL.64 R20, [R1+0x370] ;  /* 0x0003700001147983 */ /* 0x000ee80000100a00 */
[----:B------:R-:W3:Y:S01]  /*1cdd0*/  LDL.64 R24, [R1+0x380] ;  /* 0x0003800001187983 */ /* 0x000ee20000100a00 */
[----:B------:R-:W-:Y:S08]  /*1cde0*/  MUFU.EX2 R174, R174 ;  /* 0x000000ae00ae7308 */ /* 0x000ff00000000800 */
[----:B------:R-:W1:Y:S01]  /*1cdf0*/  MUFU.EX2 R175, R175 ;  /* 0x000000af00af7308 */ /* 0x000e620000000800 */
[----:B------:R-:W-:Y:S01]  /*1ce00*/  FADD.FTZ R13, R173, R10 ;  /* 0x0000000aad0d7221 */ /* 0x000fe20000010000 */
[----:B------:R-:W-:Y:S01]  /*1ce10*/  FADD.FTZ R11, R191, R6 ;  /* 0x00000006bf0b7221 */ /* 0x000fe20000010000 */
[----:B------:R-:W3:Y:S05]  /*1ce20*/  LDL.64 R106, [R1+0x3b8] ;  /* 0x0003b800016a7983 */ /* 0x000eea0000100a00 */
[----:B------:R-:W1:Y:S08]  /*1ce30*/  MUFU.EX2 R23, R23 ;  /* 0x0000001700177308 */ /* 0x000e700000000800 */
[----:B------:R-:W1:Y:S01]  /*1ce40*/  MUFU.EX2 R7, R7 ;  /* 0x0000000700077308 */ /* 0x000e620000000800 */
[----:B0-----:R-:W-:Y:S01]  /*1ce50*/  FADD.FTZ R6, R8, R13 ;  /* 0x0000000d08067221 */ /* 0x001fe20000010000 */
[----:B------:R-:W-:Y:S01]  /*1ce60*/  FADD.FTZ R11, R172, R11 ;  /* 0x0000000bac0b7221 */ /* 0x000fe20000010000 */
[----:B------:R-:W3:Y:S02]  /*1ce70*/  LDL.64 R12, [R1+0x350] ;  /* 0x00035000010c7983 */ /* 0x000ee40000100a00 */
[----:B-1----:R-:W-:Y:S01]  /*1ce80*/  FADD.FTZ R6, R175, R6 ;  /* 0x00000006af067221 */ /* 0x002fe20000010000 */
[----:B------:R-:W-:-:S04]  /*1ce90*/  FADD.FTZ R10, R174, R11 ;  /* 0x0000000bae0a7221 */ /* 0x000fc80000010000 */
[----:B------:R-:W-:Y:S01]  /*1cea0*/  FADD.FTZ R10, R23, R10 ;  /* 0x0000000a170a7221 */ /* 0x000fe20000010000 */
[----:B------:R-:W-:-:S05]  /*1ceb0*/  FADD.FTZ R11, R7, R6 ;  /* 0x00000006070b7221 */ /* 0x000fca0000010000 */
[----:B------:R0:W-:Y:S01]  /*1cec0*/  STL.64 [R1+0x1f0], R10 ;  /* 0x0001f00a01007387 */ /* 0x0001e20000100a00 */
[----:B------:R-:W-:Y:S06]  /*1ced0*/  BAR.SYNC.DEFER_BLOCKING 0xf, 0x100 ;  /* 0x03c4000000007b1d */ /* 0x000fec0000010000 */
[----:B0-----:R-:W3:Y:S04]  /*1cee0*/  LDL.64 R10, [R1+0x340] ;  /* 0x00034000010a7983 */ /* 0x001ee80000100a00 */
[----:B------:R-:W3:Y:S04]  /*1cef0*/  LD.E.64 R92, desc[UR46][R2.64+0x8] ;  /* 0x0000082e025c7980 */ /* 0x000ee8000c101b00 */
[----:B------:R-:W3:Y:S04]  /*1cf00*/  LD.E.64 R2, desc[UR46][R2.64] ;  /* 0x0000002e02027980 */ /* 0x000ee8000c101b00 */
        /* <DEDUP_REMOVED lines=13> */
[----:B0-----:R-:W3:Y:S04]  /*1cfe0*/  LDL.64 R56, [R1+0x2c8] ;  /* 0x0002c80001387983 */ /* 0x001ee80000100a00 */
[----:B-1----:R-:W3:Y:S04]  /*1cff0*/  LDL.64 R62, [R1+0x2f8] ;  /* 0x0002f800013e7983 */ /* 0x002ee80000100a00 */
[----:B------:R-:W3:Y:S04]  /*1d000*/  LDL.64 R64, [R1+0x308] ;  /* 0x0003080001407983 */ /* 0x000ee80000100a00 */
        /* <DEDUP_REMOVED lines=10> */
[----:B------:R0:W-:Y:S04]  /*1d0b0*/  STL.64 [R1+0x238], R4 ;  /* 0x0002380401007387 */ /* 0x0001e80000100a00 */
        /* <DEDUP_REMOVED lines=44> */
[C---:B----4-:R-:W-:Y:S01]  /*1d380*/  FMUL.FTZ R39, R123.reuse, R39 ;  /* 0x000000277b277220 */ /* 0x050fe20000410000 */
[C---:B------:R-:W-:Y:S01]  /*1d390*/  FMUL.FTZ R38, R123.reuse, R38 ;  /* 0x000000267b267220 */ /* 0x040fe20000410000 */
[C---:B------:R-:W-:Y:S01]  /*1d3a0*/  FMUL.FTZ R41, R122.reuse, R41 ;  /* 0x000000297a297220 */ /* 0x040fe20000410000 */
[C---:B------:R-:W-:Y:S01]  /*1d3b0*/  FMUL.FTZ R40, R122.reuse, R40 ;  /* 0x000000287a287220 */ /* 0x040fe20000410000 */
[C---:B---3--:R-:W-:Y:S01]  /*1d3c0*/  FMUL.FTZ R43, R122.reuse, R43 ;  /* 0x0000002b7a2b7220 */ /* 0x048fe20000410000 */
        /* <DEDUP_REMOVED lines=48> */
[----:B------:R1:W-:Y:S04]  /*1d6d0*/  STL.64 [R1+0x340], R10 ;  /* 0x0003400a01007387 */ /* 0x0003e80000100a00 */
[----:B------:R2:W-:Y:S04]  /*1d6e0*/  STL.64 [R1+0x360], R14 ;  /* 0x0003600e01007387 */ /* 0x0005e80000100a00 */
[----:B------:R3:W-:Y:S01]  /*1d6f0*/  STL.64 [R1+0x370], R20 ;  /* 0x0003701401007387 */ /* 0x0007e20000100a00 */
[----:B------:R-:W-:-:S03]  /*1d700*/  MOV R6, R92 ;  /* 0x0000005c00067202 */ /* 0x000fc60000000f00 */
        /* <DEDUP_REMOVED lines=205> */
[----:B--2---:R-:W-:Y:S01]  /*1e3e0*/  STL [R1+0x250], R14 ;  /* 0x0002500e01007387 */ /* 0x004fe20000100800 */
[----:B------:R-:W-:Y:S02]  /*1e3f0*/  F2FP.F16.F32.PACK_AB R177, R126, R177 ;  /* 0x000000b17eb1723e */ /* 0x000fe400000000ff */
[----:B------:R-:W-:Y:S01]  /*1e400*/  F2FP.F16.F32.PACK_AB R178, R178, R125 ;  /* 0x0000007db2b2723e */ /* 0x000fe200000000ff */
[----:B------:R-:W-:Y:S01]  /*1e410*/  STL [R1+0x254], R15 ;  /* 0x0002540f01007387 */ /* 0x000fe20000100800 */
[----:B------:R-:W-:-:S03]  /*1e420*/  F2FP.F16.F32.PACK_AB R179, R179, R124 ;  /* 0x0000007cb3b3723e */ /* 0x000fc600000000ff */
[----:B---3--:R-:W-:Y:S04]  /*1e430*/  STL [R1+0x258], R20 ;  /* 0x0002581401007387 */ /* 0x008fe80000100800 */
[----:B------:R-:W-:Y:S04]  /*1e440*/  STL [R1+0x25c], R21 ;  /* 0x00025c1501007387 */ /* 0x000fe80000100800 */
[----:B----4-:R-:W-:Y:S04]  /*1e450*/  STL [R1+0x260], R24 ;  /* 0x0002601801007387 */ /* 0x010fe80000100800 */
        /* <DEDUP_REMOVED lines=575> */
.L_x_3627:
[----:B------:R-:W-:Y:S05]  /*20850*/  BSYNC B0 ;  /* 0x0000000000007941 */ /* 0x000fea0003800000 */
.L_x_3626:
        /* <DEDUP_REMOVED lines=9> */
.L_x_3605:
[----:B------:R-:W-:-:S13]  /*208f0*/  ISETP.GE.AND P0, PT, R0, R22, PT ;  /* 0x000000160000720c */ /* 0x000fda0003f06270 */
[----:B------:R-:W-:Y:S05]  /*20900*/  @!P0 BRA `(.L_x_3629) ;  /* 0x0000007c00e08947 */ /* 0x000fea0003800000 */
.L_x_3662:
        /* <DEDUP_REMOVED lines=20> */
.L_x_3631:
[----:B------:R-:W-:Y:S05]  /*20a50*/  BSYNC B0 ;  /* 0x0000000000007941 */ /* 0x000fea0003800000 */
.L_x_3630:
        /* <DEDUP_REMOVED lines=9> */
.L_x_3633:
[----:B------:R-:W-:Y:S05]  /*20af0*/  BSYNC B0 ;  /* 0x0000000000007941 */ /* 0x000fea0003800000 */
.L_x_3632:
[----:B------:R-:W-:Y:S04]  /*20b00*/  BSSY B0, `(.L_x_3634) ;  /* 0x0000006000007945 */ /* 0x000fe80003800000 */
[----:B-1----:R-:W-:Y:S05]  /*20b10*/  @P0 BRA `(.L_x_3635) ;  /* 0x0000000000100947 */ /* 0x002fea0003800000 */
[----:B-----5:R-:W-:Y:S01]  /*20b20*/  IMAD R6, R6, 0x8, R3 ;  /* 0x0000000806067824 */ /* 0x020fe200078e0203 */
[----:B------:R-:W-:-:S04]  /*20b30*/  SHF.L.U32 R7, R7, 0x1f, RZ ;  /* 0x0000001f07077819 */ /* 0x000fc800000006ff */
[----:B------:R-:W1:Y:S02]  /*20b40*/  SYNCS.PHASECHK.TRANS64.TRYWAIT P0, [R6+URZ], R7 ;  /* 0x00000007060075a7 */ /* 0x000e64000800017f */
[----:B-1----:R-:W-:Y:S05]  /*20b50*/  @!P0 BRA `(.L_x_3636) ;  /* 0x0000015c00708947 */ /* 0x002fea0003800000 */
.L_x_3635:
[----:B------:R-:W-:Y:S05]  /*20b60*/  BSYNC B0 ;  /* 0x0000000000007941 */ /* 0x000fea0003800000 */
.L_x_3634:
        /* <DEDUP_REMOVED lines=57> */
.L_x_3638:
[----:B------:R-:W-:Y:S05]  /*20f00*/  BSYNC B0 ;  /* 0x0000000000007941 */ /* 0x000fea0003800000 */
.L_x_3637:
        /* <DEDUP_REMOVED lines=8> */
.L_x_3640:
[----:B------:R-:W-:Y:S05]  /*20f90*/  BSYNC B0 ;  /* 0x0000000000007941 */ /* 0x000fea0003800000 */
.L_x_3639:
[----:B------:R-:W-:Y:S04]  /*20fa0*/  BSSY B0, `(.L_x_3641) ;  /* 0x0000004000007945 */ /* 0x000fe80003800000 */
[----:B-1----:R-:W-:Y:S05]  /*20fb0*/  @P0 BRA `(.L_x_3642) ;  /* 0x0000000000080947 */ /* 0x002fea0003800000 */
[----:B------:R-:W1:Y:S02]  /*20fc0*/  SYNCS.PHASECHK.TRANS64.TRYWAIT P0, [R12+URZ], R13 ;  /* 0x0000000d0c0075a7 */ /* 0x000e64000800017f */
[----:B-1----:R-:W-:Y:S05]  /*20fd0*/  @!P0 BRA `(.L_x_3643) ;  /* 0x0000015800648947 */ /* 0x002fea0003800000 */
.L_x_3642:
[----:B------:R-:W-:Y:S05]  /*20fe0*/  BSYNC B0 ;  /* 0x0000000000007941 */ /* 0x000fea0003800000 */
.L_x_3641:
[----:B------:R-:W2:Y:S04]  /*20ff0*/  LDL R4, [R1+0x68] ;  /* 0x0000680001047983 */ /* 0x000ea80000100800 */
[----:B------:R-:W3:Y:S04]  /*21000*/  LDL R5, [R1+0x1c8] ;  /* 0x0001c80001057983 */ /* 0x000ee80000100800 */
[----:B------:R-:W3:Y:S04]  /*21010*/  LDL.64 R2, [R1+0x98] ;  /* 0x0000980001027983 */ /* 0x000ee80000100a00 */
[----:B------:R-:W4:Y:S04]  /*21020*/  LDL.64 R8, [R1+0x90] ;  /* 0x0000900001087983 */ /* 0x000f280000100a00 */
[----:B------:R-:W4:Y:S04]  /*21030*/  LDL.64 R10, [R1+0x90] ;  /* 0x00009000010a7983 */ /* 0x000f280000100a00 */
[----:B01----:R-:W4:Y:S04]  /*21040*/  LDL.64 R12, [R1+0x90] ;  /* 0x00009000010c7983 */ /* 0x003f280000100a00 */
[----:B------:R-:W4:Y:S01]  /*21050*/  LDL.64 R56, [R1+0x90] ;  /* 0x0000900001387983 */ /* 0x000f220000100a00 */
[----:B------:R-:W-:Y:S05]  /*21060*/  WARPSYNC.ALL ;  /* 0x0000000000007948 */ /* 0x000fea0003800000 */
[----:B------:R-:W-:Y:S01]  /*21070*/  WARPGROUP.ARRIVE ;  /* 0x00000000000079c5 */ /* 0x000fe20000000000 */
[----:B------:R-:W4:Y:S05]  /*21080*/  LDL.64 R6, [R1+0x90] ;  /* 0x0000900001067983 */ /* 0x000f2a0000100a00 */
[----:B------:R-:W0:Y:S01]  /*21090*/  S2R R15, SR_TID.X ;  /* 0x00000000000f7919 */ /* 0x000e220000002100 */
[----:B------:R-:W-:Y:S01]  /*210a0*/  IMAD.MOV.U32 R23, RZ, RZ, 0x4 ;  /* 0x00000004ff177424 */ /* 0x000fe200078e00ff */
        /* <DEDUP_REMOVED lines=166> */
[--C-:B------:R-:W-:Y:S01]  /*21b10*/  IMAD.MOV.U32 R57, RZ, RZ, R3.reuse ;  /* 0x000000ffff397224 */ /* 0x100fe200078e0003 */
[----:B------:R-:W-:Y:S02]  /*21b20*/  R2UR UR4, R4 ;  /* 0x00000000040472ca */ /* 0x000fe400000e0000 */
[----:B------:R-:W-:Y:S02]  /*21b30*/  R2UR UR6, R56 ;  /* 0x00000000380672ca */ /* 0x000fe400000e0000 */
[----:B------:R-:W-:Y:S02]  /*21b40*/  R2UR UR7, R57 ;  /* 0x00000000390772ca */ /* 0x000fe400000e0000 */
[----:B------:R-:W-:Y:S01]  /*21b50*/  R2UR UR5, R5 ;  /* 0x00000000050572ca */ /* 0x000fe200000e0000 */
[----:B------:R-:W-:Y:S01]  /*21b60*/  IMAD.MOV.U32 R59, RZ, RZ, R3 ;  /* 0x000000ffff3b7224 */ /* 0x000fe200078e0003 */
[----:B0-----:R-:W-:Y:S01]  /*21b70*/  SHF.R.U32.HI R15, RZ, 0x7, R15 ;  /* 0x00000007ff0f7819 */ /* 0x001fe2000001160f */
[----:B------:R-:W4:Y:S04]  /*21b80*/  LDL.64 R56, [R1+0x90] ;  /* 0x0000900001387983 */ /* 0x000f280000100a00 */
[----:B------:R-:W0:Y:S01]  /*21b90*/  SHFL.IDX PT, R4, R15, RZ, 0x1f ;  /* 0x00001fff0f047589 */ /* 0x000e2200000e0000 */
[----:B------:R-:W-:-:S02]  /*21ba0*/  WARPGROUP.DEPBAR.LE gsb0, 0x0 ;  /* 0x00008000000079c5 */ /* 0x000fc40000010000 */
[----:B------:R-:W-:-:S06]  /*21bb0*/  WARPGROUP.ARRIVE ;  /* 0x00000000000079c5 */ /* 0x000fcc0000000000 */
[----:B------:R-:W-:Y:S01]  /*21bc0*/  HGMMA.64x64x16.F32 R24, gdesc[UR4], R24, gsb0 ;  /* 0x00e00000041879f0 */ /* 0x000fe20008000818 */
[----:B0-----:R-:W-:Y:S01]  /*21bd0*/  ISETP.GT.AND P0, PT, R4, 0x7f, PT ;  /* 0x0000007f0400780c */ /* 0x001fe20003f04270 */
[----:B------:R-:W-:-:S03]  /*21be0*/  VIADD R4, R2, 0x800 ;  /* 0x0000080002047836 */ /* 0x000fc60000000000 */
[----:B------:R-:W-:-:S04]  /*21bf0*/  SEL R15, RZ, 0x2, !P0 ;  /* 0x00000002ff0f7807 */ /* 0x000fc80004000000 */
        /* <DEDUP_REMOVED lines=10> */
[----:B------:R-:W-:Y:S01]  /*21ca0*/  SEL R21, R23, 0x2, P0 ;  /* 0x0000000217157807 */ /* 0x000fe20000000000 */
[----:B------:R-:W4:Y:S07]  /*21cb0*/  LDL.64 R58, [R1+0x90] ;  /* 0x00009000013a7983 */ /* 0x000f2e0000100a00 */
[----:B------:R-:W-:Y:S01]  /*21cc0*/  HGMMA.64x64x16.F32 R24, gdesc[UR8], R24, UP0, gsb0 ;  /* 0x00e00000081879f0 */ /* 0x000fe2000b800818 */
[----:B------:R-:W-:Y:S01]  /*21cd0*/  IMAD.IADD R8, R4, 0x1, R21 ;  /* 0x0000000104087824 */ /* 0x000fe200078e0215 */
[----:B--2---:R-:W-:Y:S01]  /*21ce0*/  IADD3 R10, R21, 0x800, R10 ;  /* 0x00000800150a7810 */ /* 0x004fe20007ffe00a */
[----:B------:R-:W-:Y:S01]  /*21cf0*/  IMAD.MOV.U32 R9, RZ, RZ, R3 ;  /* 0x000000ffff097224 */ /* 0x000fe200078e0003 */
[----:B------:R-:W-:-:S02]  /*21d00*/  R2UR UR5, R11 ;  /* 0x000000000b0572ca */ /* 0x000fc400000e0000 */
        /* <DEDUP_REMOVED lines=43> */
[----:B------:R-:W-:Y:S01]  /*21fc0*/  IMAD.IADD R12, R21, 0x1, R10 ;  /* 0x00000001150c7824 */ /* 0x000fe200078e020a */
[----:B------:R-:W4:Y:S01]  /*21fd0*/  LDL.64 R8, [R1+0x90] ;  /* 0x0000900001087983 */ /* 0x000f220000100a00 */
[----:B------:R-:W-:Y:S02]  /*21fe0*/  WARPGROUP.DEPBAR.LE gsb0, 0x0 ;  /* 0x00008000000079c5 */ /* 0x000fe40000010000 */
[----:B------:R-:W-:-:S08]  /*21ff0*/  WARPGROUP.ARRIVE ;  /* 0x00000000000079c5 */ /* 0x000fd00000000000 */
[----:B------:R-:W-:Y:S01]  /*22000*/  HGMMA.64x64x16.F32 R24, gdesc[UR4], R24, gsb0 ;  /* 0x00e00000041879f0 */ /* 0x000fe20008000818 */
[----:B------:R-:W-:Y:S01]  /*22010*/  IMAD.MOV.U32 R13, RZ, RZ, R3 ;  /* 0x000000ffff0d7224 */ /* 0x000fe200078e0003 */
[----:B------:R-:W-:Y:S02]  /*22020*/  IADD3 R58, R21, 0xa00, R58 ;  /* 0x00000a00153a7810 */ /* 0x000fe40007ffe03a */
        /* <DEDUP_REMOVED lines=33> */
[----:B------:R-:W2:Y:S01]  /*22240*/  LDL.64 R4, [R1+0x90] ;  /* 0x0000900001047983 */ /* 0x000ea20000100a00 */
[----:B------:R-:W-:-:S02]  /*22250*/  WARPGROUP.DEPBAR.LE gsb0, 0x0 ;  /* 0x00008000000079c5 */ /* 0x000fc40000010000 */
[----:B------:R-:W-:-:S08]  /*22260*/  WARPGROUP.ARRIVE ;  /* 0x00000000000079c5 */ /* 0x000fd00000000000 */
        /* <DEDUP_REMOVED lines=11> */
[----:B----4-:R-:W-:Y:S01]  /*22320*/  IADD3 R8, R21, 0xc00, R8 ;  /* 0x00000c0015087810 */ /* 0x010fe20007ffe008 */
[----:B------:R-:W-:Y:S01]  /*22330*/  IMAD.MOV.U32 R57, RZ, RZ, R3 ;  /* 0x000000ffff397224 */ /* 0x000fe200078e0003 */
[----:B------:R-:W3:Y:S06]  /*22340*/  LDL.64 R6, [R1+0x90] ;  /* 0x0000900001067983 */ /* 0x000eec0000100a00 */
        /* <DEDUP_REMOVED lines=37> */
[C---:B------:R-:W-:Y:S01]  /*225a0*/  IADD3 R4, R15.reuse, 0xe00, R4 ;  /* 0x00000e000f047810 */ /* 0x040fe20007ffe004 */
[----:B------:R-:W-:Y:S02]  /*225b0*/  IMAD.MOV.U32 R13, RZ, RZ, R3 ;  /* 0x000000ffff0d7224 */ /* 0x000fe400078e0003 */
[----:B------:R-:W-:Y:S01]  /*225c0*/  IMAD.IADD R12, R15, 0x1, R10 ;  /* 0x000000010f0c7824 */ /* 0x000fe200078e020a */
[----:B------:R-:W-:Y:S01]  /*225d0*/  R2UR UR4, R4 ;  /* 0x00000000040472ca */ /* 0x000fe200000e0000 */
[----:B------:R-:W2:Y:S01]  /*225e0*/  LDL R15, [R1] ;  /* 0x00000000010f7983 */ /* 0x000ea20000100800 */
        /* <DEDUP_REMOVED lines=81> */
.L_x_3645:
[----:B------:R-:W-:Y:S05]  /*22b00*/  BSYNC B0 ;  /* 0x0000000000007941 */ /* 0x000fea0003800000 */
.L_x_3644:
[----:B------:R-:W2:Y:S02]  /*22b10*/  LDL.64 R2, [R1+0x20] ;  /* 0x0000200001027983 */ /* 0x000ea40000100a00 */
[----:B--2---:R-:W-:-:S05]  /*22b20*/  MOV R3, R2 ;  /* 0x0000000200037202 */ /* 0x004fca0000000f00 */
[----:B-----5:R-:W-:-:S05]  /*22b30*/  IMAD R12, R12, 0x8, R3 ;  /* 0x000000080c0c7824 */ /* 0x020fca00078e0203 */
[----:B------:R-:W-:-:S04]  /*22b40*/  PRMT R12, R13, 0x654, R12 ;  /* 0x000006540d0c7816 */ /* 0x000fc8000000000c */
[----:B------:R0:W-:Y:S01]  /*22b50*/  SYNCS.ARRIVE.TRANS64.RED.A1T0 RZ, [R12+URZ], RZ ;  /* 0x000000ff0cff79a7 */ /* 0x0001e2000810043f */
[----:B------:R-:W2:Y:S04]  /*22b60*/  LDL R23, [R1+0xcc] ;  /* 0x0000cc0001177983 */ /* 0x000ea80000100800 */
[----:B------:R-:W3:Y:S04]  /*22b70*/  LDL.64 R2, [R1+0xf0] ;  /* 0x0000f00001027983 */ /* 0x000ee80000100a00 */
[----:B0-----:R-:W4:Y:S04]  /*22b80*/  LDL.64 R12, [R1+0x100] ;  /* 0x00010000010c7983 */ /* 0x001f280000100a00 */
[----:B------:R-:W2:Y:S04]  /*22b90*/  LDL R56, [R1+0x50] ;  /* 0x0000500001387983 */ /* 0x000ea80000100800 */
[----:B------:R-:W2:Y:S04]  /*22ba0*/  LDL R57, [R1+0xf8] ;  /* 0x0000f80001397983 */ /* 0x000ea80000100800 */
[----:B------:R-:W2:Y:S04]  /*22bb0*/  LDL.128 R8, [R1+0xe0] ;  /* 0x0000e00001087983 */ /* 0x000ea80000100c00 */
[----:B------:R-:W2:Y:S04]  /*22bc0*/  LDL.128 R4, [R1+0xd0] ;  /* 0x0000d00001047983 */ /* 0x000ea80000100c00 */
[----:B----4-:R-:W4:Y:S01]  /*22bd0*/  LD.E R21, desc[UR46][R12.64] ;  /* 0x0000002e0c157980 */ /* 0x010f22000c101900 */
[----:B---3--:R-:W-:-:S02]  /*22be0*/  ISETP.NE.AND P0, PT, R2, 0x1, PT ;  /* 0x000000010200780c */ /* 0x008fc40003f05270 */
[----:B--2---:R-:W-:Y:S01]  /*22bf0*/  ISETP.GE.AND P1, PT, R9, 0x1, PT ;  /* 0x000000010900780c */ /* 0x004fe20003f26270 */
[----:B------:R-:W-:Y:S01]  /*22c00*/  BSSY B0, `(.L_x_3646) ;  /* 0x0000079000007945 */ /* 0x000fe20003800000 */
[-C--:B----4-:R-:W-:Y:S01]  /*22c10*/  FMUL.FTZ R14, R24, R21.reuse ;  /* 0x00000015180e7220 */ /* 0x090fe20000410000 */
[-C--:B------:R-:W-:Y:S01]  /*22c20*/  FMUL.FTZ R24, R30, R21.reuse ;  /* 0x000000151e187220 */ /* 0x080fe20000410000 */
[----:B------:R-:W-:Y:S01]  /*22c30*/  FMUL.FTZ R32, R32, R21 ;  /* 0x0000001520207220 */ /* 0x000fe20000410000 */
[----:B------:R-:W-:-:S03]  /*22c40*/  SHF.R.S32.HI R30, RZ, 0x1f, R23 ;  /* 0x0000001fff1e7819 */ /* 0x000fc60000011417 */
[----:B------:R0:W1:Y:S01]  /*22c50*/  MUFU.TANH R117, R32 ;  /* 0x0000002000757308 */ /* 0x0000620000002400 */
[----:B------:R-:W-:Y:S01]  /*22c60*/  FMUL.FTZ R29, R29, R21 ;  /* 0x000000151d1d7220 */ /* 0x000fe20000410000 */
[----:B0-----:R-:W-:-:S04]  /*22c70*/  LEA.HI R32, R30, R23, RZ, 0x7 ;  /* 0x000000171e207211 */ /* 0x001fc800078f38ff */
[----:B------:R-:W-:Y:S01]  /*22c80*/  LOP3.LUT R32, R32, 0xffffff80, RZ, 0xc0, !PT ;  /* 0xffffff8020207812 */ /* 0x000fe200078ec0ff */
[-C--:B------:R-:W-:Y:S01]  /*22c90*/  FMUL.FTZ R33, R33, R21.reuse ;  /* 0x0000001521217220 */ /* 0x080fe20000410000 */
[----:B------:R0:W2:Y:S03]  /*22ca0*/  MUFU.TANH R63, R29 ;  /* 0x0000001d003f7308 */ /* 0x0000a60000002400 */
[----:B------:R-:W-:Y:S02]  /*22cb0*/  IMAD.IADD R32, R23, 0x1, -R32 ;  /* 0x0000000117207824 */ /* 0x000fe400078e0a20 */
[-C--:B------:R-:W-:Y:S01]  /*22cc0*/  FMUL.FTZ R36, R36, R21.reuse ;  /* 0x0000001524247220 */ /* 0x080fe20000410000 */
[-C--:B------:R-:W-:Y:S02]  /*22cd0*/  FMUL.FTZ R40, R40, R21.reuse ;  /* 0x0000001528287220 */ /* 0x080fe40000410000 */
[----:B------:R3:W4:Y:S01]  /*22ce0*/  MUFU.TANH R61, R33 ;  /* 0x00000021003d7308 */ /* 0x0007220000002400 */
[-C--:B0-----:R-:W-:Y:S01]  /*22cf0*/  FMUL.FTZ R29, R35, R21.reuse ;  /* 0x00000015231d7220 */ /* 0x081fe20000410000 */
[----:B------:R-:W-:Y:S01]  /*22d00*/  SHF.R.S32.HI R35, RZ, 0x1f, R32 ;  /* 0x0000001fff237819 */ /* 0x000fe20000011420 */
[-C--:B------:R-:W-:Y:S01]  /*22d10*/  FMUL.FTZ R37, R37, R21.reuse ;  /* 0x0000001525257220 */ /* 0x080fe20000410000 */
[----:B---3--:R-:W-:Y:S01]  /*22d20*/  FMUL.FTZ R33, R39, R21 ;  /* 0x0000001527217220 */ /* 0x008fe20000410000 */
[----:B------:R-:W-:-:S03]  /*22d30*/  LEA.HI R39, R30, R23, RZ, 0x2 ;  /* 0x000000171e277211 */ /* 0x000fc600078f10ff */
[----:B------:R0:W3:Y:S08]  /*22d40*/  MUFU.TANH R59, R36 ;  /* 0x00000024003b7308 */ /* 0x0000f00000002400 */
[----:B------:R1:W2:Y:S01]  /*22d50*/  MUFU.TANH R60, R40 ;  /* 0x00000028003c7308 */ /* 0x0002a20000002400 */
[----:B0-----:R-:W-:-:S04]  /*22d60*/  LEA.HI R36, R35, R32, RZ, 0x2 ;  /* 0x0000002023247211 */ /* 0x001fc800078f10ff */
[----:B------:R-:W-:-:S03]  /*22d70*/  SHF.R.S32.HI R30, RZ, 0x2, R36 ;  /* 0x00000002ff1e7819 */ /* 0x000fc60000011424 */
[----:B------:R0:W2:Y:S01]  /*22d80*/  MUFU.TANH R58, R37 ;  /* 0x00000025003a7308 */ /* 0x0000a20000002400 */
[----:B-1----:R-:W-:Y:S02]  /*22d90*/  LOP3.LUT R40, R39, 0xfffffffc, RZ, 0xc0, !PT ;  /* 0xfffffffc27287812 */ /* 0x002fe400078ec0ff */
[----:B------:R-:W-:-:S03]  /*22da0*/  LEA.HI R35, R35, R32, RZ, 0x5 ;  /* 0x0000002023237211 */ /* 0x000fc600078f28ff */
[----:B------:R-:W-:Y:S01]  /*22db0*/  IMAD.IADD R40, R23, 0x1, -R40 ;  /* 0x0000000117287824 */ /* 0x000fe200078e0a28 */
        /* <DEDUP_REMOVED lines=11> */
[----:B------:R-:W-:-:S04]  /*22e70*/  @P0 IMAD.HI.U32 R40, R2, R3, RZ ;  /* 0x0000000302280227 */ /* 0x000fc800078e00ff */
[-C--:B------:R-:W-:Y:S01]  /*22e80*/  FMUL.FTZ R49, R49, R21.reuse ;  /* 0x0000001531317220 */ /* 0x080fe20000410000 */
[----:B------:R-:W-:Y:S01]  /*22e90*/  FMUL.FTZ R12, R26, R21 ;  /* 0x000000151a0c7220 */ /* 0x000fe20000410000 */
[----:B------:R-:W-:Y:S01]  /*22ea0*/  @P0 SHF.R.U32.HI R2, RZ, R57, R40 ;  /* 0x00000039ff020219 */ /* 0x000fe20000011628 */
[-C--:B------:R-:W-:Y:S01]  /*22eb0*/  FMUL.FTZ R26, R43, R21.reuse ;  /* 0x000000152b1a7220 */ /* 0x080fe20000410000 */
[----:B------:R0:W1:Y:S01]  /*22ec0*/  MUFU.TANH R39, R49 ;  /* 0x0000003100277308 */ /* 0x0000620000002400 */
[----:B------:R-:W-:Y:S01]  /*22ed0*/  LOP3.LUT R3, R36, 0x7ffffffc, RZ, 0xc0, !PT ;  /* 0x7ffffffc24037812 */ /* 0x000fe200078ec0ff */
[----:B------:R-:W-:Y:S02]  /*22ee0*/  IMAD.SHL.U32 R43, R0, 0x40, RZ ;  /* 0x00000040002b7824 */ /* 0x000fe400078e00ff */
[-C--:B------:R-:W-:Y:S01]  /*22ef0*/  FMUL.FTZ R15, R25, R21.reuse ;  /* 0x00000015190f7220 */ /* 0x080fe20000410000 */
[-C--:B------:R-:W-:Y:S01]  /*22f00*/  FMUL.FTZ R13, R27, R21.reuse ;  /* 0x000000151b0d7220 */ /* 0x080fe20000410000 */
[-C--:B------:R-:W-:Y:S01]  /*22f10*/  FMUL.FTZ R25, R31, R21.reuse ;  /* 0x000000151f197220 */ /* 0x080fe20000410000 */
[----:B0-----:R-:W0:Y:S01]  /*22f20*/  SHFL.IDX PT, R49, R2, RZ, 0x1c1f ;  /* 0x001c1fff02317589 */ /* 0x001e2200000e0000 */
[----:B------:R-:W-:Y:S01]  /*22f30*/  FMUL.FTZ R27, R34, R21 ;  /* 0x00000015221b7220 */ /* 0x000fe20000410000 */
[----:B------:R-:W-:-:S02]  /*22f40*/  IMAD.IADD R3, R32, 0x1, -R3 ;  /* 0x0000000120037824 */ /* 0x000fc400078e0a03 */
[-C--:B------:R-:W-:Y:S01]  /*22f50*/  FMUL.FTZ R34, R38, R21.reuse ;  /* 0x0000001526227220 */ /* 0x080fe20000410000 */
[-C--:B------:R-:W-:Y:S01]  /*22f60*/  FMUL.FTZ R31, R42, R21.reuse ;  /* 0x000000152a1f7220 */ /* 0x080fe20000410000 */
[----:B------:R-:W-:Y:S01]  /*22f70*/  IADD3 R32, -R43, 0x1, RZ ;  /* 0x000000012b207810 */ /* 0x000fe20007ffe1ff */
        /* <DEDUP_REMOVED lines=14> */
[----:B------:R-:W0:Y:S01]  /*23060*/  MUFU.TANH R14, R14 ;  /* 0x0000000e000e7308 */ /* 0x000e220000002400 */
[----:B------:R-:W-:-:S03]  /*23070*/  LOP3.LUT R23, RZ, R6, RZ, 0x33, !PT ;  /* 0x00000006ff177212 */ /* 0x000fc600078e33ff */
[----:B------:R-:W-:-:S04]  /*23080*/  IADD3 R32, -R4, R32, R5 ;  /* 0x0000002004207210 */ /* 0x000fc80007ffe105 */
        /* <DEDUP_REMOVED lines=35> */
[----:B-1----:R-:W-:-:S11]  /*232c0*/  LOP3.LUT R21, RZ, R8, RZ, 0x33, !PT ;  /* 0x00000008ff157212 */ /* 0x002fd600078e33ff */
[----:B------:R-:W-:-:S05]  /*232d0*/  @P0 IMAD.HI.U32 R8, R21, R10, RZ ;  /* 0x0000000a15080227 */ /* 0x000fca00078e00ff */
[----:B------:R-:W-:-:S04]  /*232e0*/  @P0 SHF.R.U32.HI R21, RZ, R11, R8 ;  /* 0x0000000bff150219 */ /* 0x000fc80000011608 */
[----:B------:R-:W-:Y:S01]  /*232f0*/  LOP3.LUT R8, RZ, R21, RZ, 0x33, !PT ;  /* 0x00000015ff087212 */ /* 0x000fe200078e33ff */
[----:B------:R-:W-:Y:S06]  /*23300*/  BRA `(.L_x_3650) ;  /* 0x00000000000c7947 */ /* 0x000fec0003800000 */
.L_x_3649:
[----:B------:R-:W-:-:S13]  /*23310*/  ISETP.NE.AND P0, PT, R9, 0x1, PT ;  /* 0x000000010900780c */ /* 0x000fda0003f05270 */
[----:B------:R-:W-:-:S05]  /*23320*/  @P0 IMAD.HI.U32 R32, R8, R10, RZ ;  /* 0x0000000a08200227 */ /* 0x000fca00078e00ff */
[----:B------:R-:W-:-:S07]  /*23330*/  @P0 SHF.R.U32.HI R8, RZ, R11, R32 ;  /* 0x0000000bff080219 */ /* 0x000fce0000011620 */
.L_x_3650:
[----:B------:R-:W-:Y:S05]  /*23340*/  BSYNC B1 ;  /* 0x0000000000017941 */ /* 0x000fea0003800000 */
.L_x_3648:
[----:B------:R-:W-:-:S04]  /*23350*/  IMAD R8, R8, R9, -R43 ;  /* 0x0000000908087224 */ /* 0x000fc800078e0a2b */
[----:B------:R-:W-:-:S05]  /*23360*/  IMAD R8, R3, -0x2, R8 ;  /* 0xfffffffe03087824 */ /* 0x000fca00078e0208 */
[----:B------:R-:W-:Y:S02]  /*23370*/  VIMNMX R7, R7, R8, !PT ;  /* 0x0000000807077248 */ /* 0x000fe40007fe0100 */
[----:B------:R-:W-:-:S07]  /*23380*/  VIADDMNMX R6, R8, R9, R6, PT ;  /* 0x0000000908067246 */ /* 0x000fce0003800106 */
.L_x_3647:
[----:B------:R-:W-:Y:S05]  /*23390*/  BSYNC B0 ;  /* 0x0000000000007941 */ /* 0x000fea0003800000 */
.L_x_3646:
[C---:B------:R-:W-:Y:S01]  /*233a0*/  ISETP.GE.AND P1, PT, R47.reuse, 0x9, PT ;  /* 0x000000092f00780c */ /* 0x040fe20003f26270 */
[----:B------:R-:W-:Y:S01]  /*233b0*/  BSSY B0, `(.L_x_3651) ;  /* 0x0000061000007945 */ /* 0x000fe20003800000 */
[----:B------:R-:W-:Y:S02]  /*233c0*/  ISETP.GE.AND P0, PT, R47, 0x2, PT ;  /* 0x000000022f00780c */ /* 0x000fe40003f06270 */
[C---:B------:R-:W-:Y:S02]  /*233d0*/  ISETP.GT.AND P2, PT, R7.reuse, 0x8, !P1 ;  /* 0x000000080700780c */ /* 0x040fe40004f44270 */
[----:B------:R-:W-:Y:S02]  /*233e0*/  ISETP.GT.AND P3, PT, R7, 0x1, !P0 ;  /* 0x000000010700780c */ /* 0x000fe40004764270 */
[----:B------:R-:W-:Y:S02]  /*233f0*/  ISETP.LT.OR P2, PT, R6, 0x9, P2 ;  /* 0x000000090600780c */ /* 0x000fe40001741670 */
[----:B------:R-:W-:-:S02]  /*23400*/  ISETP.GE.AND P4, PT, R47, 0x11, PT ;  /* 0x000000112f00780c */ /* 0x000fc40003f86270 */
[----:B------:R-:W-:Y:S02]  /*23410*/  FSEL R65, R28, -INF , !P2 ;  /* 0xff8000001c417808 */ /* 0x000fe40005000000 */
[C---:B------:R-:W-:Y:S02]  /*23420*/  ISETP.LT.OR P3, PT, R6.reuse, 0x2, P3 ;  /* 0x000000020600780c */ /* 0x040fe40001f61670 */
[----:B------:R-:W-:Y:S02]  /*23430*/  ISETP.GT.AND P2, PT, R7, 0x10, !P4 ;  /* 0x000000100700780c */ /* 0x000fe40006744270 */
[----:B------:R-:W-:Y:S02]  /*23440*/  ISETP.GE.AND P5, PT, R47, 0xa, PT ;  /* 0x0000000a2f00780c */ /* 0x000fe40003fa6270 */
[----:B------:R-:W-:Y:S02]  /*23450*/  FSEL R121, R15, -INF , !P3 ;  /* 0xff8000000f797808 */ /* 0x000fe40005800000 */
[----:B------:R-:W-:Y:S01]  /*23460*/  P2R R32, PR, RZ, 0x10 ;  /* 0x00000010ff207803 */ /* 0x000fe20000000000 */
[----:B------:R-:W0:Y:S01]  /*23470*/  SHFL.IDX PT, R15, R2, 0x1, 0x1c1f ;  /* 0x003c1f00020f7f89 */ /* 0x000e2200000e0000 */
[----:B------:R-:W-:-:S02]  /*23480*/  ISETP.LT.OR P2, PT, R6, 0x11, P2 ;  /* 0x000000110600780c */ /* 0x000fc40001741670 */
[----:B------:R-:W-:Y:S02]  /*23490*/  ISETP.GT.AND P3, PT, R7, 0x9, !P5 ;  /* 0x000000090700780c */ /* 0x000fe40006f64270 */
[----:B------:R-:W-:Y:S02]  /*234a0*/  ISETP.GE.AND P4, PT, R47, 0x12, PT ;  /* 0x000000122f00780c */ /* 0x000fe40003f86270 */
[----:B------:R-:W-:Y:S02]  /*234b0*/  FSEL R117, R117, -INF , !P2 ;  /* 0xff80000075757808 */ /* 0x000fe40005000000 */
[----:B------:R-:W-:Y:S02]  /*234c0*/  ISETP.LT.OR P3, PT, R6, 0xa, P3 ;  /* 0x0000000a0600780c */ /* 0x000fe40001f61670 */
[----:B------:R-:W-:Y:S02]  /*234d0*/  ISETP.GT.AND P2, PT, R7, 0x11, !P4 ;  /* 0x000000110700780c */ /* 0x000fe40006744270 */
[----:B------:R-:W-:-:S02]  /*234e0*/  FSEL R63, R63, -INF , !P3 ;  /* 0xff8000003f3f7808 */ /* 0x000fc40005800000 */
        /* <DEDUP_REMOVED lines=29> */
[----:B-1----:R-:W-:-:S02]  /*236c0*/  P2R R21, PR, RZ, 0x20 ;  /* 0x00000020ff157803 */ /* 0x002fc40000000000 */
        /* <DEDUP_REMOVED lines=39> */
.L_x_3654:
[----:B------:R-:W-:-:S13]  /*23940*/  ISETP.NE.AND P6, PT, R9, 0x1, PT ;  /* 0x000000010900780c */ /* 0x000fda0003fc5270 */
[----:B------:R-:W-:-:S05]  /*23950*/  @P6 IMAD.HI.U32 R10, R4, R10, RZ ;  /* 0x0000000a040a6227 */ /* 0x000fca00078e00ff */
[----:B------:R-:W-:-:S07]  /*23960*/  @P6 SHF.R.U32.HI R4, RZ, R11, R10 ;  /* 0x0000000bff046219 */ /* 0x000fce000001160a */
.L_x_3655:
[----:B------:R-:W-:Y:S05]  /*23970*/  BSYNC B1 ;  /* 0x0000000000017941 */ /* 0x000fea0003800000 */
.L_x_3653:
[----:B------:R-:W-:-:S04]  /*23980*/  IMAD R4, R4, R9, -R43 ;  /* 0x0000000904047224 */ /* 0x000fc800078e0a2b */
[----:B------:R-:W-:-:S05]  /*23990*/  IMAD R4, R3, -0x2, R4 ;  /* 0xfffffffe03047824 */ /* 0x000fca00078e0204 */
[----:B------:R-:W-:Y:S02]  /*239a0*/  VIADDMNMX R6, R4, R9, R6, PT ;  /* 0x0000000904067246 */ /* 0x000fe40003800106 */
[----:B------:R-:W-:-:S07]  /*239b0*/  VIMNMX R7, R7, R4, !PT ;  /* 0x0000000407077248 */ /* 0x000fce0007fe0100 */
.L_x_3652:
[----:B------:R-:W-:Y:S05]  /*239c0*/  BSYNC B0 ;  /* 0x0000000000007941 */ /* 0x000fea0003800000 */
.L_x_3651:
[----:B------:R-:W-:Y:S02]  /*239d0*/  ISETP.GT.AND P0, PT, R7, 0x1, !P0 ;  /* 0x000000010700780c */ /* 0x000fe40004704270 */
[----:B------:R-:W-:Y:S02]  /*239e0*/  ISETP.NE.AND P6, PT, R51, RZ, PT ;  /* 0x000000ff3300720c */ /* 0x000fe40003fc5270 */
[----:B------:R-:W-:Y:S02]  /*239f0*/  ISETP.LT.OR P0, PT, R6, 0x2, P0 ;  /* 0x000000020600780c */ /* 0x000fe40000701670 */
[----:B------:R-:W-:Y:S02]  /*23a00*/  ISETP.GT.AND P1, PT, R7, 0x8, !P1 ;  /* 0x000000080700780c */ /* 0x000fe40004f24270 */
[----:B------:R-:W-:Y:S02]  /*23a10*/  FSEL R51, R13, -INF , !P0 ;  /* 0xff8000000d337808 */ /* 0x000fe40004000000 */
[----:B------:R-:W-:-:S02]  /*23a20*/  ISETP.NE.AND P0, PT, R21, RZ, PT ;  /* 0x000000ff1500720c */ /* 0x000fc40003f05270 */
[----:B------:R-:W-:Y:S02]  /*23a30*/  ISETP.LT.OR P1, PT, R6, 0x9, P1 ;  /* 0x000000090600780c */ /* 0x000fe40000f21670 */
[----:B------:R-:W-:Y:S02]  /*23a40*/  ISETP.GT.AND P0, PT, R7, 0x9, !P0 ;  /* 0x000000090700780c */ /* 0x000fe40004704270 */
[----:B------:R-:W-:Y:S02]  /*23a50*/  FSEL R47, R24, -INF , !P1 ;  /* 0xff800000182f7808 */ /* 0x000fe40004800000 */
[----:B------:R-:W-:Y:S02]  /*23a60*/  ISETP.LT.OR P0, PT, R6, 0xa, P0 ;  /* 0x0000000a0600780c */ /* 0x000fe40000701670 */
[----:B------:R-:W-:Y:S02]  /*23a70*/  ISETP.NE.AND P1, PT, R32, RZ, PT ;  /* 0x000000ff2000720c */ /* 0x000fe40003f25270 */
[----:B------:R-:W-:-:S02]  /*23a80*/  FSEL R43, R25, -INF , !P0 ;  /* 0xff800000192b7808 */ /* 0x000fc40004000000 */
[----:B------:R-:W2:Y:S01]  /*23a90*/  LDL.64 R24, [R1+0x1e0] ;  /* 0x0001e00001187983 */ /* 0x000ea20000100a00 */
        /* <DEDUP_REMOVED lines=24> */
[----:B------:R-:W-:-:S04]  /*23c20*/  ISETP.NE.AND P0, PT, R8, RZ, PT ;  /* 0x000000ff0800720c */ /* 0x000fc80003f05270 */
[----:B------:R-:W-:-:S04]  /*23c30*/  ISETP.GT.AND P0, PT, R7, RZ, !P0 ;  /* 0x000000ff0700720c */ /* 0x000fc80004704270 */
[----:B------:R-:W-:-:S04]  /*23c40*/  ISETP.LT.OR P0, PT, R6, 0x1, P0 ;  /* 0x000000010600780c */ /* 0x000fc80000701670 */
[----:B------:R-:W-:Y:S02]  /*23c50*/  FSEL R40, R12, -INF , !P0 ;  /* 0xff8000000c287808 */ /* 0x000fe40004000000 */
[----:B------:R-:W-:Y:S01]  /*23c60*/  ISETP.NE.AND P0, PT, R56, RZ, PT ;  /* 0x000000ff3800720c */ /* 0x000fe20003f05270 */
[----:B------:R-:W3:Y:S03]  /*23c70*/  LDL R12, [R1+0x200] ;  /* 0x00020000010c7983 */ /* 0x000ee60000100800 */
[----:B------:R-:W-:-:S04]  /*23c80*/  ISETP.GT.AND P0, PT, R7, 0x21, !P0 ;  /* 0x000000210700780c */ /* 0x000fc80004704270 */
[C---:B------:R-:W-:Y:S02]  /*23c90*/  ISETP.LT.OR P0, PT, R6.reuse, 0x22, P0 ;  /* 0x000000220600780c */ /* 0x040fe40000701670 */
[----:B------:R-:W-:Y:S02]  /*23ca0*/  ISETP.LT.OR P1, PT, R6, 0x29, P1 ;  /* 0x000000290600780c */ /* 0x000fe40000f21670 */
[----:B------:R-:W-:Y:S02]  /*23cb0*/  FSEL R44, R26, -INF , !P0 ;  /* 0xff8000001a2c7808 */ /* 0x000fe40004000000 */
[----:B------:R-:W-:Y:S02]  /*23cc0*/  ISETP.LT.OR P2, PT, R6, 0x2a, P2 ;  /* 0x0000002a0600780c */ /* 0x000fe40001741670 */
[----:B------:R-:W-:Y:S02]  /*23cd0*/  FSEL R42, R42, -INF , !P1 ;  /* 0xff8000002a2a7808 */ /* 0x000fe40004800000 */
[----:B------:R-:W-:-:S02]  /*23ce0*/  ISETP.LT.OR P3, PT, R6, 0x31, P3 ;  /* 0x000000310600780c */ /* 0x000fc40001f61670 */
[----:B------:R-:W-:Y:S02]  /*23cf0*/  FSEL R38, R38, -INF , !P2 ;  /* 0xff80000026267808 */ /* 0x000fe40005000000 */
[----:B------:R-:W-:Y:S02]  /*23d00*/  ISETP.GT.AND P5, PT, R7, 0x38, !P5 ;  /* 0x000000380700780c */ /* 0x000fe40006fa4270 */
[C---:B------:R-:W-:Y:S02]  /*23d10*/  ISETP.LT.OR P4, PT, R6.reuse, 0x32, P4 ;  /* 0x000000320600780c */ /* 0x040fe40002781670 */
[----:B------:R-:W-:Y:S02]  /*23d20*/  FSEL R173, R173, -INF , !P3 ;  /* 0xff800000adad7808 */ /* 0x000fe40005800000 */
[----:B------:R-:W-:Y:S02]  /*23d30*/  ISETP.GT.AND P6, PT, R7, 0x39, !P6 ;  /* 0x000000390700780c */ /* 0x000fe400077c4270 */
[----:B------:R-:W-:-:S02]  /*23d40*/  ISETP.LT.OR P5, PT, R6, 0x39, P5 ;  /* 0x000000390600780c */ /* 0x000fc40002fa1670 */
[----:B------:R-:W-:Y:S02]  /*23d50*/  FSEL R30, R30, -INF , !P4 ;  /* 0xff8000001e1e7808 */ /* 0x000fe40006000000 */
[----:B------:R-:W-:Y:S02]  /*23d60*/  ISETP.LT.OR P6, PT, R6, 0x3a, P6 ;  /* 0x0000003a0600780c */ /* 0x000fe400037c1670 */
        /* <DEDUP_REMOVED lines=75> */
.L_x_3657:
[----:B------:R-:W-:Y:S05]  /*24220*/  BSYNC B0 ;  /* 0x0000000000007941 */ /* 0x000fea0003800000 */
.L_x_3656:
        /* <DEDUP_REMOVED lines=9> */
.L_x_3659:
[----:B------:R-:W-:Y:S05]  /*242c0*/  BSYNC B0 ;  /* 0x0000000000007941 */ /* 0x000fea0003800000 */
.L_x_3658:
        /* <DEDUP_REMOVED lines=39> */
[----:B------:R-:W-:Y:S02]  /*24540*/  FSETP.NEU.FTZ.AND P0, PT, R9, -INF , PT ;  /* 0xff8000000900780b */ /* 0x000fe40003f1d000 */
[-C--:B------:R-:W-:Y:S01]  /*24550*/  FFMA.FTZ R174, R35, R46.reuse, -R8 ;  /* 0x0000002e23ae7223 */ /* 0x080fe20000010808 */
[----:B------:R-:W-:-:S05]  /*24560*/  FMUL.FTZ R35, R9, R46 ;  /* 0x0000002e09237220 */ /* 0x000fca0000410000 */
        /* <DEDUP_REMOVED lines=97> */
[----:B------:R-:W4:Y:S05]  /*24b80*/  LDL.64 R44, [R1+0x298] ;  /* 0x00029800012c7983 */ /* 0x000f2a0000100a00 */
[----:B------:R-:W1:Y:S08]  /*24b90*/  MUFU.EX2 R177, R177 ;  /* 0x000000b100b17308 */ /* 0x000e700000000800 */
[----:B------:R-:W1:Y:S01]  /*24ba0*/  MUFU.EX2 R125, R125 ;  /* 0x0000007d007d7308 */ /* 0x000e620000000800 */
[----:B0-----:R-:W-:Y:S01]  /*24bb0*/  FADD.FTZ R31, R171, R6 ;  /* 0x00000006ab1f7221 */ /* 0x001fe20000010000 */
[----:B------:R-:W-:-:S06]  /*24bc0*/  FADD.FTZ R7, R116, R7 ;  /* 0x0000000774077221 */ /* 0x000fcc0000010000 */
[----:B------:R-:W0:Y:S01]  /*24bd0*/  MUFU.EX2 R124, R124 ;  /* 0x0000007c007c7308 */ /* 0x000e220000000800 */
[----:B------:R-:W-:-:S07]  /*24be0*/  FFMA.FTZ R8, R30, R46, -R35 ;  /* 0x0000002e1e087223 */ /* 0x000fce0000010823 */
[----:B------:R-:W0:Y:S01]  /*24bf0*/  MUFU.EX2 R176, R176 ;  /* 0x000000b000b07308 */ /* 0x000e220000000800 */
[----:B-1----:R-:W-:Y:S01]  /*24c00*/  FADD.FTZ R30, R126, R31 ;  /* 0x0000001f7e1e7221 */ /* 0x002fe20000010000 */
[----:B------:R-:W-:Y:S01]  /*24c10*/  FADD.FTZ R6, R170, R7 ;  /* 0x00000007aa067221 */ /* 0x000fe20000010000 */
[----:B------:R-:W4:Y:S05]  /*24c20*/  LDL.64 R42, [R1+0x2a8] ;  /* 0x0002a800012a7983 */ /* 0x000f2a0000100a00 */
[----:B------:R-:W1:Y:S08]  /*24c30*/  MUFU.EX2 R122, R122 ;  /* 0x0000007a007a7308 */ /* 0x000e700000000800 */
        /* <DEDUP_REMOVED lines=955> */
.L_x_3661:
[----:B------:R-:W-:Y:S05]  /*287f0*/  BSYNC B0 ;  /* 0x0000000000007941 */ /* 0x000fea0003800000 */
.L_x_3660:
        /* <DEDUP_REMOVED lines=9> */
.L_x_3629:
[----:B------:R-:W2:Y:S01]  /*28890*/  LDL R5, [R1+0x1f0] ;  /* 0x0001f00001057983 */ /* 0x000ea20000100800 */
[----:B------:R-:W-:Y:S05]  /*288a0*/  WARPSYNC.ALL ;  /* 0x0000000000007948 */ /* 0x000fea0003800000 */
[----:B------:R-:W3:Y:S04]  /*288b0*/  LDL R6, [R1+0x1f4] ;  /* 0x0001f40001067983 */ /* 0x000ee80000100800 */
[----:B------:R-:W4:Y:S01]  /*288c0*/  LDL.64 R14, [R1+0xb8] ;  /* 0x0000b800010e7983 */ /* 0x000f220000100a00 */
[----:B------:R-:W-:Y:S01]  /*288d0*/  IMAD.MOV.U32 R8, RZ, RZ, -0x800000 ;  /* 0xff800000ff087424 */ /* 0x000fe200078e00ff */
[----:B------:R-:W-:Y:S08]  /*288e0*/  BAR.ARV 0x8, 0x100 ;  /* 0x0204000000007b1d */ /* 0x000ff00000002000 */
[----:B------:R-:W-:Y:S06]  /*288f0*/  BAR.SYNC.DEFER_BLOCKING 0xf, 0x100 ;  /* 0x03c4000000007b1d */ /* 0x000fec0000010000 */
[----:B--2---:R-:W2:Y:S02]  /*28900*/  SHFL.BFLY PT, R0, R5, 0x2, 0x1f ;  /* 0x0c401f0005007f89 */ /* 0x004ea400000e0000 */
[----:B--2---:R-:W-:-:S05]  /*28910*/  FADD.FTZ R0, R5, R0 ;  /* 0x0000000005007221 */ /* 0x004fca0000010000 */
[----:B------:R-:W0:Y:S02]  /*28920*/  SHFL.BFLY PT, R3, R0, 0x1, 0x1f ;  /* 0x0c201f0000037f89 */ /* 0x000e2400000e0000 */
[----:B01----:R-:W-:-:S05]  /*28930*/  FADD.FTZ R2, R0, R3 ;  /* 0x0000000300027221 */ /* 0x003fca0000010000 */
        /* <DEDUP_REMOVED lines=15> */
[----:B0-----:R-:W-:Y:S01]  /*28a30*/  @P2 FMUL.FTZ R12, R9, 0.69314718246459960938 ;  /* 0x3f317218090c2820 */ /* 0x001fe20000410000 */
[----:B-1----:R-:W-:Y:S01]  /*28a40*/  @P1 FMUL.FTZ R6, R6, 0.69314718246459960938 ;  /* 0x3f31721806061820 */ /* 0x002fe20000410000 */
[----:B------:R-:W-:Y:S01]  /*28a50*/  STL [R1+0x1f4], R4 ;  /* 0x0001f40401007387 */ /* 0x000fe20000100800 */
[----:B---3--:R-:W-:-:S04]  /*28a60*/  @P2 FMUL.FTZ R7, R7, 0.69314718246459960938 ;  /* 0x3f31721807072820 */ /* 0x008fc80000410000 */
[----:B-----5:R-:W-:-:S05]  /*28a70*/  @P2 FFMA.FTZ R8, R7, R10, R12 ;  /* 0x0000000a07082223 */ /* 0x020fca000001000c */
[----:B------:R0:W-:Y:S01]  /*28a80*/  STL [R1+0x1f4], R8 ;  /* 0x0001f40801007387 */ /* 0x0001e20000100800 */
[----:B--2---:R-:W-:-:S04]  /*28a90*/  @P1 FMUL.FTZ R5, R5, 0.69314718246459960938 ;  /* 0x3f31721805051820 */ /* 0x004fc80000410000 */
[----:B----4-:R-:W-:-:S05]  /*28aa0*/  @P1 FFMA.FTZ R0, R5, R2, R6 ;  /* 0x0000000205001223 */ /* 0x010fca0000010006 */
[----:B------:R1:W-:Y:S04]  /*28ab0*/  STL [R1+0x1f0], R0 ;  /* 0x0001f00001007387 */ /* 0x0003e80000100800 */
[----:B------:R-:W2:Y:S02]  /*28ac0*/  LD.E R2, desc[UR46][R14.64+0x4] ;  /* 0x0000042e0e027980 */ /* 0x000ea4000c101900 */
[----:B--2---:R-:W-:Y:S02]  /*28ad0*/  ISETP.NE.AND P0, PT, R2, RZ, PT ;  /* 0x000000ff0200720c */ /* 0x004fe40003f05270 */
[----:B------:R-:W2:Y:S11]  /*28ae0*/  LDL R2, [R1+0x1c8] ;  /* 0x0001c80001027983 */ /* 0x000eb60000100800 */
[----:B------:R-:W3:Y:S04]  /*28af0*/  @!P0 LDL.64 R6, [R1+0xc0] ;  /* 0x0000c00001068983 */ /* 0x000ee80000100a00 */
[----:B------:R-:W2:Y:S01]  /*28b00*/  @!P0 LD.E R3, desc[UR46][R14.64] ;  /* 0x0000002e0e038980 */ /* 0x000ea2000c101900 */
[----:B------:R-:W-:-:S06]  /*28b10*/  IMAD.MOV.U32 R138, RZ, RZ, RZ ;  /* 0x000000ffff8a7224 */ /* 0x000fcc00078e00ff */
[----:B------:R-:W4:Y:S01]  /*28b20*/  @P1 MUFU.RCP R138, R13 ;  /* 0x0000000d008a1308 */ /* 0x000f220000001000 */
[----:B---3--:R-:W0:Y:S01]  /*28b30*/  @!P0 LD.E.64 R6, desc[UR46][R6.64] ;  /* 0x0000002e06068980 */ /* 0x008e22000c101b00 */
[----:B--2---:R-:W-:-:S04]  /*28b40*/  @!P0 IMAD R3, R2, 0x40, R3 ;  /* 0x0000004002038824 */ /* 0x004fc800078e0203 */
[----:B0-----:R-:W-:-:S05]  /*28b50*/  @!P0 IMAD.WIDE R8, R3, 0x4, R6 ;  /* 0x0000000403088825 */ /* 0x001fca00078e0206 */
[----:B----4-:R0:W-:Y:S04]  /*28b60*/  @!P0 ST.E desc[UR46][R8.64], R138 ;  /* 0x0000008a08008985 */ /* 0x0101e8000c10192e */
[----:B------:R-:W1:Y:S04]  /*28b70*/  @!P0 LDL.64 R14, [R1+0xb8] ;  /* 0x0000b800010e8983 */ /* 0x000e680000100a00 */
[----:B-1----:R-:W2:Y:S02]  /*28b80*/  @!P0 LD.E R0, desc[UR46][R14.64+0x4] ;  /* 0x0000042e0e008980 */ /* 0x002ea4000c101900 */
[----:B--2---:R-:W-:-:S13]  /*28b90*/  @!P0 ISETP.NE.AND P0, PT, R0, RZ, PT ;  /* 0x000000ff0000820c */ /* 0x004fda0003f05270 */
[----:B------:R-:W2:Y:S04]  /*28ba0*/  @!P0 LDL.64 R10, [R1+0xc0] ;  /* 0x0000c000010a8983 */ /* 0x000ea80000100a00 */
[----:B------:R-:W3:Y:S01]  /*28bb0*/  @!P0 LD.E R3, desc[UR46][R14.64] ;  /* 0x0000002e0e038980 */ /* 0x000ee2000c101900 */
[----:B------:R-:W-:-:S06]  /*28bc0*/  IMAD.MOV.U32 R0, RZ, RZ, RZ ;  /* 0x000000ffff007224 */ /* 0x000fcc00078e00ff */
[----:B------:R-:W1:Y:S01]  /*28bd0*/  @P2 MUFU.RCP R0, R4 ;  /* 0x0000000400002308 */ /* 0x000e620000001000 */
[----:B--2---:R-:W2:Y:S01]  /*28be0*/  @!P0 LD.E.64 R10, desc[UR46][R10.64] ;  /* 0x0000002e0a0a8980 */ /* 0x004ea2000c101b00 */
[----:B---3--:R-:W-:-:S04]  /*28bf0*/  @!P0 IMAD R3, R2, 0x40, R3 ;  /* 0x0000004002038824 */ /* 0x008fc800078e0203 */
[----:B------:R-:W-:-:S04]  /*28c00*/  @!P0 VIADD R3, R3, 0x8 ;  /* 0x0000000803038836 */ /* 0x000fc80000000000 */
[----:B--2---:R-:W-:-:S05]  /*28c10*/  @!P0 IMAD.WIDE R2, R3, 0x4, R10 ;  /* 0x0000000403028825 */ /* 0x004fca00078e020a */
[----:B-1----:R1:W-:Y:S04]  /*28c20*/  @!P0 ST.E desc[UR46][R2.64], R0 ;  /* 0x0000000002008985 */ /* 0x0023e8000c10192e */
        /* <DEDUP_REMOVED lines=29> */
[----:B------:R-:W5:Y:S04]  /*28e00*/  LDL.64 R4, [R1+0x3c8] ;  /* 0x0003c80001047983 */ /* 0x000f680000100a00 */
[----:B------:R-:W5:Y:S04]  /*28e10*/  LDL.64 R10, [R1+0x3d8] ;  /* 0x0003d800010a7983 */ /* 0x000f680000100a00 */
[----:B-1----:R-:W5:Y:S04]  /*28e20*/  LDL.64 R2, [R1+0x3e8] ;  /* 0x0003e80001027983 */ /* 0x002f680000100a00 */
        /* <DEDUP_REMOVED lines=35> */
[----:B--2---:R-:W-:-:S05]  /*29060*/  VIADD R136, R136, 0x1 ;  /* 0x0000000188887836 */ /* 0x004fca0000000000 */
[----:B------:R-:W-:-:S13]  /*29070*/  ISETP.NE.AND P0, PT, R136, 0x2, PT ;  /* 0x000000028800780c */ /* 0x000fda0003f05270 */
[----:B------:R-:W2:Y:S01]  /*29080*/  @!P0 LDL R135, [R1+0x1cc] ;  /* 0x0001cc0001878983 */ /* 0x000ea20000100800 */
[-C--:B---3--:R-:W-:Y:S01]  /*29090*/  FMUL.FTZ R13, R13, R0.reuse ;  /* 0x000000000d0d7220 */ /* 0x088fe20000410000 */
[-C--:B------:R-:W-:Y:S01]  /*290a0*/  FMUL.FTZ R12, R12, R0.reuse ;  /* 0x000000000c0c7220 */ /* 0x080fe20000410000 */
        /* <DEDUP_REMOVED lines=129> */
[----:B------:R-:W-:Y:S04]  /*298c0*/  STL [R1+0x1c8], R136 ;  /* 0x0001c88801007387 */ /* 0x000fe80000100800 */
        /* <DEDUP_REMOVED lines=12> */
[----:B--2---:R-:W-:-:S03]  /*29990*/  @!P0 LOP3.LUT R12, R135, 0x1, RZ, 0x3c, !PT ;  /* 0x00000001870c8812 */ /* 0x004fc600078e3cff */
        /* <DEDUP_REMOVED lines=50> */
[----:B------:R-:W-:Y:S04]  /*29cc0*/  STL [R1+0x1d0], R0 ;  /* 0x0001d00001007387 */ /* 0x000fe80000100800 */
[----:B------:R-:W-:Y:S04]  /*29cd0*/  @!P0 STL [R1+0x1cc], R12 ;  /* 0x0001cc0c01008387 */ /* 0x000fe80000100800 */
[----:B------:R-:W-:Y:S04]  /*29ce0*/  STL [R1+0x1d4], R134 ;  /* 0x0001d48601007387 */ /* 0x000fe80000100800 */
[----:B------:R-:W-:Y:S04]  /*29cf0*/  @!P0 STL [R1+0x1c8], RZ ;  /* 0x0001c8ff01008387 */ /* 0x000fe80000100800 */
[----:B------:R0:W-:Y:S02]  /*29d00*/  STL.64 [R1+0x3e8], R2 ;  /* 0x0003e80201007387 */ /* 0x0001e40000100a00 */
[----:B0-----:R-:W-:Y:S01]  /*29d10*/  IMAD.MOV.U32 R3, RZ, RZ, 0x1 ;  /* 0x00000001ff037424 */ /* 0x001fe200078e00ff */
[----:B------:R-:W-:Y:S06]  /*29d20*/  BAR.ARV 0xe, 0x100 ;  /* 0x0384000000007b1d */ /* 0x000fec0000002000 */
.L_x_3515:
[----:B------:R-:W-:Y:S05]  /*29d30*/  BSYNC B7 ;  /* 0x0000000000077941 */ /* 0x000fea0003800000 */
.L_x_3505:
[----:B------:R-:W3:Y:S08]  /*29d40*/  S2UR UR4, SR_CgaCtaId ;  /* 0x00000000000479c3 */ /* 0x000ef00000008800 */
[----:B------:R-:W-:Y:S01]  /*29d50*/  BAR.SYNC.DEFER_BLOCKING 0x5, 0x180 ;  /* 0x0146000000007b1d */ /* 0x000fe20000010000 */
[----:B-1----:R-:W-:Y:S02]  /*29d60*/  PRMT R0, R3, 0x9910, RZ ;  /* 0x0000991003007816 */ /* 0x002fe400000000ff */
[----:B------:R-:W-:-:S02]  /*29d70*/  MOV R2, 0x400 ;  /* 0x0000040000027802 */ /* 0x000fc40000000f00 */
[----:B------:R-:W-:Y:S01]  /*29d80*/  ISETP.NE.AND P0, PT, R0, RZ, PT ;  /* 0x000000ff0000720c */ /* 0x000fe20003f05270 */
[----:B------:R-:W-:Y:S01]  /*29d90*/  BSSY B0, `(.L_x_3663) ;  /* 0x00002fd000007945 */ /* 0x000fe20003800000 */
[----:B---3--:R-:W-:-:S05]  /*29da0*/  IMAD.U32 R23, RZ, RZ, UR4 ;  /* 0x00000004ff177e24 */ /* 0x008fca000f8e00ff */
[----:B------:R-:W-:-:S05]  /*29db0*/  LEA R2, R23, R2, 0x18 ;  /* 0x0000000217027211 */ /* 0x000fca00078ec0ff */
[----:B------:R1:W3:Y:S01]  /*29dc0*/  LDS.128 R112, [R2+0x388d0] ;  /* 0x0388d00002707984 */ /* 0x0002e20000000c00 */
[----:B------:R-:W-:Y:S06]  /*29dd0*/  BAR.ARV 0x4, 0x180 ;  /* 0x0106000000007b1d */ /* 0x000fec0000002000 */
[----:B------:R-:W-:Y:S05]  /*29de0*/  @!P0 BRA `(.L_x_3664) ;  /* 0x0000002000848947 */ /* 0x000fea0003800000 */
[----:B------:R-:W3:Y:S04]  /*29df0*/  LDL.128 R4, [R1+0x210] ;  /* 0x0002100001047983 */ /* 0x000ee80000100c00 */
[----:B------:R-:W3:Y:S01]  /*29e00*/  LDL.128 R8, [R1+0x220] ;  /* 0x0002200001087983 */ /* 0x000ee20000100c00 */
[C---:B------:R-:W-:Y:S01]  /*29e10*/  IADD3 R13, P1, R156.reuse, 0x20, RZ ;  /* 0x000000209c0d7810 */ /* 0x040fe20007f3e0ff */
[----:B------:R-:W-:Y:S01]  /*29e20*/  ULDC.64 UR4, c[0x0][0xd00] ;  /* 0x0003400000047ab9 */ /* 0x000fe20000000a00 */
[----:B----4-:R-:W-:Y:S01]  /*29e30*/  LOP3.LUT R15, R156, 0x380, RZ, 0xc0, !PT ;  /* 0x000003809c0f7812 */ /* 0x010fe200078ec0ff */
[----:B------:R-:W4:Y:S01]  /*29e40*/  LDL.128 R132, [R1+0x230] ;  /* 0x0002300001847983 */ /* 0x000f220000100c00 */
[----:B------:R-:W-:Y:S02]  /*29e50*/  LOP3.LUT R12, R13, 0x380, RZ, 0xc0, !PT ;  /* 0x000003800d0c7812 */ /* 0x000fe400078ec0ff */
[----:B------:R-:W-:Y:S01]  /*29e60*/  SHF.R.U64 R15, R15, 0x3, RZ ;  /* 0x000000030f0f7819 */ /* 0x000fe200000012ff */
[----:B------:R-:W4:Y:S01]  /*29e70*/  LDL.128 R120, [R1+0x250] ;  /* 0x0002500001787983 */ /* 0x000f220000100c00 */
[----:B------:R-:W-:-:S02]  /*29e80*/  SHF.R.U64 R12, R12, 0x3, RZ ;  /* 0x000000030c0c7819 */ /* 0x000fc400000012ff */
[C---:B------:R-:W-:Y:S01]  /*29e90*/  IADD3 R21, P0, R156.reuse, 0x40, RZ ;  /* 0x000000409c157810 */ /* 0x040fe20007f1e0ff */
[----:B------:R-:W4:Y:S01]  /*29ea0*/  LDL.128 R124, [R1+0x240] ;  /* 0x00024000017c7983 */ /* 0x000f220000100c00 */
[----:B------:R-:W-:Y:S02]  /*29eb0*/  LOP3.LUT R14, R15, R156, RZ, 0x3c, !PT ;  /* 0x0000009c0f0e7212 */ /* 0x000fe400078e3cff */
[----:B------:R-:W-:Y:S01]  /*29ec0*/  IADD3 R151, P6, R156, 0x2020, RZ ;  /* 0x000020209c977810 */ /* 0x000fe20007fde0ff */
[----:B------:R-:W4:Y:S01]  /*29ed0*/  LDL.128 R128, [R1+0x270] ;  /* 0x0002700001807983 */ /* 0x000f220000100c00 */
[--C-:B------:R-:W-:Y:S01]  /*29ee0*/  IMAD.MOV.U32 R15, RZ, RZ, R157.reuse ;  /* 0x000000ffff0f7224 */ /* 0x100fe200078e009d */
[----:B------:R-:W-:Y:S01]  /*29ef0*/  LOP3.LUT R12, R12, R13, RZ, 0x3c, !PT ;  /* 0x0000000d0c0c7212 */ /* 0x000fe200078e3cff */
[----:B------:R-:W-:Y:S01]  /*29f00*/  IMAD.X R13, RZ, RZ, R157, P1 ;  /* 0x000000ffff0d7224 */ /* 0x000fe200008e069d */
[----:B------:R-:W4:Y:S01]  /*29f10*/  LDL.128 R116, [R1+0x260] ;  /* 0x0002600001747983 */ /* 0x000f220000100c00 */
[----:B------:R-:W-:-:S02]  /*29f20*/  LOP3.LUT R20, R21, 0x380, RZ, 0xc0, !PT ;  /* 0x0000038015147812 */ /* 0x000fc400078ec0ff */
[C---:B------:R-:W-:Y:S01]  /*29f30*/  IADD3 R164, P4, R156.reuse, 0x60, RZ ;  /* 0x000000609ca47810 */ /* 0x040fe20007f9e0ff */
[----:B------:R-:W4:Y:S01]  /*29f40*/  LDL.128 R104, [R1+0x290] ;  /* 0x0002900001687983 */ /* 0x000f220000100c00 */
[C---:B------:R-:W-:Y:S02]  /*29f50*/  IADD3 R166, P3, R156.reuse, 0x2000, RZ ;  /* 0x000020009ca67810 */ /* 0x040fe40007f7e0ff */
[C---:B------:R-:W-:Y:S01]  /*29f60*/  IADD3 R149, P5, R156.reuse, 0x2040, RZ ;  /* 0x000020409c957810 */ /* 0x040fe20007fbe0ff */
[----:B------:R-:W4:Y:S01]  /*29f70*/  LDL.128 R108, [R1+0x280] ;  /* 0x00028000016c7983 */ /* 0x000f220000100c00 */
[----:B------:R-:W-:-:S03]  /*29f80*/  IADD3 R147, P2, R156, 0x2060, RZ ;  /* 0x000020609c937810 */ /* 0x000fc60007f5e0ff */
[----:B------:R-:W4:Y:S04]  /*29f90*/  LDL.128 R96, [R1+0x2b0] ;  /* 0x0002b00001607983 */ /* 0x000f280000100c00 */
[----:B------:R-:W4:Y:S04]  /*29fa0*/  LDL.128 R100, [R1+0x2a0] ;  /* 0x0002a00001647983 */ /* 0x000f280000100c00 */
[----:B------:R-:W4:Y:S04]  /*29fb0*/  LDL.128 R88, [R1+0x2d0] ;  /* 0x0002d00001587983 */ /* 0x000f280000100c00 */
[----:B------:R-:W4:Y:S04]  /*29fc0*/  LDL.128 R92, [R1+0x2c0] ;  /* 0x0002c000015c7983 */ /* 0x000f280000100c00 */
[----:B------:R-:W4:Y:S01]  /*29fd0*/  LDL.128 R80, [R1+0x2f0] ;  /* 0x0002f00001507983 */ /* 0x000f220000100c00 */
[----:B------:R-:W-:-:S03]  /*29fe0*/  MOV R3, R14 ;  /* 0x0000000e00037202 */ /* 0x000fc60000000f00 */
[----:B------:R-:W4:Y:S04]  /*29ff0*/  LDL.128 R84, [R1+0x2e0] ;  /* 0x0002e00001547983 */ /* 0x000f280000100c00 */
[----:B------:R-:W4:Y:S04]  /*2a000*/  LDL.128 R72, [R1+0x310] ;  /* 0x0003100001487983 */ /* 0x000f280000100c00 */
[----:B------:R-:W4:Y:S04]  /*2a010*/  LDL.128 R76, [R1+0x300] ;  /* 0x00030000014c7983 */ /* 0x000f280000100c00 */
[----:B--2---:R-:W2:Y:S04]  /*2a020*/  LDL.128 R64, [R1+0x330] ;  /* 0x0003300001407983 */ /* 0x004ea80000100c00 */
[----:B------:R-:W2:Y:S04]  /*2a030*/  LDL.128 R68, [R1+0x320] ;  /* 0x0003200001447983 */ /* 0x000ea80000100c00 */
[----:B------:R-:W2:Y:S04]  /*2a040*/  LDL.128 R56, [R1+0x350] ;  /* 0x0003500001387983 */ /* 0x000ea80000100c00 */
[----:B0-----:R-:W2:Y:S04]  /*2a050*/  LDL.128 R60, [R1+0x340] ;  /* 0x00034000013c7983 */ /* 0x001ea80000100c00 */
[----:B------:R-:W2:Y:S01]  /*2a060*/  LDL.128 R48, [R1+0x370] ;  /* 0x0003700001307983 */ /* 0x000ea20000100c00 */
[----:B------:R-:W-:-:S02]  /*2a070*/  MOV R0, R12 ;  /* 0x0000000c00007202 */ /* 0x000fc40000000f00 */
[----:B------:R-:W-:Y:S01]  /*2a080*/  SHF.R.U64 R20, R20, 0x3, RZ ;  /* 0x0000000314147819 */ /* 0x000fe200000012ff */
[----:B------:R-:W2:Y:S01]  /*2a090*/  LDL.128 R52, [R1+0x360] ;  /* 0x0003600001347983 */ /* 0x000ea20000100c00 */
[----:B------:R-:W-:Y:S02]  /*2a0a0*/  LOP3.LUT R150, R151, 0x380, RZ, 0xc0, !PT ;  /* 0x0000038097967812 */ /* 0x000fe400078ec0ff */
[----:B------:R-:W-:Y:S01]  /*2a0b0*/  LOP3.LUT R20, R20, R21, RZ, 0x3c, !PT ;  /* 0x0000001514147212 */ /* 0x000fe200078e3cff */
[----:B------:R-:W2:Y:S01]  /*2a0c0*/  LDL.128 R40, [R1+0x390] ;  /* 0x0003900001287983 */ /* 0x000ea20000100c00 */
[----:B------:R-:W-:Y:S01]  /*2a0d0*/  IMAD.X R21, RZ, RZ, R157, P0 ;  /* 0x000000ffff157224 */ /* 0x000fe200000e069d */
[----:B------:R-:W-:Y:S02]  /*2a0e0*/  IADD3 R137, P0, R156, 0x4020, RZ ;  /* 0x000040209c897810 */ /* 0x000fe40007f1e0ff */
[----:B------:R-:W2:Y:S01]  /*2a0f0*/  LDL.128 R44, [R1+0x380] ;  /* 0x00038000012c7983 */ /* 0x000ea20000100c00 */
[----:B------:R-:W-:-:S02]  /*2a100*/  SHF.R.U64 R150, R150, 0x3, RZ ;  /* 0x0000000396967819 */ /* 0x000fc400000012ff */
[----:B------:R-:W-:Y:S01]  /*2a110*/  LOP3.LUT R165, R164, 0x380, RZ, 0xc0, !PT ;  /* 0x00000380a4a57812 */ /* 0x000fe200078ec0ff */
[----:B------:R-:W2:Y:S01]  /*2a120*/  LDL.128 R32, [R1+0x3b0] ;  /* 0x0003b00001207983 */ /* 0x000ea20000100c00 */
[----:B------:R-:W-:Y:S02]  /*2a130*/  LOP3.LUT R167, R166, 0x380, RZ, 0xc0, !PT ;  /* 0x00000380a6a77812 */ /* 0x000fe400078ec0ff */
[----:B------:R-:W-:Y:S01]  /*2a140*/  IADD3 R145, P1, R156, 0x4000, RZ ;  /* 0x000040009c917810 */ /* 0x000fe20007f3e0ff */
[----:B-----5:R-:W2:Y:S01]  /*2a150*/  LDL.128 R36, [R1+0x3a0] ;  /* 0x0003a00001247983 */ /* 0x020ea20000100c00 */
[----:B------:R-:W-:-:S03]  /*2a160*/  LOP3.LUT R148, R149, 0x380, RZ, 0xc0, !PT ;  /* 0x0000038095947812 */ /* 0x000fc600078ec0ff */
[----:B------:R-:W2:Y:S04]  /*2a170*/  LDL.128 R24, [R1+0x3d0] ;  /* 0x0003d00001187983 */ /* 0x000ea80000100c00 */
[----:B------:R-:W2:Y:S04]  /*2a180*/  LDL.128 R28, [R1+0x3c0] ;  /* 0x0003c000011c7983 */ /* 0x000ea80000100c00 */
[----:B------:R-:W2:Y:S01]  /*2a190*/  LDL.128 R12, [R1+0x3e0] ;  /* 0x0003e000010c7983 */ /* 0x000ea20000100c00 */
[----:B---3--:R-:W-:Y:S02]  /*2a1a0*/  F2FP.F16.F32.PACK_AB R4, R5, R4 ;  /* 0x000000040504723e */ /* 0x008fe400000000ff */
[----:B------:R-:W-:-:S02]  /*2a1b0*/  F2FP.F16.F32.PACK_AB R5, R7, R6 ;  /* 0x000000060705723e */ /* 0x000fc400000000ff */
[----:B------:R-:W-:Y:S02]  /*2a1c0*/  F2FP.F16.F32.PACK_AB R6, R9, R8 ;  /* 0x000000080906723e */ /* 0x000fe400000000ff */
[----:B------:R-:W-:Y:S01]  /*2a1d0*/  F2FP.F16.F32.PACK_AB R7, R11, R10 ;  /* 0x0000000a0b07723e */ /* 0x000fe200000000ff */
[----:B------:R-:W-:Y:S01]  /*2a1e0*/  BAR.SYNC.DEFER_BLOCKING 0x1, 0x100 ;  /* 0x0044000000007b1d */ /* 0x000fe20000010000 */
[----:B------:R-:W-:Y:S02]  /*2a1f0*/  LOP3.LUT R136, R137, 0x380, RZ, 0xc0, !PT ;  /* 0x0000038089887812 */ /* 0x000fe400078ec0ff */
[----:B------:R-:W-:Y:S02]  /*2a200*/  LOP3.LUT R150, R150, R151, RZ, 0x3c, !PT ;  /* 0x0000009796967212 */ /* 0x000fe400078e3cff */
[----:B------:R-:W-:Y:S02]  /*2a210*/  SHF.R.U64 R165, R165, 0x3, RZ ;  /* 0x00000003a5a57819 */ /* 0x000fe400000012ff */
[----:B------:R-:W-:Y:S01]  /*2a220*/  LOP3.LUT R146, R147, 0x380, RZ, 0xc0, !PT ;  /* 0x0000038093927812 */ /* 0x000fe200078ec0ff */
[----:B------:R-:W3:Y:S01]  /*2a230*/  LDL.128 R8, [R1+0x3f0] ;  /* 0x0003f00001087983 */ /* 0x000ee20000100c00 */
[----:B------:R-:W-:-:S02]  /*2a240*/  SHF.R.U64 R167, R167, 0x3, RZ ;  /* 0x00000003a7a77819 */ /* 0x000fc400000012ff */
[----:B------:R-:W-:Y:S02]  /*2a250*/  LOP3.LUT R144, R145, 0x380, RZ, 0xc0, !PT ;  /* 0x0000038091907812 */ /* 0x000fe400078ec0ff */
[----:B------:R-:W-:Y:S01]  /*2a260*/  SHF.R.U64 R148, R148, 0x3, RZ ;  /* 0x0000000394947819 */ /* 0x000fe200000012ff */
[----:B------:R0:W-:Y:S01]  /*2a270*/  STSM.16.M88.4 [R3], R4 ;  /* 0x0000000403007844 */ /* 0x0001e20000000200 */
[--C-:B------:R-:W-:Y:S01]  /*2a280*/  IMAD.X R151, RZ, RZ, R157.reuse, P6 ;  /* 0x000000ffff977224 */ /* 0x100fe200030e069d */
[----:B------:R-:W-:Y:S02]  /*2a290*/  SHF.R.U64 R136, R136, 0x3, RZ ;  /* 0x0000000388887819 */ /* 0x000fe400000012ff */
[----:B------:R-:W-:Y:S01]  /*2a2a0*/  LOP3.LUT R164, R165, R164, RZ, 0x3c, !PT ;  /* 0x000000a4a5a47212 */ /* 0x000fe200078e3cff */
[----:B------:R-:W-:Y:S01]  /*2a2b0*/  IMAD.X R165, RZ, RZ, R157, P4 ;  /* 0x000000ffffa57224 */ /* 0x000fe200020e069d */
[----:B------:R-:W-:Y:S02]  /*2a2c0*/  SHF.R.U64 R146, R146, 0x3, RZ ;  /* 0x0000000392927819 */ /* 0x000fe400000012ff */
[----:B------:R-:W-:-:S02]  /*2a2d0*/  LOP3.LUT R166, R167, R166, RZ, 0x3c, !PT ;  /* 0x000000a6a7a67212 */ /* 0x000fc400078e3cff */
[----:B------:R-:W-:Y:S02]  /*2a2e0*/  SHF.R.U64 R144, R144, 0x3, RZ ;  /* 0x0000000390907819 */ /* 0x000fe400000012ff */
[----:B------:R-:W-:Y:S01]  /*2a2f0*/  LOP3.LUT R148, R148, R149, RZ, 0x3c, !PT ;  /* 0x0000009594947212 */ /* 0x000fe200078e3cff */
[----:B0-----:R-:W3:Y:S01]  /*2a300*/  LDL.128 R4, [R1+0x400] ;  /* 0x0004000001047983 */ /* 0x001ee20000100c00 */
[----:B------:R-:W-:Y:S02]  /*2a310*/  IADD3 R139, P6, R156, 0x6000, RZ ;  /* 0x000060009c8b7810 */ /* 0x000fe40007fde0ff */
[----:B------:R-:W-:Y:S02]  /*2a320*/  LOP3.LUT R136, R136, R137, RZ, 0x3c, !PT ;  /* 0x0000008988887212 */ /* 0x000fe400078e3cff */
[----:B------:R-:W-:Y:S01]  /*2a330*/  LOP3.LUT R138, R139, 0x380, RZ, 0xc0, !PT ;  /* 0x000003808b8a7812 */ /* 0x000fe200078ec0ff */
[--C-:B------:R-:W-:Y:S01]  /*2a340*/  IMAD.X R137, RZ, RZ, R157.reuse, P0 ;  /* 0x000000ffff897224 */ /* 0x100fe200000e069d */
[C---:B------:R-:W-:Y:S01]  /*2a350*/  IADD3 R143, P4, R156.reuse, 0x4040, RZ ;  /* 0x000040409c8f7810 */ /* 0x040fe20007f9e0ff */
[--C-:B------:R-:W-:Y:S01]  /*2a360*/  IMAD.X R167, RZ, RZ, R157.reuse, P3 ;  /* 0x000000ffffa77224 */ /* 0x100fe200018e069d */
[----:B------:R-:W-:Y:S01]  /*2a370*/  ISETP.NE.U32.AND P0, PT, RZ, UR4, PT ;  /* 0x00000004ff007c0c */ /* 0x000fe2000bf05070 */
[----:B------:R-:W-:Y:S01]  /*2a380*/  IMAD.X R149, RZ, RZ, R157, P5 ;  /* 0x000000ffff957224 */ /* 0x000fe200028e069d */
[----:B------:R-:W-:-:S02]  /*2a390*/  IADD3 R141, P3, R156, 0x4060, RZ ;  /* 0x000040609c8d7810 */ /* 0x000fc40007f7e0ff */
[----:B------:R-:W-:Y:S02]  /*2a3a0*/  SHF.R.U64 R138, R138, 0x3, RZ ;  /* 0x000000038a8a7819 */ /* 0x000fe400000012ff */
[----:B------:R-:W-:Y:S01]  /*2a3b0*/  LOP3.LUT R146, R146, R147, RZ, 0x3c, !PT ;  /* 0x0000009392927212 */ /* 0x000fe200078e3cff */
[--C-:B------:R-:W-:Y:S01]  /*2a3c0*/  IMAD.X R147, RZ, RZ, R157.reuse, P2 ;  /* 0x000000ffff937224 */ /* 0x100fe200010e069d */
[----:B------:R-:W-:Y:S01]  /*2a3d0*/  LOP3.LUT R144, R144, R145, RZ, 0x3c, !PT ;  /* 0x0000009190907212 */ /* 0x000fe200078e3cff */
[----:B------:R-:W-:Y:S01]  /*2a3e0*/  IMAD.X R145, RZ, RZ, R157, P1 ;  /* 0x000000ffff917224 */ /* 0x000fe200008e069d */
[C---:B------:R-:W-:Y:S02]  /*2a3f0*/  IADD3 R173, P5, R156.reuse, 0x6020, RZ ;  /* 0x000060209cad7810 */ /* 0x040fe40007fbe0ff */
[----:B------:R-:W-:Y:S02]  /*2a400*/  LOP3.LUT R142, R143, 0x380, RZ, 0xc0, !PT ;  /* 0x000003808f8e7812 */ /* 0x000fe400078ec0ff */
[----:B------:R-:W-:-:S02]  /*2a410*/  IADD3 R169, P2, R156, 0x6040, RZ ;  /* 0x000060409ca97810 */ /* 0x000fc40007f5e0ff */
[----:B------:R-:W-:Y:S01]  /*2a420*/  ISETP.NE.AND.EX P0, PT, RZ, UR5, PT, P0 ;  /* 0x00000005ff007c0c */ /* 0x000fe2000bf05300 */
[----:B------:R-:W-:Y:S01]  /*2a430*/  ULDC.64 UR4, c[0x0][0xd08] ;  /* 0x0003420000047ab9 */ /* 0x000fe20000000a00 */
[----:B------:R-:W-:Y:S02]  /*2a440*/  LOP3.LUT R140, R141, 0x380, RZ, 0xc0, !PT ;  /* 0x000003808d8c7812 */ /* 0x000fe400078ec0ff */
[----:B------:R-:W-:Y:S01]  /*2a450*/  LOP3.LUT R138, R138, R139, RZ, 0x3c, !PT ;  /* 0x0000008b8a8a7212 */ /* 0x000fe200078e3cff */
[----:B------:R-:W-:Y:S01]  /*2a460*/  IMAD.X R139, RZ, RZ, R157, P6 ;  /* 0x000000ffff8b7224 */ /* 0x000fe200030e069d */
[----:B------:R-:W-:Y:S02]  /*2a470*/  IADD3 R171, P1, R156, 0x6060, RZ ;  /* 0x000060609cab7810 */ /* 0x000fe40007f3e0ff */
[----:B------:R-:W-:Y:S02]  /*2a480*/  LOP3.LUT R172, R173, 0x380, RZ, 0xc0, !PT ;  /* 0x00000380adac7812 */ /* 0x000fe400078ec0ff */
[----:B----4-:R-:W-:-:S02]  /*2a490*/  F2FP.F16.F32.PACK_AB R132, R133, R132 ;  /* 0x000000848584723e */ /* 0x010fc400000000ff */
[----:B------:R-:W-:Y:S02]  /*2a4a0*/  ISETP.NE.U32.AND P6, PT, RZ, UR4, PT ;  /* 0x00000004ff007c0c */ /* 0x000fe4000bfc5070 */
[----:B------:R-:W-:Y:S02]  /*2a4b0*/  SHF.R.U64 R142, R142, 0x3, RZ ;  /* 0x000000038e8e7819 */ /* 0x000fe400000012ff */
[----:B------:R-:W-:Y:S02]  /*2a4c0*/  LOP3.LUT R168, R169, 0x380, RZ, 0xc0, !PT ;  /* 0x00000380a9a87812 */ /* 0x000fe400078ec0ff */
[----:B------:R-:W-:Y:S02]  /*2a4d0*/  F2FP.F16.F32.PACK_AB R133, R135, R134 ;  /* 0x000000868785723e */ /* 0x000fe400000000ff */
[----:B------:R-:W-:Y:S02]  /*2a4e0*/  F2FP.F16.F32.PACK_AB R120, R121, R120 ;  /* 0x000000787978723e */ /* 0x000fe400000000ff */
[----:B------:R-:W-:-:S02]  /*2a4f0*/  SHF.R.U64 R140, R140, 0x3, RZ ;  /* 0x000000038c8c7819 */ /* 0x000fc400000012ff */
[----:B------:R-:W-:Y:S02]  /*2a500*/  LOP3.LUT R170, R171, 0x380, RZ, 0xc0, !PT ;  /* 0x00000380abaa7812 */ /* 0x000fe400078ec0ff */
[----:B------:R-:W-:Y:S02]  /*2a510*/  F2FP.F16.F32.PACK_AB R134, R125, R124 ;  /* 0x0000007c7d86723e */ /* 0x000fe400000000ff */
[----:B------:R-:W-:Y:S02]  /*2a520*/  F2FP.F16.F32.PACK_AB R135, R127, R126 ;  /* 0x0000007e7f87723e */ /* 0x000fe400000000ff */
[----:B------:R-:W-:Y:S02]  /*2a530*/  F2FP.F16.F32.PACK_AB R121, R123, R122 ;  /* 0x0000007a7b79723e */ /* 0x000fe400000000ff */
[----:B------:R-:W-:Y:S02]  /*2a540*/  F2FP.F16.F32.PACK_AB R128, R129, R128 ;  /* 0x000000808180723e */ /* 0x000fe400000000ff */
[----:B------:R-:W-:-:S02]  /*2a550*/  MOV R20, R20 ;  /* 0x0000001400147202 */ /* 0x000fc40000000f00 */
[----:B------:R-:W-:Y:S02]  /*2a560*/  F2FP.F16.F32.PACK_AB R122, R117, R116 ;  /* 0x00000074757a723e */ /* 0x000fe400000000ff */
[----:B------:R-:W-:Y:S02]  /*2a570*/  F2FP.F16.F32.PACK_AB R123, R119, R118 ;  /* 0x00000076777b723e */ /* 0x000fe400000000ff */
[----:B------:R-:W-:Y:S02]  /*2a580*/  F2FP.F16.F32.PACK_AB R129, R131, R130 ;  /* 0x000000828381723e */ /* 0x000fe400000000ff */
[----:B------:R-:W-:Y:S02]  /*2a590*/  F2FP.F16.F32.PACK_AB R104, R105, R104 ;  /* 0x000000686968723e */ /* 0x000fe400000000ff */
[----:B------:R-:W-:Y:S02]  /*2a5a0*/  SHF.R.U64 R172, R172, 0x3, RZ ;  /* 0x00000003acac7819 */ /* 0x000fe400000012ff */
[----:B------:R-:W-:-:S02]  /*2a5b0*/  MOV R164, R164 ;  /* 0x000000a400a47202 */ /* 0x000fc40000000f00 */
[----:B------:R-:W-:Y:S02]  /*2a5c0*/  F2FP.F16.F32.PACK_AB R130, R109, R108 ;  /* 0x0000006c6d82723e */ /* 0x000fe400000000ff */
[----:B------:R-:W-:Y:S02]  /*2a5d0*/  F2FP.F16.F32.PACK_AB R131, R111, R110 ;  /* 0x0000006e6f83723e */ /* 0x000fe400000000ff */
[----:B------:R-:W-:Y:S02]  /*2a5e0*/  F2FP.F16.F32.PACK_AB R105, R107, R106 ;  /* 0x0000006a6b69723e */ /* 0x000fe400000000ff */
[----:B------:R-:W-:Y:S02]  /*2a5f0*/  F2FP.F16.F32.PACK_AB R96, R97, R96 ;  /* 0x000000606160723e */ /* 0x000fe400000000ff */
[----:B------:R-:W-:Y:S02]  /*2a600*/  ISETP.NE.AND.EX P6, PT, RZ, UR5, PT, P6 ;  /* 0x00000005ff007c0c */ /* 0x000fe4000bfc5360 */
[----:B------:R-:W-:Y:S01]  /*2a610*/  LOP3.LUT R142, R142, R143, RZ, 0x3c, !PT ;  /* 0x0000008f8e8e7212 */ /* 0x000fe200078e3cff */
[----:B------:R-:W-:Y:S01]  /*2a620*/  IMAD.X R143, RZ, RZ, R157, P4 ;  /* 0x000000ffff8f7224 */ /* 0x000fe200020e069d */
[----:B------:R-:W-:-:S02]  /*2a630*/  SHF.R.U64 R168, R168, 0x3, RZ ;  /* 0x00000003a8a87819 */ /* 0x000fc400000012ff */
[----:B------:R-:W-:Y:S02]  /*2a640*/  MOV R166, R166 ;  /* 0x000000a600a67202 */ /* 0x000fe40000000f00 */
[----:B------:R-:W-:Y:S02]  /*2a650*/  F2FP.F16.F32.PACK_AB R106, R101, R100 ;  /* 0x00000064656a723e */ /* 0x000fe400000000ff */
[----:B------:R-:W-:Y:S02]  /*2a660*/  F2FP.F16.F32.PACK_AB R107, R103, R102 ;  /* 0x00000066676b723e */ /* 0x000fe400000000ff */
[----:B------:R-:W-:Y:S02]  /*2a670*/  F2FP.F16.F32.PACK_AB R97, R99, R98 ;  /* 0x000000626361723e */ /* 0x000fe400000000ff */
[----:B------:R-:W-:Y:S01]  /*2a680*/  F2FP.F16.F32.PACK_AB R88, R89, R88 ;  /* 0x000000585958723e */ /* 0x000fe200000000ff */
[----:B------:R-:W-:Y:S01]  /*2a690*/  STSM.16.M88.4 [R0], R132 ;  /* 0x0000008400007844 */ /* 0x000fe20000000200 */
        /* <DEDUP_REMOVED lines=13> */
[----:B------:R-:W-:Y:S01]  /*2a770*/  F2FP.F16.F32.PACK_AB R72, R73, R72 ;  /* 0x000000484948723e */ /* 0x000fe200000000ff */
[----:B------:R-:W-:Y:S01]  /*2a780*/  STSM.16.M88.4 [R164], R128 ;  /* 0x00000080a4007844 */ /* 0x000fe20000000200 */
[----:B------:R-:W-:Y:S01]  /*2a790*/  LOP3.LUT R172, R172, R173, RZ, 0x3c, !PT ;  /* 0x000000adacac7212 */ /* 0x000fe200078e3cff */
[----:B------:R-:W-:Y:S01]  /*2a7a0*/  IMAD.X R173, RZ, RZ, R157, P5 ;  /* 0x000000ffffad7224 */ /* 0x000fe200028e069d */
[----:B------:R-:W-:-:S02]  /*2a7b0*/  MOV R146, R146 ;  /* 0x0000009200927202 */ /* 0x000fc40000000f00 */
[----:B------:R-:W-:Y:S01]  /*2a7c0*/  F2FP.F16.F32.PACK_AB R82, R77, R76 ;  /* 0x0000004c4d52723e */ /* 0x000fe200000000ff */
[----:B0-----:R-:W0:Y:S01]  /*2a7d0*/  LDC.64 R20, c[0x0][0xd00] ;  /* 0x00034000ff147b82 */ /* 0x001e220000000a00 */
[----:B------:R-:W-:Y:S02]  /*2a7e0*/  F2FP.F16.F32.PACK_AB R83, R79, R78 ;  /* 0x0000004e4f53723e */ /* 0x000fe400000000ff */
[----:B------:R-:W-:Y:S02]  /*2a7f0*/  F2FP.F16.F32.PACK_AB R73, R75, R74 ;  /* 0x0000004a4b49723e */ /* 0x000fe400000000ff */
[----:B--2---:R-:W-:Y:S01]  /*2a800*/  F2FP.F16.F32.PACK_AB R64, R65, R64 ;  /* 0x000000404140723e */ /* 0x004fe200000000ff */
[----:B------:R-:W-:Y:S01]  /*2a810*/  STSM.16.M88.4 [R166], R104 ;  /* 0x00000068a6007844 */ /* 0x000fe20000000200 */
[----:B------:R-:W-:Y:S01]  /*2a820*/  LOP3.LUT R168, R168, R169, RZ, 0x3c, !PT ;  /* 0x000000a9a8a87212 */ /* 0x000fe200078e3cff */
[----:B------:R-:W-:Y:S01]  /*2a830*/  IMAD.X R169, RZ, RZ, R157, P2 ;  /* 0x000000ffffa97224 */ /* 0x000fe200010e069d */
        /* <DEDUP_REMOVED lines=35> */
[----:B------:R-:W-:Y:S01]  /*2aa70*/  F2FP.F16.F32.PACK_AB R25, R27, R26 ;  /* 0x0000001a1b19723e */ /* 0x000fe200000000ff */
[----:B------:R-:W-:Y:S01]  /*2aa80*/  STSM.16.M88.4 [R142], R56 ;  /* 0x000000388e007844 */ /* 0x000fe20000000200 */
[----:B------:R-:W-:-:S02]  /*2aa90*/  MOV R168, R168 ;  /* 0x000000a800a87202 */ /* 0x000fc40000000f00 */
[----:B------:R-:W-:Y:S02]  /*2aaa0*/  F2FP.F16.F32.PACK_AB R26, R13, R12 ;  /* 0x0000000c0d1a723e */ /* 0x000fe400000000ff */
[----:B------:R-:W-:Y:S01]  /*2aab0*/  F2FP.F16.F32.PACK_AB R27, R15, R14 ;  /* 0x0000000e0f1b723e */ /* 0x000fe200000000ff */
[----:B------:R-:W-:Y:S01]  /*2aac0*/  STSM.16.M88.4 [R140], R48 ;  /* 0x000000308c007844 */ /* 0x000fe20000000200 */
[----:B------:R-:W-:-:S03]  /*2aad0*/  MOV R170, R170 ;  /* 0x000000aa00aa7202 */ /* 0x000fc60000000f00 */
[----:B------:R-:W-:Y:S04]  /*2aae0*/  STSM.16.M88.4 [R138], R40 ;  /* 0x000000288a007844 */ /* 0x000fe80000000200 */
[----:B------:R-:W-:Y:S04]  /*2aaf0*/  STSM.16.M88.4 [R172], R32 ;  /* 0x00000020ac007844 */ /* 0x000fe80000000200 */
[----:B------:R2:W-:Y:S01]  /*2ab00*/  STSM.16.M88.4 [R168], R24 ;  /* 0x00000018a8007844 */ /* 0x0005e20000000200 */
[----:B------:R-:W-:Y:S01]  /*2ab10*/  ULDC UR4, c[0x0][0xb88] ;  /* 0x0002e20000047ab9 */ /* 0x000fe20000000800 */
[----:B------:R-:W-:-:S02]  /*2ab20*/  IMAD.MOV.U32 R76, RZ, RZ, RZ ;  /* 0x000000ffff4c7224 */ /* 0x000fc400078e00ff */
[----:B------:R-:W-:Y:S01]  /*2ab30*/  IMAD.U32 R22, RZ, RZ, UR4 ;  /* 0x00000004ff167e24 */ /* 0x000fe2000f8e00ff */
[----:B---3--:R-:W-:Y:S02]  /*2ab40*/  F2FP.F16.F32.PACK_AB R8, R9, R8 ;  /* 0x000000080908723e */ /* 0x008fe400000000ff */
[----:B------:R-:W-:Y:S02]  /*2ab50*/  F2FP.F16.F32.PACK_AB R9, R11, R10 ;  /* 0x0000000a0b09723e */ /* 0x000fe400000000ff */
[----:B------:R-:W-:Y:S02]  /*2ab60*/  F2FP.F16.F32.PACK_AB R10, R5, R4 ;  /* 0x00000004050a723e */ /* 0x000fe400000000ff */
[----:B------:R-:W-:Y:S02]  /*2ab70*/  F2FP.F16.F32.PACK_AB R11, R7, R6 ;  /* 0x00000006070b723e */ /* 0x000fe400000000ff */
[----:B------:R-:W3:Y:S03]  /*2ab80*/  @P6 LDC.64 R6, c[0x0][0xd08] ;  /* 0x00034200ff066b82 */ /* 0x000ee60000000a00 */
[----:B------:R4:W-:Y:S01]  /*2ab90*/  STSM.16.M88.4 [R170], R8 ;  /* 0x00000008aa007844 */ /* 0x0009e20000000200 */
[----:B0-----:R-:W-:-:S04]  /*2aba0*/  IMAD.WIDE R4, R219, 0x4, R20 ;  /* 0x00000004db047825 */ /* 0x001fc800078e0214 */
[----:B------:R-:W-:Y:S01]  /*2abb0*/  BAR.SYNC.DEFER_BLOCKING 0x1, 0x100 ;  /* 0x0044000000007b1d */ /* 0x000fe20000010000 */
[----:B---3--:R-:W-:-:S05]  /*2abc0*/  @P6 IMAD.WIDE R6, R219, 0x4, R6 ;  /* 0x00000004db066825 */ /* 0x008fca00078e0206 */
[----:B------:R0:W5:Y:S04]  /*2abd0*/  @P0 LDG.E R76, desc[UR46][R4.64] ;  /* 0x0000002e044c0981 */ /* 0x000168000c1e1900 */
[----:B------:R0:W5:Y:S01]  /*2abe0*/  @P6 LDG.E R22, desc[UR46][R6.64] ;  /* 0x0000002e06166981 */ /* 0x000162000c1e1900 */
[----:B------:R-:W-:Y:S02]  /*2abf0*/  IMAD R20, R220, 0x40, R215 ;  /* 0x00000040dc147824 */ /* 0x000fe400078e02d7 */
[----:B------:R-:W-:-:S04]  /*2ac00*/  IMAD.MOV.U32 R21, RZ, RZ, 0x2 ;  /* 0x00000002ff157424 */ /* 0x000fc800078e00ff */
[----:B------:R-:W-:-:S03]  /*2ac10*/  IMAD.WIDE R20, R20, R21, UR44 ;  /* 0x0000002c14147e25 */ /* 0x000fc6000f8e0215 */
[C---:B------:R-:W-:Y:S02]  /*2ac20*/  IADD3 R3, P1, R20.reuse, 0x1000, RZ ;  /* 0x0000100014037810 */ /* 0x040fe40007f3e0ff */
[C---:B------:R-:W-:Y:S02]  /*2ac30*/  IADD3 R13, P2, R20.reuse, 0x2000, RZ ;  /* 0x00002000140d7810 */ /* 0x040fe40007f5e0ff */
[C---:B--2---:R-:W-:Y:S02]  /*2ac40*/  IADD3 R25, P3, R20.reuse, 0x3000, RZ ;  /* 0x0000300014197810 */ /* 0x044fe40007f7e0ff */
        /* <DEDUP_REMOVED lines=9> */
[----:B------:R-:W-:Y:S01]  /*2ace0*/  IADD3 R33, P5, R20, 0x5000, RZ ;  /* 0x0000500014217810 */ /* 0x000fe20007fbe0ff */
[--C-:B----4-:R-:W-:Y:S01]  /*2acf0*/  IMAD.X R11, RZ, RZ, R21.reuse, P1 ;  /* 0x000000ffff0b7224 */ /* 0x110fe200008e0615 */
[----:B------:R-:W-:Y:S02]  /*2ad00*/  LOP3.LUT R10, R0, R3, RZ, 0x3c, !PT ;  /* 0x00000003000a7212 */ /* 0x000fe400078e3cff */
        /* <DEDUP_REMOVED lines=35> */
.L_x_3665:
[----:B------:R-:W2:Y:S01]  /*2af40*/  LDL R3, [R1+0x414] ;  /* 0x0004140001037983 */ /* 0x000ea20000100800 */
[--C-:B------:R-:W-:Y:S01]  /*2af50*/  IMAD.X R37, RZ, RZ, R21.reuse, P1 ;  /* 0x000000ffff257224 */ /* 0x100fe200008e0615 */
[----:B------:R-:W-:Y:S01]  /*2af60*/  IADD3 R61, P1, R20, 0xc000, RZ ;  /* 0x0000c000143d7810 */ /* 0x000fe20007f3e0ff */
[--C-:B------:R-:W-:Y:S01]  /*2af70*/  IMAD.X R41, RZ, RZ, R21.reuse, P2 ;  /* 0x000000ffff297224 */ /* 0x100fe200010e0615 */
[----:B------:R-:W-:Y:S01]  /*2af80*/  ISETP.NE.AND P6, PT, R0, RZ, PT ;  /* 0x000000ff0000720c */ /* 0x000fe20003fc5270 */
[--C-:B------:R-:W-:Y:S01]  /*2af90*/  IMAD.X R45, RZ, RZ, R21.reuse, P3 ;  /* 0x000000ffff2d7224 */ /* 0x100fe200018e0615 */
[----:B------:R-:W-:Y:S01]  /*2afa0*/  LOP3.LUT R60, R61, 0x380, RZ, 0xc0, !PT ;  /* 0x000003803d3c7812 */ /* 0x000fe200078ec0ff */
[--C-:B------:R-:W-:Y:S01]  /*2afb0*/  IMAD.X R49, RZ, RZ, R21.reuse, P4 ;  /* 0x000000ffff317224 */ /* 0x100fe200020e0615 */
[----:B------:R-:W-:Y:S01]  /*2afc0*/  IADD3 R65, P2, R20, 0xd000, RZ ;  /* 0x0000d00014417810 */ /* 0x000fe20007f5e0ff */
[--C-:B------:R-:W-:Y:S01]  /*2afd0*/  IMAD.X R33, RZ, RZ, R21.reuse, P6 ;  /* 0x000000ffff217224 */ /* 0x100fe200030e0615 */
[----:B------:R-:W-:Y:S01]  /*2afe0*/  SHF.R.U64 R60, R60, 0x3, RZ ;  /* 0x000000033c3c7819 */ /* 0x000fe200000012ff */
[----:B------:R-:W-:Y:S01]  /*2aff0*/  IMAD.X R53, RZ, RZ, R21, P5 ;  /* 0x000000ffff357224 */ /* 0x000fe200028e0615 */
[----:B------:R-:W-:-:S02]  /*2b000*/  IADD3 R57, P6, R20, 0xb000, RZ ;  /* 0x0000b00014397810 */ /* 0x000fc40007fde0ff */
[----:B------:R-:W-:Y:S01]  /*2b010*/  LOP3.LUT R60, R60, R61, RZ, 0x3c, !PT ;  /* 0x0000003d3c3c7212 */ /* 0x000fe200078e3cff */
[----:B------:R-:W-:Y:S01]  /*2b020*/  IMAD.X R61, RZ, RZ, R21, P1 ;  /* 0x000000ffff3d7224 */ /* 0x000fe200008e0615 */
[C---:B------:R-:W-:Y:S02]  /*2b030*/  IADD3 R69, P3, R20.reuse, 0xe000, RZ ;  /* 0x0000e00014457810 */ /* 0x040fe40007f7e0ff */
        /* <DEDUP_REMOVED lines=8> */
[----:B------:R-:W-:Y:S02]  /*2b0c0*/  SHF.R.S32.HI R78, RZ, 0x1f, R219 ;  /* 0x0000001fff4e7819 */ /* 0x000fe400000114db */
[----:B------:R-:W-:Y:S01]  /*2b0d0*/  LOP3.LUT R56, R56, R57, RZ, 0x3c, !PT ;  /* 0x0000003938387212 */ /* 0x000fe200078e3cff */
[--C-:B------:R-:W-:Y:S01]  /*2b0e0*/  IMAD.X R57, RZ, RZ, R21.reuse, P6 ;  /* 0x000000ffff397224 */ /* 0x100fe200030e0615 */
[----:B------:R-:W-:Y:S01]  /*2b0f0*/  LOP3.LUT R64, R64, R65, RZ, 0x3c, !PT ;  /* 0x0000004140407212 */ /* 0x000fe200078e3cff */
[--C-:B------:R-:W-:Y:S01]  /*2b100*/  IMAD.X R65, RZ, RZ, R21.reuse, P2 ;  /* 0x000000ffff417224 */ /* 0x100fe200010e0615 */
[----:B------:R-:W-:Y:S01]  /*2b110*/  LOP3.LUT R68, R68, R69, RZ, 0x3c, !PT ;  /* 0x0000004544447212 */ /* 0x000fe200078e3cff */
[----:B------:R-:W-:Y:S01]  /*2b120*/  IMAD.X R69, RZ, RZ, R21, P3 ;  /* 0x000000ffff457224 */ /* 0x000fe200018e0615 */
[----:B------:R-:W-:-:S02]  /*2b130*/  SHF.R.S32.HI R79, RZ, 0x1f, R216 ;  /* 0x0000001fff4f7819 */ /* 0x000fc400000114d8 */
[----:B------:R-:W-:Y:S02]  /*2b140*/  SEL R77, R219, RZ, !P0 ;  /* 0x000000ffdb4d7207 */ /* 0x000fe40004000000 */
[----:B------:R-:W-:Y:S02]  /*2b150*/  SEL R78, R78, RZ, !P0 ;  /* 0x000000ff4e4e7207 */ /* 0x000fe40004000000 */
[----:B-----5:R-:W-:Y:S01]  /*2b160*/  SHF.R.S32.HI R81, RZ, 0x1f, R76 ;  /* 0x0000001fff517819 */ /* 0x020fe2000001144c */
[----:B--2---:R0:W2:Y:S02]  /*2b170*/  SHFL.IDX PT, R4, R3, RZ, 0x1f ;  /* 0x00001fff03047589 */ /* 0x0040a400000e0000 */
[----:B0-----:R-:W-:Y:S02]  /*2b180*/  IADD3 R3, P4, R20, 0xf000, RZ ;  /* 0x0000f00014037810 */ /* 0x001fe40007f9e0ff */
[----:B------:R-:W-:Y:S02]  /*2b190*/  LOP3.LUT R20, R5, R20, RZ, 0x3c, !PT ;  /* 0x0000001405147212 */ /* 0x000fe400078e3cff */
[----:B------:R-:W-:Y:S01]  /*2b1a0*/  LOP3.LUT R0, R3, 0x380, RZ, 0xc0, !PT ;  /* 0x0000038003007812 */ /* 0x000fe200078ec0ff */
[----:B------:R-:W-:-:S03]  /*2b1b0*/  IMAD.X R73, RZ, RZ, R21, P4 ;  /* 0x000000ffff497224 */ /* 0x000fc600020e0615 */
[----:B------:R-:W-:-:S04]  /*2b1c0*/  SHF.R.U64 R0, R0, 0x3, RZ ;  /* 0x0000000300007819 */ /* 0x000fc800000012ff */
[----:B------:R-:W-:Y:S02]  /*2b1d0*/  LOP3.LUT R72, R0, R3, RZ, 0x3c, !PT ;  /* 0x0000000300487212 */ /* 0x000fe400078e3cff */
[----:B--2---:R-:W-:-:S13]  /*2b1e0*/  ISETP.NE.AND P1, PT, R4, RZ, PT ;  /* 0x000000ff0400720c */ /* 0x004fda0003f25270 */
[----:B------:R-:W-:Y:S05]  /*2b1f0*/  @P1 BRA `(.L_x_3666) ;  /* 0x0000000000cc1947 */ /* 0x000fea0003800000 */
[----:B------:R-:W2:Y:S01]  /*2b200*/  LDL R9, [R1+0x430] ;  /* 0x0004300001097983 */ /* 0x000ea20000100800 */
[----:B------:R-:W0:Y:S03]  /*2b210*/  LDC R6, c[0x0][0xce8] ;  /* 0x00033a00ff067b82 */ /* 0x000e260000000800 */
[----:B------:R-:W3:Y:S04]  /*2b220*/  LDL R7, [R1+0x440] ;  /* 0x0004400001077983 */ /* 0x000ee80000100800 */
[----:B------:R-:W4:Y:S01]  /*2b230*/  LDL R8, [R1+0x448] ;  /* 0x0004480001087983 */ /* 0x000f220000100800 */
[----:B------:R-:W-:Y:S01]  /*2b240*/  IMAD.IADD R14, R192, 0x1, R194 ;  /* 0x00000001c00e7824 */ /* 0x000fe200078e02c2 */
[----:B------:R-:W-:Y:S01]  /*2b250*/  ULDC.64 UR4, c[0x0][0xc90] ;  /* 0x0003240000047ab9 */ /* 0x000fe20000000a00 */
[----:B0-----:R-:W-:Y:S01]  /*2b260*/  IMAD R31, R22, R6, RZ ;  /* 0x00000006161f7224 */ /* 0x001fe200078e02ff */
[----:B------:R-:W-:Y:S01]  /*2b270*/  ISETP.NE.AND P2, PT, R6, 0x1, PT ;  /* 0x000000010600780c */ /* 0x000fe20003f45270 */
[----:B------:R-:W-:-:S02]  /*2b280*/  IMAD R3, R79, UR4, RZ ;  /* 0x000000044f037c24 */ /* 0x000fc4000f8e02ff */
[----:B------:R-:W-:Y:S02]  /*2b290*/  IMAD.MOV.U32 R4, RZ, RZ, R76 ;  /* 0x000000ffff047224 */ /* 0x000fe400078e004c */
[----:B------:R-:W-:Y:S02]  /*2b2a0*/  IMAD.MOV.U32 R5, RZ, RZ, R81 ;  /* 0x000000ffff057224 */ /* 0x000fe400078e0051 */
[C---:B------:R-:W-:Y:S02]  /*2b2b0*/  IMAD R3, R216.reuse, UR5, R3 ;  /* 0x00000005d8037c24 */ /* 0x040fe4000f8e0203 */
[----:B------:R-:W-:Y:S01]  /*2b2c0*/  IMAD.WIDE.U32 R4, R216, UR4, R4 ;  /* 0x00000004d8047c25 */ /* 0x000fe2000f8e0004 */
[----:B------:R-:W-:-:S03]  /*2b2d0*/  ULDC.64 UR4, c[0x0][0xc98] ;  /* 0x0003260000047ab9 */ /* 0x000fc60000000a00 */
[----:B--2---:R-:W-:-:S05]  /*2b2e0*/  IMAD.MOV R0, RZ, RZ, -R9 ;  /* 0x000000ffff007224 */ /* 0x004fca00078e0a09 */
[----:B---3--:R-:W-:Y:S02]  /*2b2f0*/  ISETP.NE.AND P0, PT, R7, R0, PT ;  /* 0x000000000700720c */ /* 0x008fe40003f05270 */
[----:B------:R-:W0:Y:S02]  /*2b300*/  @P2 LDC R0, c[0x0][0xcec] ;  /* 0x00033b00ff002b82 */ /* 0x000e240000000800 */
[----:B------:R-:W-:-:S06]  /*2b310*/  ISETP.GE.OR P1, PT, R14, R31, P0 ;  /* 0x0000001f0e00720c */ /* 0x000fcc0000726670 */
[----:B------:R-:W2:Y:S07]  /*2b320*/  @P2 LDC R7, c[0x0][0xcf0] ;  /* 0x00033c00ff072b82 */ /* 0x000eae0000000800 */
[----:B------:R-:W3:Y:S01]  /*2b330*/  @!P1 LDL R27, [R1+0x1f0] ;  /* 0x0001f000011b9983 */ /* 0x000ee20000100800 */
[----:B----4-:R-:W-:Y:S02]  /*2b340*/  IMAD.IADD R9, R8, 0x1, R194 ;  /* 0x0000000108097824 */ /* 0x010fe400078e02c2 */
[----:B------:R-:W-:-:S02]  /*2b350*/  IMAD.IADD R5, R5, 0x1, R3 ;  /* 0x0000000105057824 */ /* 0x000fc400078e0203 */
[----:B------:R-:W-:Y:S02]  /*2b360*/  IMAD.MOV.U32 R15, RZ, RZ, R9 ;  /* 0x000000ffff0f7224 */ /* 0x000fe400078e0009 */
[----:B------:R-:W-:-:S04]  /*2b370*/  IMAD.WIDE.U32 R4, R77, UR4, R4 ;  /* 0x000000044d047c25 */ /* 0x000fc8000f8e0004 */
[----:B0-----:R-:W-:-:S05]  /*2b380*/  @P2 IMAD.HI.U32 R0, R9, R0, RZ ;  /* 0x0000000009002227 */ /* 0x001fca00078e00ff */
        /* <DEDUP_REMOVED lines=20> */
[----:B------:R-:W3:Y:S04]  /*2b4d0*/  SHFL.IDX PT, R7, R9, RZ, 0x1c1f ;  /* 0x001c1fff09077589 */ /* 0x000ee800000e0000 */
[----:B---3--:R-:W-:Y:S04]  /*2b4e0*/  @!P1 ST.E desc[UR46][R6.64], R27 ;  /* 0x0000001b06009985 */ /* 0x008fe8000c10192e */
[----:B------:R-:W2:Y:S04]  /*2b4f0*/  @!P0 LDL R3, [R1+0x1f4] ;  /* 0x0001f40001038983 */ /* 0x000ea80000100800 */
[----:B------:R-:W-:Y:S04]  /*2b500*/  SHFL.IDX PT, R4, R8, 0x1, 0x1c1f ;  /* 0x003c1f0008047f89 */ /* 0x000fe800000e0000 */
[----:B------:R-:W2:Y:S04]  /*2b510*/  SHFL.IDX PT, R5, R9, 0x1, 0x1c1f ;  /* 0x003c1f0009057f89 */ /* 0x000ea800000e0000 */
[----:B--2---:R0:W-:Y:S02]  /*2b520*/  @!P0 ST.E desc[UR46][R4.64], R3 ;  /* 0x0000000304008985 */ /* 0x0041e4000c10192e */
.L_x_3666:
[----:B------:R-:W2:Y:S01]  /*2b530*/  LDL R80, [R1+0x424] ;  /* 0x0004240001507983 */ /* 0x000ea20000100800 */
[----:B------:R-:W3:Y:S01]  /*2b540*/  LDC R83, c[0x0][0xce8] ;  /* 0x00033a00ff537b82 */ /* 0x000ee20000000800 */
[----:B------:R-:W-:Y:S02]  /*2b550*/  ULDC.64 UR4, c[0x0][0xba0] ;  /* 0x0002e80000047ab9 */ /* 0x000fe40000000a00 */
[----:B0-----:R-:W-:Y:S01]  /*2b560*/  IMAD R3, R81, UR4, RZ ;  /* 0x0000000451037c24 */ /* 0x001fe2000f8e02ff */
[----:B------:R0:W5:Y:S04]  /*2b570*/  LD.E.128 R4, desc[UR46][R20.64] ;  /* 0x0000002e14047980 */ /* 0x000168000c101d00 */
[----:B------:R-:W4:Y:S01]  /*2b580*/  LDC R0, c[0x0][0xbc8] ;  /* 0x0002f200ff007b82 */ /* 0x000f220000000800 */
[----:B------:R-:W5:Y:S04]  /*2b590*/  LD.E.128 R8, desc[UR46][R10.64] ;  /* 0x0000002e0a087980 */ /* 0x000f68000c101d00 */
[----:B------:R-:W5:Y:S04]  /*2b5a0*/  LD.E.128 R12, desc[UR46][R12.64] ;  /* 0x0000002e0c0c7980 */ /* 0x000f68000c101d00 */
[----:B------:R-:W5:Y:S04]  /*2b5b0*/  LD.E.128 R24, desc[UR46][R24.64] ;  /* 0x0000002e18187980 */ /* 0x000f68000c101d00 */
[----:B------:R-:W5:Y:S01]  /*2b5c0*/  LD.E.128 R28, desc[UR46][R28.64] ;  /* 0x0000002e1c1c7980 */ /* 0x000f62000c101d00 */
[----:B---3--:R-:W-:Y:S01]  /*2b5d0*/  ISETP.NE.AND P1, PT, R83, 0x1, PT ;  /* 0x000000015300780c */ /* 0x008fe20003f25270 */
[----:B------:R-:W-:-:S02]  /*2b5e0*/  IMAD R3, R76, UR5, R3 ;  /* 0x000000054c037c24 */ /* 0x000fc4000f8e0203 */
[----:B------:R-:W5:Y:S04]  /*2b5f0*/  LD.E.128 R32, desc[UR46][R32.64] ;  /* 0x0000002e20207980 */ /* 0x000f68000c101d00 */
[----:B------:R-:W5:Y:S04]  /*2b600*/  LD.E.128 R36, desc[UR46][R36.64] ;  /* 0x0000002e24247980 */ /* 0x000f68000c101d00 */
[----:B------:R-:W5:Y:S02]  /*2b610*/  LD.E.128 R40, desc[UR46][R40.64] ;  /* 0x0000002e28287980 */ /* 0x000f64000c101d00 */
[----:B------:R-:W3:Y:S01]  /*2b620*/  @P1 LDC R81, c[0x0][0xcec] ;  /* 0x00033b00ff511b82 */ /* 0x000ee20000000800 */
[----:B0-----:R-:W-:Y:S01]  /*2b630*/  IMAD.WIDE.U32 R20, R76, UR4, RZ ;  /* 0x000000044c147c25 */ /* 0x001fe2000f8e00ff */
[----:B------:R-:W-:Y:S01]  /*2b640*/  ULDC.64 UR4, c[0x0][0xbe8] ;  /* 0x0002fa0000047ab9 */ /* 0x000fe20000000a00 */
[----:B------:R-:W5:Y:S04]  /*2b650*/  LD.E.128 R44, desc[UR46][R44.64] ;  /* 0x0000002e2c2c7980 */ /* 0x000f68000c101d00 */
[----:B------:R-:W5:Y:S01]  /*2b660*/  LD.E.128 R48, desc[UR46][R48.64] ;  /* 0x0000002e30307980 */ /* 0x000f62000c101d00 */
[----:B------:R-:W0:Y:S01]  /*2b670*/  @P1 LDC R85, c[0x0][0xcf0] ;  /* 0x00033c00ff551b82 */ /* 0x000e220000000800 */
[----:B------:R-:W-:-:S02]  /*2b680*/  IMAD.IADD R21, R21, 0x1, R3 ;  /* 0x0000000115157824 */ /* 0x000fc400078e0203 */
[----:B------:R-:W-:Y:S01]  /*2b690*/  IMAD R79, R79, UR4, RZ ;  /* 0x000000044f4f7c24 */ /* 0x000fe2000f8e02ff */
[----:B------:R-:W5:Y:S01]  /*2b6a0*/  LD.E.128 R52, desc[UR46][R52.64] ;  /* 0x0000002e34347980 */ /* 0x000f62000c101d00 */
[----:B------:R-:W-:-:S03]  /*2b6b0*/  IMAD.WIDE.U32 R20, R216, UR4, R20 ;  /* 0x00000004d8147c25 */ /* 0x000fc6000f8e0014 */
[----:B------:R-:W5:Y:S01]  /*2b6c0*/  LD.E.128 R56, desc[UR46][R56.64] ;  /* 0x0000002e38387980 */ /* 0x000f62000c101d00 */
[----:B------:R-:W-:Y:S01]  /*2b6d0*/  IMAD R79, R216, UR5, R79 ;  /* 0x00000005d84f7c24 */ /* 0x000fe2000f8e024f */
[----:B------:R-:W-:Y:S01]  /*2b6e0*/  ULDC.64 UR4, c[0x0][0xbf0] ;  /* 0x0002fc0000047ab9 */ /* 0x000fe20000000a00 */
[-C--:B----4-:R-:W-:Y:S01]  /*2b6f0*/  ISETP.GE.AND P0, PT, R214, R0.reuse, PT ;  /* 0x00000000d600720c */ /* 0x090fe20003f06270 */
[----:B------:R-:W-:Y:S01]  /*2b700*/  IMAD R78, R78, UR4, RZ ;  /* 0x000000044e4e7c24 */ /* 0x000fe2000f8e02ff */
[----:B------:R-:W5:Y:S01]  /*2b710*/  LD.E.128 R60, desc[UR46][R60.64] ;  /* 0x0000002e3c3c7980 */ /* 0x000f62000c101d00 */
[----:B------:R-:W-:Y:S02]  /*2b720*/  IMAD.IADD R21, R21, 0x1, R79 ;  /* 0x0000000115157824 */ /* 0x000fe400078e024f */
[C---:B------:R-:W-:Y:S01]  /*2b730*/  IMAD R79, R77.reuse, UR5, R78 ;  /* 0x000000054d4f7c24 */ /* 0x040fe2000f8e024e */
[----:B------:R-:W5:Y:S01]  /*2b740*/  LD.E.128 R64, desc[UR46][R64.64] ;  /* 0x0000002e40407980 */ /* 0x000f62000c101d00 */
[----:B------:R-:W-:Y:S01]  /*2b750*/  IMAD.WIDE.U32 R20, R77, UR4, R20 ;  /* 0x000000044d147c25 */ /* 0x000fe2000f8e0014 */
[----:B------:R-:W-:Y:S01]  /*2b760*/  SEL R77, RZ, 0xffffffff, P0 ;  /* 0xffffffffff4d7807 */ /* 0x000fe20000000000 */
[----:B------:R-:W-:Y:S01]  /*2b770*/  ULDC.64 UR4, c[0x0][0xbe0] ;  /* 0x0002f80000047ab9 */ /* 0x000fe20000000a00 */
[----:B------:R-:W-:Y:S01]  /*2b780*/  ISETP.GE.AND P0, PT, R213, R0, PT ;  /* 0x00000000d500720c */ /* 0x000fe20003f06270 */
[----:B------:R-:W-:Y:S01]  /*2b790*/  IMAD.IADD R21, R21, 0x1, R79 ;  /* 0x0000000115157824 */ /* 0x000fe200078e024f */
[----:B------:R-:W5:Y:S02]  /*2b7a0*/  LD.E.128 R68, desc[UR46][R68.64] ;  /* 0x0000002e44447980 */ /* 0x000f64000c101d00 */
[----:B------:R-:W-:-:S02]  /*2b7b0*/  SEL R78, RZ, 0xffffffff, P0 ;  /* 0xffffffffff4e7807 */ /* 0x000fc40000000000 */
[----:B------:R-:W-:Y:S01]  /*2b7c0*/  ISETP.GE.AND P0, PT, R212, R0, PT ;  /* 0x00000000d400720c */ /* 0x000fe20003f06270 */
[----:B------:R-:W5:Y:S01]  /*2b7d0*/  LD.E.128 R72, desc[UR46][R72.64] ;  /* 0x0000002e48487980 */ /* 0x000f62000c101d00 */
[----:B------:R-:W-:Y:S01]  /*2b7e0*/  IMAD R87, R22, R83, RZ ;  /* 0x0000005316577224 */ /* 0x000fe200078e02ff */
[----:B------:R-:W-:Y:S01]  /*2b7f0*/  BSSY B1, `(.L_x_3667) ;  /* 0x000005a000017945 */ /* 0x000fe20003800000 */
[----:B------:R-:W-:Y:S01]  /*2b800*/  @!PT LDS RZ, [RZ] ;  /* 0x00000000fffff984 */ /* 0x000fe20000000800 */
[----:B------:R-:W-:Y:S01]  /*2b810*/  @!PT LDS RZ, [RZ] ;  /* 0x00000000fffff984 */ /* 0x000fe20000000800 */
[----:B------:R-:W-:Y:S01]  /*2b820*/  @!PT LDS RZ, [RZ] ;  /* 0x00000000fffff984 */ /* 0x000fe20000000800 */
[----:B------:R-:W-:Y:S01]  /*2b830*/  @!PT LDS RZ, [RZ] ;  /* 0x00000000fffff984 */ /* 0x000fe20000000800 */
[----:B------:R4:W-:Y:S06]  /*2b840*/  MEMBAR.ALL.CTA ;  /* 0x0000000000007992 */ /* 0x0009ec0000008000 */
[----:B----4-:R-:W4:Y:S01]  /*2b850*/  FENCE.VIEW.ASYNC.S ;  /* 0x00000000000073c6 */ /* 0x010f220000000000 */
[----:B--2---:R-:W-:-:S04]  /*2b860*/  IMAD R3, R80, 0x20, R220 ;  /* 0x0000002050037824 */ /* 0x004fc800078e02dc */
[----:B------:R-:W-:Y:S02]  /*2b870*/  IMAD.IADD R80, R194, 0x1, R3 ;  /* 0x00000001c2507824 */ /* 0x000fe400078e0203 */
[----:B------:R-:W-:Y:S02]  /*2b880*/  IMAD.IADD R194, R220, 0x1, R194 ;  /* 0x00000001dcc27824 */ /* 0x000fe400078e02c2 */
[----:B---3--:R-:W-:-:S04]  /*2b890*/  @P1 IMAD.HI.U32 R76, R80, R81, RZ ;  /* 0x00000051504c1227 */ /* 0x008fc800078e00ff */
[----:B------:R-:W-:Y:S01]  /*2b8a0*/  IMAD.MOV.U32 R3, RZ, RZ, R80 ;  /* 0x000000ffff037224 */ /* 0x000fe200078e0050 */
[----:B0-----:R-:W-:Y:S01]  /*2b8b0*/  @P1 SHF.R.U32.HI R3, RZ, R85, R76 ;  /* 0x00000055ff031219 */ /* 0x001fe2000001164c */
[----:B------:R-:W-:Y:S01]  /*2b8c0*/  IMAD.SHL.U32 R81, R77, 0x2, RZ ;  /* 0x000000024d517824 */ /* 0x000fe200078e00ff */
[----:B------:R-:W-:-:S03]  /*2b8d0*/  ISETP.GE.AND P1, PT, R215, R0, PT ;  /* 0x00000000d700720c */ /* 0x000fc60003f26270 */
[----:B------:R-:W-:Y:S01]  /*2b8e0*/  IMAD.MOV R79, RZ, RZ, -R3 ;  /* 0x000000ffff4f7224 */ /* 0x000fe200078e0a03 */
[----:B------:R-:W-:Y:S01]  /*2b8f0*/  SEL R76, RZ, 0x1, P1 ;  /* 0x00000001ff4c7807 */ /* 0x000fe20000800000 */
[----:B------:R-:W-:Y:S01]  /*2b900*/  IMAD.WIDE.U32 R20, R3, UR4, R20 ;  /* 0x0000000403147c25 */ /* 0x000fe2000f8e0014 */
[----:B------:R-:W-:Y:S02]  /*2b910*/  ISETP.GE.AND P1, PT, R194, R87, PT ;  /* 0x00000057c200720c */ /* 0x000fe40003f26270 */
[----:B------:R-:W-:Y:S01]  /*2b920*/  LOP3.LUT R76, R81, 0x2, R76, 0xe2, !PT ;  /* 0x00000002514c7812 */ /* 0x000fe200078ee24c */
[----:B------:R-:W-:Y:S01]  /*2b930*/  IMAD.SHL.U32 R81, R78, 0x4, RZ ;  /* 0x000000044e517824 */ /* 0x000fe200078e00ff */
[----:B------:R-:W-:Y:S01]  /*2b940*/  SEL R78, RZ, 0xffffffff, P0 ;  /* 0xffffffffff4e7807 */ /* 0x000fe20000000000 */
[----:B------:R-:W-:Y:S01]  /*2b950*/  IMAD R77, R83, R79, R80 ;  /* 0x0000004f534d7224 */ /* 0x000fe200078e0250 */
[----:B------:R-:W-:Y:S02]  /*2b960*/  SHF.R.S32.HI R79, RZ, 0x1f, R3 ;  /* 0x0000001fff4f7819 */ /* 0x000fe40000011403 */
[----:B------:R-:W-:-:S02]  /*2b970*/  ISETP.GE.AND P0, PT, R211, R0, PT ;  /* 0x00000000d300720c */ /* 0x000fc40003f06270 */
[----:B------:R-:W-:Y:S01]  /*2b980*/  LOP3.LUT R76, R81, 0x4, R76, 0xe2, !PT ;  /* 0x00000004514c7812 */ /* 0x000fe200078ee24c */
[----:B------:R-:W-:Y:S01]  /*2b990*/  IMAD.SHL.U32 R81, R78, 0x8, RZ ;  /* 0x000000084e517824 */ /* 0x000fe200078e00ff */
[----:B------:R-:W-:Y:S01]  /*2b9a0*/  SEL R78, RZ, 0xffffffff, P0 ;  /* 0xffffffffff4e7807 */ /* 0x000fe20000000000 */
[----:B------:R-:W-:Y:S01]  /*2b9b0*/  IMAD R80, R79, UR4, RZ ;  /* 0x000000044f507c24 */ /* 0x000fe2000f8e02ff */
[-C--:B------:R-:W-:Y:S02]  /*2b9c0*/  ISETP.GE.AND P0, PT, R210, R0.reuse, PT ;  /* 0x00000000d200720c */ /* 0x080fe40003f06270 */
[----:B------:R-:W-:Y:S01]  /*2b9d0*/  LOP3.LUT R76, R81, 0x8, R76, 0xe2, !PT ;  /* 0x00000008514c7812 */ /* 0x000fe200078ee24c */
[----:B------:R-:W-:Y:S01]  /*2b9e0*/  IMAD R79, R3, UR5, R80 ;  /* 0x00000005034f7c24 */ /* 0x000fe2000f8e0250 */
[----:B------:R-:W-:Y:S01]  /*2b9f0*/  SEL R3, RZ, 0xffffffff, P0 ;  /* 0xffffffffff037807 */ /* 0x000fe20000000000 */
[----:B------:R-:W-:Y:S01]  /*2ba00*/  IMAD.SHL.U32 R81, R78, 0x10, RZ ;  /* 0x000000104e517824 */ /* 0x000fe200078e00ff */
[----:B------:R-:W-:Y:S01]  /*2ba10*/  SHF.R.S32.HI R78, RZ, 0x1f, R77 ;  /* 0x0000001fff4e7819 */ /* 0x000fe2000001144d */
[----:B------:R-:W-:Y:S01]  /*2ba20*/  ULDC.64 UR4, c[0x0][0xbd8] ;  /* 0x0002f60000047ab9 */ /* 0x000fe20000000a00 */
[----:B------:R-:W-:Y:S01]  /*2ba30*/  ISETP.GE.AND P0, PT, R218, R0, PT ;  /* 0x00000000da00720c */ /* 0x000fe20003f06270 */
[----:B------:R-:W-:Y:S01]  /*2ba40*/  IMAD.SHL.U32 R3, R3, 0x20, RZ ;  /* 0x0000002003037824 */ /* 0x000fe200078e00ff */
[----:B------:R-:W-:Y:S01]  /*2ba50*/  LOP3.LUT R76, R81, 0x10, R76, 0xe2, !PT ;  /* 0x00000010514c7812 */ /* 0x000fe200078ee24c */
[----:B------:R-:W-:-:S02]  /*2ba60*/  IMAD.IADD R21, R21, 0x1, R79 ;  /* 0x0000000115157824 */ /* 0x000fc400078e024f */
[----:B------:R-:W-:Y:S01]  /*2ba70*/  IMAD R78, R78, UR4, RZ ;  /* 0x000000044e4e7c24 */ /* 0x000fe2000f8e02ff */
[----:B------:R-:W-:Y:S01]  /*2ba80*/  LOP3.LUT R76, R3, 0x20, R76, 0xe2, !PT ;  /* 0x00000020034c7812 */ /* 0x000fe200078ee24c */
[----:B------:R-:W-:Y:S01]  /*2ba90*/  IMAD.WIDE.U32 R20, R77, UR4, R20 ;  /* 0x000000044d147c25 */ /* 0x000fe2000f8e0014 */
[----:B------:R-:W-:Y:S02]  /*2baa0*/  SEL R3, RZ, 0x40, P0 ;  /* 0x00000040ff037807 */ /* 0x000fe40000000000 */
[----:B------:R-:W-:Y:S01]  /*2bab0*/  ISETP.GE.AND P0, PT, R217, R0, PT ;  /* 0x00000000d900720c */ /* 0x000fe20003f06270 */
[----:B------:R-:W-:Y:S01]  /*2bac0*/  IMAD R79, R77, UR5, R78 ;  /* 0x000000054d4f7c24 */ /* 0x000fe2000f8e024e */
[----:B------:R-:W-:Y:S01]  /*2bad0*/  LOP3.LUT R22, R76, R3, RZ, 0xfc, !PT ;  /* 0x000000034c167212 */ /* 0x000fe200078efcff */
[----:B------:R-:W-:Y:S01]  /*2bae0*/  VIADD R3, R2, 0x38820 ;  /* 0x0003882002037836 */ /* 0x000fe20000000000 */
[----:B------:R-:W-:Y:S01]  /*2baf0*/  ULDC.64 UR4, c[0x0][0xb80] ;  /* 0x0002e00000047ab9 */ /* 0x000fe20000000a00 */
[----:B------:R-:W-:Y:S01]  /*2bb00*/  IMAD.IADD R77, R21, 0x1, R79 ;  /* 0x00000001154d7824 */ /* 0x000fe200078e024f */
[----:B------:R-:W-:-:S02]  /*2bb10*/  LEA R84, P2, R20, UR4, 0x1 ;  /* 0x0000000414547c11 */ /* 0x000fc4000f8408ff */
[----:B------:R-:W-:Y:S02]  /*2bb20*/  PRMT R3, RZ, 0x654, R3 ;  /* 0x00000654ff037816 */ /* 0x000fe40000000003 */
[----:B------:R-:W-:Y:S02]  /*2bb30*/  SEL R21, RZ, 0x80, P0 ;  /* 0x00000080ff157807 */ /* 0x000fe40000000000 */
[----:B------:R-:W-:Y:S01]  /*2bb40*/  LEA.HI.X R85, R20, UR5, R77, 0x1, P2 ;  /* 0x0000000514557c11 */ /* 0x000fe200090f0c4d */
[----:B----4-:R0:W-:Y:S01]  /*2bb50*/  SYNCS.ARRIVE.TRANS64.RED.A1T0 RZ, [R3+URZ], RZ ;  /* 0x000000ff03ff79a7 */ /* 0x0101e2000810043f */
[----:B------:R2:W3:Y:S01]  /*2bb60*/  SHFL.IDX PT, R20, R84, RZ, 0x181f ;  /* 0x00181fff54147589 */ /* 0x0004e200000e0000 */
[----:B0-----:R-:W-:-:S03]  /*2bb70*/  LOP3.LUT R3, R22, R21, RZ, 0xfc, !PT ;  /* 0x0000001516037212 */ /* 0x001fc600078efcff */
[----:B------:R2:W0:Y:S01]  /*2bb80*/  SHFL.IDX PT, R21, R85, RZ, 0x181f ;  /* 0x00181fff55157589 */ /* 0x00042200000e0000 */
[----:B------:R-:W-:Y:S05]  /*2bb90*/  @P1 BRA `(.L_x_3668) ;  /* 0x00000000007c1947 */ /* 0x000fea0003800000 */
[-C--:B------:R-:W-:Y:S02]  /*2bba0*/  ISETP.GE.AND P1, PT, R214, R0.reuse, PT ;  /* 0x00000000d600720c */ /* 0x080fe40003f26270 */
[-C--:B------:R-:W-:Y:S02]  /*2bbb0*/  ISETP.GE.AND P0, PT, R215, R0.reuse, PT ;  /* 0x00000000d700720c */ /* 0x080fe40003f06270 */
[-C--:B------:R-:W-:Y:S02]  /*2bbc0*/  ISETP.GE.AND P5, PT, R213, R0.reuse, PT ;  /* 0x00000000d500720c */ /* 0x080fe40003fa6270 */
[----:B------:R-:W-:-:S07]  /*2bbd0*/  ISETP.GE.AND P3, PT, R212, R0, PT ;  /* 0x00000000d400720c */ /* 0x000fce0003f66270 */
[C---:B---3--:R-:W-:Y:S02]  /*2bbe0*/  @!P1 LEA R76, P2, R214.reuse, R20, 0x1 ;  /* 0x00000014d64c9211 */ /* 0x048fe400078408ff */
[----:B0-----:R-:W-:Y:S02]  /*2bbf0*/  @!P0 IMAD.WIDE R78, R215, 0x2, R20 ;  /* 0x00000002d74e8825 */ /* 0x001fe400078e0214 */
[----:B------:R-:W-:Y:S02]  /*2bc00*/  @!P1 LEA.HI.X R77, R214, R21, R228, 0x1, P2 ;  /* 0x00000015d64d9211 */ /* 0x000fe400010f0ce4 */
[----:B------:R-:W-:Y:S01]  /*2bc10*/  ISETP.GE.AND P2, PT, R211, R0, PT ;  /* 0x00000000d300720c */ /* 0x000fe20003f46270 */
        /* <DEDUP_REMOVED lines=13> */
[-C--:B---3--:R-:W-:Y:S02]  /*2bcf0*/  @P0 LEA R12, P3, R218, R20.reuse, 0x1 ;  /* 0x00000014da0c0211 */ /* 0x088fe400078608ff */
        /* <DEDUP_REMOVED lines=9> */
.L_x_3668:
[----:B------:R-:W-:Y:S05]  /*2bd90*/  BSYNC B1 ;  /* 0x0000000000017941 */ /* 0x000fea0003800000 */
.L_x_3667:
[----:B----45:R-:W-:Y:S01]  /*2bda0*/  VIADD R4, R194, 0x20 ;  /* 0x00000020c2047836 */ /* 0x030fe20000000000 */
[----:B------:R4:W0:Y:S04]  /*2bdb0*/  SHFL.IDX PT, R7, R85, 0x1, 0x181f ;  /* 0x00381f0055077f89 */ /* 0x00082800000e0000 */
[----:B------:R-:W-:Y:S01]  /*2bdc0*/  ISETP.GE.AND P0, PT, R4, R87, PT ;  /* 0x000000570400720c */ /* 0x000fe20003f06270 */
[----:B------:R4:W0:-:S12]  /*2bdd0*/  SHFL.IDX PT, R6, R84, 0x1, 0x181f ;  /* 0x00381f0054067f89 */ /* 0x00081800000e0000 */
[----:B----4-:R-:W-:Y:S05]  /*2bde0*/  @P0 BRA `(.L_x_3669) ;  /* 0x0000000c00dc0947 */ /* 0x010fea0003800000 */
[-C--:B------:R-:W-:Y:S02]  /*2bdf0*/  ISETP.GE.AND P5, PT, R214, R0.reuse, PT ;  /* 0x00000000d600720c */ /* 0x080fe40003fa6270 */
[-C--:B------:R-:W-:Y:S02]  /*2be00*/  ISETP.GE.AND P6, PT, R215, R0.reuse, PT ;  /* 0x00000000d700720c */ /* 0x080fe40003fc6270 */
[-C--:B------:R-:W-:Y:S02]  /*2be10*/  ISETP.GE.AND P3, PT, R213, R0.reuse, PT ;  /* 0x00000000d500720c */ /* 0x080fe40003f66270 */
[-C--:B------:R-:W-:Y:S02]  /*2be20*/  ISETP.GE.AND P2, PT, R212, R0.reuse, PT ;  /* 0x00000000d400720c */ /* 0x080fe40003f46270 */
[-C--:B------:R-:W-:Y:S02]  /*2be30*/  ISETP.GE.AND P1, PT, R211, R0.reuse, PT ;  /* 0x00000000d300720c */ /* 0x080fe40003f26270 */
[----:B------:R-:W-:-:S03]  /*2be40*/  ISETP.GE.AND P0, PT, R210, R0, PT ;  /* 0x00000000d200720c */ /* 0x000fc60003f06270 */
[CC--:B0-----:R-:W-:Y:S02]  /*2be50*/  @!P5 LEA R12, P4, R214.reuse, R6.reuse, 0x1 ;  /* 0x00000006d60cd211 */ /* 0x0c1fe400078808ff */
[----:B------:R-:W-:Y:S02]  /*2be60*/  @!P6 IMAD.WIDE R4, R215, 0x2, R6 ;  /* 0x00000002d704e825 */ /* 0x000fe400078e0206 */
[----:B------:R-:W-:Y:S02]  /*2be70*/  @!P5 LEA.HI.X R13, R214, R7, R228, 0x1, P4 ;  /* 0x00000007d60dd211 */ /* 0x000fe400020f0ce4 */
[----:B------:R-:W-:Y:S01]  /*2be80*/  LOP3.LUT P4, RZ, R22, 0x40, RZ, 0xc0, !PT ;  /* 0x0000004016ff7812 */ /* 0x000fe2000788c0ff */
[----:B------:R0:W-:Y:S01]  /*2be90*/  @!P6 ST.E.128 desc[UR46][R4.64], R8 ;  /* 0x000000080400e985 */ /* 0x0001e2000c101d2e */
[----:B------:R-:W-:-:S03]  /*2bea0*/  @!P3 LEA R14, P6, R213, R6, 0x1 ;  /* 0x00000006d50eb211 */ /* 0x000fc600078c08ff */
[----:B------:R4:W-:Y:S01]  /*2beb0*/  @!P5 ST.E.128 desc[UR46][R12.64], R24 ;  /* 0x000000180c00d985 */ /* 0x0009e2000c101d2e */
[-C--:B------:R-:W-:Y:S02]  /*2bec0*/  @!P3 LEA.HI.X R15, R213, R7.reuse, R227, 0x1, P6 ;  /* 0x00000007d50fb211 */ /* 0x080fe400030f0ce3 */
[-C--:B---3--:R-:W-:Y:S02]  /*2bed0*/  @!P2 LEA R20, P5, R212, R6.reuse, 0x1 ;  /* 0x00000006d414a211 */ /* 0x088fe400078a08ff */
[CC--:B------:R-:W-:Y:S01]  /*2bee0*/  @!P1 LEA R28, P6, R211.reuse, R6.reuse, 0x1 ;  /* 0x00000006d31c9211 */ /* 0x0c0fe200078c08ff */
        /* <DEDUP_REMOVED lines=17> */
.L_x_3664:
[----:B------:R-:W-:Y:S01]  /*2c000*/  ULDC.64 UR4, c[0x0][0xd00] ;  /* 0x0003400000047ab9 */ /* 0x000fe20000000a00 */
[----:B------:R-:W0:Y:S01]  /*2c010*/  LDC.64 R4, c[0x0][0xd00] ;  /* 0x00034000ff047b82 */ /* 0x000e220000000a00 */
[----:B------:R-:W-:Y:S01]  /*2c020*/  ISETP.NE.U32.AND P0, PT, RZ, UR4, PT ;  /* 0x00000004ff007c0c */ /* 0x000fe2000bf05070 */
[----:B------:R-:W-:-:S03]  /*2c030*/  IMAD.MOV.U32 R3, RZ, RZ, RZ ;  /* 0x000000ffff037224 */ /* 0x000fc600078e00ff */
[----:B------:R-:W-:Y:S01]  /*2c040*/  ISETP.NE.AND.EX P0, PT, RZ, UR5, PT, P0 ;  /* 0x00000005ff007c0c */ /* 0x000fe2000bf05300 */
[----:B------:R-:W-:Y:S02]  /*2c050*/  ULDC.64 UR4, c[0x0][0xd08] ;  /* 0x0003420000047ab9 */ /* 0x000fe40000000a00 */
[----:B------:R-:W-:Y:S01]  /*2c060*/  ISETP.NE.U32.AND P1, PT, RZ, UR4, PT ;  /* 0x00000004ff007c0c */ /* 0x000fe2000bf25070 */
[----:B------:R-:W1:Y:S03]  /*2c070*/  LDC R25, c[0x0][0xce8] ;  /* 0x00033a00ff197b82 */ /* 0x000e660000000800 */
[----:B------:R-:W-:Y:S01]  /*2c080*/  ISETP.NE.AND.EX P1, PT, RZ, UR5, PT, P1 ;  /* 0x00000005ff007c0c */ /* 0x000fe2000bf25310 */
[----:B0-----:R-:W-:-:S12]  /*2c090*/  IMAD.WIDE R4, R219, 0x4, R4 ;  /* 0x00000004db047825 */ /* 0x001fd800078e0204 */
[----:B------:R-:W0:Y:S01]  /*2c0a0*/  @P1 LDC.64 R6, c[0x0][0xd08] ;  /* 0x00034200ff061b82 */ /* 0x000e220000000a00 */
[----:B------:R-:W-:Y:S02]  /*2c0b0*/  ULDC UR4, c[0x0][0xb88] ;  /* 0x0002e20000047ab9 */ /* 0x000fe40000000800 */
[----:B------:R-:W-:Y:S01]  /*2c0c0*/  IMAD.U32 R0, RZ, RZ, UR4 ;  /* 0x00000004ff007e24 */ /* 0x000fe2000f8e00ff */
[----:B------:R0:W5:Y:S02]  /*2c0d0*/  @P0 LDG.E R3, desc[UR46][R4.64] ;  /* 0x0000002e04030981 */ /* 0x000164000c1e1900 */
[----:B0-----:R-:W-:-:S05]  /*2c0e0*/  @P1 IMAD.WIDE R6, R219, 0x4, R6 ;  /* 0x00000004db061825 */ /* 0x001fca00078e0206 */
[----:B------:R0:W5:Y:S01]  /*2c0f0*/  @P1 LDG.E R0, desc[UR46][R6.64] ;  /* 0x0000002e06001981 */ /* 0x000162000c1e1900 */
[----:B------:R-:W-:Y:S02]  /*2c100*/  ISETP.GE.AND P2, PT, R229, 0x40, PT ;  /* 0x00000040e500780c */ /* 0x000fe40003f46270 */
[----:B------:R-:W-:Y:S01]  /*2c110*/  SHF.R.S32.HI R8, RZ, 0x1f, R219 ;  /* 0x0000001fff087819 */ /* 0x000fe200000114db */
[----:B-1----:R-:W-:Y:S10]  /*2c120*/  @P1 BRA `(.L_x_3670) ;  /* 0x0000000000101947 */ /* 0x002ff40003800000 */
[----:B------:R-:W-:Y:S05]  /*2c130*/  @!P0 BRA `(.L_x_3670) ;  /* 0x00000000000c8947 */ /* 0x000fea0003800000 */
[----:B0-----:R-:W2:Y:S04]  /*2c140*/  LDG.E R7, desc[UR46][R4.64] ;  /* 0x0000002e04077981 */ /* 0x001ea8000c1e1900 */
[----:B-----5:R-:W2:Y:S02]  /*2c150*/  LDG.E R0, desc[UR46][R4.64+0x4] ;  /* 0x0000042e04007981 */ /* 0x020ea4000c1e1900 */
[----:B--2---:R-:W-:-:S07]  /*2c160*/  IMAD.IADD R0, R0, 0x1, -R7 ;  /* 0x0000000100007824 */ /* 0x004fce00078e0a07 */
.L_x_3670:
[----:B------:R-:W-:Y:S01]  /*2c170*/  BSSY B1, `(.L_x_3671) ;  /* 0x000002d000017945 */ /* 0x000fe20003800000 */
[----:B------:R-:W-:Y:S02]  /*2c180*/  SHF.R.S32.HI R12, RZ, 0x1f, R216 ;  /* 0x0000001fff0c7819 */ /* 0x000fe400000114d8 */
[----:B------:R-:W-:Y:S02]  /*2c190*/  SEL R13, R219, RZ, !P0 ;  /* 0x000000ffdb0d7207 */ /* 0x000fe40004000000 */
[----:B------:R-:W-:Y:S02]  /*2c1a0*/  SEL R14, R8, RZ, !P0 ;  /* 0x000000ff080e7207 */ /* 0x000fe40004000000 */
[----:B-----5:R-:W-:Y:S01]  /*2c1b0*/  SHF.R.S32.HI R10, RZ, 0x1f, R3 ;  /* 0x0000001fff0a7819 */ /* 0x020fe20000011403 */
[----:B------:R-:W-:Y:S06]  /*2c1c0*/  @P2 BRA `(.L_x_3672) ;  /* 0x00000000009c2947 */ /* 0x000fec0003800000 */
[----:B------:R-:W1:Y:S01]  /*2c1d0*/  S2R R5, SR_TID.X ;  /* 0x0000000000057919 */ /* 0x000e620000002100 */
[----:B------:R-:W5:Y:S02]  /*2c1e0*/  LDC R11, c[0x0][0xce8] ;  /* 0x00033a00ff0b7b82 */ /* 0x000f640000000800 */
[----:B-----5:R-:W-:Y:S01]  /*2c1f0*/  IMAD R4, R0, R11, RZ ;  /* 0x0000000b00047224 */ /* 0x020fe200078e02ff */
[----:B-1----:R-:W-:-:S04]  /*2c200*/  IADD3 R8, R194, -0x80, R5 ;  /* 0xffffff80c2087810 */ /* 0x002fc80007ffe005 */
[----:B------:R-:W-:-:S13]  /*2c210*/  ISETP.GE.AND P0, PT, R8, R4, PT ;  /* 0x000000040800720c */ /* 0x000fda0003f06270 */
[----:B------:R-:W-:Y:S05]  /*2c220*/  @P0 BRA `(.L_x_3672) ;  /* 0x0000000000840947 */ /* 0x000fea0003800000 */
[----:B------:R-:W-:Y:S01]  /*2c230*/  ISETP.NE.AND P0, PT, R11, 0x1, PT ;  /* 0x000000010b00780c */ /* 0x000fe20003f05270 */
[----:B------:R-:W-:Y:S01]  /*2c240*/  ULDC.64 UR4, c[0x0][0xc90] ;  /* 0x0003240000047ab9 */ /* 0x000fe20000000a00 */
[----:B------:R-:W-:Y:S02]  /*2c250*/  IMAD.MOV.U32 R4, RZ, RZ, R3 ;  /* 0x000000ffff047224 */ /* 0x000fe400078e0003 */
[----:B------:R-:W-:Y:S02]  /*2c260*/  IMAD R9, R12, UR4, RZ ;  /* 0x000000040c097c24 */ /* 0x000fe4000f8e02ff */
[----:B------:R-:W-:Y:S02]  /*2c270*/  IMAD.MOV.U32 R5, RZ, RZ, R10 ;  /* 0x000000ffff057224 */ /* 0x000fe400078e000a */
[----:B0-----:R-:W-:Y:S02]  /*2c280*/  IMAD.MOV.U32 R7, RZ, RZ, R8 ;  /* 0x000000ffff077224 */ /* 0x001fe400078e0008 */
[----:B------:R-:W-:-:S03]  /*2c290*/  IMAD.WIDE.U32 R4, R216, UR4, R4 ;  /* 0x00000004d8047c25 */ /* 0x000fc6000f8e0004 */
[----:B----4-:R-:W0:Y:S01]  /*2c2a0*/  @P0 LDC R15, c[0x0][0xcec] ;  /* 0x00033b00ff0f0b82 */ /* 0x010e220000000800 */
[----:B------:R-:W-:Y:S01]  /*2c2b0*/  IMAD R9, R216, UR5, R9 ;  /* 0x00000005d8097c24 */ /* 0x000fe2000f8e0209 */
[----:B------:R-:W-:-:S03]  /*2c2c0*/  ULDC.64 UR4, c[0x0][0xc98] ;  /* 0x0003260000047ab9 */ /* 0x000fc60000000a00 */
[----:B------:R-:W-:-:S03]  /*2c2d0*/  IMAD.IADD R5, R5, 0x1, R9 ;  /* 0x0000000105057824 */ /* 0x000fc600078e0209 */
[----:B------:R-:W1:Y:S01]  /*2c2e0*/  @P0 LDC R21, c[0x0][0xcf0] ;  /* 0x00033c00ff150b82 */ /* 0x000e620000000800 */
[----:B------:R-:W-:-:S04]  /*2c2f0*/  IMAD.WIDE.U32 R4, R13, UR4, R4 ;  /* 0x000000040d047c25 */ /* 0x000fc8000f8e0004 */
[----:B0-----:R-:W-:-:S05]  /*2c300*/  @P0 IMAD.HI.U32 R6, R8, R15, RZ ;  /* 0x0000000f08060227 */ /* 0x001fca00078e00ff */
[----:B-1----:R-:W-:Y:S01]  /*2c310*/  @P0 SHF.R.U32.HI R7, RZ, R21, R6 ;  /* 0x00000015ff070219 */ /* 0x002fe20000011606 */
[----:B------:R-:W-:-:S03]  /*2c320*/  IMAD R6, R14, UR4, RZ ;  /* 0x000000040e067c24 */ /* 0x000fc6000f8e02ff */
[----:B------:R-:W-:Y:S01]  /*2c330*/  IADD3 R4, P0, R7, R4, RZ ;  /* 0x0000000407047210 */ /* 0x000fe20007f1e0ff */
[----:B------:R-:W-:-:S04]  /*2c340*/  IMAD.MOV R9, RZ, RZ, -R7 ;  /* 0x000000ffff097224 */ /* 0x000fc800078e0a07 */
[----:B------:R-:W-:Y:S01]  /*2c350*/  IMAD R9, R11, R9, R8 ;  /* 0x000000090b097224 */ /* 0x000fe200078e0208 */
[----:B------:R-:W-:Y:S01]  /*2c360*/  SHF.R.S32.HI R11, RZ, 0x1f, R7 ;  /* 0x0000001fff0b7819 */ /* 0x000fe20000011407 */
        /* <DEDUP_REMOVED lines=13> */
.L_x_3672:
[----:B------:R-:W-:Y:S05]  /*2c440*/  BSYNC B1 ;  /* 0x0000000000017941 */ /* 0x000fea0003800000 */
.L_x_3671:
[----:B01----:R-:W5:Y:S01]  /*2c450*/  LDL R7, [R1+0x424] ;  /* 0x0004240001077983 */ /* 0x003f620000100800 */
[----:B------:R-:W-:Y:S01]  /*2c460*/  ISETP.NE.AND P0, PT, R25, 0x1, PT ;  /* 0x000000011900780c */ /* 0x000fe20003f05270 */
[----:B------:R-:W0:Y:S01]  /*2c470*/  LDC R21, c[0x0][0xbc8] ;  /* 0x0002f200ff157b82 */ /* 0x000e220000000800 */
[----:B------:R-:W-:Y:S01]  /*2c480*/  ULDC.64 UR4, c[0x0][0xba0] ;  /* 0x0002e80000047ab9 */ /* 0x000fe20000000a00 */
[----:B------:R-:W-:Y:S01]  /*2c490*/  IMAD R27, R0, R25, RZ ;  /* 0x00000019001b7224 */ /* 0x000fe200078e02ff */
[----:B------:R-:W-:Y:S01]  /*2c4a0*/  BSSY B1, `(.L_x_3673) ;  /* 0x0000067000017945 */ /* 0x000fe20003800000 */
[----:B------:R-:W-:Y:S02]  /*2c4b0*/  IMAD R6, R10, UR4, RZ ;  /* 0x000000040a067c24 */ /* 0x000fe4000f8e02ff */
[----:B------:R-:W-:-:S04]  /*2c4c0*/  IMAD.WIDE.U32 R4, R3, UR4, RZ ;  /* 0x0000000403047c25 */ /* 0x000fc8000f8e00ff */
[----:B------:R-:W-:Y:S01]  /*2c4d0*/  IMAD R3, R3, UR5, R6 ;  /* 0x0000000503037c24 */ /* 0x000fe2000f8e0206 */
[----:B------:R-:W-:Y:S01]  /*2c4e0*/  ULDC.64 UR4, c[0x0][0xbe8] ;  /* 0x0002fa0000047ab9 */ /* 0x000fe20000000a00 */
[----:B------:R-:W1:Y:S02]  /*2c4f0*/  @P0 LDC R9, c[0x0][0xcec] ;  /* 0x00033b00ff090b82 */ /* 0x000e640000000800 */
[----:B------:R-:W-:Y:S02]  /*2c500*/  IMAD.IADD R5, R5, 0x1, R3 ;  /* 0x0000000105057824 */ /* 0x000fe400078e0203 */
[----:B------:R-:W-:Y:S02]  /*2c510*/  IMAD R3, R12, UR4, RZ ;  /* 0x000000040c037c24 */ /* 0x000fe4000f8e02ff */
[C---:B------:R-:W-:Y:S02]  /*2c520*/  IMAD.WIDE.U32 R4, R216.reuse, UR4, R4 ;  /* 0x00000004d8047c25 */ /* 0x040fe4000f8e0004 */
[----:B------:R-:W2:Y:S02]  /*2c530*/  @P0 LDC R11, c[0x0][0xcf0] ;  /* 0x00033c00ff0b0b82 */ /* 0x000ea40000000800 */
[----:B------:R-:W-:Y:S01]  /*2c540*/  IMAD R3, R216, UR5, R3 ;  /* 0x00000005d8037c24 */ /* 0x000fe2000f8e0203 */
[----:B------:R-:W-:Y:S01]  /*2c550*/  ULDC.64 UR4, c[0x0][0xbf0] ;  /* 0x0002fc0000047ab9 */ /* 0x000fe20000000a00 */
[----:B0-----:R-:W-:-:S02]  /*2c560*/  ISETP.GE.AND P1, PT, R214, R21, PT ;  /* 0x00000015d600720c */ /* 0x001fc40003f26270 */
[----:B------:R-:W-:Y:S01]  /*2c570*/  IMAD.IADD R5, R5, 0x1, R3 ;  /* 0x0000000105057824 */ /* 0x000fe200078e0203 */
[-C--:B------:R-:W-:Y:S01]  /*2c580*/  ISETP.GE.AND P2, PT, R215, R21.reuse, PT ;  /* 0x00000015d700720c */ /* 0x080fe20003f46270 */
[----:B------:R-:W-:Y:S01]  /*2c590*/  IMAD R3, R14, UR4, RZ ;  /* 0x000000040e037c24 */ /* 0x000fe2000f8e02ff */
[----:B------:R-:W-:Y:S01]  /*2c5a0*/  SEL R10, RZ, 0xffffffff, P1 ;  /* 0xffffffffff0a7807 */ /* 0x000fe20000800000 */
[----:B------:R-:W-:Y:S01]  /*2c5b0*/  IMAD.WIDE.U32 R4, R13, UR4, R4 ;  /* 0x000000040d047c25 */ /* 0x000fe2000f8e0004 */
[----:B------:R-:W-:-:S03]  /*2c5c0*/  ISETP.GE.AND P1, PT, R212, R21, PT ;  /* 0x00000015d400720c */ /* 0x000fc60003f26270 */
[----:B------:R-:W-:Y:S01]  /*2c5d0*/  IMAD R3, R13, UR5, R3 ;  /* 0x000000050d037c24 */ /* 0x000fe2000f8e0203 */
[----:B------:R-:W-:Y:S01]  /*2c5e0*/  ULDC.64 UR4, c[0x0][0xbe0] ;  /* 0x0002f80000047ab9 */ /* 0x000fe20000000a00 */
[----:B------:R-:W-:Y:S02]  /*2c5f0*/  IMAD.SHL.U32 R10, R10, 0x2, RZ ;  /* 0x000000020a0a7824 */ /* 0x000fe400078e00ff */
[----:B------:R-:W-:Y:S02]  /*2c600*/  IMAD.IADD R5, R5, 0x1, R3 ;  /* 0x0000000105057824 */ /* 0x000fe400078e0203 */
[----:B-----5:R-:W-:-:S04]  /*2c610*/  IMAD R7, R7, 0x20, R220 ;  /* 0x0000002007077824 */ /* 0x020fc800078e02dc */
[----:B------:R-:W-:Y:S01]  /*2c620*/  IMAD.IADD R8, R194, 0x1, R7 ;  /* 0x00000001c2087824 */ /* 0x000fe200078e0207 */
[----:B------:R-:W-:Y:S02]  /*2c630*/  SEL R7, RZ, 0x1, P2 ;  /* 0x00000001ff077807 */ /* 0x000fe40001000000 */
[----:B------:R-:W-:Y:S01]  /*2c640*/  ISETP.GE.AND P2, PT, R213, R21, PT ;  /* 0x00000015d500720c */ /* 0x000fe20003f46270 */
[----:B-1----:R-:W-:Y:S01]  /*2c650*/  @P0 IMAD.HI.U32 R6, R8, R9, RZ ;  /* 0x0000000908060227 */ /* 0x002fe200078e00ff */
[----:B------:R-:W-:Y:S02]  /*2c660*/  LOP3.LUT R9, R10, 0x2, R7, 0xe2, !PT ;  /* 0x000000020a097812 */ /* 0x000fe400078ee207 */
[----:B------:R-:W-:Y:S01]  /*2c670*/  SEL R10, RZ, 0xffffffff, P2 ;  /* 0xffffffffff0a7807 */ /* 0x000fe20001000000 */
[----:B------:R-:W-:Y:S01]  /*2c680*/  IMAD.MOV.U32 R3, RZ, RZ, R8 ;  /* 0x000000ffff037224 */ /* 0x000fe200078e0008 */
[----:B--2---:R-:W-:Y:S02]  /*2c690*/  @P0 SHF.R.U32.HI R3, RZ, R11, R6 ;  /* 0x0000000bff030219 */ /* 0x004fe40000011606 */
[----:B------:R-:W-:Y:S01]  /*2c6a0*/  SEL R11, RZ, 0xffffffff, P1 ;  /* 0xffffffffff0b7807 */ /* 0x000fe20000800000 */
[----:B------:R-:W-:Y:S01]  /*2c6b0*/  IMAD.SHL.U32 R10, R10, 0x4, RZ ;  /* 0x000000040a0a7824 */ /* 0x000fe200078e00ff */
[--C-:B------:R-:W-:Y:S01]  /*2c6c0*/  SHF.R.S32.HI R6, RZ, 0x1f, R3.reuse ;  /* 0x0000001fff067819 */ /* 0x100fe20000011403 */
[----:B------:R-:W-:Y:S01]  /*2c6d0*/  IMAD.MOV R7, RZ, RZ, -R3 ;  /* 0x000000ffff077224 */ /* 0x000fe200078e0a03 */
[-C--:B------:R-:W-:Y:S01]  /*2c6e0*/  ISETP.GE.AND P0, PT, R211, R21.reuse, PT ;  /* 0x00000015d300720c */ /* 0x080fe20003f06270 */
[----:B------:R-:W-:Y:S01]  /*2c6f0*/  IMAD.SHL.U32 R11, R11, 0x8, RZ ;  /* 0x000000080b0b7824 */ /* 0x000fe200078e00ff */
[----:B------:R-:W-:Y:S01]  /*2c700*/  LOP3.LUT R0, R10, 0x4, R9, 0xe2, !PT ;  /* 0x000000040a007812 */ /* 0x000fe200078ee209 */
[----:B------:R-:W-:Y:S01]  /*2c710*/  IMAD R6, R6, UR4, RZ ;  /* 0x0000000406067c24 */ /* 0x000fe2000f8e02ff */
[----:B------:R-:W-:Y:S01]  /*2c720*/  ISETP.GE.AND P2, PT, R217, R21, PT ;  /* 0x00000015d900720c */ /* 0x000fe20003f46270 */
[----:B------:R-:W-:-:S02]  /*2c730*/  IMAD R7, R25, R7, R8 ;  /* 0x0000000719077224 */ /* 0x000fc400078e0208 */
[C---:B------:R-:W-:Y:S01]  /*2c740*/  IMAD R9, R3.reuse, UR5, R6 ;  /* 0x0000000503097c24 */ /* 0x040fe2000f8e0206 */
[----:B------:R-:W-:Y:S01]  /*2c750*/  SEL R6, RZ, 0xffffffff, P0 ;  /* 0xffffffffff067807 */ /* 0x000fe20000000000 */
[----:B------:R-:W-:Y:S01]  /*2c760*/  IMAD.WIDE.U32 R4, R3, UR4, R4 ;  /* 0x0000000403047c25 */ /* 0x000fe2000f8e0004 */
[----:B------:R-:W-:Y:S01]  /*2c770*/  LOP3.LUT R3, R11, 0x8, R0, 0xe2, !PT ;  /* 0x000000080b037812 */ /* 0x000fe200078ee200 */
[----:B------:R-:W-:Y:S01]  /*2c780*/  ULDC.64 UR4, c[0x0][0xbd8] ;  /* 0x0002f60000047ab9 */ /* 0x000fe20000000a00 */
[----:B------:R-:W-:Y:S01]  /*2c790*/  SHF.R.S32.HI R0, RZ, 0x1f, R7 ;  /* 0x0000001fff007819 */ /* 0x000fe20000011407 */
[----:B------:R-:W-:Y:S01]  /*2c7a0*/  IMAD.SHL.U32 R6, R6, 0x10, RZ ;  /* 0x0000001006067824 */ /* 0x000fe200078e00ff */
[----:B------:R-:W-:Y:S01]  /*2c7b0*/  ISETP.GE.AND P0, PT, R210, R21, PT ;  /* 0x00000015d200720c */ /* 0x000fe20003f06270 */
[----:B------:R-:W-:Y:S02]  /*2c7c0*/  IMAD.IADD R5, R5, 0x1, R9 ;  /* 0x0000000105057824 */ /* 0x000fe400078e0209 */
[----:B------:R-:W-:Y:S01]  /*2c7d0*/  IMAD R0, R0, UR4, RZ ;  /* 0x0000000400007c24 */ /* 0x000fe2000f8e02ff */
[----:B------:R-:W-:Y:S01]  /*2c7e0*/  LOP3.LUT R6, R6, 0x10, R3, 0xe2, !PT ;  /* 0x0000001006067812 */ /* 0x000fe200078ee203 */
[----:B------:R-:W-:Y:S01]  /*2c7f0*/  IMAD.WIDE.U32 R4, R7, UR4, R4 ;  /* 0x0000000407047c25 */ /* 0x000fe2000f8e0004 */
[----:B------:R-:W-:-:S02]  /*2c800*/  SEL R8, RZ, 0xffffffff, P0 ;  /* 0xffffffffff087807 */ /* 0x000fc40000000000 */
[----:B------:R-:W-:Y:S01]  /*2c810*/  ISETP.GE.AND P0, PT, R218, R21, PT ;  /* 0x00000015da00720c */ /* 0x000fe20003f06270 */
[----:B------:R-:W-:Y:S01]  /*2c820*/  IMAD R3, R7, UR5, R0 ;  /* 0x0000000507037c24 */ /* 0x000fe2000f8e0200 */
[----:B------:R-:W-:Y:S01]  /*2c830*/  ULDC.64 UR4, c[0x0][0xb80] ;  /* 0x0002e00000047ab9 */ /* 0x000fe20000000a00 */
[----:B------:R-:W-:Y:S01]  /*2c840*/  IMAD.IADD R0, R220, 0x1, R194 ;  /* 0x00000001dc007824 */ /* 0x000fe200078e02c2 */
[----:B------:R-:W-:Y:S01]  /*2c850*/  SEL R7, RZ, 0x40, P0 ;  /* 0x00000040ff077807 */ /* 0x000fe20000000000 */
[----:B------:R-:W-:Y:S01]  /*2c860*/  IMAD.SHL.U32 R9, R8, 0x20, RZ ;  /* 0x0000002008097824 */ /* 0x000fe200078e00ff */
[----:B------:R-:W-:Y:S01]  /*2c870*/  LEA R20, P1, R4, UR4, 0x1 ;  /* 0x0000000404147c11 */ /* 0x000fe2000f8208ff */
[----:B------:R-:W-:Y:S01]  /*2c880*/  IMAD.IADD R3, R5, 0x1, R3 ;  /* 0x0000000105037824 */ /* 0x000fe200078e0203 */
[----:B------:R-:W-:Y:S02]  /*2c890*/  ISETP.GE.AND P0, PT, R0, R27, PT ;  /* 0x0000001b0000720c */ /* 0x000fe40003f06270 */
[----:B------:R-:W-:-:S02]  /*2c8a0*/  LOP3.LUT R6, R9, 0x20, R6, 0xe2, !PT ;  /* 0x0000002009067812 */ /* 0x000fc400078ee206 */
[----:B------:R-:W-:Y:S02]  /*2c8b0*/  LEA.HI.X R3, R4, UR5, R3, 0x1, P1 ;  /* 0x0000000504037c11 */ /* 0x000fe400088f0c03 */
[----:B------:R-:W-:Y:S02]  /*2c8c0*/  LOP3.LUT R22, R6, R7, RZ, 0xfc, !PT ;  /* 0x0000000706167212 */ /* 0x000fe400078efcff */
[----:B------:R-:W-:Y:S01]  /*2c8d0*/  SEL R5, RZ, 0x80, P2 ;  /* 0x00000080ff057807 */ /* 0x000fe20001000000 */
[----:B------:R0:W1:Y:S03]  /*2c8e0*/  SHFL.IDX PT, R6, R20, RZ, 0x181f ;  /* 0x00181fff14067589 */ /* 0x00006600000e0000 */
[----:B------:R-:W-:Y:S01]  /*2c8f0*/  LOP3.LUT R24, R22, R5, RZ, 0xfc, !PT ;  /* 0x0000000516187212 */ /* 0x000fe200078efcff */
[----:B------:R0:W2:Y:S01]  /*2c900*/  SHFL.IDX PT, R7, R3, RZ, 0x181f ;  /* 0x00181fff03077589 */ /* 0x0000a200000e0000 */
[----:B------:R-:W-:Y:S05]  /*2c910*/  @P0 BRA `(.L_x_3674) ;  /* 0x00000000007c0947 */ /* 0x000fea0003800000 */
[-C--:B------:R-:W-:Y:S02]  /*2c920*/  ISETP.GE.AND P2, PT, R214, R21.reuse, PT ;  /* 0x00000015d600720c */ /* 0x080fe40003f46270 */
[-C--:B------:R-:W-:Y:S02]  /*2c930*/  ISETP.GE.AND P1, PT, R215, R21.reuse, PT ;  /* 0x00000015d700720c */ /* 0x080fe40003f26270 */
[-C--:B------:R-:W-:Y:S02]  /*2c940*/  ISETP.GE.AND P5, PT, R213, R21.reuse, PT ;  /* 0x00000015d500720c */ /* 0x080fe40003fa6270 */
[----:B------:R-:W-:-:S07]  /*2c950*/  ISETP.GE.AND P3, PT, R212, R21, PT ;  /* 0x00000015d400720c */ /* 0x000fce0003f66270 */
[CC--:B-1----:R-:W-:Y:S02]  /*2c960*/  @!P2 LEA R8, P0, R214.reuse, R6.reuse, 0x1 ;  /* 0x00000006d608a211 */ /* 0x0c2fe400078008ff */
[----:B--2---:R-:W-:Y:S02]  /*2c970*/  @!P1 IMAD.WIDE R4, R215, 0x2, R6 ;  /* 0x00000002d7049825 */ /* 0x004fe400078e0206 */
        /* <DEDUP_REMOVED lines=12> */
[----:B-1----:R-:W-:-:S02]  /*2ca40*/  @!P1 LEA R8, P6, R210, R6, 0x1 ;  /* 0x00000006d2089211 */ /* 0x002fc400078c08ff */
[CC--:B------:R-:W-:Y:S01]  /*2ca50*/  @!P2 LEA R4, P5, R211.reuse, R6.reuse, 0x1 ;  /* 0x00000006d304a211 */ /* 0x0c0fe200078a08ff */
[----:B------:R2:W-:Y:S01]  /*2ca60*/  @!P3 ST.E.128 desc[UR46][R12.64], RZ ;  /* 0x000000ff0c00b985 */ /* 0x0005e2000c101d2e */
[-C--:B------:R-:W-:Y:S02]  /*2ca70*/  @P0 LEA R14, P3, R218, R6.reuse, 0x1 ;  /* 0x00000006da0e0211 */ /* 0x080fe400078608ff */
[-C--:B------:R-:W-:Y:S02]  /*2ca80*/  @!P2 LEA.HI.X R5, R211, R7.reuse, R225, 0x1, P5 ;  /* 0x00000007d305a211 */ /* 0x080fe400028f0ce1 */
[----:B------:R-:W-:Y:S02]  /*2ca90*/  @P4 LEA R6, P5, R217, R6, 0x1 ;  /* 0x00000006d9064211 */ /* 0x000fe400078a08ff */
[-C--:B------:R-:W-:Y:S01]  /*2caa0*/  @!P1 LEA.HI.X R9, R210, R7.reuse, R224, 0x1, P6 ;  /* 0x00000007d2099211 */ /* 0x080fe200030f0ce0 */
[----:B------:R2:W-:Y:S01]  /*2cab0*/  @!P2 ST.E.128 desc[UR46][R4.64], RZ ;  /* 0x000000ff0400a985 */ /* 0x0005e2000c101d2e */
[----:B----4-:R-:W-:-:S02]  /*2cac0*/  @P0 LEA.HI.X R15, R218, R7, R223, 0x1, P3 ;  /* 0x00000007da0f0211 */ /* 0x010fc400018f0cdf */
[----:B------:R-:W-:Y:S01]  /*2cad0*/  @P4 LEA.HI.X R7, R217, R7, R222, 0x1, P5 ;  /* 0x00000007d9074211 */ /* 0x000fe200028f0cde */
[----:B------:R2:W-:Y:S04]  /*2cae0*/  @!P1 ST.E.128 desc[UR46][R8.64], RZ ;  /* 0x000000ff08009985 */ /* 0x0005e8000c101d2e */
[----:B------:R2:W-:Y:S04]  /*2caf0*/  @P0 ST.E.128 desc[UR46][R14.64], RZ ;  /* 0x000000ff0e000985 */ /* 0x0005e8000c101d2e */
[----:B------:R2:W-:Y:S02]  /*2cb00*/  @P4 ST.E.128 desc[UR46][R6.64], RZ ;  /* 0x000000ff06004985 */ /* 0x0005e4000c101d2e */
.L_x_3674:
[----:B------:R-:W-:Y:S05]  /*2cb10*/  BSYNC B1 ;  /* 0x0000000000017941 */ /* 0x000fea0003800000 */
.L_x_3673:
[----:B------:R-:W-:Y:S01]  /*2cb20*/  VIADD R0, R0, 0x20 ;  /* 0x0000002000007836 */ /* 0x000fe20000000000 */
[----:B--2---:R2:W0:Y:S04]  /*2cb30*/  SHFL.IDX PT, R7, R3, 0x1, 0x181f ;  /* 0x00381f0003077f89 */ /* 0x00442800000e0000 */
[----:B------:R-:W-:Y:S01]  /*2cb40*/  ISETP.GE.AND P0, PT, R0, R27, PT ;  /* 0x0000001b0000720c */ /* 0x000fe20003f06270 */
[----:B-1----:R2:W1:-:S12]  /*2cb50*/  SHFL.IDX PT, R6, R20, 0x1, 0x181f ;  /* 0x00381f0014067f89 */ /* 0x00245800000e0000 */
[----:B--2---:R-:W-:Y:S05]  /*2cb60*/  @P0 BRA `(.L_x_3669) ;  /* 0x00000000007c0947 */ /* 0x004fea0003800000 */
[-C--:B------:R-:W-:Y:S02]  /*2cb70*/  ISETP.GE.AND P6, PT, R215, R21.reuse, PT ;  /* 0x00000015d700720c */ /* 0x080fe40003fc6270 */
[-C--:B------:R-:W-:Y:S02]  /*2cb80*/  ISETP.GE.AND P5, PT, R214, R21.reuse, PT ;  /* 0x00000015d600720c */ /* 0x080fe40003fa6270 */
[-C--:B------:R-:W-:Y:S02]  /*2cb90*/  ISETP.GE.AND P4, PT, R213, R21.reuse, PT ;  /* 0x00000015d500720c */ /* 0x080fe40003f86270 */
[-C--:B------:R-:W-:Y:S02]  /*2cba0*/  ISETP.GE.AND P3, PT, R212, R21.reuse, PT ;  /* 0x00000015d400720c */ /* 0x080fe40003f66270 */
[-C--:B------:R-:W-:Y:S02]  /*2cbb0*/  ISETP.GE.AND P2, PT, R211, R21.reuse, PT ;  /* 0x00000015d300720c */ /* 0x080fe40003f46270 */
[----:B------:R-:W-:-:S03]  /*2cbc0*/  ISETP.GE.AND P1, PT, R210, R21, PT ;  /* 0x00000015d200720c */ /* 0x000fc60003f26270 */
[----:B01----:R-:W-:Y:S02]  /*2cbd0*/  @!P6 IMAD.WIDE R4, R215, 0x2, R6 ;  /* 0x00000002d704e825 */ /* 0x003fe400078e0206 */
[----:B------:R-:W-:-:S03]  /*2cbe0*/  @!P5 LEA R8, P0, R214, R6, 0x1 ;  /* 0x00000006d608d211 */ /* 0x000fc600078008ff */
[----:B------:R0:W-:Y:S01]  /*2cbf0*/  @!P6 ST.E.128 desc[UR46][R4.64], RZ ;  /* 0x000000ff0400e985 */ /* 0x0001e2000c101d2e */
[CC--:B------:R-:W-:Y:S02]  /*2cc00*/  @!P4 LEA R10, P6, R213.reuse, R6.reuse, 0x1 ;  /* 0x00000006d50ac211 */ /* 0x0c0fe400078c08ff */
        /* <DEDUP_REMOVED lines=10> */
[-C--:B----4-:R-:W-:Y:S01]  /*2ccb0*/  @!P2 LEA.HI.X R15, R211, R7.reuse, R225, 0x1, P4 ;  /* 0x00000007d30fa211 */ /* 0x090fe200020f0ce1 */
        /* <DEDUP_REMOVED lines=10> */
.L_x_3669:
[----:B------:R-:W-:Y:S05]  /*2cd60*/  BSYNC B0 ;  /* 0x0000000000007941 */ /* 0x000fea0003800000 */
.L_x_3663:
[----:B------:R-:W-:Y:S02]  /*2cd70*/  ULDC UR4, c[0x0][0xd3c] ;  /* 0x00034f0000047ab9 */ /* 0x000fe40000000800 */
[----:B---3--:R-:W-:-:S13]  /*2cd80*/  ISETP.GE.AND P0, PT, R115, UR4, PT ;  /* 0x0000000473007c0c */ /* 0x008fda000bf06270 */
[----:B------:R-:W-:Y:S05]  /*2cd90*/  @!P0 BRA `(.L_x_3675) ;  /* 0xfffffd4400d88947 */ /* 0x000fea000383ffff */
[----:B------:R-:W-:Y:S05]  /*2cda0*/  BRA `(.L_x_3454) ;  /* 0x0000008800e87947 */ /* 0x000fea0003800000 */
.L_x_3452:
        /* <DEDUP_REMOVED lines=16> */
.L_x_3676:
        /* <DEDUP_REMOVED lines=37> */
[----:B------:R-:W0:Y:S01]  /*2d100*/  LDC R10, c[0x0][0xd3c] ;  /* 0x00034f00ff0a7b82 */ /* 0x000e220000000800 */
[----:B------:R-:W-:Y:S01]  /*2d110*/  IMAD.MOV.U32 R4, RZ, RZ, R3 ;  /* 0x000000ffff047224 */ /* 0x000fe200078e0003 */
[----:B------:R-:W-:Y:S01]  /*2d120*/  UMOV UR4, URZ ;  /* 0x0000003f00047c82 */ /* 0x000fe20008000000 */
[----:B------:R-:W-:Y:S01]  /*2d130*/  ULDC UR7, c[0x0][0xd3c] ;  /* 0x00034f0000077ab9 */ /* 0x000fe20000000800 */
[----:B------:R-:W-:-:S05]  /*2d140*/  ULDC UR5, c[0x0][0xd38] ;  /* 0x00034e0000057ab9 */ /* 0x000fca0000000800 */
.L_x_3682:
        /* <DEDUP_REMOVED lines=12> */
.L_x_3681:
[----:B------:R-:W-:Y:S05]  /*2d210*/  BSYNC B0 ;  /* 0x0000000000007941 */ /* 0x000fea0003800000 */
.L_x_3680:
        /* <DEDUP_REMOVED lines=20> */
.L_x_3678:
        /* <DEDUP_REMOVED lines=20> */
.L_x_3683:
[----:B-1----:R-:W-:Y:S02]  /*2d4a0*/  IMAD.MOV R2, RZ, RZ, -R3 ;  /* 0x000000ffff027224 */ /* 0x002fe400078e0a03 */
[----:B---3--:R-:W-:Y:S02]  /*2d4b0*/  IMAD R16, R16, UR5, R11 ;  /* 0x0000000510107c24 */ /* 0x008fe4000f8e020b */
[----:B------:R-:W-:Y:S01]  /*2d4c0*/  IMAD.MOV.U32 R11, RZ, RZ, R2 ;  /* 0x000000ffff0b7224 */ /* 0x000fe200078e0002 */
[----:B------:R-:W-:Y:S02]  /*2d4d0*/  IABS R2, R4 ;  /* 0x0000000400027213 */ /* 0x000fe40000000000 */
[----:B--2---:R-:W-:Y:S01]  /*2d4e0*/  IADD3 R9, -R16, UR6, RZ ;  /* 0x0000000610097c10 */ /* 0x004fe2000fffe1ff */
[----:B------:R-:W-:Y:S02]  /*2d4f0*/  IMAD R11, R11, R12, RZ ;  /* 0x0000000c0b0b7224 */ /* 0x000fe400078e02ff */
[----:B------:R-:W-:Y:S01]  /*2d500*/  IMAD.MOV R8, RZ, RZ, -R2 ;  /* 0x000000ffff087224 */ /* 0x000fe200078e0a02 */
        /* <DEDUP_REMOVED lines=20> */
[----:B------:R-:W-:Y:S02]  /*2d650*/  IMAD R4, R4, R2, R9 ;  /* 0x0000000204047224 */ /* 0x000fe400078e0209 */
[----:B------:R-:W-:Y:S01]  /*2d660*/  IMAD.MOV.U32 R2, RZ, RZ, RZ ;  /* 0x000000ffff027224 */ /* 0x000fe200078e00ff */
[----:B------:R-:W-:Y:S02]  /*2d670*/  VIADDMNMX R13, R6, UR5, R7, PT ;  /* 0x00000005060d7c46 */ /* 0x000fe4000b800107 */
[----:B------:R-:W-:-:S02]  /*2d680*/  IABS R9, R4 ;  /* 0x0000000400097213 */ /* 0x000fc40000000000 */
[-C--:B------:R-:W-:Y:S01]  /*2d690*/  IABS R8, R13.reuse ;  /* 0x0000000d00087213 */ /* 0x080fe20000000000 */
[----:B------:R-:W-:Y:S01]  /*2d6a0*/  IMAD.MOV R18, RZ, RZ, -R13 ;  /* 0x000000ffff127224 */ /* 0x000fe200078e0a0d */
[----:B0-----:R-:W-:Y:S02]  /*2d6b0*/  IABS R10, R13 ;  /* 0x0000000d000a7213 */ /* 0x001fe40000000000 */
[----:B------:R-:W0:Y:S08]  /*2d6c0*/  I2F.RP R6, R8 ;  /* 0x0000000800067306 */ /* 0x000e300000209400 */
[----:B0-----:R-:W0:Y:S02]  /*2d6d0*/  MUFU.RCP R6, R6 ;  /* 0x0000000600067308 */ /* 0x001e240000001000 */
[----:B0-----:R-:W-:-:S06]  /*2d6e0*/  VIADD R3, R6, 0xffffffe ;  /* 0x0ffffffe06037836 */ /* 0x001fcc0000000000 */
[----:B------:R-:W0:Y:S02]  /*2d6f0*/  F2I.FTZ.U32.TRUNC.NTZ R3, R3 ;  /* 0x0000000300037305 */ /* 0x000e24000021f000 */
[----:B0-----:R-:W-:-:S04]  /*2d700*/  IMAD.MOV R7, RZ, RZ, -R3 ;  /* 0x000000ffff077224 */ /* 0x001fc800078e0a03 */
        /* <DEDUP_REMOVED lines=20> */
.L_x_3679:
[----:B------:R-:W-:Y:S02]  /*2d850*/  IMAD.MOV.U32 R17, RZ, RZ, RZ ;  /* 0x000000ffff117224 */ /* 0x000fe400078e00ff */
[----:B------:R-:W-:Y:S02]  /*2d860*/  IMAD.U32 R16, RZ, RZ, UR6 ;  /* 0x00000006ff107e24 */ /* 0x000fe4000f8e00ff */
[----:B------:R-:W-:-:S07]  /*2d870*/  IMAD.MOV.U32 R18, RZ, RZ, RZ ;  /* 0x000000ffff127224 */ /* 0x000fce00078e00ff */
.L_x_3684:
[----:B------:R-:W-:-:S13]  /*2d880*/  ISETP.NE.AND P0, PT, R5, RZ, PT ;  /* 0x000000ff0500720c */ /* 0x000fda0003f05270 */
[----:B------:R-:W0:Y:S01]  /*2d890*/  @!P0 S2R R3, SR_CgaCtaId ;  /* 0x0000000000038919 */ /* 0x000e220000008800 */
[----:B------:R-:W-:-:S04]  /*2d8a0*/  @!P0 MOV R0, 0x400 ;  /* 0x0000040000008802 */ /* 0x000fc80000000f00 */
[----:B0-----:R-:W-:-:S05]  /*2d8b0*/  @!P0 LEA R0, R3, R0, 0x18 ;  /* 0x0000000003008211 */ /* 0x001fca00078ec0ff */
[----:B------:R0:W-:Y:S01]  /*2d8c0*/  @!P0 STS.128 [R0+0x388d0], R16 ;  /* 0x0388d01000008388 */ /* 0x0001e20000000c00 */
[----:B------:R-:W-:Y:S06]  /*2d8d0*/  BAR.ARV 0x5, 0x180 ;  /* 0x0146000000007b1d */ /* 0x000fec0000002000 */
.L_x_3677:
[----:B------:R2:W-:Y:S01]  /*2d8e0*/  STL [R1+0x438], RZ ;  /* 0x000438ff01007387 */ /* 0x0005e20000100800 */
[----:B------:R-:W-:Y:S01]  /*2d8f0*/  ULDC UR4, c[0x0][0xd3c] ;  /* 0x00034f0000047ab9 */ /* 0x000fe20000000800 */
[----:B------:R-:W-:Y:S01]  /*2d900*/  UISETP.NE.AND UP0, UPT, UR41, URZ, UPT ;  /* 0x0000003f2900728c */ /* 0x000fe2000bf05270 */
[----:B-1----:R-:W-:Y:S01]  /*2d910*/  ISETP.GE.AND P0, PT, R19, UR4, PT ;  /* 0x0000000413007c0c */ /* 0x002fe2000bf06270 */
[----:B------:R-:W-:Y:S01]  /*2d920*/  UMOV UR36, 0x1 ;  /* 0x0000000100247882 */ /* 0x000fe20000000000 */
[----:B------:R-:W-:Y:S01]  /*2d930*/  IMAD.MOV.U32 R28, RZ, RZ, 0x1 ;  /* 0x00000001ff1c7424 */ /* 0x000fe200078e00ff */
[----:B------:R-:W-:Y:S01]  /*2d940*/  USEL UR36, UR36, 0x2, !UP0 ;  /* 0x0000000224247887 */ /* 0x000fe2000c000000 */
[----:B------:R-:W-:-:S09]  /*2d950*/  IMAD.MOV.U32 R25, RZ, RZ, RZ ;  /* 0x000000ffff197224 */ /* 0x000fd200078e00ff */
[----:B--2---:R-:W-:Y:S05]  /*2d960*/  @P0 BRA `(.L_x_3685) ;  /* 0x0000007c001c0947 */ /* 0x004fea0003800000 */
[----:B------:R-:W1:Y:S01]  /*2d970*/  S2R R4, SR_TID.X ;  /* 0x0000000000047919 */ /* 0x000e620000002100 */
[----:B------:R-:W2:Y:S01]  /*2d980*/  S2UR UR5, SR_CgaCtaId ;  /* 0x00000000000579c3 */ /* 0x000ea20000008800 */
[----:B------:R-:W-:Y:S01]  /*2d990*/  UMOV UR4, 0x400 ;  /* 0x0000040000047882 */ /* 0x000fe20000000000 */
[----:B------:R-:W-:Y:S01]  /*2d9a0*/  BSSY B8, `(.L_x_3685) ;  /* 0x00007c3000087945 */ /* 0x000fe20003800000 */
[----:B------:R3:W-:Y:S01]  /*2d9b0*/  STL [R1+0x438], RZ ;  /* 0x000438ff01007387 */ /* 0x0007e20000100800 */
[----:B------:R-:W-:Y:S01]  /*2d9c0*/  IMAD.MOV.U32 R29, RZ, RZ, 0x1 ;  /* 0x00000001ff1d7424 */ /* 0x000fe200078e00ff */
[----:B------:R-:W-:Y:S01]  /*2d9d0*/  CS2R R24, SRZ ;  /* 0x0000000000187805 */ /* 0x000fe2000001ff00 */
[----:B------:R-:W-:Y:S01]  /*2d9e0*/  IMAD.MOV.U32 R28, RZ, RZ, 0x1 ;  /* 0x00000001ff1c7424 */ /* 0x000fe200078e00ff */
[----:B------:R-:W-:Y:S01]  /*2d9f0*/  ULDC.64 UR44, c[0x0][0x198] ;  /* 0x00006600002c7ab9 */ /* 0x000fe20000000a00 */
[----:B------:R-:W-:Y:S01]  /*2da00*/  ULOP3.LUT UR40, UR36, 0x2, URZ, 0xfc, !UPT ;  /* 0x0000000224287892 */ /* 0x000fe2000f8efc3f */
[----:B------:R-:W-:Y:S01]  /*2da10*/  ULDC UR39, c[0x0][0xc] ;  /* 0x0000030000277ab9 */ /* 0x000fe20000000800 */
[----:B--2---:R-:W-:-:S06]  /*2da20*/  ULEA UR4, UR5, UR4, 0x18 ;  /* 0x0000000405047291 */ /* 0x004fcc000f8ec03f */
[----:B------:R-:W-:Y:S01]  /*2da30*/  IMAD.U32 R23, RZ, RZ, UR4 ;  /* 0x00000004ff177e24 */ /* 0x000fe2000f8e00ff */
[C---:B-1----:R-:W-:Y:S01]  /*2da40*/  LOP3.LUT R3, R4.reuse, 0x7f, RZ, 0xc0, !PT ;  /* 0x0000007f04037812 */ /* 0x042fe200078ec0ff */
[----:B0-----:R-:W-:-:S04]  /*2da50*/  IMAD.SHL.U32 R0, R4, 0x8, RZ ;  /* 0x0000000804007824 */ /* 0x001fc800078e00ff */
[----:B------:R-:W-:Y:S01]  /*2da60*/  IMAD.SHL.U32 R37, R3, 0x8, RZ ;  /* 0x0000000803257824 */ /* 0x000fe200078e00ff */
[----:B------:R-:W-:Y:S02]  /*2da70*/  LOP3.LUT R2, R0, 0x1f8, RZ, 0xc0, !PT ;  /* 0x000001f800027812 */ /* 0x000fe400078ec0ff */
[----:B------:R-:W-:Y:S02]  /*2da80*/  SHF.R.U32.HI R3, RZ, 0x3, R3 ;  /* 0x00000003ff037819 */ /* 0x000fe40000011603 */
[----:B------:R-:W-:Y:S02]  /*2da90*/  LOP3.LUT R2, R2, 0x38, R4, 0x78, !PT ;  /* 0x0000003802027812 */ /* 0x000fe400078e7804 */
[----:B------:R-:W-:Y:S02]  /*2daa0*/  LOP3.LUT R0, R0, 0x38, RZ, 0xc0, !PT ;  /* 0x0000003800007812 */ /* 0x000fe400078ec0ff */
[----:B------:R-:W-:Y:S01]  /*2dab0*/  LOP3.LUT R37, R2, 0x200, R37, 0xf8, !PT ;  /* 0x0000020002257812 */ /* 0x000fe200078ef825 */
[----:B------:R-:W-:Y:S01]  /*2dac0*/  IMAD.SHL.U32 R2, R4, 0x10, RZ ;  /* 0x0000001004027824 */ /* 0x000fe200078e00ff */
[----:B------:R-:W-:-:S03]  /*2dad0*/  LOP3.LUT R4, R0, 0x80, RZ, 0xfc, !PT ;  /* 0x0000008000047812 */ /* 0x000fc600078efcff */
[----:B------:R-:W-:Y:S01]  /*2dae0*/  IMAD R26, R37, 0x2, R23 ;  /* 0x00000002251a7824 */ /* 0x000fe200078e0217 */
[----:B------:R-:W-:Y:S02]  /*2daf0*/  LOP3.LUT R3, R3, 0x70, R2, 0xf8, !PT ;  /* 0x0000007003037812 */ /* 0x000fe400078ef802 */
[C---:B------:R-:W-:Y:S02]  /*2db00*/  LOP3.LUT R2, R0.reuse, 0x40, RZ, 0xfc, !PT ;  /* 0x0000004000027812 */ /* 0x040fe400078efcff */
[C---:B------:R-:W-:Y:S02]  /*2db10*/  LOP3.LUT R3, R0.reuse, 0xc0, RZ, 0xfc, !PT ;  /* 0x000000c000037812 */ /* 0x040fe400078efcff */
[C---:B------:R-:W-:Y:S02]  /*2db20*/  LOP3.LUT R2, R0.reuse, 0x100, RZ, 0xfc, !PT ;  /* 0x0000010000027812 */ /* 0x040fe400078efcff */
[C---:B------:R-:W-:Y:S02]  /*2db30*/  LOP3.LUT R3, R0.reuse, 0x140, RZ, 0xfc, !PT ;  /* 0x0000014000037812 */ /* 0x040fe400078efcff */
[----:B------:R-:W-:-:S02]  /*2db40*/  LOP3.LUT R2, R0, 0x180, RZ, 0xfc, !PT ;  /* 0x0000018000027812 */ /* 0x000fc400078efcff */
[----:B---3--:R-:W-:-:S07]  /*2db50*/  LOP3.LUT R0, R0, 0x1c0, RZ, 0xfc, !PT ;  /* 0x000001c000007812 */ /* 0x008fce00078efcff */
.L_x_3814:
[----:B------:R-:W-:Y:S05]  /*2db60*/  YIELD ;  /* 0x0000000000007946 */ /* 0x000fea0003800000 */
[----:B------:R-:W-:Y:S01]  /*2db70*/  ULDC.64 UR4, c[0x0][0xb20] ;  /* 0x0002c80000047ab9 */ /* 0x000fe20000000a00 */
[----:B------:R-:W-:Y:S01]  /*2db80*/  IMAD.MOV.U32 R34, RZ, RZ, RZ ;  /* 0x000000ffff227224 */ /* 0x000fe200078e00ff */
[----:B------:R-:W-:Y:S01]  /*2db90*/  ISETP.NE.U32.AND P0, PT, RZ, UR4, PT ;  /* 0x00000004ff007c0c */ /* 0x000fe2000bf05070 */
[----:B------:R-:W0:Y:S01]  /*2dba0*/  LDC.64 R4, c[0x0][0xaf8] ;  /* 0x0002be00ff047b82 */ /* 0x000e220000000a00 */
[----:B------:R-:W-:Y:S01]  /*2dbb0*/  IMAD.MOV.U32 R8, RZ, RZ, RZ ;  /* 0x000000ffff087224 */ /* 0x000fe200078e00ff */
[----:B------:R-:W-:Y:S01]  /*2dbc0*/  ULDC.64 UR6, c[0x0][0xb08] ;  /* 0x0002c20000067ab9 */ /* 0x000fe20000000a00 */
[----:B------:R-:W-:Y:S01]  /*2dbd0*/  ISETP.NE.AND.EX P0, PT, RZ, UR5, PT, P0 ;  /* 0x00000005ff007c0c */ /* 0x000fe2000bf05300 */
[----:B------:R-:W-:-:S12]  /*2dbe0*/  ULDC.64 UR4, c[0x0][0xb10] ;  /* 0x0002c40000047ab9 */ /* 0x000fd80000000a00 */
[----:B-1----:R-:W1:Y:S02]  /*2dbf0*/  @P0 LDC.64 R2, c[0x0][0xb20] ;  /* 0x0002c800ff020b82 */ /* 0x002e640000000a00 */
[----:B-1----:R-:W-:-:S05]  /*2dc00*/  @P0 IMAD.WIDE R2, R19, 0x4, R2 ;  /* 0x0000000413020825 */ /* 0x002fca00078e0202 */
[----:B------:R1:W5:Y:S01]  /*2dc10*/  @P0 LDG.E R34, desc[UR46][R2.64] ;  /* 0x0000002e02220981 */ /* 0x000362000c1e1900 */
[----:B------:R-:W-:Y:S01]  /*2dc20*/  ISETP.NE.U32.AND P0, PT, RZ, UR4, PT ;  /* 0x00000004ff007c0c */ /* 0x000fe2000bf05070 */
[----:B0-----:R-:W-:Y:S01]  /*2dc30*/  IMAD.WIDE R4, R19, 0x4, R4 ;  /* 0x0000000413047825 */ /* 0x001fe200078e0204 */
[----:B------:R-:W-:Y:S02]  /*2dc40*/  ISETP.NE.U32.AND P1, PT, RZ, UR6, PT ;  /* 0x00000006ff007c0c */ /* 0x000fe4000bf25070 */
[----:B------:R-:W-:Y:S01]  /*2dc50*/  ISETP.NE.AND.EX P2, PT, RZ, UR5, PT, P0 ;  /* 0x00000005ff007c0c */ /* 0x000fe2000bf45300 */
[----:B------:R-:W-:Y:S01]  /*2dc60*/  ULDC.64 UR4, c[0x0][0xaf8] ;  /* 0x0002be0000047ab9 */ /* 0x000fe20000000a00 */
[----:B------:R-:W-:Y:S01]  /*2dc70*/  ISETP.NE.AND.EX P1, PT, RZ, UR7, PT, P1 ;  /* 0x00000007ff007c0c */ /* 0x000fe2000bf25310 */
[----:B------:R-:W-:Y:S01]  /*2dc80*/  IMAD.MOV.U32 R0, RZ, RZ, RZ ;  /* 0x000000ffff007224 */ /* 0x000fe200078e00ff */
[----:B------:R-:W-:Y:S01]  /*2dc90*/  ISETP.NE.U32.AND P0, PT, RZ, UR4, PT ;  /* 0x00000004ff007c0c */ /* 0x000fe2000bf05070 */
[----:B-1----:R-:W0:Y:S03]  /*2dca0*/  LDC.64 R2, c[0x0][0xb08] ;  /* 0x0002c200ff027b82 */ /* 0x002e260000000a00 */
[----:B------:R-:W-:-:S05]  /*2dcb0*/  ISETP.NE.AND.EX P0, PT, RZ, UR5, PT, P0 ;  /* 0x00000005ff007c0c */ /* 0x000fca000bf05300 */
[----:B--23--:R-:W1:Y:S08]  /*2dcc0*/  @P2 LDC.64 R6, c[0x0][0xb10] ;  /* 0x0002c400ff062b82 */ /* 0x00ce700000000a00 */
[----:B------:R-:W2:Y:S01]  /*2dcd0*/  @P0 LDG.E R8, desc[UR46][R4.64] ;  /* 0x0000002e04080981 */ /* 0x000ea2000c1e1900 */
[----:B------:R-:W-:Y:S01]  /*2dce0*/  ULDC UR4, c[0x0][0x288] ;  /* 0x0000a20000047ab9 */ /* 0x000fe20000000800 */
[----:B0-----:R-:W-:-:S05]  /*2dcf0*/  IMAD.WIDE R2, R19, 0x4, R2 ;  /* 0x0000000413027825 */ /* 0x001fca00078e0202 */
[----:B------:R-:W5:Y:S01]  /*2dd00*/  @P1 LDG.E R0, desc[UR46][R2.64] ;  /* 0x0000002e02001981 */ /* 0x000f62000c1e1900 */
[----:B-1----:R-:W-:-:S03]  /*2dd10*/  @P2 IMAD.WIDE R6, R19, 0x4, R6 ;  /* 0x0000000413062825 */ /* 0x002fc600078e0206 */
[----:B--2---:R0:W-:Y:S02]  /*2dd20*/  STL [R1+0x418], R8 ;  /* 0x0004180801007387 */ /* 0x0041e40000100800 */
[----:B0-----:R-:W-:Y:S01]  /*2dd30*/  IMAD.U32 R8, RZ, RZ, UR4 ;  /* 0x00000004ff087e24 */ /* 0x001fe2000f8e00ff */
[----:B------:R-:W-:-:S05]  /*2dd40*/  ULDC.64 UR4, c[0x0][0x418] ;  /* 0x0001060000047ab9 */ /* 0x000fca0000000a00 */
        /* <DEDUP_REMOVED lines=18> */
.L_x_3686:
        /* <DEDUP_REMOVED lines=8> */
.L_x_3687:
        /* <DEDUP_REMOVED lines=9> */
.L_x_3688:
        /* <DEDUP_REMOVED lines=15> */
[----:B------:R-:W-:Y:S01]  /*2e070*/  SHF.R.S32.HI R2, RZ, 0x1f, R9 ;  /* 0x0000001fff027819 */ /* 0x000fe20000011409 */
[----:B------:R-:W-:-:S03]  /*2e080*/  IMAD.IADD R8, R6, 0x1, R8 ;  /* 0x0000000106087824 */ /* 0x000fc600078e0208 */
        /* <DEDUP_REMOVED lines=17> */
.L_x_3691:
[----:B------:R-:W-:-:S13]  /*2e1a0*/  ISETP.NE.AND P0, PT, R3, 0x1, PT ;  /* 0x000000010300780c */ /* 0x000fda0003f05270 */
[----:B------:R-:W0:Y:S02]  /*2e1b0*/  @P0 LDC.64 R4, c[0x0][0xae0] ;  /* 0x0002b800ff040b82 */ /* 0x000e240000000a00 */
[----:B0-----:R-:W-:-:S05]  /*2e1c0*/  @P0 IMAD.HI.U32 R4, R11, R4, RZ ;  /* 0x000000040b040227 */ /* 0x001fca00078e00ff */
[----:B------:R-:W-:-:S07]  /*2e1d0*/  @P0 SHF.R.U32.HI R11, RZ, R5, R4 ;  /* 0x00000005ff0b0219 */ /* 0x000fce0000011604 */
.L_x_3692:
[----:B------:R-:W-:Y:S05]  /*2e1e0*/  BSYNC B0 ;  /* 0x0000000000007941 */ /* 0x000fea0003800000 */
.L_x_3690:
[----:B------:R-:W-:-:S05]  /*2e1f0*/  IMAD R11, R11, R3, R3 ;  /* 0x000000030b0b7224 */ /* 0x000fca00078e0203 */
[----:B------:R-:W-:-:S07]  /*2e200*/  VIMNMX R2, R2, R11, PT ;  /* 0x0000000b02027248 */ /* 0x000fce0003fe0100 */
.L_x_3689:
        /* <DEDUP_REMOVED lines=20> */
.L_x_3695:
[----:B------:R-:W-:-:S13]  /*2e350*/  ISETP.NE.AND P0, PT, R3, 0x1, PT ;  /* 0x000000010300780c */ /* 0x000fda0003f05270 */
[----:B------:R-:W0:Y:S02]  /*2e360*/  @P0 LDC.64 R4, c[0x0][0xae0] ;  /* 0x0002b800ff040b82 */ /* 0x000e240000000a00 */
[----:B0-----:R-:W-:-:S05]  /*2e370*/  @P0 IMAD.HI.U32 R4, R12, R4, RZ ;  /* 0x000000040c040227 */ /* 0x001fca00078e00ff */
[----:B------:R-:W-:-:S07]  /*2e380*/  @P0 SHF.R.U32.HI R12, RZ, R5, R4 ;  /* 0x00000005ff0c0219 */ /* 0x000fce0000011604 */
.L_x_3696:
[----:B------:R-:W-:Y:S05]  /*2e390*/  BSYNC B0 ;  /* 0x0000000000007941 */ /* 0x000fea0003800000 */
.L_x_3694:
[----:B------:R-:W-:-:S05]  /*2e3a0*/  IMAD R3, R12, R3, RZ ;  /* 0x000000030c037224 */ /* 0x000fca00078e02ff */
[----:B------:R-:W-:-:S07]  /*2e3b0*/  VIMNMX R11, R11, R3, !PT ;  /* 0x000000030b0b7248 */ /* 0x000fce0007fe0100 */
.L_x_3693:
        /* <DEDUP_REMOVED lines=9> */
[----:B------:R-:W-:-:S05]  /*2e450*/  VIMNMX R2, RZ, R2, !PT ;  /* 0x00000002ff027248 */ /* 0x000fca0007fe0100 */
[--C-:B------:R-:W-:Y:S02]  /*2e460*/  IMAD R2, R2, 0x40, -R10.reuse ;  /* 0x0000004002027824 */ /* 0x100fe400078e0a0a */
[----:B------:R-:W-:-:S03]  /*2e470*/  IMAD R10, R3, 0x40, -R10 ;  /* 0x00000040030a7824 */ /* 0x000fc600078e0a0a */
[----:B------:R-:W-:Y:S02]  /*2e480*/  VIMNMX R5, RZ, R2, !PT ;  /* 0x00000002ff057248 */ /* 0x000fe40007fe0100 */
[----:B------:R-:W-:-:S04]  /*2e490*/  VIMNMX R10, R10, R7, PT ;  /* 0x000000070a0a7248 */ /* 0x000fc80003fe0100 */
        /* <DEDUP_REMOVED lines=17> */
.L_x_3868:
[----:B-1----:R-:W-:Y:S02]  /*2e5b0*/  ISETP.NE.AND P0, PT, R14, RZ, PT ;  /* 0x000000ff0e00720c */ /* 0x002fe40003f05270 */
[----:B------:R-:W-:-:S11]  /*2e5c0*/  PLOP3.LUT P6, PT, PT, PT, PT, 0x8, 0x0 ;  /* 0x000000000000781c */ /* 0x000fd60003fce170 */
[----:B------:R-:W-:Y:S05]  /*2e5d0*/  @P0 BRA `(.L_x_3700) ;  /* 0x00000000000c0947 */ /* 0x000fea0003800000 */
[----:B------:R-:W-:-:S03]  /*2e5e0*/  UMOV UR4, 0xffffffff ;  /* 0xffffffff00047882 */ /* 0x000fc60000000000 */
[----:B------:R-:W-:Y:S05]  /*2e5f0*/  BRA.DIV UR4, `(.L_x_3701) ;  /* 0x0000008604247947 */ /* 0x000fea000b800000 */
[----:B------:R-:W-:-:S13]  /*2e600*/  ELECT P6, URZ, PT ;  /* 0x00000000003f782f */ /* 0x000fda00038c0000 */
.L_x_3700:
        /* <DEDUP_REMOVED lines=9> */
.L_x_3871:
[----:B------:R-:W-:Y:S05]  /*2e6a0*/  BSYNC B1 ;  /* 0x0000000000017941 */ /* 0x000fea0003800000 */
.L_x_3702:
[----:B------:R-:W-:Y:S04]  /*2e6b0*/  BSSY B1, `(.L_x_3704) ;  /* 0x00000b7000017945 */ /* 0x000fe80003800000 */
[----:B------:R-:W-:Y:S05]  /*2e6c0*/  @!P6 BRA `(.L_x_3705) ;  /* 0x0000000800d4e947 */ /* 0x000fea0003800000 */
[----:B------:R-:W1:Y:S01]  /*2e6d0*/  S2R R7, SR_TID.X ;  /* 0x0000000000077919 */ /* 0x000e620000002100 */
[----:B0-----:R-:W-:Y:S01]  /*2e6e0*/  IMAD R3, R24, 0x8, R23 ;  /* 0x0000000818037824 */ /* 0x001fe200078e0217 */
[----:B------:R-:W-:Y:S01]  /*2e6f0*/  BSSY B2, `(.L_x_3706) ;  /* 0x0000006000027945 */ /* 0x000fe20003800000 */
[----:B-1----:R-:W-:Y:S02]  /*2e700*/  LOP3.LUT R10, R7, 0x7f, RZ, 0xc0, !PT ;  /* 0x0000007f070a7812 */ /* 0x002fe400078ec0ff */
[----:B------:R-:W-:Y:S02]  /*2e710*/  SHF.L.U32 R7, R29, 0x1f, RZ ;  /* 0x0000001f1d077819 */ /* 0x000fe400000006ff */
[----:B------:R-:W-:Y:S02]  /*2e720*/  ISETP.NE.AND P1, PT, R10, RZ, PT ;  /* 0x000000ff0a00720c */ /* 0x000fe40003f25270 */
[----:B------:R-:W0:Y:S02]  /*2e730*/  SYNCS.PHASECHK.TRANS64.TRYWAIT P0, [R3+URZ+0x388a0], R7 ;  /* 0x0388a007030075a7 */ /* 0x000e24000800017f */
[----:B0-----:R-:W-:Y:S09]  /*2e740*/  @!P0 BRA `(.L_x_3707) ;  /* 0x0000008400048947 */ /* 0x001ff20003800000 */
.L_x_3872:
[----:B------:R-:W-:Y:S05]  /*2e750*/  BSYNC B2 ;  /* 0x0000000000027941 */ /* 0x000fea0003800000 */
.L_x_3706:
[----:B------:R-:W-:Y:S04]  /*2e760*/  BSSY B2, `(.L_x_3708) ;  /* 0x0000009000027945 */ /* 0x000fe80003800000 */
[----:B------:R-:W-:Y:S05]  /*2e770*/  @P1 BRA `(.L_x_3709) ;  /* 0x00000000001c1947 */ /* 0x000fea0003800000 */
[----:B------:R-:W1:Y:S02]  /*2e780*/  S2R R10, SR_TID.X ;  /* 0x00000000000a7919 */ /* 0x000e640000002100 */
[----:B-1----:R-:W-:Y:S01]  /*2e790*/  LOP3.LUT R11, R10, 0x1f, RZ, 0xc0, !PT ;  /* 0x0000001f0a0b7812 */ /* 0x002fe200078ec0ff */
[----:B------:R-:W-:-:S03]  /*2e7a0*/  IMAD.MOV.U32 R10, RZ, RZ, 0x2000 ;  /* 0x00002000ff0a7424 */ /* 0x000fc600078e00ff */
[----:B------:R-:W-:Y:S01]  /*2e7b0*/  ISETP.NE.AND P0, PT, R11, RZ, PT ;  /* 0x000000ff0b00720c */ /* 0x000fe20003f05270 */
[----:B------:R1:W-:-:S12]  /*2e7c0*/  SYNCS.ARRIVE.TRANS64 RZ, [R3+URZ+0x38890], R10 ;  /* 0x0388900a03ff79a7 */ /* 0x0003d8000800003f */
[----:B-1----:R-:W-:Y:S05]  /*2e7d0*/  @!P0 BRA `(.L_x_3709) ;  /* 0x0000000000048947 */ /* 0x002fea0003800000 */
[----:B------:R-:W-:Y:S01]  /*2e7e0*/  BPT.TRAP 0x1 ;  /* 0x000000040000795c */ /* 0x000fe20000300000 */
.L_x_3709:
[----:B------:R-:W-:Y:S05]  /*2e7f0*/  BSYNC B2 ;  /* 0x0000000000027941 */ /* 0x000fea0003800000 */
.L_x_3708:
        /* <DEDUP_REMOVED lines=10> */
[----:B------:R-:W-:Y:S01]  /*2e8a0*/  VIADD R12, R3, 0x38890 ;  /* 0x00038890030c7836 */ /* 0x000fe20000000000 */
[----:B------:R-:W-:-:S09]  /*2e8b0*/  UMOV UR7, 0x12f00000 ;  /* 0x12f0000000077882 */ /* 0x000fd20000000000 */
.L_x_3710:
        /* <DEDUP_REMOVED lines=13> */
.L_x_3873:
[----:B------:R-:W-:Y:S05]  /*2e990*/  BSYNC B2 ;  /* 0x0000000000027941 */ /* 0x000fea0003800000 */
.L_x_3711:
        /* <DEDUP_REMOVED lines=11> */
.L_x_3714:
[----:B------:R-:W-:Y:S05]  /*2ea50*/  BSYNC B2 ;  /* 0x0000000000027941 */ /* 0x000fea0003800000 */
.L_x_3713:
[----:B------:R-:W-:Y:S01]  /*2ea60*/  R2UR UR10, R14 ;  /* 0x000000000e0a72ca */ /* 0x000fe200000e0000 */
[----:B01----:R-:W-:Y:S01]  /*2ea70*/  IMAD R7, R24, 0x10000, R23 ;  /* 0x0001000018077824 */ /* 0x003fe200078e0217 */
[----:B------:R-:W-:Y:S01]  /*2ea80*/  R2UR UR6, R12 ;  /* 0x000000000c0672ca */ /* 0x000fe200000e0000 */
[----:B------:R-:W-:Y:S01]  /*2ea90*/  UIADD3 UR4, UP0, UR44, 0x670, URZ ;  /* 0x000006702c047890 */ /* 0x000fe2000ff1e03f */
[----:B------:R-:W-:Y:S01]  /*2eaa0*/  R2UR UR7, R13 ;  /* 0x000000000d0772ca */ /* 0x000fe200000e0000 */
[----:B------:R-:W-:Y:S01]  /*2eab0*/  VIADD R3, R3, 0x388b0 ;  /* 0x000388b003037836 */ /* 0x000fe20000000000 */
[----:B------:R-:W-:Y:S01]  /*2eac0*/  PLOP3.LUT P0, PT, PT, PT, PT, 0x80, 0x0 ;  /* 0x000000000000781c */ /* 0x000fe20003f0f070 */
[----:B------:R-:W-:Y:S01]  /*2ead0*/  VIADD R11, R7, 0x400 ;  /* 0x00000400070b7836 */ /* 0x000fe20000000000 */
[----:B------:R-:W-:-:S12]  /*2eae0*/  UIADD3.X UR5, URZ, UR45, URZ, UP0, !UPT ;  /* 0x0000002d3f057290 */ /* 0x000fd800087fe43f */
.L_x_3715:
        /* <DEDUP_REMOVED lines=15> */
.L_x_3716:
        /* <DEDUP_REMOVED lines=15> */
.L_x_3717:
        /* <DEDUP_REMOVED lines=15> */
.L_x_3718:
        /* <DEDUP_REMOVED lines=15> */
.L_x_3719:
        /* <DEDUP_REMOVED lines=15> */
.L_x_3720:
        /* <DEDUP_REMOVED lines=15> */
.L_x_3721:
        /* <DEDUP_REMOVED lines=15> */
.L_x_3722:
        /* <DEDUP_REMOVED lines=10> */
.L_x_3705:
[----:B------:R-:W-:Y:S05]  /*2f220*/  BSYNC B1 ;  /* 0x0000000000017941 */ /* 0x000fea0003800000 */
.L_x_3704:
        /* <DEDUP_REMOVED lines=9> */
.L_x_3742:
[----:B------:R-:W-:Y:S05]  /*2f2c0*/  YIELD ;  /* 0x0000000000007946 */ /* 0x000fea0003800000 */
[----:B------:R-:W-:Y:S04]  /*2f2d0*/  BSSY B1, `(.L_x_3723) ;  /* 0x00000b6000017945 */ /* 0x000fe80003800000 */
[----:B------:R-:W-:Y:S05]  /*2f2e0*/  @!P6 BRA `(.L_x_3724) ;  /* 0x0000000800d0e947 */ /* 0x000fea0003800000 */
[----:B------:R-:W0:Y:S01]  /*2f2f0*/  S2R R2, SR_TID.X ;  /* 0x0000000000027919 */ /* 0x000e220000002100 */
[----:B------:R-:W-:Y:S01]  /*2f300*/  IMAD R10, R24, 0x8, R23 ;  /* 0x00000008180a7824 */ /* 0x000fe200078e0217 */
[----:B------:R-:W-:Y:S01]  /*2f310*/  BSSY B2, `(.L_x_3725) ;  /* 0x0000006000027945 */ /* 0x000fe20003800000 */
[----:B0-----:R-:W-:Y:S02]  /*2f320*/  LOP3.LUT R3, R2, 0x7f, RZ, 0xc0, !PT ;  /* 0x0000007f02037812 */ /* 0x001fe400078ec0ff */
[----:B------:R-:W-:Y:S02]  /*2f330*/  SHF.L.U32 R2, R29, 0x1f, RZ ;  /* 0x0000001f1d027819 */ /* 0x000fe400000006ff */
[----:B------:R-:W-:Y:S02]  /*2f340*/  ISETP.NE.AND P2, PT, R3, RZ, PT ;  /* 0x000000ff0300720c */ /* 0x000fe40003f45270 */
[----:B------:R-:W0:Y:S02]  /*2f350*/  SYNCS.PHASECHK.TRANS64.TRYWAIT P1, [R10+URZ+0x388a0], R2 ;  /* 0x0388a0020a0075a7 */ /* 0x000e24000802017f */
[----:B0-----:R-:W-:Y:S09]  /*2f360*/  @!P1 BRA `(.L_x_3726) ;  /* 0x0000007800249947 */ /* 0x001ff20003800000 */
.L_x_3874:
[----:B------:R-:W-:Y:S05]  /*2f370*/  BSYNC B2 ;  /* 0x0000000000027941 */ /* 0x000fea0003800000 */
.L_x_3725:
        /* <DEDUP_REMOVED lines=9> */
.L_x_3728:
[----:B------:R-:W-:Y:S05]  /*2f410*/  BSYNC B2 ;  /* 0x0000000000027941 */ /* 0x000fea0003800000 */
.L_x_3727:
        /* <DEDUP_REMOVED lines=11> */
.L_x_3729:
        /* <DEDUP_REMOVED lines=13> */
.L_x_3875:
[----:B------:R-:W-:Y:S05]  /*2f5a0*/  BSYNC B2 ;  /* 0x0000000000027941 */ /* 0x000fea0003800000 */
.L_x_3730:
[----:B------:R-:W-:Y:S01]  /*2f5b0*/  BSSY B2, `(.L_x_3732) ;  /* 0x000000b000027945 */ /* 0x000fe20003800000 */
[----:B01----:R-:W-:Y:S02]  /*2f5c0*/  IMAD.MOV.U32 R2, RZ, RZ, 0x0 ;  /* 0x00000000ff027424 */ /* 0x003fe400078e00ff */
[----:B------:R-:W-:Y:S01]  /*2f5d0*/  IMAD.MOV.U32 R3, RZ, RZ, 0x12f00000 ;  /* 0x12f00000ff037424 */ /* 0x000fe200078e00ff */
[----:B------:R-:W-:Y:S06]  /*2f5e0*/  @P2 BRA `(.L_x_3733) ;  /* 0x00000000001c2947 */ /* 0x000fec0003800000 */
[----:B------:R-:W0:Y:S02]  /*2f5f0*/  S2R R13, SR_TID.X ;  /* 0x00000000000d7919 */ /* 0x000e240000002100 */
[----:B0-----:R-:W-:Y:S01]  /*2f600*/  LOP3.LUT R14, R13, 0x1f, RZ, 0xc0, !PT ;  /* 0x0000001f0d0e7812 */ /* 0x001fe200078ec0ff */
[----:B------:R-:W-:-:S03]  /*2f610*/  IMAD.MOV.U32 R13, RZ, RZ, 0x10000 ;  /* 0x00010000ff0d7424 */ /* 0x000fc600078e00ff */
[----:B------:R-:W-:Y:S01]  /*2f620*/  ISETP.NE.AND P1, PT, R14, RZ, PT ;  /* 0x000000ff0e00720c */ /* 0x000fe20003f25270 */
[----:B------:R0:W-:-:S12]  /*2f630*/  SYNCS.ARRIVE.TRANS64 RZ, [R10+URZ+0x388b0], R13 ;  /* 0x0388b00d0aff79a7 */ /* 0x0001d8000800003f */
[----:B0-----:R-:W-:Y:S05]  /*2f640*/  @!P1 BRA `(.L_x_3733) ;  /* 0x0000000000049947 */ /* 0x001fea0003800000 */
[----:B------:R-:W-:Y:S01]  /*2f650*/  BPT.TRAP 0x1 ;  /* 0x000000040000795c */ /* 0x000fe20000300000 */
.L_x_3733:
[----:B------:R-:W-:Y:S05]  /*2f660*/  BSYNC B2 ;  /* 0x0000000000027941 */ /* 0x000fea0003800000 */
.L_x_3732:
        /* <DEDUP_REMOVED lines=9> */
.L_x_3734:
        /* <DEDUP_REMOVED lines=15> */
.L_x_3735:
        /* <DEDUP_REMOVED lines=15> */
.L_x_3736:
        /* <DEDUP_REMOVED lines=15> */
.L_x_3737:
        /* <DEDUP_REMOVED lines=15> */
.L_x_3738:
        /* <DEDUP_REMOVED lines=15> */
.L_x_3739:
        /* <DEDUP_REMOVED lines=15> */
.L_x_3740:
        /* <DEDUP_REMOVED lines=15> */
.L_x_3741:
        /* <DEDUP_REMOVED lines=10> */
.L_x_3724:
[----:B------:R-:W-:Y:S05]  /*2fe30*/  BSYNC B1 ;  /* 0x0000000000017941 */ /* 0x000fea0003800000 */
.L_x_3723:
        /* <DEDUP_REMOVED lines=8> */
.L_x_3698:
[----:B------:R-:W-:Y:S05]  /*2fec0*/  BSYNC B0 ;  /* 0x0000000000007941 */ /* 0x000fea0003800000 */
.L_x_3697:
[----:B------:R-:W1:Y:S01]  /*2fed0*/  LDC R0, c[0x0][0x448] ;  /* 0x00011200ff007b82 */ /* 0x000e620000000800 */
[----:B0-----:R-:W-:Y:S01]  /*2fee0*/  VIADD R3, R33, 0x3f ;  /* 0x0000003f21037836 */ /* 0x001fe20000000000 */
[----:B------:R-:W-:Y:S06]  /*2fef0*/  @!P0 WARPSYNC.ALL ;  /* 0x0000000000008948 */ /* 0x000fec0003800000 */
[----:B------:R-:W-:Y:S01]  /*2ff00*/  @!P0 BAR.SYNC.DEFER_BLOCKING 0xc, 0x180 ;  /* 0x0306000000008b1d */ /* 0x000fe20000010000 */
[----:B-1----:R-:W-:-:S13]  /*2ff10*/  ISETP.NE.AND P1, PT, R0, 0x1, PT ;  /* 0x000000010000780c */ /* 0x002fda0003f25270 */
        /* <DEDUP_REMOVED lines=20> */
.L_x_3745:
[----:B------:R-:W-:-:S13]  /*30060*/  ISETP.NE.AND P0, PT, R3, 0x1, PT ;  /* 0x000000010300780c */ /* 0x000fda0003f05270 */
[----:B------:R-:W0:Y:S02]  /*30070*/  @P0 LDC.64 R4, c[0x0][0xae0] ;  /* 0x0002b800ff040b82 */ /* 0x000e240000000a00 */
[----:B0-----:R-:W-:-:S05]  /*30080*/  @P0 IMAD.HI.U32 R4, R0, R4, RZ ;  /* 0x0000000400040227 */ /* 0x001fca00078e00ff */
[----:B------:R-:W-:-:S07]  /*30090*/  @P0 SHF.R.U32.HI R0, RZ, R5, R4 ;  /* 0x00000005ff000219 */ /* 0x000fce0000011604 */
.L_x_3746:
[----:B------:R-:W-:Y:S05]  /*300a0*/  BSYNC B0 ;  /* 0x0000000000007941 */ /* 0x000fea0003800000 */
.L_x_3744:
[----:B------:R-:W-:-:S05]  /*300b0*/  IMAD R5, R0, R3, R3 ;  /* 0x0000000300057224 */ /* 0x000fca00078e0203 */
[----:B------:R-:W-:-:S07]  /*300c0*/  VIMNMX R2, R2, R5, PT ;  /* 0x0000000502027248 */ /* 0x000fce0003fe0100 */
.L_x_3743:
[----:B------:R-:W-:Y:S01]  /*300d0*/  VIADD R2, R2, 0x3f ;  /* 0x0000003f02027836 */ /* 0x000fe20000000000 */
[----:B------:R-:W0:Y:S01]  /*300e0*/  @P1 LDC R7, c[0x0][0x450] ;  /* 0x00011400ff071b82 */ /* 0x000e220000000800 */
[----:B------:R-:W-:-:S03]  /*300f0*/  ULDC UR4, c[0x0][0xad4] ;  /* 0x0002b50000047ab9 */ /* 0x000fc60000000800 */
[----:B------:R-:W-:-:S04]  /*30100*/  SHF.R.S32.HI R5, RZ, 0x1f, R2 ;  /* 0x0000001fff057819 */ /* 0x000fc80000011402 */
[----:B------:R-:W-:-:S04]  /*30110*/  LEA.HI R5, R5, R2, RZ, 0x6 ;  /* 0x0000000205057211 */ /* 0x000fc800078f30ff */
[----:B------:R-:W-:Y:S01]  /*30120*/  SHF.R.S32.HI R0, RZ, 0x6, R5 ;  /* 0x00000006ff007819 */ /* 0x000fe20000011405 */
[----:B------:R-:W-:-:S03]  /*30130*/  IMAD.MOV.U32 R5, RZ, RZ, R33 ;  /* 0x000000ffff057224 */ /* 0x000fc600078e0021 */
[----:B------:R-:W-:Y:S02]  /*30140*/  VIMNMX R30, R9, R0, PT ;  /* 0x00000000091e7248 */ /* 0x000fe40003fe0100 */
[----:B------:R-:W1:Y:S03]  /*30150*/  @P1 LDC R0, c[0x0][0x44c] ;  /* 0x00011300ff001b82 */ /* 0x000e660000000800 */
[----:B------:R2:W-:Y:S01]  /*30160*/  STL [R1+0x444], R30 ;  /* 0x0004441e01007387 */ /* 0x0005e20000100800 */
[----:B-1----:R-:W-:-:S05]  /*30170*/  @P1 IMAD.HI.U32 R0, R33, R0, RZ ;  /* 0x0000000021001227 */ /* 0x002fca00078e00ff */
        /* <DEDUP_REMOVED lines=14> */
.L_x_3749:
[----:B------:R-:W-:-:S13]  /*30260*/  ISETP.NE.AND P0, PT, R3, 0x1, PT ;  /* 0x000000010300780c */ /* 0x000fda0003f05270 */
[----:B------:R-:W0:Y:S02]  /*30270*/  @P0 LDC.64 R4, c[0x0][0xae0] ;  /* 0x0002b800ff040b82 */ /* 0x000e240000000a00 */
[----:B0-----:R-:W-:-:S05]  /*30280*/  @P0 IMAD.HI.U32 R4, R2, R4, RZ ;  /* 0x0000000402040227 */ /* 0x001fca00078e00ff */
[----:B------:R-:W-:-:S07]  /*30290*/  @P0 SHF.R.U32.HI R2, RZ, R5, R4 ;  /* 0x00000005ff020219 */ /* 0x000fce0000011604 */
.L_x_3750:
[----:B------:R-:W-:Y:S05]  /*302a0*/  BSYNC B0 ;  /* 0x0000000000007941 */ /* 0x000fea0003800000 */
.L_x_3748:
[----:B------:R-:W-:-:S05]  /*302b0*/  IMAD R3, R2, R3, RZ ;  /* 0x0000000302037224 */ /* 0x000fca00078e02ff */
[----:B------:R-:W-:-:S07]  /*302c0*/  VIMNMX R0, R0, R3, !PT ;  /* 0x0000000300007248 */ /* 0x000fce0007fe0100 */
.L_x_3747:
        /* <DEDUP_REMOVED lines=24> */
.L_x_3752:
        /* <DEDUP_REMOVED lines=20> */
.L_x_3755:
[----:B------:R-:W-:Y:S05]  /*30590*/  BSYNC B6 ;  /* 0x0000000000067941 */ /* 0x000fea0003800000 */
.L_x_3754:
        /* <DEDUP_REMOVED lines=20> */
.L_x_3758:
        /* <DEDUP_REMOVED lines=15> */
.L_x_3757:
[----:B------:R-:W-:Y:S05]  /*307d0*/  BSYNC B6 ;  /* 0x0000000000067941 */ /* 0x000fea0003800000 */
.L_x_3756:
[----:B------:R-:W-:Y:S01]  /*307e0*/  ULDC.64 UR4, c[0x0][0xaf0] ;  /* 0x0002bc0000047ab9 */ /* 0x000fe20000000a00 */
[----:B------:R-:W-:Y:S01]  /*307f0*/  IMAD.MOV.U32 R31, RZ, RZ, R19 ;  /* 0x000000ffff1f7224 */ /* 0x000fe200078e0013 */
[----:B------:R-:W-:Y:S01]  /*30800*/  ISETP.NE.U32.AND P0, PT, RZ, UR4, PT ;  /* 0x00000004ff007c0c */ /* 0x000fe2000bf05070 */
[----:B------:R-:W0:Y:S01]  /*30810*/  S2R R17, SR_TID.X ;  /* 0x0000000000117919 */ /* 0x000e220000002100 */
[----:B------:R-:W1:Y:S01]  /*30820*/  LDC R11, c[0x0][0x430] ;  /* 0x00010c00ff0b7b82 */ /* 0x000e620000000800 */
[----:B------:R-:W2:Y:S01]  /*30830*/  S2R R20, SR_TID.X ;  /* 0x0000000000147919 */ /* 0x000ea20000002100 */
[----:B------:R-:W-:Y:S01]  /*30840*/  ISETP.NE.AND.EX P0, PT, RZ, UR5, PT, P0 ;  /* 0x00000005ff007c0c */ /* 0x000fe2000bf05300 */
[----:B------:R-:W-:-:S12]  /*30850*/  ULDC UR4, c[0x0][0x320] ;  /* 0x0000c80000047ab9 */ /* 0x000fd80000000800 */
[----:B------:R-:W3:Y:S01]  /*30860*/  @P0 LDC.64 R2, c[0x0][0xaf0] ;  /* 0x0002bc00ff020b82 */ /* 0x000ee20000000a00 */
[----:B0-----:R-:W-:Y:S01]  /*30870*/  LOP3.LUT R17, R17, 0x7f, RZ, 0xc0, !PT ;  /* 0x0000007f11117812 */ /* 0x001fe200078ec0ff */
[----:B---3--:R-:W-:-:S05]  /*30880*/  @P0 IMAD.WIDE R2, R19, 0x4, R2 ;  /* 0x0000000413020825 */ /* 0x008fca00078e0202 */
[----:B------:R0:W3:Y:S01]  /*30890*/  @P0 LDG.E R31, desc[UR46][R2.64] ;  /* 0x0000002e021f0981 */ /* 0x0000e2000c1e1900 */
[----:B------:R-:W-:Y:S01]  /*308a0*/  SHF.R.U32.HI R21, RZ, 0x3, R17 ;  /* 0x00000003ff157819 */ /* 0x000fe20000011611 */
[----:B--2---:R-:W-:Y:S01]  /*308b0*/  IMAD.SHL.U32 R17, R20, 0x10, RZ ;  /* 0x0000001014117824 */ /* 0x004fe200078e00ff */
[----:B-1----:R-:W-:Y:S02]  /*308c0*/  ISETP.NE.AND P1, PT, R11, 0x1, PT ;  /* 0x000000010b00780c */ /* 0x002fe40003f25270 */
[----:B------:R-:W-:Y:S02]  /*308d0*/  LEA R0, R30, 0xffffffc0, 0x6 ;  /* 0xffffffc01e007811 */ /* 0x000fe400078e30ff */
[----:B------:R-:W-:Y:S02]  /*308e0*/  LOP3.LUT R17, R21, 0x70, R17, 0xf8, !PT ;  /* 0x0000007015117812 */ /* 0x000fe400078ef811 */
[----:B------:R-:W1:Y:S01]  /*308f0*/  S2R R21, SR_TID.X ;  /* 0x0000000000157919 */ /* 0x000e620000002100 */
[----:B------:R-:W-:-:S02]  /*30900*/  LOP3.LUT R22, R22, 0xffffffbf, RZ, 0xc0, !PT ;  /* 0xffffffbf16167812 */ /* 0x000fc400078ec0ff */
[----:B------:R-:W-:-:S04]  /*30910*/  IMAD.IADD R4, R17, 0x1, R0 ;  /* 0x0000000111047824 */ /* 0x000fc800078e0200 */
[----:B0-----:R-:W0:Y:S01]  /*30920*/  @P1 LDC R3, c[0x0][0x434] ;  /* 0x00010d00ff031b82 */ /* 0x001e220000000800 */
[C---:B------:R-:W-:Y:S01]  /*30930*/  ISETP.GE.AND P0, PT, R4.reuse, R27, PT ;  /* 0x0000001b0400720c */ /* 0x040fe20003f06270 */
[----:B------:R-:W-:-:S03]  /*30940*/  IMAD.IADD R9, R4, 0x1, R34 ;  /* 0x0000000104097824 */ /* 0x000fc600078e0222 */
[----:B------:R-:W-:Y:S01]  /*30950*/  ISETP.GT.U32.OR P0, PT, R17, 0x3f, P0 ;  /* 0x0000003f1100780c */ /* 0x000fe20000704470 */
[----:B------:R-:W-:Y:S02]  /*30960*/  IMAD.MOV.U32 R8, RZ, RZ, R9 ;  /* 0x000000ffff087224 */ /* 0x000fe400078e0009 */
[----:B------:R-:W2:Y:S01]  /*30970*/  @P1 LDC R2, c[0x0][0x438] ;  /* 0x00010e00ff021b82 */ /* 0x000ea20000000800 */
[----:B0-----:R-:W-:-:S04]  /*30980*/  @P1 IMAD.HI.U32 R3, R9, R3, RZ ;  /* 0x0000000309031227 */ /* 0x001fc800078e00ff */
[----:B-1----:R-:W-:Y:S01]  /*30990*/  IMAD.SHL.U32 R21, R21, 0x8, RZ ;  /* 0x0000000815157824 */ /* 0x002fe200078e00ff */
[----:B--2---:R-:W-:-:S04]  /*309a0*/  @P1 SHF.R.U32.HI R8, RZ, R2, R3 ;  /* 0x00000002ff081219 */ /* 0x004fc80000011603 */
[----:B------:R-:W-:Y:S01]  /*309b0*/  LOP3.LUT R21, R21, 0x38, RZ, 0xc0, !PT ;  /* 0x0000003815157812 */ /* 0x000fe200078ec0ff */
[----:B------:R-:W0:Y:S03]  /*309c0*/  @!P0 LDC.64 R2, c[0x0][0x428] ;  /* 0x00010a00ff028b82 */ /* 0x000e260000000a00 */
[----:B------:R-:W-:Y:S02]  /*309d0*/  LOP3.LUT R30, R21, 0x40, RZ, 0xfc, !PT ;  /* 0x00000040151e7812 */ /* 0x000fe400078efcff */
[----:B------:R-:W1:Y:S02]  /*309e0*/  S2R R21, SR_TID.X ;  /* 0x0000000000157919 */ /* 0x000e640000002100 */
[----:B------:R-:W-:Y:S02]  /*309f0*/  ISETP.GE.AND P2, PT, R30, UR4, PT ;  /* 0x000000041e007c0c */ /* 0x000fe4000bf46270 */
[----:B------:R-:W2:Y:S02]  /*30a00*/  S2R R30, SR_TID.X ;  /* 0x00000000001e7919 */ /* 0x000ea40000002100 */
[----:B------:R-:W-:-:S05]  /*30a10*/  SEL R10, RZ, 0xffffffff, P2 ;  /* 0xffffffffff0a7807 */ /* 0x000fca0001000000 */
[----:B------:R-:W-:-:S04]  /*30a20*/  IMAD.SHL.U32 R10, R10, 0x2, RZ ;  /* 0x000000020a0a7824 */ /* 0x000fc800078e00ff */
[----:B------:R-:W-:-:S04]  /*30a30*/  @P2 LOP3.LUT R22, R22, 0x40, RZ, 0xfc, !PT ;  /* 0x0000004016162812 */ /* 0x000fc800078efcff */
[----:B------:R-:W-:Y:S01]  /*30a40*/  LOP3.LUT R22, R22, 0xffffff7f, RZ, 0xc0, !PT ;  /* 0xffffff7f16167812 */ /* 0x000fe200078ec0ff */
[C---:B-1----:R-:W-:Y:S02]  /*30a50*/  IMAD.SHL.U32 R12, R21.reuse, 0x8, RZ ;  /* 0x00000008150c7824 */ /* 0x042fe400078e00ff */
[----:B------:R-:W-:Y:S02]  /*30a60*/  IMAD.SHL.U32 R21, R21, 0x8, RZ ;  /* 0x0000000815157824 */ /* 0x000fe400078e00ff */
[----:B--2---:R-:W-:Y:S01]  /*30a70*/  IMAD.SHL.U32 R30, R30, 0x8, RZ ;  /* 0x000000081e1e7824 */ /* 0x004fe200078e00ff */
[----:B------:R-:W-:Y:S02]  /*30a80*/  LOP3.LUT R12, R12, 0x38, RZ, 0xc0, !PT ;  /* 0x000000380c0c7812 */ /* 0x000fe400078ec0ff */
[----:B------:R-:W-:Y:S02]  /*30a90*/  LOP3.LUT R21, R21, 0x38, RZ, 0xc0, !PT ;  /* 0x0000003815157812 */ /* 0x000fe400078ec0ff */
[----:B------:R-:W-:-:S02]  /*30aa0*/  ISETP.GE.AND P1, PT, R12, UR4, PT ;  /* 0x000000040c007c0c */ /* 0x000fc4000bf26270 */
[----:B------:R-:W-:Y:S02]  /*30ab0*/  LOP3.LUT R30, R30, 0x38, RZ, 0xc0, !PT ;  /* 0x000000381e1e7812 */ /* 0x000fe400078ec0ff */
[----:B------:R-:W-:Y:S02]  /*30ac0*/  SEL R4, RZ, 0x1, P1 ;  /* 0x00000001ff047807 */ /* 0x000fe40000800000 */
[C---:B------:R-:W-:Y:S02]  /*30ad0*/  LOP3.LUT R32, R30.reuse, 0x80, RZ, 0xfc, !PT ;  /* 0x000000801e207812 */ /* 0x040fe400078efcff */
[----:B------:R-:W-:Y:S02]  /*30ae0*/  LOP3.LUT R30, R30, 0xc0, RZ, 0xfc, !PT ;  /* 0x000000c01e1e7812 */ /* 0x000fe400078efcff */
[----:B------:R-:W-:Y:S02]  /*30af0*/  LOP3.LUT R10, R10, 0x2, R4, 0xe2, !PT ;  /* 0x000000020a0a7812 */ /* 0x000fe400078ee204 */
[----:B------:R-:W-:Y:S01]  /*30b00*/  ISETP.GE.AND P2, PT, R32, UR4, PT ;  /* 0x0000000420007c0c */ /* 0x000fe2000bf46270 */
[----:B------:R-:W1:Y:S01]  /*30b10*/  @!P0 LDC.64 R4, c[0x0][0x418] ;  /* 0x00010600ff048b82 */ /* 0x000e620000000a00 */
[----:B------:R-:W-:-:S02]  /*30b20*/  @P1 LOP3.LUT R22, R22, 0x80, RZ, 0xfc, !PT ;  /* 0x0000008016161812 */ /* 0x000fc400078efcff */
[----:B------:R-:W-:Y:S02]  /*30b30*/  ISETP.GE.AND P1, PT, R30, UR4, PT ;  /* 0x000000041e007c0c */ /* 0x000fe4000bf26270 */
[----:B------:R-:W-:Y:S02]  /*30b40*/  SEL R6, RZ, 0x4, P2 ;  /* 0x00000004ff067807 */ /* 0x000fe40001000000 */
[----:B------:R-:W-:Y:S02]  /*30b50*/  SEL R7, RZ, 0x8, P1 ;  /* 0x00000008ff077807 */ /* 0x000fe40000800000 */
[----:B------:R-:W-:Y:S02]  /*30b60*/  LOP3.LUT R22, R22, 0xffffffdf, RZ, 0xc0, !PT ;  /* 0xffffffdf16167812 */ /* 0x000fe400078ec0ff */
[----:B------:R-:W-:Y:S01]  /*30b70*/  LOP3.LUT R10, R7, R10, R6, 0xfe, !PT ;  /* 0x0000000a070a7212 */ /* 0x000fe200078efe06 */
[--C-:B------:R-:W-:Y:S01]  /*30b80*/  @!P0 IMAD.MOV.U32 R6, RZ, RZ, R8.reuse ;  /* 0x000000ffff068224 */ /* 0x100fe200078e0008 */
[----:B------:R-:W-:-:S02]  /*30b90*/  @!P0 SHF.R.S32.HI R7, RZ, 0x1f, R8 ;  /* 0x0000001fff078819 */ /* 0x000fc40000011408 */
[----:B------:R-:W-:Y:S02]  /*30ba0*/  @P2 LOP3.LUT R22, R22, 0x20, RZ, 0xfc, !PT ;  /* 0x0000002016162812 */ /* 0x000fe400078efcff */
[----:B------:R-:W-:Y:S02]  /*30bb0*/  LOP3.LUT R13, R21, 0x180, RZ, 0xfc, !PT ;  /* 0x00000180150d7812 */ /* 0x000fe400078efcff */
[----:B------:R-:W-:-:S04]  /*30bc0*/  LOP3.LUT R22, R22, 0xffffffef, RZ, 0xc0, !PT ;  /* 0xffffffef16167812 */ /* 0x000fc800078ec0ff */
[----:B------:R-:W-:Y:S02]  /*30bd0*/  @P1 LOP3.LUT R22, R22, 0x10, RZ, 0xfc, !PT ;  /* 0x0000001016161812 */ /* 0x000fe400078efcff */
[----:B---3--:R-:W-:Y:S01]  /*30be0*/  SHF.R.S32.HI R36, RZ, 0x1f, R31 ;  /* 0x0000001fff247819 */ /* 0x008fe2000001141f */
[----:B0-----:R-:W-:-:S04]  /*30bf0*/  @!P0 IMAD.WIDE.U32 R6, R31, R2, R6 ;  /* 0x000000021f068225 */ /* 0x001fc800078e0006 */
[----:B------:R-:W-:Y:S01]  /*30c00*/  @!P0 IMAD R2, R36, R2, RZ ;  /* 0x0000000224028224 */ /* 0x000fe200078e02ff */
[----:B-1----:R-:W-:-:S03]  /*30c10*/  @!P0 LEA R4, P1, R6, R4, 0x2 ;  /* 0x0000000406048211 */ /* 0x002fc600078210ff */
[----:B------:R-:W-:Y:S02]  /*30c20*/  @!P0 IMAD R3, R31, R3, R2 ;  /* 0x000000031f038224 */ /* 0x000fe400078e0202 */
[----:B------:R-:W-:Y:S02]  /*30c30*/  IMAD.MOV.U32 R2, RZ, RZ, RZ ;  /* 0x000000ffff027224 */ /* 0x000fe400078e00ff */
[----:B------:R-:W-:-:S05]  /*30c40*/  @!P0 IMAD.IADD R3, R7, 0x1, R3 ;  /* 0x0000000107038824 */ /* 0x000fca00078e0203 */
[----:B------:R-:W-:-:S05]  /*30c50*/  @!P0 LEA.HI.X R5, R6, R5, R3, 0x2, P1 ;  /* 0x0000000506058211 */ /* 0x000fca00008f1403 */
[----:B------:R0:W2:Y:S01]  /*30c60*/  @!P0 LDG.E R2, desc[UR46][R4.64] ;  /* 0x0000002e04028981 */ /* 0x0000a2000c1e1900 */
[----:B------:R-:W-:Y:S02]  /*30c70*/  ISETP.GE.AND P0, PT, R13, UR4, PT ;  /* 0x000000040d007c0c */ /* 0x000fe4000bf06270 */
[C---:B------:R-:W-:Y:S02]  /*30c80*/  LOP3.LUT R14, R12.reuse, 0x1c0, RZ, 0xfc, !PT ;  /* 0x000001c00c0e7812 */ /* 0x040fe400078efcff */
[C---:B------:R-:W-:Y:S02]  /*30c90*/  LOP3.LUT R13, R12.reuse, 0x100, RZ, 0xfc, !PT ;  /* 0x000001000c0d7812 */ /* 0x040fe400078efcff */
[----:B------:R-:W-:Y:S02]  /*30ca0*/  LOP3.LUT R12, R12, 0x140, RZ, 0xfc, !PT ;  /* 0x000001400c0c7812 */ /* 0x000fe400078efcff */
[----:B------:R-:W-:Y:S02]  /*30cb0*/  ISETP.GE.AND P3, PT, R13, UR4, PT ;  /* 0x000000040d007c0c */ /* 0x000fe4000bf66270 */
[----:B------:R-:W-:-:S02]  /*30cc0*/  ISETP.GE.AND P2, PT, R12, UR4, PT ;  /* 0x000000040c007c0c */ /* 0x000fc4000bf46270 */
[----:B------:R-:W-:Y:S02]  /*30cd0*/  SEL R3, RZ, 0x10, P3 ;  /* 0x00000010ff037807 */ /* 0x000fe40001800000 */
[----:B0-----:R-:W-:Y:S02]  /*30ce0*/  SEL R4, RZ, 0x20, P2 ;  /* 0x00000020ff047807 */ /* 0x001fe40001000000 */
[----:B------:R-:W-:Y:S02]  /*30cf0*/  LOP3.LUT R22, R22, 0xfffffff7, RZ, 0xc0, !PT ;  /* 0xfffffff716167812 */ /* 0x000fe400078ec0ff */
[----:B------:R-:W-:-:S03]  /*30d00*/  LOP3.LUT R3, R4, R10, R3, 0xfe, !PT ;  /* 0x0000000a04037212 */ /* 0x000fc600078efe03 */
[----:B------:R-:W-:-:S04]  /*30d10*/  @P3 LOP3.LUT R22, R22, 0x8, RZ, 0xfc, !PT ;  /* 0x0000000816163812 */ /* 0x000fc800078efcff */
[----:B------:R-:W-:-:S04]  /*30d20*/  LOP3.LUT R22, R22, 0xfffffffb, RZ, 0xc0, !PT ;  /* 0xfffffffb16167812 */ /* 0x000fc800078ec0ff */
[----:B------:R-:W-:Y:S01]  /*30d30*/  @P2 LOP3.LUT R22, R22, 0x4, RZ, 0xfc, !PT ;  /* 0x0000000416162812 */ /* 0x000fe200078efcff */
[----:B--2---:R0:W-:Y:S02]  /*30d40*/  STL [R1+0x41c], R2 ;  /* 0x00041c0201007387 */ /* 0x0041e40000100800 */
[----:B0-----:R-:W-:Y:S02]  /*30d50*/  SEL R2, RZ, 0x40, P0 ;  /* 0x00000040ff027807 */ /* 0x001fe40000000000 */
[----:B------:R-:W-:Y:S01]  /*30d60*/  ISETP.GE.AND P0, PT, R14, UR4, PT ;  /* 0x000000040e007c0c */ /* 0x000fe2000bf06270 */
[----:B------:R-:W-:Y:S01]  /*30d70*/  UMOV UR4, 0xffffffff ;  /* 0xffffffff00047882 */ /* 0x000fe20000000000 */
[----:B------:R-:W-:Y:S01]  /*30d80*/  LOP3.LUT R5, R3, R2, RZ, 0xfc, !PT ;  /* 0x0000000203057212 */ /* 0x000fe200078efcff */
[----:B------:R-:W-:Y:S01]  /*30d90*/  IMAD.MOV R2, RZ, RZ, -R8 ;  /* 0x000000ffff027224 */ /* 0x000fe200078e0a08 */
[----:B------:R-:W-:-:S03]  /*30da0*/  SEL R32, RZ, 0x80, P0 ;  /* 0x00000080ff207807 */ /* 0x000fc60000000000 */
[----:B------:R-:W-:Y:S01]  /*30db0*/  IMAD R2, R11, R2, R9 ;  /* 0x000000020b027224 */ /* 0x000fe200078e0209 */
[----:B------:R0:W-:Y:S04]  /*30dc0*/  STL [R1+0x454], R5 ;  /* 0x0004540501007387 */ /* 0x0001e80000100800 */
[----:B------:R0:W-:Y:S01]  /*30dd0*/  STL [R1+0x420], R2 ;  /* 0x0004200201007387 */ /* 0x0001e20000100800 */
[----:B------:R-:W-:Y:S05]  /*30de0*/  BRA.DIV UR4, `(.L_x_3759) ;  /* 0x0000005e04ac7947 */ /* 0x000fea000b800000 */
.L_x_3878:
[----:B0-----:R-:W-:Y:S01]  /*30df0*/  IMAD.U32 R2, RZ, RZ, UR40 ;  /* 0x00000028ff027e24 */ /* 0x001fe2000f8e00ff */
[----:B------:R-:W-:Y:S02]  /*30e00*/  ISETP.GT.U32.AND P1, PT, R17, 0x3f, PT ;  /* 0x0000003f1100780c */ /* 0x000fe40003f24070 */
[----:B------:R-:W-:Y:S02]  /*30e10*/  LOP3.LUT R22, R22, 0xffff7fff, RZ, 0xc0, !PT ;  /* 0xffff7fff16167812 */ /* 0x000fe400078ec0ff */
[----:B------:R-:W-:Y:S02]  /*30e20*/  ISETP.NE.AND P0, PT, R2, 0x3, PT ;  /* 0x000000030200780c */ /* 0x000fe40003f05270 */
[----:B------:R-:W-:Y:S02]  /*30e30*/  LOP3.LUT R32, R5, R32, RZ, 0xfc, !PT ;  /* 0x0000002005207212 */ /* 0x000fe400078efcff */
[----:B------:R-:W-:-:S09]  /*30e40*/  SHF.R.S32.HI R30, RZ, 0x1f, R18 ;  /* 0x0000001fff1e7819 */ /* 0x000fd20000011412 */
[----:B------:R-:W-:-:S04]  /*30e50*/  @P0 LOP3.LUT R22, R22, 0x8000, RZ, 0xfc, !PT ;  /* 0x0000800016160812 */ /* 0x000fc800078efcff */
[----:B------:R-:W-:-:S04]  /*30e60*/  LOP3.LUT R22, R22, 0xfffffffe, RZ, 0xc0, !PT ;  /* 0xfffffffe16167812 */ /* 0x000fc800078ec0ff */
[----:B------:R-:W-:Y:S01]  /*30e70*/  @P1 LOP3.LUT R22, R22, 0x1, RZ, 0xfc, !PT ;  /* 0x0000000116161812 */ /* 0x000fe200078efcff */
[----:B------:R-:W-:Y:S06]  /*30e80*/  @!P0 BRA `(.L_x_3760) ;  /* 0x0000000000048947 */ /* 0x000fec0003800000 */
[----:B------:R-:W-:Y:S01]  /*30e90*/  BPT.TRAP 0x1 ;  /* 0x000000040000795c */ /* 0x000fe20000300000 */
.L_x_3760:
        /* <DEDUP_REMOVED lines=9> */
.L_x_3879:
[----:B------:R-:W-:Y:S05]  /*30f30*/  BSYNC B0 ;  /* 0x0000000000007941 */ /* 0x000fea0003800000 */
.L_x_3761:
[----:B------:R-:W0:Y:S01]  /*30f40*/  LDL R2, [R1+0x420] ;  /* 0x0004200001027983 */ /* 0x000e220000100800 */
[----:B------:R-:W-:-:S03]  /*30f50*/  ULDC.64 UR4, c[0x0][0x300] ;  /* 0x0000c00000047ab9 */ /* 0x000fc60000000a00 */
[----:B------:R-:W2:Y:S01]  /*30f60*/  LDL R4, [R1+0x41c] ;  /* 0x00041c0001047983 */ /* 0x000ea20000100800 */
        /* <DEDUP_REMOVED lines=64> */
.L_x_3889:
        /* <DEDUP_REMOVED lines=10> */
.L_x_3764:
        /* <DEDUP_REMOVED lines=11> */
.L_x_3765:
[----:B0-----:R0:W5:Y:S01]  /*314c0*/  LDL R2, [R1+0x418] ;  /* 0x0004180001027983 */ /* 0x0011620000100800 */
[----:B------:R0:W-:Y:S02]  /*314d0*/  SYNCS.ARRIVE.TRANS64.A1T0 RZ, [R17+URZ+0x38830], RZ ;  /* 0x038830ff11ff79a7 */ /* 0x0001e4000810003f */
[----:B------:R-:W-:Y:S05]  /*314e0*/  WARPSYNC.ALL ;  /* 0x0000000000007948 */ /* 0x000fea0003800000 */
[----:B------:R-:W-:Y:S01]  /*314f0*/  ULDC.64 UR4, c[0x0][0xaf8] ;  /* 0x0002be0000047ab9 */ /* 0x000fe20000000a00 */
[----:B------:R-:W-:Y:S01]  /*31500*/  VIADD R0, R23, 0x20400 ;  /* 0x0002040017007836 */ /* 0x000fe20000000000 */
[----:B------:R-:W-:Y:S01]  /*31510*/  BAR.SYNC.DEFER_BLOCKING 0x8, 0x100 ;  /* 0x0204000000007b1d */ /* 0x000fe20000010000 */
[----:B------:R-:W-:-:S03]  /*31520*/  ISETP.NE.U32.AND P0, PT, RZ, UR4, PT ;  /* 0x00000004ff007c0c */ /* 0x000fc6000bf05070 */
[----:B------:R-:W-:Y:S02]  /*31530*/  LOP3.LUT P1, RZ, R0, 0x3ff, RZ, 0xc0, !PT ;  /* 0x000003ff00ff7812 */ /* 0x000fe4000782c0ff */
[----:B------:R-:W-:Y:S01]  /*31540*/  ISETP.NE.AND.EX P0, PT, RZ, UR5, PT, P0 ;  /* 0x00000005ff007c0c */ /* 0x000fe2000bf05300 */
[----:B------:R-:W-:Y:S01]  /*31550*/  BSSY B6, `(.L_x_3766) ;  /* 0x0000019000067945 */ /* 0x000fe20003800000 */
[----:B------:R-:W-:Y:S02]  /*31560*/  SHF.R.S32.HI R0, RZ, 0x1f, R19 ;  /* 0x0000001fff007819 */ /* 0x000fe40000011413 */
[----:B------:R-:W-:Y:S02]  /*31570*/  SEL R3, R19, RZ, !P0 ;  /* 0x000000ff13037207 */ /* 0x000fe40004000000 */
[----:B------:R-:W-:-:S03]  /*31580*/  SEL R0, R0, RZ, !P0 ;  /* 0x000000ff00007207 */ /* 0x000fc60004000000 */
[----:B------:R-:W-:Y:S04]  /*31590*/  STL [R1+0x424], R3 ;  /* 0x0004240301007387 */ /* 0x000fe80000100800 */
[----:B------:R1:W-:Y:S02]  /*315a0*/  STL [R1+0x43c], R0 ;  /* 0x00043c0001007387 */ /* 0x0003e40000100800 */
[----:B-1---5:R-:W-:-:S05]  /*315b0*/  SHF.R.S32.HI R0, RZ, 0x1f, R2 ;  /* 0x0000001fff007819 */ /* 0x022fca0000011402 */
[----:B------:R1:W-:Y:S01]  /*315c0*/  STL [R1+0x434], R0 ;  /* 0x0004340001007387 */ /* 0x0003e20000100800 */
[----:B------:R-:W-:Y:S05]  /*315d0*/  @!P1 BRA `(.L_x_3767) ;  /* 0x0000000000409947 */ /* 0x000fea0003800000 */
[----:B------:R-:W-:Y:S01]  /*315e0*/  MOV R2, 0x0 ;  /* 0x0000000000027802 */ /* 0x000fe20000000f00 */
[----:B------:R-:W-:Y:S01]  /*315f0*/  ULDC.64 UR4, c[0x4][0x90] ;  /* 0x0100240000047ab9 */ /* 0x000fe20000000a00 */
[----:B------:R-:W-:Y:S01]  /*31600*/  ULDC.64 UR6, c[0x4][0x98] ;  /* 0x0100260000067ab9 */ /* 0x000fe20000000a00 */
[----:B------:R-:W-:Y:S01]  /*31610*/  ULDC.64 UR8, c[0x4][0x20] ;  /* 0x0100080000087ab9 */ /* 0x000fe20000000a00 */
[----:B------:R-:W-:Y:S02]  /*31620*/  IMAD.U32 R4, RZ, RZ, UR4 ;  /* 0x00000004ff047e24 */ /* 0x000fe4000f8e00ff */
[----:B------:R-:W2:Y:S01]  /*31630*/  LDC.64 R2, c[0x4][R2] ;  /* 0x0100000002027b82 */ /* 0x000ea20000000a00 */
        /* <DEDUP_REMOVED lines=10> */
.L_x_3767:
[----:B------:R-:W-:Y:S05]  /*316e0*/  BSYNC B6 ;  /* 0x0000000000067941 */ /* 0x000fea0003800000 */
.L_x_3766:
[----:B------:R-:W2:Y:S01]  /*316f0*/  LDL R21, [R1+0x434] ;  /* 0x0004340001157983 */ /* 0x000ea20000100800 */
[----:B------:R-:W3:Y:S01]  /*31700*/  LDC R6, c[0x0][0x448] ;  /* 0x00011200ff067b82 */ /* 0x000ee20000000800 */
[----:B------:R-:W-:Y:S02]  /*31710*/  ULDC.64 UR4, c[0x0][0x298] ;  /* 0x0000a60000047ab9 */ /* 0x000fe40000000a00 */
[----:B------:R-:W4:Y:S04]  /*31720*/  LDL R20, [R1+0x43c] ;  /* 0x00043c0001147983 */ /* 0x000f280000100800 */
[----:B------:R-:W4:Y:S04]  /*31730*/  LDL R7, [R1+0x418] ;  /* 0x0004180001077983 */ /* 0x000f280000100800 */
[----:B------:R0:W5:Y:S01]  /*31740*/  LDL R9, [R1+0x414] ;  /* 0x0004140001097983 */ /* 0x0001620000100800 */
[----:B------:R-:W0:Y:S01]  /*31750*/  S2R R2, SR_TID.X ;  /* 0x0000000000027919 */ /* 0x000e220000002100 */
[----:B-1----:R-:W1:Y:S01]  /*31760*/  S2R R0, SR_TID.X ;  /* 0x0000000000007919 */ /* 0x002e620000002100 */
[----:B---3--:R-:W-:-:S13]  /*31770*/  ISETP.NE.AND P0, PT, R6, 0x1, PT ;  /* 0x000000010600780c */ /* 0x008fda0003f05270 */
[----:B------:R-:W3:Y:S01]  /*31780*/  @P0 LDC R3, c[0x0][0x450] ;  /* 0x00011400ff030b82 */ /* 0x000ee20000000800 */
[----:B0-----:R-:W-:-:S04]  /*31790*/  LOP3.LUT R2, R2, 0x7f, RZ, 0xc0, !PT ;  /* 0x0000007f02027812 */ /* 0x001fc800078ec0ff */
[----:B------:R-:W-:Y:S01]  /*317a0*/  SHF.R.U32.HI R2, RZ, 0x3, R2 ;  /* 0x00000003ff027819 */ /* 0x000fe20000011602 */
[----:B--2---:R-:W-:Y:S02]  /*317b0*/  IMAD.MOV.U32 R4, RZ, RZ, R21 ;  /* 0x000000ffff047224 */ /* 0x004fe400078e0015 */
[----:B----4-:R-:W-:Y:S02]  /*317c0*/  IMAD.MOV.U32 R21, RZ, RZ, R20 ;  /* 0x000000ffff157224 */ /* 0x010fe400078e0014 */
[----:B------:R-:W2:Y:S01]  /*317d0*/  LDL R20, [R1+0x424] ;  /* 0x0004240001147983 */ /* 0x000ea20000100800 */
[----:B-1----:R-:W-:-:S05]  /*317e0*/  IMAD.SHL.U32 R0, R0, 0x10, RZ ;  /* 0x0000001000007824 */ /* 0x002fca00078e00ff */
[----:B------:R-:W-:Y:S02]  /*317f0*/  LOP3.LUT R0, R2, 0x70, R0, 0xf8, !PT ;  /* 0x0000007002007812 */ /* 0x000fe400078ef800 */
[----:B------:R-:W0:Y:S03]  /*31800*/  @P0 LDC R2, c[0x0][0x44c] ;  /* 0x00011300ff020b82 */ /* 0x000e260000000800 */
[----:B------:R-:W-:Y:S02]  /*31810*/  IMAD.IADD R5, R0, 0x1, R33 ;  /* 0x0000000100057824 */ /* 0x000fe400078e0221 */
[----:B------:R-:W-:Y:S02]  /*31820*/  IMAD R4, R4, UR4, RZ ;  /* 0x0000000404047c24 */ /* 0x000fe4000f8e02ff */
        /* <DEDUP_REMOVED lines=13> */
[----:B------:R0:W-:Y:S03]  /*31900*/  STL [R1+0x410], R5 ;  /* 0x0004100501007387 */ /* 0x0001e60000100800 */
[C---:B--2---:R-:W-:Y:S02]  /*31910*/  IMAD R4, R20.reuse, UR5, R4 ;  /* 0x0000000514047c24 */ /* 0x044fe4000f8e0204 */
[----:B------:R-:W-:Y:S01]  /*31920*/  IMAD.WIDE.U32 R2, R20, UR4, R2 ;  /* 0x0000000414027c25 */ /* 0x000fe2000f8e0002 */
        /* <DEDUP_REMOVED lines=9> */
[----:B0-----:R-:W0:Y:S01]  /*319c0*/  S2R R5, SR_TID.X ;  /* 0x0000000000057919 */ /* 0x001e220000002100 */
[----:B------:R-:W-:Y:S02]  /*319d0*/  IMAD.IADD R3, R3, 0x1, R4 ;  /* 0x0000000103037824 */ /* 0x000fe400078e0204 */
[----:B------:R-:W-:-:S05]  /*319e0*/  SHF.R.S32.HI R4, RZ, 0x1f, R0 ;  /* 0x0000001fff047819 */ /* 0x000fca0000011400 */
        /* <DEDUP_REMOVED lines=9> */
[C---:B0-----:R-:W-:Y:S01]  /*31a80*/  IMAD.SHL.U32 R7, R5.reuse, 0x8, RZ ;  /* 0x0000000805077824 */ /* 0x041fe200078e00ff */
[----:B------:R-:W-:-:S04]  /*31a90*/  LOP3.LUT R20, R5, 0x7f, RZ, 0xc0, !PT ;  /* 0x0000007f05147812 */ /* 0x000fc800078ec0ff */
[----:B------:R-:W-:-:S04]  /*31aa0*/  LOP3.LUT R7, R7, 0x38, RZ, 0xc0, !PT ;  /* 0x0000003807077812 */ /* 0x000fc800078ec0ff */
[----:B------:R-:W-:Y:S02]  /*31ab0*/  ISETP.GE.AND P1, PT, R7, UR4, PT ;  /* 0x0000000407007c0c */ /* 0x000fe4000bf26270 */
[----:B------:R-:W-:Y:S01]  /*31ac0*/  SHF.R.U32.HI R8, RZ, 0x3, R20 ;  /* 0x00000003ff087819 */ /* 0x000fe20000011614 */
[----:B------:R-:W-:Y:S10]  /*31ad0*/  BRA.DIV UR5, `(.L_x_3768) ;  /* 0x0000005a05047947 */ /* 0x000ff4000b800000 */
[----:B------:R-:W0:Y:S01]  /*31ae0*/  SHFL.IDX PT, R4, R0, RZ, 0x181f ;  /* 0x00181fff00047589 */ /* 0x000e2200000e0000 */
[----:B-----5:R-:W-:Y:S02]  /*31af0*/  IMAD R2, R9, R6, RZ ;  /* 0x0000000609027224 */ /* 0x020fe400078e02ff */
[----:B------:R-:W-:Y:S01]  /*31b00*/  IMAD.IADD R33, R8, 0x1, R33 ;  /* 0x0000000108217824 */ /* 0x000fe200078e0221 */
        /* <DEDUP_REMOVED lines=30> */
.L_x_3898:
[----:B0-2---:R-:W-:-:S05]  /*31cf0*/  VIADD R4, R33, 0x30 ;  /* 0x0000003021047836 */ /* 0x005fca0000000000 */
[----:B------:R-:W-:Y:S01]  /*31d00*/  ISETP.GE.AND P0, PT, R4, R2, PT ;  /* 0x000000020400720c */ /* 0x000fe20003f06270 */
[----:B------:R0:W-:-:S12]  /*31d10*/  STL [R1+0x440], R4 ;  /* 0x0004400401007387 */ /* 0x0001d80000100800 */
[----:B------:R-:W-:-:S05]  /*31d20*/  @!P0 LEA R2, P2, R7, R0, 0x1 ;  /* 0x0000000007028211 */ /* 0x000fca00078408ff */
[----:B------:R-:W-:-:S05]  /*31d30*/  @!P0 IMAD.X R3, RZ, RZ, R3, P2 ;  /* 0x000000ffff038224 */ /* 0x000fca00010e0603 */
[----:B------:R-:W-:Y:S01]  /*31d40*/  @!PT LDS RZ, [RZ] ;  /* 0x00000000fffff984 */ /* 0x000fe20000000800 */
[----:B------:R-:W-:Y:S01]  /*31d50*/  @!PT LDS RZ, [RZ] ;  /* 0x00000000fffff984 */ /* 0x000fe20000000800 */
[----:B------:R-:W-:Y:S01]  /*31d60*/  @!PT LDS RZ, [RZ] ;  /* 0x00000000fffff984 */ /* 0x000fe20000000800 */
[----:B------:R0:W-:Y:S01]  /*31d70*/  @!P0 LDGSTS.E.BYPASS.LTC128B.128 [R26+0x21c00], desc[UR46][R2.64], !P1 ;  /* 0x21c00000021a8fae */ /* 0x0001e2000c901d6e */
[----:B------:R-:W-:Y:S01]  /*31d80*/  PLOP3.LUT P0, PT, PT, PT, PT, 0x80, 0x0 ;  /* 0x000000000000781c */ /* 0x000fe20003f0f070 */
[----:B------:R-:W-:-:S12]  /*31d90*/  NOP ;  /* 0x0000000000007918 */ /* 0x000fd80000000000 */
.L_x_3769:
        /* <DEDUP_REMOVED lines=28> */
.L_x_3771:
[----:B------:R-:W-:Y:S05]  /*31f60*/  BSYNC B6 ;  /* 0x0000000000067941 */ /* 0x000fea0003800000 */
.L_x_3770:
[----:B------:R-:W2:Y:S01]  /*31f70*/  LDL.LU R0, [R1+0x434] ;  /* 0x0004340001007983 */ /* 0x000ea20000300800 */
[----:B------:R-:W1:Y:S01]  /*31f80*/  LDC R6, c[0x0][0x448] ;  /* 0x00011200ff067b82 */ /* 0x000e620000000800 */
[----:B------:R-:W-:Y:S02]  /*31f90*/  ULDC.64 UR4, c[0x0][0x398] ;  /* 0x0000e60000047ab9 */ /* 0x000fe40000000a00 */
[----:B0-----:R-:W3:Y:S04]  /*31fa0*/  LDL.LU R2, [R1+0x418] ;  /* 0x0004180001027983 */ /* 0x001ee80000300800 */
[----:B------:R-:W4:Y:S04]  /*31fb0*/  LDL.LU R4, [R1+0x43c] ;  /* 0x00043c0001047983 */ /* 0x000f280000300800 */
[----:B------:R-:W5:Y:S04]  /*31fc0*/  LDL.LU R21, [R1+0x424] ;  /* 0x0004240001157983 */ /* 0x000f680000300800 */
[----:B------:R-:W5:Y:S01]  /*31fd0*/  LDL.LU R20, [R1+0x410] ;  /* 0x0004100001147983 */ /* 0x000f620000300800 */
[----:B------:R-:W-:Y:S01]  /*31fe0*/  LOP3.LUT R22, R22, 0xfffffbff, RZ, 0xc0, !PT ;  /* 0xfffffbff16167812 */ /* 0x000fe200078ec0ff */
[----:B------:R-:W0:Y:S01]  /*31ff0*/  S2R R9, SR_TID.X ;  /* 0x0000000000097919 */ /* 0x000e220000002100 */
[----:B------:R-:W0:Y:S01]  /*32000*/  S2R R7, SR_TID.X ;  /* 0x0000000000077919 */ /* 0x000e220000002100 */
[----:B-1----:R-:W-:Y:S01]  /*32010*/  ISETP.NE.AND P0, PT, R6, 0x1, PT ;  /* 0x000000010600780c */ /* 0x002fe20003f05270 */
[----:B------:R-:W1:-:S12]  /*32020*/  S2R R8, SR_TID.X ;  /* 0x0000000000087919 */ /* 0x000e580000002100 */
[----:B------:R-:W1:Y:S01]  /*32030*/  @P0 LDC R5, c[0x0][0x450] ;  /* 0x00011400ff050b82 */ /* 0x000e620000000800 */
        /* <DEDUP_REMOVED lines=11> */
[----:B-----5:R-:W-:-:S04]  /*320f0*/  IMAD.WIDE.U32 R2, R21, UR4, R2 ;  /* 0x0000000415027c25 */ /* 0x020fc8000f8e0002 */
[----:B------:R-:W-:Y:S01]  /*32100*/  IMAD R0, R21, UR5, R0 ;  /* 0x0000000515007c24 */ /* 0x000fe2000f8e0200 */
[----:B------:R-:W-:Y:S01]  /*32110*/  ULDC.64 UR4, c[0x0][0x3d0] ;  /* 0x0000f40000047ab9 */ /* 0x000fe20000000a00 */
[----:B------:R-:W-:Y:S02]  /*32120*/  IMAD.MOV.U32 R4, RZ, RZ, R20 ;  /* 0x000000ffff047224 */ /* 0x000fe400078e0014 */
[----:B------:R-:W-:Y:S02]  /*32130*/  IMAD.IADD R3, R3, 0x1, R0 ;  /* 0x0000000103037824 */ /* 0x000fe400078e0200 */
[----:B------:R-:W2:Y:S01]  /*32140*/  @P0 LDC R0, c[0x0][0x44c] ;  /* 0x00011300ff000b82 */ /* 0x000ea20000000800 */
[----:B0-----:R-:W-:-:S05]  /*32150*/  IMAD.SHL.U32 R21, R7, 0x8, RZ ;  /* 0x0000000807157824 */ /* 0x001fca00078e00ff */
[----:B------:R-:W-:-:S04]  /*32160*/  LOP3.LUT R21, R21, 0x38, RZ, 0xc0, !PT ;  /* 0x0000003815157812 */ /* 0x000fc800078ec0ff */
[----:B------:R-:W-:Y:S01]  /*32170*/  LOP3.LUT R7, R21, 0x80, RZ, 0xfc, !PT ;  /* 0x0000008015077812 */ /* 0x000fe200078efcff */
[----:B-1----:R-:W-:-:S05]  /*32180*/  IMAD.SHL.U32 R21, R8, 0x8, RZ ;  /* 0x0000000808157824 */ /* 0x002fca00078e00ff */
[----:B------:R-:W-:-:S04]  /*32190*/  LOP3.LUT R21, R21, 0x38, RZ, 0xc0, !PT ;  /* 0x0000003815157812 */ /* 0x000fc800078ec0ff */
[----:B------:R-:W-:Y:S01]  /*321a0*/  LOP3.LUT R8, R21, 0x40, RZ, 0xfc, !PT ;  /* 0x0000004015087812 */ /* 0x000fe200078efcff */
[----:B--2---:R-:W-:-:S05]  /*321b0*/  @P0 IMAD.HI.U32 R0, R20, R0, RZ ;  /* 0x0000000014000227 */ /* 0x004fca00078e00ff */
[----:B------:R-:W-:-:S04]  /*321c0*/  @P0 SHF.R.U32.HI R4, RZ, R5, R0 ;  /* 0x00000005ff040219 */ /* 0x000fc80000011600 */
[--C-:B------:R-:W-:Y:S01]  /*321d0*/  SHF.R.S32.HI R5, RZ, 0x1f, R4.reuse ;  /* 0x0000001fff057819 */ /* 0x100fe20000011404 */
[----:B------:R-:W-:Y:S02]  /*321e0*/  IMAD.MOV R0, RZ, RZ, -R4 ;  /* 0x000000ffff007224 */ /* 0x000fe400078e0a04 */
[----:B------:R-:W-:-:S04]  /*321f0*/  IMAD.WIDE.U32 R2, R4, UR4, R2 ;  /* 0x0000000404027c25 */ /* 0x000fc8000f8e0002 */
[----:B------:R-:W-:Y:S02]  /*32200*/  IMAD R0, R6, R0, R20 ;  /* 0x0000000006007224 */ /* 0x000fe400078e0214 */
[----:B------:R-:W-:Y:S02]  /*32210*/  IMAD R5, R5, UR4, RZ ;  /* 0x0000000405057c24 */ /* 0x000fe4000f8e02ff */
[----:B------:R-:W-:Y:S02]  /*32220*/  IMAD.SHL.U32 R20, R9, 0x8, RZ ;  /* 0x0000000809147824 */ /* 0x000fe400078e00ff */
[----:B------:R-:W-:Y:S01]  /*32230*/  IMAD R5, R4, UR5, R5 ;  /* 0x0000000504057c24 */ /* 0x000fe2000f8e0205 */
[----:B------:R-:W-:Y:S01]  /*32240*/  SHF.R.S32.HI R4, RZ, 0x1f, R0 ;  /* 0x0000001fff047819 */ /* 0x000fe20000011400 */
[----:B------:R-:W-:Y:S01]  /*32250*/  ULDC.64 UR4, c[0x0][0x3c8] ;  /* 0x0000f20000047ab9 */ /* 0x000fe20000000a00 */
[----:B------:R-:W-:Y:S01]  /*32260*/  LOP3.LUT R20, R20, 0x38, RZ, 0xc0, !PT ;  /* 0x0000003814147812 */ /* 0x000fe200078ec0ff */
[----:B------:R-:W-:-:S02]  /*32270*/  IMAD.IADD R3, R3, 0x1, R5 ;  /* 0x0000000103037824 */ /* 0x000fc400078e0205 */
[----:B------:R-:W-:Y:S02]  /*32280*/  IMAD R4, R4, UR4, RZ ;  /* 0x0000000404047c24 */ /* 0x000fe4000f8e02ff */
[----:B------:R-:W-:-:S04]  /*32290*/  IMAD.WIDE.U32 R2, R0, UR4, R2 ;  /* 0x0000000400027c25 */ /* 0x000fc8000f8e0002 */
[----:B------:R-:W-:Y:S01]  /*322a0*/  IMAD R4, R0, UR5, R4 ;  /* 0x0000000500047c24 */ /* 0x000fe2000f8e0204 */
[----:B------:R-:W-:Y:S02]  /*322b0*/  ULDC.64 UR4, c[0x0][0x390] ;  /* 0x0000e40000047ab9 */ /* 0x000fe40000000a00 */
[----:B------:R-:W-:Y:S01]  /*322c0*/  LEA R5, P0, R2, UR4, 0x1 ;  /* 0x0000000402057c11 */ /* 0x000fe2000f8008ff */
[----:B------:R-:W-:Y:S01]  /*322d0*/  ULDC UR4, c[0x0][0x3b8] ;  /* 0x0000ee0000047ab9 */ /* 0x000fe20000000800 */
[----:B------:R-:W-:Y:S01]  /*322e0*/  IMAD.IADD R4, R3, 0x1, R4 ;  /* 0x0000000103047824 */ /* 0x000fe200078e0204 */
[----:B------:R-:W-:-:S04]  /*322f0*/  ISETP.GE.AND P1, PT, R20, UR4, PT ;  /* 0x0000000414007c0c */ /* 0x000fc8000bf26270 */
[----:B------:R-:W-:Y:S02]  /*32300*/  LEA.HI.X R4, R2, UR5, R4, 0x1, P0 ;  /* 0x0000000502047c11 */ /* 0x000fe400080f0c04 */
[----:B------:R-:W-:Y:S02]  /*32310*/  ISETP.GE.AND P0, PT, R7, UR4, PT ;  /* 0x0000000407007c0c */ /* 0x000fe4000bf06270 */
[----:B------:R-:W0:Y:S01]  /*32320*/  S2R R7, SR_TID.X ;  /* 0x0000000000077919 */ /* 0x000e220000002100 */
[----:B------:R-:W-:Y:S02]  /*32330*/  SEL R0, RZ, 0x1, P1 ;  /* 0x00000001ff007807 */ /* 0x000fe40000800000 */
[----:B------:R-:W-:Y:S02]  /*32340*/  SEL R2, RZ, 0x4, P0 ;  /* 0x00000004ff027807 */ /* 0x000fe40000000000 */
[----:B------:R-:W-:-:S04]  /*32350*/  @P1 LOP3.LUT R22, R22, 0x400, RZ, 0xfc, !PT ;  /* 0x0000040016161812 */ /* 0x000fc800078efcff */
[----:B------:R-:W-:-:S04]  /*32360*/  LOP3.LUT R22, R22, 0xfffffeff, RZ, 0xc0, !PT ;  /* 0xfffffeff16167812 */ /* 0x000fc800078ec0ff */
[----:B------:R-:W-:Y:S02]  /*32370*/  @P0 LOP3.LUT R22, R22, 0x100, RZ, 0xfc, !PT ;  /* 0x0000010016160812 */ /* 0x000fe400078efcff */
[----:B------:R-:W-:Y:S02]  /*32380*/  ISETP.GE.AND P0, PT, R8, UR4, PT ;  /* 0x0000000408007c0c */ /* 0x000fe4000bf06270 */
[----:B------:R-:W1:Y:S01]  /*32390*/  S2R R8, SR_TID.X ;  /* 0x0000000000087919 */ /* 0x000e620000002100 */
[----:B------:R-:W-:Y:S02]  /*323a0*/  LOP3.LUT R22, R22, 0xfffffdff, RZ, 0xc0, !PT ;  /* 0xfffffdff16167812 */ /* 0x000fe400078ec0ff */
[----:B------:R-:W-:-:S04]  /*323b0*/  SEL R3, RZ, 0x2, P0 ;  /* 0x00000002ff037807 */ /* 0x000fc80000000000 */
[----:B------:R-:W-:-:S04]  /*323c0*/  IADD3 R0, R2, R3, R0 ;  /* 0x0000000302007210 */ /* 0x000fc80007ffe000 */
[----:B------:R-:W-:Y:S01]  /*323d0*/  @P0 LOP3.LUT R22, R22, 0x200, RZ, 0xfc, !PT ;  /* 0x0000020016160812 */ /* 0x000fe200078efcff */
[----:B0-----:R-:W-:-:S05]  /*323e0*/  IMAD.SHL.U32 R21, R7, 0x8, RZ ;  /* 0x0000000807157824 */ /* 0x001fca00078e00ff */
[----:B------:R-:W-:-:S04]  /*323f0*/  LOP3.LUT R21, R21, 0x38, RZ, 0xc0, !PT ;  /* 0x0000003815157812 */ /* 0x000fc800078ec0ff */
[----:B------:R-:W-:-:S04]  /*32400*/  LOP3.LUT R7, R21, 0x100, RZ, 0xfc, !PT ;  /* 0x0000010015077812 */ /* 0x000fc800078efcff */
[----:B------:R-:W-:Y:S01]  /*32410*/  ISETP.GE.AND P4, PT, R7, UR4, PT ;  /* 0x0000000407007c0c */ /* 0x000fe2000bf86270 */
[----:B------:R-:W-:Y:S02]  /*32420*/  IMAD.SHL.U32 R7, R9, 0x8, RZ ;  /* 0x0000000809077824 */ /* 0x000fe400078e00ff */
[----:B-1----:R-:W-:Y:S01]  /*32430*/  IMAD.SHL.U32 R21, R8, 0x8, RZ ;  /* 0x0000000808157824 */ /* 0x002fe200078e00ff */
[----:B------:R-:W-:Y:S02]  /*32440*/  SEL R2, RZ, 0x10, P4 ;  /* 0x00000010ff027807 */ /* 0x000fe40002000000 */
[----:B------:R-:W-:Y:S02]  /*32450*/  LOP3.LUT R7, R7, 0x38, RZ, 0xc0, !PT ;  /* 0x0000003807077812 */ /* 0x000fe400078ec0ff */
[----:B------:R-:W-:Y:S02]  /*32460*/  LOP3.LUT R21, R21, 0x38, RZ, 0xc0, !PT ;  /* 0x0000003815157812 */ /* 0x000fe400078ec0ff */
[----:B------:R-:W-:-:S02]  /*32470*/  LOP3.LUT R7, R7, 0x180, RZ, 0xfc, !PT ;  /* 0x0000018007077812 */ /* 0x000fc400078efcff */
[----:B------:R-:W-:Y:S01]  /*32480*/  LOP3.LUT R8, R21, 0xc0, RZ, 0xfc, !PT ;  /* 0x000000c015087812 */ /* 0x000fe200078efcff */
[----:B------:R-:W-:Y:S01]  /*32490*/  IMAD.SHL.U32 R21, R9, 0x8, RZ ;  /* 0x0000000809157824 */ /* 0x000fe200078e00ff */
[----:B------:R-:W-:Y:S02]  /*324a0*/  ISETP.GE.AND P0, PT, R7, UR4, PT ;  /* 0x0000000407007c0c */ /* 0x000fe4000bf06270 */
[----:B------:R-:W-:Y:S02]  /*324b0*/  ISETP.GE.AND P5, PT, R8, UR4, PT ;  /* 0x0000000408007c0c */ /* 0x000fe4000bfa6270 */
[----:B------:R-:W-:Y:S02]  /*324c0*/  LOP3.LUT R21, R21, 0x38, RZ, 0xc0, !PT ;  /* 0x0000003815157812 */ /* 0x000fe400078ec0ff */
[----:B------:R-:W-:Y:S02]  /*324d0*/  SEL R3, RZ, 0x8, P5 ;  /* 0x00000008ff037807 */ /* 0x000fe40002800000 */
[----:B------:R-:W-:-:S02]  /*324e0*/  LOP3.LUT R8, R21, 0x140, RZ, 0xfc, !PT ;  /* 0x0000014015087812 */ /* 0x000fc400078efcff */
[----:B------:R-:W-:Y:S02]  /*324f0*/  LOP3.LUT R7, R21, 0x1c0, RZ, 0xfc, !PT ;  /* 0x000001c015077812 */ /* 0x000fe400078efcff */
        /* <DEDUP_REMOVED lines=103> */
.L_x_3908:
        /* <DEDUP_REMOVED lines=26> */
.L_x_3774:
[----:B------:R-:W-:Y:S05]  /*32d10*/  BSYNC B0 ;  /* 0x0000000000007941 */ /* 0x000fea0003800000 */
.L_x_3773:
[----:B------:R-:W-:Y:S01]  /*32d20*/  NOP ;  /* 0x0000000000007918 */ /* 0x000fe20000000000 */
[----:B------:R-:W-:-:S13]  /*32d30*/  PLOP3.LUT P0, PT, PT, PT, PT, 0x80, 0x0 ;  /* 0x000000000000781c */ /* 0x000fda0003f0f070 */
.L_x_3775:
        /* <DEDUP_REMOVED lines=17> */
[----:B-12---:R-:W-:Y:S05]  /*32e50*/  @!P0 BRA `(.L_x_3777) ;  /* 0x0000005400248947 */ /* 0x006fea0003800000 */
.L_x_3909:
[----:B------:R-:W-:Y:S05]  /*32e60*/  BSYNC B0 ;  /* 0x0000000000007941 */ /* 0x000fea0003800000 */
.L_x_3776:
[----:B------:R-:W-:-:S05]  /*32e70*/  IMAD.U32 R2, RZ, RZ, UR40 ;  /* 0x00000028ff027e24 */ /* 0x000fca000f8e00ff */
[----:B------:R-:W-:-:S13]  /*32e80*/  ISETP.NE.AND P0, PT, R2, 0x3, PT ;  /* 0x000000030200780c */ /* 0x000fda0003f05270 */
[----:B------:R-:W-:Y:S05]  /*32e90*/  @!P0 BRA `(.L_x_3778) ;  /* 0x0000000000048947 */ /* 0x000fea0003800000 */
[----:B------:R-:W-:Y:S01]  /*32ea0*/  BPT.TRAP 0x1 ;  /* 0x000000040000795c */ /* 0x000fe20000300000 */
.L_x_3778:
[----:B-1----:R-:W-:Y:S01]  /*32eb0*/  SHF.L.U32 R0, R28, 0x1f, RZ ;  /* 0x0000001f1c007819 */ /* 0x002fe200000006ff */
[----:B------:R-:W-:Y:S03]  /*32ec0*/  BSSY B0, `(.L_x_3779) ;  /* 0x0000003000007945 */ /* 0x000fe60003800000 */
[----:B------:R-:W1:Y:S02]  /*32ed0*/  SYNCS.PHASECHK.TRANS64.TRYWAIT P0, [R17+URZ+0x38860], R0 ;  /* 0x03886000110075a7 */ /* 0x000e64000800017f */
[----:B-1----:R-:W-:Y:S05]  /*32ee0*/  @!P0 BRA `(.L_x_3780) ;  /* 0x0000005400148947 */ /* 0x002fea0003800000 */
.L_x_3910:
[----:B------:R-:W-:Y:S05]  /*32ef0*/  BSYNC B0 ;  /* 0x0000000000007941 */ /* 0x000fea0003800000 */
.L_x_3779:
        /* <DEDUP_REMOVED lines=61> */
[----:B------:R-:W-:-:S13]  /*332d0*/  ISETP.GT.AND P6, PT, R6, -0x1, PT ;  /* 0xffffffff0600780c */ /* 0x000fda0003fc4270 */
[----:B------:R-:W-:Y:S02]  /*332e0*/  @P6 LOP3.LUT R22, R22, 0x200, RZ, 0xfc, !PT ;  /* 0x0000020016166812 */ /* 0x000fe400078efcff */
[----:B------:R-:W-:-:S13]  /*332f0*/  ISETP.LT.OR P6, PT, R27, 0x1, P6 ;  /* 0x000000011b00780c */ /* 0x000fda00037c1670 */
[----:B------:R0:W-:Y:S04]  /*33300*/  LDGSTS.E.BYPASS.LTC128B.128 [R4+0xe400], desc[UR46][R2.64+0x380], !P6 ;  /* 0x0e40038002047fae */ /* 0x0001e8000f101d6e */
[----:B0-----:R-:W0:Y:S04]  /*33310*/  SHFL.IDX PT, R2, R5, 0x1, 0x181f ;  /* 0x00381f0005027f89 */ /* 0x001e2800000e0000 */
[----:B------:R-:W1:Y:S01]  /*33320*/  SHFL.IDX PT, R3, R8, 0x1, 0x181f ;  /* 0x00381f0008037f89 */ /* 0x000e6200000e0000 */
[----:B0-----:R-:W-:-:S03]  /*33330*/  IADD3 R6, P6, R2, R0, RZ ;  /* 0x0000000002067210 */ /* 0x001fc60007fde0ff */
[----:B------:R-:W0:Y:S02]  /*33340*/  SHFL.IDX PT, R2, R5, 0x2, 0x181f ;  /* 0x00581f0005027f89 */ /* 0x000e2400000e0000 */
[----:B-1----:R-:W-:Y:S01]  /*33350*/  IMAD.X R7, RZ, RZ, R3, P6 ;  /* 0x000000ffff077224 */ /* 0x002fe200030e0603 */
[----:B------:R-:W-:Y:S01]  /*33360*/  LOP3.LUT P6, RZ, R22, 0x100, RZ, 0xc0, !PT ;  /* 0x0000010016ff7812 */ /* 0x000fe200078cc0ff */
[----:B------:R-:W1:Y:S03]  /*33370*/  SHFL.IDX PT, R3, R8, 0x2, 0x181f ;  /* 0x00581f0008037f89 */ /* 0x000e6600000e0000 */
[----:B------:R-:W-:Y:S01]  /*33380*/  ISETP.LT.OR P6, PT, R27, 0x11, P6 ;  /* 0x000000111b00780c */ /* 0x000fe200037c1670 */
[----:B------:R-:W2:-:S12]  /*33390*/  SHFL.IDX PT, R8, R8, 0x3, 0x181f ;  /* 0x00781f0008087f89 */ /* 0x000e9800000e0000 */
        /* <DEDUP_REMOVED lines=15> */
[----:B------:R-:W-:Y:S01]  /*33490*/  LDGSTS.E.BYPASS.LTC128B.128 [R4+0xec00], desc[UR46][R6.64+0x380], !P6 ;  /* 0x0ec0038006047fae */ /* 0x000fe2000f101d6e */
        /* <DEDUP_REMOVED lines=20> */
[----:B0-2---:R0:W1:Y:S02]  /*335e0*/  SHFL.IDX PT, R2, R5, 0x3, 0x181f ;  /* 0x00781f0005027f89 */ /* 0x00506400000e0000 */
.L_x_3920:
        /* <DEDUP_REMOVED lines=34> */
.L_x_3782:
        /* <DEDUP_REMOVED lines=11> */
.L_x_3783:
        /* <DEDUP_REMOVED lines=11> */
.L_x_3798:
[----:B-1----:R-:W1:Y:S01]  /*33970*/  S2R R2, SR_TID.X ;  /* 0x0000000000027919 */ /* 0x002e620000002100 */
[----:B0-----:R-:W0:Y:S01]  /*33980*/  LDC R5, c[0x0][0x430] ;  /* 0x00010c00ff057b82 */ /* 0x001e220000000800 */
[----:B------:R-:W-:Y:S01]  /*33990*/  IMAD R4, R7, 0x40, R34 ;  /* 0x0000004007047824 */ /* 0x000fe200078e0222 */
[----:B--2---:R-:W2:Y:S01]  /*339a0*/  S2R R3, SR_TID.X ;  /* 0x0000000000037919 */ /* 0x004ea20000002100 */
[----:B------:R-:W-:Y:S02]  /*339b0*/  IMAD.U32 R10, RZ, RZ, UR40 ;  /* 0x00000028ff0a7e24 */ /* 0x000fe4000f8e00ff */
[----:B------:R-:W-:Y:S01]  /*339c0*/  VIADD R25, R25, 0x1 ;  /* 0x0000000119197836 */ /* 0x000fe20000000000 */
        /* <DEDUP_REMOVED lines=36> */
.L_x_3786:
[----:B------:R-:W-:Y:S01]  /*33c10*/  IMAD R6, R25, 0x8, R23 ;  /* 0x0000000819067824 */ /* 0x000fe200078e0217 */
[----:B------:R-:W-:Y:S01]  /*33c20*/  SHF.L.U32 R21, R28, 0x1f, RZ ;  /* 0x0000001f1c157819 */ /* 0x000fe200000006ff */
[----:B------:R-:W-:Y:S01]  /*33c30*/  BSSY B1, `(.L_x_3787) ;  /* 0x0000004000017945 */ /* 0x000fe20003800000 */
[----:B------:R-:W-:Y:S02]  /*33c40*/  SHF.R.S32.HI R9, RZ, 0x1f, R5 ;  /* 0x0000001fff097819 */ /* 0x000fe40000011405 */
[----:B------:R-:W0:Y:S02]  /*33c50*/  SYNCS.PHASECHK.TRANS64.TRYWAIT P0, [R6+URZ+0x38840], R21 ;  /* 0x03884015060075a7 */ /* 0x000e24000800017f */
[----:B0-----:R-:W-:Y:S05]  /*33c60*/  @!P0 BRA `(.L_x_3788) ;  /* 0x0000004c00f08947 */ /* 0x001fea0003800000 */
.L_x_3921:
[----:B------:R-:W-:Y:S05]  /*33c70*/  BSYNC B1 ;  /* 0x0000000000017941 */ /* 0x000fea0003800000 */
.L_x_3787:
        /* <DEDUP_REMOVED lines=42> */
.L_x_3931:
        /* <DEDUP_REMOVED lines=8> */
.L_x_3790:
        /* <DEDUP_REMOVED lines=11> */
.L_x_3791:
[----:B------:R2:W-:Y:S01]  /*34050*/  SYNCS.ARRIVE.TRANS64.A1T0 RZ, [R6+URZ+0x38830], RZ ;  /* 0x038830ff06ff79a7 */ /* 0x0005e2000810003f */
[----:B------:R-:W-:Y:S05]  /*34060*/  @!P2 BRA `(.L_x_3792) ;  /* 0x000000000004a947 */ /* 0x000fea0003800000 */
[----:B------:R-:W-:Y:S01]  /*34070*/  BPT.TRAP 0x1 ;  /* 0x000000040000795c */ /* 0x000fe20000300000 */
.L_x_3792:
[----:B------:R-:W3:Y:S01]  /*34080*/  SYNCS.PHASECHK.TRANS64.TRYWAIT P0, [R6+URZ+0x38860], R21 ;  /* 0x03886015060075a7 */ /* 0x000ee2000800017f */
[----:B------:R-:W-:Y:S04]  /*34090*/  BSSY B1, `(.L_x_3793) ;  /* 0x0000002000017945 */ /* 0x000fe80003800000 */
[----:B---3--:R-:W-:Y:S05]  /*340a0*/  @!P0 BRA `(.L_x_3794) ;  /* 0x0000005000108947 */ /* 0x008fea0003800000 */
.L_x_3932:
[----:B------:R-:W-:Y:S05]  /*340b0*/  BSYNC B1 ;  /* 0x0000000000017941 */ /* 0x000fea0003800000 */
.L_x_3793:
        /* <DEDUP_REMOVED lines=81> */
.L_x_3942:
        /* <DEDUP_REMOVED lines=25> */
.L_x_3796:
        /* <DEDUP_REMOVED lines=11> */
.L_x_3797:
[----:B------:R1:W-:Y:S01]  /*34810*/  SYNCS.ARRIVE.TRANS64.A1T0 RZ, [R6+URZ+0x38850], RZ ;  /* 0x038850ff06ff79a7 */ /* 0x0003e2000810003f */
[----:B------:R-:W-:Y:S05]  /*34820*/  @P3 BRA `(.L_x_3798) ;  /* 0xfffffff000503947 */ /* 0x000fea000383ffff */
.L_x_3785:
[----:B------:R-:W-:Y:S05]  /*34830*/  BSYNC B0 ;  /* 0x0000000000007941 */ /* 0x000fea0003800000 */
.L_x_3784:
        /* <DEDUP_REMOVED lines=21> */
.L_x_3800:
[----:B------:R-:W-:Y:S05]  /*34990*/  BSYNC B0 ;  /* 0x0000000000007941 */ /* 0x000fea0003800000 */
.L_x_3799:
[----:B------:R-:W-:-:S07]  /*349a0*/  SEL R25, R25, RZ, P0 ;  /* 0x000000ff19197207 */ /* 0x000fce0000000000 */
.L_x_3753:
[----:B------:R-:W-:Y:S05]  /*349b0*/  BSYNC B7 ;  /* 0x0000000000077941 */ /* 0x000fea0003800000 */
.L_x_3751:
        /* <DEDUP_REMOVED lines=11> */
.L_x_3801:
        /* <DEDUP_REMOVED lines=24> */
[----:B-123--:R-:W-:Y:S02]  /*34bf0*/  IMAD.IADD R6, R4, 0x1, R5 ;  /* 0x0000000104067824 */ /* 0x00efe400078e0205 */
        /* <DEDUP_REMOVED lines=11> */
.L_x_3952:
[----:B------:R-:W-:Y:S02]  /*34cb0*/  ULDC UR4, c[0x0][0xd38] ;  /* 0x00034e0000047ab9 */ /* 0x000fe40000000800 */
[----:B------:R-:W-:-:S04]  /*34cc0*/  IMAD.U32 R4, RZ, RZ, UR4 ;  /* 0x00000004ff047e24 */ /* 0x000fc8000f8e00ff */
[----:B-1----:R-:W-:-:S04]  /*34cd0*/  IMAD R14, R14, R4, RZ ;  /* 0x000000040e0e7224 */ /* 0x002fc800078e02ff */
[----:B------:R-:W-:-:S05]  /*34ce0*/  IMAD.IADD R5, R5, 0x1, R14 ;  /* 0x0000000105057824 */ /* 0x000fca00078e020e */
[----:B------:R-:W-:-:S13]  /*34cf0*/  ISETP.GT.AND P6, PT, R5, R0, PT ;  /* 0x000000000500720c */ /* 0x000fda0003fc4270 */
[----:B------:R-:W-:Y:S05]  /*34d00*/  @P6 BRA `(.L_x_3804) ;  /* 0x00000000009c6947 */ /* 0x000fea0003800000 */
.L_x_3809:
[----:B------:R-:W1:Y:S01]  /*34d10*/  LDC R2, c[0x0][0xd3c] ;  /* 0x00034f00ff027b82 */ /* 0x000e620000000800 */
[----:B------:R-:W-:-:S05]  /*34d20*/  VIADD R19, R19, 0x1f ;  /* 0x0000001f13137836 */ /* 0x000fca0000000000 */
[----:B-1----:R-:W-:-:S13]  /*34d30*/  ISETP.GE.AND P6, PT, R19, R2, PT ;  /* 0x000000021300720c */ /* 0x002fda0003fc6270 */
        /* <DEDUP_REMOVED lines=11> */
.L_x_3807:
[----:B------:R-:W-:Y:S05]  /*34df0*/  BSYNC B0 ;  /* 0x0000000000007941 */ /* 0x000fea0003800000 */
.L_x_3806:
[----:B------:R-:W-:-:S03]  /*34e00*/  UMOV UR4, 0xffffffff ;  /* 0xffffffff00047882 */ /* 0x000fc60000000000 */
[----:B------:R-:W-:Y:S05]  /*34e10*/  BRA.DIV UR4, `(.L_x_3808) ;  /* 0x0000004e04c87947 */ /* 0x000fea000b800000 */
[----:B-----5:R-:W1:Y:S02]  /*34e20*/  SHFL.UP PT, R14, R17, 0x1, RZ ;  /* 0x04200000110e7989 */ /* 0x020e6400000e00ff */
[----:B-1----:R-:W-:-:S05]  /*34e30*/  SEL R14, R14, RZ, P1 ;  /* 0x000000ff0e0e7207 */ /* 0x002fca0000800000 */
        /* <DEDUP_REMOVED lines=14> */
.L_x_3960:
[----:B------:R-:W-:Y:S02]  /*34f20*/  ULDC UR4, c[0x0][0xd38] ;  /* 0x00034e0000047ab9 */ /* 0x000fe40000000800 */
[----:B------:R-:W-:-:S04]  /*34f30*/  IMAD.U32 R4, RZ, RZ, UR4 ;  /* 0x00000004ff047e24 */ /* 0x000fc8000f8e00ff */
[----:B-1----:R-:W-:-:S04]  /*34f40*/  IMAD R14, R14, R4, RZ ;  /* 0x000000040e0e7224 */ /* 0x002fc800078e02ff */
[----:B------:R-:W-:-:S05]  /*34f50*/  IMAD.IADD R5, R14, 0x1, R5 ;  /* 0x000000010e057824 */ /* 0x000fca00078e0205 */
[----:B------:R-:W-:-:S13]  /*34f60*/  ISETP.GT.AND P6, PT, R5, R0, PT ;  /* 0x000000000500720c */ /* 0x000fda0003fc4270 */
[----:B------:R-:W-:Y:S05]  /*34f70*/  @!P6 BRA `(.L_x_3809) ;  /* 0xfffffffc0064e947 */ /* 0x000fea000383ffff */
.L_x_3804:
        /* <DEDUP_REMOVED lines=8> */
.L_x_3964:
[----:B------:R-:W-:Y:S01]  /*35000*/  ISETP.NE.AND P0, PT, R2, RZ, PT ;  /* 0x000000ff0200720c */ /* 0x000fe20003f05270 */
[----:B------:R-:W-:-:S12]  /*35010*/  IMAD.MOV.U32 R14, RZ, RZ, RZ ;  /* 0x000000ffff0e7224 */ /* 0x000fd800078e00ff */
[----:B------:R-:W-:Y:S05]  /*35020*/  @!P0 BRA `(.L_x_3811) ;  /* 0x0000000000108947 */ /* 0x000fea0003800000 */
[----:B------:R-:W-:Y:S01]  /*35030*/  UMOV UR4, 0xffffffff ;  /* 0xffffffff00047882 */ /* 0x000fe20000000000 */
[----:B------:R-:W-:Y:S02]  /*35040*/  VIADD R12, R6, 0xffffffff ;  /* 0xffffffff060c7836 */ /* 0x000fe40000000000 */
[----:B------:R-:W-:Y:S05]  /*35050*/  BRA.DIV UR4, `(.L_x_3812) ;  /* 0x00000052043c7947 */ /* 0x000fea000b800000 */
[----:B------:R3:W4:Y:S02]  /*35060*/  SHFL.IDX PT, R14, R3, R12, 0x1f ;  /* 0x00001f0c030e7589 */ /* 0x00072400000e0000 */
.L_x_3811:
[----:B0--3--:R-:W0:Y:S01]  /*35070*/  LDC.64 R2, c[0x0][0xd90] ;  /* 0x00036400ff027b82 */ /* 0x009e220000000a00 */
[----:B------:R-:W-:-:S04]  /*35080*/  IMAD.IADD R19, R6, 0x1, R19 ;  /* 0x0000000106137824 */ /* 0x000fc800078e0213 */
[----:B0-----:R-:W-:-:S05]  /*35090*/  IMAD.WIDE R2, R19, 0x4, R2 ;  /* 0x0000000413027825 */ /* 0x001fca00078e0202 */
[----:B-1----:R0:W2:Y:S01]  /*350a0*/  LDG.E R6, desc[UR46][R2.64] ;  /* 0x0000002e02067981 */ /* 0x0020a2000c1e1900 */
[----:B----4-:R-:W-:-:S04]  /*350b0*/  IMAD R16, R14, R4, R16 ;  /* 0x000000040e107224 */ /* 0x010fc800078e0210 */
[----:B------:R-:W-:Y:S02]  /*350c0*/  IMAD.IADD R0, R0, 0x1, -R16 ;  /* 0x0000000100007824 */ /* 0x000fe400078e0a10 */
[----:B0-----:R-:W-:Y:S02]  /*350d0*/  IMAD.MOV.U32 R2, RZ, RZ, RZ ;  /* 0x000000ffff027224 */ /* 0x001fe400078e00ff */
[----:B--2---:R-:W-:-:S05]  /*350e0*/  IMAD R5, R17, R6, RZ ;  /* 0x0000000611057224 */ /* 0x004fca00078e02ff */
        /* <DEDUP_REMOVED lines=33> */
[----:B------:R0:W1:Y:S02]  /*35300*/  F2I.FTZ.U32.TRUNC.NTZ R3, R2 ;  /* 0x0000000200037305 */ /* 0x000064000021f000 */
[----:B0-----:R-:W-:Y:S02]  /*35310*/  IMAD.MOV.U32 R2, RZ, RZ, RZ ;  /* 0x000000ffff027224 */ /* 0x001fe400078e00ff */
[----:B-1----:R-:W-:-:S04]  /*35320*/  IMAD.MOV R5, RZ, RZ, -R3 ;  /* 0x000000ffff057224 */ /* 0x002fc800078e0a03 */
        /* <DEDUP_REMOVED lines=22> */
.L_x_3805:
[----:B------:R-:W-:Y:S01]  /*35490*/  UMOV UR4, URZ ;  /* 0x0000003f00047c82 */ /* 0x000fe20008000000 */
[----:B------:R-:W-:Y:S01]  /*354a0*/  UMOV UR5, URZ ;  /* 0x0000003f00057c82 */ /* 0x000fe20008000000 */
[----:B------:R-:W-:Y:S01]  /*354b0*/  ULDC UR6, c[0x0][0xd3c] ;  /* 0x00034f0000067ab9 */ /* 0x000fe20000000800 */
[----:B------:R-:W-:Y:S02]  /*354c0*/  IMAD.MOV.U32 R16, RZ, RZ, R0 ;  /* 0x000000ffff107224 */ /* 0x000fe400078e0000 */
[----:B------:R-:W-:Y:S02]  /*354d0*/  IMAD.U32 R17, RZ, RZ, UR4 ;  /* 0x00000004ff117e24 */ /* 0x000fe4000f8e00ff */
[----:B------:R-:W-:Y:S02]  /*354e0*/  IMAD.U32 R18, RZ, RZ, UR5 ;  /* 0x00000005ff127e24 */ /* 0x000fe4000f8e00ff */
[----:B------:R-:W-:-:S07]  /*354f0*/  IMAD.U32 R19, RZ, RZ, UR6 ;  /* 0x00000006ff137e24 */ /* 0x000fce000f8e00ff */
.L_x_3813:
        /* <DEDUP_REMOVED lines=10> */
.L_x_3802:
[----:B------:R-:W-:Y:S02]  /*355a0*/  ULDC UR4, c[0x0][0xd3c] ;  /* 0x00034f0000047ab9 */ /* 0x000fe40000000800 */
[----:B0-----:R-:W-:-:S13]  /*355b0*/  ISETP.GE.AND P0, PT, R19, UR4, PT ;  /* 0x0000000413007c0c */ /* 0x001fda000bf06270 */
[----:B------:R-:W-:Y:S05]  /*355c0*/  @!P0 BRA `(.L_x_3814) ;  /* 0xffffff8400648947 */ /* 0x000fea000383ffff */
[----:B------:R-:W-:Y:S05]  /*355d0*/  BSYNC B8 ;  /* 0x0000000000087941 */ /* 0x000fea0003800000 */
.L_x_3685:
[----:B0-----:R-:W5:Y:S01]  /*355e0*/  LDL.LU R0, [R1+0x438] ;  /* 0x0004380001007983 */ /* 0x001f620000300800 */
        /* <DEDUP_REMOVED lines=11> */
.L_x_3967:
[----:B------:R-:W-:Y:S05]  /*356a0*/  BSYNC B0 ;  /* 0x0000000000007941 */ /* 0x000fea0003800000 */
.L_x_3815:
[----:B------:R-:W-:-:S03]  /*356b0*/  UMOV UR4, 0xffffffff ;  /* 0xffffffff00047882 */ /* 0x000fc60000000000 */
[----:B------:R-:W-:Y:S05]  /*356c0*/  BRA.DIV UR4, `(.L_x_3817) ;  /* 0x0000004a04d87947 */ /* 0x000fea000b800000 */
[----:B------:R-:W0:Y:S02]  /*356d0*/  S2R R0, SR_TID.X ;  /* 0x0000000000007919 */ /* 0x000e240000002100 */
[----:B0-----:R-:W-:-:S04]  /*356e0*/  SHF.R.U32.HI R0, RZ, 0x5, R0 ;  /* 0x00000005ff007819 */ /* 0x001fc80000011600 */
[----:B------:R-:W-:-:S05]  /*356f0*/  LOP3.LUT R0, R0, 0x3, RZ, 0xc0, !PT ;  /* 0x0000000300007812 */ /* 0x000fca00078ec0ff */
[----:B------:R0:W0:Y:S02]  /*35700*/  SHFL.IDX PT, R14, R0, RZ, 0x1f ;  /* 0x00001fff000e7589 */ /* 0x00002400000e0000 */
.L_x_3970:
[----:B0-----:R-:W-:-:S13]  /*35710*/  ISETP.NE.AND P0, PT, R14, RZ, PT ;  /* 0x000000ff0e00720c */ /* 0x001fda0003f05270 */
[----:B------:R-:W-:Y:S05]  /*35720*/  @P0 BRA `(.L_x_3454) ;  /* 0x0000000000880947 */ /* 0x000fea0003800000 */
[----:B------:R-:W-:-:S03]  /*35730*/  UMOV UR4, 0xffffffff ;  /* 0xffffffff00047882 */ /* 0x000fc60000000000 */
[----:B------:R-:W-:Y:S05]  /*35740*/  BRA.DIV UR4, `(.L_x_3818) ;  /* 0x0000004a04ec7947 */ /* 0x000fea000b800000 */
[----:B------:R-:W-:-:S13]  /*35750*/  ELECT P6, URZ, PT ;  /* 0x00000000003f782f */ /* 0x000fda00038c0000 */
.L_x_3973:
[----:B------:R-:W-:Y:S05]  /*35760*/  @!P6 BRA `(.L_x_3454) ;  /* 0x000000000078e947 */ /* 0x000fea0003800000 */
[----:B------:R-:W-:-:S06]  /*35770*/  ULOP3.LUT UR4, UR36, 0x2, URZ, 0xfc, !UPT ;  /* 0x0000000224047892 */ /* 0x000fcc000f8efc3f */
[----:B------:R-:W-:-:S05]  /*35780*/  IMAD.U32 R0, RZ, RZ, UR4 ;  /* 0x00000004ff007e24 */ /* 0x000fca000f8e00ff */
[----:B------:R-:W-:-:S13]  /*35790*/  ISETP.NE.AND P0, PT, R0, 0x3, PT ;  /* 0x000000030000780c */ /* 0x000fda0003f05270 */
[----:B------:R-:W-:Y:S05]  /*357a0*/  @!P0 BRA `(.L_x_3819) ;  /* 0x0000000000048947 */ /* 0x000fea0003800000 */
[----:B------:R-:W-:Y:S01]  /*357b0*/  BPT.TRAP 0x1 ;  /* 0x000000040000795c */ /* 0x000fe20000300000 */
.L_x_3819:
[C---:B------:R-:W-:Y:S01]  /*357c0*/  IMAD R5, R25.reuse, 0x8, R4 ;  /* 0x0000000819057824 */ /* 0x040fe200078e0204 */
[----:B------:R-:W-:Y:S01]  /*357d0*/  SHF.L.U32 R0, R28, 0x1f, RZ ;  /* 0x0000001f1c007819 */ /* 0x000fe200000006ff */
[----:B------:R-:W-:-:S03]  /*357e0*/  VIADD R25, R25, 0x1 ;  /* 0x0000000119197836 */ /* 0x000fc60000000000 */
[----:B------:R-:W0:Y:S02]  /*357f0*/  SYNCS.PHASECHK.TRANS64.TRYWAIT P1, [R5+URZ+0x38840], R0 ;  /* 0x03884000050075a7 */ /* 0x000e24000802017f */
[----:B------:R-:W-:-:S04]  /*35800*/  ISETP.NE.AND P2, PT, R25, 0x2, PT ;  /* 0x000000021900780c */ /* 0x000fc80003f45270 */
[----:B------:R-:W-:Y:S01]  /*35810*/  SEL R3, RZ, 0x1, P2 ;  /* 0x00000001ff037807 */ /* 0x000fe20001000000 */
[----:B0-----:R-:W-:Y:S08]  /*35820*/  @!P1 BRA `(.L_x_3820) ;  /* 0x0000004800d49947 */ /* 0x001ff00003800000 */
.L_x_3974:
[----:B------:R-:W-:Y:S02]  /*35830*/  SEL R25, R25, RZ, P2 ;  /* 0x000000ff19197207 */ /* 0x000fe40001000000 */
[----:B------:R-:W-:Y:S01]  /*35840*/  LOP3.LUT R2, R28, R3, RZ, 0x3c, !PT ;  /* 0x000000031c027212 */ /* 0x000fe200078e3cff */
[----:B------:R-:W-:Y:S06]  /*35850*/  @!P0 BRA `(.L_x_3821) ;  /* 0x0000000000048947 */ /* 0x000fec0003800000 */
[----:B------:R-:W-:Y:S01]  /*35860*/  BPT.TRAP 0x1 ;  /* 0x000000040000795c */ /* 0x000fe20000300000 */
.L_x_3821:
[----:B------:R-:W-:Y:S01]  /*35870*/  IMAD R25, R25, 0x8, R4 ;  /* 0x0000000819197824 */ /* 0x000fe200078e0204 */
[----:B------:R-:W-:-:S04]  /*35880*/  SHF.L.U32 R2, R2, 0x1f, RZ ;  /* 0x0000001f02027819 */ /* 0x000fc800000006ff */
[----:B------:R-:W0:Y:S02]  /*35890*/  SYNCS.PHASECHK.TRANS64.TRYWAIT P1, [R25+URZ+0x38840], R2 ;  /* 0x03884002190075a7 */ /* 0x000e24000802017f */
[----:B0-----:R-:W-:Y:S05]  /*358a0*/  @!P1 BRA `(.L_x_3822) ;  /* 0x0000004800c89947 */ /* 0x001fea0003800000 */
.L_x_3975:
[----:B------:R-:W-:Y:S05]  /*358b0*/  @!P0 BRA `(.L_x_3823) ;  /* 0x0000000000048947 */ /* 0x000fea0003800000 */
[----:B------:R-:W-:Y:S01]  /*358c0*/  BPT.TRAP 0x1 ;  /* 0x000000040000795c */ /* 0x000fe20000300000 */
.L_x_3823:
[----:B------:R-:W0:Y:S02]  /*358d0*/  SYNCS.PHASECHK.TRANS64.TRYWAIT P1, [R5+URZ+0x38860], R0 ;  /* 0x03886000050075a7 */ /* 0x000e24000802017f */
[----:B0-----:R-:W-:Y:S05]  /*358e0*/  @!P1 BRA `(.L_x_3824) ;  /* 0x0000004800cc9947 */ /* 0x001fea0003800000 */
.L_x_3976:
[----:B------:R-:W-:Y:S05]  /*358f0*/  @!P0 BRA `(.L_x_3825) ;  /* 0x0000000000048947 */ /* 0x000fea0003800000 */
[----:B------:R-:W-:Y:S01]  /*35900*/  BPT.TRAP 0x1 ;  /* 0x000000040000795c */ /* 0x000fe20000300000 */
.L_x_3825:
[----:B------:R0:W0:Y:S02]  /*35910*/  SYNCS.PHASECHK.TRANS64.TRYWAIT P0, [R25+URZ+0x38860], R2 ;  /* 0x03886002190075a7 */ /* 0x000024000800017f */
[----:B0-----:R-:W-:Y:S05]  /*35920*/  @!P0 NANOSLEEP.SYNCS 0x989680 ;  /* 0x009896800000895d */ /* 0x001fea0003900000 */
[----:B------:R-:W0:Y:S02]  /*35930*/  @!P0 SYNCS.PHASECHK.TRANS64 P0, [R25+URZ+0x38860], R2 ;  /* 0x03886002190085a7 */ /* 0x000e24000800007f */
[----:B0-----:R-:W-:Y:S05]  /*35940*/  @!P0 BRA `(.L_x_3825) ;  /* 0xfffffffc00f08947 */ /* 0x001fea000383ffff */
.L_x_3454:
[----:B------:R-:W-:Y:S05]  /*35950*/  BSYNC B9 ;  /* 0x0000000000097941 */ /* 0x000fea0003800000 */
.L_x_3451:
[----:B------:R-:W-:Y:S05]  /*35960*/  EXIT ;  /* 0x000000000000794d */ /* 0x000fea0003800000 */
.L_x_3478:
[----:B0-----:R0:W1:Y:S02]  /*35970*/  SYNCS.PHASECHK.TRANS64.TRYWAIT P5, [R61+URZ+0x38890], R68 ;  /* 0x038890443d0075a7 */ /* 0x00106400080a017f */
[----:B-1----:R-:W-:Y:S05]  /*35980*/  @!P5 NANOSLEEP.SYNCS 0x989680 ;  /* 0x009896800000d95d */ /* 0x002fea0003900000 */
[----:B------:R-:W1:Y:S02]  /*35990*/  @!P5 SYNCS.PHASECHK.TRANS64 P5, [R61+URZ+0x38890], R68 ;  /* 0x038890443d00d5a7 */ /* 0x000e6400080a007f */
[----:B-1----:R-:W-:Y:S05]  /*359a0*/  @!P5 BRA `(.L_x_3478) ;  /* 0xfffffffc00f0d947 */ /* 0x002fea000383ffff */
[----:B------:R-:W-:Y:S05]  /*359b0*/  BRA `(.L_x_3826) ;  /* 0xfffffcd000d47947 */ /* 0x000fea000383ffff */
.L_x_3479:
        /* <DEDUP_REMOVED lines=8> */
.L_x_3828:
[----:B------:R-:W-:Y:S05]  /*35a40*/  BSYNC B1 ;  /* 0x0000000000017941 */ /* 0x000fea0003800000 */
.L_x_3827:
        /* <DEDUP_REMOVED lines=8> */
.L_x_3829:
[----:B------:R-:W-:Y:S05]  /*35ad0*/  BRA `(.L_x_3830) ;  /* 0xfffffcd000a07947 */ /* 0x000fea000383ffff */
.L_x_3489:
[----:B0-----:R0:W1:Y:S02]  /*35ae0*/  SYNCS.PHASECHK.TRANS64.TRYWAIT P5, [R61+URZ+0x38890], R68 ;  /* 0x038890443d0075a7 */ /* 0x00106400080a017f */
[----:B-1----:R-:W-:Y:S05]  /*35af0*/  @!P5 NANOSLEEP.SYNCS 0x989680 ;  /* 0x009896800000d95d */ /* 0x002fea0003900000 */
[----:B------:R-:W1:Y:S02]  /*35b00*/  @!P5 SYNCS.PHASECHK.TRANS64 P5, [R61+URZ+0x38890], R68 ;  /* 0x038890443d00d5a7 */ /* 0x000e6400080a007f */
[----:B-1----:R-:W-:Y:S05]  /*35b10*/  @!P5 BRA `(.L_x_3489) ;  /* 0xfffffffc00f0d947 */ /* 0x002fea000383ffff */
[----:B------:R-:W-:Y:S05]  /*35b20*/  BRA `(.L_x_3831) ;  /* 0xfffffcd800f87947 */ /* 0x000fea000383ffff */
.L_x_3490:
        /* <DEDUP_REMOVED lines=8> */
.L_x_3833:
[----:B------:R-:W-:Y:S05]  /*35bb0*/  BSYNC B1 ;  /* 0x0000000000017941 */ /* 0x000fea0003800000 */
.L_x_3832:
        /* <DEDUP_REMOVED lines=8> */
.L_x_3834:
[----:B------:R-:W-:Y:S01]  /*35c40*/  IMAD.MOV.U32 R64, RZ, RZ, R14 ;  /* 0x000000ffff407224 */ /* 0x000fe200078e000e */
[----:B------:R-:W-:Y:S06]  /*35c50*/  BRA `(.L_x_3835) ;  /* 0xfffffcd800c07947 */ /* 0x000fec000383ffff */
.L_x_3495:
[----:B0-----:R0:W1:Y:S02]  /*35c60*/  SYNCS.PHASECHK.TRANS64.TRYWAIT P0, [R61+URZ+0x38890], R68 ;  /* 0x038890443d0075a7 */ /* 0x001064000800017f */
[----:B-1----:R-:W-:Y:S05]  /*35c70*/  @!P0 NANOSLEEP.SYNCS 0x989680 ;  /* 0x009896800000895d */ /* 0x002fea0003900000 */
[----:B------:R-:W1:Y:S02]  /*35c80*/  @!P0 SYNCS.PHASECHK.TRANS64 P0, [R61+URZ+0x38890], R68 ;  /* 0x038890443d0085a7 */ /* 0x000e64000800007f */
[----:B-1----:R-:W-:Y:S05]  /*35c90*/  @!P0 BRA `(.L_x_3495) ;  /* 0xfffffffc00f08947 */ /* 0x002fea000383ffff */
[----:B------:R-:W-:Y:S05]  /*35ca0*/  BRA `(.L_x_3836) ;  /* 0xfffffce000a07947 */ /* 0x000fea000383ffff */
.L_x_3496:
[----:B------:R-:W-:Y:S01]  /*35cb0*/  BSSY B1, `(.L_x_3837) ;  /* 0x0000007000017945 */ /* 0x000fe20003800000 */
[----:B------:R-:W-:Y:S02]  /*35cc0*/  IMAD.MOV.U32 R12, RZ, RZ, RZ ;  /* 0x000000ffff0c7224 */ /* 0x000fe400078e00ff */
[----:B------:R-:W-:Y:S02]  /*35cd0*/  IMAD.MOV.U32 R11, RZ, RZ, 0x1c1f ;  /* 0x00001c1fff0b7424 */ /* 0x000fe400078e00ff */
[----:B------:R-:W-:-:S07]  /*35ce0*/  IMAD.MOV.U32 R15, RZ, RZ, -0x1 ;  /* 0xffffffffff0f7424 */ /* 0x000fce00078e00ff */
[----:B0-----:R-:W-:Y:S05]  /*35cf0*/  WARPSYNC.COLLECTIVE R15, `(.L_x_3838) ;  /* 0x000000000f087348 */ /* 0x001fea0003c00000 */
[----:B------:R1:W2:Y:S02]  /*35d00*/  SHFL.IDX P6, R14, R13, R12, R11 ;  /* 0x0000000c0d0e7389 */ /* 0x0002a400000c000b */
[----:B012---:R-:W-:Y:S01]  /*35d10*/  ENDCOLLECTIVE ;  /* 0x000000000000791b */ /* 0x007fe20003800000 */
.L_x_3838:
[----:B------:R-:W-:Y:S05]  /*35d20*/  BSYNC B1 ;  /* 0x0000000000017941 */ /* 0x000fea0003800000 */
.L_x_3837:
        /* <DEDUP_REMOVED lines=8> */
.L_x_3839:
[----:B------:R-:W-:Y:S05]  /*35db0*/  BRA `(.L_x_3840) ;  /* 0xfffffce000c87947 */ /* 0x000fea000383ffff */
.L_x_3499:
[----:B-1----:R1:W4:Y:S02]  /*35dc0*/  SYNCS.PHASECHK.TRANS64.TRYWAIT P5, [R61+URZ+0x388b0], R68 ;  /* 0x0388b0443d0075a7 */ /* 0x00232400080a017f */
[----:B----4-:R-:W-:Y:S05]  /*35dd0*/  @!P5 NANOSLEEP.SYNCS 0x989680 ;  /* 0x009896800000d95d */ /* 0x010fea0003900000 */
[----:B------:R-:W4:Y:S02]  /*35de0*/  @!P5 SYNCS.PHASECHK.TRANS64 P5, [R61+URZ+0x388b0], R68 ;  /* 0x0388b0443d00d5a7 */ /* 0x000f2400080a007f */
[----:B----4-:R-:W-:Y:S05]  /*35df0*/  @!P5 BRA `(.L_x_3499) ;  /* 0xfffffffc00f0d947 */ /* 0x010fea000383ffff */
[----:B------:R-:W-:Y:S05]  /*35e00*/  BRA `(.L_x_3841) ;  /* 0xfffffce400507947 */ /* 0x000fea000383ffff */
.L_x_3541:
        /* <DEDUP_REMOVED lines=8> */
.L_x_3843:
[----:B------:R-:W-:Y:S05]  /*35e90*/  BSYNC B1 ;  /* 0x0000000000017941 */ /* 0x000fea0003800000 */
.L_x_3842:
        /* <DEDUP_REMOVED lines=8> */
.L_x_3844:
[----:B------:R-:W-:Y:S02]  /*35f20*/  IMAD.MOV.U32 R13, RZ, RZ, R68 ;  /* 0x000000ffff0d7224 */ /* 0x000fe400078e0044 */
[----:B------:R-:W-:-:S07]  /*35f30*/  IMAD.MOV.U32 R6, RZ, RZ, R14 ;  /* 0x000000ffff067224 */ /* 0x000fce00078e000e */
[----:B------:R-:W-:Y:S05]  /*35f40*/  WARPSYNC.COLLECTIVE R15, `(.L_x_3845) ;  /* 0x000000000f087348 */ /* 0x000fea0003c00000 */
[----:B------:R0:W1:Y:S02]  /*35f50*/  SHFL.IDX P6, R14, R13, R12, R11 ;  /* 0x0000000c0d0e7389 */ /* 0x00006400000c000b */
[----:B01----:R-:W-:Y:S01]  /*35f60*/  ENDCOLLECTIVE ;  /* 0x000000000000791b */ /* 0x003fe20003800000 */
.L_x_3845:
[----:B------:R-:W-:Y:S02]  /*35f70*/  IMAD.MOV.U32 R13, RZ, RZ, R65 ;  /* 0x000000ffff0d7224 */ /* 0x000fe400078e0041 */
[----:B------:R-:W-:-:S07]  /*35f80*/  IMAD.MOV.U32 R7, RZ, RZ, R14 ;  /* 0x000000ffff077224 */ /* 0x000fce00078e000e */
[----:B------:R-:W-:Y:S05]  /*35f90*/  WARPSYNC.COLLECTIVE R15, `(.L_x_3846) ;  /* 0x000000000f087348 */ /* 0x000fea0003c00000 */
[----:B------:R0:W1:Y:S02]  /*35fa0*/  SHFL.IDX P6, R14, R13, R12, R11 ;  /* 0x0000000c0d0e7389 */ /* 0x00006400000c000b */
[----:B01----:R-:W-:Y:S01]  /*35fb0*/  ENDCOLLECTIVE ;  /* 0x000000000000791b */ /* 0x003fe20003800000 */
.L_x_3846:
[----:B------:R-:W-:Y:S01]  /*35fc0*/  IMAD.MOV.U32 R8, RZ, RZ, R14 ;  /* 0x000000ffff087224 */ /* 0x000fe200078e000e */
[----:B------:R-:W-:Y:S06]  /*35fd0*/  BRA `(.L_x_3847) ;  /* 0xfffffd8400e87947 */ /* 0x000fec000383ffff */
.L_x_3544:
[----:B------:R-:W-:Y:S01]  /*35fe0*/  BSSY B1, `(.L_x_3848) ;  /* 0x0000008000017945 */ /* 0x000fe20003800000 */
[----:B------:R-:W-:Y:S02]  /*35ff0*/  IMAD.MOV.U32 R13, RZ, RZ, R36 ;  /* 0x000000ffff0d7224 */ /* 0x000fe400078e0024 */
[----:B------:R-:W-:Y:S02]  /*36000*/  IMAD.MOV.U32 R12, RZ, RZ, 0x1 ;  /* 0x00000001ff0c7424 */ /* 0x000fe400078e00ff */
[----:B------:R-:W-:Y:S02]  /*36010*/  IMAD.MOV.U32 R11, RZ, RZ, 0x1c1f ;  /* 0x00001c1fff0b7424 */ /* 0x000fe400078e00ff */
[----:B------:R-:W-:-:S07]  /*36020*/  IMAD.MOV.U32 R15, RZ, RZ, -0x1 ;  /* 0xffffffffff0f7424 */ /* 0x000fce00078e00ff */
[----:B0--34-:R-:W-:Y:S05]  /*36030*/  WARPSYNC.COLLECTIVE R15, `(.L_x_3849) ;  /* 0x000000000f087348 */ /* 0x019fea0003c00000 */
[----:B------:R1:W2:Y:S02]  /*36040*/  SHFL.IDX P6, R14, R13, R12, R11 ;  /* 0x0000000c0d0e7389 */ /* 0x0002a400000c000b */
[----:B01234-:R-:W-:Y:S01]  /*36050*/  ENDCOLLECTIVE ;  /* 0x000000000000791b */ /* 0x01ffe20003800000 */
.L_x_3849:
[----:B------:R-:W-:Y:S05]  /*36060*/  BSYNC B1 ;  /* 0x0000000000017941 */ /* 0x000fea0003800000 */
.L_x_3848:
[----:B------:R-:W-:Y:S02]  /*36070*/  IMAD.MOV.U32 R13, RZ, RZ, R10 ;  /* 0x000000ffff0d7224 */ /* 0x000fe400078e000a */
[----:B------:R-:W-:Y:S02]  /*36080*/  IMAD.MOV.U32 R12, RZ, RZ, 0x1 ;  /* 0x00000001ff0c7424 */ /* 0x000fe400078e00ff */
[----:B------:R-:W-:Y:S02]  /*36090*/  IMAD.MOV.U32 R11, RZ, RZ, 0x1c1f ;  /* 0x00001c1fff0b7424 */ /* 0x000fe400078e00ff */
[----:B------:R-:W-:Y:S02]  /*360a0*/  IMAD.MOV.U32 R15, RZ, RZ, -0x1 ;  /* 0xffffffffff0f7424 */ /* 0x000fe400078e00ff */
[----:B------:R-:W-:-:S07]  /*360b0*/  IMAD.MOV.U32 R3, RZ, RZ, R14 ;  /* 0x000000ffff037224 */ /* 0x000fce00078e000e */
[----:B------:R-:W-:Y:S05]  /*360c0*/  WARPSYNC.COLLECTIVE R15, `(.L_x_3850) ;  /* 0x000000000f087348 */ /* 0x000fea0003c00000 */
[----:B------:R0:W1:Y:S02]  /*360d0*/  SHFL.IDX P6, R14, R13, R12, R11 ;  /* 0x0000000c0d0e7389 */ /* 0x00006400000c000b */
[----:B01----:R-:W-:Y:S01]  /*360e0*/  ENDCOLLECTIVE ;  /* 0x000000000000791b */ /* 0x003fe20003800000 */
.L_x_3850:
[----:B------:R-:W-:Y:S02]  /*360f0*/  IMAD.MOV.U32 R13, RZ, RZ, R68 ;  /* 0x000000ffff0d7224 */ /* 0x000fe400078e0044 */
[----:B------:R-:W-:-:S07]  /*36100*/  IMAD.MOV.U32 R6, RZ, RZ, R14 ;  /* 0x000000ffff067224 */ /* 0x000fce00078e000e */
[----:B------:R-:W-:Y:S05]  /*36110*/  WARPSYNC.COLLECTIVE R15, `(.L_x_3851) ;  /* 0x000000000f087348 */ /* 0x000fea0003c00000 */
[----:B------:R0:W1:Y:S02]  /*36120*/  SHFL.IDX P6, R14, R13, R12, R11 ;  /* 0x0000000c0d0e7389 */ /* 0x00006400000c000b */
[----:B01----:R-:W-:Y:S01]  /*36130*/  ENDCOLLECTIVE ;  /* 0x000000000000791b */ /* 0x003fe20003800000 */
.L_x_3851:
[----:B------:R-:W-:Y:S02]  /*36140*/  IMAD.MOV.U32 R13, RZ, RZ, R65 ;  /* 0x000000ffff0d7224 */ /* 0x000fe400078e0041 */
[----:B------:R-:W-:-:S07]  /*36150*/  IMAD.MOV.U32 R7, RZ, RZ, R14 ;  /* 0x000000ffff077224 */ /* 0x000fce00078e000e */
[----:B------:R-:W-:Y:S05]  /*36160*/  WARPSYNC.COLLECTIVE R15, `(.L_x_3852) ;  /* 0x000000000f087348 */ /* 0x000fea0003c00000 */
[----:B------:R0:W1:Y:S02]  /*36170*/  SHFL.IDX P6, R14, R13, R12, R11 ;  /* 0x0000000c0d0e7389 */ /* 0x00006400000c000b */
[----:B01----:R-:W-:Y:S01]  /*36180*/  ENDCOLLECTIVE ;  /* 0x000000000000791b */ /* 0x003fe20003800000 */
.L_x_3852:
[----:B------:R-:W-:Y:S05]  /*36190*/  BRA `(.L_x_3853) ;  /* 0xfffffd8800547947 */ /* 0x000fea000383ffff */
.L_x_3548:
[----:B-1----:R1:W4:Y:S02]  /*361a0*/  SYNCS.PHASECHK.TRANS64.TRYWAIT P0, [R2+URZ+0x38800], R65 ;  /* 0x03880041020075a7 */ /* 0x002324000800017f */
[----:B----4-:R-:W-:Y:S05]  /*361b0*/  @!P0 NANOSLEEP.SYNCS 0x989680 ;  /* 0x009896800000895d */ /* 0x010fea0003900000 */
[----:B------:R-:W4:Y:S02]  /*361c0*/  @!P0 SYNCS.PHASECHK.TRANS64 P0, [R2+URZ+0x38800], R65 ;  /* 0x03880041020085a7 */ /* 0x000f24000800007f */
[----:B----4-:R-:W-:Y:S05]  /*361d0*/  @!P0 BRA `(.L_x_3548) ;  /* 0xfffffffc00f08947 */ /* 0x010fea000383ffff */
[----:B------:R-:W-:Y:S05]  /*361e0*/  BRA `(.L_x_3854) ;  /* 0xfffffd8800e07947 */ /* 0x000fea000383ffff */
.L_x_3556:
[----:B------:R-:W0:Y:S01]  /*361f0*/  LDC R71, c[0x0][0x3f4] ;  /* 0x0000fd00ff477b82 */ /* 0x000e220000000800 */
        /* <DEDUP_REMOVED lines=8> */
.L_x_3856:
[----:B------:R-:W-:Y:S05]  /*36280*/  BSYNC B1 ;  /* 0x0000000000017941 */ /* 0x000fea0003800000 */
.L_x_3855:
        /* <DEDUP_REMOVED lines=10> */
.L_x_3857:
[----:B------:R-:W-:Y:S01]  /*36330*/  ISETP.GE.OR P1, PT, R0, R27, P0 ;  /* 0x0000001b0000720c */ /* 0x000fe20000726670 */
[----:B------:R-:W-:-:S12]  /*36340*/  IMAD.MOV.U32 R13, RZ, RZ, R25 ;  /* 0x000000ffff0d7224 */ /* 0x000fd800078e0019 */
[C---:B------:R-:W-:Y:S01]  /*36350*/  @!P1 IMAD.SHL.U32 R7, R16.reuse, 0x2, RZ ;  /* 0x0000000210079824 */ /* 0x040fe200078e00ff */
[----:B------:R-:W-:Y:S01]  /*36360*/  @!P1 SHF.L.U64.HI R6, R16, 0x1, R17 ;  /* 0x0000000110069819 */ /* 0x000fe20000010211 */
[----:B------:R-:W-:-:S07]  /*36370*/  IMAD.MOV.U32 R4, RZ, RZ, R14 ;  /* 0x000000ffff047224 */ /* 0x000fce00078e000e */
[----:B------:R-:W-:Y:S05]  /*36380*/  WARPSYNC.COLLECTIVE R15, `(.L_x_3858) ;  /* 0x000000000f087348 */ /* 0x000fea0003c00000 */
[----:B------:R0:W1:Y:S02]  /*36390*/  SHFL.IDX P6, R14, R13, R12, R11 ;  /* 0x0000000c0d0e7389 */ /* 0x00006400000c000b */
[----:B01----:R-:W-:Y:S01]  /*363a0*/  ENDCOLLECTIVE ;  /* 0x000000000000791b */ /* 0x003fe20003800000 */
.L_x_3858:
[----:B------:R-:W-:-:S05]  /*363b0*/  @!P1 IADD3 R8, P2, R4, R7, RZ ;  /* 0x0000000704089210 */ /* 0x000fca0007f5e0ff */
[----:B------:R-:W-:Y:S02]  /*363c0*/  @!P1 IMAD.X R9, R3, 0x1, R6, P2 ;  /* 0x0000000103099824 */ /* 0x000fe400010e0606 */
[----:B------:R-:W-:Y:S02]  /*363d0*/  IMAD.MOV.U32 R13, RZ, RZ, R65 ;  /* 0x000000ffff0d7224 */ /* 0x000fe400078e0041 */
[----:B------:R-:W-:-:S07]  /*363e0*/  IMAD.MOV.U32 R5, RZ, RZ, R14 ;  /* 0x000000ffff057224 */ /* 0x000fce00078e000e */
[----:B------:R-:W-:Y:S05]  /*363f0*/  WARPSYNC.COLLECTIVE R15, `(.L_x_3859) ;  /* 0x000000000f087348 */ /* 0x000fea0003c00000 */
[----:B------:R0:W1:Y:S02]  /*36400*/  SHFL.IDX P6, R14, R13, R12, R11 ;  /* 0x0000000c0d0e7389 */ /* 0x00006400000c000b */
[----:B01----:R-:W-:Y:S01]  /*36410*/  ENDCOLLECTIVE ;  /* 0x000000000000791b */ /* 0x003fe20003800000 */
.L_x_3859:
[----:B------:R-:W2:Y:S01]  /*36420*/  @!P1 LD.E.128 R8, desc[UR46][R8.64] ;  /* 0x0000002e08089980 */ /* 0x000ea2000c101d00 */
[----:B------:R-:W-:-:S05]  /*36430*/  @!P1 IADD3 R4, P2, R14, R7, RZ ;  /* 0x000000070e049210 */ /* 0x000fca0007f5e0ff */
[----:B------:R-:W-:-:S06]  /*36440*/  @!P1 IMAD.X R5, R5, 0x1, R6, P2 ;  /* 0x0000000105059824 */ /* 0x000fcc00010e0606 */
[----:B------:R-:W5:Y:S01]  /*36450*/  @!P1 LD.E.128 R4, desc[UR46][R4.64] ;  /* 0x0000002e04049980 */ /* 0x000f62000c101d00 */
[----:B------:R-:W-:Y:S02]  /*36460*/  CS2R R20, SRZ ;  /* 0x0000000000147805 */ /* 0x000fe4000001ff00 */
[----:B------:R-:W-:Y:S01]  /*36470*/  CS2R R54, SRZ ;  /* 0x0000000000367805 */ /* 0x000fe2000001ff00 */
[----:B------:R-:W-:Y:S01]  /*36480*/  IMAD.MOV.U32 R13, RZ, RZ, R26 ;  /* 0x000000ffff0d7224 */ /* 0x000fe200078e001a */
[----:B------:R-:W-:Y:S02]  /*36490*/  CS2R R66, SRZ ;  /* 0x0000000000427805 */ /* 0x000fe4000001ff00 */
[----:B------:R-:W-:Y:S01]  /*364a0*/  CS2R R68, SRZ ;  /* 0x0000000000447805 */ /* 0x000fe2000001ff00 */
[----:B--2---:R-:W-:Y:S02]  /*364b0*/  @!P1 IMAD.MOV.U32 R21, RZ, RZ, R9 ;  /* 0x000000ffff159224 */ /* 0x004fe400078e0009 */
[----:B------:R-:W-:-:S02]  /*364c0*/  @!P1 IMAD.MOV.U32 R55, RZ, RZ, R11 ;  /* 0x000000ffff379224 */ /* 0x000fc400078e000b */
[----:B------:R-:W-:Y:S02]  /*364d0*/  IMAD.MOV.U32 R12, RZ, RZ, R21 ;  /* 0x000000ffff0c7224 */ /* 0x000fe400078e0015 */
[----:B------:R-:W-:Y:S02]  /*364e0*/  IMAD.MOV.U32 R11, RZ, RZ, 0x1c1f ;  /* 0x00001c1fff0b7424 */ /* 0x000fe400078e00ff */
[----:B------:R-:W-:Y:S01]  /*364f0*/  @!P1 IMAD.MOV.U32 R20, RZ, RZ, R8 ;  /* 0x000000ffff149224 */ /* 0x000fe200078e0008 */
[----:B------:R-:W-:Y:S01]  /*36500*/  PRMT R77, R12, 0x7610, R77 ;  /* 0x000076100c4d7816 */ /* 0x000fe2000000004d */
[----:B------:R-:W-:Y:S02]  /*36510*/  IMAD.MOV.U32 R12, RZ, RZ, 0x1 ;  /* 0x00000001ff0c7424 */ /* 0x000fe400078e00ff */
[----:B------:R-:W-:Y:S02]  /*36520*/  IMAD.MOV.U32 R3, RZ, RZ, R20 ;  /* 0x000000ffff037224 */ /* 0x000fe400078e0014 */
[----:B------:R-:W-:-:S07]  /*36530*/  @!P1 IMAD.MOV.U32 R54, RZ, RZ, R10 ;  /* 0x000000ffff369224 */ /* 0x000fce00078e000a */
[----:B-----5:R-:W-:Y:S05]  /*36540*/  WARPSYNC.COLLECTIVE R15, `(.L_x_3860) ;  /* 0x000000000f087348 */ /* 0x020fea0003c00000 */
[----:B------:R0:W1:Y:S02]  /*36550*/  SHFL.IDX P6, R14, R13, R12, R11 ;  /* 0x0000000c0d0e7389 */ /* 0x00006400000c000b */
[----:B01---5:R-:W-:Y:S01]  /*36560*/  ENDCOLLECTIVE ;  /* 0x000000000000791b */ /* 0x023fe20003800000 */
.L_x_3860:
[----:B------:R-:W-:Y:S01]  /*36570*/  IMAD.MOV.U32 R9, RZ, RZ, R55 ;  /* 0x000000ffff097224 */ /* 0x000fe200078e0037 */
[----:B------:R-:W-:Y:S01]  /*36580*/  PRMT R75, R3, 0x7610, R75 ;  /* 0x00007610034b7816 */ /* 0x000fe2000000004b */
[----:B------:R-:W-:Y:S02]  /*36590*/  IMAD.MOV.U32 R8, RZ, RZ, R54 ;  /* 0x000000ffff087224 */ /* 0x000fe400078e0036 */
[----:B------:R-:W-:Y:S02]  /*365a0*/  @!P1 IMAD.MOV.U32 R66, RZ, RZ, R4 ;  /* 0x000000ffff429224 */ /* 0x000fe400078e0004 */
[----:B------:R-:W-:Y:S01]  /*365b0*/  @!P1 IMAD.MOV.U32 R67, RZ, RZ, R5 ;  /* 0x000000ffff439224 */ /* 0x000fe200078e0005 */
[----:B------:R-:W-:Y:S01]  /*365c0*/  PRMT R70, R8, 0x7610, R70 ;  /* 0x0000761008467816 */ /* 0x000fe20000000046 */
[----:B------:R-:W-:Y:S02]  /*365d0*/  @!P1 IMAD.MOV.U32 R68, RZ, RZ, R6 ;  /* 0x000000ffff449224 */ /* 0x000fe400078e0006 */
[----:B------:R-:W-:-:S02]  /*365e0*/  @!P1 IMAD.MOV.U32 R69, RZ, RZ, R7 ;  /* 0x000000ffff459224 */ /* 0x000fc400078e0007 */
[--C-:B------:R-:W-:Y:S01]  /*365f0*/  IMAD.MOV.U32 R13, RZ, RZ, R36.reuse ;  /* 0x000000ffff0d7224 */ /* 0x100fe200078e0024 */
[----:B------:R-:W-:Y:S01]  /*36600*/  PRMT R36, R9, 0x7610, R36 ;  /* 0x0000761009247816 */ /* 0x000fe20000000024 */
[----:B------:R-:W-:Y:S01]  /*36610*/  IMAD.MOV.U32 R4, RZ, RZ, R66 ;  /* 0x000000ffff047224 */ /* 0x000fe200078e0042 */
[----:B------:R-:W-:Y:S01]  /*36620*/  CS2R R8, SRZ ;  /* 0x0000000000087805 */ /* 0x000fe2000001ff00 */
[----:B------:R-:W-:Y:S02]  /*36630*/  IMAD.MOV.U32 R5, RZ, RZ, R67 ;  /* 0x000000ffff057224 */ /* 0x000fe400078e0043 */
[----:B------:R-:W-:Y:S01]  /*36640*/  IMAD.MOV.U32 R6, RZ, RZ, R68 ;  /* 0x000000ffff067224 */ /* 0x000fe200078e0044 */
[----:B------:R-:W-:Y:S01]  /*36650*/  PRMT R75, R75, 0x5410, R4 ;  /* 0x000054104b4b7816 */ /* 0x000fe20000000004 */
[----:B------:R-:W-:Y:S01]  /*36660*/  IMAD.MOV.U32 R7, RZ, RZ, R69 ;  /* 0x000000ffff077224 */ /* 0x000fe200078e0045 */
[----:B------:R-:W-:Y:S01]  /*36670*/  PRMT R79, R5, 0x7610, R79 ;  /* 0x00007610054f7816 */ /* 0x000fe2000000004f */
[----:B------:R-:W-:Y:S01]  /*36680*/  IMAD.MOV.U32 R3, RZ, RZ, R14 ;  /* 0x000000ffff037224 */ /* 0x000fe200078e000e */
[----:B------:R-:W-:-:S07]  /*36690*/  PRMT R90, R6, 0x7610, R90 ;  /* 0x00007610065a7816 */ /* 0x000fce000000005a */
[----:B------:R-:W-:Y:S05]  /*366a0*/  WARPSYNC.COLLECTIVE R15, `(.L_x_3861) ;  /* 0x000000000f087348 */ /* 0x000fea0003c00000 */
[----:B------:R0:W1:Y:S02]  /*366b0*/  SHFL.IDX P6, R14, R13, R12, R11 ;  /* 0x0000000c0d0e7389 */ /* 0x00006400000c000b */
[----:B01----:R-:W-:Y:S01]  /*366c0*/  ENDCOLLECTIVE ;  /* 0x000000000000791b */ /* 0x003fe20003800000 */
.L_x_3861:
[----:B------:R-:W-:Y:S01]  /*366d0*/  PRMT R86, R7, 0x7610, R86 ;  /* 0x0000761007567816 */ /* 0x000fe20000000056 */
[----:B------:R-:W-:Y:S02]  /*366e0*/  IMAD.MOV.U32 R13, RZ, RZ, R25 ;  /* 0x000000ffff0d7224 */ /* 0x000fe400078e0019 */
[----:B------:R-:W-:-:S07]  /*366f0*/  IMAD.MOV.U32 R24, RZ, RZ, R14 ;  /* 0x000000ffff187224 */ /* 0x000fce00078e000e */
[----:B------:R-:W-:Y:S05]  /*36700*/  WARPSYNC.COLLECTIVE R15, `(.L_x_3862) ;  /* 0x000000000f087348 */ /* 0x000fea0003c00000 */
[----:B------:R0:W1:Y:S02]  /*36710*/  SHFL.IDX P6, R14, R13, R12, R11 ;  /* 0x0000000c0d0e7389 */ /* 0x00006400000c000b */
[----:B01----:R-:W-:Y:S01]  /*36720*/  ENDCOLLECTIVE ;  /* 0x000000000000791b */ /* 0x003fe20003800000 */
.L_x_3862:
[----:B------:R-:W-:Y:S02]  /*36730*/  IMAD.MOV.U32 R13, RZ, RZ, R65 ;  /* 0x000000ffff0d7224 */ /* 0x000fe400078e0041 */
[----:B------:R-:W-:-:S07]  /*36740*/  IMAD.MOV.U32 R25, RZ, RZ, R14 ;  /* 0x000000ffff197224 */ /* 0x000fce00078e000e */
[----:B------:R-:W-:Y:S05]  /*36750*/  WARPSYNC.COLLECTIVE R15, `(.L_x_3863) ;  /* 0x000000000f087348 */ /* 0x000fea0003c00000 */
[----:B------:R0:W1:Y:S02]  /*36760*/  SHFL.IDX P6, R14, R13, R12, R11 ;  /* 0x0000000c0d0e7389 */ /* 0x00006400000c000b */
[----:B01----:R-:W-:Y:S01]  /*36770*/  ENDCOLLECTIVE ;  /* 0x000000000000791b */ /* 0x003fe20003800000 */
.L_x_3863:
[----:B------:R-:W-:Y:S05]  /*36780*/  BRA `(.L_x_3864) ;  /* 0xfffffd9800207947 */ /* 0x000fea000383ffff */
.L_x_3560:
[----:B0-----:R0:W1:Y:S02]  /*36790*/  SYNCS.PHASECHK.TRANS64.TRYWAIT P1, [R2+URZ+0x38800], R13 ;  /* 0x0388000d020075a7 */ /* 0x001064000802017f */
[----:B-1----:R-:W-:Y:S05]  /*367a0*/  @!P1 NANOSLEEP.SYNCS 0x989680 ;  /* 0x009896800000995d */ /* 0x002fea0003900000 */
[----:B------:R-:W1:Y:S02]  /*367b0*/  @!P1 SYNCS.PHASECHK.TRANS64 P1, [R2+URZ+0x38800], R13 ;  /* 0x0388000d020095a7 */ /* 0x000e64000802007f */
[----:B-1----:R-:W-:Y:S05]  /*367c0*/  @!P1 BRA `(.L_x_3560) ;  /* 0xfffffffc00f09947 */ /* 0x002fea000383ffff */
[----:B------:R-:W-:Y:S05]  /*367d0*/  BRA `(.L_x_3865) ;  /* 0xfffffd98007c7947 */ /* 0x000fea000383ffff */
.L_x_3574:
[----:B-1----:R1:W2:Y:S02]  /*367e0*/  SYNCS.PHASECHK.TRANS64.TRYWAIT P0, [R6+URZ], R7 ;  /* 0x00000007060075a7 */ /* 0x0022a4000800017f */
[----:B--2---:R-:W-:Y:S05]  /*367f0*/  @!P0 NANOSLEEP.SYNCS 0x989680 ;  /* 0x009896800000895d */ /* 0x004fea0003900000 */
[----:B------:R-:W2:Y:S02]  /*36800*/  @!P0 SYNCS.PHASECHK.TRANS64 P0, [R6+URZ], R7 ;  /* 0x00000007060085a7 */ /* 0x000ea4000800007f */
[----:B--2---:R-:W-:Y:S05]  /*36810*/  @!P0 BRA `(.L_x_3574) ;  /* 0xfffffffc00f08947 */ /* 0x004fea000383ffff */
[----:B------:R-:W-:Y:S05]  /*36820*/  BRA `(.L_x_3573) ;  /* 0xfffffdb000047947 */ /* 0x000fea000383ffff */
.L_x_3581:
[----:B-1----:R1:W2:Y:S02]  /*36830*/  SYNCS.PHASECHK.TRANS64.TRYWAIT P0, [R2+URZ], R3 ;  /* 0x00000003020075a7 */ /* 0x0022a4000800017f */
[----:B--2---:R-:W-:Y:S05]  /*36840*/  @!P0 NANOSLEEP.SYNCS 0x989680 ;  /* 0x009896800000895d */ /* 0x004fea0003900000 */
[----:B------:R-:W2:Y:S02]  /*36850*/  @!P0 SYNCS.PHASECHK.TRANS64 P0, [R2+URZ], R3 ;  /* 0x00000003020085a7 */ /* 0x000ea4000800007f */
[----:B--2---:R-:W-:Y:S05]  /*36860*/  @!P0 BRA `(.L_x_3581) ;  /* 0xfffffffc00f08947 */ /* 0x004fea000383ffff */
[----:B------:R-:W-:Y:S05]  /*36870*/  BRA `(.L_x_3580) ;  /* 0xfffffdb400107947 */ /* 0x000fea000383ffff */
.L_x_3612:
[----:B-1----:R1:W2:Y:S02]  /*36880*/  SYNCS.PHASECHK.TRANS64.TRYWAIT P0, [R6+URZ], R7 ;  /* 0x00000007060075a7 */ /* 0x0022a4000800017f */
[----:B--2---:R-:W-:Y:S05]  /*36890*/  @!P0 NANOSLEEP.SYNCS 0x989680 ;  /* 0x009896800000895d */ /* 0x004fea0003900000 */
[----:B------:R-:W2:Y:S02]  /*368a0*/  @!P0 SYNCS.PHASECHK.TRANS64 P0, [R6+URZ], R7 ;  /* 0x00000007060085a7 */ /* 0x000ea4000800007f */
[----:B--2---:R-:W-:Y:S05]  /*368b0*/  @!P0 BRA `(.L_x_3612) ;  /* 0xfffffffc00f08947 */ /* 0x004fea000383ffff */
[----:B------:R-:W-:Y:S05]  /*368c0*/  BRA `(.L_x_3611) ;  /* 0xfffffe3000587947 */ /* 0x000fea000383ffff */
.L_x_3619:
[----:B-1----:R1:W2:Y:S02]  /*368d0*/  SYNCS.PHASECHK.TRANS64.TRYWAIT P0, [R14+URZ], R15 ;  /* 0x0000000f0e0075a7 */ /* 0x0022a4000800017f */
[----:B--2---:R-:W-:Y:S05]  /*368e0*/  @!P0 NANOSLEEP.SYNCS 0x989680 ;  /* 0x009896800000895d */ /* 0x004fea0003900000 */
[----:B------:R-:W2:Y:S02]  /*368f0*/  @!P0 SYNCS.PHASECHK.TRANS64 P0, [R14+URZ], R15 ;  /* 0x0000000f0e0085a7 */ /* 0x000ea4000800007f */
[----:B--2---:R-:W-:Y:S05]  /*36900*/  @!P0 BRA `(.L_x_3619) ;  /* 0xfffffffc00f08947 */ /* 0x004fea000383ffff */
[----:B------:R-:W-:Y:S05]  /*36910*/  BRA `(.L_x_3618) ;  /* 0xfffffe3400647947 */ /* 0x000fea000383ffff */
.L_x_3636:
[----:B-1----:R1:W2:Y:S02]  /*36920*/  SYNCS.PHASECHK.TRANS64.TRYWAIT P0, [R6+URZ], R7 ;  /* 0x00000007060075a7 */ /* 0x0022a4000800017f */
[----:B--2---:R-:W-:Y:S05]  /*36930*/  @!P0 NANOSLEEP.SYNCS 0x989680 ;  /* 0x009896800000895d */ /* 0x004fea0003900000 */
[----:B------:R-:W2:Y:S02]  /*36940*/  @!P0 SYNCS.PHASECHK.TRANS64 P0, [R6+URZ], R7 ;  /* 0x00000007060085a7 */ /* 0x000ea4000800007f */
[----:B--2---:R-:W-:Y:S05]  /*36950*/  @!P0 BRA `(.L_x_3636) ;  /* 0xfffffffc00f08947 */ /* 0x004fea000383ffff */
[----:B------:R-:W-:Y:S05]  /*36960*/  BRA `(.L_x_3635) ;  /* 0xfffffea0007c7947 */ /* 0x000fea000383ffff */
.L_x_3643:
[----:B-1----:R1:W2:Y:S02]  /*36970*/  SYNCS.PHASECHK.TRANS64.TRYWAIT P0, [R12+URZ], R13 ;  /* 0x0000000d0c0075a7 */ /* 0x0022a4000800017f */
[----:B--2---:R-:W-:Y:S05]  /*36980*/  @!P0 NANOSLEEP.SYNCS 0x989680 ;  /* 0x009896800000895d */ /* 0x004fea0003900000 */
[----:B------:R-:W2:Y:S02]  /*36990*/  @!P0 SYNCS.PHASECHK.TRANS64 P0, [R12+URZ], R13 ;  /* 0x0000000d0c0085a7 */ /* 0x000ea4000800007f */
[----:B--2---:R-:W-:Y:S05]  /*369a0*/  @!P0 BRA `(.L_x_3643) ;  /* 0xfffffffc00f08947 */ /* 0x004fea000383ffff */
[----:B------:R-:W-:Y:S05]  /*369b0*/  BRA `(.L_x_3642) ;  /* 0xfffffea400887947 */ /* 0x000fea000383ffff */
.L_x_3699:
        /* <DEDUP_REMOVED lines=11> */
.L_x_3867:
[----:B------:R-:W-:Y:S05]  /*36a70*/  BSYNC B1 ;  /* 0x0000000000017941 */ /* 0x000fea0003800000 */
.L_x_3866:
[----:B------:R-:W-:Y:S05]  /*36a80*/  BRA `(.L_x_3868) ;  /* 0xffffff7800c87947 */ /* 0x000fea000383ffff */
.L_x_3701:
[----:B------:R-:W-:Y:S01]  /*36a90*/  BSSY B1, `(.L_x_3869) ;  /* 0x0000006000017945 */ /* 0x000fe20003800000 */
[----:B------:R-:W-:-:S07]  /*36aa0*/  IMAD.MOV.U32 R15, RZ, RZ, -0x1 ;  /* 0xffffffffff0f7424 */ /* 0x000fce00078e00ff */
[----:B0-----:R-:W-:Y:S05]  /*36ab0*/  WARPSYNC.COLLECTIVE R15, `(.L_x_3870) ;  /* 0x000000000f0c7348 */ /* 0x001fea0003c00000 */
[----:B------:R-:W-:Y:S02]  /*36ac0*/  ELECT P6, UR62, PT ;  /* 0x00000000003e782f */ /* 0x000fe400038c0000 */
[----:B------:R-:W-:Y:S01]  /*36ad0*/  MOV R14, UR62 ;  /* 0x0000003e000e7c02 */ /* 0x000fe20008000f00 */
[----:B0-----:R-:W-:Y:S10]  /*36ae0*/  ENDCOLLECTIVE ;  /* 0x000000000000791b */ /* 0x001ff40003800000 */
.L_x_3870:
[----:B------:R-:W-:Y:S05]  /*36af0*/  BSYNC B1 ;  /* 0x0000000000017941 */ /* 0x000fea0003800000 */
.L_x_3869:
[----:B------:R-:W-:Y:S05]  /*36b00*/  BRA `(.L_x_3700) ;  /* 0xffffff7800c07947 */ /* 0x000fea000383ffff */
.L_x_3703:
[----:B0-----:R0:W1:Y:S02]  /*36b10*/  SYNCS.PHASECHK.TRANS64.TRYWAIT P0, [R23+URZ+0x38820], R3 ;  /* 0x03882003170075a7 */ /* 0x001064000800017f */
[----:B-1----:R-:W-:Y:S05]  /*36b20*/  @!P0 NANOSLEEP.SYNCS 0x989680 ;  /* 0x009896800000895d */ /* 0x002fea0003900000 */
[----:B------:R-:W1:Y:S02]  /*36b30*/  @!P0 SYNCS.PHASECHK.TRANS64 P0, [R23+URZ+0x38820], R3 ;  /* 0x03882003170085a7 */ /* 0x000e64000800007f */
[----:B-1----:R-:W-:Y:S05]  /*36b40*/  @!P0 BRA `(.L_x_3703) ;  /* 0xfffffffc00f08947 */ /* 0x002fea000383ffff */
[----:B------:R-:W-:Y:S05]  /*36b50*/  BRA `(.L_x_3871) ;  /* 0xffffff7800d07947 */ /* 0x000fea000383ffff */
.L_x_3707:
[----:B0-----:R0:W1:Y:S02]  /*36b60*/  SYNCS.PHASECHK.TRANS64.TRYWAIT P0, [R3+URZ+0x388a0], R7 ;  /* 0x0388a007030075a7 */ /* 0x001064000800017f */
[----:B-1----:R-:W-:Y:S05]  /*36b70*/  @!P0 NANOSLEEP.SYNCS 0x989680 ;  /* 0x009896800000895d */ /* 0x002fea0003900000 */
[----:B------:R-:W1:Y:S02]  /*36b80*/  @!P0 SYNCS.PHASECHK.TRANS64 P0, [R3+URZ+0x388a0], R7 ;  /* 0x0388a007030085a7 */ /* 0x000e64000800007f */
[----:B-1----:R-:W-:Y:S05]  /*36b90*/  @!P0 BRA `(.L_x_3707) ;  /* 0xfffffffc00f08947 */ /* 0x002fea000383ffff */
[----:B------:R-:W-:Y:S05]  /*36ba0*/  BRA `(.L_x_3872) ;  /* 0xffffff7800e87947 */ /* 0x000fea000383ffff */
.L_x_3712:
[----:B-1----:R1:W2:Y:S02]  /*36bb0*/  SYNCS.PHASECHK.TRANS64.TRYWAIT P0, [R3+URZ+0x388c0], R7 ;  /* 0x0388c007030075a7 */ /* 0x0022a4000800017f */
[----:B--2---:R-:W-:Y:S05]  /*36bc0*/  @!P0 NANOSLEEP.SYNCS 0x989680 ;  /* 0x009896800000895d */ /* 0x004fea0003900000 */
[----:B------:R-:W2:Y:S02]  /*36bd0*/  @!P0 SYNCS.PHASECHK.TRANS64 P0, [R3+URZ+0x388c0], R7 ;  /* 0x0388c007030085a7 */ /* 0x000ea4000800007f */
[----:B--2---:R-:W-:Y:S05]  /*36be0*/  @!P0 BRA `(.L_x_3712) ;  /* 0xfffffffc00f08947 */ /* 0x004fea000383ffff */
[----:B------:R-:W-:Y:S05]  /*36bf0*/  BRA `(.L_x_3873) ;  /* 0xffffff7c00647947 */ /* 0x000fea000383ffff */
.L_x_3726:
[----:B0-----:R0:W1:Y:S02]  /*36c00*/  SYNCS.PHASECHK.TRANS64.TRYWAIT P1, [R10+URZ+0x388a0], R2 ;  /* 0x0388a0020a0075a7 */ /* 0x001064000802017f */
[----:B-1----:R-:W-:Y:S05]  /*36c10*/  @!P1 NANOSLEEP.SYNCS 0x989680 ;  /* 0x009896800000995d */ /* 0x002fea0003900000 */
[----:B------:R-:W1:Y:S02]  /*36c20*/  @!P1 SYNCS.PHASECHK.TRANS64 P1, [R10+URZ+0x388a0], R2 ;  /* 0x0388a0020a0095a7 */ /* 0x000e64000802007f */
[----:B-1----:R-:W-:Y:S05]  /*36c30*/  @!P1 BRA `(.L_x_3726) ;  /* 0xfffffffc00f09947 */ /* 0x002fea000383ffff */
[----:B------:R-:W-:Y:S05]  /*36c40*/  BRA `(.L_x_3874) ;  /* 0xffffff8400c87947 */ /* 0x000fea000383ffff */
.L_x_3731:
[----:B-1----:R1:W2:Y:S02]  /*36c50*/  SYNCS.PHASECHK.TRANS64.TRYWAIT P1, [R10+URZ+0x388c0], R2 ;  /* 0x0388c0020a0075a7 */ /* 0x0022a4000802017f */
[----:B--2---:R-:W-:Y:S05]  /*36c60*/  @!P1 NANOSLEEP.SYNCS 0x989680 ;  /* 0x009896800000995d */ /* 0x004fea0003900000 */
[----:B------:R-:W2:Y:S02]  /*36c70*/  @!P1 SYNCS.PHASECHK.TRANS64 P1, [R10+URZ+0x388c0], R2 ;  /* 0x0388c0020a0095a7 */ /* 0x000ea4000802007f */
[----:B--2---:R-:W-:Y:S05]  /*36c80*/  @!P1 BRA `(.L_x_3731) ;  /* 0xfffffffc00f09947 */ /* 0x004fea000383ffff */
[----:B------:R-:W-:Y:S05]  /*36c90*/  BRA `(.L_x_3875) ;  /* 0xffffff8800407947 */ /* 0x000fea000383ffff */
.L_x_3759:
[----:B------:R-:W-:Y:S01]  /*36ca0*/  SHF.R.U32.HI R12, RZ, 0x5, R20 ;  /* 0x00000005ff0c7819 */ /* 0x000fe20000011614 */
[----:B------:R-:W-:Y:S01]  /*36cb0*/  BSSY B0, `(.L_x_3876) ;  /* 0x0000009000007945 */ /* 0x000fe20003800000 */
[----:B------:R-:W-:Y:S02]  /*36cc0*/  IMAD.MOV.U32 R11, RZ, RZ, 0x1f ;  /* 0x0000001fff0b7424 */ /* 0x000fe400078e00ff */
[----:B------:R-:W-:Y:S01]  /*36cd0*/  LOP3.LUT R12, R12, 0x3, RZ, 0xc0, !PT ;  /* 0x000000030c0c7812 */ /* 0x000fe200078ec0ff */
[----:B------:R-:W-:-:S04]  /*36ce0*/  IMAD.MOV.U32 R15, RZ, RZ, -0x1 ;  /* 0xffffffffff0f7424 */ /* 0x000fc800078e00ff */
[----:B------:R-:W-:Y:S02]  /*36cf0*/  IMAD.MOV.U32 R13, RZ, RZ, R12 ;  /* 0x000000ffff0d7224 */ /* 0x000fe400078e000c */
[----:B------:R-:W-:-:S07]  /*36d00*/  IMAD.MOV.U32 R12, RZ, RZ, RZ ;  /* 0x000000ffff0c7224 */ /* 0x000fce00078e00ff */
[----:B0-----:R-:W-:Y:S05]  /*36d10*/  WARPSYNC.COLLECTIVE R15, `(.L_x_3877) ;  /* 0x000000000f087348 */ /* 0x001fea0003c00000 */
[----:B------:R1:W2:Y:S02]  /*36d20*/  SHFL.IDX P6, R14, R13, R12, R11 ;  /* 0x0000000c0d0e7389 */ /* 0x0002a400000c000b */
[----:B012---:R-:W-:Y:S01]  /*36d30*/  ENDCOLLECTIVE ;  /* 0x000000000000791b */ /* 0x007fe20003800000 */
.L_x_3877:
[----:B------:R-:W-:Y:S05]  /*36d40*/  BSYNC B0 ;  /* 0x0000000000007941 */ /* 0x000fea0003800000 */
.L_x_3876:
[----:B------:R-:W-:Y:S05]  /*36d50*/  BRA `(.L_x_3878) ;  /* 0xffffffa000247947 */ /* 0x000fea000383ffff */
.L_x_3762:
[----:B0-----:R0:W1:Y:S02]  /*36d60*/  SYNCS.PHASECHK.TRANS64.TRYWAIT P0, [R17+URZ+0x38840], R0 ;  /* 0x03884000110075a7 */ /* 0x001064000800017f */
[----:B-1----:R-:W-:Y:S05]  /*36d70*/  @!P0 NANOSLEEP.SYNCS 0x989680 ;  /* 0x009896800000895d */ /* 0x002fea0003900000 */
[----:B------:R-:W1:Y:S02]  /*36d80*/  @!P0 SYNCS.PHASECHK.TRANS64 P0, [R17+URZ+0x38840], R0 ;  /* 0x03884000110085a7 */ /* 0x000e64000800007f */
[----:B-1----:R-:W-:Y:S05]  /*36d90*/  @!P0 BRA `(.L_x_3762) ;  /* 0xfffffffc00f08947 */ /* 0x002fea000383ffff */
[----:B------:R-:W-:Y:S05]  /*36da0*/  BRA `(.L_x_3879) ;  /* 0xffffffa000607947 */ /* 0x000fea000383ffff */
.L_x_3763:
        /* <DEDUP_REMOVED lines=8> */
.L_x_3881:
[----:B------:R-:W-:Y:S05]  /*36e30*/  BSYNC B0 ;  /* 0x0000000000007941 */ /* 0x000fea0003800000 */
.L_x_3880:
        /* <DEDUP_REMOVED lines=9> */
.L_x_3882:
[----:B------:R-:W-:Y:S02]  /*36ed0*/  IMAD.MOV.U32 R13, RZ, RZ, R4 ;  /* 0x000000ffff0d7224 */ /* 0x000fe400078e0004 */
[----:B------:R-:W-:Y:S02]  /*36ee0*/  IMAD.MOV.U32 R12, RZ, RZ, 0x1 ;  /* 0x00000001ff0c7424 */ /* 0x000fe400078e00ff */
[----:B------:R-:W-:-:S07]  /*36ef0*/  IMAD.MOV.U32 R3, RZ, RZ, R14 ;  /* 0x000000ffff037224 */ /* 0x000fce00078e000e */
[----:B------:R-:W-:Y:S05]  /*36f00*/  WARPSYNC.COLLECTIVE R15, `(.L_x_3883) ;  /* 0x000000000f087348 */ /* 0x000fea0003c00000 */
[----:B------:R0:W1:Y:S02]  /*36f10*/  SHFL.IDX P6, R14, R13, R12, R11 ;  /* 0x0000000c0d0e7389 */ /* 0x00006400000c000b */
[----:B01----:R-:W-:Y:S01]  /*36f20*/  ENDCOLLECTIVE ;  /* 0x000000000000791b */ /* 0x003fe20003800000 */
.L_x_3883:
        /* <DEDUP_REMOVED lines=15> */
.L_x_3884:
[----:B------:R-:W-:Y:S02]  /*37020*/  @P0 IMAD R6, R5, 0x2, R23 ;  /* 0x0000000205060824 */ /* 0x000fe400078e0217 */
[----:B------:R-:W-:Y:S02]  /*37030*/  IMAD.MOV.U32 R13, RZ, RZ, R4 ;  /* 0x000000ffff0d7224 */ /* 0x000fe400078e0004 */
[----:B------:R-:W-:Y:S02]  /*37040*/  IMAD.MOV.U32 R12, RZ, RZ, 0x2 ;  /* 0x00000002ff0c7424 */ /* 0x000fe400078e00ff */
[----:B------:R-:W-:-:S07]  /*37050*/  IMAD.MOV.U32 R3, RZ, RZ, R14 ;  /* 0x000000ffff037224 */ /* 0x000fce00078e000e */
[----:B------:R-:W-:Y:S05]  /*37060*/  WARPSYNC.COLLECTIVE R15, `(.L_x_3885) ;  /* 0x000000000f087348 */ /* 0x000fea0003c00000 */
[----:B------:R0:W1:Y:S02]  /*37070*/  SHFL.IDX P6, R14, R13, R12, R11 ;  /* 0x0000000c0d0e7389 */ /* 0x00006400000c000b */
[----:B01----:R-:W-:Y:S01]  /*37080*/  ENDCOLLECTIVE ;  /* 0x000000000000791b */ /* 0x003fe20003800000 */
.L_x_3885:
        /* <DEDUP_REMOVED lines=15> */
.L_x_3886:
[----:B------:R-:W-:Y:S02]  /*37180*/  @P0 IMAD R6, R5, 0x2, R23 ;  /* 0x0000000205060824 */ /* 0x000fe400078e0217 */
[----:B------:R-:W-:Y:S02]  /*37190*/  IMAD.MOV.U32 R13, RZ, RZ, R4 ;  /* 0x000000ffff0d7224 */ /* 0x000fe400078e0004 */
[----:B------:R-:W-:Y:S02]  /*371a0*/  IMAD.MOV.U32 R12, RZ, RZ, 0x3 ;  /* 0x00000003ff0c7424 */ /* 0x000fe400078e00ff */
[----:B------:R-:W-:-:S07]  /*371b0*/  IMAD.MOV.U32 R3, RZ, RZ, R14 ;  /* 0x000000ffff037224 */ /* 0x000fce00078e000e */
[----:B------:R-:W-:Y:S05]  /*371c0*/  WARPSYNC.COLLECTIVE R15, `(.L_x_3887) ;  /* 0x000000000f087348 */ /* 0x000fea0003c00000 */
[----:B------:R0:W1:Y:S02]  /*371d0*/  SHFL.IDX P6, R14, R13, R12, R11 ;  /* 0x0000000c0d0e7389 */ /* 0x00006400000c000b */
[----:B01----:R-:W-:Y:S01]  /*371e0*/  ENDCOLLECTIVE ;  /* 0x000000000000791b */ /* 0x003fe20003800000 */
.L_x_3887:
        /* <DEDUP_REMOVED lines=10> */
.L_x_3888:
[----:B------:R-:W-:Y:S01]  /*37290*/  @!PT LDS RZ, [RZ] ;  /* 0x00000000fffff984 */ /* 0x000fe20000000800 */
[----:B------:R-:W-:Y:S01]  /*372a0*/  @!PT LDS RZ, [RZ] ;  /* 0x00000000fffff984 */ /* 0x000fe20000000800 */
[----:B------:R-:W-:Y:S01]  /*372b0*/  @!PT LDS RZ, [RZ] ;  /* 0x00000000fffff984 */ /* 0x000fe20000000800 */
[----:B------:R0:W-:Y:S01]  /*372c0*/  @P0 LDGSTS.E.BYPASS.LTC128B.128 [R6+0x23400], desc[UR46][R2.64], !P2 ;  /* 0x2340000002060fae */ /* 0x0001e2000d101d6e */
[----:B------:R-:W-:Y:S01]  /*372d0*/  IMAD.MOV.U32 R0, RZ, RZ, R14 ;  /* 0x000000ffff007224 */ /* 0x000fe200078e000e */
[----:B------:R-:W-:Y:S06]  /*372e0*/  BRA `(.L_x_3889) ;  /* 0xffffffa000207947 */ /* 0x000fec000383ffff */
.L_x_3768:
        /* <DEDUP_REMOVED lines=9> */
.L_x_3890:
        /* <DEDUP_REMOVED lines=10> */
.L_x_3891:
[----:B------:R-:W-:Y:S02]  /*37420*/  IMAD.MOV.U32 R13, RZ, RZ, R3 ;  /* 0x000000ffff0d7224 */ /* 0x000fe400078e0003 */
[----:B------:R-:W-:Y:S02]  /*37430*/  IMAD.MOV.U32 R12, RZ, RZ, 0x1 ;  /* 0x00000001ff0c7424 */ /* 0x000fe400078e00ff */
[----:B------:R-:W-:-:S07]  /*37440*/  IMAD.MOV.U32 R4, RZ, RZ, R14 ;  /* 0x000000ffff047224 */ /* 0x000fce00078e000e */
[----:B------:R-:W-:Y:S05]  /*37450*/  WARPSYNC.COLLECTIVE R15, `(.L_x_3892) ;  /* 0x000000000f087348 */ /* 0x000fea0003c00000 */
[----:B------:R0:W1:Y:S02]  /*37460*/  SHFL.IDX P6, R14, R13, R12, R11 ;  /* 0x0000000c0d0e7389 */ /* 0x00006400000c000b */
[----:B01----:R-:W-:Y:S01]  /*37470*/  ENDCOLLECTIVE ;  /* 0x000000000000791b */ /* 0x003fe20003800000 */
.L_x_3892:
        /* <DEDUP_REMOVED lines=12> */
.L_x_3893:
[----:B------:R-:W-:Y:S02]  /*37540*/  IMAD.MOV.U32 R13, RZ, RZ, R3 ;  /* 0x000000ffff0d7224 */ /* 0x000fe400078e0003 */
[----:B------:R-:W-:Y:S02]  /*37550*/  IMAD.MOV.U32 R12, RZ, RZ, 0x2 ;  /* 0x00000002ff0c7424 */ /* 0x000fe400078e00ff */
[----:B------:R-:W-:-:S07]  /*37560*/  IMAD.MOV.U32 R5, RZ, RZ, R14 ;  /* 0x000000ffff057224 */ /* 0x000fce00078e000e */
[----:B------:R-:W-:Y:S05]  /*37570*/  WARPSYNC.COLLECTIVE R15, `(.L_x_3894) ;  /* 0x000000000f087348 */ /* 0x000fea0003c00000 */
[----:B------:R0:W1:Y:S02]  /*37580*/  SHFL.IDX P6, R14, R13, R12, R11 ;  /* 0x0000000c0d0e7389 */ /* 0x00006400000c000b */
[----:B01----:R-:W-:Y:S01]  /*37590*/  ENDCOLLECTIVE ;  /* 0x000000000000791b */ /* 0x003fe20003800000 */
.L_x_3894:
        /* <DEDUP_REMOVED lines=10> */
.L_x_3895:
        /* <DEDUP_REMOVED lines=11> */
.L_x_3896:
        /* <DEDUP_REMOVED lines=10> */
.L_x_3897:
[----:B------:R-:W-:Y:S01]  /*37790*/  @!PT LDS RZ, [RZ] ;  /* 0x00000000fffff984 */ /* 0x000fe20000000800 */
[----:B------:R-:W-:Y:S01]  /*377a0*/  @!PT LDS RZ, [RZ] ;  /* 0x00000000fffff984 */ /* 0x000fe20000000800 */
[----:B------:R-:W-:Y:S01]  /*377b0*/  @!PT LDS RZ, [RZ] ;  /* 0x00000000fffff984 */ /* 0x000fe20000000800 */
[----:B------:R0:W-:Y:S01]  /*377c0*/  @!P0 LDGSTS.E.BYPASS.LTC128B.128 [R26+0x21400], desc[UR46][R4.64], !P1 ;  /* 0x21400000041a8fae */ /* 0x0001e2000c901d6e */
[----:B------:R-:W-:Y:S01]  /*377d0*/  IMAD.MOV.U32 R0, RZ, RZ, R14 ;  /* 0x000000ffff007224 */ /* 0x000fe200078e000e */
[----:B------:R-:W-:Y:S06]  /*377e0*/  BRA `(.L_x_3898) ;  /* 0xffffffa400407947 */ /* 0x000fec000383ffff */
.L_x_3772:
        /* <DEDUP_REMOVED lines=45> */
.L_x_3900:
[----:B------:R-:W-:Y:S05]  /*37ac0*/  BSYNC B0 ;  /* 0x0000000000007941 */ /* 0x000fea0003800000 */
.L_x_3899:
        /* <DEDUP_REMOVED lines=11> */
.L_x_3901:
[----:B------:R-:W-:-:S04]  /*37b80*/  LOP3.LUT R22, R22, 0xfdffffff, RZ, 0xc0, !PT ;  /* 0xfdffffff16167812 */ /* 0x000fc800078ec0ff */
[----:B------:R-:W-:-:S04]  /*37b90*/  @P3 LOP3.LUT R22, R22, 0x2000000, RZ, 0xfc, !PT ;  /* 0x0200000016163812 */ /* 0x000fc800078efcff */
[C---:B------:R-:W-:Y:S02]  /*37ba0*/  LOP3.LUT P3, RZ, R22.reuse, 0x200, RZ, 0xc0, !PT ;  /* 0x0000020016ff7812 */ /* 0x040fe4000786c0ff */
[----:B------:R-:W-:Y:S01]  /*37bb0*/  LOP3.LUT R22, R22, 0xfeffffff, RZ, 0xc0, !PT ;  /* 0xfeffffff16167812 */ /* 0x000fe200078ec0ff */
[----:B------:R-:W-:-:S03]  /*37bc0*/  IMAD.MOV.U32 R13, RZ, RZ, R4 ;  /* 0x000000ffff0d7224 */ /* 0x000fc600078e0004 */
[----:B------:R-:W-:Y:S01]  /*37bd0*/  @P1 LOP3.LUT R22, R22, 0x1000000, RZ, 0xfc, !PT ;  /* 0x0100000016161812 */ /* 0x000fe200078efcff */
[----:B------:R-:W-:-:S03]  /*37be0*/  IMAD.MOV.U32 R12, RZ, RZ, 0x1 ;  /* 0x00000001ff0c7424 */ /* 0x000fc600078e00ff */
[C---:B------:R-:W-:Y:S02]  /*37bf0*/  LOP3.LUT P1, RZ, R22.reuse, 0x100, RZ, 0xc0, !PT ;  /* 0x0000010016ff7812 */ /* 0x040fe4000782c0ff */
[----:B------:R-:W-:Y:S01]  /*37c00*/  LOP3.LUT R22, R22, 0xffdfffff, RZ, 0xc0, !PT ;  /* 0xffdfffff16167812 */ /* 0x000fe200078ec0ff */
[----:B------:R-:W-:-:S03]  /*37c10*/  IMAD.MOV.U32 R3, RZ, RZ, R14 ;  /* 0x000000ffff037224 */ /* 0x000fc600078e000e */
[----:B------:R-:W-:Y:S02]  /*37c20*/  @P0 LOP3.LUT R22, R22, 0x200000, RZ, 0xfc, !PT ;  /* 0x0020000016160812 */ /* 0x000fe400078efcff */
[----:B------:R-:W-:Y:S02]  /*37c30*/  @!P2 LEA R3, P6, R20, R3, 0x1 ;  /* 0x000000031403a211 */ /* 0x000fe400078c08ff */
[----:B------:R-:W-:-:S03]  /*37c40*/  LOP3.LUT P0, RZ, R22, 0x1000, RZ, 0xc0, !PT ;  /* 0x0000100016ff7812 */ /* 0x000fc6000780c0ff */
        /* <DEDUP_REMOVED lines=26> */
.L_x_3902:
        /* <DEDUP_REMOVED lines=8> */
.L_x_3903:
        /* <DEDUP_REMOVED lines=33> */
.L_x_3904:
[----:B------:R-:W-:Y:S02]  /*38080*/  IMAD.MOV.U32 R13, RZ, RZ, R5 ;  /* 0x000000ffff0d7224 */ /* 0x000fe400078e0005 */
[----:B------:R-:W-:-:S07]  /*38090*/  IMAD.MOV.U32 R8, RZ, RZ, R14 ;  /* 0x000000ffff087224 */ /* 0x000fce00078e000e */
[----:B------:R-:W-:Y:S05]  /*380a0*/  WARPSYNC.COLLECTIVE R15, `(.L_x_3905) ;  /* 0x000000000f087348 */ /* 0x000fea0003c00000 */
[----:B------:R0:W1:Y:S02]  /*380b0*/  SHFL.IDX P6, R14, R13, R12, R11 ;  /* 0x0000000c0d0e7389 */ /* 0x00006400000c000b */
[----:B01----:R-:W-:Y:S01]  /*380c0*/  ENDCOLLECTIVE ;  /* 0x000000000000791b */ /* 0x003fe20003800000 */
.L_x_3905:
[----:B------:R-:W-:Y:S02]  /*380d0*/  IMAD.MOV.U32 R13, RZ, RZ, R4 ;  /* 0x000000ffff0d7224 */ /* 0x000fe400078e0004 */
[----:B------:R-:W-:Y:S01]  /*380e0*/  IMAD.MOV.U32 R12, RZ, RZ, 0x3 ;  /* 0x00000003ff0c7424 */ /* 0x000fe200078e00ff */
[----:B------:R-:W-:Y:S02]  /*380f0*/  @!P0 LEA R9, P1, R20, R14, 0x1 ;  /* 0x0000000e14098211 */ /* 0x000fe400078208ff */
[----:B------:R-:W-:-:S03]  /*38100*/  LOP3.LUT P6, RZ, R22, 0x20000, RZ, 0xc0, !PT ;  /* 0x0002000016ff7812 */ /* 0x000fc600078cc0ff */
[----:B------:R-:W-:Y:S01]  /*38110*/  @!P0 IMAD.X R10, RZ, RZ, R8, P1 ;  /* 0x000000ffff0a8224 */ /* 0x000fe200008e0608 */
[----:B------:R-:W-:Y:S01]  /*38120*/  LOP3.LUT P1, RZ, R22, 0x100, RZ, 0xc0, !PT ;  /* 0x0000010016ff7812 */ /* 0x000fe2000782c0ff */
[----:B------:R-:W-:Y:S02]  /*38130*/  @!P0 IMAD.MOV.U32 R2, RZ, RZ, R9 ;  /* 0x000000ffff028224 */ /* 0x000fe400078e0009 */
[----:B------:R-:W-:-:S05]  /*38140*/  @!P0 IMAD.MOV.U32 R3, RZ, RZ, R10 ;  /* 0x000000ffff038224 */ /* 0x000fca00078e000a */
        /* <DEDUP_REMOVED lines=15> */
.L_x_3906:
        /* <DEDUP_REMOVED lines=9> */
.L_x_3907:
[----:B------:R-:W-:Y:S01]  /*382d0*/  IMAD.MOV.U32 R2, RZ, RZ, R14 ;  /* 0x000000ffff027224 */ /* 0x000fe200078e000e */
[----:B------:R-:W-:Y:S06]  /*382e0*/  BRA `(.L_x_3908) ;  /* 0xffffffa800207947 */ /* 0x000fec000383ffff */
.L_x_3777:
[----:B-1----:R1:W2:Y:S02]  /*382f0*/  SYNCS.PHASECHK.TRANS64.TRYWAIT P0, [R23+URZ+0x38820], R0 ;  /* 0x03882000170075a7 */ /* 0x0022a4000800017f */
[----:B--2---:R-:W-:Y:S05]  /*38300*/  @!P0 NANOSLEEP.SYNCS 0x989680 ;  /* 0x009896800000895d */ /* 0x004fea0003900000 */
[----:B------:R-:W2:Y:S02]  /*38310*/  @!P0 SYNCS.PHASECHK.TRANS64 P0, [R23+URZ+0x38820], R0 ;  /* 0x03882000170085a7 */ /* 0x000ea4000800007f */
[----:B--2---:R-:W-:Y:S05]  /*38320*/  @!P0 BRA `(.L_x_3777) ;  /* 0xfffffffc00f08947 */ /* 0x004fea000383ffff */
[----:B------:R-:W-:Y:S05]  /*38330*/  BRA `(.L_x_3909) ;  /* 0xffffffa800c87947 */ /* 0x000fea000383ffff */
.L_x_3780:
[----:B-1----:R1:W2:Y:S02]  /*38340*/  SYNCS.PHASECHK.TRANS64.TRYWAIT P0, [R17+URZ+0x38860], R0 ;  /* 0x03886000110075a7 */ /* 0x0022a4000800017f */
[----:B--2---:R-:W-:Y:S05]  /*38350*/  @!P0 NANOSLEEP.SYNCS 0x989680 ;  /* 0x009896800000895d */ /* 0x004fea0003900000 */
[----:B------:R-:W2:Y:S02]  /*38360*/  @!P0 SYNCS.PHASECHK.TRANS64 P0, [R17+URZ+0x38860], R0 ;  /* 0x03886000110085a7 */ /* 0x000ea4000800007f */
[----:B--2---:R-:W-:Y:S05]  /*38370*/  @!P0 BRA `(.L_x_3780) ;  /* 0xfffffffc00f08947 */ /* 0x004fea000383ffff */
[----:B------:R-:W-:Y:S05]  /*38380*/  BRA `(.L_x_3910) ;  /* 0xffffffa800d87947 */ /* 0x000fea000383ffff */
.L_x_3781:
        /* <DEDUP_REMOVED lines=8> */
.L_x_3912:
[----:B------:R-:W-:Y:S05]  /*38410*/  BSYNC B0 ;  /* 0x0000000000007941 */ /* 0x000fea0003800000 */
.L_x_3911:
        /* <DEDUP_REMOVED lines=15> */
.L_x_3913:
        /* <DEDUP_REMOVED lines=39> */
.L_x_3914:
[----:B------:R-:W-:Y:S02]  /*38780*/  IMAD.MOV.U32 R13, RZ, RZ, R5 ;  /* 0x000000ffff0d7224 */ /* 0x000fe400078e0005 */
[----:B------:R-:W-:-:S07]  /*38790*/  IMAD.MOV.U32 R3, RZ, RZ, R14 ;  /* 0x000000ffff037224 */ /* 0x000fce00078e000e */
[----:B------:R-:W-:Y:S05]  /*387a0*/  WARPSYNC.COLLECTIVE R15, `(.L_x_3915) ;  /* 0x000000000f087348 */ /* 0x000fea0003c00000 */
[----:B------:R0:W1:Y:S02]  /*387b0*/  SHFL.IDX P6, R14, R13, R12, R11 ;  /* 0x0000000c0d0e7389 */ /* 0x00006400000c000b */
[----:B01----:R-:W-:Y:S01]  /*387c0*/  ENDCOLLECTIVE ;  /* 0x000000000000791b */ /* 0x003fe20003800000 */
.L_x_3915:
        /* <DEDUP_REMOVED lines=29> */
.L_x_3916:
[----:B------:R-:W-:Y:S02]  /*389a0*/  IMAD.MOV.U32 R13, RZ, RZ, R5 ;  /* 0x000000ffff0d7224 */ /* 0x000fe400078e0005 */
[----:B------:R-:W-:-:S07]  /*389b0*/  IMAD.MOV.U32 R3, RZ, RZ, R14 ;  /* 0x000000ffff037224 */ /* 0x000fce00078e000e */
[----:B------:R-:W-:Y:S05]  /*389c0*/  WARPSYNC.COLLECTIVE R15, `(.L_x_3917) ;  /* 0x000000000f087348 */ /* 0x000fea0003c00000 */
[----:B------:R0:W1:Y:S02]  /*389d0*/  SHFL.IDX P6, R14, R13, R12, R11 ;  /* 0x0000000c0d0e7389 */ /* 0x00006400000c000b */
[----:B01----:R-:W-:Y:S01]  /*389e0*/  ENDCOLLECTIVE ;  /* 0x000000000000791b */ /* 0x003fe20003800000 */
.L_x_3917:
        /* <DEDUP_REMOVED lines=29> */
.L_x_3918:
[----:B------:R-:W-:Y:S02]  /*38bc0*/  IMAD.MOV.U32 R13, RZ, RZ, R5 ;  /* 0x000000ffff0d7224 */ /* 0x000fe400078e0005 */
[----:B------:R-:W-:-:S07]  /*38bd0*/  IMAD.MOV.U32 R8, RZ, RZ, R14 ;  /* 0x000000ffff087224 */ /* 0x000fce00078e000e */
[----:B------:R-:W-:Y:S05]  /*38be0*/  WARPSYNC.COLLECTIVE R15, `(.L_x_3919) ;  /* 0x000000000f087348 */ /* 0x000fea0003c00000 */
[----:B------:R0:W1:Y:S02]  /*38bf0*/  SHFL.IDX P6, R14, R13, R12, R11 ;  /* 0x0000000c0d0e7389 */ /* 0x00006400000c000b */
[----:B01----:R-:W-:Y:S01]  /*38c00*/  ENDCOLLECTIVE ;  /* 0x000000000000791b */ /* 0x003fe20003800000 */
.L_x_3919:
[----:B------:R-:W-:Y:S01]  /*38c10*/  IMAD.MOV.U32 R2, RZ, RZ, R14 ;  /* 0x000000ffff027224 */ /* 0x000fe200078e000e */
[----:B------:R-:W-:Y:S06]  /*38c20*/  BRA `(.L_x_3920) ;  /* 0xffffffa800707947 */ /* 0x000fec000383ffff */
.L_x_3788:
[----:B0-----:R0:W1:Y:S02]  /*38c30*/  SYNCS.PHASECHK.TRANS64.TRYWAIT P0, [R6+URZ+0x38840], R21 ;  /* 0x03884015060075a7 */ /* 0x001064000800017f */
[----:B-1----:R-:W-:Y:S05]  /*38c40*/  @!P0 NANOSLEEP.SYNCS 0x989680 ;  /* 0x009896800000895d */ /* 0x002fea0003900000 */
[----:B------:R-:W1:Y:S02]  /*38c50*/  @!P0 SYNCS.PHASECHK.TRANS64 P0, [R6+URZ+0x38840], R21 ;  /* 0x03884015060085a7 */ /* 0x000e64000800007f */
[----:B-1----:R-:W-:Y:S05]  /*38c60*/  @!P0 BRA `(.L_x_3788) ;  /* 0xfffffffc00f08947 */ /* 0x002fea000383ffff */
[----:B------:R-:W-:Y:S05]  /*38c70*/  BRA `(.L_x_3921) ;  /* 0xffffffac00fc7947 */ /* 0x000fea000383ffff */
.L_x_3789:
        /* <DEDUP_REMOVED lines=8> */
.L_x_3923:
[----:B------:R-:W-:Y:S05]  /*38d00*/  BSYNC B1 ;  /* 0x0000000000017941 */ /* 0x000fea0003800000 */
.L_x_3922:
        /* <DEDUP_REMOVED lines=9> */
.L_x_3924:
[----:B------:R-:W-:Y:S02]  /*38da0*/  IMAD.MOV.U32 R13, RZ, RZ, R27 ;  /* 0x000000ffff0d7224 */ /* 0x000fe400078e001b */
[----:B------:R-:W-:Y:S02]  /*38db0*/  IMAD.MOV.U32 R12, RZ, RZ, 0x1 ;  /* 0x00000001ff0c7424 */ /* 0x000fe400078e00ff */
[----:B------:R-:W-:-:S07]  /*38dc0*/  IMAD.MOV.U32 R2, RZ, RZ, R14 ;  /* 0x000000ffff027224 */ /* 0x000fce00078e000e */
[----:B------:R-:W-:Y:S05]  /*38dd0*/  WARPSYNC.COLLECTIVE R15, `(.L_x_3925) ;  /* 0x000000000f087348 */ /* 0x000fea0003c00000 */
[----:B------:R0:W1:Y:S02]  /*38de0*/  SHFL.IDX P6, R14, R13, R12, R11 ;  /* 0x0000000c0d0e7389 */ /* 0x00006400000c000b */
[----:B01----:R-:W-:Y:S01]  /*38df0*/  ENDCOLLECTIVE ;  /* 0x000000000000791b */ /* 0x003fe20003800000 */
.L_x_3925:
        /* <DEDUP_REMOVED lines=11> */
.L_x_3926:
[----:B------:R-:W-:Y:S02]  /*38eb0*/  IMAD.MOV.U32 R13, RZ, RZ, R27 ;  /* 0x000000ffff0d7224 */ /* 0x000fe400078e001b */
[----:B------:R-:W-:Y:S02]  /*38ec0*/  IMAD.MOV.U32 R12, RZ, RZ, 0x2 ;  /* 0x00000002ff0c7424 */ /* 0x000fe400078e00ff */
[----:B------:R-:W-:-:S07]  /*38ed0*/  IMAD.MOV.U32 R2, RZ, RZ, R14 ;  /* 0x000000ffff027224 */ /* 0x000fce00078e000e */
[----:B------:R-:W-:Y:S05]  /*38ee0*/  WARPSYNC.COLLECTIVE R15, `(.L_x_3927) ;  /* 0x000000000f087348 */ /* 0x000fea0003c00000 */
[----:B------:R0:W1:Y:S02]  /*38ef0*/  SHFL.IDX P6, R14, R13, R12, R11 ;  /* 0x0000000c0d0e7389 */ /* 0x00006400000c000b */
[----:B01----:R-:W-:Y:S01]  /*38f00*/  ENDCOLLECTIVE ;  /* 0x000000000000791b */ /* 0x003fe20003800000 */
.L_x_3927:
        /* <DEDUP_REMOVED lines=11> */
.L_x_3928:
[----:B------:R-:W-:Y:S02]  /*38fc0*/  IMAD.MOV.U32 R13, RZ, RZ, R27 ;  /* 0x000000ffff0d7224 */ /* 0x000fe400078e001b */
[----:B------:R-:W-:Y:S02]  /*38fd0*/  IMAD.MOV.U32 R12, RZ, RZ, 0x3 ;  /* 0x00000003ff0c7424 */ /* 0x000fe400078e00ff */
[----:B------:R-:W-:-:S07]  /*38fe0*/  IMAD.MOV.U32 R2, RZ, RZ, R14 ;  /* 0x000000ffff027224 */ /* 0x000fce00078e000e */
[----:B------:R-:W-:Y:S05]  /*38ff0*/  WARPSYNC.COLLECTIVE R15, `(.L_x_3929) ;  /* 0x000000000f087348 */ /* 0x000fea0003c00000 */
[----:B------:R0:W1:Y:S02]  /*39000*/  SHFL.IDX P6, R14, R13, R12, R11 ;  /* 0x0000000c0d0e7389 */ /* 0x00006400000c000b */
[----:B01----:R-:W-:Y:S01]  /*39010*/  ENDCOLLECTIVE ;  /* 0x000000000000791b */ /* 0x003fe20003800000 */
.L_x_3929:
        /* <DEDUP_REMOVED lines=11> */
.L_x_3930:
[----:B------:R-:W-:Y:S01]  /*390d0*/  IMAD.MOV.U32 R2, RZ, RZ, R14 ;  /* 0x000000ffff027224 */ /* 0x000fe200078e000e */
[----:B------:R-:W-:Y:S06]  /*390e0*/  BRA `(.L_x_3931) ;  /* 0xffffffac008c7947 */ /* 0x000fec000383ffff */
.L_x_3794:
[----:B---3--:R3:W4:Y:S02]  /*390f0*/  SYNCS.PHASECHK.TRANS64.TRYWAIT P0, [R6+URZ+0x38860], R21 ;  /* 0x03886015060075a7 */ /* 0x008724000800017f */
[----:B----4-:R-:W-:Y:S05]  /*39100*/  @!P0 NANOSLEEP.SYNCS 0x989680 ;  /* 0x009896800000895d */ /* 0x010fea0003900000 */
[----:B------:R-:W4:Y:S02]  /*39110*/  @!P0 SYNCS.PHASECHK.TRANS64 P0, [R6+URZ+0x38860], R21 ;  /* 0x03886015060085a7 */ /* 0x000f24000800007f */
[----:B----4-:R-:W-:Y:S05]  /*39120*/  @!P0 BRA `(.L_x_3794) ;  /* 0xfffffffc00f08947 */ /* 0x010fea000383ffff */
[----:B------:R-:W-:Y:S05]  /*39130*/  BRA `(.L_x_3932) ;  /* 0xffffffac00dc7947 */ /* 0x000fea000383ffff */
.L_x_3795:
        /* <DEDUP_REMOVED lines=8> */
.L_x_3934:
[----:B------:R-:W-:Y:S05]  /*391c0*/  BSYNC B1 ;  /* 0x0000000000017941 */ /* 0x000fea0003800000 */
.L_x_3933:
        /* <DEDUP_REMOVED lines=13> */
.L_x_3935:
        /* <DEDUP_REMOVED lines=17> */
.L_x_3936:
        /* <DEDUP_REMOVED lines=16> */
.L_x_3937:
        /* <DEDUP_REMOVED lines=19> */
.L_x_3938:
        /* <DEDUP_REMOVED lines=14> */
.L_x_3939:
        /* <DEDUP_REMOVED lines=16> */
.L_x_3940:
        /* <DEDUP_REMOVED lines=14> */
.L_x_3941:
[----:B------:R-:W-:Y:S05]  /*398a0*/  BRA `(.L_x_3942) ;  /* 0xffffffac00487947 */ /* 0x000fea000383ffff */
.L_x_3803:
        /* <DEDUP_REMOVED lines=8> */
.L_x_3944:
[----:B------:R-:W-:Y:S05]  /*39930*/  BSYNC B0 ;  /* 0x0000000000007941 */ /* 0x000fea0003800000 */
.L_x_3943:
        /* <DEDUP_REMOVED lines=9> */
.L_x_3945:
        /* <DEDUP_REMOVED lines=18> */
.L_x_3946:
[----:B------:R-:W-:Y:S01]  /*39af0*/  IMAD.MOV.U32 R12, RZ, RZ, 0x2 ;  /* 0x00000002ff0c7424 */ /* 0x000fe200078e00ff */
[----:B------:R-:W-:-:S05]  /*39b00*/  SEL R4, R14, RZ, P1 ;  /* 0x000000ff0e047207 */ /* 0x000fca0000800000 */
[----:B------:R-:W-:-:S04]  /*39b10*/  IMAD.IADD R4, R17, 0x1, R4 ;  /* 0x0000000111047824 */ /* 0x000fc800078e0204 */
[----:B------:R-:W-:-:S07]  /*39b20*/  IMAD.MOV.U32 R13, RZ, RZ, R4 ;  /* 0x000000ffff0d7224 */ /* 0x000fce00078e0004 */
[----:B------:R-:W-:Y:S05]  /*39b30*/  WARPSYNC.COLLECTIVE R15, `(.L_x_3947) ;  /* 0x000000000f087348 */ /* 0x000fea0003c00000 */
[----:B------:R0:W1:Y:S02]  /*39b40*/  SHFL.UP P6, R14, R13, R12, R11 ;  /* 0x0400000c0d0e7389 */ /* 0x00006400000c000b */
[----:B01----:R-:W-:Y:S01]  /*39b50*/  ENDCOLLECTIVE ;  /* 0x000000000000791b */ /* 0x003fe20003800000 */
.L_x_3947:
[----:B------:R-:W-:Y:S01]  /*39b60*/  IMAD.MOV.U32 R12, RZ, RZ, 0x4 ;  /* 0x00000004ff0c7424 */ /* 0x000fe200078e00ff */
[----:B------:R-:W-:-:S05]  /*39b70*/  SEL R3, R14, RZ, P2 ;  /* 0x000000ff0e037207 */ /* 0x000fca0001000000 */
[----:B------:R-:W-:-:S04]  /*39b80*/  IMAD.IADD R6, R4, 0x1, R3 ;  /* 0x0000000104067824 */ /* 0x000fc800078e0203 */
[----:B------:R-:W-:-:S07]  /*39b90*/  IMAD.MOV.U32 R13, RZ, RZ, R6 ;  /* 0x000000ffff0d7224 */ /* 0x000fce00078e0006 */
[----:B------:R-:W-:Y:S05]  /*39ba0*/  WARPSYNC.COLLECTIVE R15, `(.L_x_3948) ;  /* 0x000000000f087348 */ /* 0x000fea0003c00000 */
[----:B------:R0:W1:Y:S02]  /*39bb0*/  SHFL.UP P6, R14, R13, R12, R11 ;  /* 0x0400000c0d0e7389 */ /* 0x00006400000c000b */
[----:B01----:R-:W-:Y:S01]  /*39bc0*/  ENDCOLLECTIVE ;  /* 0x000000000000791b */ /* 0x003fe20003800000 */
.L_x_3948:
[----:B------:R-:W-:Y:S01]  /*39bd0*/  IMAD.MOV.U32 R12, RZ, RZ, 0x8 ;  /* 0x00000008ff0c7424 */ /* 0x000fe200078e00ff */
[----:B------:R-:W-:-:S05]  /*39be0*/  SEL R3, R14, RZ, P3 ;  /* 0x000000ff0e037207 */ /* 0x000fca0001800000 */
[----:B------:R-:W-:-:S04]  /*39bf0*/  IMAD.IADD R2, R6, 0x1, R3 ;  /* 0x0000000106027824 */ /* 0x000fc800078e0203 */
[----:B------:R-:W-:-:S07]  /*39c00*/  IMAD.MOV.U32 R13, RZ, RZ, R2 ;  /* 0x000000ffff0d7224 */ /* 0x000fce00078e0002 */
[----:B------:R-:W-:Y:S05]  /*39c10*/  WARPSYNC.COLLECTIVE R15, `(.L_x_3949) ;  /* 0x000000000f087348 */ /* 0x000fea0003c00000 */
[----:B------:R0:W1:Y:S02]  /*39c20*/  SHFL.UP P6, R14, R13, R12, R11 ;  /* 0x0400000c0d0e7389 */ /* 0x00006400000c000b */
[----:B01----:R-:W-:Y:S01]  /*39c30*/  ENDCOLLECTIVE ;  /* 0x000000000000791b */ /* 0x003fe20003800000 */
.L_x_3949:
[----:B------:R-:W-:Y:S01]  /*39c40*/  IMAD.MOV.U32 R12, RZ, RZ, 0x10 ;  /* 0x00000010ff0c7424 */ /* 0x000fe200078e00ff */
[----:B------:R-:W-:-:S05]  /*39c50*/  SEL R3, R14, RZ, P4 ;  /* 0x000000ff0e037207 */ /* 0x000fca0002000000 */
[----:B------:R-:W-:-:S04]  /*39c60*/  IMAD.IADD R3, R2, 0x1, R3 ;  /* 0x0000000102037824 */ /* 0x000fc800078e0203 */
[----:B------:R-:W-:-:S07]  /*39c70*/  IMAD.MOV.U32 R13, RZ, RZ, R3 ;  /* 0x000000ffff0d7224 */ /* 0x000fce00078e0003 */
[----:B------:R-:W-:Y:S05]  /*39c80*/  WARPSYNC.COLLECTIVE R15, `(.L_x_3950) ;  /* 0x000000000f087348 */ /* 0x000fea0003c00000 */
[----:B------:R0:W1:Y:S02]  /*39c90*/  SHFL.UP P6, R14, R13, R12, R11 ;  /* 0x0400000c0d0e7389 */ /* 0x00006400000c000b */
[----:B01----:R-:W-:Y:S01]  /*39ca0*/  ENDCOLLECTIVE ;  /* 0x000000000000791b */ /* 0x003fe20003800000 */
.L_x_3950:
        /* <DEDUP_REMOVED lines=8> */
.L_x_3951:
[----:B------:R-:W-:Y:S05]  /*39d30*/  BRA `(.L_x_3952) ;  /* 0xffffffac00dc7947 */ /* 0x000fea000383ffff */
.L_x_3808:
[----:B------:R-:W-:Y:S01]  /*39d40*/  BSSY B0, `(.L_x_3953) ;  /* 0x0000008000007945 */ /* 0x000fe20003800000 */
[----:B-----5:R-:W-:Y:S02]  /*39d50*/  IMAD.MOV.U32 R13, RZ, RZ, R17 ;  /* 0x000000ffff0d7224 */ /* 0x020fe400078e0011 */
[----:B------:R-:W-:Y:S02]  /*39d60*/  IMAD.MOV.U32 R12, RZ, RZ, 0x1 ;  /* 0x00000001ff0c7424 */ /* 0x000fe400078e00ff */
[----:B------:R-:W-:Y:S02]  /*39d70*/  IMAD.MOV.U32 R11, RZ, RZ, RZ ;  /* 0x000000ffff0b7224 */ /* 0x000fe400078e00ff */
[----:B------:R-:W-:-:S07]  /*39d80*/  IMAD.MOV.U32 R15, RZ, RZ, -0x1 ;  /* 0xffffffffff0f7424 */ /* 0x000fce00078e00ff */
[----:B0-----:R-:W-:Y:S05]  /*39d90*/  WARPSYNC.COLLECTIVE R15, `(.L_x_3954) ;  /* 0x000000000f087348 */ /* 0x001fea0003c00000 */
[----:B------:R1:W2:Y:S02]  /*39da0*/  SHFL.UP P6, R14, R13, R12, R11 ;  /* 0x0400000c0d0e7389 */ /* 0x0002a400000c000b */
[----:B012---:R-:W-:Y:S01]  /*39db0*/  ENDCOLLECTIVE ;  /* 0x000000000000791b */ /* 0x007fe20003800000 */
.L_x_3954:
[----:B------:R-:W-:Y:S05]  /*39dc0*/  BSYNC B0 ;  /* 0x0000000000007941 */ /* 0x000fea0003800000 */
.L_x_3953:
        /* <DEDUP_REMOVED lines=8> */
.L_x_3955:
[----:B------:R-:W-:Y:S01]  /*39e50*/  IMAD.MOV.U32 R12, RZ, RZ, 0x4 ;  /* 0x00000004ff0c7424 */ /* 0x000fe200078e00ff */
[----:B------:R-:W-:-:S05]  /*39e60*/  SEL R2, R14, RZ, P2 ;  /* 0x000000ff0e027207 */ /* 0x000fca0001000000 */
[----:B------:R-:W-:-:S04]  /*39e70*/  IMAD.IADD R2, R13, 0x1, R2 ;  /* 0x000000010d027824 */ /* 0x000fc800078e0202 */
[----:B------:R-:W-:-:S07]  /*39e80*/  IMAD.MOV.U32 R13, RZ, RZ, R2 ;  /* 0x000000ffff0d7224 */ /* 0x000fce00078e0002 */
[----:B------:R-:W-:Y:S05]  /*39e90*/  WARPSYNC.COLLECTIVE R15, `(.L_x_3956) ;  /* 0x000000000f087348 */ /* 0x000fea0003c00000 */
[----:B------:R0:W1:Y:S02]  /*39ea0*/  SHFL.UP P6, R14, R13, R12, R11 ;  /* 0x0400000c0d0e7389 */ /* 0x00006400000c000b */
[----:B01----:R-:W-:Y:S01]  /*39eb0*/  ENDCOLLECTIVE ;  /* 0x000000000000791b */ /* 0x003fe20003800000 */
.L_x_3956:
[----:B------:R-:W-:Y:S01]  /*39ec0*/  IMAD.MOV.U32 R12, RZ, RZ, 0x8 ;  /* 0x00000008ff0c7424 */ /* 0x000fe200078e00ff */
[----:B------:R-:W-:-:S05]  /*39ed0*/  SEL R3, R14, RZ, P3 ;  /* 0x000000ff0e037207 */ /* 0x000fca0001800000 */
[----:B------:R-:W-:-:S04]  /*39ee0*/  IMAD.IADD R3, R2, 0x1, R3 ;  /* 0x0000000102037824 */ /* 0x000fc800078e0203 */
[----:B------:R-:W-:-:S07]  /*39ef0*/  IMAD.MOV.U32 R13, RZ, RZ, R3 ;  /* 0x000000ffff0d7224 */ /* 0x000fce00078e0003 */
[----:B------:R-:W-:Y:S05]  /*39f00*/  WARPSYNC.COLLECTIVE R15, `(.L_x_3957) ;  /* 0x000000000f087348 */ /* 0x000fea0003c00000 */
[----:B------:R0:W1:Y:S02]  /*39f10*/  SHFL.UP P6, R14, R13, R12, R11 ;  /* 0x0400000c0d0e7389 */ /* 0x00006400000c000b */
[----:B01----:R-:W-:Y:S01]  /*39f20*/  ENDCOLLECTIVE ;  /* 0x000000000000791b */ /* 0x003fe20003800000 */
.L_x_3957:
[----:B------:R-:W-:Y:S01]  /*39f30*/  IMAD.MOV.U32 R12, RZ, RZ, 0x10 ;  /* 0x00000010ff0c7424 */ /* 0x000fe200078e00ff */
[----:B------:R-:W-:-:S05]  /*39f40*/  SEL R4, R14, RZ, P4 ;  /* 0x000000ff0e047207 */ /* 0x000fca0002000000 */
[----:B------:R-:W-:-:S04]  /*39f50*/  IMAD.IADD R4, R3, 0x1, R4 ;  /* 0x0000000103047824 */ /* 0x000fc800078e0204 */
[----:B------:R-:W-:-:S07]  /*39f60*/  IMAD.MOV.U32 R13, RZ, RZ, R4 ;  /* 0x000000ffff0d7224 */ /* 0x000fce00078e0004 */
[----:B------:R-:W-:Y:S05]  /*39f70*/  WARPSYNC.COLLECTIVE R15, `(.L_x_3958) ;  /* 0x000000000f087348 */ /* 0x000fea0003c00000 */
[----:B------:R0:W1:Y:S02]  /*39f80*/  SHFL.UP P6, R14, R13, R12, R11 ;  /* 0x0400000c0d0e7389 */ /* 0x00006400000c000b */
[----:B01----:R-:W-:Y:S01]  /*39f90*/  ENDCOLLECTIVE ;  /* 0x000000000000791b */ /* 0x003fe20003800000 */
.L_x_3958:
        /* <DEDUP_REMOVED lines=8> */
.L_x_3959:
[----:B------:R-:W-:Y:S05]  /*3a020*/  BRA `(.L_x_3960) ;  /* 0xffffffac00bc7947 */ /* 0x000fea000383ffff */
.L_x_3810:
[----:B------:R-:W-:Y:S01]  /*3a030*/  BSSY B0, `(.L_x_3961) ;  /* 0x0000006000007945 */ /* 0x000fe20003800000 */
[----:B------:R-:W-:Y:S01]  /*3a040*/  PLOP3.LUT P6, PT, P6, PT, PT, 0x8, 0x0 ;  /* 0x000000000000781c */ /* 0x000fe200037ce170 */
[----:B------:R-:W-:-:S12]  /*3a050*/  IMAD.MOV.U32 R15, RZ, RZ, -0x1 ;  /* 0xffffffffff0f7424 */ /* 0x000fd800078e00ff */
[----:B0-----:R-:W-:Y:S05]  /*3a060*/  WARPSYNC.COLLECTIVE R15, `(.L_x_3962) ;  /* 0x000000000f087348 */ /* 0x001fea0003c00000 */
[----:B------:R-:W-:Y:S01]  /*3a070*/  VOTE.ANY R14, PT, P6 ;  /* 0x00000000000e7806 */ /* 0x000fe200030e0100 */
[----:B0-----:R-:W-:Y:S06]  /*3a080*/  ENDCOLLECTIVE ;  /* 0x000000000000791b */ /* 0x001fec0003800000 */
.L_x_3962:
[----:B------:R-:W-:Y:S05]  /*3a090*/  BSYNC B0 ;  /* 0x0000000000007941 */ /* 0x000fea0003800000 */
.L_x_3961:
        /* <DEDUP_REMOVED lines=9> */
.L_x_3963:
[----:B------:R-:W-:Y:S01]  /*3a130*/  IMAD.MOV.U32 R17, RZ, RZ, R14 ;  /* 0x000000ffff117224 */ /* 0x000fe200078e000e */
[----:B------:R-:W-:Y:S06]  /*3a140*/  BRA `(.L_x_3964) ;  /* 0xffffffac00ac7947 */ /* 0x000fec000383ffff */
.L_x_3812:
[----:B------:R-:W-:Y:S01]  /*3a150*/  BSSY B0, `(.L_x_3965) ;  /* 0x0000007000007945 */ /* 0x000fe20003800000 */
[----:B------:R-:W-:Y:S02]  /*3a160*/  IMAD.MOV.U32 R13, RZ, RZ, R3 ;  /* 0x000000ffff0d7224 */ /* 0x000fe400078e0003 */
[----:B------:R-:W-:Y:S02]  /*3a170*/  IMAD.MOV.U32 R11, RZ, RZ, 0x1f ;  /* 0x0000001fff0b7424 */ /* 0x000fe400078e00ff */
[----:B------:R-:W-:-:S07]  /*3a180*/  IMAD.MOV.U32 R15, RZ, RZ, -0x1 ;  /* 0xffffffffff0f7424 */ /* 0x000fce00078e00ff */
[----:B012---:R-:W-:Y:S05]  /*3a190*/  WARPSYNC.COLLECTIVE R15, `(.L_x_3966) ;  /* 0x000000000f087348 */ /* 0x007fea0003c00000 */
[----:B------:R3:W4:Y:S02]  /*3a1a0*/  SHFL.IDX P6, R14, R13, R12, R11 ;  /* 0x0000000c0d0e7389 */ /* 0x00072400000c000b */
[----:B01234-:R-:W-:Y:S01]  /*3a1b0*/  ENDCOLLECTIVE ;  /* 0x000000000000791b */ /* 0x01ffe20003800000 */
.L_x_3966:
[----:B------:R-:W-:Y:S05]  /*3a1c0*/  BSYNC B0 ;  /* 0x0000000000007941 */ /* 0x000fea0003800000 */
.L_x_3965:
[----:B------:R-:W-:Y:S05]  /*3a1d0*/  BRA `(.L_x_3811) ;  /* 0xffffffac00a47947 */ /* 0x000fea000383ffff */
.L_x_3816:
[----:B------:R0:W0:Y:S02]  /*3a1e0*/  SYNCS.PHASECHK.TRANS64.TRYWAIT P0, [R4+URZ+0x38820], R0 ;  /* 0x03882000040075a7 */ /* 0x000024000800017f */
[----:B0-----:R-:W-:Y:S05]  /*3a1f0*/  @!P0 NANOSLEEP.SYNCS 0x989680 ;  /* 0x009896800000895d */ /* 0x001fea0003900000 */
[----:B------:R-:W0:Y:S02]  /*3a200*/  @!P0 SYNCS.PHASECHK.TRANS64 P0, [R4+URZ+0x38820], R0 ;  /* 0x03882000040085a7 */ /* 0x000e24000800007f */
[----:B0-----:R-:W-:Y:S05]  /*3a210*/  @!P0 BRA `(.L_x_3816) ;  /* 0xfffffffc00f08947 */ /* 0x001fea000383ffff */
[----:B------:R-:W-:Y:S05]  /*3a220*/  BRA `(.L_x_3967) ;  /* 0xffffffb4001c7947 */ /* 0x000fea000383ffff */
.L_x_3817:
[----:B------:R-:W0:Y:S01]  /*3a230*/  S2R R2, SR_TID.X ;  /* 0x0000000000027919 */ /* 0x000e220000002100 */
[----:B------:R-:W-:Y:S01]  /*3a240*/  BSSY B0, `(.L_x_3968) ;  /* 0x000000a000007945 */ /* 0x000fe20003800000 */
[----:B------:R-:W-:Y:S02]  /*3a250*/  IMAD.MOV.U32 R12, RZ, RZ, RZ ;  /* 0x000000ffff0c7224 */ /* 0x000fe400078e00ff */
[----:B------:R-:W-:Y:S02]  /*3a260*/  IMAD.MOV.U32 R11, RZ, RZ, 0x1f ;  /* 0x0000001fff0b7424 */ /* 0x000fe400078e00ff */
[----:B------:R-:W-:Y:S01]  /*3a270*/  IMAD.MOV.U32 R15, RZ, RZ, -0x1 ;  /* 0xffffffffff0f7424 */ /* 0x000fe200078e00ff */
[----:B0-----:R-:W-:-:S04]  /*3a280*/  SHF.R.U32.HI R2, RZ, 0x5, R2 ;  /* 0x00000005ff027819 */ /* 0x001fc80000011602 */
[----:B------:R-:W-:-:S05]  /*3a290*/  LOP3.LUT R2, R2, 0x3, RZ, 0xc0, !PT ;  /* 0x0000000302027812 */ /* 0x000fca00078ec0ff */
[----:B------:R-:W-:-:S07]  /*3a2a0*/  IMAD.MOV.U32 R13, RZ, RZ, R2 ;  /* 0x000000ffff0d7224 */ /* 0x000fce00078e0002 */
[----:B-1234-:R-:W-:Y:S05]  /*3a2b0*/  WARPSYNC.COLLECTIVE R15, `(.L_x_3969) ;  /* 0x000000000f087348 */ /* 0x01efea0003c00000 */
[----:B------:R0:W0:Y:S02]  /*3a2c0*/  SHFL.IDX P6, R14, R13, R12, R11 ;  /* 0x0000000c0d0e7389 */ /* 0x00002400000c000b */
[----:B01234-:R-:W-:Y:S01]  /*3a2d0*/  ENDCOLLECTIVE ;  /* 0x000000000000791b */ /* 0x01ffe20003800000 */
.L_x_3969:
[----:B------:R-:W-:Y:S05]  /*3a2e0*/  BSYNC B0 ;  /* 0x0000000000007941 */ /* 0x000fea0003800000 */
.L_x_3968:
[----:B------:R-:W-:Y:S05]  /*3a2f0*/  BRA `(.L_x_3970) ;  /* 0xffffffb400047947 */ /* 0x000fea000383ffff */
.L_x_3818:
[----:B------:R-:W-:Y:S01]  /*3a300*/  BSSY B0, `(.L_x_3971) ;  /* 0x0000006000007945 */ /* 0x000fe20003800000 */
[----:B------:R-:W-:-:S07]  /*3a310*/  IMAD.MOV.U32 R15, RZ, RZ, -0x1 ;  /* 0xffffffffff0f7424 */ /* 0x000fce00078e00ff */
[----:B-1234-:R-:W-:Y:S05]  /*3a320*/  WARPSYNC.COLLECTIVE R15, `(.L_x_3972) ;  /* 0x000000000f0c7348 */ /* 0x01efea0003c00000 */
[----:B------:R-:W-:Y:S02]  /*3a330*/  ELECT P6, UR62, PT ;  /* 0x00000000003e782f */ /* 0x000fe400038c0000 */
[----:B------:R-:W-:Y:S01]  /*3a340*/  MOV R14, UR62 ;  /* 0x0000003e000e7c02 */ /* 0x000fe20008000f00 */
[----:B-1234-:R-:W-:Y:S10]  /*3a350*/  ENDCOLLECTIVE ;  /* 0x000000000000791b */ /* 0x01eff40003800000 */
.L_x_3972:
[----:B------:R-:W-:Y:S05]  /*3a360*/  BSYNC B0 ;  /* 0x0000000000007941 */ /* 0x000fea0003800000 */
.L_x_3971:
[----:B------:R-:W-:Y:S05]  /*3a370*/  BRA `(.L_x_3973) ;  /* 0xffffffb000f87947 */ /* 0x000fea000383ffff */
.L_x_3820:
[----:B------:R0:W0:Y:S02]  /*3a380*/  SYNCS.PHASECHK.TRANS64.TRYWAIT P1, [R5+URZ+0x38840], R0 ;  /* 0x03884000050075a7 */ /* 0x000024000802017f */
[----:B0-----:R-:W-:Y:S05]  /*3a390*/  @!P1 NANOSLEEP.SYNCS 0x989680 ;  /* 0x009896800000995d */ /* 0x001fea0003900000 */
[----:B------:R-:W0:Y:S02]  /*3a3a0*/  @!P1 SYNCS.PHASECHK.TRANS64 P1, [R5+URZ+0x38840], R0 ;  /* 0x03884000050095a7 */ /* 0x000e24000802007f */
[----:B0-----:R-:W-:Y:S05]  /*3a3b0*/  @!P1 BRA `(.L_x_3820) ;  /* 0xfffffffc00f09947 */ /* 0x001fea000383ffff */
[----:B------:R-:W-:Y:S05]  /*3a3c0*/  BRA `(.L_x_3974) ;  /* 0xffffffb400187947 */ /* 0x000fea000383ffff */
.L_x_3822:
[----:B------:R0:W0:Y:S02]  /*3a3d0*/  SYNCS.PHASECHK.TRANS64.TRYWAIT P1, [R25+URZ+0x38840], R2 ;  /* 0x03884002190075a7 */ /* 0x000024000802017f */
[----:B0-----:R-:W-:Y:S05]  /*3a3e0*/  @!P1 NANOSLEEP.SYNCS 0x989680 ;  /* 0x009896800000995d */ /* 0x001fea0003900000 */
[----:B------:R-:W0:Y:S02]  /*3a3f0*/  @!P1 SYNCS.PHASECHK.TRANS64 P1, [R25+URZ+0x38840], R2 ;  /* 0x03884002190095a7 */ /* 0x000e24000802007f */
[----:B0-----:R-:W-:Y:S05]  /*3a400*/  @!P1 BRA `(.L_x_3822) ;  /* 0xfffffffc00f09947 */ /* 0x001fea000383ffff */
[----:B------:R-:W-:Y:S05]  /*3a410*/  BRA `(.L_x_3975) ;  /* 0xffffffb400247947 */ /* 0x000fea000383ffff */
.L_x_3824:
[----:B------:R0:W0:Y:S02]  /*3a420*/  SYNCS.PHASECHK.TRANS64.TRYWAIT P1, [R5+URZ+0x38860], R0 ;  /* 0x03886000050075a7 */ /* 0x000024000802017f */
[----:B0-----:R-:W-:Y:S05]  /*3a430*/  @!P1 NANOSLEEP.SYNCS 0x989680 ;  /* 0x009896800000995d */ /* 0x001fea0003900000 */
[----:B------:R-:W0:Y:S02]  /*3a440*/  @!P1 SYNCS.PHASECHK.TRANS64 P1, [R5+URZ+0x38860], R0 ;  /* 0x03886000050095a7 */ /* 0x000e24000802007f */
[----:B0-----:R-:W-:Y:S05]  /*3a450*/  @!P1 BRA `(.L_x_3824) ;  /* 0xfffffffc00f09947 */ /* 0x001fea000383ffff */
[----:B------:R-:W-:Y:S05]  /*3a460*/  BRA `(.L_x_3976) ;  /* 0xffffffb400207947 */ /* 0x000fea000383ffff */
        .type           $_ZN7cutlass13device_kernelIN5flash11enable_sm90INS1_16FlashAttnFwdSm90INS1_25CollectiveMainloopFwdSm90ILi2EN4cute5tupleIJNS5_1CILi1EEES8_S8_EEENS6_IJNS7_ILi64EEESA_SA_EEELi512ENS_6half_tEfNS_4arch4Sm90ELb0ELb1ELb1ELb1ELb1ELb1ELb1ELb0ELb0ELb1ELb0ELb0EEENS1_21CollectiveEpilogueFwdINS6_IJSA_NS7_ILi512EEESA_EEES9_SC_SE_Li256ELb1ELb1ELb0ELb0EEENS1_36VarlenDynamicPersistentTileSchedulerILi64ELi64ELi256ELi128ELb0ELb1ELb1ELb1ELb0ELb1EEEEEEEEEvNT_6ParamsE$_ZZN5flash25CollectiveMainloopFwdSm90ILi2EN4cute5tupleIJNS1_1CILi1EEES4_S4_EEENS2_IJNS3_ILi64EEES6_S6_EEELi512EN7cutlass6half_tEfNS8_4arch4Sm90ELb0ELb1ELb1ELb1ELb1ELb1ELb1ELb0ELb0ELb1ELb0ELb0EE3mmaINS_16FlashAttnFwdSm90ISC_NS_21CollectiveEpilogueFwdINS2_IJS6_NS3_ILi512EEES6_EEES5_S9_SB_Li256ELb1ELb1ELb0ELb0EEENS_36VarlenDynamicPersistentTileSchedulerILi64ELi64ELi256ELi128ELb0ELb1ELb1ELb1ELb0ELb1EEEE13SharedStorageENS1_6TensorINS1_11ArrayEngineIfLm128EEENS1_6LayoutINS2_IJNS2_IJNS3_ILi2EEESR_NS3_ILi32EEEEEES4_S4_EEENS2_IJNS2_IJS4_SR_NS3_ILi4EEEEEENS3_ILi0EEESX_EEEEEEENS_7SoftmaxILi2ELi0EEEEEbRKNSC_6ParamsENS8_13PipelineAsyncILi2EEES17_RNS8_13PipelineStateILj2EEERT0_RT1_iRiRKNS_16SeqlenInfoQKNewKILb1ELb1EEENS2_IJiiiiEEERT_ENKUliT_T0_T1_E_clIZSD_ISM_S10_S12_EbS15_S17_S17_S1A_S1C_S1E_iS1F_S1J_S1K_S1M_EUlRS1N_iE0_NS3_ILb1EEES1U_EEDaiS1N_S1O_S1P_,@function
        .size           $_ZN7cutlass13device_kernelIN5flash11enable_sm90INS1_16FlashAttnFwdSm90INS1_25CollectiveMainloopFwdSm90ILi2EN4cute5tupleIJNS5_1CILi1EEES8_S8_EEENS6_IJNS7_ILi64EEESA_SA_EEELi512ENS_6half_tEfNS_4arch4Sm90ELb0ELb1ELb1ELb1ELb1ELb1ELb1ELb0ELb0ELb1ELb0ELb0EEENS1_21CollectiveEpilogueFwdINS6_IJSA_NS7_ILi512EEESA_EEES9_SC_SE_Li256ELb1ELb1ELb0ELb0EEENS1_36VarlenDynamicPersistentTileSchedulerILi64ELi64ELi256ELi128ELb0ELb1ELb1ELb1ELb0ELb1EEEEEEEEEvNT_6ParamsE$_ZZN5flash25CollectiveMainloopFwdSm90ILi2EN4cute5tupleIJNS1_1CILi1EEES4_S4_EEENS2_IJNS3_ILi64EEES6_S6_EEELi512EN7cutlass6half_tEfNS8_4arch4Sm90ELb0ELb1ELb1ELb1ELb1ELb1ELb1ELb0ELb0ELb1ELb0ELb0EE3mmaINS_16FlashAttnFwdSm90ISC_NS_21CollectiveEpilogueFwdINS2_IJS6_NS3_ILi512EEES6_EEES5_S9_SB_Li256ELb1ELb1ELb0ELb0EEENS_36VarlenDynamicPersistentTileSchedulerILi64ELi64ELi256ELi128ELb0ELb1ELb1ELb1ELb0ELb1EEEE13SharedStorageENS1_6TensorINS1_11ArrayEngineIfLm128EEENS1_6LayoutINS2_IJNS2_IJNS3_ILi2EEESR_NS3_ILi32EEEEEES4_S4_EEENS2_IJNS2_IJS4_SR_NS3_ILi4EEEEEENS3_ILi0EEESX_EEEEEEENS_7SoftmaxILi2ELi0EEEEEbRKNSC_6ParamsENS8_13PipelineAsyncILi2EEES17_RNS8_13PipelineStateILj2EEERT0_RT1_iRiRKNS_16SeqlenInfoQKNewKILb1ELb1EEENS2_IJiiiiEEERT_ENKUliT_T0_T1_E_clIZSD_ISM_S10_S12_EbS15_S17_S17_S1A_S1C_S1E_iS1F_S1J_S1K_S1M_EUlRS1N_iE0_NS3_ILb1EEES1U_EEDaiS1N_S1O_S1P_,(.L_x_5815 - $_ZN7cutlass13device_kernelIN5flash11enable_sm90INS1_16FlashAttnFwdSm90INS1_25CollectiveMainloopFwdSm90ILi2EN4cute5tupleIJNS5_1CILi1EEES8_S8_EEENS6_IJNS7_ILi64EEESA_SA_EEELi512ENS_6half_tEfNS_4arch4Sm90ELb0ELb1ELb1ELb1ELb1ELb1ELb1ELb0ELb0ELb1ELb0ELb0EEENS1_21CollectiveEpilogueFwdINS6_IJSA_NS7_ILi512EEESA_EEES9_SC_SE_Li256ELb1ELb1ELb0ELb0EEENS1_36VarlenDynamicPersistentTileSchedulerILi64ELi64ELi256ELi128ELb0ELb1ELb1ELb1ELb0ELb1EEEEEEEEEvNT_6ParamsE$_ZZN5flash25CollectiveMainloopFwdSm90ILi2EN4cute5tupleIJNS1_1CILi1EEES4_S4_EEENS2_IJNS3_ILi64EEES6_S6_EEELi512EN7cutlass6half_tEfNS8_4arch4Sm90ELb0ELb1ELb1ELb1ELb1ELb1ELb1ELb0ELb0ELb1ELb0ELb0EE3mmaINS_16FlashAttnFwdSm90ISC_NS_21CollectiveEpilogueFwdINS2_IJS6_NS3_ILi512EEES6_EEES5_S9_SB_Li256ELb1ELb1ELb0ELb0EEENS_36VarlenDynamicPersistentTileSchedulerILi64ELi64ELi256ELi128ELb0ELb1ELb1ELb1ELb0ELb1EEEE13SharedStorageENS1_6TensorINS1_11ArrayEngineIfLm128EEENS1_6LayoutINS2_IJNS2_IJNS3_ILi2EEESR_NS3_ILi32EEEEEES4_S4_EEENS2_IJNS2_IJS4_SR_NS3_ILi4EEEEEENS3_ILi0EEESX_EEEEEEENS_7SoftmaxILi2ELi0EEEEEbRKNSC_6ParamsENS8_13PipelineAsyncILi2EEES17_RNS8_13PipelineStateILj2EEERT0_RT1_iRiRKNS_16SeqlenInfoQKNewKILb1ELb1EEENS2_IJiiiiEEERT_ENKUliT_T0_T1_E_clIZSD_ISM_S10_S12_EbS15_S17_S17_S1A_S1C_S1E_iS1F_S1J_S1K_S1M_EUlRS1N_iE0_NS3_ILb1EEES1U_EEDaiS1N_S1O_S1P_)
$_ZN7cutlass13device_kernelIN5flash11enable_sm90INS1_16FlashAttnFwdSm90INS1_25CollectiveMainloopFwdSm90ILi2EN4cute5tupleIJNS5_1CILi1EEES8_S8_EEENS6_IJNS7_ILi64EEESA_SA_EEELi512ENS_6half_tEfNS_4arch4Sm90ELb0ELb1ELb1ELb1ELb1ELb1ELb1ELb0ELb0ELb1ELb0ELb0EEENS1_21CollectiveEpilogueFwdINS6_IJSA_NS7_ILi512EEESA_EEES9_SC_SE_Li256ELb1ELb1ELb0ELb0EEENS1_36VarlenDynamicPersistentTileSchedulerILi64ELi64ELi256ELi128ELb0ELb1ELb1ELb1ELb0ELb1EEEEEEEEEvNT_6ParamsE$_ZZN5flash25CollectiveMainloopFwdSm90ILi2EN4cute5tupleIJNS1_1CILi1EEES4_S4_EEENS2_IJNS3_ILi64EEES6_S6_EEELi512EN7cutlass6half_tEfNS8_4arch4Sm90ELb0ELb1ELb1ELb1ELb1ELb1ELb1ELb0ELb0ELb1ELb0ELb0EE3mmaINS_16FlashAttnFwdSm90ISC_NS_21CollectiveEpilogueFwdINS2_IJS6_NS3_ILi512EEES6_EEES5_S9_SB_Li256ELb1ELb1ELb0ELb0EEENS_36VarlenDynamicPersistentTileSchedulerILi64ELi64ELi256ELi128ELb0ELb1ELb1ELb1ELb0ELb1EEEE13SharedStorageENS1_6TensorINS1_11ArrayEngineIfLm128EEENS1_6LayoutINS2_IJNS2_IJNS3_ILi2EEESR_NS3_ILi32EEEEEES4_S4_EEENS2_IJNS2_IJS4_SR_NS3_ILi4EEEEEENS3_ILi0EEESX_EEEEEEENS_7SoftmaxILi2ELi0EEEEEbRKNSC_6ParamsENS8_13PipelineAsyncILi2EEES17_RNS8_13PipelineStateILj2EEERT0_RT1_iRiRKNS_16SeqlenInfoQKNewKILb1ELb1EEENS2_IJiiiiEEERT_ENKUliT_T0_T1_E_clIZSD_ISM_S10_S12_EbS15_S17_S17_S1A_S1C_S1E_iS1F_S1J_S1K_S1M_EUlRS1N_iE0_NS3_ILb1EEES1U_EEDaiS1N_S1O_S1P_:
[----:B------:R-:W-:Y:S05]  /*3a470*/  YIELD ;  /* 0x0000000000007946 */ /* 0x000fea0003800000 */
[----:B------:R-:W-:Y:S02]  /*3a480*/  ULDC UR4, c[0x0][0x20] ;  /* 0x0000080000047ab9 */ /* 0x000fe40000000800 */
[----:B------:R-:W-:-:S05]  /*3a490*/  VIADD R0, R0, -UR4 ;  /* 0x8000000400007c36 */ /* 0x000fca0008000000 */
[----:B------:R-:W2:Y:S01]  /*3a4a0*/  LDL.64 R10, [R0+0x18] ;  /* 0x00001800000a7983 */ /* 0x000ea20000100a00 */
[----:B------:R-:W0:Y:S03]  /*3a4b0*/  LDC.64 R2, c[0x0][0x208] ;  /* 0x00008200ff027b82 */ /* 0x000e260000000a00 */
[----:B------:R-:W3:Y:S01]  /*3a4c0*/  LDL.64 R6, [R0] ;  /* 0x0000000000067983 */ /* 0x000ee20000100a00 */
[----:B0-----:R-:W-:Y:S02]  /*3a4d0*/  R2UR UR4, R2 ;  /* 0x00000000020472ca */ /* 0x001fe400000e0000 */
[----:B------:R-:W-:-:S13]  /*3a4e0*/  R2UR UR5, R3 ;  /* 0x00000000030572ca */ /* 0x000fda00000e0000 */
[----:B--2---:R-:W2:Y:S01]  /*3a4f0*/  LD.E R4, desc[UR4][R10.64] ;  /* 0x000000040a047980 */ /* 0x004ea2000c101900 */
[C---:B------:R-:W-:Y:S02]  /*3a500*/  R2UR UR4, R2.reuse ;  /* 0x00000000020472ca */ /* 0x040fe400000e0000 */
[C---:B------:R-:W-:Y:S02]  /*3a510*/  R2UR UR5, R3.reuse ;  /* 0x00000000030572ca */ /* 0x040fe400000e0000 */
[----:B------:R-:W-:Y:S02]  /*3a520*/  R2UR UR6, R2 ;  /* 0x00000000020672ca */ /* 0x000fe400000e0000 */
[----:B------:R-:W-:Y:S01]  /*3a530*/  R2UR UR7, R3 ;  /* 0x00000000030772ca */ /* 0x000fe200000e0000 */
[----:B------:R-:W-:Y:S01]  /*3a540*/  BSSY B0, `(.L_x_3977) ;  /* 0x0000009000007945 */ /* 0x000fe20003800000 */
[----:B------:R-:W-:-:S07]  /*3a550*/  IMAD.MOV.U32 R5, RZ, RZ, R46 ;  /* 0x000000ffff057224 */ /* 0x000fce00078e002e */
[----:B---3--:R0:W5:Y:S04]  /*3a560*/  LD.E R9, desc[UR4][R6.64] ;  /* 0x0000000406097980 */ /* 0x008168000c101900 */
[----:B------:R0:W5:Y:S01]  /*3a570*/  LD.E R14, desc[UR6][R6.64+0x4] ;  /* 0x00000406060e7980 */ /* 0x000162000c101900 */
[----:B--2---:R-:W-:-:S04]  /*3a580*/  LOP3.LUT R4, R4, 0x1, RZ, 0xfc, !PT ;  /* 0x0000000104047812 */ /* 0x004fc800078efcff */
[----:B------:R-:W-:Y:S01]  /*3a590*/  ISETP.NE.AND P0, PT, R4, 0x3, PT ;  /* 0x000000030400780c */ /* 0x000fe20003f05270 */
[----:B------:R-:W-:-:S12]  /*3a5a0*/  IMAD.MOV.U32 R4, RZ, RZ, R39 ;  /* 0x000000ffff047224 */ /* 0x000fd800078e0027 */
[----:B0-----:R-:W-:Y:S05]  /*3a5b0*/  @!P0 BRA `(.L_x_3978) ;  /* 0x0000000000048947 */ /* 0x001fea0003800000 */
[----:B------:R-:W-:Y:S01]  /*3a5c0*/  BPT.TRAP 0x1 ;  /* 0x000000040000795c */ /* 0x000fe20000300000 */
.L_x_3978:
[----:B------:R-:W-:Y:S05]  /*3a5d0*/  BSYNC B0 ;  /* 0x0000000000007941 */ /* 0x000fea0003800000 */
.L_x_3977:
        /* <DEDUP_REMOVED lines=17> */
.L_x_3980:
[----:B------:R-:W-:Y:S05]  /*3a6f0*/  BSYNC B0 ;  /* 0x0000000000007941 */ /* 0x000fea0003800000 */
.L_x_3979:
        /* <DEDUP_REMOVED lines=10> */
.L_x_3982:
[----:B------:R-:W-:Y:S05]  /*3a7a0*/  BSYNC B0 ;  /* 0x0000000000007941 */ /* 0x000fea0003800000 */
.L_x_3981:
[----:B------:R-:W2:Y:S04]  /*3a7b0*/  LDL.64 R14, [R0] ;  /* 0x00000000000e7983 */ /* 0x000ea80000100a00 */
[----:B------:R-:W3:Y:S01]  /*3a7c0*/  LDL.64 R10, [R0+0x28] ;  /* 0x00002800000a7983 */ /* 0x000ee20000100a00 */
[C---:B------:R-:W-:Y:S02]  /*3a7d0*/  R2UR UR6, R2.reuse ;  /* 0x00000000020672ca */ /* 0x040fe400000e0000 */
[C---:B------:R-:W-:Y:S01]  /*3a7e0*/  R2UR UR7, R3.reuse ;  /* 0x00000000030772ca */ /* 0x040fe200000e0000 */
[----:B0----5:R-:W4:Y:S01]  /*3a7f0*/  LDL.64 R12, [R0+0x20] ;  /* 0x00002000000c7983 */ /* 0x021f220000100a00 */
        /* <DEDUP_REMOVED lines=65> */
[----:B------:R-:W-:Y:S01]  /*3ac10*/  R2UR UR9, R3 ;  /* 0x00000000030972ca */ /* 0x000fe200000e0000 */
[----:B--2---:R-:W-:Y:S02]  /*3ac20*/  VIADD R10, R12, 0x6 ;  /* 0x000000060c0a7836 */ /* 0x004fe40000000000 */
[----:B------:R-:W-:-:S03]  /*3ac30*/  IMAD.MOV.U32 R11, RZ, RZ, R13 ;  /* 0x000000ffff0b7224 */ /* 0x000fc600078e000d */
        /* <DEDUP_REMOVED lines=8> */
[----:B------:R-:W3:-:S12]  /*3acc0*/  LDL.64 R12, [R0+0x30] ;  /* 0x00003000000c7983 */ /* 0x000ed80000100a00 */
[----:B--2---:R-:W2:Y:S01]  /*3acd0*/  LD.E R10, desc[UR4][R10.64] ;  /* 0x000000040a0a7980 */ /* 0x004ea2000c101900 */
[----:B---3--:R-:W-:Y:S01]  /*3ace0*/  MOV R12, R12 ;  /* 0x0000000c000c7202 */ /* 0x008fe20000000f00 */
[----:B------:R-:W-:Y:S01]  /*3acf0*/  BSSY B0, `(.L_x_3984) ;  /* 0x0000007000007945 */ /* 0x000fe20003800000 */
[----:B--2---:R-:W-:-:S04]  /*3ad00*/  LEA.HI R14, R10, R10, RZ, 0x1 ;  /* 0x0000000a0a0e7211 */ /* 0x004fc800078f08ff */
[----:B------:R-:W-:-:S05]  /*3ad10*/  LOP3.LUT R15, R14, 0xfffffffe, RZ, 0xc0, !PT ;  /* 0xfffffffe0e0f7812 */ /* 0x000fca00078ec0ff */
[----:B------:R-:W-:-:S05]  /*3ad20*/  IMAD.IADD R15, R10, 0x1, -R15 ;  /* 0x000000010a0f7824 */ /* 0x000fca00078e0a0f */
[----:B------:R-:W-:-:S04]  /*3ad30*/  SHF.L.U32 R15, R15, 0x1f, RZ ;  /* 0x0000001f0f0f7819 */ /* 0x000fc800000006ff */
[----:B------:R-:W1:Y:S02]  /*3ad40*/  SYNCS.PHASECHK.TRANS64.TRYWAIT P0, [R12+URZ+0x38810], R15 ;  /* 0x0388100f0c0075a7 */ /* 0x000e64000800017f */
[----:B01----:R-:W-:Y:S05]  /*3ad50*/  @!P0 BRA `(.L_x_3985) ;  /* 0x000000ec00988947 */ /* 0x003fea0003800000 */
.L_x_4011:
[----:B------:R-:W-:Y:S05]  /*3ad60*/  BSYNC B0 ;  /* 0x0000000000007941 */ /* 0x000fea0003800000 */
.L_x_3984:
[----:B------:R-:W0:Y:S01]  /*3ad70*/  LDL.64 R6, [R0+0x40] ;  /* 0x0000400000067983 */ /* 0x000e220000100a00 */
[----:B------:R-:W-:Y:S02]  /*3ad80*/  R2UR UR4, R2 ;  /* 0x00000000020472ca */ /* 0x000fe400000e0000 */
[----:B------:R-:W-:Y:S01]  /*3ad90*/  R2UR UR5, R3 ;  /* 0x00000000030572ca */ /* 0x000fe200000e0000 */
[----:B------:R-:W2:-:S12]  /*3ada0*/  LDL.64 R10, [R0] ;  /* 0x00000000000a7983 */ /* 0x000e980000100a00 */
[----:B0-----:R-:W3:Y:S01]  /*3adb0*/  LD.E R12, desc[UR4][R6.64] ;  /* 0x00000004060c7980 */ /* 0x001ee2000c101900 */
[----:B------:R-:W-:Y:S02]  /*3adc0*/  R2UR UR6, R2 ;  /* 0x00000000020672ca */ /* 0x000fe400000e0000 */
[----:B------:R-:W-:Y:S01]  /*3add0*/  R2UR UR7, R3 ;  /* 0x00000000030772ca */ /* 0x000fe200000e0000 */
[----:B--2---:R0:W5:Y:S01]  /*3ade0*/  LD.E R14, desc[UR4][R10.64] ;  /* 0x000000040a0e7980 */ /* 0x004162000c101900 */
[----:B------:R-:W-:Y:S11]  /*3adf0*/  BSSY B0, `(.L_x_3986) ;  /* 0x0000006000007945 */ /* 0x000ff60003800000 */
[----:B------:R0:W5:Y:S01]  /*3ae00*/  LD.E R15, desc[UR6][R10.64+0x4] ;  /* 0x000004060a0f7980 */ /* 0x000162000c101900 */
[----:B---3--:R-:W-:-:S04]  /*3ae10*/  LOP3.LUT R12, R12, 0x1, RZ, 0xfc, !PT ;  /* 0x000000010c0c7812 */ /* 0x008fc800078efcff */
[----:B------:R-:W-:-:S13]  /*3ae20*/  ISETP.NE.AND P0, PT, R12, 0x3, PT ;  /* 0x000000030c00780c */ /* 0x000fda0003f05270 */
[----:B0-----:R-:W-:Y:S05]  /*3ae30*/  @!P0 BRA `(.L_x_3987) ;  /* 0x0000000000048947 */ /* 0x001fea0003800000 */
[----:B------:R-:W-:Y:S01]  /*3ae40*/  BPT.TRAP 0x1 ;  /* 0x000000040000795c */ /* 0x000fe20000300000 */
.L_x_3987:
[----:B------:R-:W-:Y:S05]  /*3ae50*/  BSYNC B0 ;  /* 0x0000000000007941 */ /* 0x000fea0003800000 */
.L_x_3986:
        /* <DEDUP_REMOVED lines=17> */
.L_x_3989:
[----:B------:R-:W-:Y:S05]  /*3af70*/  BSYNC B0 ;  /* 0x0000000000007941 */ /* 0x000fea0003800000 */
.L_x_3988:
        /* <DEDUP_REMOVED lines=10> */
.L_x_3991:
[----:B------:R-:W-:Y:S05]  /*3b020*/  BSYNC B0 ;  /* 0x0000000000007941 */ /* 0x000fea0003800000 */
.L_x_3990:
        /* <DEDUP_REMOVED lines=338> */
[C---:B------:R-:W-:Y:S02]  /*3c550*/  R2UR UR9, R3.reuse ;  /* 0x00000000030972ca */ /* 0x040fe400000e0000 */
[----:B------:R-:W-:Y:S01]  /*3c560*/  R2UR UR10, R2 ;  /* 0x00000000020a72ca */ /* 0x000fe200000e0000 */
[----:B------:R-:W-:Y:S01]  /*3c570*/  IMAD.IADD R20, R20, 0x1, R21 ;  /* 0x0000000114147824 */ /* 0x000fe200078e0215 */
[----:B------:R-:W-:-:S04]  /*3c580*/  R2UR UR11, R3 ;  /* 0x00000000030b72ca */ /* 0x000fc800000e0000 */
[----:B------:R-:W-:-:S05]  /*3c590*/  LOP3.LUT R21, R20, 0xa06, RZ, 0xc0, !PT ;  /* 0x00000a0614157812 */ /* 0x000fca00078ec0ff */
[----:B------:R-:W-:-:S05]  /*3c5a0*/  IMAD.IADD R20, R12, 0x1, R21 ;  /* 0x000000010c147824 */ /* 0x000fca00078e0215 */
[----:B------:R-:W-:Y:S01]  /*3c5b0*/  R2UR UR6, R20 ;  /* 0x00000000140672ca */ /* 0x000fe200000e0000 */
[----:B--2---:R-:W-:Y:S01]  /*3c5c0*/  IMAD.IADD R14, R21, 0x1, R14 ;  /* 0x00000001150e7824 */ /* 0x004fe200078e020e */
[----:B------:R-:W-:Y:S01]  /*3c5d0*/  R2UR UR5, R15 ;  /* 0x000000000f0572ca */ /* 0x000fe200000e0000 */
        /* <DEDUP_REMOVED lines=199> */
[----:B------:R-:W-:Y:S01]  /*3d250*/  R2UR UR7, R13 ;  /* 0x000000000d0772ca */ /* 0x000fe200000e0000 */
[----:B------:R-:W-:Y:S01]  /*3d260*/  IMAD.MOV.U32 R15, RZ, RZ, 0x1000 ;  /* 0x00001000ff0f7424 */ /* 0x000fe200078e00ff */
[----:B------:R-:W-:Y:S01]  /*3d270*/  WARPGROUP.ARRIVE ;  /* 0x00000000000079c5 */ /* 0x000fe20000000000 */
        /* <DEDUP_REMOVED lines=8> */
[----:B--2---:R-:W-:Y:S01]  /*3d300*/  IMAD.IADD R10, R15, 0x1, R10 ;  /* 0x000000010f0a7824 */ /* 0x004fe200078e020a */
        /* <DEDUP_REMOVED lines=18> */
.L_x_3994:
[----:B------:R-:W-:Y:S05]  /*3d430*/  BSYNC B0 ;  /* 0x0000000000007941 */ /* 0x000fea0003800000 */
.L_x_3993:
        /* <DEDUP_REMOVED lines=13> */
[----:B------:R0:W3:Y:S04]  /*3d510*/  LD.E R62, desc[UR4][R56.64] ;  /* 0x00000004383e7980 */ /* 0x0000e8000c101900 */
        /* <DEDUP_REMOVED lines=10> */
[----:B------:R-:W3:Y:S01]  /*3d5c0*/  LD.E R9, desc[UR14][R4.64+0x18] ;  /* 0x0000180e04097980 */ /* 0x000ee2000c101900 */
        /* <DEDUP_REMOVED lines=9> */
[----:B--2---:R-:W2:Y:S01]  /*3d660*/  LD.E R60, desc[UR4][R6.64] ;  /* 0x00000004063c7980 */ /* 0x004ea2000c101900 */
[----:B------:R-:W-:-:S02]  /*3d670*/  @P0 R2UR UR4, R2 ;  /* 0x00000000020402ca */ /* 0x000fc400000e0000 */
[----:B------:R-:W-:-:S13]  /*3d680*/  @P0 R2UR UR5, R3 ;  /* 0x00000000030502ca */ /* 0x000fda00000e0000 */
[----:B------:R-:W4:Y:S01]  /*3d690*/  @P0 LD.E R64, desc[UR4][R4.64+0x28] ;  /* 0x0000280404400980 */ /* 0x000f22000c101900 */
[----:B------:R-:W-:Y:S02]  /*3d6a0*/  R2UR UR4, R2 ;  /* 0x00000000020472ca */ /* 0x000fe400000e0000 */
[----:B------:R-:W-:-:S13]  /*3d6b0*/  R2UR UR5, R3 ;  /* 0x00000000030572ca */ /* 0x000fda00000e0000 */
[----:B------:R-:W4:Y:S01]  /*3d6c0*/  LD.E R7, desc[UR4][R4.64+0x8] ;  /* 0x0000080404077980 */ /* 0x000f22000c101900 */
[----:B---3--:R-:W-:Y:S01]  /*3d6d0*/  ISETP.GE.AND P1, PT, R9, 0x1, PT ;  /* 0x000000010900780c */ /* 0x008fe20003f26270 */
[----:B------:R-:W-:Y:S01]  /*3d6e0*/  BSSY B0, `(.L_x_3995) ;  /* 0x000008b000007945 */ /* 0x000fe20003800000 */
[-C--:B--2---:R-:W-:Y:S01]  /*3d6f0*/  FMUL.FTZ R15, R34, R60.reuse ;  /* 0x0000003c220f7220 */ /* 0x084fe20000410000 */
[----:B------:R-:W-:Y:S01]  /*3d700*/  SHF.R.S32.HI R34, RZ, 0x1f, R61 ;  /* 0x0000001fff227819 */ /* 0x000fe2000001143d */
[-C--:B------:R-:W-:Y:S01]  /*3d710*/  FMUL.FTZ R12, R27, R60.reuse ;  /* 0x0000003c1b0c7220 */ /* 0x080fe20000410000 */
[-C--:B------:R-:W-:Y:S02]  /*3d720*/  FMUL.FTZ R11, R24, R60.reuse ;  /* 0x0000003c180b7220 */ /* 0x080fe40000410000 */
[----:B------:R-:W-:Y:S01]  /*3d730*/  LEA.HI R27, R34, R61, RZ, 0x7 ;  /* 0x0000003d221b7211 */ /* 0x000fe200078f38ff */
[----:B------:R-:W-:-:S03]  /*3d740*/  FMUL.FTZ R24, R38, R60 ;  /* 0x0000003c26187220 */ /* 0x000fc60000410000 */
[----:B------:R-:W-:Y:S01]  /*3d750*/  LOP3.LUT R38, R27, 0xffffff80, RZ, 0xc0, !PT ;  /* 0xffffff801b267812 */ /* 0x000fe200078ec0ff */
[----:B------:R-:W-:-:S04]  /*3d760*/  FMUL.FTZ R14, R31, R60 ;  /* 0x0000003c1f0e7220 */ /* 0x000fc80000410000 */
[----:B------:R-:W-:Y:S02]  /*3d770*/  IMAD.IADD R38, R61, 0x1, -R38 ;  /* 0x000000013d267824 */ /* 0x000fe400078e0a26 */
[-C--:B------:R-:W-:Y:S01]  /*3d780*/  FMUL.FTZ R31, R33, R60.reuse ;  /* 0x0000003c211f7220 */ /* 0x080fe20000410000 */
[-C--:B------:R-:W-:Y:S01]  /*3d790*/  FMUL.FTZ R20, R35, R60.reuse ;  /* 0x0000003c23147220 */ /* 0x080fe20000410000 */
[----:B------:R-:W-:Y:S02]  /*3d7a0*/  LEA.HI R35, R34, R61, RZ, 0x2 ;  /* 0x0000003d22237211 */ /* 0x000fe400078f10ff */
[----:B------:R-:W-:Y:S01]  /*3d7b0*/  SHF.R.S32.HI R33, RZ, 0x1f, R38 ;  /* 0x0000001fff217819 */ /* 0x000fe20000011426 */
[-C--:B------:R-:W-:Y:S01]  /*3d7c0*/  FMUL.FTZ R40, R40, R60.reuse ;  /* 0x0000003c28287220 */ /* 0x080fe20000410000 */
[-C--:B0-----:R-:W-:Y:S01]  /*3d7d0*/  FMUL.FTZ R57, R28, R60.reuse ;  /* 0x0000003c1c397220 */ /* 0x081fe20000410000 */
[----:B------:R-:W-:Y:S01]  /*3d7e0*/  FMUL.FTZ R28, R42, R60 ;  /* 0x0000003c2a1c7220 */ /* 0x000fe20000410000 */
[----:B------:R-:W-:Y:S01]  /*3d7f0*/  LEA.HI R34, R33, R38, RZ, 0x2 ;  /* 0x0000002621227211 */ /* 0x000fe200078f10ff */
[----:B------:R0:W1:Y:S01]  /*3d800*/  MUFU.TANH R66, R40 ;  /* 0x0000002800427308 */ /* 0x0000620000002400 */
[----:B------:R-:W-:-:S02]  /*3d810*/  LOP3.LUT R42, R35, 0xfffffffc, RZ, 0xc0, !PT ;  /* 0xfffffffc232a7812 */ /* 0x000fc400078ec0ff */
[----:B------:R-:W-:Y:S01]  /*3d820*/  SHF.R.S32.HI R35, RZ, 0x2, R34 ;  /* 0x00000002ff237819 */ /* 0x000fe20000011422 */
[----:B------:R-:W-:Y:S01]  /*3d830*/  FMUL.FTZ R13, R30, R60 ;  /* 0x0000003c1e0d7220 */ /* 0x000fe20000410000 */
[----:B------:R-:W-:Y:S01]  /*3d840*/  LEA.HI R33, R33, R38, RZ, 0x5 ;  /* 0x0000002621217211 */ /* 0x000fe200078f28ff */
[----:B------:R-:W-:Y:S01]  /*3d850*/  IMAD.IADD R42, R61, 0x1, -R42 ;  /* 0x000000013d2a7824 */ /* 0x000fe200078e0a2a */
[----:B0-----:R-:W-:Y:S01]  /*3d860*/  SHF.R.S32.HI R40, RZ, 0x1f, R34 ;  /* 0x0000001fff287819 */ /* 0x001fe20000011422 */
[-C--:B------:R-:W-:Y:S01]  /*3d870*/  FMUL.FTZ R30, R32, R60.reuse ;  /* 0x0000003c201e7220 */ /* 0x080fe20000410000 */
[-C--:B------:R-:W-:Y:S02]  /*3d880*/  FMUL.FTZ R32, R36, R60.reuse ;  /* 0x0000003c24207220 */ /* 0x080fe40000410000 */
[----:B------:R-:W-:Y:S01]  /*3d890*/  LEA.HI R40, R40, R35, RZ, 0x3 ;  /* 0x0000002328287211 */ /* 0x000fe200078f18ff */
[----:B------:R-:W-:Y:S01]  /*3d8a0*/  FMUL.FTZ R36, R37, R60 ;  /* 0x0000003c25247220 */ /* 0x000fe20000410000 */
[----:B------:R-:W-:-:S02]  /*3d8b0*/  SHF.R.S32.HI R33, RZ, 0x5, R33 ;  /* 0x00000005ff217819 */ /* 0x000fc40000011421 */
[----:B------:R-:W-:Y:S02]  /*3d8c0*/  LEA.HI R37, R42, R42, RZ, 0x1 ;  /* 0x0000002a2a257211 */ /* 0x000fe400078f08ff */
[----:B------:R-:W-:Y:S01]  /*3d8d0*/  LOP3.LUT R40, R40, 0xfffffff8, RZ, 0xc0, !PT ;  /* 0xfffffff828287812 */ /* 0x000fe200078ec0ff */
[----:B------:R-:W-:Y:S01]  /*3d8e0*/  IMAD R33, R62, 0x4, R33 ;  /* 0x000000043e217824 */ /* 0x000fe200078e0221 */
[----:B------:R-:W-:-:S03]  /*3d8f0*/  LOP3.LUT R37, R37, 0x1ffffffe, RZ, 0xc0, !PT ;  /* 0x1ffffffe25257812 */ /* 0x000fc600078ec0ff */
[----:B------:R-:W-:Y:S02]  /*3d900*/  IMAD.IADD R40, R35, 0x1, -R40 ;  /* 0x0000000123287824 */ /* 0x000fe400078e0a28 */
[----:B------:R-:W-:Y:S02]  /*3d910*/  IMAD.IADD R37, R42, 0x1, -R37 ;  /* 0x000000012a257824 */ /* 0x000fe400078e0a25 */
[----:B------:R-:W-:Y:S02]  /*3d920*/  IMAD.U32 R40, R33, 0x10, R40 ;  /* 0x0000001021287824 */ /* 0x000fe400078e0028 */
[----:B------:R-:W-:Y:S02]  /*3d930*/  FMUL.FTZ R21, R43, R60 ;  /* 0x0000003c2b157220 */ /* 0x000fe40000410000 */
[----:B------:R-:W-:-:S04]  /*3d940*/  IMAD R43, R37, 0x8, R40 ;  /* 0x00000008252b7824 */ /* 0x000fc800078e0228 */
[----:B----4-:R-:W-:-:S04]  /*3d950*/  @P0 IMAD.HI.U32 R64, R43, R64, RZ ;  /* 0x000000402b400227 */ /* 0x010fc800078e00ff */
[-C--:B------:R-:W-:Y:S01]  /*3d960*/  FMUL.FTZ R56, R25, R60.reuse ;  /* 0x0000003c19387220 */ /* 0x080fe20000410000 */
[-C--:B------:R-:W-:Y:S01]  /*3d970*/  FMUL.FTZ R25, R46, R60.reuse ;  /* 0x0000003c2e197220 */ /* 0x080fe20000410000 */
[----:B------:R-:W-:Y:S01]  /*3d980*/  @P0 SHF.R.U32.HI R43, RZ, R63, R64 ;  /* 0x0000003fff2b0219 */ /* 0x000fe20000011640 */
[----:B------:R-:W-:Y:S01]  /*3d990*/  IMAD.SHL.U32 R46, R8, 0x40, RZ ;  /* 0x00000040082e7824 */ /* 0x000fe200078e00ff */
[----:B------:R-:W-:Y:S01]  /*3d9a0*/  LOP3.LUT R33, R34, 0x7ffffffc, RZ, 0xc0, !PT ;  /* 0x7ffffffc22217812 */ /* 0x000fe200078ec0ff */
[-C--:B------:R-:W-:Y:S02]  /*3d9b0*/  FMUL.FTZ R41, R41, R60.reuse ;  /* 0x0000003c29297220 */ /* 0x080fe40000410000 */
[----:B------:R-:W0:Y:S02]  /*3d9c0*/  SHFL.IDX PT, R37, R43, RZ, 0x1c1f ;  /* 0x001c1fff2b257589 */ /* 0x000e2400000e0000 */
[----:B------:R-:W-:Y:S01]  /*3d9d0*/  IMAD.IADD R8, R38, 0x1, -R33 ;  /* 0x0000000126087824 */ /* 0x000fe200078e0a21 */
[----:B------:R-:W-:Y:S01]  /*3d9e0*/  IADD3 R33, -R46, 0x1, RZ ;  /* 0x000000012e217810 */ /* 0x000fe20007ffe1ff */
[-C--:B------:R-:W-:Y:S01]  /*3d9f0*/  FMUL.FTZ R6, R26, R60.reuse ;  /* 0x0000003c1a067220 */ /* 0x080fe20000410000 */
[----:B------:R2:W3:Y:S01]  /*3da00*/  MUFU.TANH R67, R41 ;  /* 0x0000002900437308 */ /* 0x0004e20000002400 */
        /* <DEDUP_REMOVED lines=10> */
[----:B------:R-:W-:Y:S01]  /*3dab0*/  FMUL.FTZ R55, R55, R60 ;  /* 0x0000003c37377220 */ /* 0x000fe20000410000 */
[----:B------:R-:W-:Y:S01]  /*3dac0*/  IMAD R34, R8, -0x2, R33 ;  /* 0xfffffffe08227824 */ /* 0x000fe200078e0221 */
[----:B------:R-:W2:Y:S01]  /*3dad0*/  MUFU.TANH R11, R11 ;  /* 0x0000000b000b7308 */ /* 0x000ea20000002400 */
[----:B------:R-:W-:-:S03]  /*3dae0*/  IMAD.IADD R33, R7, 0x1, -R46 ;  /* 0x0000000107217824 */ /* 0x000fc600078e0a2e */
[----:B------:R-:W-:-:S04]  /*3daf0*/  IADD3 R35, -R10, R34, R7 ;  /* 0x000000220a237210 */ /* 0x000fc80007ffe107 */
[----:B------:R-:W4:Y:S01]  /*3db00*/  MUFU.TANH R56, R56 ;  /* 0x0000003800387308 */ /* 0x000f220000002400 */
[----:B------:R-:W-:-:S07]  /*3db10*/  LOP3.LUT R34, RZ, R65, RZ, 0x33, !PT ;  /* 0x00000041ff227212 */ /* 0x000fce00078e33ff */
[----:B------:R-:W0:Y:S01]  /*3db20*/  MUFU.TANH R6, R6 ;  /* 0x0000000600067308 */ /* 0x000e220000002400 */
[----:B------:R-:W-:-:S07]  /*3db30*/  FMUL.FTZ R44, R44, R60 ;  /* 0x0000003c2c2c7220 */ /* 0x000fce0000410000 */
[----:B------:R-:W0:Y:S01]  /*3db40*/  MUFU.TANH R12, R12 ;  /* 0x0000000c000c7308 */ /* 0x000e220000002400 */
[----:B------:R-:W-:-:S07]  /*3db50*/  FMUL.FTZ R45, R45, R60 ;  /* 0x0000003c2d2d7220 */ /* 0x000fce0000410000 */
        /* <DEDUP_REMOVED lines=28> */
[----:B------:R0:W1:Y:S08]  /*3dd20*/  MUFU.TANH R68, R44 ;  /* 0x0000002c00447308 */ /* 0x0000700000002400 */
[----:B------:R3:W1:Y:S01]  /*3dd30*/  MUFU.TANH R69, R45 ;  /* 0x0000002d00457308 */ /* 0x0006620000002400 */
[----:B0-----:R-:W-:Y:S01]  /*3dd40*/  VIADDMNMX R44, R37, R58, R47, PT ;  /* 0x0000003a252c7246 */ /* 0x001fe2000380012f */
        /* <DEDUP_REMOVED lines=18> */
.L_x_4000:
[----:B------:R-:W-:Y:S05]  /*3de70*/  BSYNC B2 ;  /* 0x0000000000027941 */ /* 0x000fea0003800000 */
.L_x_3999:
[----:B------:R-:W-:Y:S01]  /*3de80*/  LOP3.LUT R34, RZ, R34, RZ, 0x33, !PT ;  /* 0x00000022ff227212 */ /* 0x000fe200078e33ff */
[----:B------:R-:W-:Y:S06]  /*3de90*/  BRA `(.L_x_4001) ;  /* 0x0000000000287947 */ /* 0x000fec0003800000 */
.L_x_3998:
        /* <DEDUP_REMOVED lines=10> */
.L_x_4001:
[----:B------:R-:W-:Y:S05]  /*3df40*/  BSYNC B1 ;  /* 0x0000000000017941 */ /* 0x000fea0003800000 */
.L_x_3997:
[----:B------:R-:W-:-:S04]  /*3df50*/  IMAD R33, R9, R34, -R46 ;  /* 0x0000002209217224 */ /* 0x000fc800078e0a2e */
[----:B------:R-:W-:-:S05]  /*3df60*/  IMAD R34, R8, -0x2, R33 ;  /* 0xfffffffe08227824 */ /* 0x000fca00078e0221 */
[----:B------:R-:W-:Y:S02]  /*3df70*/  VIMNMX R45, R45, R34, !PT ;  /* 0x000000222d2d7248 */ /* 0x000fe40007fe0100 */
[----:B------:R-:W-:-:S07]  /*3df80*/  VIADDMNMX R44, R34, R9, R44, PT ;  /* 0x00000009222c7246 */ /* 0x000fce000380012c */
.L_x_3996:
[----:B------:R-:W-:Y:S05]  /*3df90*/  BSYNC B0 ;  /* 0x0000000000007941 */ /* 0x000fea0003800000 */
.L_x_3995:
        /* <DEDUP_REMOVED lines=38> */
[----:B-1----:R-:W-:Y:S02]  /*3e200*/  FSEL R35, R66, -INF , !P2 ;  /* 0xff80000042237808 */ /* 0x002fe40005000000 */
        /* <DEDUP_REMOVED lines=57> */
.L_x_4007:
[----:B------:R-:W-:Y:S05]  /*3e5a0*/  BSYNC B2 ;  /* 0x0000000000027941 */ /* 0x000fea0003800000 */
.L_x_4006:
[----:B------:R-:W-:Y:S01]  /*3e5b0*/  LOP3.LUT R10, RZ, R10, RZ, 0x33, !PT ;  /* 0x0000000aff0a7212 */ /* 0x000fe200078e33ff */
[----:B------:R-:W-:Y:S06]  /*3e5c0*/  BRA `(.L_x_4008) ;  /* 0x0000000000287947 */ /* 0x000fec0003800000 */
.L_x_4005:
        /* <DEDUP_REMOVED lines=10> */
.L_x_4008:
[----:B------:R-:W-:Y:S05]  /*3e670*/  BSYNC B1 ;  /* 0x0000000000017941 */ /* 0x000fea0003800000 */
.L_x_4004:
[----:B------:R-:W-:-:S04]  /*3e680*/  IMAD R5, R9, R10, -R46 ;  /* 0x0000000a09057224 */ /* 0x000fc800078e0a2e */
[----:B------:R-:W-:-:S05]  /*3e690*/  IMAD R8, R8, -0x2, R5 ;  /* 0xfffffffe08087824 */ /* 0x000fca00078e0205 */
[----:B------:R-:W-:Y:S02]  /*3e6a0*/  VIADDMNMX R44, R8, R9, R44, PT ;  /* 0x00000009082c7246 */ /* 0x000fe4000380012c */
[----:B------:R-:W-:-:S07]  /*3e6b0*/  VIMNMX R45, R45, R8, !PT ;  /* 0x000000082d2d7248 */ /* 0x000fce0007fe0100 */
.L_x_4003:
[----:B------:R-:W-:Y:S05]  /*3e6c0*/  BSYNC B0 ;  /* 0x0000000000007941 */ /* 0x000fea0003800000 */
.L_x_4002:
[----:B------:R-:W2:Y:S01]  /*3e6d0*/  LDL.64 R4, [R0+0x70] ;  /* 0x0000700000047983 */ /* 0x000ea20000100a00 */
[C---:B------:R-:W-:Y:S02]  /*3e6e0*/  ISETP.GT.AND P0, PT, R45.reuse, 0x1, !P0 ;  /* 0x000000012d00780c */ /* 0x040fe40004704270 */
[----:B------:R-:W-:Y:S02]  /*3e6f0*/  ISETP.NE.AND P6, PT, R64, RZ, PT ;  /* 0x000000ff4000720c */ /* 0x000fe40003fc5270 */
[----:B------:R-:W-:Y:S02]  /*3e700*/  ISETP.LT.OR P0, PT, R44, 0x2, P0 ;  /* 0x000000022c00780c */ /* 0x000fe40000701670 */
[----:B------:R-:W-:Y:S02]  /*3e710*/  ISETP.GT.AND P1, PT, R45, 0x8, !P1 ;  /* 0x000000082d00780c */ /* 0x000fe40004f24270 */
[----:B------:R-:W-:Y:S02]  /*3e720*/  FSEL R12, R12, -INF , !P0 ;  /* 0xff8000000c0c7808 */ /* 0x000fe40004000000 */
[----:B------:R-:W-:-:S02]  /*3e730*/  ISETP.NE.AND P0, PT, R51, RZ, PT ;  /* 0x000000ff3300720c */ /* 0x000fc40003f05270 */
[C---:B------:R-:W-:Y:S02]  /*3e740*/  ISETP.LT.OR P1, PT, R44.reuse, 0x9, P1 ;  /* 0x000000092c00780c */ /* 0x040fe40000f21670 */
[----:B------:R-:W-:Y:S02]  /*3e750*/  ISETP.GT.AND P0, PT, R45, 0x9, !P0 ;  /* 0x000000092d00780c */ /* 0x000fe40004704270 */
[----:B------:R-:W-:Y:S02]  /*3e760*/  FSEL R13, R13, -INF , !P1 ;  /* 0xff8000000d0d7808 */ /* 0x000fe40004800000 */
[----:B------:R-:W-:Y:S02]  /*3e770*/  ISETP.LT.OR P0, PT, R44, 0xa, P0 ;  /* 0x0000000a2c00780c */ /* 0x000fe40000701670 */
[----:B------:R-:W-:Y:S02]  /*3e780*/  ISETP.NE.AND P1, PT, R66, RZ, PT ;  /* 0x000000ff4200720c */ /* 0x000fe40003f25270 */
[----:B------:R-:W-:-:S02]  /*3e790*/  FSEL R14, R14, -INF , !P0 ;  /* 0xff8000000e0e7808 */ /* 0x000fc40004000000 */
        /* <DEDUP_REMOVED lines=23> */
[C---:B------:R-:W-:Y:S02]  /*3e910*/  ISETP.GT.AND P0, PT, R45.reuse, RZ, !P0 ;  /* 0x000000ff2d00720c */ /* 0x040fe40004704270 */
[----:B------:R-:W-:Y:S02]  /*3e920*/  ISETP.GT.AND P4, PT, R45, 0x31, !P4 ;  /* 0x000000312d00780c */ /* 0x000fe40006784270 */
[----:B------:R-:W-:Y:S02]  /*3e930*/  ISETP.LT.OR P0, PT, R44, 0x1, P0 ;  /* 0x000000012c00780c */ /* 0x000fe40000701670 */
[----:B------:R-:W-:-:S02]  /*3e940*/  ISETP.NE.AND P6, PT, R49, RZ, PT ;  /* 0x000000ff3100720c */ /* 0x000fc40003fc5270 */
[----:B------:R-:W-:Y:S02]  /*3e950*/  FSEL R47, R6, -INF , !P0 ;  /* 0xff800000062f7808 */ /* 0x000fe40004000000 */
[----:B------:R-:W-:Y:S02]  /*3e960*/  ISETP.NE.AND P0, PT, R65, RZ, PT ;  /* 0x000000ff4100720c */ /* 0x000fe40003f05270 */
[----:B------:R-:W-:-:S04]  /*3e970*/  FMNMX.FTZ R6, R47, R12, !PT ;  /* 0x0000000c2f067209 */ /* 0x000fc80007810000 */
[----:B------:R-:W-:-:S04]  /*3e980*/  FMNMX.FTZ R7, R13, R6, !PT ;  /* 0x000000060d077209 */ /* 0x000fc80007810000 */
[----:B------:R-:W-:-:S04]  /*3e990*/  FMNMX.FTZ R6, R14, R7, !PT ;  /* 0x000000070e067209 */ /* 0x000fc80007810000 */
[----:B------:R-:W-:-:S04]  /*3e9a0*/  FMNMX.FTZ R7, R43, R6, !PT ;  /* 0x000000062b077209 */ /* 0x000fc80007810000 */
[----:B------:R-:W-:Y:S02]  /*3e9b0*/  FMNMX.FTZ R7, R20, R7, !PT ;  /* 0x0000000714077209 */ /* 0x000fe40007810000 */
[----:B------:R-:W-:Y:S02]  /*3e9c0*/  ISETP.GT.AND P0, PT, R45, 0x21, !P0 ;  /* 0x000000212d00780c */ /* 0x000fe40004704270 */
[----:B------:R-:W-:Y:S02]  /*3e9d0*/  FMNMX.FTZ R7, R24, R7, !PT ;  /* 0x0000000718077209 */ /* 0x000fe40007810000 */
[----:B------:R-:W-:Y:S02]  /*3e9e0*/  ISETP.LT.OR P0, PT, R44, 0x22, P0 ;  /* 0x000000222c00780c */ /* 0x000fe40000701670 */
[----:B------:R-:W-:Y:S02]  /*3e9f0*/  FMNMX.FTZ R7, R26, R7, !PT ;  /* 0x000000071a077209 */ /* 0x000fe40007810000 */
[----:B------:R-:W-:-:S02]  /*3ea00*/  ISETP.LT.OR P1, PT, R44, 0x29, P1 ;  /* 0x000000292c00780c */ /* 0x000fc40000f21670 */
[----:B------:R-:W-:Y:S02]  /*3ea10*/  FSEL R21, R21, -INF , !P0 ;  /* 0xff80000015157808 */ /* 0x000fe40004000000 */
[----:B------:R-:W-:Y:S02]  /*3ea20*/  FMNMX.FTZ R6, R28, R7, !PT ;  /* 0x000000071c067209 */ /* 0x000fe40007810000 */
[C---:B------:R-:W-:Y:S02]  /*3ea30*/  ISETP.LT.OR P2, PT, R44.reuse, 0x2a, P2 ;  /* 0x0000002a2c00780c */ /* 0x040fe40001741670 */
[----:B------:R-:W-:Y:S02]  /*3ea40*/  FSEL R25, R25, -INF , !P1 ;  /* 0xff80000019197808 */ /* 0x000fe40004800000 */
[----:B------:R-:W-:Y:S02]  /*3ea50*/  FMNMX.FTZ R6, R21, R6, !PT ;  /* 0x0000000615067209 */ /* 0x000fe40007810000 */
[----:B------:R-:W-:-:S02]  /*3ea60*/  ISETP.LT.OR P3, PT, R44, 0x31, P3 ;  /* 0x000000312c00780c */ /* 0x000fc40001f61670 */
[----:B------:R-:W-:Y:S02]  /*3ea70*/  FSEL R27, R27, -INF , !P2 ;  /* 0xff8000001b1b7808 */ /* 0x000fe40005000000 */
[----:B------:R-:W-:Y:S02]  /*3ea80*/  FMNMX.FTZ R6, R25, R6, !PT ;  /* 0x0000000619067209 */ /* 0x000fe40007810000 */
[----:B------:R-:W-:Y:S02]  /*3ea90*/  ISETP.GT.AND P5, PT, R45, 0x38, !P5 ;  /* 0x000000382d00780c */ /* 0x000fe40006fa4270 */
[----:B------:R-:W-:Y:S02]  /*3eaa0*/  ISETP.LT.OR P4, PT, R44, 0x32, P4 ;  /* 0x000000322c00780c */ /* 0x000fe40002781670 */
[----:B------:R-:W-:Y:S02]  /*3eab0*/  FSEL R41, R41, -INF , !P3 ;  /* 0xff80000029297808 */ /* 0x000fe40005800000 */
[----:B------:R-:W-:-:S02]  /*3eac0*/  FMNMX.FTZ R6, R27, R6, !PT ;  /* 0x000000061b067209 */ /* 0x000fc40007810000 */
[----:B------:R-:W-:Y:S02]  /*3ead0*/  ISETP.GT.AND P0, PT, R45, 0x39, !P6 ;  /* 0x000000392d00780c */ /* 0x000fe40007704270 */
[----:B------:R-:W-:Y:S02]  /*3eae0*/  ISETP.LT.OR P5, PT, R44, 0x39, P5 ;  /* 0x000000392c00780c */ /* 0x000fe40002fa1670 */
[----:B------:R-:W-:Y:S02]  /*3eaf0*/  FSEL R10, R42, -INF , !P4 ;  /* 0xff8000002a0a7808 */ /* 0x000fe40006000000 */
[----:B------:R-:W-:Y:S02]  /*3eb00*/  FMNMX.FTZ R7, R41, R6, !PT ;  /* 0x0000000629077209 */ /* 0x000fe40007810000 */
[----:B------:R-:W-:Y:S02]  /*3eb10*/  ISETP.LT.OR P0, PT, R44, 0x3a, P0 ;  /* 0x0000003a2c00780c */ /* 0x000fe40000701670 */
[----:B------:R-:W-:-:S02]  /*3eb20*/  R2UR UR4, R2 ;  /* 0x00000000020472ca */ /* 0x000fc400000e0000 */
[C---:B------:R-:W-:Y:S02]  /*3eb30*/  R2UR UR5, R3.reuse ;  /* 0x00000000030572ca */ /* 0x040fe400000e0000 */
[----:B------:R-:W-:Y:S02]  /*3eb40*/  FSEL R9, R54, -INF , !P5 ;  /* 0xff80000036097808 */ /* 0x000fe40006800000 */
[----:B------:R-:W-:Y:S02]  /*3eb50*/  FMNMX.FTZ R6, R10, R7, !PT ;  /* 0x000000070a067209 */ /* 0x000fe40007810000 */
[----:B------:R-:W-:Y:S02]  /*3eb60*/  R2UR UR6, R2 ;  /* 0x00000000020672ca */ /* 0x000fe400000e0000 */
[----:B------:R-:W-:Y:S02]  /*3eb70*/  R2UR UR7, R3 ;  /* 0x00000000030772ca */ /* 0x000fe400000e0000 */
[----:B------:R-:W-:-:S02]  /*3eb80*/  FSEL R8, R55, -INF , !P0 ;  /* 0xff80000037087808 */ /* 0x000fc40004000000 */
[----:B------:R-:W-:-:S04]  /*3eb90*/  FMNMX.FTZ R7, R9, R6, !PT ;  /* 0x0000000609077209 */ /* 0x000fc80007810000 */
[----:B------:R-:W-:-:S05]  /*3eba0*/  FMNMX.FTZ R15, R8, R7, !PT ;  /* 0x00000007080f7209 */ /* 0x000fca0007810000 */
[----:B--2---:R0:W-:Y:S04]  /*3ebb0*/  ST.E desc[UR4][R4.64+0x4], R15 ;  /* 0x0000040f04007985 */ /* 0x0041e8000c101904 */
[----:B------:R-:W2:Y:S01]  /*3ebc0*/  LD.E R44, desc[UR6][R4.64+0x4] ;  /* 0x00000406042c7980 */ /* 0x000ea2000c101900 */
[----:B------:R-:W-:-:S04]  /*3ebd0*/  FMNMX.FTZ R6, R164, R56, !PT ;  /* 0x00000038a4067209 */ /* 0x000fc80007810000 */
        /* <DEDUP_REMOVED lines=13> */
[----:B0-----:R-:W-:-:S05]  /*3ecb0*/  FMNMX.FTZ R15, R11, R6, !PT ;  /* 0x000000060b0f7209 */ /* 0x001fca0007810000 */
[----:B------:R-:W0:Y:S01]  /*3ecc0*/  SHFL.BFLY PT, R6, R15, 0x2, 0x1f ;  /* 0x0c401f000f067f89 */ /* 0x000e2200000e0000 */
[----:B------:R-:W-:Y:S02]  /*3ecd0*/  R2UR UR8, R2 ;  /* 0x00000000020872ca */ /* 0x000fe400000e0000 */
[----:B------:R-:W-:Y:S02]  /*3ece0*/  R2UR UR9, R3 ;  /* 0x00000000030972ca */ /* 0x000fe400000e0000 */
[----:B0-----:R-:W-:Y:S01]  /*3ecf0*/  FMNMX.FTZ R42, R15, R6, !PT ;  /* 0x000000060f2a7209 */ /* 0x001fe20007810000 */
[----:B------:R-:W-:Y:S04]  /*3ed00*/  ST.E desc[UR4][R4.64], R15 ;  /* 0x0000000f04007985 */ /* 0x000fe8000c101904 */
[----:B--2---:R-:W0:Y:S02]  /*3ed10*/  SHFL.BFLY PT, R7, R44, 0x2, 0x1f ;  /* 0x0c401f002c077f89 */ /* 0x004e2400000e0000 */
[----:B0-----:R-:W-:-:S02]  /*3ed20*/  FMNMX.FTZ R46, R44, R7, !PT ;  /* 0x000000072c2e7209 */ /* 0x001fc40007810000 */
[----:B------:R-:W0:Y:S04]  /*3ed30*/  SHFL.BFLY PT, R7, R42, 0x1, 0x1f ;  /* 0x0c201f002a077f89 */ /* 0x000e2800000e0000 */
[----:B------:R-:W1:Y:S01]  /*3ed40*/  SHFL.BFLY PT, R49, R46, 0x1, 0x1f ;  /* 0x0c201f002e317f89 */ /* 0x000e6200000e0000 */
[----:B0-----:R-:W-:Y:S02]  /*3ed50*/  FMNMX.FTZ R45, R42, R7, !PT ;  /* 0x000000072a2d7209 */ /* 0x001fe40007810000 */
[----:B-1----:R-:W-:-:S03]  /*3ed60*/  FMNMX.FTZ R49, R46, R49, !PT ;  /* 0x000000312e317209 */ /* 0x002fc60007810000 */
[----:B------:R-:W-:Y:S04]  /*3ed70*/  ST.E desc[UR6][R4.64], R45 ;  /* 0x0000002d04007985 */ /* 0x000fe8000c101906 */
[----:B------:R0:W-:Y:S04]  /*3ed80*/  ST.E desc[UR8][R4.64+0x4], R49 ;  /* 0x0000043104007985 */ /* 0x0001e8000c101908 */
[----:B------:R-:W2:Y:S04]  /*3ed90*/  LDL.64 R6, [R0+0x70] ;  /* 0x0000700000067983 */ /* 0x000ea80000100a00 */
[----:B--2---:R-:W2:Y:S04]  /*3eda0*/  LD.E R44, desc[UR6][R6.64+0x20] ;  /* 0x00002006062c7980 */ /* 0x004ea8000c101900 */
[----:B------:R-:W2:Y:S04]  /*3edb0*/  LD.E R42, desc[UR4][R6.64] ;  /* 0x00000004062a7980 */ /* 0x000ea8000c101900 */
[----:B------:R-:W0:Y:S01]  /*3edc0*/  LD.E R51, desc[UR4][R6.64+0x4] ;  /* 0x0000040406337980 */ /* 0x000e22000c101900 */
[C---:B--2---:R-:W-:Y:S01]  /*3edd0*/  FMUL.FTZ R46, R42.reuse, R44 ;  /* 0x0000002c2a2e7220 */ /* 0x044fe20000410000 */
[----:B------:R-:W-:Y:S01]  /*3ede0*/  FSETP.NEU.FTZ.AND P0, PT, R42, -INF , PT ;  /* 0xff8000002a00780b */ /* 0x000fe20003f1d000 */
[----:B0-----:R-:W-:-:S03]  /*3edf0*/  FMUL.FTZ R4, R44, R51 ;  /* 0x000000332c047220 */ /* 0x001fc60000410000 */
[----:B------:R-:W-:Y:S02]  /*3ee00*/  FSEL R45, R46, RZ, P0 ;  /* 0x000000ff2e2d7208 */ /* 0x000fe40000000000 */
[----:B------:R-:W-:-:S04]  /*3ee10*/  FSETP.NEU.FTZ.AND P0, PT, R51, -INF , PT ;  /* 0xff8000003300780b */ /* 0x000fc80003f1d000 */
[----:B------:R-:W-:Y:S01]  /*3ee20*/  FSEL R5, R4, RZ, P0 ;  /* 0x000000ff04057208 */ /* 0x000fe20000000000 */
[-CC-:B------:R-:W-:Y:S01]  /*3ee30*/  FFMA.FTZ R164, R164, R44.reuse, -R45.reuse ;  /* 0x0000002ca4a47223 */ /* 0x180fe2000001082d */
[-CC-:B------:R-:W-:Y:S01]  /*3ee40*/  FFMA.FTZ R15, R56, R44.reuse, -R45.reuse ;  /* 0x0000002c380f7223 */ /* 0x180fe2000001082d */
[-C--:B------:R-:W-:Y:S02]  /*3ee50*/  FFMA.FTZ R40, R40, R44.reuse, -R45 ;  /* 0x0000002c28287223 */ /* 0x080fe4000001082d */
[-CC-:B------:R-:W-:Y:S01]  /*3ee60*/  FFMA.FTZ R47, R47, R44.reuse, -R5.reuse ;  /* 0x0000002c2f2f7223 */ /* 0x180fe20000010805 */
[-C--:B------:R-:W-:Y:S01]  /*3ee70*/  FFMA.FTZ R12, R12, R44.reuse, -R5 ;  /* 0x0000002c0c0c7223 */ /* 0x080fe20000010805 */
[-C--:B------:R-:W-:Y:S01]  /*3ee80*/  FFMA.FTZ R166, R57, R44.reuse, -R45 ;  /* 0x0000002c39a67223 */ /* 0x080fe2000001082d */
[----:B------:R-:W-:Y:S01]  /*3ee90*/  MUFU.EX2 R164, R164 ;  /* 0x000000a400a47308 */ /* 0x000fe20000000800 */
[-CC-:B------:R-:W-:Y:S01]  /*3eea0*/  FFMA.FTZ R13, R13, R44.reuse, -R5.reuse ;  /* 0x0000002c0d0d7223 */ /* 0x180fe20000010805 */
[----:B------:R-:W-:-:S06]  /*3eeb0*/  FFMA.FTZ R14, R14, R44, -R5 ;  /* 0x0000002c0e0e7223 */ /* 0x000fcc0000010805 */
[----:B------:R-:W-:Y:S01]  /*3eec0*/  MUFU.EX2 R15, R15 ;  /* 0x0000000f000f7308 */ /* 0x000fe20000000800 */
[----:B------:R-:W-:-:S07]  /*3eed0*/  FFMA.FTZ R39, R39, R44, -R45 ;  /* 0x0000002c27277223 */ /* 0x000fce000001082d */
[----:B------:R-:W-:Y:S01]  /*3eee0*/  MUFU.EX2 R49, R40 ;  /* 0x0000002800317308 */ /* 0x000fe20000000800 */
[----:B------:R-:W-:-:S07]  /*3eef0*/  FFMA.FTZ R43, R43, R44, -R5 ;  /* 0x0000002c2b2b7223 */ /* 0x000fce0000010805 */
[----:B------:R-:W-:Y:S08]  /*3ef00*/  MUFU.EX2 R47, R47 ;  /* 0x0000002f002f7308 */ /* 0x000ff00000000800 */
[----:B------:R-:W0:Y:S01]  /*3ef10*/  MUFU.EX2 R40, R12 ;  /* 0x0000000c00287308 */ /* 0x000e220000000800 */
[----:B------:R-:W-:-:S07]  /*3ef20*/  FFMA.FTZ R38, R38, R44, -R45 ;  /* 0x0000002c26267223 */ /* 0x000fce000001082d */
[----:B------:R-:W1:Y:S01]  /*3ef30*/  MUFU.EX2 R166, R166 ;  /* 0x000000a600a67308 */ /* 0x000e620000000800 */
[----:B------:R-:W-:-:S07]  /*3ef40*/  FFMA.FTZ R20, R20, R44, -R5 ;  /* 0x0000002c14147223 */ /* 0x000fce0000010805 */
[----:B------:R-:W2:Y:S01]  /*3ef50*/  MUFU.EX2 R167, R13 ;  /* 0x0000000d00a77308 */ /* 0x000ea20000000800 */
[-CC-:B------:R-:W-:Y:S01]  /*3ef60*/  FFMA.FTZ R11, R11, R44.reuse, -R45.reuse ;  /* 0x0000002c0b0b7223 */ /* 0x180fe2000001082d */
[----:B------:R-:W-:-:S06]  /*3ef70*/  FFMA.FTZ R37, R37, R44, -R45 ;  /* 0x0000002c25257223 */ /* 0x000fcc000001082d */
[----:B------:R-:W3:Y:S01]  /*3ef80*/  MUFU.EX2 R14, R14 ;  /* 0x0000000e000e7308 */ /* 0x000ee20000000800 */
[-C--:B------:R-:W-:Y:S01]  /*3ef90*/  FFMA.FTZ R24, R24, R44.reuse, -R5 ;  /* 0x0000002c18187223 */ /* 0x080fe20000010805 */
[----:B------:R-:W-:-:S06]  /*3efa0*/  FFMA.FTZ R36, R36, R44, -R45 ;  /* 0x0000002c24247223 */ /* 0x000fcc000001082d */
[----:B------:R-:W4:Y:S01]  /*3efb0*/  MUFU.EX2 R39, R39 ;  /* 0x0000002700277308 */ /* 0x000f220000000800 */
[----:B0-----:R-:W-:-:S07]  /*3efc0*/  FADD.FTZ R4, R47, R40 ;  /* 0x000000282f047221 */ /* 0x001fce0000010000 */
[----:B------:R-:W0:Y:S01]  /*3efd0*/  MUFU.EX2 R43, R43 ;  /* 0x0000002b002b7308 */ /* 0x000e220000000800 */
[----:B------:R-:W-:-:S07]  /*3efe0*/  FFMA.FTZ R26, R26, R44, -R5 ;  /* 0x0000002c1a1a7223 */ /* 0x000fce0000010805 */
[----:B------:R-:W0:Y:S01]  /*3eff0*/  MUFU.EX2 R38, R38 ;  /* 0x0000002600267308 */ /* 0x000e220000000800 */
[----:B------:R-:W-:-:S07]  /*3f000*/  FFMA.FTZ R35, R35, R44, -R45 ;  /* 0x0000002c23237223 */ /* 0x000fce000001082d */
[----:B------:R1:W-:Y:S01]  /*3f010*/  MUFU.EX2 R178, R11 ;  /* 0x0000000b00b27308 */ /* 0x0003e20000000800 */
[----:B------:R-:W-:-:S07]  /*3f020*/  FFMA.FTZ R28, R28, R44, -R5 ;  /* 0x0000002c1c1c7223 */ /* 0x000fce0000010805 */
[----:B------:R-:W0:Y:S01]  /*3f030*/  MUFU.EX2 R20, R20 ;  /* 0x0000001400147308 */ /* 0x000e220000000800 */
[----:B-1----:R-:W-:-:S04]  /*3f040*/  FADD.FTZ R11, R164, R15 ;  /* 0x0000000fa40b7221 */ /* 0x002fc80000010000 */
[----:B------:R-:W-:Y:S01]  /*3f050*/  FADD.FTZ R12, R166, R11 ;  /* 0x0000000ba60c7221 */ /* 0x000fe20000010000 */
[----:B--2---:R-:W-:Y:S02]  /*3f060*/  FADD.FTZ R11, R167, R4 ;  /* 0x00000004a70b7221 */ /* 0x004fe40000010000 */
[----:B------:R-:W1:Y:S01]  /*3f070*/  MUFU.EX2 R37, R37 ;  /* 0x0000002500257308 */ /* 0x000e620000000800 */
[----:B------:R-:W-:Y:S01]  /*3f080*/  FADD.FTZ R12, R49, R12 ;  /* 0x0000000c310c7221 */ /* 0x000fe20000010000 */
[----:B---3--:R-:W-:-:S06]  /*3f090*/  FADD.FTZ R4, R14, R11 ;  /* 0x0000000b0e047221 */ /* 0x008fcc0000010000 */
[----:B------:R-:W2:Y:S01]  /*3f0a0*/  MUFU.EX2 R24, R24 ;  /* 0x0000001800187308 */ /* 0x000ea20000000800 */
[-C--:B------:R-:W-:Y:S01]  /*3f0b0*/  FFMA.FTZ R34, R34, R44.reuse, -R45 ;  /* 0x0000002c22227223 */ /* 0x080fe2000001082d */
[----:B------:R-:W-:Y:S01]  /*3f0c0*/  FFMA.FTZ R21, R21, R44, -R5 ;  /* 0x0000002c15157223 */ /* 0x000fe20000010805 */
[----:B----4-:R-:W-:-:S05]  /*3f0d0*/  FADD.FTZ R11, R39, R12 ;  /* 0x0000000c270b7221 */ /* 0x010fca0000010000 */
[----:B------:R-:W3:Y:S01]  /*3f0e0*/  MUFU.EX2 R36, R36 ;  /* 0x0000002400247308 */ /* 0x000ee20000000800 */
[----:B0-----:R-:W-:Y:S01]  /*3f0f0*/  FADD.FTZ R13, R43, R4 ;  /* 0x000000042b0d7221 */ /* 0x001fe20000010000 */
[----:B------:R-:W-:-:S06]  /*3f100*/  FFMA.FTZ R33, R33, R44, -R45 ;  /* 0x0000002c21217223 */ /* 0x000fcc000001082d */
[----:B------:R-:W0:Y:S01]  /*3f110*/  MUFU.EX2 R171, R26 ;  /* 0x0000001a00ab7308 */ /* 0x000e220000000800 */
[----:B------:R-:W-:Y:S01]  /*3f120*/  FFMA.FTZ R25, R25, R44, -R5 ;  /* 0x0000002c19197223 */ /* 0x000fe20000010805 */
[----:B------:R-:W-:Y:S01]  /*3f130*/  FADD.FTZ R4, R38, R11 ;  /* 0x0000000b26047221 */ /* 0x000fe20000010000 */
[----:B------:R-:W-:-:S05]  /*3f140*/  FADD.FTZ R13, R20, R13 ;  /* 0x0000000d140d7221 */ /* 0x000fca0000010000 */
[----:B------:R-:W4:Y:S01]  /*3f150*/  MUFU.EX2 R35, R35 ;  /* 0x0000002300237308 */ /* 0x000f220000000800 */
[----:B------:R-:W-:-:S07]  /*3f160*/  FFMA.FTZ R32, R32, R44, -R45 ;  /* 0x0000002c20207223 */ /* 0x000fce000001082d */
[----:B------:R-:W4:Y:S01]  /*3f170*/  MUFU.EX2 R28, R28 ;  /* 0x0000001c001c7308 */ /* 0x000f220000000800 */
[----:B------:R-:W-:Y:S01]  /*3f180*/  FFMA.FTZ R27, R27, R44, -R5 ;  /* 0x0000002c1b1b7223 */ /* 0x000fe20000010805 */
[----:B-1----:R-:W-:Y:S01]  /*3f190*/  FADD.FTZ R11, R37, R4 ;  /* 0x00000004250b7221 */ /* 0x002fe20000010000 */
[----:B--2---:R-:W-:-:S05]  /*3f1a0*/  FADD.FTZ R4, R24, R13 ;  /* 0x0000000d18047221 */ /* 0x004fca0000010000 */
[----:B------:R-:W1:Y:S01]  /*3f1b0*/  MUFU.EX2 R34, R34 ;  /* 0x0000002200227308 */ /* 0x000e620000000800 */
[-C--:B------:R-:W-:Y:S01]  /*3f1c0*/  FFMA.FTZ R31, R31, R44.reuse, -R45 ;  /* 0x0000002c1f1f7223 */ /* 0x080fe2000001082d */
[----:B------:R-:W-:-:S06]  /*3f1d0*/  FFMA.FTZ R41, R41, R44, -R5 ;  /* 0x0000002c29297223 */ /* 0x000fcc0000010805 */
[----:B------:R-:W2:Y:S01]  /*3f1e0*/  MUFU.EX2 R21, R21 ;  /* 0x0000001500157308 */ /* 0x000ea20000000800 */
[----:B---3--:R-:W-:Y:S01]  /*3f1f0*/  FADD.FTZ R12, R36, R11 ;  /* 0x0000000b240c7221 */ /* 0x008fe20000010000 */
[----:B0-----:R-:W-:-:S06]  /*3f200*/  FADD.FTZ R11, R171, R4 ;  /* 0x00000004ab0b7221 */ /* 0x001fcc0000010000 */
[----:B------:R-:W0:Y:S01]  /*3f210*/  MUFU.EX2 R33, R33 ;  /* 0x0000002100217308 */ /* 0x000e220000000800 */
[----:B------:R-:W-:-:S07]  /*3f220*/  FFMA.FTZ R30, R30, R44, -R45 ;  /* 0x0000002c1e1e7223 */ /* 0x000fce000001082d */
[----:B------:R-:W3:Y:S01]  /*3f230*/  MUFU.EX2 R25, R25 ;  /* 0x0000001900197308 */ /* 0x000ee20000000800 */
[----:B------:R-:W-:Y:S01]  /*3f240*/  FFMA.FTZ R10, R10, R44, -R5 ;  /* 0x0000002c0a0a7223 */ /* 0x000fe20000010805 */
[----:B----4-:R-:W-:Y:S01]  /*3f250*/  FADD.FTZ R13, R35, R12 ;  /* 0x0000000c230d7221 */ /* 0x010fe20000010000 */
[----:B------:R-:W-:-:S05]  /*3f260*/  FADD.FTZ R4, R28, R11 ;  /* 0x0000000b1c047221 */ /* 0x000fca0000010000 */
[----:B------:R-:W4:Y:S01]  /*3f270*/  MUFU.EX2 R32, R32 ;  /* 0x0000002000207308 */ /* 0x000f220000000800 */
[----:B------:R-:W-:-:S07]  /*3f280*/  FFMA.FTZ R29, R29, R44, -R45 ;  /* 0x0000002c1d1d7223 */ /* 0x000fce000001082d */
[----:B------:R-:W4:Y:S01]  /*3f290*/  MUFU.EX2 R26, R27 ;  /* 0x0000001b001a7308 */ /* 0x000f220000000800 */
[----:B------:R-:W-:Y:S01]  /*3f2a0*/  FFMA.FTZ R9, R9, R44, -R5 ;  /* 0x0000002c09097223 */ /* 0x000fe20000010805 */
[----:B-1----:R-:W-:Y:S01]  /*3f2b0*/  FADD.FTZ R12, R34, R13 ;  /* 0x0000000d220c7221 */ /* 0x002fe20000010000 */
[----:B--2---:R-:W-:-:S05]  /*3f2c0*/  FADD.FTZ R4, R21, R4 ;  /* 0x0000000415047221 */ /* 0x004fca0000010000 */
[----:B------:R-:W1:Y:S08]  /*3f2d0*/  MUFU.EX2 R31, R31 ;  /* 0x0000001f001f7308 */ /* 0x000e700000000800 */
[----:B------:R-:W2:Y:S01]  /*3f2e0*/  MUFU.EX2 R41, R41 ;  /* 0x0000002900297308 */ /* 0x000ea20000000800 */
[----:B------:R-:W-:Y:S01]  /*3f2f0*/  FFMA.FTZ R5, R8, R44, -R5 ;  /* 0x0000002c08057223 */ /* 0x000fe20000010805 */
[----:B0-----:R-:W-:Y:S01]  /*3f300*/  FADD.FTZ R11, R33, R12 ;  /* 0x0000000c210b7221 */ /* 0x001fe20000010000 */
[----:B---3--:R-:W-:-:S05]  /*3f310*/  FADD.FTZ R13, R25, R4 ;  /* 0x00000004190d7221 */ /* 0x008fca0000010000 */
[----:B------:R-:W0:Y:S08]  /*3f320*/  MUFU.EX2 R30, R30 ;  /* 0x0000001e001e7308 */ /* 0x000e300000000800 */
[----:B------:R-:W3:Y:S01]  /*3f330*/  MUFU.EX2 R42, R10 ;  /* 0x0000000a002a7308 */ /* 0x000ee20000000800 */
[----:B----4-:R-:W-:Y:S01]  /*3f340*/  FADD.FTZ R4, R32, R11 ;  /* 0x0000000b20047221 */ /* 0x010fe20000010000 */
[----:B------:R-:W-:-:S06]  /*3f350*/  FADD.FTZ R8, R26, R13 ;  /* 0x0000000d1a087221 */ /* 0x000fcc0000010000 */
[----:B------:R-:W4:Y:S08]  /*3f360*/  MUFU.EX2 R29, R29 ;  /* 0x0000001d001d7308 */ /* 0x000f300000000800 */
[----:B------:R4:W4:Y:S01]  /*3f370*/  MUFU.EX2 R179, R9 ;  /* 0x0000000900b37308 */ /* 0x0009220000000800 */
[----:B-1----:R-:W-:Y:S01]  /*3f380*/  FADD.FTZ R11, R31, R4 ;  /* 0x000000041f0b7221 */ /* 0x002fe20000010000 */
[----:B--2---:R-:W-:-:S06]  /*3f390*/  FADD.FTZ R13, R41, R8 ;  /* 0x00000008290d7221 */ /* 0x004fcc0000010000 */
[----:B------:R-:W1:Y:S01]  /*3f3a0*/  MUFU.EX2 R44, R5 ;  /* 0x00000005002c7308 */ /* 0x000e620000000800 */
[----:B0-----:R-:W-:Y:S01]  /*3f3b0*/  FADD.FTZ R4, R30, R11 ;  /* 0x0000000b1e047221 */ /* 0x001fe20000010000 */
[----:B---3--:R-:W-:-:S03]  /*3f3c0*/  FADD.FTZ R8, R42, R13 ;  /* 0x0000000d2a087221 */ /* 0x008fc60000010000 */
[----:B----4-:R-:W-:Y:S01]  /*3f3d0*/  FADD.FTZ R9, R29, R4 ;  /* 0x000000041d097221 */ /* 0x010fe20000010000 */
[----:B------:R-:W-:-:S03]  /*3f3e0*/  FADD.FTZ R11, R179, R8 ;  /* 0x00000008b30b7221 */ /* 0x000fc60000010000 */
[----:B------:R-:W-:Y:S01]  /*3f3f0*/  FADD.FTZ R27, R178, R9 ;  /* 0x00000009b21b7221 */ /* 0x000fe20000010000 */
[----:B-1----:R-:W-:-:S04]  /*3f400*/  FADD.FTZ R45, R44, R11 ;  /* 0x0000000b2c2d7221 */ /* 0x002fc80000010000 */
[----:B------:R-:W-:Y:S04]  /*3f410*/  ST.E desc[UR4][R6.64+0x10], R27 ;  /* 0x0000101b06007985 */ /* 0x000fe8000c101904 */
[----:B------:R0:W-:Y:S04]  /*3f420*/  ST.E desc[UR6][R6.64+0x14], R45 ;  /* 0x0000142d06007985 */ /* 0x0001e8000c101906 */
[----:B------:R-:W2:Y:S01]  /*3f430*/  LDL.64 R12, [R0+0x80] ;  /* 0x00008000000c7983 */ /* 0x000ea20000100a00 */
[----:B------:R-:W-:Y:S06]  /*3f440*/  BAR.SYNC.DEFER_BLOCKING 0xf, 0x100 ;  /* 0x03c4000000007b1d */ /* 0x000fec0000010000 */
[----:B------:R-:W3:Y:S01]  /*3f450*/  LDL.64 R4, [R0+0x88] ;  /* 0x0000880000047983 */ /* 0x000ee20000100a00 */
[----:B------:R-:W-:-:S02]  /*3f460*/  R2UR UR10, R2 ;  /* 0x00000000020a72ca */ /* 0x000fc400000e0000 */
[C---:B------:R-:W-:Y:S01]  /*3f470*/  R2UR UR11, R3.reuse ;  /* 0x00000000030b72ca */ /* 0x040fe200000e0000 */
[----:B------:R-:W4:Y:S01]  /*3f480*/  LDL.64 R136, [R0] ;  /* 0x0000000000887983 */ /* 0x000f220000100a00 */
[----:B------:R-:W-:Y:S02]  /*3f490*/  R2UR UR12, R2 ;  /* 0x00000000020c72ca */ /* 0x000fe400000e0000 */
[----:B------:R-:W-:Y:S01]  /*3f4a0*/  R2UR UR13, R3 ;  /* 0x00000000030d72ca */ /* 0x000fe200000e0000 */
[----:B0-----:R-:W4:Y:S04]  /*3f4b0*/  LDL.64 R6, [R0+0x90] ;  /* 0x0000900000067983 */ /* 0x001f280000100a00 */
[----:B--2---:R-:W2:Y:S04]  /*3f4c0*/  LD.E.64 R12, desc[UR4][R12.64+0x10] ;  /* 0x000010040c0c7980 */ /* 0x004ea8000c101b00 */
[----:B--2---:R-:W2:Y:S04]  /*3f4d0*/  LD.E.64 R8, desc[UR6][R12.64+0x8] ;  /* 0x000008060c087980 */ /* 0x004ea8000c101b00 */
[----:B------:R-:W3:Y:S01]  /*3f4e0*/  LD.E.64 R10, desc[UR4][R12.64] ;  /* 0x000000040c0a7980 */ /* 0x000ee2000c101b00 */
        /* <DEDUP_REMOVED lines=17> */
[--C-:B---3--:R-:W-:Y:S02]  /*3f600*/  IMAD R10, R10, 0x2, R9.reuse ;  /* 0x000000020a0a7824 */ /* 0x108fe400078e0209 */
[C---:B------:R-:W-:Y:S02]  /*3f610*/  IMAD R8, R11.reuse, 0x2, R9 ;  /* 0x000000020b087824 */ /* 0x040fe400078e0209 */
[----:B------:R-:W-:Y:S01]  /*3f620*/  IMAD R11, R11, 0x2, R10 ;  /* 0x000000020b0b7824 */ /* 0x000fe200078e020a */
[----:B------:R-:W-:Y:S04]  /*3f630*/  STSM.16.M88.4 [R9], R164 ;  /* 0x000000a409007844 */ /* 0x000fe80000000200 */
[----:B------:R-:W-:Y:S04]  /*3f640*/  STSM.16.M88.4 [R10], R168 ;  /* 0x000000a80a007844 */ /* 0x000fe80000000200 */
[----:B------:R0:W-:Y:S04]  /*3f650*/  STSM.16.M88.4 [R8], R172 ;  /* 0x000000ac08007844 */ /* 0x0001e80000000200 */
[----:B------:R1:W-:Y:S04]  /*3f660*/  STSM.16.M88.4 [R11], R176 ;  /* 0x000000b00b007844 */ /* 0x0003e80000000200 */
[----:B------:R-:W2:Y:S04]  /*3f670*/  LD.E R13, desc[UR4][R4.64] ;  /* 0x00000004040d7980 */ /* 0x000ea8000c101900 */
[----:B------:R-:W3:Y:S04]  /*3f680*/  LD.E R15, desc[UR6][R4.64+0x4] ;  /* 0x00000406040f7980 */ /* 0x000ee8000c101900 */
[----:B------:R-:W3:Y:S04]  /*3f690*/  LD.E R21, desc[UR8][R4.64+0x8] ;  /* 0x0000080804157980 */ /* 0x000ee8000c101900 */
[----:B------:R-:W3:Y:S04]  /*3f6a0*/  LD.E R25, desc[UR10][R4.64+0xc] ;  /* 0x00000c0a04197980 */ /* 0x000ee8000c101900 */
[----:B------:R-:W3:Y:S04]  /*3f6b0*/  LD.E R27, desc[UR12][R4.64+0x10] ;  /* 0x0000100c041b7980 */ /* 0x000ee8000c101900 */
[----:B------:R-:W3:Y:S01]  /*3f6c0*/  LD.E R31, desc[UR4][R4.64+0x14] ;  /* 0x00001404041f7980 */ /* 0x000ee2000c101900 */
[----:B------:R-:W-:-:S02]  /*3f6d0*/  R2UR UR14, R2 ;  /* 0x00000000020e72ca */ /* 0x000fc400000e0000 */
[C---:B------:R-:W-:Y:S01]  /*3f6e0*/  R2UR UR15, R3.reuse ;  /* 0x00000000030f72ca */ /* 0x040fe200000e0000 */
[----:B----4-:R-:W4:Y:S01]  /*3f6f0*/  LD.E R136, desc[UR4][R136.64] ;  /* 0x0000000488887980 */ /* 0x010f22000c101900 */
[C---:B------:R-:W-:Y:S02]  /*3f700*/  R2UR UR16, R2.reuse ;  /* 0x00000000021072ca */ /* 0x040fe400000e0000 */
[C---:B------:R-:W-:Y:S01]  /*3f710*/  R2UR UR17, R3.reuse ;  /* 0x00000000031172ca */ /* 0x040fe200000e0000 */
[----:B------:R-:W4:Y:S01]  /*3f720*/  LD.E.64 R6, desc[UR4][R6.64] ;  /* 0x0000000406067980 */ /* 0x000f22000c101b00 */
[C---:B------:R-:W-:Y:S02]  /*3f730*/  R2UR UR18, R2.reuse ;  /* 0x00000000021272ca */ /* 0x040fe400000e0000 */
[----:B------:R-:W-:Y:S01]  /*3f740*/  R2UR UR19, R3 ;  /* 0x00000000031372ca */ /* 0x000fe200000e0000 */
[----:B------:R-:W4:Y:S01]  /*3f750*/  LD.E R20, desc[UR8][R4.64+0x38] ;  /* 0x0000380804147980 */ /* 0x000f22000c101900 */
[----:B------:R-:W-:-:S02]  /*3f760*/  R2UR UR20, R2 ;  /* 0x00000000021472ca */ /* 0x000fc400000e0000 */
[C---:B------:R-:W-:Y:S01]  /*3f770*/  R2UR UR21, R3.reuse ;  /* 0x00000000031572ca */ /* 0x040fe200000e0000 */
[----:B------:R-:W4:Y:S01]  /*3f780*/  LD.E R24, desc[UR12][R4.64+0x40] ;  /* 0x0000400c04187980 */ /* 0x000f22000c101900 */
[C---:B------:R-:W-:Y:S02]  /*3f790*/  R2UR UR22, R2.reuse ;  /* 0x00000000021672ca */ /* 0x040fe400000e0000 */
[C---:B------:R-:W-:Y:S01]  /*3f7a0*/  R2UR UR23, R3.reuse ;  /* 0x00000000031772ca */ /* 0x040fe200000e0000 */
[----:B0-----:R-:W4:Y:S01]  /*3f7b0*/  LD.E R8, desc[UR16][R4.64+0x18] ;  /* 0x0000181004087980 */ /* 0x001f22000c101900 */
[C---:B------:R-:W-:Y:S02]  /*3f7c0*/  R2UR UR24, R2.reuse ;  /* 0x00000000021872ca */ /* 0x040fe400000e0000 */
[----:B------:R-:W-:Y:S01]  /*3f7d0*/  R2UR UR25, R3 ;  /* 0x00000000031972ca */ /* 0x000fe200000e0000 */
[----:B------:R-:W4:Y:S01]  /*3f7e0*/  LD.E R9, desc[UR18][R4.64+0x1c] ;  /* 0x00001c1204097980 */ /* 0x000f22000c101900 */
[----:B------:R-:W-:-:S02]  /*3f7f0*/  R2UR UR26, R2 ;  /* 0x00000000021a72ca */ /* 0x000fc400000e0000 */
[C---:B------:R-:W-:Y:S01]  /*3f800*/  R2UR UR27, R3.reuse ;  /* 0x00000000031b72ca */ /* 0x040fe200000e0000 */
[----:B------:R-:W4:Y:S01]  /*3f810*/  LD.E R10, desc[UR20][R4.64+0x20] ;  /* 0x00002014040a7980 */ /* 0x000f22000c101900 */
[----:B------:R-:W-:Y:S02]  /*3f820*/  R2UR UR28, R2 ;  /* 0x00000000021c72ca */ /* 0x000fe400000e0000 */
[----:B------:R-:W-:Y:S01]  /*3f830*/  R2UR UR29, R3 ;  /* 0x00000000031d72ca */ /* 0x000fe200000e0000 */
[----:B-1----:R-:W4:Y:S04]  /*3f840*/  LD.E R11, desc[UR22][R4.64+0x24] ;  /* 0x00002416040b7980 */ /* 0x002f28000c101900 */
[----:B------:R-:W4:Y:S04]  /*3f850*/  LD.E R12, desc[UR24][R4.64+0x28] ;  /* 0x00002818040c7980 */ /* 0x000f28000c101900 */
        /* <DEDUP_REMOVED lines=60> */
[----:B--2---:R0:W-:Y:S04]  /*3fc20*/  ST.E desc[UR6][R4.64], R13 ;  /* 0x0000000d04007985 */ /* 0x0041e8000c101906 */
[----:B---3--:R1:W-:Y:S04]  /*3fc30*/  ST.E desc[UR8][R4.64+0x4], R15 ;  /* 0x0000040f04007985 */ /* 0x0083e8000c101908 */
[----:B------:R2:W-:Y:S04]  /*3fc40*/  ST.E desc[UR10][R4.64+0x8], R21 ;  /* 0x0000081504007985 */ /* 0x0005e8000c10190a */
[----:B------:R3:W-:Y:S04]  /*3fc50*/  ST.E desc[UR12][R4.64+0xc], R25 ;  /* 0x00000c1904007985 */ /* 0x0007e8000c10190c */
[----:B------:R3:W-:Y:S04]  /*3fc60*/  ST.E desc[UR14][R4.64+0x10], R27 ;  /* 0x0000101b04007985 */ /* 0x0007e8000c10190e */
[----:B------:R3:W-:Y:S04]  /*3fc70*/  ST.E desc[UR4][R4.64+0x14], R31 ;  /* 0x0000141f04007985 */ /* 0x0007e8000c101904 */
[----:B0-----:R-:W4:Y:S04]  /*3fc80*/  LD.E R13, desc[UR26][R4.64+0x2c] ;  /* 0x00002c1a040d7980 */ /* 0x001f28000c101900 */
[----:B-1----:R-:W4:Y:S04]  /*3fc90*/  LD.E R15, desc[UR6][R4.64+0x34] ;  /* 0x00003406040f7980 */ /* 0x002f28000c101900 */
[----:B--2---:R-:W2:Y:S04]  /*3fca0*/  LD.E R21, desc[UR10][R4.64+0x3c] ;  /* 0x00003c0a04157980 */ /* 0x004ea8000c101900 */
[----:B---3--:R-:W3:Y:S04]  /*3fcb0*/  LD.E R25, desc[UR14][R4.64+0x44] ;  /* 0x0000440e04197980 */ /* 0x008ee8000c101900 */
        /* <DEDUP_REMOVED lines=51> */
[----:B----4-:R-:W-:Y:S04]  /*3fff0*/  ST.E desc[UR4][R4.64+0x18], R8 ;  /* 0x0000180804007985 */ /* 0x010fe8000c101904 */
        /* <DEDUP_REMOVED lines=20> */
[----:B--2---:R-:W-:Y:S04]  /*40140*/  ST.E desc[UR8][R4.64+0x3c], R21 ;  /* 0x00003c1504007985 */ /* 0x004fe8000c101908 */
[----:B---3--:R-:W-:Y:S04]  /*40150*/  ST.E desc[UR12][R4.64+0x44], R25 ;  /* 0x0000441904007985 */ /* 0x008fe8000c10190c */
        /* <DEDUP_REMOVED lines=83> */
[----:B------:R-:W-:Y:S01]  /*40690*/  ST.E desc[UR22][R4.64+0x1c0], R120 ;  /* 0x0001c07804007985 */ /* 0x000fe2000c101916 */
[----:B------:R-:W-:-:S03]  /*406a0*/  IMAD R6, R136, 0x1000, R6 ;  /* 0x0000100088067824 */ /* 0x000fc600078e0206 */
        /* <DEDUP_REMOVED lines=18> */
[----:B------:R-:W-:Y:S01]  /*407d0*/  HGMMA.64x256x16.F32 R24, R164, gdesc[UR4].tnspB, RZ, !UPT, gsb0 ;  /* 0x43e00004a4187df0 */ /* 0x000fe2000c0008ff */
        /* <DEDUP_REMOVED lines=1197> */
[C---:B------:R-:W-:Y:S01]  /*452b0*/  R2UR UR29, R3.reuse ;  /* 0x00000000031d72ca */ /* 0x040fe200000e0000 */
[----:B------:R-:W-:Y:S02]  /*452c0*/  WARPGROUP.DEPBAR.LE gsb0, 0x0 ;  /* 0x00008000000079c5 */ /* 0x000fe40000010000 */
[----:B------:R-:W-:Y:S01]  /*452d0*/  ST.E desc[UR4][R4.64], R24 ;  /* 0x0000001804007985 */ /* 0x000fe2000c101904 */
[C---:B------:R-:W-:Y:S02]  /*452e0*/  R2UR UR4, R2.reuse ;  /* 0x00000000020472ca */ /* 0x040fe400000e0000 */
[----:B------:R-:W-:Y:S01]  /*452f0*/  R2UR UR5, R3 ;  /* 0x00000000030572ca */ /* 0x000fe200000e0000 */
[----:B------:R0:W-:Y:S01]  /*45300*/  ST.E desc[UR6][R4.64+0x4], R25 ;  /* 0x0000041904007985 */ /* 0x0001e2000c101906 */
[----:B------:R-:W-:-:S02]  /*45310*/  R2UR UR6, R2 ;  /* 0x00000000020672ca */ /* 0x000fc400000e0000 */
[C---:B------:R-:W-:Y:S01]  /*45320*/  R2UR UR7, R3.reuse ;  /* 0x00000000030772ca */ /* 0x040fe200000e0000 */
[----:B------:R-:W-:Y:S01]  /*45330*/  ST.E desc[UR8][R4.64+0x8], R26 ;  /* 0x0000081a04007985 */ /* 0x000fe2000c101908 */
[C---:B------:R-:W-:Y:S02]  /*45340*/  R2UR UR8, R2.reuse ;  /* 0x00000000020872ca */ /* 0x040fe400000e0000 */
[C---:B------:R-:W-:Y:S01]  /*45350*/  R2UR UR9, R3.reuse ;  /* 0x00000000030972ca */ /* 0x040fe200000e0000 */
[----:B------:R1:W-:Y:S01]  /*45360*/  ST.E desc[UR10][R4.64+0xc], R27 ;  /* 0x00000c1b04007985 */ /* 0x0003e2000c10190a */
[C---:B------:R-:W-:Y:S02]  /*45370*/  R2UR UR10, R2.reuse ;  /* 0x00000000020a72ca */ /* 0x040fe400000e0000 */
[----:B------:R-:W-:Y:S01]  /*45380*/  R2UR UR11, R3 ;  /* 0x00000000030b72ca */ /* 0x000fe200000e0000 */
[----:B------:R-:W-:Y:S01]  /*45390*/  ST.E desc[UR12][R4.64+0x10], R28 ;  /* 0x0000101c04007985 */ /* 0x000fe2000c10190c */
[----:B------:R-:W-:-:S02]  /*453a0*/  R2UR UR12, R2 ;  /* 0x00000000020c72ca */ /* 0x000fc400000e0000 */
[C---:B------:R-:W-:Y:S01]  /*453b0*/  R2UR UR13, R3.reuse ;  /* 0x00000000030d72ca */ /* 0x040fe200000e0000 */
[----:B------:R2:W-:Y:S01]  /*453c0*/  ST.E desc[UR14][R4.64+0x14], R29 ;  /* 0x0000141d04007985 */ /* 0x0005e2000c10190e */
[C---:B------:R-:W-:Y:S02]  /*453d0*/  R2UR UR14, R2.reuse ;  /* 0x00000000020e72ca */ /* 0x040fe400000e0000 */
[C---:B------:R-:W-:Y:S01]  /*453e0*/  R2UR UR15, R3.reuse ;  /* 0x00000000030f72ca */ /* 0x040fe200000e0000 */
        /* <DEDUP_REMOVED lines=359> */
[----:B------:R-:W-:Y:S01]  /*46a60*/  R2UR UR29, R3 ;  /* 0x00000000031d72ca */ /* 0x000fe200000e0000 */
[----:B------:R-:W-:Y:S01]  /*46a70*/  ST.E desc[UR4][R4.64+0x1f8], R150 ;  /* 0x0001f89604007985 */ /* 0x000fe2000c101904 */
[----:B------:R-:W-:-:S03]  /*46a80*/  R2UR UR4, R2 ;  /* 0x00000000020472ca */ /* 0x000fc600000e0000 */
[----:B------:R4:W-:Y:S01]  /*46a90*/  ST.E desc[UR6][R4.64+0x1fc], R151 ;  /* 0x0001fc9704007985 */ /* 0x0009e2000c101906 */
[----:B------:R-:W-:-:S03]  /*46aa0*/  R2UR UR5, R3 ;  /* 0x00000000030572ca */ /* 0x000fc600000e0000 */
[----:B------:R-:W4:Y:S01]  /*46ab0*/  LD.E R7, desc[UR8][R4.64] ;  /* 0x0000000804077980 */ /* 0x000f22000c101900 */
[C---:B------:R-:W-:Y:S02]  /*46ac0*/  R2UR UR6, R2.reuse ;  /* 0x00000000020672ca */ /* 0x040fe400000e0000 */
[C---:B------:R-:W-:Y:S01]  /*46ad0*/  R2UR UR7, R3.reuse ;  /* 0x00000000030772ca */ /* 0x040fe200000e0000 */
[----:B------:R-:W4:Y:S01]  /*46ae0*/  LD.E R9, desc[UR10][R4.64+0x4] ;  /* 0x0000040a04097980 */ /* 0x000f22000c101900 */
[C---:B------:R-:W-:Y:S02]  /*46af0*/  R2UR UR8, R2.reuse ;  /* 0x00000000020872ca */ /* 0x040fe400000e0000 */
[C---:B------:R-:W-:Y:S01]  /*46b00*/  R2UR UR9, R3.reuse ;  /* 0x00000000030972ca */ /* 0x040fe200000e0000 */
[----:B------:R-:W4:Y:S01]  /*46b10*/  LD.E R11, desc[UR12][R4.64+0x8] ;  /* 0x0000080c040b7980 */ /* 0x000f22000c101900 */
        /* <DEDUP_REMOVED lines=8> */
[----:B------:R-:W4:Y:S01]  /*46ba0*/  LD.E R21, desc[UR18][R4.64+0x14] ;  /* 0x0000141204157980 */ /* 0x000f22000c101900 */
[C---:B------:R-:W-:Y:S02]  /*46bb0*/  R2UR UR16, R2.reuse ;  /* 0x00000000021072ca */ /* 0x040fe400000e0000 */
[----:B------:R-:W-:Y:S01]  /*46bc0*/  R2UR UR17, R3 ;  /* 0x00000000031172ca */ /* 0x000fe200000e0000 */
[----:B0-----:R-:W4:Y:S01]  /*46bd0*/  LD.E R25, desc[UR20][R4.64+0x18] ;  /* 0x0000181404197980 */ /* 0x001f22000c101900 */
[----:B------:R-:W-:-:S02]  /*46be0*/  R2UR UR18, R2 ;  /* 0x00000000021272ca */ /* 0x000fc400000e0000 */
[C---:B------:R-:W-:Y:S01]  /*46bf0*/  R2UR UR19, R3.reuse ;  /* 0x00000000031372ca */ /* 0x040fe200000e0000 */
[----:B-1----:R-:W4:Y:S01]  /*46c00*/  LD.E R27, desc[UR22][R4.64+0x1c] ;  /* 0x00001c16041b7980 */ /* 0x002f22000c101900 */
[C---:B------:R-:W-:Y:S02]  /*46c10*/  R2UR UR20, R2.reuse ;  /* 0x00000000021472ca */ /* 0x040fe400000e0000 */
[C---:B------:R-:W-:Y:S01]  /*46c20*/  R2UR UR21, R3.reuse ;  /* 0x00000000031572ca */ /* 0x040fe200000e0000 */
[----:B--2---:R-:W2:Y:S01]  /*46c30*/  LD.E R29, desc[UR24][R4.64+0x20] ;  /* 0x00002018041d7980 */ /* 0x004ea2000c101900 */
[C---:B------:R-:W-:Y:S02]  /*46c40*/  R2UR UR22, R2.reuse ;  /* 0x00000000021672ca */ /* 0x040fe400000e0000 */
[----:B------:R-:W-:Y:S01]  /*46c50*/  R2UR UR23, R3 ;  /* 0x00000000031772ca */ /* 0x000fe200000e0000 */
[----:B---3--:R-:W3:Y:S01]  /*46c60*/  LD.E R31, desc[UR26][R4.64+0x24] ;  /* 0x0000241a041f7980 */ /* 0x008ee2000c101900 */
[----:B------:R-:W-:-:S02]  /*46c70*/  R2UR UR24, R2 ;  /* 0x00000000021872ca */ /* 0x000fc400000e0000 */
[C---:B------:R-:W-:Y:S01]  /*46c80*/  R2UR UR25, R3.reuse ;  /* 0x00000000031972ca */ /* 0x040fe200000e0000 */
[----:B----4-:R-:W4:Y:S01]  /*46c90*/  LD.E R33, desc[UR28][R4.64+0x28] ;  /* 0x0000281c04217980 */ /* 0x010f22000c101900 */
        /* <DEDUP_REMOVED lines=316> */
[----:B------:R-:W-:Y:S01]  /*48060*/  R2UR UR29, R3 ;  /* 0x00000000031d72ca */ /* 0x000fe200000e0000 */
        /* <DEDUP_REMOVED lines=11> */
[----:B------:R-:W4:Y:S01]  /*48120*/  LD.E R110, desc[UR28][R4.64+0x1fc] ;  /* 0x0001fc1c046e7980 */ /* 0x000f22000c101900 */
        /* <DEDUP_REMOVED lines=46> */
[----:B--2---:R-:W-:Y:S01]  /*48410*/  ST.E desc[UR20][R4.64+0x20], R29 ;  /* 0x0000201d04007985 */ /* 0x004fe2000c101914 */
[C---:B------:R-:W-:Y:S02]  /*48420*/  R2UR UR20, R2.reuse ;  /* 0x00000000021472ca */ /* 0x040fe400000e0000 */
[C---:B------:R-:W-:Y:S01]  /*48430*/  R2UR UR21, R3.reuse ;  /* 0x00000000031572ca */ /* 0x040fe200000e0000 */
[----:B---3--:R-:W-:Y:S01]  /*48440*/  ST.E desc[UR22][R4.64+0x24], R31 ;  /* 0x0000241f04007985 */ /* 0x008fe2000c101916 */
[C---:B------:R-:W-:Y:S02]  /*48450*/  R2UR UR22, R2.reuse ;  /* 0x00000000021672ca */ /* 0x040fe400000e0000 */
[----:B------:R-:W-:Y:S01]  /*48460*/  R2UR UR23, R3 ;  /* 0x00000000031772ca */ /* 0x000fe200000e0000 */
[----:B----4-:R-:W-:Y:S01]  /*48470*/  ST.E desc[UR24][R4.64+0x28], R33 ;  /* 0x0000282104007985 */ /* 0x010fe2000c101918 */
        /* <DEDUP_REMOVED lines=211> */
[----:B------:R1:W-:Y:S01]  /*491b0*/  ST.E desc[UR12][R4.64+0x140], R10 ;  /* 0x0001400a04007985 */ /* 0x0003e2000c10190c */
[C---:B------:R-:W-:Y:S02]  /*491c0*/  R2UR UR10, R2.reuse ;  /* 0x00000000020a72ca */ /* 0x040fe400000e0000 */
[----:B------:R-:W-:Y:S01]  /*491d0*/  R2UR UR11, R3 ;  /* 0x00000000030b72ca */ /* 0x000fe200000e0000 */
[----:B------:R2:W-:Y:S01]  /*491e0*/  ST.E desc[UR14][R4.64+0x144], R12 ;  /* 0x0001440c04007985 */ /* 0x0005e2000c10190e */
        /* <DEDUP_REMOVED lines=102> */
[----:B------:R-:W-:Y:S02]  /*49850*/  R2UR UR28, R2 ;  /* 0x00000000021c72ca */ /* 0x000fe400000e0000 */
[----:B------:R-:W-:Y:S01]  /*49860*/  R2UR UR29, R3 ;  /* 0x00000000031d72ca */ /* 0x000fe200000e0000 */
[----:B------:R2:W-:Y:S04]  /*49870*/  ST.E desc[UR6][R4.64+0x1d0], R88 ;  /* 0x0001d05804007985 */ /* 0x0005e8000c101906 */
        /* <DEDUP_REMOVED lines=10> */
[----:B------:R2:W-:Y:S01]  /*49920*/  ST.E desc[UR28][R4.64+0x1fc], R110 ;  /* 0x0001fc6e04007985 */ /* 0x0005e2000c10191c */
[----:B------:R-:W-:Y:S01]  /*49930*/  @!PT LDS RZ, [RZ] ;  /* 0x00000000fffff984 */ /* 0x000fe20000000800 */
[----:B------:R-:W-:Y:S01]  /*49940*/  @!PT LDS RZ, [RZ] ;  /* 0x00000000fffff984 */ /* 0x000fe20000000800 */
[----:B------:R-:W-:Y:S01]  /*49950*/  @!PT LDS RZ, [RZ] ;  /* 0x00000000fffff984 */ /* 0x000fe20000000800 */
[----:B------:R-:W-:Y:S01]  /*49960*/  @!PT LDS RZ, [RZ] ;  /* 0x00000000fffff984 */ /* 0x000fe20000000800 */
[----:B------:R3:W-:Y:S06]  /*49970*/  MEMBAR.ALL.CTA ;  /* 0x0000000000007992 */ /* 0x0007ec0000008000 */
[----:B---3--:R-:W3:Y:S02]  /*49980*/  FENCE.VIEW.ASYNC.S ;  /* 0x00000000000073c6 */ /* 0x008ee40000000000 */
[----:B---3--:R-:W-:-:S02]  /*49990*/  NOP ;  /* 0x0000000000007918 */ /* 0x008fc40000000000 */
[----:B0-----:R-:W1:Y:S01]  /*499a0*/  LDL.64 R8, [R0+0x40] ;  /* 0x0000400000087983 */ /* 0x001e620000100a00 */
[C---:B------:R-:W-:Y:S02]  /*499b0*/  R2UR UR4, R2.reuse ;  /* 0x00000000020472ca */ /* 0x040fe400000e0000 */
[----:B------:R-:W-:Y:S01]  /*499c0*/  R2UR UR5, R3 ;  /* 0x00000000030572ca */ /* 0x000fe200000e0000 */
[----:B------:R-:W3:Y:S01]  /*499d0*/  LDL.64 R6, [R0] ;  /* 0x0000000000067983 */ /* 0x000ee20000100a00 */
[----:B------:R-:W-:Y:S11]  /*499e0*/  BAR.ARV 0xe, 0x100 ;  /* 0x0384000000007b1d */ /* 0x000ff60000002000 */
[----:B-1----:R-:W4:Y:S01]  /*499f0*/  LD.E R10, desc[UR4][R8.64] ;  /* 0x00000004080a7980 */ /* 0x002f22000c101900 */
[----:B------:R-:W-:-:S02]  /*49a00*/  R2UR UR4, R2 ;  /* 0x00000000020472ca */ /* 0x000fc400000e0000 */
[----:B------:R-:W-:Y:S01]  /*49a10*/  R2UR UR5, R3 ;  /* 0x00000000030572ca */ /* 0x000fe200000e0000 */
[----:B------:R-:W-:-:S12]  /*49a20*/  BSSY B0, `(.L_x_4009) ;  /* 0x0000006000007945 */ /* 0x000fd80003800000 */
[----:B---3--:R2:W5:Y:S01]  /*49a30*/  LD.E R6, desc[UR4][R6.64] ;  /* 0x0000000406067980 */ /* 0x008562000c101900 */
[----:B----4-:R-:W-:-:S04]  /*49a40*/  LOP3.LUT R10, R10, 0x1, RZ, 0xfc, !PT ;  /* 0x000000010a0a7812 */ /* 0x010fc800078efcff */
[----:B------:R-:W-:-:S13]  /*49a50*/  ISETP.NE.AND P0, PT, R10, 0x3, PT ;  /* 0x000000030a00780c */ /* 0x000fda0003f05270 */
[----:B--2---:R-:W-:Y:S05]  /*49a60*/  @!P0 BRA `(.L_x_4010) ;  /* 0x0000000000048947 */ /* 0x004fea0003800000 */
[----:B------:R-:W-:Y:S01]  /*49a70*/  BPT.TRAP 0x1 ;  /* 0x000000040000795c */ /* 0x000fe20000300000 */
.L_x_4010:
[----:B------:R-:W-:Y:S05]  /*49a80*/  BSYNC B0 ;  /* 0x0000000000007941 */ /* 0x000fea0003800000 */
.L_x_4009:
[C---:B------:R-:W-:Y:S02]  /*49a90*/  R2UR UR6, R2.reuse ;  /* 0x00000000020672ca */ /* 0x040fe400000e0000 */
[C---:B------:R-:W-:Y:S02]  /*49aa0*/  R2UR UR7, R3.reuse ;  /* 0x00000000030772ca */ /* 0x040fe400000e0000 */
[----:B------:R-:W-:Y:S02]  /*49ab0*/  R2UR UR4, R2 ;  /* 0x00000000020472ca */ /* 0x000fe400000e0000 */
[----:B------:R-:W-:-:S09]  /*49ac0*/  R2UR UR5, R3 ;  /* 0x00000000030572ca */ /* 0x000fd200000e0000 */
[----:B------:R-:W2:Y:S04]  /*49ad0*/  LD.E.64 R2, desc[UR6][R8.64+0x20] ;  /* 0x0000200608027980 */ /* 0x000ea8000c101b00 */
[----:B------:R-:W3:Y:S01]  /*49ae0*/  LD.E R0, desc[UR4][R8.64+0xc] ;  /* 0x00000c0408007980 */ /* 0x000ee2000c101900 */
[----:B------:R-:W-:Y:S02]  /*49af0*/  MOV R4, 0x11380 ;  /* 0x0001138000047802 */ /* 0x000fe40000000f00 */
[----:B--2---:R-:W-:-:S03]  /*49b00*/  MOV R3, R2 ;  /* 0x0000000200037202 */ /* 0x004fc60000000f00 */
[----:B------:R-:W-:Y:S02]  /*49b10*/  IMAD.MOV.U32 R2, RZ, RZ, R4 ;  /* 0x000000ffff027224 */ /* 0x000fe400078e0004 */
[----:B-----5:R-:W-:-:S05]  /*49b20*/  IMAD R3, R6, 0x8, R3 ;  /* 0x0000000806037824 */ /* 0x020fca00078e0203 */
[----:B---3--:R-:W-:Y:S01]  /*49b30*/  PRMT R0, R0, 0x654, R3 ;  /* 0x0000065400007816 */ /* 0x008fe20000000003 */
[----:B------:R-:W-:-:S03]  /*49b40*/  IMAD.MOV.U32 R3, RZ, RZ, 0x0 ;  /* 0x00000000ff037424 */ /* 0x000fc600078e00ff */
[----:B------:R0:W-:Y:S02]  /*49b50*/  SYNCS.ARRIVE.TRANS64.RED.A1T0 RZ, [R0+URZ], RZ ;  /* 0x000000ff00ff79a7 */ /* 0x0001e4000810043f */
[----:B0-----:R-:W-:Y:S05]  /*49b60*/  RET.REL.NODEC R2 `(_ZN7cutlass13device_kernelIN5flash11enable_sm90INS1_16FlashAttnFwdSm90INS1_25CollectiveMainloopFwdSm90ILi2EN4cute5tupleIJNS5_1CILi1EEES8_S8_EEENS6_IJNS7_ILi64EEESA_SA_EEELi512ENS_6half_tEfNS_4arch4Sm90ELb0ELb1ELb1ELb1ELb1ELb1ELb1ELb0ELb0ELb1ELb0ELb0EEENS1_21CollectiveEpilogueFwdINS6_IJSA_NS7_ILi512EEESA_EEES9_SC_SE_Li256ELb1ELb1ELb0ELb0EEENS1_36VarlenDynamicPersistentTileSchedulerILi64ELi64ELi256ELi128ELb0ELb1ELb1ELb1ELb0ELb1EEEEEEEEEvNT_6ParamsE) ;  /* 0xfffffb6402247950 */ /* 0x001fea0003c3ffff */
.L_x_3983:
[----:B0-----:R0:W1:Y:S02]  /*49b70*/  SYNCS.PHASECHK.TRANS64.TRYWAIT P0, [R12+URZ], R13 ;  /* 0x0000000d0c0075a7 */ /* 0x001064000800017f */
[----:B-1----:R-:W-:Y:S05]  /*49b80*/  @!P0 NANOSLEEP.SYNCS 0x989680 ;  /* 0x009896800000895d */ /* 0x002fea0003900000 */
[----:B------:R-:W1:Y:S02]  /*49b90*/  @!P0 SYNCS.PHASECHK.TRANS64 P0, [R12+URZ], R13 ;  /* 0x0000000d0c0085a7 */ /* 0x000e64000800007f */
[----:B-1----:R-:W-:Y:S05]  /*49ba0*/  @!P0 BRA `(.L_x_3983) ;  /* 0xfffffffc00f08947 */ /* 0x002fea000383ffff */
[----:B------:R-:W-:Y:S05]  /*49bb0*/  BRA `(.L_x_3982) ;  /* 0xffffff0800f87947 */ /* 0x000fea000383ffff */
.L_x_3985:
[----:B0-----:R0:W1:Y:S02]  /*49bc0*/  SYNCS.PHASECHK.TRANS64.TRYWAIT P0, [R12+URZ+0x38810], R15 ;  /* 0x0388100f0c0075a7 */ /* 0x001064000800017f */
[----:B-1----:R-:W-:Y:S05]  /*49bd0*/  @!P0 NANOSLEEP.SYNCS 0x989680 ;  /* 0x009896800000895d */ /* 0x002fea0003900000 */
[----:B------:R-:W1:Y:S02]  /*49be0*/  @!P0 SYNCS.PHASECHK.TRANS64 P0, [R12+URZ+0x38810], R15 ;  /* 0x0388100f0c0085a7 */ /* 0x000e64000800007f */
[----:B-1----:R-:W-:Y:S05]  /*49bf0*/  @!P0 BRA `(.L_x_3985) ;  /* 0xfffffffc00f08947 */ /* 0x002fea000383ffff */
[----:B------:R-:W-:Y:S05]  /*49c00*/  BRA `(.L_x_4011) ;  /* 0xffffff1000547947 */ /* 0x000fea000383ffff */
.L_x_3992:
[----:B0-----:R0:W1:Y:S02]  /*49c10*/  SYNCS.PHASECHK.TRANS64.TRYWAIT P0, [R12+URZ], R13 ;  /* 0x0000000d0c0075a7 */ /* 0x001064000800017f */
[----:B-1----:R-:W-:Y:S05]  /*49c20*/  @!P0 NANOSLEEP.SYNCS 0x989680 ;  /* 0x009896800000895d */ /* 0x002fea0003900000 */
[----:B------:R-:W1:Y:S02]  /*49c30*/  @!P0 SYNCS.PHASECHK.TRANS64 P0, [R12+URZ], R13 ;  /* 0x0000000d0c0085a7 */ /* 0x000e64000800007f */
[----:B-1----:R-:W-:Y:S05]  /*49c40*/  @!P0 BRA `(.L_x_3992) ;  /* 0xfffffffc00f08947 */ /* 0x002fea000383ffff */
[----:B------:R-:W-:Y:S05]  /*49c50*/  BRA `(.L_x_3991) ;  /* 0xffffff1000f07947 */ /* 0x000fea000383ffff */
.L_x_4012:
        /* <DEDUP_REMOVED lines=10> */
.L_x_5815:


//--------------------- .text._ZN7cutlass13device_kernelIN5flash11enable_sm90INS1_16FlashAttnFwdSm90INS1_25CollectiveMainloopFwdSm90ILi2EN4cute5tupleIJNS5_1CILi1EEES8_S8_EEENS6_IJNS7_ILi64EEESA_SA_EEELi512ENS_6half_tEfNS_4arch4Sm90ELb1ELb0ELb1ELb0ELb1ELb0ELb0ELb0ELb0ELb1ELb0ELb0EEENS1_21CollectiveEpilogueFwdINS6_IJSA_NS7_ILi512EEESA_EEES9_SC_SE_Li256ELb0ELb1ELb0ELb0EEENS1_30DynamicPersistentTileSchedulerILi256ELi128ELb0ELb1ELb1EEEEEEEEEvNT_6ParamsE --------------------------
	.section	.text._ZN7cutlass13device_kernelIN5flash11enable_sm90INS1_16FlashAttnFwdSm90INS1_25CollectiveMainloopFwdSm90ILi2EN4cute5tupleIJNS5_1CILi1EEES8_S8_EEENS6_IJNS7_ILi64EEESA_SA_EEELi512ENS_6half_tEfNS_4arch4Sm90ELb1ELb0ELb1ELb0ELb1ELb0ELb0ELb0ELb0ELb1ELb0ELb0EEENS1_21CollectiveEpilogueFwdINS6_IJSA_NS7_ILi512EEESA_EEES9_SC_SE_Li256ELb0ELb1ELb0ELb0EEENS1_30DynamicPersistentTileSchedulerILi256ELi128ELb0ELb1ELb1EEEEEEEEEvNT_6ParamsE,"ax",@progbits
	.align	128
.text._ZN7cutlass13device_kernelIN5flash11enable_sm90INS1_16FlashAttnFwdSm90INS1_25CollectiveMainloopFwdSm90ILi2EN4cute5tupleIJNS5_1CILi1EEES8_S8_EEENS6_IJNS7_ILi64EEESA_SA_EEELi512ENS_6half_tEfNS_4arch4Sm90ELb1ELb0ELb1ELb0ELb1ELb0ELb0ELb0ELb0ELb1ELb0ELb0EEENS1_21CollectiveEpilogueFwdINS6_IJSA_NS7_ILi512EEESA_EEES9_SC_SE_Li256ELb0ELb1ELb0ELb0EEENS1_30DynamicPersistentTileSchedulerILi256ELi128ELb0ELb1ELb1EEEEEEEEEvNT_6ParamsE:
        .type           _ZN7cutlass13device_kernelIN5flash11enable_sm90INS1_16FlashAttnFwdSm90INS1_25CollectiveMainloopFwdSm90ILi2EN4cute5tupleIJNS5_1CILi1EEES8_S8_EEENS6_IJNS7_ILi64EEESA_SA_EEELi512ENS_6half_tEfNS_4arch4Sm90ELb1ELb0ELb1ELb0ELb1ELb0ELb0ELb0ELb0ELb1ELb0ELb0EEENS1_21CollectiveEpilogueFwdINS6_IJSA_NS7_ILi512EEESA_EEES9_SC_SE_Li256ELb0ELb1ELb0ELb0EEENS1_30DynamicPersistentTileSchedulerILi256ELi128ELb0ELb1ELb1EEEEEEEEEvNT_6ParamsE,@function
        .size           _ZN7cutlass13device_kernelIN5flash11enable_sm90INS1_16FlashAttnFwdSm90INS1_25CollectiveMainloopFwdSm90ILi2EN4cute5tupleIJNS5_1CILi1EEES8_S8_EEENS6_IJNS7_ILi64EEESA_SA_EEELi512ENS_6half_tEfNS_4arch4Sm90ELb1ELb0ELb1ELb0ELb1ELb0ELb0ELb0ELb0ELb1ELb0ELb0EEENS1_21CollectiveEpilogueFwdINS6_IJSA_NS7_ILi512EEESA_EEES9_SC_SE_Li256ELb0ELb1ELb0ELb0EEENS1_30DynamicPersistentTileSchedulerILi256ELi128ELb0ELb1ELb1EEEEEEEEEvNT_6ParamsE,(.L_x_5817 - _ZN7cutlass13device_kernelIN5flash11enable_sm90INS1_16FlashAttnFwdSm90INS1_25CollectiveMainloopFwdSm90ILi2EN4cute5tupleIJNS5_1CILi1EEES8_S8_EEENS6_IJNS7_ILi64EEESA_SA_EEELi512ENS_6half_tEfNS_4arch4Sm90ELb1ELb0ELb1ELb0ELb1ELb0ELb0ELb0ELb0ELb1ELb0ELb0EEENS1_21CollectiveEpilogueFwdINS6_IJSA_NS7_ILi512EEESA_EEES9_SC_SE_Li256ELb0ELb1ELb0ELb0EEENS1_30DynamicPersistentTileSchedulerILi256ELi128ELb0ELb1ELb1EEEEEEEEEvNT_6ParamsE)
        .other          _ZN7cutlass13device_kernelIN5flash11enable_sm90INS1_16FlashAttnFwdSm90INS1_25CollectiveMainloopFwdSm90ILi2EN4cute5tupleIJNS5_1CILi1EEES8_S8_EEENS6_IJNS7_ILi64EEESA_SA_EEELi512ENS_6half_tEfNS_4arch4Sm90ELb1ELb0ELb1ELb0ELb1ELb0ELb0ELb0ELb0ELb1ELb0ELb0EEENS1_21CollectiveEpilogueFwdINS6_IJSA_NS7_ILi512EEESA_EEES9_SC_SE_Li256ELb0ELb1ELb0ELb0EEENS1_30DynamicPersistentTileSchedulerILi256ELi128ELb0ELb1ELb1EEEEEEEEEvNT_6ParamsE,@"STO_CUDA_ENTRY STV_DEFAULT"
_ZN7cutlass13device_kernelIN5flash11enable_sm90INS1_16FlashAttnFwdSm90INS1_25CollectiveMainloopFwdSm90ILi2EN4cute5tupleIJNS5_1CILi1EEES8_S8_EEENS6_IJNS7_ILi64EEESA_SA_EEELi512ENS_6half_tEfNS_4arch4Sm90ELb1ELb0ELb1ELb0ELb1ELb0ELb0ELb0ELb0ELb1ELb0ELb0EEENS1_21CollectiveEpilogueFwdINS6_IJSA_NS7_ILi512EEESA_EEES9_SC_SE_Li256ELb0ELb1ELb0ELb0EEENS1_30DynamicPersistentTileSchedulerILi256ELi128ELb0ELb1ELb1EEEEEEEEEvNT_6ParamsE:
        /* <DEDUP_REMOVED lines=41> */
.L_x_4013:
        /* <DEDUP_REMOVED lines=22> */
.L_x_4014:
        /* <DEDUP_REMOVED lines=18> */
.L_x_4015:
        /* <DEDUP_REMOVED lines=22> */
.L_x_4016:
        /* <DEDUP_REMOVED lines=23> */
.L_x_4017:
        /* <DEDUP_REMOVED lines=8> */
.L_x_4019:
        /* <DEDUP_REMOVED lines=26> */
[----:B------:R-:W-:Y:S02]  /*0a00*/  SHF.R.S32.HI R11, RZ, 0x5, R6 ;  /* 0x00000005ff0b7819 */ /* 0x000fe40000011406 */
[C---:B------:R-:W-:Y:S02]  /*0a10*/  LEA.HI R0, R2.reuse, R5, RZ, 0x1 ;  /* 0x0000000502007211 */ /* 0x040fe400078f08ff */
[----:B------:R-:W-:Y:S02]  /*0a20*/  LOP3.LUT R7, R2, 0xfffffff0, RZ, 0xc0, !PT ;  /* 0xfffffff002077812 */ /* 0x000fe400078ec0ff */
[----:B------:R-:W-:Y:S02]  /*0a30*/  LOP3.LUT R4, R0, 0x1ffffffe, RZ, 0xc0, !PT ;  /* 0x1ffffffe00047812 */ /* 0x000fe400078ec0ff */
[----:B------:R-:W-:-:S02]  /*0a40*/  LEA.HI R0, R3, R216, RZ, 0x7 ;  /* 0x000000d803007211 */ /* 0x000fc400078f38ff */
[----:B------:R-:W-:Y:S01]  /*0a50*/  SHF.R.S32.HI R6, RZ, 0x1f, R6 ;  /* 0x0000001fff067819 */ /* 0x000fe20000011406 */
[----:B------:R-:W-:Y:S01]  /*0a60*/  IMAD.IADD R8, R5, 0x1, -R4 ;  /* 0x0000000105087824 */ /* 0x000fe200078e0a04 */
[----:B------:R-:W-:Y:S01]  /*0a70*/  LEA.HI R4, R3, R216, RZ, 0x2 ;  /* 0x000000d803047211 */ /* 0x000fe200078f10ff */
[----:B0-----:R-:W-:Y:S01]  /*0a80*/  ULEA UR42, UR40, UR42, 0x18 ;  /* 0x0000002a282a7291 */ /* 0x001fe2000f8ec03f */
[----:B------:R-:W-:Y:S02]  /*0a90*/  LOP3.LUT R5, R0, 0xffffff80, RZ, 0xc0, !PT ;  /* 0xffffff8000057812 */ /* 0x000fe400078ec0ff */
[----:B------:R-:W-:Y:S02]  /*0aa0*/  LOP3.LUT R9, R4, 0xfffffffc, RZ, 0xc0, !PT ;  /* 0xfffffffc04097812 */ /* 0x000fe400078ec0ff */
[----:B------:R-:W-:Y:S01]  /*0ab0*/  LEA.HI R2, R6, R11, RZ, 0x2 ;  /* 0x0000000b06027211 */ /* 0x000fe200078f10ff */
[C---:B------:R-:W-:Y:S01]  /*0ac0*/  IMAD.IADD R6, R216.reuse, 0x1, -R7 ;  /* 0x00000001d8067824 */ /* 0x040fe200078e0a07 */
[C---:B------:R-:W-:Y:S01]  /*0ad0*/  IADD3 R5, R216.reuse, -R5, RZ ;  /* 0x80000005d8057210 */ /* 0x040fe20007ffe0ff */
[----:B------:R-:W-:Y:S01]  /*0ae0*/  IMAD.IADD R12, R216, 0x1, -R9 ;  /* 0x00000001d80c7824 */ /* 0x000fe200078e0a09 */
[----:B------:R-:W-:-:S02]  /*0af0*/  SHF.R.S32.HI R211, RZ, 0x7, R0 ;  /* 0x00000007ffd37819 */ /* 0x000fc40000011400 */
[----:B------:R-:W-:Y:S02]  /*0b00*/  LOP3.LUT R4, R2, 0x3ffffc, RZ, 0xc0, !PT ;  /* 0x003ffffc02047812 */ /* 0x000fe400078ec0ff */
[--C-:B------:R-:W-:Y:S01]  /*0b10*/  SHF.R.S32.HI R7, RZ, 0x1f, R6.reuse ;  /* 0x0000001fff077819 */ /* 0x100fe20000011406 */
[----:B------:R-:W-:Y:S01]  /*0b20*/  IMAD R15, R211, 0x100, R6 ;  /* 0x00000100d30f7824 */ /* 0x000fe200078e0206 */
[----:B------:R-:W-:Y:S01]  /*0b30*/  SHF.R.S32.HI R2, RZ, 0x1f, R5 ;  /* 0x0000001fff027819 */ /* 0x000fe20000011405 */
[----:B------:R-:W-:Y:S01]  /*0b40*/  IMAD.IADD R10, R11, 0x1, -R4 ;  /* 0x000000010b0a7824 */ /* 0x000fe200078e0a04 */
[----:B------:R-:W-:Y:S02]  /*0b50*/  LEA.HI R9, R12, R12, RZ, 0x1 ;  /* 0x0000000c0c097211 */ /* 0x000fe400078f08ff */
[----:B------:R-:W-:Y:S01]  /*0b60*/  LEA.HI R7, R7, R6, RZ, 0x3 ;  /* 0x0000000607077211 */ /* 0x000fe200078f18ff */
[----:B------:R-:W-:Y:S01]  /*0b70*/  IMAD R14, R10, 0x10, R15 ;  /* 0x000000100a0e7824 */ /* 0x000fe200078e020f */
[----:B------:R-:W-:-:S02]  /*0b80*/  LEA.HI R4, R2, R5, RZ, 0x2 ;  /* 0x0000000502047211 */ /* 0x000fc400078f10ff */
[----:B------:R-:W-:Y:S02]  /*0b90*/  LOP3.LUT R13, R9, 0x1ffffffe, RZ, 0xc0, !PT ;  /* 0x1ffffffe090d7812 */ /* 0x000fe400078ec0ff */
[----:B------:R-:W-:Y:S02]  /*0ba0*/  LOP3.LUT R9, R7, 0xfffffff8, RZ, 0xc0, !PT ;  /* 0xfffffff807097812 */ /* 0x000fe400078ec0ff */
[----:B------:R-:W-:Y:S02]  /*0bb0*/  LOP3.LUT R10, R4, 0x7ffffffc, RZ, 0xc0, !PT ;  /* 0x7ffffffc040a7812 */ /* 0x000fe400078ec0ff */
[----:B------:R-:W-:Y:S01]  /*0bc0*/  IADD3 R13, R12, -R13, RZ ;  /* 0x8000000d0c0d7210 */ /* 0x000fe20007ffe0ff */
[----:B------:R-:W-:Y:S01]  /*0bd0*/  IMAD.IADD R9, R6, 0x1, -R9 ;  /* 0x0000000106097824 */ /* 0x000fe200078e0a09 */
[----:B------:R-:W-:Y:S01]  /*0be0*/  LEA.HI R6, R2, R5, RZ, 0x5 ;  /* 0x0000000502067211 */ /* 0x000fe200078f28ff */
[----:B------:R-:W-:Y:S01]  /*0bf0*/  IMAD.IADD R12, R5, 0x1, -R10 ;  /* 0x00000001050c7824 */ /* 0x000fe200078e0a0a */
[--C-:B------:R-:W-:Y:S01]  /*0c00*/  SHF.R.S32.HI R2, RZ, 0x2, R4.reuse ;  /* 0x00000002ff027819 */ /* 0x100fe20000011404 */
[----:B------:R-:W-:Y:S01]  /*0c10*/  IMAD.SHL.U32 R10, R7, 0x40, RZ ;  /* 0x00000040070a7824 */ /* 0x000fe200078e00ff */
[----:B------:R-:W-:Y:S01]  /*0c20*/  SHF.R.S32.HI R5, RZ, 0x1f, R4 ;  /* 0x0000001fff057819 */ /* 0x000fe20000011404 */
[----:B------:R-:W-:Y:S01]  /*0c30*/  IMAD.SHL.U32 R4, R9, 0x40, RZ ;  /* 0x0000004009047824 */ /* 0x000fe200078e00ff */
[----:B------:R-:W-:-:S02]  /*0c40*/  SHF.L.U32 R7, R8, 0x3, RZ ;  /* 0x0000000308077819 */ /* 0x000fc400000006ff */
[----:B------:R-:W-:Y:S02]  /*0c50*/  LOP3.LUT R10, R10, 0x7ffffe00, RZ, 0xc0, !PT ;  /* 0x7ffffe000a0a7812 */ /* 0x000fe400078ec0ff */
[----:B------:R-:W-:Y:S01]  /*0c60*/  LOP3.LUT R4, R4, 0x1c0, RZ, 0xc0, !PT ;  /* 0x000001c004047812 */ /* 0x000fe200078ec0ff */
[--C-:B------:R-:W-:Y:S01]  /*0c70*/  IMAD.U32 R215, R14, 0x40, R7.reuse ;  /* 0x000000400ed77824 */ /* 0x100fe200078e0007 */
[----:B------:R-:W-:Y:S01]  /*0c80*/  LEA.HI R3, R3, R216, RZ, 0x3 ;  /* 0x000000d803037211 */ /* 0x000fe200078f18ff */
[----:B------:R-:W-:Y:S01]  /*0c90*/  IMAD R10, R11, 0x400, R10 ;  /* 0x000004000b0a7824 */ /* 0x000fe200078e020a */
[----:B------:R-:W-:Y:S02]  /*0ca0*/  LOP3.LUT R7, R4, 0x8, R7, 0xf8, !PT ;  /* 0x0000000804077812 */ /* 0x000fe400078ef807 */
[----:B------:R-:W-:Y:S02]  /*0cb0*/  SHF.R.U32.HI R4, RZ, 0x3, R4 ;  /* 0x00000003ff047819 */ /* 0x000fe40000011604 */
[----:B------:R-:W-:-:S02]  /*0cc0*/  R2P PR, R9, 0x6 ;  /* 0x0000000609007804 */ /* 0x000fc40000000000 */
[----:B------:R-:W-:Y:S02]  /*0cd0*/  LOP3.LUT R7, R7, R4, RZ, 0x3c, !PT ;  /* 0x0000000407077212 */ /* 0x000fe400078e3cff */
[----:B------:R-:W-:Y:S02]  /*0ce0*/  LOP3.LUT R209, R3, 0xfffffff8, RZ, 0xc0, !PT ;  /* 0xfffffff803d17812 */ /* 0x000fe400078ec0ff */
[----:B------:R-:W-:Y:S02]  /*0cf0*/  IADD3 R7, R10, R7, RZ ;  /* 0x000000070a077210 */ /* 0x000fe40007ffe0ff */
[----:B------:R-:W-:Y:S01]  /*0d00*/  LEA.HI R5, R5, R2, RZ, 0x3 ;  /* 0x0000000205057211 */ /* 0x000fe200078f18ff */
[----:B------:R-:W-:Y:S01]  /*0d10*/  IMAD.IADD R209, R216, 0x1, -R209 ;  /* 0x00000001d8d17824 */ /* 0x000fe200078e0ad1 */
[----:B------:R-:W-:Y:S02]  /*0d20*/  LEA R19, R7, UR42, 0x1 ;  /* 0x0000002a07137c11 */ /* 0x000fe4000f8e08ff */
[----:B------:R-:W-:Y:S01]  /*0d30*/  LOP3.LUT R5, R5, 0xfffffff8, RZ, 0xc0, !PT ;  /* 0xfffffff805057812 */ /* 0x000fe200078ec0ff */
[----:B------:R-:W-:Y:S01]  /*0d40*/  IMAD.SHL.U32 R17, R209, 0x8, RZ ;  /* 0x00000008d1117824 */ /* 0x000fe200078e00ff */
[----:B------:R-:W-:Y:S01]  /*0d50*/  LEA.HI R0, R0, R211, RZ, 0x1 ;  /* 0x000000d300007211 */ /* 0x000fe200078f08ff */
[C---:B------:R-:W-:Y:S01]  /*0d60*/  VIADD R184, R19.reuse, 0x26800 ;  /* 0x0002680013b87836 */ /* 0x040fe20000000000 */
[----:B------:R-:W-:Y:S01]  /*0d70*/  SHF.R.S32.HI R6, RZ, 0x5, R6 ;  /* 0x00000005ff067819 */ /* 0x000fe20000011406 */
[----:B------:R-:W-:Y:S01]  /*0d80*/  IMAD.IADD R5, R2, 0x1, -R5 ;  /* 0x0000000102057824 */ /* 0x000fe200078e0a05 */
[----:B------:R-:W-:Y:S01]  /*0d90*/  LOP3.LUT R0, R0, 0xfffffe, RZ, 0xc0, !PT ;  /* 0x00fffffe00007812 */ /* 0x000fe200078ec0ff */
[----:B------:R-:W-:Y:S01]  /*0da0*/  VIADD R22, R19, 0x26820 ;  /* 0x0002682013167836 */ /* 0x000fe20000000000 */
[----:B------:R-:W-:Y:S01]  /*0db0*/  SEL R23, R23, 0xffffffc0, !P2 ;  /* 0xffffffc017177807 */ /* 0x000fe20005000000 */
[C---:B------:R-:W-:Y:S01]  /*0dc0*/  VIADD R189, R17.reuse, 0x80 ;  /* 0x0000008011bd7836 */ /* 0x040fe20000000000 */
[----:B------:R-:W-:Y:S01]  /*0dd0*/  @P1 IADD3 R22, R184, -0x20, RZ ;  /* 0xffffffe0b8161810 */ /* 0x000fe20007ffe0ff */
[C---:B------:R-:W-:Y:S01]  /*0de0*/  VIADD R188, R17.reuse, 0xc0 ;  /* 0x000000c011bc7836 */ /* 0x040fe20000000000 */
[C---:B------:R-:W-:Y:S01]  /*0df0*/  IADD3 R190, R17.reuse, 0x40, RZ ;  /* 0x0000004011be7810 */ /* 0x040fe20007ffe0ff */
[C---:B------:R-:W-:Y:S01]  /*0e00*/  VIADD R187, R17.reuse, 0x100 ;  /* 0x0000010011bb7836 */ /* 0x040fe20000000000 */
[C---:B------:R-:W-:Y:S01]  /*0e10*/  IADD3 R214, R17.reuse, 0x180, RZ ;  /* 0x0000018011d67810 */ /* 0x040fe20007ffe0ff */
        /* <DEDUP_REMOVED lines=12> */
[----:B------:R-:W-:Y:S01]  /*0ee0*/  IMAD.SHL.U32 R2, R12, 0x2, RZ ;  /* 0x000000020c027824 */ /* 0x000fe200078e00ff */
[----:B------:R-:W-:Y:S01]  /*0ef0*/  SHF.R.S32.HI R218, RZ, 0x1f, R214 ;  /* 0x0000001fffda7819 */ /* 0x000fe200000114d6 */
[----:B------:R-:W-:Y:S01]  /*0f00*/  IMAD R185, R13, 0x8, R16 ;  /* 0x000000080db97824 */ /* 0x000fe200078e0210 */
[----:B------:R-:W-:Y:S01]  /*0f10*/  SHF.R.S32.HI R217, RZ, 0x1f, R212 ;  /* 0x0000001fffd97819 */ /* 0x000fe200000114d4 */
[----:B------:R-:W-:-:S07]  /*0f20*/  IMAD.IADD R23, R23, 0x1, R22 ;  /* 0x0000000117177824 */ /* 0x000fce00078e0216 */
.L_x_4080:
        /* <DEDUP_REMOVED lines=21> */
.L_x_4020:
[----:B------:R-:W-:Y:S01]  /*1080*/  ULDC UR7, c[0x0][0xc54] ;  /* 0x0003150000077ab9 */ /* 0x000fe20000000800 */
[----:B------:R-:W-:Y:S01]  /*1090*/  UMOV UR6, UR9 ;  /* 0x0000000900067c82 */ /* 0x000fe20008000000 */
[----:B------:R-:W-:-:S11]  /*10a0*/  UISETP.NE.AND UP0, UPT, UR7, 0x1, UPT ;  /* 0x000000010700788c */ /* 0x000fd6000bf05270 */
[----:B------:R-:W-:Y:S02]  /*10b0*/  @UP0 ULDC.64 UR10, c[0x0][0xc58] ;  /* 0x00031600000a0ab9 */ /* 0x000fe40000000a00 */
[----:B------:R-:W-:-:S04]  /*10c0*/  UIMAD.WIDE.U32 UR4, UR9, UR10, URZ ;  /* 0x0000000a090472a5 */ /* 0x000fc8000f8e003f */
[----:B------:R-:W-:-:S04]  /*10d0*/  @UP0 USHF.R.U32.HI UR6, URZ, UR11, UR5 ;  /* 0x0000000b3f060299 */ /* 0x000fc80008011605 */
[----:B------:R-:W-:-:S12]  /*10e0*/  UIMAD UR4, UR6, UR7, URZ ;  /* 0x00000007060472a4 */ /* 0x000fd8000f8e023f */
.L_x_4021:
[----:B------:R-:W-:Y:S01]  /*10f0*/  ULDC UR45, c[0x0][0xc48] ;  /* 0x00031200002d7ab9 */ /* 0x000fe20000000800 */
[----:B------:R-:W-:Y:S01]  /*1100*/  ULDC.64 UR10, c[0x0][0x418] ;  /* 0x00010600000a7ab9 */ /* 0x000fe20000000a00 */
[----:B------:R-:W-:Y:S02]  /*1110*/  UISETP.NE.AND UP1, UPT, UR45, 0x1, UPT ;  /* 0x000000012d00788c */ /* 0x000fe4000bf25270 */
[----:B------:R-:W-:Y:S02]  /*1120*/  UISETP.NE.U32.AND UP0, UPT, UR10, URZ, UPT ;  /* 0x0000003f0a00728c */ /* 0x000fe4000bf05070 */
[----:B------:R-:W-:Y:S02]  /*1130*/  UIADD3 UR4, UR9, -UR4, URZ ;  /* 0x8000000409047290 */ /* 0x000fe4000fffe03f */
[----:B------:R-:W-:Y:S02]  /*1140*/  ULOP3.LUT UR6, URZ, UR6, URZ, 0x33, !UPT ;  /* 0x000000063f067292 */ /* 0x000fe4000f8e333f */
[----:B------:R-:W-:Y:S01]  /*1150*/  UISETP.NE.AND.EX UP0, UPT, UR11, URZ, UPT, UP0 ;  /* 0x0000003f0b00728c */ /* 0x000fe2000bf05300 */
[----:B------:R-:W-:Y:S01]  /*1160*/  ULDC UR5, c[0x0][0xc3c] ;  /* 0x00030f0000057ab9 */ /* 0x000fe20000000800 */
[----:B------:R-:W-:Y:S01]  /*1170*/  ULDC UR9, c[0x0][0xc54] ;  /* 0x0003150000097ab9 */ /* 0x000fe20000000800 */
[----:B------:R-:W-:Y:S01]  /*1180*/  ULDC UR48, c[0x0][0x424] ;  /* 0x0001090000307ab9 */ /* 0x000fe20000000800 */
[----:B------:R-:W-:-:S02]  /*1190*/  UISETP.NE.AND UP2, UPT, UR46, 0x1, UPT ;  /* 0x000000012e00788c */ /* 0x000fc4000bf45270 */
[----:B------:R-:W-:Y:S02]  /*11a0*/  UIADD3 UR6, UR6, UR5, URZ ;  /* 0x0000000506067290 */ /* 0x000fe4000fffe03f */
[----:B------:R-:W-:Y:S02]  /*11b0*/  UIMAD UR8, UR8, UR9, UR4 ;  /* 0x00000009080872a4 */ /* 0x000fe4000f8e0204 */
[----:B------:R-:W-:Y:S01]  /*11c0*/  USEL UR48, UR48, 0x1, UP0 ;  /* 0x0000000130307887 */ /* 0x000fe20008000000 */
[----:B------:R-:W-:Y:S01]  /*11d0*/  PLOP3.LUT P0, PT, PT, PT, UP2, 0x80, 0x0 ;  /* 0x000000000000781c */ /* 0x000fe20003f0f028 */
[----:B------:R-:W-:Y:S01]  /*11e0*/  ULDC UR7, c[0x0][0x2f0] ;  /* 0x0000bc0000077ab9 */ /* 0x000fe20000000800 */
[----:B------:R-:W-:Y:S01]  /*11f0*/  @UP1 ULDC UR4, c[0x0][0xc4c] ;  /* 0x0003130000041ab9 */ /* 0x000fe20000000800 */
[----:B------:R-:W-:Y:S02]  /*1200*/  USHF.L.U32 UR44, UR6, 0x6, URZ ;  /* 0x00000006062c7899 */ /* 0x000fe4000800063f */
        /* <DEDUP_REMOVED lines=8> */
[----:B------:R-:W-:-:S02]  /*1290*/  UIMAD UR45, UR45, UR5, UR8 ;  /* 0x000000052d2d72a4 */ /* 0x000fc4000f8e0208 */
[----:B------:R-:W-:Y:S01]  /*12a0*/  USHF.R.S32.HI UR52, URZ, 0x6, UR4 ;  /* 0x000000063f347899 */ /* 0x000fe20008011404 */
[----:B------:R-:W-:Y:S11]  /*12b0*/  @!P0 BRA `(.L_x_4022) ;  /* 0x0000001c00708947 */ /* 0x000ff60003800000 */
[----:B------:R-:W0:Y:S01]  /*12c0*/  LDC R0, c[0x0][0x448] ;  /* 0x00011200ff007b82 */ /* 0x000e220000000800 */
[----:B------:R-:W-:Y:S01]  /*12d0*/  UIADD3 UR5, UR44, 0x3f, URZ ;  /* 0x0000003f2c057890 */ /* 0x000fe2000fffe03f */
[----:B------:R-:W-:Y:S01]  /*12e0*/  CS2R R150, SRZ ;  /* 0x0000000000967805 */ /* 0x000fe2000001ff00 */
[----:B------:R-:W-:Y:S01]  /*12f0*/  ULDC UR4, c[0x0][0x288] ;  /* 0x0000a20000047ab9 */ /* 0x000fe20000000800 */
[----:B------:R-:W-:Y:S01]  /*1300*/  CS2R R148, SRZ ;  /* 0x0000000000947805 */ /* 0x000fe2000001ff00 */
[----:B------:R-:W-:Y:S01]  /*1310*/  UIADD3 UR4, -UR4, 0x40, URZ ;  /* 0x0000004004047890 */ /* 0x000fe2000fffe13f */
[----:B------:R-:W-:Y:S02]  /*1320*/  CS2R R146, SRZ ;  /* 0x0000000000927805 */ /* 0x000fe4000001ff00 */
[----:B------:R-:W-:Y:S02]  /*1330*/  CS2R R144, SRZ ;  /* 0x0000000000907805 */ /* 0x000fe4000001ff00 */
[----:B------:R-:W-:Y:S01]  /*1340*/  CS2R R142, SRZ ;  /* 0x00000000008e7805 */ /* 0x000fe2000001ff00 */
[----:B------:R-:W-:Y:S01]  /*1350*/  UIMAD UR4, UR48, UR7, UR4 ;  /* 0x00000007300472a4 */ /* 0x000fe2000f8e0204 */
        /* <DEDUP_REMOVED lines=14> */
[----:B0-----:R-:W-:Y:S02]  /*1440*/  ISETP.NE.AND P0, PT, R0, 0x1, PT ;  /* 0x000000010000780c */ /* 0x001fe40003f05270 */
[----:B------:R-:W-:Y:S02]  /*1450*/  CS2R R116, SRZ ;  /* 0x0000000000747805 */ /* 0x000fe4000001ff00 */
[----:B------:R-:W-:Y:S02]  /*1460*/  MOV R0, UR5 ;  /* 0x0000000500007c02 */ /* 0x000fe40008000f00 */
        /* <DEDUP_REMOVED lines=10> */
[----:B------:R-:W0:Y:S01]  /*1510*/  @P0 LDC R3, c[0x0][0x44c] ;  /* 0x00011300ff030b82 */ /* 0x000e220000000800 */
[----:B------:R-:W-:Y:S02]  /*1520*/  CS2R R170, SRZ ;  /* 0x0000000000aa7805 */ /* 0x000fe4000001ff00 */
[----:B------:R-:W-:Y:S02]  /*1530*/  CS2R R90, SRZ ;  /* 0x00000000005a7805 */ /* 0x000fe4000001ff00 */
[----:B------:R-:W-:Y:S02]  /*1540*/  CS2R R172, SRZ ;  /* 0x0000000000ac7805 */ /* 0x000fe4000001ff00 */
[----:B------:R-:W-:-:S02]  /*1550*/  CS2R R86, SRZ ;  /* 0x0000000000567805 */ /* 0x000fc4000001ff00 */
[----:B------:R-:W-:Y:S02]  /*1560*/  CS2R R174, SRZ ;  /* 0x0000000000ae7805 */ /* 0x000fe4000001ff00 */
[----:B------:R-:W-:Y:S02]  /*1570*/  CS2R R82, SRZ ;  /* 0x0000000000527805 */ /* 0x000fe4000001ff00 */
[----:B------:R-:W-:Y:S01]  /*1580*/  CS2R R176, SRZ ;  /* 0x0000000000b07805 */ /* 0x000fe2000001ff00 */
[----:B------:R-:W1:Y:S01]  /*1590*/  @P0 LDC R4, c[0x0][0x450] ;  /* 0x00011400ff040b82 */ /* 0x000e620000000800 */
        /* <DEDUP_REMOVED lines=13> */
[----:B------:R-:W-:Y:S02]  /*1670*/  CS2R R54, SRZ ;  /* 0x0000000000367805 */ /* 0x000fe4000001ff00 */
[----:B------:R-:W-:Y:S01]  /*1680*/  CS2R R198, SRZ ;  /* 0x0000000000c67805 */ /* 0x000fe2000001ff00 */
[----:B0-----:R-:W-:Y:S01]  /*1690*/  @P0 IMAD.HI.U32 R3, R3, UR5, RZ ;  /* 0x0000000503030c27 */ /* 0x001fe2000f8e00ff */
[----:B------:R-:W-:-:S02]  /*16a0*/  CS2R R50, SRZ ;  /* 0x0000000000327805 */ /* 0x000fc4000001ff00 */
[----:B------:R-:W-:Y:S02]  /*16b0*/  CS2R R200, SRZ ;  /* 0x0000000000c87805 */ /* 0x000fe4000001ff00 */
[----:B------:R-:W-:Y:S02]  /*16c0*/  CS2R R46, SRZ ;  /* 0x00000000002e7805 */ /* 0x000fe4000001ff00 */
[----:B------:R-:W-:Y:S02]  /*16d0*/  CS2R R202, SRZ ;  /* 0x0000000000ca7805 */ /* 0x000fe4000001ff00 */
[----:B------:R-:W-:Y:S02]  /*16e0*/  CS2R R42, SRZ ;  /* 0x00000000002a7805 */ /* 0x000fe4000001ff00 */
[----:B------:R-:W-:Y:S02]  /*16f0*/  CS2R R204, SRZ ;  /* 0x0000000000cc7805 */ /* 0x000fe4000001ff00 */
[----:B------:R-:W-:-:S02]  /*1700*/  CS2R R38, SRZ ;  /* 0x0000000000267805 */ /* 0x000fc4000001ff00 */
[----:B-1----:R-:W-:Y:S02]  /*1710*/  @P0 SHF.R.U32.HI R0, RZ, R4, R3 ;  /* 0x00000004ff000219 */ /* 0x002fe40000011603 */
[----:B------:R-:W-:Y:S02]  /*1720*/  CS2R R206, SRZ ;  /* 0x0000000000ce7805 */ /* 0x000fe4000001ff00 */
[----:B------:R-:W-:Y:S02]  /*1730*/  PLOP3.LUT P0, PT, PT, PT, PT, 0x80, 0x0 ;  /* 0x000000000000781c */ /* 0x000fe40003f0f070 */
[----:B------:R-:W-:Y:S02]  /*1740*/  CS2R R34, SRZ ;  /* 0x0000000000227805 */ /* 0x000fe4000001ff00 */
[----:B------:R-:W-:Y:S01]  /*1750*/  MOV R208, RZ ;  /* 0x000000ff00d07202 */ /* 0x000fe20000000f00 */
[----:B------:R-:W-:Y:S01]  /*1760*/  VIADD R3, R0, UR4 ;  /* 0x0000000400037c36 */ /* 0x000fe20008000000 */
[----:B------:R-:W-:Y:S01]  /*1770*/  CS2R R30, SRZ ;  /* 0x00000000001e7805 */ /* 0x000fe2000001ff00 */
[----:B------:R-:W-:Y:S01]  /*1780*/  IMAD.MOV.U32 R0, RZ, RZ, RZ ;  /* 0x000000ffff007224 */ /* 0x000fe200078e00ff */
[----:B------:R-:W-:Y:S01]  /*1790*/  CS2R R26, SRZ ;  /* 0x00000000001a7805 */ /* 0x000fe2000001ff00 */
[----:B------:R-:W-:Y:S01]  /*17a0*/  IMAD.MOV.U32 R7, RZ, RZ, RZ ;  /* 0x000000ffff077224 */ /* 0x000fe200078e00ff */
[----:B------:R-:W-:Y:S01]  /*17b0*/  SHF.R.S32.HI R4, RZ, 0x1f, R3 ;  /* 0x0000001fff047819 */ /* 0x000fe20000011403 */
[----:B------:R-:W-:-:S03]  /*17c0*/  IMAD.MOV.U32 R21, RZ, RZ, RZ ;  /* 0x000000ffff157224 */ /* 0x000fc600078e00ff */
[----:B------:R-:W-:Y:S01]  /*17d0*/  LEA.HI R4, R4, R3, RZ, 0x6 ;  /* 0x0000000304047211 */ /* 0x000fe200078f30ff */
[----:B------:R-:W-:-:S03]  /*17e0*/  IMAD.MOV.U32 R3, RZ, RZ, RZ ;  /* 0x000000ffff037224 */ /* 0x000fc600078e00ff */
[----:B------:R-:W-:-:S04]  /*17f0*/  SHF.R.S32.HI R4, RZ, 0x6, R4 ;  /* 0x00000006ff047819 */ /* 0x000fc80000011404 */
[----:B------:R-:W-:-:S04]  /*1800*/  VIMNMX R4, R4, UR52, PT ;  /* 0x0000003404047c48 */ /* 0x000fc8000bfe0100 */
[----:B------:R-:W-:-:S13]  /*1810*/  ISETP.GE.AND P1, PT, R4, 0x1, PT ;  /* 0x000000010400780c */ /* 0x000fda0003f26270 */
        /* <DEDUP_REMOVED lines=15> */
.L_x_4024:
[----:B------:R-:W-:Y:S01]  /*1910*/  ULEA UR21, UR38, UR42, 0x3 ;  /* 0x0000002a26157291 */ /* 0x000fe2000f8e183f */
[----:B------:R-:W-:-:S05]  /*1920*/  IMAD.U32 R0, RZ, RZ, UR37 ;  /* 0x00000025ff007e24 */ /* 0x000fca000f8e00ff */
[----:B------:R-:W-:-:S04]  /*1930*/  SHF.L.U32 R0, R0, 0x1f, RZ ;  /* 0x0000001f00007819 */ /* 0x000fc800000006ff */
[----:B------:R-:W0:Y:S02]  /*1940*/  SYNCS.PHASECHK.TRANS64.TRYWAIT P1, [UR21+0x28c50], R0 ;  /* 0x028c5000ff0075a7 */ /* 0x000e240008020155 */
[----:B0-----:R-:W-:Y:S05]  /*1950*/  @!P1 BRA `(.L_x_4025) ;  /* 0x000000ec00b89947 */ /* 0x001fea0003800000 */
.L_x_4144:
        /* <DEDUP_REMOVED lines=38> */
.L_x_4026:
[----:B------:R-:W-:Y:S01]  /*1bc0*/  UIADD3 UR6, UR21, 0x28c60, URZ ;  /* 0x00028c6015067890 */ /* 0x000fe2000fffe03f */
[----:B------:R-:W-:-:S03]  /*1bd0*/  ISETP.GE.AND P1, PT, R4, 0x2, PT ;  /* 0x000000020400780c */ /* 0x000fc60003f26270 */
[----:B------:R-:W-:-:S09]  /*1be0*/  UPRMT UR6, UR40, 0x654, UR6 ;  /* 0x0000065428067896 */ /* 0x000fd20008000006 */
[----:B------:R-:W-:Y:S01]  /*1bf0*/  SYNCS.ARRIVE.TRANS64.RED.A1T0 RZ, [UR6], RZ ;  /* 0x000000ffffff79a7 */ /* 0x000fe20008100406 */
[----:B------:R-:W-:Y:S05]  /*1c00*/  @!P1 BRA `(.L_x_4027) ;  /* 0x0000000800dc9947 */ /* 0x000fea0003800000 */
[----:B------:R-:W-:-:S07]  /*1c10*/  VIADD R4, R4, 0xfffffffe ;  /* 0xfffffffe04047836 */ /* 0x000fce0000000000 */
.L_x_4033:
[----:B------:R-:W-:Y:S01]  /*1c20*/  BAR.SYNC.DEFER_BLOCKING 0xe, 0x100 ;  /* 0x0384000000007b1d */ /* 0x000fe20000010000 */
[----:B01----:R-:W-:Y:S01]  /*1c30*/  MOV R3, UR38 ;  /* 0x0000002600037c02 */ /* 0x003fe20008000f00 */
        /* <DEDUP_REMOVED lines=141> */
.L_x_4028:
[----:B------:R-:W-:Y:S01]  /*2510*/  ULEA UR21, UR38, UR42, 0x3 ;  /* 0x0000002a26157291 */ /* 0x000fe2000f8e183f */
[----:B------:R-:W-:-:S05]  /*2520*/  IMAD.U32 R0, RZ, RZ, UR37 ;  /* 0x00000025ff007e24 */ /* 0x000fca000f8e00ff */
[----:B------:R-:W-:-:S04]  /*2530*/  SHF.L.U32 R0, R0, 0x1f, RZ ;  /* 0x0000001f00007819 */ /* 0x000fc800000006ff */
[----:B------:R0:W1:Y:S01]  /*2540*/  SYNCS.PHASECHK.TRANS64.TRYWAIT P1, [UR21+0x28c50], R0 ;  /* 0x028c5000ff0075a7 */ /* 0x0000620008020155 */
[----:B------:R-:W-:Y:S05]  /*2550*/  @!P0 BRA `(.L_x_4029) ;  /* 0x0000000000048947 */ /* 0x000fea0003800000 */
[----:B------:R-:W-:Y:S01]  /*2560*/  BPT.TRAP 0x1 ;  /* 0x000000040000795c */ /* 0x000fe20000300000 */
.L_x_4029:
[----:B-1----:R-:W-:Y:S05]  /*2570*/  @P1 BRA `(.L_x_4030) ;  /* 0x0000000000081947 */ /* 0x002fea0003800000 */
[----:B------:R-:W1:Y:S02]  /*2580*/  SYNCS.PHASECHK.TRANS64.TRYWAIT P1, [UR21+0x28c50], R0 ;  /* 0x028c5000ff0075a7 */ /* 0x000e640008020155 */
[----:B-1----:R-:W-:Y:S05]  /*2590*/  @!P1 BRA `(.L_x_4031) ;  /* 0x000000e000c09947 */ /* 0x002fea0003800000 */
.L_x_4030:
        /* <DEDUP_REMOVED lines=26> */
.L_x_4032:
[----:B------:R-:W-:-:S04]  /*2740*/  UIADD3 UR6, UR21, 0x28c60, URZ ;  /* 0x00028c6015067890 */ /* 0x000fc8000fffe03f */
[----:B------:R-:W-:-:S09]  /*2750*/  UPRMT UR6, UR40, 0x654, UR6 ;  /* 0x0000065428067896 */ /* 0x000fd20008000006 */
[----:B------:R-:W-:Y:S01]  /*2760*/  SYNCS.ARRIVE.TRANS64.RED.A1T0 RZ, [UR6], RZ ;  /* 0x000000ffffff79a7 */ /* 0x000fe20008100406 */
[----:B------:R-:W-:Y:S05]  /*2770*/  @P2 BRA `(.L_x_4033) ;  /* 0xfffffff400282947 */ /* 0x000fea000383ffff */
.L_x_4027:
[----:B------:R-:W-:Y:S01]  /*2780*/  BAR.SYNC.DEFER_BLOCKING 0xe, 0x100 ;  /* 0x0384000000007b1d */ /* 0x000fe20000010000 */
[----:B01----:R-:W-:Y:S01]  /*2790*/  IMAD.U32 R3, RZ, RZ, UR38 ;  /* 0x00000026ff037e24 */ /* 0x003fe2000f8e00ff */
[----:B------:R-:W-:Y:S01]  /*27a0*/  UIADD3 UR38, UR38, 0x1, URZ ;  /* 0x0000000126267890 */ /* 0x000fe2000fffe03f */
[----:B------:R-:W-:-:S03]  /*27b0*/  PLOP3.LUT P0, PT, PT, PT, PT, 0x8, 0x0 ;  /* 0x000000000000781c */ /* 0x000fc60003f0e170 */
        /* <DEDUP_REMOVED lines=140> */
.L_x_4022:
[----:B------:R-:W-:Y:S01]  /*3080*/  ULDC UR4, c[0x0][0x448] ;  /* 0x0001120000047ab9 */ /* 0x000fe20000000800 */
[----:B------:R-:W-:Y:S01]  /*3090*/  UIADD3 UR6, UR44, 0x3f, URZ ;  /* 0x0000003f2c067890 */ /* 0x000fe2000fffe03f */
[----:B------:R-:W-:Y:S01]  /*30a0*/  PLOP3.LUT P0, PT, PT, PT, PT, 0x80, 0x0 ;  /* 0x000000000000781c */ /* 0x000fe20003f0f070 */
[----:B------:R-:W-:Y:S01]  /*30b0*/  UISETP.NE.AND UP0, UPT, UR4, 0x1, UPT ;  /* 0x000000010400788c */ /* 0x000fe2000bf05270 */
[----:B------:R-:W-:Y:S01]  /*30c0*/  IMAD.MOV.U32 R0, RZ, RZ, RZ ;  /* 0x000000ffff007224 */ /* 0x000fe200078e00ff */
[----:B------:R-:W-:Y:S01]  /*30d0*/  ULDC UR8, c[0x0][0x288] ;  /* 0x0000a20000087ab9 */ /* 0x000fe20000000800 */
[----:B------:R-:W-:Y:S01]  /*30e0*/  IMAD.MOV.U32 R3, RZ, RZ, RZ ;  /* 0x000000ffff037224 */ /* 0x000fe200078e00ff */
[----:B------:R-:W-:Y:S01]  /*30f0*/  UIADD3 UR8, -UR8, 0x40, URZ ;  /* 0x0000004008087890 */ /* 0x000fe2000fffe13f */
[----:B------:R-:W-:Y:S01]  /*3100*/  CS2R R150, SRZ ;  /* 0x0000000000967805 */ /* 0x000fe2000001ff00 */
[----:B------:R-:W-:Y:S01]  /*3110*/  UP2UR UR49, UPR, URZ, 0x1 ;  /* 0x000000013f317883 */ /* 0x000fe20008000000 */
[----:B------:R-:W-:Y:S01]  /*3120*/  CS2R R148, SRZ ;  /* 0x0000000000947805 */ /* 0x000fe2000001ff00 */
[----:B------:R-:W-:Y:S01]  /*3130*/  UIMAD UR8, UR48, UR7, UR8 ;  /* 0x00000007300872a4 */ /* 0x000fe2000f8e0208 */
[----:B------:R-:W-:-:S02]  /*3140*/  CS2R R146, SRZ ;  /* 0x0000000000927805 */ /* 0x000fc4000001ff00 */
[----:B------:R-:W-:Y:S01]  /*3150*/  CS2R R144, SRZ ;  /* 0x0000000000907805 */ /* 0x000fe2000001ff00 */
[----:B------:R-:W-:Y:S01]  /*3160*/  @UP0 ULDC UR4, c[0x0][0x44c] ;  /* 0x0001130000040ab9 */ /* 0x000fe20000000800 */
[----:B------:R-:W-:Y:S01]  /*3170*/  @UP0 ULDC UR9, c[0x0][0x450] ;  /* 0x0001140000090ab9 */ /* 0x000fe20000000800 */
[----:B------:R-:W-:Y:S01]  /*3180*/  UIMAD.WIDE.U32 UR4, UR6, UR4, URZ ;  /* 0x00000004060472a5 */ /* 0x000fe2000f8e003f */
[----:B------:R-:W-:Y:S02]  /*3190*/  CS2R R142, SRZ ;  /* 0x00000000008e7805 */ /* 0x000fe4000001ff00 */
[----:B------:R-:W-:Y:S02]  /*31a0*/  CS2R R140, SRZ ;  /* 0x00000000008c7805 */ /* 0x000fe4000001ff00 */
[----:B------:R-:W-:Y:S01]  /*31b0*/  CS2R R138, SRZ ;  /* 0x00000000008a7805 */ /* 0x000fe2000001ff00 */
[----:B------:R-:W-:Y:S01]  /*31c0*/  @UP0 USHF.R.U32.HI UR6, URZ, UR9, UR5 ;  /* 0x000000093f060299 */ /* 0x000fe20008011605 */
[----:B------:R-:W-:-:S02]  /*31d0*/  CS2R R136, SRZ ;  /* 0x0000000000887805 */ /* 0x000fc4000001ff00 */
[----:B------:R-:W-:Y:S02]  /*31e0*/  CS2R R134, SRZ ;  /* 0x0000000000867805 */ /* 0x000fe4000001ff00 */
[----:B------:R-:W-:Y:S01]  /*31f0*/  CS2R R132, SRZ ;  /* 0x0000000000847805 */ /* 0x000fe2000001ff00 */
[----:B------:R-:W-:Y:S01]  /*3200*/  UIADD3 UR6, UR8, UR6, URZ ;  /* 0x0000000608067290 */ /* 0x000fe2000fffe03f */
[----:B------:R-:W-:Y:S02]  /*3210*/  CS2R R160, SRZ ;  /* 0x0000000000a07805 */ /* 0x000fe4000001ff00 */
[----:B------:R-:W-:Y:S02]  /*3220*/  CS2R R128, SRZ ;  /* 0x0000000000807805 */ /* 0x000fe4000001ff00 */
[----:B------:R-:W-:Y:S01]  /*3230*/  CS2R R158, SRZ ;  /* 0x00000000009e7805 */ /* 0x000fe2000001ff00 */
[----:B------:R-:W-:Y:S01]  /*3240*/  USHF.R.S32.HI UR4, URZ, 0x1f, UR6 ;  /* 0x0000001f3f047899 */ /* 0x000fe20008011406 */
[----:B------:R-:W-:-:S02]  /*3250*/  CS2R R156, SRZ ;  /* 0x00000000009c7805 */ /* 0x000fc4000001ff00 */
[----:B------:R-:W-:Y:S02]  /*3260*/  CS2R R124, SRZ ;  /* 0x00000000007c7805 */ /* 0x000fe4000001ff00 */
[----:B------:R-:W-:Y:S01]  /*3270*/  CS2R R154, SRZ ;  /* 0x00000000009a7805 */ /* 0x000fe2000001ff00 */
        /* <DEDUP_REMOVED lines=8> */
[----:B------:R-:W-:Y:S01]  /*3300*/  UISETP.LT.AND UP0, UPT, UR52, UR4, UPT ;  /* 0x000000043400728c */ /* 0x000fe2000bf01270 */
[----:B------:R-:W-:Y:S02]  /*3310*/  CS2R R162, SRZ ;  /* 0x0000000000a27805 */ /* 0x000fe4000001ff00 */
[----:B------:R-:W-:Y:S02]  /*3320*/  CS2R R106, SRZ ;  /* 0x00000000006a7805 */ /* 0x000fe4000001ff00 */
[----:B------:R-:W-:Y:S01]  /*3330*/  CS2R R164, SRZ ;  /* 0x0000000000a47805 */ /* 0x000fe2000001ff00 */
[----:B------:R-:W-:Y:S01]  /*3340*/  USEL UR52, UR52, UR4, UP0 ;  /* 0x0000000434347287 */ /* 0x000fe20008000000 */
[----:B------:R-:W-:-:S02]  /*3350*/  CS2R R102, SRZ ;  /* 0x0000000000667805 */ /* 0x000fc4000001ff00 */
[----:B------:R-:W-:Y:S02]  /*3360*/  CS2R R166, SRZ ;  /* 0x0000000000a67805 */ /* 0x000fe4000001ff00 */
[----:B------:R-:W-:Y:S01]  /*3370*/  CS2R R98, SRZ ;  /* 0x0000000000627805 */ /* 0x000fe2000001ff00 */
[----:B------:R-:W-:Y:S01]  /*3380*/  UISETP.GE.AND UP0, UPT, UR52, 0x1, UPT ;  /* 0x000000013400788c */ /* 0x000fe2000bf06270 */
[----:B------:R-:W-:Y:S02]  /*3390*/  CS2R R168, SRZ ;  /* 0x0000000000a87805 */ /* 0x000fe4000001ff00 */
[----:B------:R-:W-:Y:S02]  /*33a0*/  CS2R R94, SRZ ;  /* 0x00000000005e7805 */ /* 0x000fe4000001ff00 */
[----:B------:R-:W-:Y:S02]  /*33b0*/  CS2R R170, SRZ ;  /* 0x0000000000aa7805 */ /* 0x000fe4000001ff00 */
[----:B------:R-:W-:-:S02]  /*33c0*/  CS2R R90, SRZ ;  /* 0x00000000005a7805 */ /* 0x000fc4000001ff00 */
[----:B------:R-:W-:Y:S02]  /*33d0*/  CS2R R172, SRZ ;  /* 0x0000000000ac7805 */ /* 0x000fe4000001ff00 */
[----:B------:R-:W-:Y:S02]  /*33e0*/  PLOP3.LUT P1, PT, PT, PT, UP0, 0x80, 0x0 ;  /* 0x000000000000781c */ /* 0x000fe40003f2f008 */
        /* <DEDUP_REMOVED lines=11> */
[----:B------:R-:W-:Y:S02]  /*34a0*/  MOV R191, RZ ;  /* 0x000000ff00bf7202 */ /* 0x000fe40000000f00 */
        /* <DEDUP_REMOVED lines=41> */
[----:B------:R-:W-:Y:S01]  /*3740*/  MOV R5, UR5 ;  /* 0x0000000500057c02 */ /* 0x000fe20008000f00 */
        /* <DEDUP_REMOVED lines=10> */
.L_x_4034:
        /* <DEDUP_REMOVED lines=9> */
.L_x_4145:
[----:B------:R-:W-:Y:S05]  /*3880*/  @!P0 BRA `(.L_x_4036) ;  /* 0x0000000000048947 */ /* 0x000fea0003800000 */
[----:B------:R-:W-:Y:S01]  /*3890*/  BPT.TRAP 0x1 ;  /* 0x000000040000795c */ /* 0x000fe20000300000 */
.L_x_4036:
[----:B------:R-:W-:Y:S01]  /*38a0*/  IMAD.U32 R8, RZ, RZ, UR37 ;  /* 0x00000025ff087e24 */ /* 0x000fe2000f8e00ff */
[----:B------:R-:W-:-:S04]  /*38b0*/  MOV R7, UR38 ;  /* 0x0000002600077c02 */ /* 0x000fc80008000f00 */
[----:B------:R-:W-:Y:S02]  /*38c0*/  LEA R7, R7, UR42, 0x3 ;  /* 0x0000002a07077c11 */ /* 0x000fe4000f8e18ff */
[----:B------:R-:W-:-:S04]  /*38d0*/  SHF.L.U32 R8, R8, 0x1f, RZ ;  /* 0x0000001f08087819 */ /* 0x000fc800000006ff */
[----:B------:R1:W2:Y:S01]  /*38e0*/  SYNCS.PHASECHK.TRANS64.TRYWAIT P1, [R7+URZ+0x28c30], R8 ;  /* 0x028c3008070075a7 */ /* 0x0002a2000802017f */
[----:B------:R-:W-:Y:S05]  /*38f0*/  @!P0 BRA `(.L_x_4037) ;  /* 0x0000000000048947 */ /* 0x000fea0003800000 */
[----:B------:R-:W-:Y:S01]  /*3900*/  BPT.TRAP 0x1 ;  /* 0x000000040000795c */ /* 0x000fe20000300000 */
.L_x_4037:
[----:B--2---:R-:W-:Y:S05]  /*3910*/  @P1 BRA `(.L_x_4038) ;  /* 0x0000000000081947 */ /* 0x004fea0003800000 */
[----:B------:R-:W2:Y:S02]  /*3920*/  SYNCS.PHASECHK.TRANS64.TRYWAIT P1, [R7+URZ+0x28c30], R8 ;  /* 0x028c3008070075a7 */ /* 0x000ea4000802017f */
[----:B--2---:R-:W-:Y:S05]  /*3930*/  @!P1 BRA `(.L_x_4039) ;  /* 0x000000d000089947 */ /* 0x004fea0003800000 */
.L_x_4038:
        /* <DEDUP_REMOVED lines=40> */
.L_x_4040:
[----:B------:R-:W-:Y:S01]  /*3bc0*/  UISETP.NE.AND UP0, UPT, UR49, URZ, UPT ;  /* 0x0000003f3100728c */ /* 0x000fe2000bf05270 */
[----:B------:R-:W-:Y:S01]  /*3bd0*/  VIADD R3, R185, UR44 ;  /* 0x0000002cb9037c36 */ /* 0x000fe20008000000 */
[----:B------:R-:W-:Y:S01]  /*3be0*/  ULDC UR10, c[0x0][0x9d8] ;  /* 0x00027600000a7ab9 */ /* 0x000fe20000000800 */
[----:B------:R-:W-:Y:S01]  /*3bf0*/  ULDC UR14, c[0x0][0x2f0] ;  /* 0x0000bc00000e7ab9 */ /* 0x000fe20000000800 */
[----:B------:R-:W-:Y:S01]  /*3c00*/  FMUL.FTZ R26, R26, UR10 ;  /* 0x0000000a1a1a7c20 */ /* 0x000fe20008410000 */
[----:B------:R-:W-:Y:S01]  /*3c10*/  FMUL.FTZ R27, R27, UR10 ;  /* 0x0000000a1b1b7c20 */ /* 0x000fe20008410000 */
[----:B------:R-:W-:Y:S01]  /*3c20*/  PLOP3.LUT P1, PT, PT, PT, UP0, 0x80, 0x0 ;  /* 0x000000000000781c */ /* 0x000fe20003f2f008 */
[----:B------:R-:W-:Y:S01]  /*3c30*/  FMUL.FTZ R30, R30, UR10 ;  /* 0x0000000a1e1e7c20 */ /* 0x000fe20008410000 */
[----:B------:R-:W-:Y:S01]  /*3c40*/  PLOP3.LUT P2, PT, PT, PT, UP0, 0x80, 0x0 ;  /* 0x000000000000781c */ /* 0x000fe20003f4f008 */
[----:B------:R-:W-:Y:S01]  /*3c50*/  MUFU.TANH R9, R27 ;  /* 0x0000001b00097308 */ /* 0x000fe20000002400 */
[----:B------:R-:W-:Y:S01]  /*3c60*/  FMUL.FTZ R31, R31, UR10 ;  /* 0x0000000a1f1f7c20 */ /* 0x000fe20008410000 */
[----:B------:R-:W-:Y:S01]  /*3c70*/  @UP0 ULDC UR6, c[0x0][0x44c] ;  /* 0x0001130000060ab9 */ /* 0x000fe20000000800 */
[----:B------:R-:W-:Y:S01]  /*3c80*/  ULDC UR15, c[0x0][0x288] ;  /* 0x0000a200000f7ab9 */ /* 0x000fe20000000800 */
[----:B------:R-:W-:Y:S01]  /*3c90*/  FMUL.FTZ R34, R34, UR10 ;  /* 0x0000000a22227c20 */ /* 0x000fe20008410000 */
[----:B------:R-:W-:Y:S01]  /*3ca0*/  FMUL.FTZ R35, R35, UR10 ;  /* 0x0000000a23237c20 */ /* 0x000fe20008410000 */
[----:B------:R-:W-:Y:S01]  /*3cb0*/  FMUL.FTZ R28, R28, UR10 ;  /* 0x0000000a1c1c7c20 */ /* 0x000fe20008410000 */
[----:B------:R-:W-:Y:S01]  /*3cc0*/  FMUL.FTZ R38, R38, UR10 ;  /* 0x0000000a26267c20 */ /* 0x000fe20008410000 */
[----:B------:R-:W0:Y:S01]  /*3cd0*/  MUFU.TANH R26, R26 ;  /* 0x0000001a001a7308 */ /* 0x000e220000002400 */
[----:B------:R-:W-:Y:S01]  /*3ce0*/  FMUL.FTZ R39, R39, UR10 ;  /* 0x0000000a27277c20 */ /* 0x000fe20008410000 */
[----:B------:R-:W-:Y:S01]  /*3cf0*/  @P1 IMAD.HI.U32 R4, R3, UR6, RZ ;  /* 0x0000000603041c27 */ /* 0x000fe2000f8e00ff */
[----:B------:R-:W-:-:S03]  /*3d00*/  @UP0 ULDC UR6, c[0x0][0x450] ;  /* 0x0001140000060ab9 */ /* 0x000fc60000000800 */
[----:B------:R-:W-:Y:S01]  /*3d10*/  FMUL.FTZ R42, R42, UR10 ;  /* 0x0000000a2a2a7c20 */ /* 0x000fe20008410000 */
[----:B------:R-:W-:Y:S01]  /*3d20*/  FMUL.FTZ R43, R43, UR10 ;  /* 0x0000000a2b2b7c20 */ /* 0x000fe20008410000 */
[----:B------:R-:W-:Y:S01]  /*3d30*/  FMUL.FTZ R46, R46, UR10 ;  /* 0x0000000a2e2e7c20 */ /* 0x000fe20008410000 */
[----:B------:R-:W-:Y:S01]  /*3d40*/  @P2 SHF.R.U32.HI R3, RZ, UR6, R4 ;  /* 0x00000006ff032c19 */ /* 0x000fe20008011604 */
[----:B------:R-:W-:Y:S01]  /*3d50*/  UMOV UR6, 0xffffffc0 ;  /* 0xffffffc000067882 */ /* 0x000fe20000000000 */
[----:B------:R-:W3:Y:S01]  /*3d60*/  MUFU.TANH R30, R30 ;  /* 0x0000001e001e7308 */ /* 0x000ee20000002400 */
[----:B------:R-:W-:Y:S01]  /*3d70*/  UIMAD UR7, UR52, UR6, 0x41 ;  /* 0x00000041340774a4 */ /* 0x000fe2000f8e0206 */
[----:B------:R-:W-:Y:S01]  /*3d80*/  FMUL.FTZ R47, R47, UR10 ;  /* 0x0000000a2f2f7c20 */ /* 0x000fe20008410000 */
[----:B------:R-:W4:Y:S01]  /*3d90*/  SHFL.IDX PT, R6, R3, 0x1, 0x1c1f ;  /* 0x003c1f0003067f89 */ /* 0x000f2200000e0000 */
[----:B------:R-:W-:Y:S01]  /*3da0*/  UIMAD UR6, UR52, UR6, 0x40 ;  /* 0x00000040340674a4 */ /* 0x000fe2000f8e0206 */
[----:B------:R-:W-:Y:S01]  /*3db0*/  FMUL.FTZ R50, R50, UR10 ;  /* 0x0000000a32327c20 */ /* 0x000fe20008410000 */
[----:B------:R-:W-:Y:S01]  /*3dc0*/  UIMAD UR7, UR48, UR14, UR7 ;  /* 0x0000000e300772a4 */ /* 0x000fe2000f8e0207 */
[----:B------:R-:W-:Y:S01]  /*3dd0*/  FMUL.FTZ R51, R51, UR10 ;  /* 0x0000000a33337c20 */ /* 0x000fe20008410000 */
[----:B------:R-:W-:Y:S01]  /*3de0*/  UIMAD UR6, UR48, UR14, UR6 ;  /* 0x0000000e300672a4 */ /* 0x000fe2000f8e0206 */
[----:B------:R-:W5:Y:S01]  /*3df0*/  MUFU.TANH R31, R31 ;  /* 0x0000001f001f7308 */ /* 0x000f620000002400 */
[----:B------:R-:W-:Y:S01]  /*3e00*/  FMUL.FTZ R54, R54, UR10 ;  /* 0x0000000a36367c20 */ /* 0x000fe20008410000 */
[----:B------:R-:W-:Y:S01]  /*3e10*/  FMUL.FTZ R55, R55, UR10 ;  /* 0x0000000a37377c20 */ /* 0x000fe20008410000 */
[----:B------:R-:W-:Y:S01]  /*3e20*/  IMAD.U32 R5, RZ, RZ, UR7 ;  /* 0x00000007ff057e24 */ /* 0x000fe2000f8e00ff */
[----:B------:R-:W1:Y:S01]  /*3e30*/  SHFL.IDX PT, R3, R3, RZ, 0x1c1f ;  /* 0x001c1fff03037589 */ /* 0x000e6200000e0000 */
[----:B------:R-:W-:Y:S01]  /*3e40*/  IADD3 R4, -R2, UR6, RZ ;  /* 0x0000000602047c10 */ /* 0x000fe2000fffe1ff */
[----:B------:R-:W-:Y:S01]  /*3e50*/  FMUL.FTZ R24, R24, UR10 ;  /* 0x0000000a18187c20 */ /* 0x000fe20008410000 */
[----:B------:R-:W-:Y:S01]  /*3e60*/  FMUL.FTZ R25, R25, UR10 ;  /* 0x0000000a19197c20 */ /* 0x000fe20008410000 */
[----:B------:R-:W-:Y:S01]  /*3e70*/  IADD3 R5, R5, -UR15, -R2 ;  /* 0x8000000f05057c10 */ /* 0x000fe2000fffe802 */
        /* <DEDUP_REMOVED lines=8> */
[----:B------:R3:W-:Y:S01]  /*3f00*/  MUFU.TANH R11, R28 ;  /* 0x0000001c000b7308 */ /* 0x0007e20000002400 */
[----:B----4-:R-:W-:Y:S01]  /*3f10*/  VIADDMNMX R6, R6, R5, R4, PT ;  /* 0x0000000506067246 */ /* 0x010fe20003800104 */
[----:B------:R-:W-:Y:S01]  /*3f20*/  FMUL.FTZ R44, R44, UR10 ;  /* 0x0000000a2c2c7c20 */ /* 0x000fe20008410000 */
[----:B------:R-:W-:Y:S01]  /*3f30*/  FMUL.FTZ R45, R45, UR10 ;  /* 0x0000000a2d2d7c20 */ /* 0x000fe20008410000 */
[----:B------:R-:W-:Y:S01]  /*3f40*/  FMUL.FTZ R48, R48, UR10 ;  /* 0x0000000a30307c20 */ /* 0x000fe20008410000 */
[C---:B------:R-:W-:Y:S01]  /*3f50*/  ISETP.GT.AND P1, PT, R6.reuse, RZ, PT ;  /* 0x000000ff0600720c */ /* 0x040fe20003f24270 */
[----:B------:R-:W-:Y:S01]  /*3f60*/  FMUL.FTZ R49, R49, UR10 ;  /* 0x0000000a31317c20 */ /* 0x000fe20008410000 */
[C---:B------:R-:W-:Y:S01]  /*3f70*/  ISETP.GT.AND P2, PT, R6.reuse, 0x1, PT ;  /* 0x000000010600780c */ /* 0x040fe20003f44270 */
[----:B------:R-:W4:Y:S01]  /*3f80*/  MUFU.TANH R35, R35 ;  /* 0x0000002300237308 */ /* 0x000f220000002400 */
[----:B------:R-:W-:Y:S01]  /*3f90*/  ISETP.GT.AND P3, PT, R6, 0x8, PT ;  /* 0x000000080600780c */ /* 0x000fe20003f64270 */
[----:B------:R-:W-:Y:S01]  /*3fa0*/  FMUL.FTZ R52, R52, UR10 ;  /* 0x0000000a34347c20 */ /* 0x000fe20008410000 */
[----:B0-----:R-:W-:Y:S01]  /*3fb0*/  FSEL R27, R26, -INF , P1 ;  /* 0xff8000001a1b7808 */ /* 0x001fe20000800000 */
[----:B------:R-:W-:Y:S01]  /*3fc0*/  FMUL.FTZ R53, R53, UR10 ;  /* 0x0000000a35357c20 */ /* 0x000fe20008410000 */
[----:B---3--:R-:W-:Y:S01]  /*3fd0*/  FSEL R28, R9, -INF , P2 ;  /* 0xff800000091c7808 */ /* 0x008fe20001000000 */
[----:B------:R-:W-:Y:S01]  /*3fe0*/  ULDC UR10, c[0x0][0x988] ;  /* 0x00026200000a7ab9 */ /* 0x000fe20000000800 */
[----:B------:R-:W-:Y:S01]  /*3ff0*/  ISETP.GT.AND P1, PT, R6, 0x9, PT ;  /* 0x000000090600780c */ /* 0x000fe20003f24270 */
[----:B------:R-:W0:Y:S01]  /*4000*/  MUFU.TANH R38, R38 ;  /* 0x0000002600267308 */ /* 0x000e220000002400 */
[----:B------:R-:W-:-:S02]  /*4010*/  FSEL R30, R30, -INF , P3 ;  /* 0xff8000001e1e7808 */ /* 0x000fc40001800000 */
[----:B------:R-:W-:Y:S02]  /*4020*/  FMNMX.FTZ R9, R27, R28, !PT ;  /* 0x0000001c1b097209 */ /* 0x000fe40007810000 */
[----:B------:R-:W-:Y:S02]  /*4030*/  ISETP.GT.AND P2, PT, R6, 0x10, PT ;  /* 0x000000100600780c */ /* 0x000fe40003f44270 */
[----:B-----5:R-:W-:Y:S01]  /*4040*/  FSEL R31, R31, -INF , P1 ;  /* 0xff8000001f1f7808 */ /* 0x020fe20000800000 */
[----:B------:R-:W3:Y:S01]  /*4050*/  MUFU.TANH R39, R39 ;  /* 0x0000002700277308 */ /* 0x000ee20000002400 */
[----:B------:R-:W-:Y:S02]  /*4060*/  FMNMX.FTZ R10, R30, R9, !PT ;  /* 0x000000091e0a7209 */ /* 0x000fe40007810000 */
[----:B------:R-:W-:Y:S02]  /*4070*/  ISETP.GT.AND P1, PT, R6, 0x11, PT ;  /* 0x000000110600780c */ /* 0x000fe40003f24270 */
[----:B--2---:R-:W-:-:S02]  /*4080*/  FSEL R34, R34, -INF , P2 ;  /* 0xff80000022227808 */ /* 0x004fc40001000000 */
[----:B------:R-:W-:Y:S01]  /*4090*/  FMNMX.FTZ R9, R31, R10, !PT ;  /* 0x0000000a1f097209 */ /* 0x000fe20007810000 */
[----:B------:R-:W2:Y:S01]  /*40a0*/  MUFU.TANH R42, R42 ;  /* 0x0000002a002a7308 */ /* 0x000ea20000002400 */
[----:B------:R-:W-:Y:S02]  /*40b0*/  ISETP.GT.AND P2, PT, R6, 0x18, PT ;  /* 0x000000180600780c */ /* 0x000fe40003f44270 */
[----:B----4-:R-:W-:Y:S02]  /*40c0*/  FSEL R35, R35, -INF , P1 ;  /* 0xff80000023237808 */ /* 0x010fe40000800000 */
[----:B------:R-:W-:Y:S02]  /*40d0*/  FMNMX.FTZ R10, R34, R9, !PT ;  /* 0x00000009220a7209 */ /* 0x000fe40007810000 */
[----:B------:R-:W-:Y:S01]  /*40e0*/  ISETP.GT.AND P1, PT, R6, 0x19, PT ;  /* 0x000000190600780c */ /* 0x000fe20003f24270 */
[----:B------:R-:W4:Y:S01]  /*40f0*/  MUFU.TANH R43, R43 ;  /* 0x0000002b002b7308 */ /* 0x000f220000002400 */
[----:B0-----:R-:W-:-:S02]  /*4100*/  FSEL R38, R38, -INF , P2 ;  /* 0xff80000026267808 */ /* 0x001fc40001000000 */
[----:B------:R-:W-:Y:S02]  /*4110*/  FMNMX.FTZ R9, R35, R10, !PT ;  /* 0x0000000a23097209 */ /* 0x000fe40007810000 */
[----:B------:R-:W-:Y:S02]  /*4120*/  ISETP.GT.AND P2, PT, R6, 0x20, PT ;  /* 0x000000200600780c */ /* 0x000fe40003f44270 */
[----:B---3--:R-:W-:Y:S01]  /*4130*/  FSEL R39, R39, -INF , P1 ;  /* 0xff80000027277808 */ /* 0x008fe20000800000 */
[----:B------:R-:W0:Y:S01]  /*4140*/  MUFU.TANH R46, R46 ;  /* 0x0000002e002e7308 */ /* 0x000e220000002400 */
        /* <DEDUP_REMOVED lines=9> */
[----:B------:R-:W3:Y:S01]  /*41e0*/  MUFU.TANH R50, R50 ;  /* 0x0000003200327308 */ /* 0x000ee20000002400 */
[----:B0-----:R-:W-:-:S02]  /*41f0*/  FSEL R46, R46, -INF , P2 ;  /* 0xff8000002e2e7808 */ /* 0x001fc40001000000 */
[----:B------:R-:W-:Y:S02]  /*4200*/  FMNMX.FTZ R9, R43, R10, !PT ;  /* 0x0000000a2b097209 */ /* 0x000fe40007810000 */
[----:B------:R-:W-:Y:S02]  /*4210*/  ISETP.GT.AND P2, PT, R6, 0x30, PT ;  /* 0x000000300600780c */ /* 0x000fe40003f44270 */
[----:B------:R-:W-:Y:S01]  /*4220*/  FMNMX.FTZ R10, R46, R9, !PT ;  /* 0x000000092e0a7209 */ /* 0x000fe20007810000 */
[----:B------:R-:W0:Y:S01]  /*4230*/  MUFU.TANH R51, R51 ;  /* 0x0000003300337308 */ /* 0x000e220000002400 */
[----:B--2---:R-:W-:Y:S02]  /*4240*/  FSEL R47, R47, -INF , P1 ;  /* 0xff8000002f2f7808 */ /* 0x004fe40000800000 */
[----:B------:R-:W-:Y:S02]  /*4250*/  ISETP.GT.AND P1, PT, R6, 0x31, PT ;  /* 0x000000310600780c */ /* 0x000fe40003f24270 */
[----:B------:R-:W-:-:S02]  /*4260*/  FMNMX.FTZ R9, R47, R10, !PT ;  /* 0x0000000a2f097209 */ /* 0x000fc40007810000 */
[----:B-1----:R-:W-:Y:S01]  /*4270*/  VIADDMNMX R3, R3, R5, R4, PT ;  /* 0x0000000503037246 */ /* 0x002fe20003800104 */
[----:B------:R-:W1:Y:S01]  /*4280*/  MUFU.TANH R54, R54 ;  /* 0x0000003600367308 */ /* 0x000e620000002400 */
[----:B---3--:R-:W-:Y:S02]  /*4290*/  FSEL R50, R50, -INF , P2 ;  /* 0xff80000032327808 */ /* 0x008fe40001000000 */
[----:B------:R-:W-:Y:S02]  /*42a0*/  ISETP.GT.AND P2, PT, R6, 0x38, PT ;  /* 0x000000380600780c */ /* 0x000fe40003f44270 */
[----:B------:R-:W-:Y:S02]  /*42b0*/  FMNMX.FTZ R10, R50, R9, !PT ;  /* 0x00000009320a7209 */ /* 0x000fe40007810000 */
[----:B------:R-:W-:Y:S01]  /*42c0*/  ISETP.GT.AND P3, PT, R3, 0x8, PT ;  /* 0x000000080300780c */ /* 0x000fe20003f64270 */
[----:B------:R-:W2:Y:S01]  /*42d0*/  MUFU.TANH R55, R55 ;  /* 0x0000003700377308 */ /* 0x000ea20000002400 */
[----:B0-----:R-:W-:-:S02]  /*42e0*/  FSEL R51, R51, -INF , P1 ;  /* 0xff80000033337808 */ /* 0x001fc40000800000 */
[----:B------:R-:W-:Y:S02]  /*42f0*/  ISETP.GT.AND P1, PT, R6, 0x39, PT ;  /* 0x000000390600780c */ /* 0x000fe40003f24270 */
[----:B------:R-:W-:Y:S02]  /*4300*/  FMNMX.FTZ R9, R51, R10, !PT ;  /* 0x0000000a33097209 */ /* 0x000fe40007810000 */
[----:B------:R-:W-:Y:S01]  /*4310*/  FSEL R10, R11, -INF , P3 ;  /* 0xff8000000b0a7808 */ /* 0x000fe20001800000 */
[----:B------:R-:W0:Y:S01]  /*4320*/  MUFU.TANH R24, R24 ;  /* 0x0000001800187308 */ /* 0x000e220000002400 */
[----:B-1----:R-:W-:Y:S02]  /*4330*/  FSEL R54, R54, -INF , P2 ;  /* 0xff80000036367808 */ /* 0x002fe40001000000 */
[----:B------:R-:W-:Y:S02]  /*4340*/  ISETP.GT.AND P2, PT, R3, 0x1, PT ;  /* 0x000000010300780c */ /* 0x000fe40003f44270 */
[----:B------:R-:W-:-:S02]  /*4350*/  FMNMX.FTZ R6, R54, R9, !PT ;  /* 0x0000000936067209 */ /* 0x000fc40007810000 */
[----:B------:R-:W-:Y:S01]  /*4360*/  ISETP.GT.AND P3, PT, R3, 0x29, PT ;  /* 0x000000290300780c */ /* 0x000fe20003f64270 */
[----:B------:R-:W-:Y:S01]  /*4370*/  MUFU.TANH R25, R25 ;  /* 0x0000001900197308 */ /* 0x000fe20000002400 */
[----:B--2---:R-:W-:Y:S02]  /*4380*/  FSEL R55, R55, -INF , P1 ;  /* 0xff80000037377808 */ /* 0x004fe40000800000 */
[----:B------:R-:W-:Y:S02]  /*4390*/  ISETP.GT.AND P1, PT, R3, RZ, PT ;  /* 0x000000ff0300720c */ /* 0x000fe40003f24270 */
[----:B------:R-:W-:Y:S02]  /*43a0*/  FMNMX.FTZ R6, R55, R6, !PT ;  /* 0x0000000637067209 */ /* 0x000fe40007810000 */
[----:B------:R-:W-:Y:S01]  /*43b0*/  R2UR UR6, R7 ;  /* 0x00000000070672ca */ /* 0x000fe200000e0000 */
[----:B------:R-:W1:Y:S01]  /*43c0*/  MUFU.TANH R29, R29 ;  /* 0x0000001d001d7308 */ /* 0x000e620000002400 */
[----:B0-----:R-:W-:Y:S01]  /*43d0*/  FSEL R4, R24, -INF , P1 ;  /* 0xff80000018047808 */ /* 0x001fe20000800000 */
[----:B------:R-:W0:Y:S01]  /*43e0*/  SHFL.BFLY PT, R9, R6, 0x2, 0x1f ;  /* 0x0c401f0006097f89 */ /* 0x000e2200000e0000 */
[----:B------:R-:W-:-:S05]  /*43f0*/  ISETP.GT.AND P1, PT, R3, 0x9, PT ;  /* 0x000000090300780c */ /* 0x000fca0003f24270 */
[----:B------:R-:W2:Y:S04]  /*4400*/  MUFU.TANH R12, R32 ;  /* 0x00000020000c7308 */ /* 0x000ea80000002400 */
[----:B------:R-:W-:-:S04]  /*4410*/  UIADD3 UR6, UR6, 0x28c40, URZ ;  /* 0x00028c4006067890 */ /* 0x000fc8000fffe03f */
[----:B------:R-:W3:Y:S01]  /*4420*/  MUFU.TANH R33, R33 ;  /* 0x0000002100217308 */ /* 0x000ee20000002400 */
[----:B-1----:R-:W-:Y:S01]  /*4430*/  FSEL R11, R29, -INF , P1 ;  /* 0xff8000001d0b7808 */ /* 0x002fe20000800000 */
[----:B------:R-:W-:Y:S01]  /*4440*/  UPRMT UR6, UR40, 0x654, UR6 ;  /* 0x0000065428067896 */ /* 0x000fe20008000006 */
[----:B------:R-:W-:-:S05]  /*4450*/  ISETP.GT.AND P1, PT, R3, 0x11, PT ;  /* 0x000000110300780c */ /* 0x000fca0003f24270 */
[----:B------:R-:W1:Y:S01]  /*4460*/  MUFU.TANH R36, R36 ;  /* 0x0000002400247308 */ /* 0x000e620000002400 */
[----:B0-----:R-:W-:Y:S02]  /*4470*/  FMNMX.FTZ R13, R6, R9, !PT ;  /* 0x00000009060d7209 */ /* 0x001fe40007810000 */
[----:B------:R-:W-:Y:S01]  /*4480*/  SYNCS.ARRIVE.TRANS64.RED.A1T0 RZ, [UR6], RZ ;  /* 0x000000ffffff79a7 */ /* 0x000fe20008100406 */
[----:B------:R-:W-:Y:S02]  /*4490*/  FSEL R9, R25, -INF , P2 ;  /* 0xff80000019097808 */ /* 0x000fe40001000000 */
[----:B------:R-:W-:Y:S01]  /*44a0*/  ISETP.GT.AND P2, PT, R3, 0x10, PT ;  /* 0x000000100300780c */ /* 0x000fe20003f44270 */
[----:B------:R-:W0:Y:S01]  /*44b0*/  SHFL.BFLY PT, R14, R13, 0x1, 0x1f ;  /* 0x0c201f000d0e7f89 */ /* 0x000e2200000e0000 */
[----:B------:R-:W-:Y:S01]  /*44c0*/  FMNMX.FTZ R5, R4, R9, !PT ;  /* 0x0000000904057209 */ /* 0x000fe20007810000 */
[----:B------:R-:W4:Y:S01]  /*44d0*/  MUFU.TANH R37, R37 ;  /* 0x0000002500257308 */ /* 0x000f220000002400 */
[----:B--2---:R-:W-:-:S02]  /*44e0*/  FSEL R12, R12, -INF , P2 ;  /* 0xff8000000c0c7808 */ /* 0x004fc40001000000 */
[----:B------:R-:W-:Y:S02]  /*44f0*/  FMNMX.FTZ R6, R10, R5, !PT ;  /* 0x000000050a067209 */ /* 0x000fe40007810000 */
[----:B------:R-:W-:Y:S02]  /*4500*/  ISETP.GT.AND P2, PT, R3, 0x18, PT ;  /* 0x000000180300780c */ /* 0x000fe40003f44270 */
[----:B------:R-:W-:Y:S01]  /*4510*/  FMNMX.FTZ R15, R11, R6, !PT ;  /* 0x000000060b0f7209 */ /* 0x000fe20007810000 */
[----:B------:R-:W2:Y:S03]  /*4520*/  MUFU.TANH R20, R40 ;  /* 0x0000002800147308 */ /* 0x000ea60000002400 */
[----:B------:R-:W-:-:S05]  /*4530*/  FMNMX.FTZ R6, R12, R15, !PT ;  /* 0x0000000f0c067209 */ /* 0x000fca0007810000 */
[----:B------:R-:W5:Y:S01]  /*4540*/  MUFU.TANH R41, R41 ;  /* 0x0000002900297308 */ /* 0x000f620000002400 */
[----:B0-----:R-:W-:Y:S02]  /*4550*/  FMNMX.FTZ R5, R13, R14, !PT ;  /* 0x0000000e0d057209 */ /* 0x001fe40007810000 */
[----:B---3--:R-:W-:-:S05]  /*4560*/  FSEL R13, R33, -INF , P1 ;  /* 0xff800000210d7808 */ /* 0x008fca0000800000 */
[----:B------:R-:W0:Y:S01]  /*4570*/  MUFU.TANH R44, R44 ;  /* 0x0000002c002c7308 */ /* 0x000e220000002400 */
[----:B------:R-:W-:Y:S02]  /*4580*/  ISETP.GT.AND P1, PT, R3, 0x19, PT ;  /* 0x000000190300780c */ /* 0x000fe40003f24270 */
[----:B-1----:R-:W-:Y:S02]  /*4590*/  FSEL R14, R36, -INF , P2 ;  /* 0xff800000240e7808 */ /* 0x002fe40001000000 */
[----:B------:R-:W-:Y:S02]  /*45a0*/  FMNMX.FTZ R21, R13, R6, !PT ;  /* 0x000000060d157209 */ /* 0x000fe40007810000 */
[----:B------:R-:W-:Y:S01]  /*45b0*/  ISETP.GT.AND P2, PT, R3, 0x20, PT ;  /* 0x000000200300780c */ /* 0x000fe20003f44270 */
[----:B------:R-:W1:Y:S01]  /*45c0*/  MUFU.TANH R45, R45 ;  /* 0x0000002d002d7308 */ /* 0x000e620000002400 */
[----:B----4-:R-:W-:Y:S02]  /*45d0*/  FSEL R15, R37, -INF , P1 ;  /* 0xff800000250f7808 */ /* 0x010fe40000800000 */
[----:B------:R-:W-:-:S02]  /*45e0*/  FMNMX.FTZ R6, R14, R21, !PT ;  /* 0x000000150e067209 */ /* 0x000fc40007810000 */
[----:B------:R-:W-:Y:S02]  /*45f0*/  ISETP.GT.AND P1, PT, R3, 0x21, PT ;  /* 0x000000210300780c */ /* 0x000fe40003f24270 */
[----:B--2---:R-:W-:Y:S01]  /*4600*/  FSEL R20, R20, -INF , P2 ;  /* 0xff80000014147808 */ /* 0x004fe20001000000 */
[----:B------:R-:W2:Y:S01]  /*4610*/  MUFU.TANH R26, R48 ;  /* 0x00000030001a7308 */ /* 0x000ea20000002400 */
[----:B------:R-:W-:Y:S01]  /*4620*/  FMNMX.FTZ R25, R15, R6, !PT ;  /* 0x000000060f197209 */ /* 0x000fe20007810000 */
[----:B------:R-:W-:Y:S01]  /*4630*/  BAR.SYNC.DEFER_BLOCKING 0xf, 0x100 ;  /* 0x03c4000000007b1d */ /* 0x000fe20000010000 */
[----:B------:R-:W-:Y:S02]  /*4640*/  ISETP.GT.AND P2, PT, R3, 0x28, PT ;  /* 0x000000280300780c */ /* 0x000fe40003f44270 */
[----:B-----5:R-:W-:Y:S02]  /*4650*/  FSEL R21, R41, -INF , P1 ;  /* 0xff80000029157808 */ /* 0x020fe40000800000 */
[----:B------:R-:W-:Y:S01]  /*4660*/  FMNMX.FTZ R6, R20, R25, !PT ;  /* 0x0000001914067209 */ /* 0x000fe20007810000 */
[----:B------:R-:W3:Y:S01]  /*4670*/  MUFU.TANH R49, R49 ;  /* 0x0000003100317308 */ /* 0x000ee20000002400 */
[C---:B------:R-:W-:Y:S01]  /*4680*/  FMUL.FTZ R25, R5.reuse, UR10 ;  /* 0x0000000a05197c20 */ /* 0x040fe20008410000 */
[----:B------:R-:W-:-:S02]  /*4690*/  FSETP.NEU.FTZ.AND P4, PT, R5, -INF , PT ;  /* 0xff8000000500780b */ /* 0x000fc40003f9d000 */
[----:B0-----:R-:W-:Y:S02]  /*46a0*/  FSEL R24, R44, -INF , P2 ;  /* 0xff8000002c187808 */ /* 0x001fe40001000000 */
[----:B------:R-:W-:Y:S02]  /*46b0*/  FMNMX.FTZ R29, R21, R6, !PT ;  /* 0x00000006151d7209 */ /* 0x000fe40007810000 */
[----:B------:R-:W0:Y:S01]  /*46c0*/  MUFU.TANH R52, R52 ;  /* 0x0000003400347308 */ /* 0x000e220000002400 */
[----:B------:R-:W-:Y:S02]  /*46d0*/  FSEL R32, R25, RZ, P4 ;  /* 0x000000ff19207208 */ /* 0x000fe40002000000 */
[----:B------:R-:W-:Y:S02]  /*46e0*/  ISETP.GT.AND P1, PT, R3, 0x30, PT ;  /* 0x000000300300780c */ /* 0x000fe40003f24270 */
[----:B-1----:R-:W-:Y:S01]  /*46f0*/  FSEL R25, R45, -INF , P3 ;  /* 0xff8000002d197808 */ /* 0x002fe20001800000 */
[--C-:B------:R-:W-:Y:S01]  /*4700*/  FFMA.FTZ R33, R27, UR10, -R32.reuse ;  /* 0x0000000a1b217c23 */ /* 0x100fe20008010820 */
[----:B------:R-:W-:Y:S01]  /*4710*/  FMNMX.FTZ R6, R24, R29, !PT ;  /* 0x0000001d18067209 */ /* 0x000fe20007810000 */
[----:B------:R-:W1:Y:S01]  /*4720*/  MUFU.TANH R53, R53 ;  /* 0x0000003500357308 */ /* 0x000e620000002400 */
[----:B------:R-:W-:Y:S01]  /*4730*/  ISETP.GT.AND P2, PT, R3, 0x31, PT ;  /* 0x000000310300780c */ /* 0x000fe20003f44270 */
[--C-:B------:R-:W-:Y:S01]  /*4740*/  FFMA.FTZ R36, R28, UR10, -R32.reuse ;  /* 0x0000000a1c247c23 */ /* 0x100fe20008010820 */
[----:B--2---:R-:W-:Y:S01]  /*4750*/  FSEL R26, R26, -INF , P1 ;  /* 0xff8000001a1a7808 */ /* 0x004fe20000800000 */
[--C-:B------:R-:W-:Y:S01]  /*4760*/  FFMA.FTZ R30, R30, UR10, -R32.reuse ;  /* 0x0000000a1e1e7c23 */ /* 0x100fe20008010820 */
[----:B------:R-:W-:Y:S01]  /*4770*/  FMNMX.FTZ R29, R25, R6, !PT ;  /* 0x00000006191d7209 */ /* 0x000fe20007810000 */
[--C-:B------:R-:W-:Y:S01]  /*4780*/  FFMA.FTZ R31, R31, UR10, -R32.reuse ;  /* 0x0000000a1f1f7c23 */ /* 0x100fe20008010820 */
[----:B------:R-:W-:Y:S01]  /*4790*/  ISETP.GT.AND P1, PT, R3, 0x38, PT ;  /* 0x000000380300780c */ /* 0x000fe20003f24270 */
[----:B------:R-:W-:Y:S01]  /*47a0*/  MUFU.EX2 R155, R30 ;  /* 0x0000001e009b7308 */ /* 0x000fe20000000800 */
[----:B---3--:R-:W-:Y:S01]  /*47b0*/  FSEL R27, R49, -INF , P2 ;  /* 0xff800000311b7808 */ /* 0x008fe20001000000 */
[--C-:B------:R-:W-:Y:S01]  /*47c0*/  FFMA.FTZ R34, R34, UR10, -R32.reuse ;  /* 0x0000000a22227c23 */ /* 0x100fe20008010820 */
[----:B------:R-:W-:Y:S01]  /*47d0*/  FMNMX.FTZ R6, R26, R29, !PT ;  /* 0x0000001d1a067209 */ /* 0x000fe20007810000 */
[--C-:B------:R-:W-:Y:S01]  /*47e0*/  FFMA.FTZ R35, R35, UR10, -R32.reuse ;  /* 0x0000000a23237c23 */ /* 0x100fe20008010820 */
[----:B------:R-:W-:Y:S01]  /*47f0*/  ISETP.GT.AND P2, PT, R3, 0x39, PT ;  /* 0x000000390300780c */ /* 0x000fe20003f44270 */
[--C-:B------:R-:W-:Y:S01]  /*4800*/  FFMA.FTZ R38, R38, UR10, -R32.reuse ;  /* 0x0000000a26267c23 */ /* 0x100fe20008010820 */
[----:B0-----:R-:W-:Y:S01]  /*4810*/  FSEL R3, R52, -INF , P1 ;  /* 0xff80000034037808 */ /* 0x001fe20000800000 */
[----:B------:R-:W-:Y:S01]  /*4820*/  MUFU.EX2 R33, R33 ;  /* 0x0000002100217308 */ /* 0x000fe20000000800 */
[----:B------:R-:W-:Y:S01]  /*4830*/  FMNMX.FTZ R6, R27, R6, !PT ;  /* 0x000000061b067209 */ /* 0x000fe20007810000 */
[--C-:B------:R-:W-:Y:S01]  /*4840*/  FFMA.FTZ R39, R39, UR10, -R32.reuse ;  /* 0x0000000a27277c23 */ /* 0x100fe20008010820 */
[----:B-1----:R-:W-:Y:S01]  /*4850*/  FSEL R28, R53, -INF , P2 ;  /* 0xff800000351c7808 */ /* 0x002fe20001000000 */
[--C-:B------:R-:W-:Y:S01]  /*4860*/  FFMA.FTZ R42, R42, UR10, -R32.reuse ;  /* 0x0000000a2a2a7c23 */ /* 0x100fe20008010820 */
[----:B------:R-:W-:Y:S01]  /*4870*/  FMNMX.FTZ R29, R3, R6, !PT ;  /* 0x00000006031d7209 */ /* 0x000fe20007810000 */
[--C-:B------:R-:W-:Y:S01]  /*4880*/  FFMA.FTZ R43, R43, UR10, -R32.reuse ;  /* 0x0000000a2b2b7c23 */ /* 0x100fe20008010820 */
[--C-:B------:R-:W-:Y:S01]  /*4890*/  FFMA.FTZ R46, R46, UR10, -R32.reuse ;  /* 0x0000000a2e2e7c23 */ /* 0x100fe20008010820 */
[----:B------:R-:W0:Y:S01]  /*48a0*/  MUFU.EX2 R36, R36 ;  /* 0x0000002400247308 */ /* 0x000e220000000800 */
[----:B------:R-:W-:Y:S01]  /*48b0*/  FMNMX.FTZ R29, R28, R29, !PT ;  /* 0x0000001d1c1d7209 */ /* 0x000fe20007810000 */
[--C-:B------:R-:W-:Y:S01]  /*48c0*/  FFMA.FTZ R47, R47, UR10, -R32.reuse ;  /* 0x0000000a2f2f7c23 */ /* 0x100fe20008010820 */
[--C-:B------:R-:W-:Y:S01]  /*48d0*/  FFMA.FTZ R50, R50, UR10, -R32.reuse ;  /* 0x0000000a32327c23 */ /* 0x100fe20008010820 */
[--C-:B------:R-:W-:Y:S01]  /*48e0*/  FFMA.FTZ R51, R51, UR10, -R32.reuse ;  /* 0x0000000a33337c23 */ /* 0x100fe20008010820 */
[--C-:B------:R-:W-:Y:S01]  /*48f0*/  FFMA.FTZ R54, R54, UR10, -R32.reuse ;  /* 0x0000000a36367c23 */ /* 0x100fe20008010820 */
[----:B------:R-:W1:Y:S01]  /*4900*/  SHFL.BFLY PT, R6, R29, 0x2, 0x1f ;  /* 0x0c401f001d067f89 */ /* 0x000e6200000e0000 */
[----:B------:R-:W-:Y:S01]  /*4910*/  FFMA.FTZ R32, R55, UR10, -R32 ;  /* 0x0000000a37207c23 */ /* 0x000fe20008010820 */
[----:B------:R-:W-:Y:S08]  /*4920*/  MUFU.EX2 R40, R31 ;  /* 0x0000001f00287308 */ /* 0x000ff00000000800 */
[----:B------:R-:W-:Y:S01]  /*4930*/  MUFU.EX2 R34, R34 ;  /* 0x0000002200227308 */ /* 0x000fe20000000800 */
[----:B0-----:R-:W-:-:S07]  /*4940*/  F2FP.F16.F32.PACK_AB R153, R36, R33 ;  /* 0x000000212499723e */ /* 0x001fce00000000ff */
[----:B------:R-:W0:Y:S01]  /*4950*/  MUFU.EX2 R35, R35 ;  /* 0x0000002300237308 */ /* 0x000e220000000800 */
[----:B-1----:R-:W-:-:S07]  /*4960*/  FMNMX.FTZ R30, R29, R6, !PT ;  /* 0x000000061d1e7209 */ /* 0x002fce0007810000 */
[----:B------:R-:W-:Y:S01]  /*4970*/  MUFU.EX2 R38, R38 ;  /* 0x0000002600267308 */ /* 0x000fe20000000800 */
[----:B------:R-:W1:Y:S07]  /*4980*/  SHFL.BFLY PT, R29, R30, 0x1, 0x1f ;  /* 0x0c201f001e1d7f89 */ /* 0x000e6e00000e0000 */
[----:B------:R-:W2:Y:S01]  /*4990*/  MUFU.EX2 R39, R39 ;  /* 0x0000002700277308 */ /* 0x000ea20000000800 */
[----:B0-----:R-:W-:-:S07]  /*49a0*/  F2FP.F16.F32.PACK_AB R157, R35, R34 ;  /* 0x00000022239d723e */ /* 0x001fce00000000ff */
[----:B------:R-:W-:Y:S08]  /*49b0*/  MUFU.EX2 R42, R42 ;  /* 0x0000002a002a7308 */ /* 0x000ff00000000800 */
[----:B------:R0:W-:Y:S01]  /*49c0*/  MUFU.EX2 R31, R32 ;  /* 0x00000020001f7308 */ /* 0x0001e20000000800 */
[----:B--2---:R-:W-:Y:S02]  /*49d0*/  F2FP.F16.F32.PACK_AB R159, R39, R38 ;  /* 0x00000026279f723e */ /* 0x004fe400000000ff */
[----:B-1----:R-:W-:Y:S01]  /*49e0*/  FMNMX.FTZ R6, R30, R29, !PT ;  /* 0x0000001d1e067209 */ /* 0x002fe20007810000 */
[----:B------:R-:W-:-:S03]  /*49f0*/  FADD.FTZ R30, R33, R36 ;  /* 0x00000024211e7221 */ /* 0x000fc60000010000 */
[C---:B------:R-:W-:Y:S01]  /*4a00*/  FSETP.NEU.FTZ.AND P1, PT, R6.reuse, -INF , PT ;  /* 0xff8000000600780b */ /* 0x040fe20003f3d000 */
[----:B------:R-:W-:Y:S01]  /*4a10*/  FMUL.FTZ R29, R6, UR10 ;  /* 0x0000000a061d7c20 */ /* 0x000fe20008410000 */
[----:B------:R-:W-:Y:S01]  /*4a20*/  FADD.FTZ R41, R155, R30 ;  /* 0x0000001e9b297221 */ /* 0x000fe20000010000 */
[----:B------:R-:W1:Y:S01]  /*4a30*/  MUFU.EX2 R43, R43 ;  /* 0x0000002b002b7308 */ /* 0x000e620000000800 */
[C---:B------:R-:W-:Y:S02]  /*4a40*/  F2FP.F16.F32.PACK_AB R155, R40.reuse, R155 ;  /* 0x0000009b289b723e */ /* 0x040fe400000000ff */
[----:B------:R-:W-:Y:S01]  /*4a50*/  FSEL R29, R29, RZ, P1 ;  /* 0x000000ff1d1d7208 */ /* 0x000fe20000800000 */
[----:B------:R-:W-:-:S04]  /*4a60*/  FADD.FTZ R41, R40, R41 ;  /* 0x0000002928297221 */ /* 0x000fc80000010000 */
        /* <DEDUP_REMOVED lines=14> */
[----:B------:R-:W2:Y:S01]  /*4b50*/  MUFU.EX2 R9, R9 ;  /* 0x0000000900097308 */ /* 0x000ea20000000800 */
[--C-:B------:R-:W-:Y:S01]  /*4b60*/  FFMA.FTZ R27, R27, UR10, -R29.reuse ;  /* 0x0000000a1b1b7c23 */ /* 0x100fe2000801081d */
[--C-:B------:R-:W-:Y:S01]  /*4b70*/  FFMA.FTZ R3, R3, UR10, -R29.reuse ;  /* 0x0000000a03037c23 */ /* 0x100fe2000801081d */
[----:B------:R-:W-:Y:S01]  /*4b80*/  FFMA.FTZ R28, R28, UR10, -R29 ;  /* 0x0000000a1c1c7c23 */ /* 0x000fe2000801081d */
[----:B0-----:R-:W-:Y:S01]  /*4b90*/  FADD.FTZ R32, R34, R41 ;  /* 0x0000002922207221 */ /* 0x001fe20000010000 */
[----:B-1----:R-:W-:-:S03]  /*4ba0*/  F2FP.F16.F32.PACK_AB R161, R43, R42 ;  /* 0x0000002a2ba1723e */ /* 0x002fc600000000ff */
[----:B------:R-:W0:Y:S08]  /*4bb0*/  MUFU.EX2 R10, R10 ;  /* 0x0000000a000a7308 */ /* 0x000e300000000800 */
[----:B------:R-:W1:Y:S01]  /*4bc0*/  MUFU.EX2 R11, R11 ;  /* 0x0000000b000b7308 */ /* 0x000e620000000800 */
[----:B--2---:R-:W-:Y:S01]  /*4bd0*/  FADD.FTZ R37, R4, R9 ;  /* 0x0000000904257221 */ /* 0x004fe20000010000 */
[----:B------:R-:W-:-:S06]  /*4be0*/  F2FP.F16.F32.PACK_AB R152, R9, R4 ;  /* 0x000000040998723e */ /* 0x000fcc00000000ff */
[----:B------:R-:W2:Y:S01]  /*4bf0*/  MUFU.EX2 R12, R12 ;  /* 0x0000000c000c7308 */ /* 0x000ea20000000800 */
[----:B0-----:R-:W-:Y:S01]  /*4c00*/  FADD.FTZ R30, R10, R37 ;  /* 0x000000250a1e7221 */ /* 0x001fe20000010000 */
[----:B------:R-:W-:-:S04]  /*4c10*/  FADD.FTZ R37, R35, R32 ;  /* 0x0000002023257221 */ /* 0x000fc80000010000 */
[----:B------:R-:W-:Y:S02]  /*4c20*/  FADD.FTZ R32, R38, R37 ;  /* 0x0000002526207221 */ /* 0x000fe40000010000 */
[----:B------:R-:W0:Y:S01]  /*4c30*/  MUFU.EX2 R13, R13 ;  /* 0x0000000d000d7308 */ /* 0x000e220000000800 */
[----:B-1----:R-:W-:Y:S01]  /*4c40*/  FADD.FTZ R29, R11, R30 ;  /* 0x0000001e0b1d7221 */ /* 0x002fe20000010000 */
[----:B------:R-:W-:Y:S01]  /*4c50*/  FADD.FTZ R33, R39, R32 ;  /* 0x0000002027217221 */ /* 0x000fe20000010000 */
[----:B------:R-:W-:-:S03]  /*4c60*/  F2FP.F16.F32.PACK_AB R154, R11, R10 ;  /* 0x0000000a0b9a723e */ /* 0x000fc600000000ff */
[----:B------:R-:W-:Y:S02]  /*4c70*/  FADD.FTZ R32, R42, R33 ;  /* 0x000000212a207221 */ /* 0x000fe40000010000 */
[----:B------:R-:W1:Y:S01]  /*4c80*/  MUFU.EX2 R14, R14 ;  /* 0x0000000e000e7308 */ /* 0x000e620000000800 */
[----:B--2---:R-:W-:Y:S01]  /*4c90*/  FADD.FTZ R30, R12, R29 ;  /* 0x0000001d0c1e7221 */ /* 0x004fe20000010000 */
[----:B------:R-:W-:Y:S01]  /*4ca0*/  FADD.FTZ R33, R43, R32 ;  /* 0x000000202b217221 */ /* 0x000fe20000010000 */
[----:B------:R2:W-:Y:S05]  /*4cb0*/  STSM.16.M88.4 [R19+0x26800], R152 ;  /* 0x0268009813007844 */ /* 0x0005ea0000000200 */
[----:B------:R-:W3:Y:S01]  /*4cc0*/  MUFU.EX2 R15, R15 ;  /* 0x0000000f000f7308 */ /* 0x000ee20000000800 */
[C---:B0-----:R-:W-:Y:S01]  /*4cd0*/  FADD.FTZ R29, R13.reuse, R30 ;  /* 0x0000001e0d1d7221 */ /* 0x041fe20000010000 */
[----:B------:R-:W-:-:S06]  /*4ce0*/  F2FP.F16.F32.PACK_AB R156, R13, R12 ;  /* 0x0000000c0d9c723e */ /* 0x000fcc00000000ff */
[----:B------:R-:W0:Y:S01]  /*4cf0*/  MUFU.EX2 R20, R20 ;  /* 0x0000001400147308 */ /* 0x000e220000000800 */
[----:B-1----:R-:W-:-:S07]  /*4d00*/  FADD.FTZ R30, R14, R29 ;  /* 0x0000001d0e1e7221 */ /* 0x002fce0000010000 */
[----:B------:R-:W1:Y:S01]  /*4d10*/  MUFU.EX2 R21, R21 ;  /* 0x0000001500157308 */ /* 0x000e620000000800 */
[C---:B---3--:R-:W-:Y:S01]  /*4d20*/  FADD.FTZ R29, R15.reuse, R30 ;  /* 0x0000001e0f1d7221 */ /* 0x048fe20000010000 */
[----:B------:R-:W-:-:S05]  /*4d30*/  F2FP.F16.F32.PACK_AB R158, R15, R14 ;  /* 0x0000000e0f9e723e */ /* 0x000fca00000000ff */
[----:B------:R2:W-:Y:S01]  /*4d40*/  STSM.16.M88.4 [R22], R156 ;  /* 0x0000009c16007844 */ /* 0x0005e20000000200 */
        /* <DEDUP_REMOVED lines=8> */
[----:B0-----:R-:W-:-:S07]  /*4dd0*/  FADD.FTZ R4, R24, R9 ;  /* 0x0000000918047221 */ /* 0x001fce0000010000 */
[----:B------:R-:W-:Y:S01]  /*4de0*/  MUFU.EX2 R50, R50 ;  /* 0x0000003200327308 */ /* 0x000fe20000000800 */
[C---:B-1----:R-:W-:Y:S01]  /*4df0*/  F2FP.F16.F32.PACK_AB R163, R47.reuse, R46 ;  /* 0x0000002e2fa3723e */ /* 0x042fe200000000ff */
[----:B------:R-:W-:-:S06]  /*4e00*/  FADD.FTZ R47, R47, R10 ;  /* 0x0000000a2f2f7221 */ /* 0x000fcc0000010000 */
[----:B------:R-:W0:Y:S01]  /*4e10*/  MUFU.EX2 R51, R51 ;  /* 0x0000003300337308 */ /* 0x000e220000000800 */
[C---:B---3--:R-:W-:Y:S01]  /*4e20*/  F2FP.F16.F32.PACK_AB R162, R25.reuse, R24 ;  /* 0x0000001819a2723e */ /* 0x048fe200000000ff */
[----:B------:R-:W-:-:S04]  /*4e30*/  FADD.FTZ R25, R25, R4 ;  /* 0x0000000419197221 */ /* 0x000fc80000010000 */
[----:B------:R2:W-:Y:S02]  /*4e40*/  STSM.16.M88.4 [R184], R160 ;  /* 0x000000a0b8007844 */ /* 0x0005e40000000200 */
[----:B------:R-:W-:Y:S08]  /*4e50*/  MUFU.EX2 R26, R26 ;  /* 0x0000001a001a7308 */ /* 0x000ff00000000800 */
[----:B------:R-:W1:Y:S01]  /*4e60*/  MUFU.EX2 R27, R27 ;  /* 0x0000001b001b7308 */ /* 0x000e620000000800 */
[----:B0-----:R-:W-:Y:S01]  /*4e70*/  F2FP.F16.F32.PACK_AB R165, R51, R50 ;  /* 0x0000003233a5723e */ /* 0x001fe200000000ff */
[----:B------:R-:W-:-:S04]  /*4e80*/  FADD.FTZ R50, R50, R47 ;  /* 0x0000002f32327221 */ /* 0x000fc80000010000 */
[----:B------:R-:W-:Y:S02]  /*4e90*/  FADD.FTZ R51, R51, R50 ;  /* 0x0000003233337221 */ /* 0x000fe40000010000 */
[----:B------:R-:W0:Y:S08]  /*4ea0*/  MUFU.EX2 R54, R54 ;  /* 0x0000003600367308 */ /* 0x000e300000000800 */
[----:B------:R-:W-:Y:S01]  /*4eb0*/  MUFU.EX2 R3, R3 ;  /* 0x0000000300037308 */ /* 0x000fe20000000800 */
[----:B-1----:R-:W-:Y:S01]  /*4ec0*/  F2FP.F16.F32.PACK_AB R164, R27, R26 ;  /* 0x0000001a1ba4723e */ /* 0x002fe200000000ff */
[----:B------:R-:W-:-:S04]  /*4ed0*/  FADD.FTZ R26, R26, R25 ;  /* 0x000000191a1a7221 */ /* 0x000fc80000010000 */
[----:B------:R-:W-:Y:S02]  /*4ee0*/  FADD.FTZ R26, R27, R26 ;  /* 0x0000001a1b1a7221 */ /* 0x000fe40000010000 */
[----:B------:R-:W1:Y:S01]  /*4ef0*/  MUFU.EX2 R28, R28 ;  /* 0x0000001c001c7308 */ /* 0x000e620000000800 */
[----:B0-----:R-:W-:Y:S01]  /*4f00*/  F2FP.F16.F32.PACK_AB R167, R31, R54 ;  /* 0x000000361fa7723e */ /* 0x001fe200000000ff */
[----:B------:R-:W-:-:S04]  /*4f10*/  FADD.FTZ R4, R54, R51 ;  /* 0x0000003336047221 */ /* 0x000fc80000010000 */
[----:B------:R-:W-:Y:S01]  /*4f20*/  FADD.FTZ R4, R31, R4 ;  /* 0x000000041f047221 */ /* 0x000fe20000010000 */
[----:B-1----:R-:W-:Y:S01]  /*4f30*/  F2FP.F16.F32.PACK_AB R166, R28, R3 ;  /* 0x000000031ca6723e */ /* 0x002fe200000000ff */
[----:B------:R-:W-:-:S04]  /*4f40*/  FADD.FTZ R3, R3, R26 ;  /* 0x0000001a03037221 */ /* 0x000fc80000010000 */
[----:B------:R2:W-:Y:S01]  /*4f50*/  STSM.16.M88.4 [R23], R164 ;  /* 0x000000a417007844 */ /* 0x0005e20000000200 */
[----:B------:R-:W-:Y:S01]  /*4f60*/  FADD.FTZ R3, R28, R3 ;  /* 0x000000031c037221 */ /* 0x000fe20000010000 */
[----:B------:R-:W-:Y:S06]  /*4f70*/  @!P0 BRA `(.L_x_4041) ;  /* 0x0000000000048947 */ /* 0x000fec0003800000 */
[----:B------:R-:W-:Y:S01]  /*4f80*/  BPT.TRAP 0x1 ;  /* 0x000000040000795c */ /* 0x000fe20000300000 */
.L_x_4041:
[----:B------:R0:W1:Y:S01]  /*4f90*/  SYNCS.PHASECHK.TRANS64.TRYWAIT P1, [R7+URZ+0x28c50], R8 ;  /* 0x028c5008070075a7 */ /* 0x000062000802017f */
[----:B------:R-:W-:Y:S05]  /*4fa0*/  @!P0 BRA `(.L_x_4042) ;  /* 0x0000000000048947 */ /* 0x000fea0003800000 */
[----:B------:R-:W-:Y:S01]  /*4fb0*/  BPT.TRAP 0x1 ;  /* 0x000000040000795c */ /* 0x000fe20000300000 */
.L_x_4042:
[----:B-1----:R-:W-:Y:S05]  /*4fc0*/  @P1 BRA `(.L_x_4043) ;  /* 0x0000000000081947 */ /* 0x002fea0003800000 */
[----:B------:R-:W1:Y:S02]  /*4fd0*/  SYNCS.PHASECHK.TRANS64.TRYWAIT P1, [R7+URZ+0x28c50], R8 ;  /* 0x028c5008070075a7 */ /* 0x000e64000802017f */
[----:B-1----:R-:W-:Y:S05]  /*4fe0*/  @!P1 BRA `(.L_x_4044) ;  /* 0x000000b800709947 */ /* 0x002fea0003800000 */
.L_x_4043:
        /* <DEDUP_REMOVED lines=34> */
.L_x_4045:
[----:B------:R-:W-:Y:S01]  /*5210*/  UISETP.NE.AND UP0, UPT, UR49, URZ, UPT ;  /* 0x0000003f3100728c */ /* 0x000fe2000bf05270 */
[----:B------:R-:W-:Y:S01]  /*5220*/  R2UR UR18, R7 ;  /* 0x00000000071272ca */ /* 0x000fe200000e0000 */
[----:B------:R-:W-:Y:S01]  /*5230*/  UMOV UR11, UR44 ;  /* 0x0000002c000b7c82 */ /* 0x000fe20008000000 */
[----:B------:R-:W-:Y:S02]  /*5240*/  UIMAD UR14, UR48, UR14, -UR15 ;  /* 0x0000000e300e72a4 */ /* 0x000fe4000f8e0a0f */
[----:B------:R-:W-:-:S06]  /*5250*/  UIADD3 UR21, UR52, -0x2, URZ ;  /* 0xfffffffe34157890 */ /* 0x000fcc000fffe03f */
[----:B------:R-:W-:Y:S01]  /*5260*/  @UP0 ULDC UR6, c[0x0][0x44c] ;  /* 0x0001130000060ab9 */ /* 0x000fe20000000800 */
[----:B------:R-:W-:Y:S01]  /*5270*/  @UP0 ULDC UR19, c[0x0][0x450] ;  /* 0x0001140000130ab9 */ /* 0x000fe20000000800 */
[----:B------:R-:W-:Y:S02]  /*5280*/  UIMAD.WIDE.U32 UR6, UR44, UR6, URZ ;  /* 0x000000062c0672a5 */ /* 0x000fe4000f8e003f */
[----:B------:R-:W-:Y:S02]  /*5290*/  UIADD3 UR6, UR18, 0x28c60, URZ ;  /* 0x00028c6012067890 */ /* 0x000fe4000fffe03f */
[----:B------:R-:W-:Y:S02]  /*52a0*/  @UP0 USHF.R.U32.HI UR11, URZ, UR19, UR7 ;  /* 0x000000133f0b0299 */ /* 0x000fe40008011607 */
[----:B------:R-:W-:Y:S02]  /*52b0*/  UPRMT UR6, UR40, 0x654, UR6 ;  /* 0x0000065428067896 */ /* 0x000fe40008000006 */
[----:B------:R-:W-:-:S04]  /*52c0*/  UIADD3 UR14, UR14, UR11, URZ ;  /* 0x0000000b0e0e7290 */ /* 0x000fc8000fffe03f */
[----:B------:R-:W-:-:S03]  /*52d0*/  USHF.R.S32.HI UR7, URZ, 0x1f, UR14 ;  /* 0x0000001f3f077899 */ /* 0x000fc6000801140e */
[----:B------:R-:W-:Y:S01]  /*52e0*/  SYNCS.ARRIVE.TRANS64.RED.A1T0 RZ, [UR6], RZ ;  /* 0x000000ffffff79a7 */ /* 0x000fe20008100406 */
[----:B------:R-:W-:-:S04]  /*52f0*/  ULEA.HI UR7, UR7, UR14, URZ, 0x6 ;  /* 0x0000000e07077291 */ /* 0x000fc8000f8f303f */
[----:B------:R-:W-:-:S04]  /*5300*/  USHF.R.S32.HI UR7, URZ, 0x6, UR7 ;  /* 0x000000063f077899 */ /* 0x000fc80008011407 */
[----:B------:R-:W-:-:S04]  /*5310*/  UISETP.LT.AND UP0, UPT, URZ, UR7, UPT ;  /* 0x000000073f00728c */ /* 0x000fc8000bf01270 */
[----:B------:R-:W-:-:S04]  /*5320*/  USEL UR20, URZ, UR7, !UP0 ;  /* 0x000000073f147287 */ /* 0x000fc8000c000000 */
[----:B------:R-:W-:-:S06]  /*5330*/  UISETP.GE.AND UP0, UPT, UR21, UR20, UPT ;  /* 0x000000141500728c */ /* 0x000fcc000bf06270 */
[----:B------:R-:W-:-:S13]  /*5340*/  PLOP3.LUT P1, PT, PT, PT, UP0, 0x80, 0x0 ;  /* 0x000000000000781c */ /* 0x000fda0003f2f008 */
[----:B------:R-:W-:Y:S05]  /*5350*/  @!P1 BRA `(.L_x_4046) ;  /* 0x0000002000a49947 */ /* 0x000fea0003800000 */
[----:B01----:R-:W-:Y:S01]  /*5360*/  MOV R8, R5 ;  /* 0x0000000500087202 */ /* 0x003fe20000000f00 */
[----:B------:R-:W-:Y:S01]  /*5370*/  IMAD.MOV.U32 R9, RZ, RZ, R6 ;  /* 0x000000ffff097224 */ /* 0x000fe200078e0006 */
[----:B------:R-:W-:Y:S01]  /*5380*/  UMOV UR24, UR38 ;  /* 0x0000002600187c82 */ /* 0x000fe20008000000 */
[----:B------:R-:W-:Y:S01]  /*5390*/  ULDC UR25, c[0x0][0x288] ;  /* 0x0000a20000197ab9 */ /* 0x000fe20000000800 */
[----:B------:R-:W-:Y:S01]  /*53a0*/  ULDC UR26, c[0x0][0x9d8] ;  /* 0x00027600001a7ab9 */ /* 0x000fe20000000800 */
[----:B------:R-:W-:-:S05]  /*53b0*/  ULDC UR22, c[0x0][0x988] ;  /* 0x0002620000167ab9 */ /* 0x000fca0000000800 */
.L_x_4057:
[----:B------:R-:W-:-:S04]  /*53c0*/  UIADD3 UR38, UR24, 0x1, URZ ;  /* 0x0000000118267890 */ /* 0x000fc8000fffe03f */
[----:B------:R-:W-:-:S04]  /*53d0*/  UISETP.NE.AND UP0, UPT, UR38, 0x2, UPT ;  /* 0x000000022600788c */ /* 0x000fc8000bf05270 */
[----:B------:R-:W-:Y:S02]  /*53e0*/  USEL UR6, URZ, 0x1, UP0 ;  /* 0x000000013f067887 */ /* 0x000fe40008000000 */
[----:B------:R-:W-:Y:S02]  /*53f0*/  USEL UR38, UR38, URZ, UP0 ;  /* 0x0000003f26267287 */ /* 0x000fe40008000000 */
[----:B------:R-:W-:Y:S01]  /*5400*/  ULOP3.LUT UR37, UR37, UR6, URZ, 0x3c, !UPT ;  /* 0x0000000625257292 */ /* 0x000fe2000f8e3c3f */
[----:B0--3--:R-:W-:Y:S11]  /*5410*/  @!P0 BRA `(.L_x_4047) ;  /* 0x0000000000048947 */ /* 0x009ff60003800000 */
[----:B------:R-:W-:Y:S01]  /*5420*/  BPT.TRAP 0x1 ;  /* 0x000000040000795c */ /* 0x000fe20000300000 */
.L_x_4047:
[----:B------:R-:W-:Y:S01]  /*5430*/  ULEA UR23, UR38, UR42, 0x3 ;  /* 0x0000002a26177291 */ /* 0x000fe2000f8e183f */
[----:B------:R-:W-:-:S05]  /*5440*/  IMAD.U32 R7, RZ, RZ, UR37 ;  /* 0x00000025ff077e24 */ /* 0x000fca000f8e00ff */
[----:B------:R-:W-:-:S04]  /*5450*/  SHF.L.U32 R7, R7, 0x1f, RZ ;  /* 0x0000001f07077819 */ /* 0x000fc800000006ff */
[----:B------:R0:W1:Y:S01]  /*5460*/  SYNCS.PHASECHK.TRANS64.TRYWAIT P1, [UR23+0x28c30], R7 ;  /* 0x028c3007ff0075a7 */ /* 0x0000620008020157 */
[----:B------:R-:W-:Y:S05]  /*5470*/  @!P0 BRA `(.L_x_4048) ;  /* 0x0000000000048947 */ /* 0x000fea0003800000 */
[----:B------:R-:W-:Y:S01]  /*5480*/  BPT.TRAP 0x1 ;  /* 0x000000040000795c */ /* 0x000fe20000300000 */
.L_x_4048:
[----:B-1----:R-:W-:Y:S05]  /*5490*/  @P1 BRA `(.L_x_4049) ;  /* 0x0000000000081947 */ /* 0x002fea0003800000 */
[----:B------:R-:W1:Y:S02]  /*54a0*/  SYNCS.PHASECHK.TRANS64.TRYWAIT P1, [UR23+0x28c30], R7 ;  /* 0x028c3007ff0075a7 */ /* 0x000e640008020157 */
[----:B-1----:R-:W-:Y:S05]  /*54b0*/  @!P1 BRA `(.L_x_4050) ;  /* 0x000000b400509947 */ /* 0x002fea0003800000 */
.L_x_4049:
[----:B------:R-:W-:Y:S01]  /*54c0*/  R2UR UR18, R0 ;  /* 0x00000000001272ca */ /* 0x000fe200000e0000 */
[----:B--2---:R-:W-:Y:S01]  /*54d0*/  WARPGROUP.ARRIVE ;  /* 0x00000000000079c5 */ /* 0x004fe20000000000 */
        /* <DEDUP_REMOVED lines=21> */
.L_x_4051:
[----:B------:R-:W-:Y:S01]  /*5630*/  UISETP.NE.AND UP0, UPT, UR49, URZ, UPT ;  /* 0x0000003f3100728c */ /* 0x000fe2000bf05270 */
[----:B------:R-:W-:Y:S02]  /*5640*/  VIADD R10, R185, UR44 ;  /* 0x0000002cb90a7c36 */ /* 0x000fe40008000000 */
[----:B-1----:R-:W-:Y:S01]  /*5650*/  FMUL.FTZ R6, R162, UR26 ;  /* 0x0000001aa2067c20 */ /* 0x002fe20008410000 */
[----:B------:R-:W1:Y:S01]  /*5660*/  LDC R15, c[0x0][0x2f0] ;  /* 0x0000bc00ff0f7b82 */ /* 0x000e620000000800 */
[----:B------:R-:W-:Y:S01]  /*5670*/  FMUL.FTZ R154, R154, UR26 ;  /* 0x0000001a9a9a7c20 */ /* 0x000fe20008410000 */
[----:B------:R-:W-:Y:S01]  /*5680*/  IMAD.MOV.U32 R162, RZ, RZ, R10 ;  /* 0x000000ffffa27224 */ /* 0x000fe200078e000a */
[----:B------:R-:W-:Y:S01]  /*5690*/  PLOP3.LUT P1, PT, PT, PT, UP0, 0x80, 0x0 ;  /* 0x000000000000781c */ /* 0x000fe20003f2f008 */
[----:B------:R-:W-:Y:S01]  /*56a0*/  FMUL.FTZ R155, R155, UR26 ;  /* 0x0000001a9b9b7c20 */ /* 0x000fe20008410000 */
[----:B------:R-:W-:Y:S01]  /*56b0*/  PLOP3.LUT P2, PT, PT, PT, UP0, 0x80, 0x0 ;  /* 0x000000000000781c */ /* 0x000fe20003f4f008 */
[----:B------:R-:W-:Y:S01]  /*56c0*/  FMUL.FTZ R158, R158, UR26 ;  /* 0x0000001a9e9e7c20 */ /* 0x000fe20008410000 */
[----:B------:R-:W2:Y:S01]  /*56d0*/  MUFU.TANH R154, R154 ;  /* 0x0000009a009a7308 */ /* 0x000ea20000002400 */
[----:B------:R-:W-:Y:S01]  /*56e0*/  @UP0 ULDC UR6, c[0x0][0x44c] ;  /* 0x0001130000060ab9 */ /* 0x000fe20000000800 */
[----:B------:R-:W-:Y:S01]  /*56f0*/  FMUL.FTZ R159, R159, UR26 ;  /* 0x0000001a9f9f7c20 */ /* 0x000fe20008410000 */
[----:B------:R-:W-:Y:S01]  /*5700*/  FMUL.FTZ R163, R163, UR26 ;  /* 0x0000001aa3a37c20 */ /* 0x000fe20008410000 */
[----:B------:R-:W-:Y:S01]  /*5710*/  FMUL.FTZ R191, R153, UR26 ;  /* 0x0000001a99bf7c20 */ /* 0x000fe20008410000 */
[----:B------:R-:W-:Y:S01]  /*5720*/  FMUL.FTZ R5, R152, UR26 ;  /* 0x0000001a98057c20 */ /* 0x000fe20008410000 */
[----:B------:R-:W-:Y:S01]  /*5730*/  FMUL.FTZ R167, R167, UR26 ;  /* 0x0000001aa7a77c20 */ /* 0x000fe20008410000 */
[----:B------:R-:W-:Y:S01]  /*5740*/  FMUL.FTZ R170, R170, UR26 ;  /* 0x0000001aaaaa7c20 */ /* 0x000fe20008410000 */
[----:B------:R-:W3:Y:S01]  /*5750*/  MUFU.TANH R155, R155 ;  /* 0x0000009b009b7308 */ /* 0x000ee20000002400 */
[----:B------:R-:W-:Y:S01]  /*5760*/  @P1 IMAD.HI.U32 R11, R10, UR6, RZ ;  /* 0x000000060a0b1c27 */ /* 0x000fe2000f8e00ff */
[----:B------:R-:W-:-:S03]  /*5770*/  @UP0 ULDC UR6, c[0x0][0x450] ;  /* 0x0001140000060ab9 */ /* 0x000fc60000000800 */
[----:B------:R-:W-:Y:S01]  /*5780*/  FMUL.FTZ R171, R171, UR26 ;  /* 0x0000001aabab7c20 */ /* 0x000fe20008410000 */
[----:B------:R-:W-:Y:S01]  /*5790*/  FMUL.FTZ R174, R174, UR26 ;  /* 0x0000001aaeae7c20 */ /* 0x000fe20008410000 */
[----:B------:R-:W-:Y:S01]  /*57a0*/  FMUL.FTZ R175, R175, UR26 ;  /* 0x0000001aafaf7c20 */ /* 0x000fe20008410000 */
[----:B------:R-:W-:Y:S01]  /*57b0*/  @P2 SHF.R.U32.HI R162, RZ, UR6, R11 ;  /* 0x00000006ffa22c19 */ /* 0x000fe2000801160b */
[----:B------:R-:W-:Y:S01]  /*57c0*/  UMOV UR6, 0xffffffc0 ;  /* 0xffffffc000067882 */ /* 0x000fe20000000000 */
[----:B------:R-:W-:Y:S01]  /*57d0*/  FMUL.FTZ R11, R166, UR26 ;  /* 0x0000001aa60b7c20 */ /* 0x000fe20008410000 */
[----:B------:R-:W-:Y:S01]  /*57e0*/  UIMAD UR6, UR21, UR6, 0x1 ;  /* 0x00000001150674a4 */ /* 0x000fe2000f8e0206 */
[----:B------:R-:W4:Y:S01]  /*57f0*/  MUFU.TANH R158, R158 ;  /* 0x0000009e009e7308 */ /* 0x000f220000002400 */
[----:B------:R-:W5:Y:S01]  /*5800*/  SHFL.IDX PT, R13, R162, 0x1, 0x1c1f ;  /* 0x003c1f00a20d7f89 */ /* 0x000f6200000e0000 */
[----:B------:R-:W-:Y:S01]  /*5810*/  FMUL.FTZ R178, R178, UR26 ;  /* 0x0000001ab2b27c20 */ /* 0x000fe20008410000 */
[----:B------:R-:W-:Y:S01]  /*5820*/  FMUL.FTZ R179, R179, UR26 ;  /* 0x0000001ab3b37c20 */ /* 0x000fe20008410000 */
[----:B------:R-:W-:Y:S01]  /*5830*/  FMUL.FTZ R182, R182, UR26 ;  /* 0x0000001ab6b67c20 */ /* 0x000fe20008410000 */
[----:B------:R-:W-:Y:S01]  /*5840*/  IADD3 R166, -R2, UR6, RZ ;  /* 0x0000000602a67c10 */ /* 0x000fe2000fffe1ff */
[----:B------:R-:W-:Y:S01]  /*5850*/  FMUL.FTZ R183, R183, UR26 ;  /* 0x0000001ab7b77c20 */ /* 0x000fe20008410000 */
[----:B------:R-:W-:Y:S01]  /*5860*/  FMUL.FTZ R157, R157, UR26 ;  /* 0x0000001a9d9d7c20 */ /* 0x000fe20008410000 */
[----:B------:R-:W0:Y:S01]  /*5870*/  MUFU.TANH R12, R159 ;  /* 0x0000009f000c7308 */ /* 0x000e220000002400 */
[----:B------:R-:W-:Y:S01]  /*5880*/  FMUL.FTZ R160, R160, UR26 ;  /* 0x0000001aa0a07c20 */ /* 0x000fe20008410000 */
[----:B-1----:R-:W-:-:S02]  /*5890*/  IMAD R166, R15, UR48, R166 ;  /* 0x000000300fa67c24 */ /* 0x002fc4000f8e02a6 */
        /* <DEDUP_REMOVED lines=12> */
[----:B------:R-:W-:Y:S01]  /*5960*/  UMOV UR10, UR22 ;  /* 0x00000016000a7c82 */ /* 0x000fe20008000000 */
[----:B------:R2:W1:Y:S01]  /*5970*/  MUFU.TANH R153, R163 ;  /* 0x000000a300997308 */ /* 0x0004620000002400 */
[----:B-----5:R-:W-:Y:S01]  /*5980*/  IADD3 R10, R13, -UR25, R166 ;  /* 0x800000190d0a7c10 */ /* 0x020fe2000fffe0a6 */
[----:B------:R-:W-:-:S03]  /*5990*/  UIADD3 UR6, UR23, 0x28c40, URZ ;  /* 0x00028c4017067890 */ /* 0x000fc6000fffe03f */
[C---:B------:R-:W-:Y:S01]  /*59a0*/  ISETP.GT.AND P1, PT, R10.reuse, RZ, PT ;  /* 0x000000ff0a00720c */ /* 0x040fe20003f24270 */
[----:B------:R-:W-:Y:S01]  /*59b0*/  UPRMT UR6, UR40, 0x654, UR6 ;  /* 0x0000065428067896 */ /* 0x000fe20008000006 */
[----:B------:R-:W-:Y:S01]  /*59c0*/  ISETP.GT.AND P2, PT, R10, 0x1, PT ;  /* 0x000000010a00780c */ /* 0x000fe20003f44270 */
[----:B------:R-:W5:Y:S01]  /*59d0*/  MUFU.TANH R152, R11 ;  /* 0x0000000b00987308 */ /* 0x000f620000002400 */
[----:B--2---:R-:W-:Y:S02]  /*59e0*/  FSEL R163, R154, -INF , P1 ;  /* 0xff8000009aa37808 */ /* 0x004fe40000800000 */
[C---:B------:R-:W-:Y:S02]  /*59f0*/  ISETP.GT.AND P1, PT, R10.reuse, 0x8, PT ;  /* 0x000000080a00780c */ /* 0x040fe40003f24270 */
[----:B---3--:R-:W-:Y:S02]  /*5a00*/  FSEL R159, R155, -INF , P2 ;  /* 0xff8000009b9f7808 */ /* 0x008fe40001000000 */
[----:B------:R-:W-:Y:S01]  /*5a10*/  FMNMX.FTZ R6, R163, R8, !PT ;  /* 0x00000008a3067209 */ /* 0x000fe20007810000 */
[----:B------:R2:W3:Y:S01]  /*5a20*/  MUFU.TANH R21, R167 ;  /* 0x000000a700157308 */ /* 0x0004e20000002400 */
[----:B------:R-:W-:Y:S01]  /*5a30*/  ISETP.GT.AND P2, PT, R10, 0x9, PT ;  /* 0x000000090a00780c */ /* 0x000fe20003f44270 */
[----:B------:R-:W-:Y:S01]  /*5a40*/  SYNCS.ARRIVE.TRANS64.RED.A1T0 RZ, [UR6], RZ ;  /* 0x000000ffffff79a7 */ /* 0x000fe20008100406 */
[----:B----4-:R-:W-:-:S02]  /*5a50*/  FSEL R155, R158, -INF , P1 ;  /* 0xff8000009e9b7808 */ /* 0x010fc40000800000 */
[----:B------:R-:W-:Y:S02]  /*5a60*/  FMNMX.FTZ R6, R159, R6, !PT ;  /* 0x000000069f067209 */ /* 0x000fe40007810000 */
[----:B------:R-:W-:Y:S01]  /*5a70*/  ISETP.GT.AND P1, PT, R10, 0x10, PT ;  /* 0x000000100a00780c */ /* 0x000fe20003f24270 */
[----:B------:R-:W4:Y:S01]  /*5a80*/  MUFU.TANH R20, R170 ;  /* 0x000000aa00147308 */ /* 0x000f220000002400 */
[----:B0-----:R-:W-:Y:S01]  /*5a90*/  FSEL R158, R12, -INF , P2 ;  /* 0xff8000000c9e7808 */ /* 0x001fe20001000000 */
[----:B--2---:R-:W-:Y:S01]  /*5aa0*/  FMUL.FTZ R167, R156, UR26 ;  /* 0x0000001a9ca77c20 */ /* 0x004fe20008410000 */
[----:B------:R-:W-:Y:S02]  /*5ab0*/  FMNMX.FTZ R11, R155, R6, !PT ;  /* 0x000000069b0b7209 */ /* 0x000fe40007810000 */
[----:B------:R-:W-:Y:S02]  /*5ac0*/  ISETP.GT.AND P2, PT, R10, 0x11, PT ;  /* 0x000000110a00780c */ /* 0x000fe40003f44270 */
[----:B-1----:R-:W-:Y:S01]  /*5ad0*/  FSEL R154, R14, -INF , P1 ;  /* 0xff8000000e9a7808 */ /* 0x002fe20000800000 */
[----:B------:R-:W0:Y:S01]  /*5ae0*/  MUFU.TANH R15, R171 ;  /* 0x000000ab000f7308 */ /* 0x000e220000002400 */
[----:B------:R-:W-:-:S02]  /*5af0*/  FMNMX.FTZ R11, R158, R11, !PT ;  /* 0x0000000b9e0b7209 */ /* 0x000fc40007810000 */
[----:B------:R-:W-:Y:S02]  /*5b00*/  ISETP.GT.AND P1, PT, R10, 0x18, PT ;  /* 0x000000180a00780c */ /* 0x000fe40003f24270 */
[----:B------:R-:W-:Y:S02]  /*5b10*/  FSEL R153, R153, -INF , P2 ;  /* 0xff80000099997808 */ /* 0x000fe40001000000 */
[----:B------:R-:W-:Y:S01]  /*5b20*/  FMNMX.FTZ R6, R154, R11, !PT ;  /* 0x0000000b9a067209 */ /* 0x000fe20007810000 */
[----:B------:R-:W1:Y:S01]  /*5b30*/  MUFU.TANH R174, R174 ;  /* 0x000000ae00ae7308 */ /* 0x000e620000002400 */
[----:B------:R-:W-:Y:S02]  /*5b40*/  ISETP.GT.AND P2, PT, R10, 0x19, PT ;  /* 0x000000190a00780c */ /* 0x000fe40003f44270 */
[----:B-----5:R-:W-:Y:S02]  /*5b50*/  FSEL R152, R152, -INF , P1 ;  /* 0xff80000098987808 */ /* 0x020fe40000800000 */
[----:B------:R-:W-:-:S02]  /*5b60*/  FMNMX.FTZ R11, R153, R6, !PT ;  /* 0x00000006990b7209 */ /* 0x000fc40007810000 */
[----:B------:R-:W-:Y:S01]  /*5b70*/  ISETP.GT.AND P1, PT, R10, 0x20, PT ;  /* 0x000000200a00780c */ /* 0x000fe20003f24270 */
[----:B------:R-:W2:Y:S01]  /*5b80*/  MUFU.TANH R175, R175 ;  /* 0x000000af00af7308 */ /* 0x000ea20000002400 */
[----:B---3--:R-:W-:Y:S02]  /*5b90*/  FSEL R21, R21, -INF , P2 ;  /* 0xff80000015157808 */ /* 0x008fe40001000000 */
[----:B------:R-:W-:Y:S02]  /*5ba0*/  FMNMX.FTZ R6, R152, R11, !PT ;  /* 0x0000000b98067209 */ /* 0x000fe40007810000 */
[----:B------:R-:W-:Y:S02]  /*5bb0*/  ISETP.GT.AND P2, PT, R10, 0x21, PT ;  /* 0x000000210a00780c */ /* 0x000fe40003f44270 */
[----:B----4-:R-:W-:Y:S01]  /*5bc0*/  FSEL R20, R20, -INF , P1 ;  /* 0xff80000014147808 */ /* 0x010fe20000800000 */
[----:B------:R-:W3:Y:S01]  /*5bd0*/  MUFU.TANH R13, R178 ;  /* 0x000000b2000d7308 */ /* 0x000ee20000002400 */
[----:B------:R-:W-:-:S02]  /*5be0*/  FMNMX.FTZ R11, R21, R6, !PT ;  /* 0x00000006150b7209 */ /* 0x000fc40007810000 */
[----:B------:R-:W-:Y:S02]  /*5bf0*/  ISETP.GT.AND P1, PT, R10, 0x28, PT ;  /* 0x000000280a00780c */ /* 0x000fe40003f24270 */
[----:B0-----:R-:W-:Y:S02]  /*5c00*/  FSEL R15, R15, -INF , P2 ;  /* 0xff8000000f0f7808 */ /* 0x001fe40001000000 */
[----:B------:R-:W-:Y:S01]  /*5c10*/  FMNMX.FTZ R6, R20, R11, !PT ;  /* 0x0000000b14067209 */ /* 0x000fe20007810000 */
[----:B------:R-:W0:Y:S01]  /*5c20*/  MUFU.TANH R179, R179 ;  /* 0x000000b300b37308 */ /* 0x000e220000002400 */
[----:B------:R-:W-:Y:S02]  /*5c30*/  ISETP.GT.AND P2, PT, R10, 0x29, PT ;  /* 0x000000290a00780c */ /* 0x000fe40003f44270 */
[----:B-1----:R-:W-:Y:S02]  /*5c40*/  FSEL R14, R174, -INF , P1 ;  /* 0xff800000ae0e7808 */ /* 0x002fe40000800000 */
[----:B------:R-:W-:-:S02]  /*5c50*/  FMNMX.FTZ R11, R15, R6, !PT ;  /* 0x000000060f0b7209 */ /* 0x000fc40007810000 */
[----:B------:R-:W-:Y:S01]  /*5c60*/  ISETP.GT.AND P1, PT, R10, 0x30, PT ;  /* 0x000000300a00780c */ /* 0x000fe20003f24270 */
[----:B------:R-:W1:Y:S01]  /*5c70*/  MUFU.TANH R182, R182 ;  /* 0x000000b600b67308 */ /* 0x000e620000002400 */
[----:B--2---:R-:W-:Y:S02]  /*5c80*/  FSEL R6, R175, -INF , P2 ;  /* 0xff800000af067808 */ /* 0x004fe40001000000 */
[----:B------:R-:W-:Y:S02]  /*5c90*/  FMNMX.FTZ R11, R14, R11, !PT ;  /* 0x0000000b0e0b7209 */ /* 0x000fe40007810000 */
[----:B------:R-:W-:Y:S02]  /*5ca0*/  ISETP.GT.AND P2, PT, R10, 0x31, PT ;  /* 0x000000310a00780c */ /* 0x000fe40003f44270 */
[----:B---3--:R-:W-:Y:S01]  /*5cb0*/  FSEL R13, R13, -INF , P1 ;  /* 0xff8000000d0d7808 */ /* 0x008fe20000800000 */
[----:B------:R-:W2:Y:S01]  /*5cc0*/  MUFU.TANH R183, R183 ;  /* 0x000000b700b77308 */ /* 0x000ea20000002400 */
[----:B------:R-:W-:-:S02]  /*5cd0*/  FMNMX.FTZ R12, R6, R11, !PT ;  /* 0x0000000b060c7209 */ /* 0x000fc40007810000 */
[----:B------:R-:W-:Y:S02]  /*5ce0*/  ISETP.GT.AND P1, PT, R10, 0x38, PT ;  /* 0x000000380a00780c */ /* 0x000fe40003f24270 */
[----:B0-----:R-:W-:Y:S02]  /*5cf0*/  FSEL R11, R179, -INF , P2 ;  /* 0xff800000b30b7808 */ /* 0x001fe40001000000 */
[----:B------:R-:W-:Y:S01]  /*5d00*/  FMNMX.FTZ R156, R13, R12, !PT ;  /* 0x0000000c0d9c7209 */ /* 0x000fe20007810000 */
[----:B------:R-:W0:Y:S01]  /*5d10*/  MUFU.TANH R5, R5 ;  /* 0x0000000500057308 */ /* 0x000e220000002400 */
[----:B-1----:R-:W-:Y:S02]  /*5d20*/  FSEL R12, R182, -INF , P1 ;  /* 0xff800000b60c7808 */ /* 0x002fe40000800000 */
[----:B------:R-:W-:Y:S02]  /*5d30*/  FMNMX.FTZ R171, R11, R156, !PT ;  /* 0x0000009c0bab7209 */ /* 0x000fe40007810000 */
[----:B------:R-:W-:-:S02]  /*5d40*/  ISETP.GT.AND P2, PT, R10, 0x39, PT ;  /* 0x000000390a00780c */ /* 0x000fc40003f44270 */
[----:B------:R-:W-:Y:S01]  /*5d50*/  FMNMX.FTZ R171, R12, R171, !PT ;  /* 0x000000ab0cab7209 */ /* 0x000fe20007810000 */
[----:B------:R-:W1:Y:S01]  /*5d60*/  MUFU.TANH R191, R191 ;  /* 0x000000bf00bf7308 */ /* 0x000e620000002400 */
[----:B--2---:R-:W-:-:S04]  /*5d70*/  FSEL R10, R183, -INF , P2 ;  /* 0xff800000b70a7808 */ /* 0x004fc80001000000 */
[----:B------:R-:W-:Y:S02]  /*5d80*/  FMNMX.FTZ R156, R10, R171, !PT ;  /* 0x000000ab0a9c7209 */ /* 0x000fe40007810000 */
[----:B------:R-:W2:Y:S01]  /*5d90*/  SHFL.IDX PT, R171, R162, RZ, 0x1c1f ;  /* 0x001c1fffa2ab7589 */ /* 0x000ea200000e0000 */
[----:B------:R-:W3:Y:S03]  /*5da0*/  MUFU.TANH R167, R167 ;  /* 0x000000a700a77308 */ /* 0x000ee60000002400 */
[----:B------:R-:W4:Y:S05]  /*5db0*/  SHFL.BFLY PT, R175, R156, 0x2, 0x1f ;  /* 0x0c401f009caf7f89 */ /* 0x000f2a00000e0000 */
[----:B------:R2:W5:Y:S08]  /*5dc0*/  MUFU.TANH R174, R157 ;  /* 0x0000009d00ae7308 */ /* 0x0005700000002400 */
[----:B------:R3:W5:Y:S01]  /*5dd0*/  MUFU.TANH R178, R160 ;  /* 0x000000a000b27308 */ /* 0x0007620000002400 */
[----:B--2---:R-:W-:-:S07]  /*5de0*/  IADD3 R157, R171, -UR25, R166 ;  /* 0x80000019ab9d7c10 */ /* 0x004fce000fffe0a6 */
[----:B------:R-:W2:Y:S01]  /*5df0*/  MUFU.TANH R161, R161 ;  /* 0x000000a100a17308 */ /* 0x000ea20000002400 */
[C---:B------:R-:W-:Y:S02]  /*5e00*/  ISETP.GT.AND P1, PT, R157.reuse, RZ, PT ;  /* 0x000000ff9d00720c */ /* 0x040fe40003f24270 */
[----:B----4-:R-:W-:Y:S02]  /*5e10*/  FMNMX.FTZ R175, R156, R175, !PT ;  /* 0x000000af9caf7209 */ /* 0x010fe40007810000 */
[----:B------:R-:W-:-:S03]  /*5e20*/  ISETP.GT.AND P2, PT, R157, 0x1, PT ;  /* 0x000000019d00780c */ /* 0x000fc60003f44270 */
[----:B------:R4:W2:Y:S01]  /*5e30*/  MUFU.TANH R179, R164 ;  /* 0x000000a400b37308 */ /* 0x0008a20000002400 */
[----:B0-----:R-:W-:Y:S01]  /*5e40*/  FSEL R156, R5, -INF , P1 ;  /* 0xff800000059c7808 */ /* 0x001fe20000800000 */
[----:B------:R-:W0:Y:S01]  /*5e50*/  SHFL.BFLY PT, R170, R175, 0x1, 0x1f ;  /* 0x0c201f00afaa7f89 */ /* 0x000e2200000e0000 */
[----:B------:R-:W-:Y:S02]  /*5e60*/  ISETP.GT.AND P1, PT, R157, 0x8, PT ;  /* 0x000000089d00780c */ /* 0x000fe40003f24270 */
[----:B-1----:R-:W-:Y:S02]  /*5e70*/  FSEL R191, R191, -INF , P2 ;  /* 0xff800000bfbf7808 */ /* 0x002fe40001000000 */
[----:B------:R-:W-:Y:S01]  /*5e80*/  FMNMX.FTZ R162, R156, R9, !PT ;  /* 0x000000099ca27209 */ /* 0x000fe20007810000 */
[----:B------:R-:W1:Y:S01]  /*5e90*/  MUFU.TANH R165, R165 ;  /* 0x000000a500a57308 */ /* 0x000e620000002400 */
[----:B------:R-:W-:Y:S02]  /*5ea0*/  ISETP.GT.AND P2, PT, R157, 0x9, PT ;  /* 0x000000099d00780c */ /* 0x000fe40003f44270 */
[----:B---3--:R-:W-:-:S02]  /*5eb0*/  FSEL R160, R167, -INF , P1 ;  /* 0xff800000a7a07808 */ /* 0x008fc40000800000 */
[----:B------:R-:W-:Y:S02]  /*5ec0*/  FMNMX.FTZ R5, R191, R162, !PT ;  /* 0x000000a2bf057209 */ /* 0x000fe40007810000 */
[C---:B------:R-:W-:Y:S01]  /*5ed0*/  ISETP.GT.AND P1, PT, R157.reuse, 0x10, PT ;  /* 0x000000109d00780c */ /* 0x040fe20003f24270 */
[----:B------:R-:W3:Y:S01]  /*5ee0*/  MUFU.TANH R182, R168 ;  /* 0x000000a800b67308 */ /* 0x000ee20000002400 */
[----:B-----5:R-:W-:Y:S02]  /*5ef0*/  FSEL R162, R174, -INF , P2 ;  /* 0xff800000aea27808 */ /* 0x020fe40001000000 */
[----:B------:R-:W-:Y:S02]  /*5f00*/  FMNMX.FTZ R5, R160, R5, !PT ;  /* 0x00000005a0057209 */ /* 0x000fe40007810000 */
[----:B------:R-:W-:Y:S02]  /*5f10*/  ISETP.GT.AND P2, PT, R157, 0x11, PT ;  /* 0x000000119d00780c */ /* 0x000fe40003f44270 */
[----:B----4-:R-:W-:Y:S01]  /*5f20*/  FSEL R164, R178, -INF , P1 ;  /* 0xff800000b2a47808 */ /* 0x010fe20000800000 */
[----:B------:R4:W5:Y:S01]  /*5f30*/  MUFU.TANH R171, R169 ;  /* 0x000000a900ab7308 */ /* 0x0009620000002400 */
[----:B------:R-:W-:-:S02]  /*5f40*/  FMNMX.FTZ R5, R162, R5, !PT ;  /* 0x00000005a2057209 */ /* 0x000fc40007810000 */
[----:B------:R-:W-:Y:S02]  /*5f50*/  ISETP.GT.AND P1, PT, R157, 0x18, PT ;  /* 0x000000189d00780c */ /* 0x000fe40003f24270 */
[----:B--2---:R-:W-:Y:S02]  /*5f60*/  FSEL R166, R161, -INF , P2 ;  /* 0xff800000a1a67808 */ /* 0x004fe40001000000 */
[----:B------:R-:W-:Y:S01]  /*5f70*/  FMNMX.FTZ R5, R164, R5, !PT ;  /* 0x00000005a4057209 */ /* 0x000fe20007810000 */
[----:B------:R-:W2:Y:S01]  /*5f80*/  MUFU.TANH R172, R172 ;  /* 0x000000ac00ac7308 */ /* 0x000ea20000002400 */
[----:B------:R-:W-:Y:S02]  /*5f90*/  ISETP.GT.AND P2, PT, R157, 0x19, PT ;  /* 0x000000199d00780c */ /* 0x000fe40003f44270 */
[----:B----4-:R-:W-:Y:S02]  /*5fa0*/  FSEL R169, R179, -INF , P1 ;  /* 0xff800000b3a97808 */ /* 0x010fe40000800000 */
[----:B------:R-:W-:-:S02]  /*5fb0*/  FMNMX.FTZ R168, R166, R5, !PT ;  /* 0x00000005a6a87209 */ /* 0x000fc40007810000 */
[----:B------:R-:W-:Y:S01]  /*5fc0*/  ISETP.GT.AND P1, PT, R157, 0x20, PT ;  /* 0x000000209d00780c */ /* 0x000fe20003f24270 */
[----:B------:R3:W4:Y:S01]  /*5fd0*/  MUFU.TANH R167, R173 ;  /* 0x000000ad00a77308 */ /* 0x0007220000002400 */
[----:B-1----:R-:W-:Y:S02]  /*5fe0*/  FSEL R174, R165, -INF , P2 ;  /* 0xff800000a5ae7808 */ /* 0x002fe40001000000 */
[----:B------:R-:W-:Y:S02]  /*5ff0*/  FMNMX.FTZ R161, R169, R168, !PT ;  /* 0x000000a8a9a17209 */ /* 0x000fe40007810000 */
[----:B0-----:R-:W-:Y:S02]  /*6000*/  FMNMX.FTZ R5, R175, R170, !PT ;  /* 0x000000aaaf057209 */ /* 0x001fe40007810000 */
[----:B------:R-:W-:Y:S01]  /*6010*/  ISETP.GT.AND P2, PT, R157, 0x21, PT ;  /* 0x000000219d00780c */ /* 0x000fe20003f44270 */
[----:B------:R0:W1:Y:S01]  /*6020*/  MUFU.TANH R178, R176 ;  /* 0x000000b000b27308 */ /* 0x0000620000002400 */
[----:B---3--:R-:W-:-:S02]  /*6030*/  FSEL R173, R182, -INF , P1 ;  /* 0xff800000b6ad7808 */ /* 0x008fc40000800000 */
        /* <DEDUP_REMOVED lines=8> */
[----:B------:R2:W5:Y:S01]  /*60c0*/  MUFU.TANH R165, R180 ;  /* 0x000000b400a57308 */ /* 0x0005620000002400 */
[----:B------:R-:W-:Y:S02]  /*60d0*/  ISETP.GT.AND P1, PT, R157, 0x30, PT ;  /* 0x000000309d00780c */ /* 0x000fe40003f24270 */
[----:B----4-:R-:W-:Y:S02]  /*60e0*/  FSEL R171, R167, -INF , P2 ;  /* 0xff800000a7ab7808 */ /* 0x010fe40001000000 */
[----:B0-----:R-:W-:Y:S02]  /*60f0*/  FMNMX.FTZ R176, R170, R161, !PT ;  /* 0x000000a1aab07209 */ /* 0x001fe40007810000 */
[----:B------:R-:W-:Y:S01]  /*6100*/  ISETP.GT.AND P2, PT, R157, 0x31, PT ;  /* 0x000000319d00780c */ /* 0x000fe20003f44270 */
[----:B------:R-:W0:Y:S01]  /*6110*/  MUFU.TANH R181, R181 ;  /* 0x000000b500b57308 */ /* 0x000e220000002400 */
[----:B-1----:R-:W-:Y:S01]  /*6120*/  FSEL R172, R178, -INF , P1 ;  /* 0xff800000b2ac7808 */ /* 0x002fe20000800000 */
[----:B--2---:R-:W-:Y:S01]  /*6130*/  FMUL.FTZ R180, R5, UR10 ;  /* 0x0000000a05b47c20 */ /* 0x004fe20008410000 */
[----:B------:R-:W-:-:S02]  /*6140*/  FMNMX.FTZ R161, R171, R176, !PT ;  /* 0x000000b0aba17209 */ /* 0x000fc40007810000 */
[----:B------:R-:W-:Y:S02]  /*6150*/  ISETP.GT.AND P3, PT, R157, 0x38, PT ;  /* 0x000000389d00780c */ /* 0x000fe40003f64270 */
[----:B---3--:R-:W-:Y:S02]  /*6160*/  FSEL R175, R177, -INF , P2 ;  /* 0xff800000b1af7808 */ /* 0x008fe40001000000 */
[----:B------:R-:W-:Y:S02]  /*6170*/  FMNMX.FTZ R178, R172, R161, !PT ;  /* 0x000000a1acb27209 */ /* 0x000fe40007810000 */
[----:B------:R-:W-:Y:S02]  /*6180*/  ISETP.GT.AND P1, PT, R157, 0x39, PT ;  /* 0x000000399d00780c */ /* 0x000fe40003f24270 */
[----:B-----5:R-:W-:Y:S02]  /*6190*/  FSEL R176, R165, -INF , P3 ;  /* 0xff800000a5b07808 */ /* 0x020fe40001800000 */
[----:B------:R-:W-:-:S02]  /*61a0*/  FMNMX.FTZ R157, R175, R178, !PT ;  /* 0x000000b2af9d7209 */ /* 0x000fc40007810000 */
[----:B0-----:R-:W-:Y:S02]  /*61b0*/  FSEL R177, R181, -INF , P1 ;  /* 0xff800000b5b17808 */ /* 0x001fe40000800000 */
[----:B------:R-:W-:Y:S02]  /*61c0*/  FMNMX.FTZ R178, R176, R157, !PT ;  /* 0x0000009db0b27209 */ /* 0x000fe40007810000 */
[----:B------:R-:W-:Y:S02]  /*61d0*/  FSETP.NEU.FTZ.AND P4, PT, R5, -INF , PT ;  /* 0xff8000000500780b */ /* 0x000fe40003f9d000 */
[----:B------:R-:W-:Y:S02]  /*61e0*/  FMNMX.FTZ R161, R177, R178, !PT ;  /* 0x000000b2b1a17209 */ /* 0x000fe40007810000 */
[----:B------:R-:W-:Y:S02]  /*61f0*/  FSEL R180, R180, RZ, P4 ;  /* 0x000000ffb4b47208 */ /* 0x000fe40002000000 */
[----:B------:R-:W-:Y:S01]  /*6200*/  IADD3 R181, -R18, RZ, RZ ;  /* 0x000000ff12b57210 */ /* 0x000fe20007ffe1ff */
[----:B------:R-:W0:Y:S02]  /*6210*/  SHFL.BFLY PT, R192, R161, 0x2, 0x1f ;  /* 0x0c401f00a1c07f89 */ /* 0x000e2400000e0000 */
[--C-:B------:R-:W-:Y:S01]  /*6220*/  FFMA.FTZ R182, R159, UR10, -R180.reuse ;  /* 0x0000000a9fb67c23 */ /* 0x100fe200080108b4 */
[--C-:B------:R-:W-:Y:S01]  /*6230*/  FFMA.FTZ R159, R152, UR10, -R180.reuse ;  /* 0x0000000a989f7c23 */ /* 0x100fe200080108b4 */
[--C-:B------:R-:W-:Y:S01]  /*6240*/  FFMA.FTZ R179, R163, UR10, -R180.reuse ;  /* 0x0000000aa3b37c23 */ /* 0x100fe200080108b4 */
[--C-:B------:R-:W-:Y:S01]  /*6250*/  FFMA.FTZ R163, R14, UR10, -R180.reuse ;  /* 0x0000000a0ea37c23 */ /* 0x100fe200080108b4 */
[--C-:B------:R-:W-:Y:S01]  /*6260*/  FFMA.FTZ R14, R6, UR10, -R180.reuse ;  /* 0x0000000a060e7c23 */ /* 0x100fe200080108b4 */
[--C-:B------:R-:W-:Y:S01]  /*6270*/  FFMA.FTZ R178, R153, UR10, -R180.reuse ;  /* 0x0000000a99b27c23 */ /* 0x100fe200080108b4 */
[----:B------:R-:W-:Y:S01]  /*6280*/  FSEL R153, R5, RZ, P4 ;  /* 0x000000ff05997208 */ /* 0x000fe20002000000 */
[--C-:B------:R-:W-:Y:S01]  /*6290*/  FFMA.FTZ R165, R13, UR10, -R180.reuse ;  /* 0x0000000a0da57c23 */ /* 0x100fe200080108b4 */
[--C-:B------:R-:W-:Y:S01]  /*62a0*/  FFMA.FTZ R194, R11, UR10, -R180.reuse ;  /* 0x0000000a0bc27c23 */ /* 0x100fe200080108b4 */
[----:B------:R-:W-:Y:S01]  /*62b0*/  MUFU.EX2 R179, R179 ;  /* 0x000000b300b37308 */ /* 0x000fe20000000800 */
[----:B------:R-:W-:Y:S01]  /*62c0*/  FFMA.FTZ R157, R154, UR10, -R180 ;  /* 0x0000000a9a9d7c23 */ /* 0x000fe200080108b4 */
[----:B------:R-:W-:Y:S01]  /*62d0*/  FADD.FTZ R153, -R153, R8 ;  /* 0x0000000899997221 */ /* 0x000fe20000010100 */
[--C-:B------:R-:W-:Y:S01]  /*62e0*/  FFMA.FTZ R155, R155, UR10, -R180.reuse ;  /* 0x0000000a9b9b7c23 */ /* 0x100fe200080108b4 */
[--C-:B------:R-:W-:Y:S01]  /*62f0*/  FFMA.FTZ R158, R158, UR10, -R180.reuse ;  /* 0x0000000a9e9e7c23 */ /* 0x100fe200080108b4 */
[--C-:B------:R-:W-:Y:S01]  /*6300*/  FFMA.FTZ R167, R12, UR10, -R180.reuse ;  /* 0x0000000a0ca77c23 */ /* 0x100fe200080108b4 */
[----:B------:R-:W-:Y:S01]  /*6310*/  FMUL.FTZ R153, R153, UR10 ;  /* 0x0000000a99997c20 */ /* 0x000fe20008410000 */
[--C-:B------:R-:W-:Y:S01]  /*6320*/  FFMA.FTZ R10, R10, UR10, -R180.reuse ;  /* 0x0000000a0a0a7c23 */ /* 0x100fe200080108b4 */
[----:B------:R-:W-:Y:S01]  /*6330*/  MUFU.EX2 R182, R182 ;  /* 0x000000b600b67308 */ /* 0x000fe20000000800 */
[----:B0-----:R-:W-:Y:S01]  /*6340*/  FMNMX.FTZ R152, R161, R192, !PT ;  /* 0x000000c0a1987209 */ /* 0x001fe20007810000 */
[--C-:B------:R-:W-:Y:S01]  /*6350*/  FFMA.FTZ R192, R21, UR10, -R180.reuse ;  /* 0x0000000a15c07c23 */ /* 0x100fe200080108b4 */
[--C-:B------:R-:W-:Y:S01]  /*6360*/  FFMA.FTZ R161, R20, UR10, -R180.reuse ;  /* 0x0000000a14a17c23 */ /* 0x100fe200080108b4 */
[----:B------:R-:W-:-:S04]  /*6370*/  FFMA.FTZ R20, R15, UR10, -R180 ;  /* 0x0000000a0f147c23 */ /* 0x000fc800080108b4 */
[----:B------:R-:W-:Y:S01]  /*6380*/  MUFU.EX2 R155, R155 ;  /* 0x0000009b009b7308 */ /* 0x000fe20000000800 */
[----:B------:R-:W0:Y:S07]  /*6390*/  SHFL.BFLY PT, R21, R152, 0x1, 0x1f ;  /* 0x0c201f0098157f89 */ /* 0x000e2e00000e0000 */
[----:B------:R-:W-:Y:S08]  /*63a0*/  MUFU.EX2 R158, R158 ;  /* 0x0000009e009e7308 */ /* 0x000ff00000000800 */
[----:B------:R-:W-:Y:S08]  /*63b0*/  MUFU.EX2 R157, R157 ;  /* 0x0000009d009d7308 */ /* 0x000ff00000000800 */
[----:B------:R-:W-:Y:S01]  /*63c0*/  MUFU.EX2 R178, R178 ;  /* 0x000000b200b27308 */ /* 0x000fe20000000800 */
[----:B0-----:R-:W-:-:S04]  /*63d0*/  FMNMX.FTZ R6, R152, R21, !PT ;  /* 0x0000001598067209 */ /* 0x001fc80007810000 */
[C---:B------:R-:W-:Y:S01]  /*63e0*/  FSETP.NEU.FTZ.AND P1, PT, R6.reuse, -INF , PT ;  /* 0xff8000000600780b */ /* 0x040fe20003f3d000 */
[C---:B------:R-:W-:Y:S02]  /*63f0*/  FMUL.FTZ R13, R6.reuse, UR10 ;  /* 0x0000000a060d7c20 */ /* 0x040fe40008410000 */
[----:B------:R-:W-:Y:S01]  /*6400*/  MUFU.EX2 R159, R159 ;  /* 0x0000009f009f7308 */ /* 0x000fe20000000800 */
[----:B------:R-:W-:Y:S02]  /*6410*/  FSEL R8, R6, RZ, P1 ;  /* 0x000000ff06087208 */ /* 0x000fe40000800000 */
[----:B------:R-:W-:Y:S02]  /*6420*/  FSEL R11, R13, RZ, P1 ;  /* 0x000000ff0d0b7208 */ /* 0x000fe40000800000 */
[----:B------:R-:W-:Y:S01]  /*6430*/  ISETP.NE.AND P1, PT, R2, R181, PT ;  /* 0x000000b50200720c */ /* 0x000fe20003f25270 */
[----:B------:R-:W-:Y:S01]  /*6440*/  FADD.FTZ R9, -R8, R9 ;  /* 0x0000000908097221 */ /* 0x000fe20000010100 */
[----:B------:R-:W-:-:S02]  /*6450*/  IMAD.U32 R181, RZ, RZ, UR24 ;  /* 0x00000018ffb57e24 */ /* 0x000fc4000f8e00ff */
[--C-:B------:R-:W-:Y:S01]  /*6460*/  FFMA.FTZ R152, R156, UR10, -R11.reuse ;  /* 0x0000000a9c987c23 */ /* 0x100fe2000801080b */
[--C-:B------:R-:W-:Y:S01]  /*6470*/  FFMA.FTZ R13, R191, UR10, -R11.reuse ;  /* 0x0000000abf0d7c23 */ /* 0x100fe2000801080b */
[----:B------:R-:W-:Y:S01]  /*6480*/  FMUL.FTZ R9, R9, UR10 ;  /* 0x0000000a09097c20 */ /* 0x000fe20008410000 */
        /* <DEDUP_REMOVED lines=13> */
[----:B------:R-:W-:-:S03]  /*6560*/  FFMA.FTZ R177, R177, UR10, -R11 ;  /* 0x0000000ab1b17c23 */ /* 0x000fc6000801080b */
[----:B------:R-:W1:Y:S01]  /*6570*/  MUFU.EX2 R9, R9 ;  /* 0x0000000900097308 */ /* 0x000e620000000800 */
[----:B0-----:R-:W-:Y:S01]  /*6580*/  FFMA.FTZ R153, R8, R4, R179 ;  /* 0x0000000408997223 */ /* 0x001fe200000100b3 */
[----:B------:R-:W-:Y:S02]  /*6590*/  @!P1 IMAD R4, R181, 0x40, R16 ;  /* 0x00000040b5049824 */ /* 0x000fe400078e0210 */
[-C--:B------:R-:W-:Y:S01]  /*65a0*/  FMUL.FTZ R26, R26, R8.reuse ;  /* 0x000000081a1a7220 */ /* 0x080fe20000410000 */
[-C--:B------:R-:W-:Y:S01]  /*65b0*/  FMUL.FTZ R27, R27, R8.reuse ;  /* 0x000000081b1b7220 */ /* 0x080fe20000410000 */
[----:B------:R-:W-:Y:S01]  /*65c0*/  FADD.FTZ R166, R182, R153 ;  /* 0x00000099b6a67221 */ /* 0x000fe20000010000 */
[-C--:B------:R-:W-:Y:S01]  /*65d0*/  FMUL.FTZ R30, R30, R8.reuse ;  /* 0x000000081e1e7220 */ /* 0x080fe20000410000 */
[----:B------:R-:W-:Y:S01]  /*65e0*/  @!P1 LEA R4, R4, UR42, 0x2 ;  /* 0x0000002a04049c11 */ /* 0x000fe2000f8e10ff */
[----:B------:R-:W0:Y:S01]  /*65f0*/  MUFU.EX2 R13, R13 ;  /* 0x0000000d000d7308 */ /* 0x000e220000000800 */
[----:B------:R-:W-:Y:S01]  /*6600*/  FADD.FTZ R153, R155, R166 ;  /* 0x000000a69b997221 */ /* 0x000fe20000010000 */
[C---:B------:R-:W-:Y:S01]  /*6610*/  F2FP.F16.F32.PACK_AB R155, R158.reuse, R155 ;  /* 0x0000009b9e9b723e */ /* 0x040fe200000000ff */
[-C--:B------:R-:W-:Y:S01]  /*6620*/  FMUL.FTZ R31, R31, R8.reuse ;  /* 0x000000081f1f7220 */ /* 0x080fe20000410000 */
[----:B------:R-:W-:Y:S01]  /*6630*/  @!P1 STS [R4+0x28820], R8 ;  /* 0x0288200804009388 */ /* 0x000fe20000000800 */
[----:B------:R-:W-:Y:S01]  /*6640*/  FADD.FTZ R166, R158, R153 ;  /* 0x000000999ea67221 */ /* 0x000fe20000010000 */
[-C--:B------:R-:W-:Y:S01]  /*6650*/  FMUL.FTZ R34, R34, R8.reuse ;  /* 0x0000000822227220 */ /* 0x080fe20000410000 */
[----:B------:R-:W-:Y:S01]  /*6660*/  FMUL.FTZ R35, R35, R8 ;  /* 0x0000000823237220 */ /* 0x000fe20000410000 */
[----:B------:R-:W2:Y:S01]  /*6670*/  MUFU.EX2 R154, R154 ;  /* 0x0000009a009a7308 */ /* 0x000ea20000000800 */
[----:B-1----:R-:W-:Y:S01]  /*6680*/  FFMA.FTZ R164, R9, R3, R152 ;  /* 0x0000000309a47223 */ /* 0x002fe20000010098 */
[----:B------:R-:W-:Y:S01]  /*6690*/  FFMA.FTZ R3, R171, UR10, -R11 ;  /* 0x0000000aab037c23 */ /* 0x000fe2000801080b */
[----:B------:R-:W-:Y:S01]  /*66a0*/  FADD.FTZ R153, R157, R166 ;  /* 0x000000a69d997221 */ /* 0x000fe20000010000 */
[----:B------:R1:W-:Y:S01]  /*66b0*/  @!P1 STS [R4+0x28800], R9 ;  /* 0x0288000904009388 */ /* 0x0003e20000000800 */
[----:B------:R-:W-:Y:S01]  /*66c0*/  F2FP.F16.F32.PACK_AB R157, R178, R157 ;  /* 0x0000009db29d723e */ /* 0x000fe200000000ff */
[----:B------:R-:W-:Y:S01]  /*66d0*/  FMUL.FTZ R24, R24, R9 ;  /* 0x0000000918187220 */ /* 0x000fe20000410000 */
[----:B------:R-:W-:Y:S01]  /*66e0*/  FADD.FTZ R166, R178, R153 ;  /* 0x00000099b2a67221 */ /* 0x000fe20000010000 */
[----:B------:R-:W3:Y:S01]  /*66f0*/  MUFU.EX2 R15, R15 ;  /* 0x0000000f000f7308 */ /* 0x000ee20000000800 */
[----:B0-----:R-:W-:Y:S01]  /*6700*/  FADD.FTZ R171, R13, R164 ;  /* 0x000000a40dab7221 */ /* 0x001fe20000010000 */
[----:B------:R-:W-:Y:S01]  /*6710*/  FFMA.FTZ R164, R172, UR10, -R11 ;  /* 0x0000000aaca47c23 */ /* 0x000fe2000801080b */
[----:B------:R-:W-:Y:S01]  /*6720*/  F2FP.F16.F32.PACK_AB R153, R182, R179 ;  /* 0x000000b3b699723e */ /* 0x000fe200000000ff */
[-C--:B------:R-:W-:Y:S01]  /*6730*/  FMUL.FTZ R25, R25, R9.reuse ;  /* 0x0000000919197220 */ /* 0x080fe20000410000 */
[----:B------:R-:W-:Y:S01]  /*6740*/  F2FP.F16.F32.PACK_AB R152, R13, R152 ;  /* 0x000000980d98723e */ /* 0x000fe200000000ff */
[-C--:B------:R-:W-:Y:S01]  /*6750*/  FMUL.FTZ R28, R28, R9.reuse ;  /* 0x000000091c1c7220 */ /* 0x080fe20000410000 */
[-C--:B------:R-:W-:Y:S01]  /*6760*/  FMUL.FTZ R29, R29, R9.reuse ;  /* 0x000000091d1d7220 */ /* 0x080fe20000410000 */
        /* <DEDUP_REMOVED lines=9> */
[C---:B---3--:R-:W-:Y:S01]  /*6800*/  FADD.FTZ R171, R15.reuse, R168 ;  /* 0x000000a80fab7221 */ /* 0x048fe20000010000 */
        /* <DEDUP_REMOVED lines=24> */
[----:B---3--:R-:W-:Y:S01]  /*6990*/  FADD.FTZ R168, R12, R171 ;  /* 0x000000ab0ca87221 */ /* 0x008fe20000010000 */
[----:B------:R-:W-:Y:S01]  /*69a0*/  FADD.FTZ R171, R159, R166 ;  /* 0x000000a69fab7221 */ /* 0x000fe20000010000 */
[----:B------:R3:W-:Y:S01]  /*69b0*/  STSM.16.M88.4 [R19+0x26800], R152 ;  /* 0x0268009813007844 */ /* 0x0007e20000000200 */
[-C--:B------:R-:W-:Y:S01]  /*69c0*/  FMUL.FTZ R76, R76, R9.reuse ;  /* 0x000000094c4c7220 */ /* 0x080fe20000410000 */
[-C--:B------:R-:W-:Y:S01]  /*69d0*/  FMUL.FTZ R77, R77, R9.reuse ;  /* 0x000000094d4d7220 */ /* 0x080fe20000410000 */
[-C--:B------:R-:W-:Y:S01]  /*69e0*/  FMUL.FTZ R80, R80, R9.reuse ;  /* 0x0000000950507220 */ /* 0x080fe20000410000 */
[-C--:B------:R-:W-:Y:S01]  /*69f0*/  FMUL.FTZ R81, R81, R9.reuse ;  /* 0x0000000951517220 */ /* 0x080fe20000410000 */
[----:B------:R-:W4:Y:S01]  /*6a00*/  MUFU.EX2 R161, R161 ;  /* 0x000000a100a17308 */ /* 0x000f220000000800 */
        /* <DEDUP_REMOVED lines=8> */
[C---:B--2---:R-:W-:Y:S01]  /*6a90*/  FADD.FTZ R168, R192.reuse, R171 ;  /* 0x000000abc0a87221 */ /* 0x044fe20000010000 */
[----:B------:R-:W-:Y:S01]  /*6aa0*/  F2FP.F16.F32.PACK_AB R159, R192, R159 ;  /* 0x0000009fc09f723e */ /* 0x000fe200000000ff */
[-C--:B------:R-:W-:Y:S01]  /*6ab0*/  FMUL.FTZ R93, R93, R9.reuse ;  /* 0x000000095d5d7220 */ /* 0x080fe20000410000 */
[-C--:B------:R-:W-:Y:S01]  /*6ac0*/  FMUL.FTZ R96, R96, R9.reuse ;  /* 0x0000000960607220 */ /* 0x080fe20000410000 */
[-C--:B------:R-:W-:Y:S01]  /*6ad0*/  FMUL.FTZ R97, R97, R9.reuse ;  /* 0x0000000961617220 */ /* 0x080fe20000410000 */
[-C--:B------:R-:W-:Y:S01]  /*6ae0*/  FMUL.FTZ R100, R100, R9.reuse ;  /* 0x0000000964647220 */ /* 0x080fe20000410000 */
[----:B------:R3:W-:Y:S01]  /*6af0*/  STSM.16.M88.4 [R22], R156 ;  /* 0x0000009c16007844 */ /* 0x0007e20000000200 */
[----:B------:R-:W1:Y:S01]  /*6b00*/  MUFU.EX2 R20, R20 ;  /* 0x0000001400147308 */ /* 0x000e620000000800 */
[----:B----4-:R-:W-:Y:S01]  /*6b10*/  FADD.FTZ R13, R161, R168 ;  /* 0x000000a8a10d7221 */ /* 0x010fe20000010000 */
        /* <DEDUP_REMOVED lines=13> */
[----:B------:R-:W-:Y:S01]  /*6bf0*/  FMUL.FTZ R124, R124, R9 ;  /* 0x000000097c7c7220 */ /* 0x000fe20000410000 */
[----:B------:R-:W0:Y:S01]  /*6c00*/  MUFU.EX2 R163, R163 ;  /* 0x000000a300a37308 */ /* 0x000e220000000800 */
[C---:B-1----:R-:W-:Y:S01]  /*6c10*/  FADD.FTZ R4, R20.reuse, R13 ;  /* 0x0000000d14047221 */ /* 0x042fe20000010000 */
[----:B------:R-:W-:Y:S01]  /*6c20*/  F2FP.F16.F32.PACK_AB R161, R20, R161 ;  /* 0x000000a114a1723e */ /* 0x000fe200000000ff */
        /* <DEDUP_REMOVED lines=17> */
[----:B------:R-:W-:Y:S01]  /*6d40*/  FMUL.FTZ R149, R149, R9 ;  /* 0x0000000995957220 */ /* 0x000fe20000410000 */
        /* <DEDUP_REMOVED lines=26> */
[----:B------:R3:W-:Y:S01]  /*6ef0*/  STSM.16.M88.4 [R184], R160 ;  /* 0x000000a0b8007844 */ /* 0x0007e20000000200 */
        /* <DEDUP_REMOVED lines=48> */
[----:B------:R-:W-:Y:S01]  /*7200*/  FMUL.FTZ R142, R142, R8 ;  /* 0x000000088e8e7220 */ /* 0x000fe20000410000 */
[C---:B-1----:R-:W-:Y:S01]  /*7210*/  F2FP.F16.F32.PACK_AB R166, R177.reuse, R166 ;  /* 0x000000a6b1a6723e */ /* 0x042fe200000000ff */
[----:B------:R-:W-:Y:S01]  /*7220*/  FADD.FTZ R3, R177, R12 ;  /* 0x0000000cb1037221 */ /* 0x000fe20000010000 */
[-C--:B------:R-:W-:Y:S01]  /*7230*/  FMUL.FTZ R143, R143, R8.reuse ;  /* 0x000000088f8f7220 */ /* 0x080fe20000410000 */
[-C--:B------:R-:W-:Y:S01]  /*7240*/  FMUL.FTZ R146, R146, R8.reuse ;  /* 0x0000000892927220 */ /* 0x080fe20000410000 */
[-C--:B------:R-:W-:Y:S01]  /*7250*/  FMUL.FTZ R147, R147, R8.reuse ;  /* 0x0000000893937220 */ /* 0x080fe20000410000 */
[-C--:B------:R-:W-:Y:S01]  /*7260*/  FMUL.FTZ R150, R150, R8.reuse ;  /* 0x0000000896967220 */ /* 0x080fe20000410000 */
[----:B------:R-:W-:Y:S01]  /*7270*/  FMUL.FTZ R151, R151, R8 ;  /* 0x0000000897977220 */ /* 0x000fe20000410000 */
[C---:B--2---:R-:W-:Y:S01]  /*7280*/  F2FP.F16.F32.PACK_AB R167, R10.reuse, R167 ;  /* 0x000000a70aa7723e */ /* 0x044fe200000000ff */
[----:B------:R-:W-:-:S04]  /*7290*/  FADD.FTZ R4, R10, R11 ;  /* 0x0000000b0a047221 */ /* 0x000fc80000010000 */
[----:B------:R3:W-:Y:S01]  /*72a0*/  STSM.16.M88.4 [R23], R164 ;  /* 0x000000a417007844 */ /* 0x0007e20000000200 */
[----:B------:R-:W-:Y:S05]  /*72b0*/  @!P0 BRA `(.L_x_4052) ;  /* 0x0000000000048947 */ /* 0x000fea0003800000 */
[----:B------:R-:W-:Y:S01]  /*72c0*/  BPT.TRAP 0x1 ;  /* 0x000000040000795c */ /* 0x000fe20000300000 */
.L_x_4052:
[----:B------:R0:W1:Y:S01]  /*72d0*/  SYNCS.PHASECHK.TRANS64.TRYWAIT P1, [UR23+0x28c50], R7 ;  /* 0x028c5007ff0075a7 */ /* 0x0000620008020157 */
[----:B------:R-:W-:Y:S05]  /*72e0*/  @!P0 BRA `(.L_x_4053) ;  /* 0x0000000000048947 */ /* 0x000fea0003800000 */
[----:B------:R-:W-:Y:S01]  /*72f0*/  BPT.TRAP 0x1 ;  /* 0x000000040000795c */ /* 0x000fe20000300000 */
.L_x_4053:
[----:B-1----:R-:W-:Y:S05]  /*7300*/  @P1 BRA `(.L_x_4054) ;  /* 0x0000000000081947 */ /* 0x002fea0003800000 */
[----:B------:R-:W1:Y:S02]  /*7310*/  SYNCS.PHASECHK.TRANS64.TRYWAIT P1, [UR23+0x28c50], R7 ;  /* 0x028c5007ff0075a7 */ /* 0x000e640008020157 */
[----:B-1----:R-:W-:Y:S05]  /*7320*/  @!P1 BRA `(.L_x_4055) ;  /* 0x0000009400cc9947 */ /* 0x002fea0003800000 */
.L_x_4054:
        /* <DEDUP_REMOVED lines=34> */
.L_x_4056:
[----:B------:R-:W-:Y:S01]  /*7550*/  UISETP.GT.AND UP0, UPT, UR21, UR20, UPT ;  /* 0x000000141500728c */ /* 0x000fe2000bf04270 */
[----:B-1----:R-:W-:Y:S01]  /*7560*/  IMAD.MOV.U32 R8, RZ, RZ, R5 ;  /* 0x000000ffff087224 */ /* 0x002fe200078e0005 */
[----:B------:R-:W-:Y:S01]  /*7570*/  UIADD3 UR23, UR23, 0x28c60, URZ ;  /* 0x00028c6017177890 */ /* 0x000fe2000fffe03f */
[----:B------:R-:W-:Y:S01]  /*7580*/  IMAD.MOV.U32 R9, RZ, RZ, R6 ;  /* 0x000000ffff097224 */ /* 0x000fe200078e0006 */
[----:B------:R-:W-:Y:S02]  /*7590*/  UIADD3 UR21, UR21, -0x1, URZ ;  /* 0xffffffff15157890 */ /* 0x000fe4000fffe03f */
[----:B------:R-:W-:Y:S01]  /*75a0*/  PLOP3.LUT P1, PT, PT, PT, UP0, 0x80, 0x0 ;  /* 0x000000000000781c */ /* 0x000fe20003f2f008 */
[----:B------:R-:W-:Y:S01]  /*75b0*/  UPRMT UR23, UR40, 0x654, UR23 ;  /* 0x0000065428177896 */ /* 0x000fe20008000017 */
[----:B------:R-:W-:-:S08]  /*75c0*/  UMOV UR24, UR38 ;  /* 0x0000002600187c82 */ /* 0x000fd00008000000 */
[----:B------:R-:W-:Y:S03]  /*75d0*/  SYNCS.ARRIVE.TRANS64.RED.A1T0 RZ, [UR23], RZ ;  /* 0x000000ffffff79a7 */ /* 0x000fe60008100417 */
[----:B------:R-:W-:Y:S05]  /*75e0*/  @P1 BRA `(.L_x_4057) ;  /* 0xffffffdc00741947 */ /* 0x000fea000383ffff */
.L_x_4046:
[----:B------:R-:W-:-:S13]  /*75f0*/  ISETP.LE.AND P1, PT, RZ, UR21, PT ;  /* 0x00000015ff007c0c */ /* 0x000fda000bf23270 */
[----:B------:R-:W-:Y:S05]  /*7600*/  @!P1 BRA `(.L_x_4058) ;  /* 0x0000001c003c9947 */ /* 0x000fea0003800000 */
[----:B01----:R-:W-:Y:S01]  /*7610*/  MOV R8, R5 ;  /* 0x0000000500087202 */ /* 0x003fe20000000f00 */
[----:B------:R-:W-:Y:S01]  /*7620*/  IMAD.MOV.U32 R191, RZ, RZ, R6 ;  /* 0x000000ffffbf7224 */ /* 0x000fe200078e0006 */
[----:B------:R-:W-:Y:S01]  /*7630*/  UMOV UR23, UR38 ;  /* 0x0000002600177c82 */ /* 0x000fe20008000000 */
[----:B------:R-:W-:Y:S01]  /*7640*/  ULDC UR24, c[0x0][0x9d8] ;  /* 0x0002760000187ab9 */ /* 0x000fe20000000800 */
[----:B------:R-:W-:-:S05]  /*7650*/  ULDC UR20, c[0x0][0x988] ;  /* 0x0002620000147ab9 */ /* 0x000fca0000000800 */
.L_x_4069:
[----:B------:R-:W-:-:S04]  /*7660*/  UIADD3 UR38, UR23, 0x1, URZ ;  /* 0x0000000117267890 */ /* 0x000fc8000fffe03f */
[----:B------:R-:W-:-:S04]  /*7670*/  UISETP.NE.AND UP0, UPT, UR38, 0x2, UPT ;  /* 0x000000022600788c */ /* 0x000fc8000bf05270 */
[----:B------:R-:W-:Y:S02]  /*7680*/  USEL UR6, URZ, 0x1, UP0 ;  /* 0x000000013f067887 */ /* 0x000fe40008000000 */
[----:B------:R-:W-:Y:S02]  /*7690*/  USEL UR38, UR38, URZ, UP0 ;  /* 0x0000003f26267287 */ /* 0x000fe40008000000 */
[----:B------:R-:W-:Y:S01]  /*76a0*/  ULOP3.LUT UR37, UR37, UR6, URZ, 0x3c, !UPT ;  /* 0x0000000625257292 */ /* 0x000fe2000f8e3c3f */
[----:B01----:R-:W-:Y:S11]  /*76b0*/  @!P0 BRA `(.L_x_4059) ;  /* 0x0000000000048947 */ /* 0x003ff60003800000 */
[----:B------:R-:W-:Y:S01]  /*76c0*/  BPT.TRAP 0x1 ;  /* 0x000000040000795c */ /* 0x000fe20000300000 */
.L_x_4059:
[----:B------:R-:W-:Y:S01]  /*76d0*/  ULEA UR22, UR38, UR42, 0x3 ;  /* 0x0000002a26167291 */ /* 0x000fe2000f8e183f */
[----:B------:R-:W-:-:S05]  /*76e0*/  IMAD.U32 R7, RZ, RZ, UR37 ;  /* 0x00000025ff077e24 */ /* 0x000fca000f8e00ff */
[----:B------:R-:W-:-:S04]  /*76f0*/  SHF.L.U32 R7, R7, 0x1f, RZ ;  /* 0x0000001f07077819 */ /* 0x000fc800000006ff */
[----:B------:R0:W1:Y:S01]  /*7700*/  SYNCS.PHASECHK.TRANS64.TRYWAIT P1, [UR22+0x28c30], R7 ;  /* 0x028c3007ff0075a7 */ /* 0x0000620008020156 */
[----:B------:R-:W-:Y:S05]  /*7710*/  @!P0 BRA `(.L_x_4060) ;  /* 0x0000000000048947 */ /* 0x000fea0003800000 */
[----:B------:R-:W-:Y:S01]  /*7720*/  BPT.TRAP 0x1 ;  /* 0x000000040000795c */ /* 0x000fe20000300000 */
.L_x_4060:
[----:B-1----:R-:W-:Y:S05]  /*7730*/  @P1 BRA `(.L_x_4061) ;  /* 0x0000000000081947 */ /* 0x002fea0003800000 */
[----:B------:R-:W1:Y:S02]  /*7740*/  SYNCS.PHASECHK.TRANS64.TRYWAIT P1, [UR22+0x28c30], R7 ;  /* 0x028c3007ff0075a7 */ /* 0x000e640008020156 */
[----:B-1----:R-:W-:Y:S05]  /*7750*/  @!P1 BRA `(.L_x_4062) ;  /* 0x0000009000d89947 */ /* 0x002fea0003800000 */
.L_x_4061:
[----:B------:R-:W-:Y:S01]  /*7760*/  R2UR UR18, R0 ;  /* 0x00000000001272ca */ /* 0x000fe200000e0000 */
[----:B--23--:R-:W-:Y:S01]  /*7770*/  WARPGROUP.ARRIVE ;  /* 0x00000000000079c5 */ /* 0x00cfe20000000000 */
        /* <DEDUP_REMOVED lines=21> */
.L_x_4063:
        /* <DEDUP_REMOVED lines=29> */
[----:B------:R-:W-:Y:S01]  /*7aa0*/  UMOV UR10, UR20 ;  /* 0x00000014000a7c82 */ /* 0x000fe20008000000 */
[----:B------:R-:W1:Y:S01]  /*7ab0*/  MUFU.TANH R157, R157 ;  /* 0x0000009d009d7308 */ /* 0x000e620000002400 */
[----:B--2---:R-:W-:Y:S01]  /*7ac0*/  FMNMX.FTZ R6, R5, R6, !PT ;  /* 0x0000000605067209 */ /* 0x004fe20007810000 */
[----:B------:R-:W-:Y:S01]  /*7ad0*/  FMUL.FTZ R166, R183, UR24 ;  /* 0x00000018b7a67c20 */ /* 0x000fe20008410000 */
[----:B------:R-:W-:-:S04]  /*7ae0*/  UIADD3 UR6, UR22, 0x28c40, URZ ;  /* 0x00028c4016067890 */ /* 0x000fc8000fffe03f */
[----:B------:R-:W-:Y:S01]  /*7af0*/  UPRMT UR6, UR40, 0x654, UR6 ;  /* 0x0000065428067896 */ /* 0x000fe20008000006 */
[----:B------:R-:W2:Y:S01]  /*7b00*/  MUFU.TANH R158, R158 ;  /* 0x0000009e009e7308 */ /* 0x000ea20000002400 */
[----:B---3--:R-:W-:-:S07]  /*7b10*/  FMNMX.FTZ R6, R193, R6, !PT ;  /* 0x00000006c1067209 */ /* 0x008fce0007810000 */
[----:B------:R-:W3:Y:S01]  /*7b20*/  MUFU.TANH R159, R159 ;  /* 0x0000009f009f7308 */ /* 0x000ee20000002400 */
[----:B-1----:R-:W-:Y:S01]  /*7b30*/  FMNMX.FTZ R13, R157, R6, !PT ;  /* 0x000000069d0d7209 */ /* 0x002fe20007810000 */
[----:B------:R-:W-:Y:S06]  /*7b40*/  SYNCS.ARRIVE.TRANS64.RED.A1T0 RZ, [UR6], RZ ;  /* 0x000000ffffff79a7 */ /* 0x000fec0008100406 */
        /* <DEDUP_REMOVED lines=11> */
[----:B-1----:R-:W-:-:S07]  /*7c00*/  FMNMX.FTZ R13, R169, R6, !PT ;  /* 0x00000006a90d7209 */ /* 0x002fce0007810000 */
[----:B------:R-:W1:Y:S01]  /*7c10*/  MUFU.TANH R172, R172 ;  /* 0x000000ac00ac7308 */ /* 0x000e620000002400 */
[----:B--2---:R-:W-:Y:S01]  /*7c20*/  FMNMX.FTZ R15, R168, R13, !PT ;  /* 0x0000000da80f7209 */ /* 0x004fe20007810000 */
[----:B------:R-:W-:Y:S01]  /*7c30*/  FMUL.FTZ R13, R162, UR24 ;  /* 0x00000018a20d7c20 */ /* 0x000fe20008410000 */
[----:B------:R-:W-:-:S05]  /*7c40*/  FMUL.FTZ R162, R179, UR24 ;  /* 0x00000018b3a27c20 */ /* 0x000fca0008410000 */
[----:B------:R-:W2:Y:S01]  /*7c50*/  MUFU.TANH R176, R176 ;  /* 0x000000b000b07308 */ /* 0x000ea20000002400 */
[----:B---3--:R-:W-:-:S07]  /*7c60*/  FMNMX.FTZ R15, R194, R15, !PT ;  /* 0x0000000fc20f7209 */ /* 0x008fce0007810000 */
[----:B------:R-:W3:Y:S01]  /*7c70*/  MUFU.TANH R173, R173 ;  /* 0x000000ad00ad7308 */ /* 0x000ee20000002400 */
[----:B-1----:R-:W-:Y:S01]  /*7c80*/  FMNMX.FTZ R21, R172, R15, !PT ;  /* 0x0000000fac157209 */ /* 0x002fe20007810000 */
[----:B------:R-:W-:-:S06]  /*7c90*/  FMUL.FTZ R15, R163, UR24 ;  /* 0x00000018a30f7c20 */ /* 0x000fcc0008410000 */
[----:B------:R-:W1:Y:S01]  /*7ca0*/  MUFU.TANH R165, R165 ;  /* 0x000000a500a57308 */ /* 0x000e620000002400 */
[----:B--2---:R-:W-:Y:S01]  /*7cb0*/  FMNMX.FTZ R6, R176, R21, !PT ;  /* 0x00000015b0067209 */ /* 0x004fe20007810000 */
[----:B------:R-:W-:-:S06]  /*7cc0*/  FMUL.FTZ R21, R167, UR24 ;  /* 0x00000018a7157c20 */ /* 0x000fcc0008410000 */
[----:B------:R-:W2:Y:S01]  /*7cd0*/  MUFU.TANH R9, R9 ;  /* 0x0000000900097308 */ /* 0x000ea20000002400 */
[----:B---3--:R-:W-:-:S07]  /*7ce0*/  FMNMX.FTZ R6, R173, R6, !PT ;  /* 0x00000006ad067209 */ /* 0x008fce0007810000 */
[----:B------:R-:W3:Y:S01]  /*7cf0*/  MUFU.TANH R10, R10 ;  /* 0x0000000a000a7308 */ /* 0x000ee20000002400 */
[----:B-1----:R-:W-:-:S05]  /*7d00*/  FMNMX.FTZ R6, R165, R6, !PT ;  /* 0x00000006a5067209 */ /* 0x002fca0007810000 */
[----:B------:R-:W1:Y:S02]  /*7d10*/  SHFL.BFLY PT, R155, R6, 0x2, 0x1f ;  /* 0x0c401f00069b7f89 */ /* 0x000e6400000e0000 */
[----:B------:R-:W4:Y:S01]  /*7d20*/  MUFU.TANH R11, R11 ;  /* 0x0000000b000b7308 */ /* 0x000f220000002400 */
[----:B--2---:R-:W-:-:S07]  /*7d30*/  FMNMX.FTZ R163, R9, R8, !PT ;  /* 0x0000000809a37209 */ /* 0x004fce0007810000 */
[----:B------:R-:W2:Y:S08]  /*7d40*/  MUFU.TANH R12, R12 ;  /* 0x0000000c000c7308 */ /* 0x000eb00000002400 */
[----:B------:R-:W5:Y:S01]  /*7d50*/  MUFU.TANH R13, R13 ;  /* 0x0000000d000d7308 */ /* 0x000f620000002400 */
[----:B-1----:R-:W-:Y:S01]  /*7d60*/  FMNMX.FTZ R170, R6, R155, !PT ;  /* 0x0000009b06aa7209 */ /* 0x002fe20007810000 */
[----:B------:R-:W-:-:S06]  /*7d70*/  FMUL.FTZ R155, R175, UR24 ;  /* 0x00000018af9b7c20 */ /* 0x000fcc0008410000 */
[----:B------:R-:W1:Y:S01]  /*7d80*/  MUFU.TANH R15, R15 ;  /* 0x0000000f000f7308 */ /* 0x000e620000002400 */
[----:B---3--:R-:W-:Y:S01]  /*7d90*/  FMNMX.FTZ R6, R10, R163, !PT ;  /* 0x000000a30a067209 */ /* 0x008fe20007810000 */
[----:B------:R-:W-:Y:S01]  /*7da0*/  FMUL.FTZ R163, R182, UR24 ;  /* 0x00000018b6a37c20 */ /* 0x000fe20008410000 */
[----:B------:R-:W3:Y:S02]  /*7db0*/  SHFL.BFLY PT, R171, R170, 0x1, 0x1f ;  /* 0x0c201f00aaab7f89 */ /* 0x000ee400000e0000 */
[----:B----4-:R-:W-:-:S03]  /*7dc0*/  FMNMX.FTZ R167, R11, R6, !PT ;  /* 0x000000060ba77209 */ /* 0x010fc60007810000 */
[----:B------:R-:W4:Y:S01]  /*7dd0*/  MUFU.TANH R20, R20 ;  /* 0x0000001400147308 */ /* 0x000f220000002400 */
[----:B--2---:R-:W-:-:S04]  /*7de0*/  FMNMX.FTZ R6, R12, R167, !PT ;  /* 0x000000a70c067209 */ /* 0x004fc80007810000 */
[----:B-----5:R-:W-:-:S03]  /*7df0*/  FMNMX.FTZ R14, R13, R6, !PT ;  /* 0x000000060d0e7209 */ /* 0x020fc60007810000 */
[----:B------:R-:W2:Y:S01]  /*7e00*/  MUFU.TANH R21, R21 ;  /* 0x0000001500157308 */ /* 0x000ea20000002400 */
[----:B-1----:R-:W-:-:S07]  /*7e10*/  FMNMX.FTZ R167, R15, R14, !PT ;  /* 0x0000000e0fa77209 */ /* 0x002fce0007810000 */
[----:B------:R-:W1:Y:S01]  /*7e20*/  MUFU.TANH R152, R152 ;  /* 0x0000009800987308 */ /* 0x000e620000002400 */
[----:B----4-:R-:W-:Y:S02]  /*7e30*/  FMNMX.FTZ R14, R20, R167, !PT ;  /* 0x000000a7140e7209 */ /* 0x010fe40007810000 */
[----:B---3--:R-:W-:-:S05]  /*7e40*/  FMNMX.FTZ R6, R170, R171, !PT ;  /* 0x000000abaa067209 */ /* 0x008fca0007810000 */
[----:B------:R-:W3:Y:S01]  /*7e50*/  MUFU.TANH R153, R153 ;  /* 0x0000009900997308 */ /* 0x000ee20000002400 */
[C---:B------:R-:W-:Y:S01]  /*7e60*/  FADD.FTZ R170, -R6.reuse, R191 ;  /* 0x000000bf06aa7221 */ /* 0x040fe20000010100 */
[----:B--2---:R-:W-:Y:S01]  /*7e70*/  FMNMX.FTZ R167, R21, R14, !PT ;  /* 0x0000000e15a77209 */ /* 0x004fe20007810000 */
[----:B------:R-:W-:Y:S02]  /*7e80*/  FMUL.FTZ R177, R6, UR10 ;  /* 0x0000000a06b17c20 */ /* 0x000fe40008410000 */
[----:B------:R-:W-:Y:S02]  /*7e90*/  FMUL.FTZ R174, R170, UR10 ;  /* 0x0000000aaaae7c20 */ /* 0x000fe40008410000 */
[--C-:B------:R-:W-:Y:S01]  /*7ea0*/  FFMA.FTZ R175, R5, UR10, -R177.reuse ;  /* 0x0000000a05af7c23 */ /* 0x100fe200080108b1 */
[----:B------:R-:W2:Y:S01]  /*7eb0*/  MUFU.TANH R154, R154 ;  /* 0x0000009a009a7308 */ /* 0x000ea20000002400 */
[----:B-1----:R-:W-:Y:S01]  /*7ec0*/  FMNMX.FTZ R170, R152, R167, !PT ;  /* 0x000000a798aa7209 */ /* 0x002fe20007810000 */
[--C-:B------:R-:W-:Y:S01]  /*7ed0*/  FFMA.FTZ R178, R157, UR10, -R177.reuse ;  /* 0x0000000a9db27c23 */ /* 0x100fe200080108b1 */
[--C-:B------:R-:W-:Y:S01]  /*7ee0*/  FFMA.FTZ R157, R158, UR10, -R177.reuse ;  /* 0x0000000a9e9d7c23 */ /* 0x100fe200080108b1 */
[--C-:B------:R-:W-:Y:S01]  /*7ef0*/  FFMA.FTZ R158, R160, UR10, -R177.reuse ;  /* 0x0000000aa09e7c23 */ /* 0x100fe200080108b1 */
[--C-:B------:R-:W-:Y:S01]  /*7f00*/  FFMA.FTZ R160, R164, UR10, -R177.reuse ;  /* 0x0000000aa4a07c23 */ /* 0x100fe200080108b1 */
[--C-:B------:R-:W-:Y:S01]  /*7f10*/  FFMA.FTZ R164, R172, UR10, -R177.reuse ;  /* 0x0000000aaca47c23 */ /* 0x100fe200080108b1 */
[--C-:B------:R-:W-:Y:S01]  /*7f20*/  FFMA.FTZ R172, R173, UR10, -R177.reuse ;  /* 0x0000000aadac7c23 */ /* 0x100fe200080108b1 */
[----:B------:R-:W1:Y:S01]  /*7f30*/  MUFU.TANH R155, R155 ;  /* 0x0000009b009b7308 */ /* 0x000e620000002400 */
[----:B---3--:R-:W-:Y:S01]  /*7f40*/  FMNMX.FTZ R171, R153, R170, !PT ;  /* 0x000000aa99ab7209 */ /* 0x008fe20007810000 */
[--C-:B------:R-:W-:Y:S01]  /*7f50*/  FFMA.FTZ R173, R165, UR10, -R177.reuse ;  /* 0x0000000aa5ad7c23 */ /* 0x100fe200080108b1 */
[--C-:B------:R-:W-:Y:S01]  /*7f60*/  FFMA.FTZ R167, R192, UR10, -R177.reuse ;  /* 0x0000000ac0a77c23 */ /* 0x100fe200080108b1 */
[----:B------:R-:W-:-:S04]  /*7f70*/  FFMA.FTZ R168, R168, UR10, -R177 ;  /* 0x0000000aa8a87c23 */ /* 0x000fc800080108b1 */
[----:B------:R-:W3:Y:S01]  /*7f80*/  MUFU.TANH R156, R156 ;  /* 0x0000009c009c7308 */ /* 0x000ee20000002400 */
[----:B--2---:R-:W-:Y:S01]  /*7f90*/  FMNMX.FTZ R170, R154, R171, !PT ;  /* 0x000000ab9aaa7209 */ /* 0x004fe20007810000 */
[----:B------:R-:W-:-:S06]  /*7fa0*/  FFMA.FTZ R171, R193, UR10, -R177 ;  /* 0x0000000ac1ab7c23 */ /* 0x000fcc00080108b1 */
[----:B------:R-:W2:Y:S01]  /*7fb0*/  MUFU.TANH R162, R162 ;  /* 0x000000a200a27308 */ /* 0x000ea20000002400 */
[----:B-1----:R-:W-:-:S07]  /*7fc0*/  FMNMX.FTZ R5, R155, R170, !PT ;  /* 0x000000aa9b057209 */ /* 0x002fce0007810000 */
[----:B------:R-:W1:Y:S01]  /*7fd0*/  MUFU.TANH R163, R163 ;  /* 0x000000a300a37308 */ /* 0x000e620000002400 */
[----:B---3--:R-:W-:-:S07]  /*7fe0*/  FMNMX.FTZ R5, R156, R5, !PT ;  /* 0x000000059c057209 */ /* 0x008fce0007810000 */
[----:B------:R-:W3:Y:S08]  /*7ff0*/  MUFU.TANH R166, R166 ;  /* 0x000000a600a67308 */ /* 0x000ef00000002400 */
[----:B------:R2:W4:Y:S08]  /*8000*/  MUFU.EX2 R14, R174 ;  /* 0x000000ae000e7308 */ /* 0x0005300000000800 */
[----:B------:R5:W-:Y:S01]  /*8010*/  MUFU.EX2 R170, R175 ;  /* 0x000000af00aa7308 */ /* 0x000be20000000800 */
[----:B--2---:R-:W-:-:S04]  /*8020*/  FMNMX.FTZ R174, R162, R5, !PT ;  /* 0x00000005a2ae7209 */ /* 0x004fc80007810000 */
[----:B-1----:R-:W-:Y:S01]  /*8030*/  FMNMX.FTZ R5, R163, R174, !PT ;  /* 0x000000aea3057209 */ /* 0x002fe20007810000 */
[--C-:B------:R-:W-:Y:S01]  /*8040*/  FFMA.FTZ R174, R159, UR10, -R177.reuse ;  /* 0x0000000a9fae7c23 */ /* 0x100fe200080108b1 */
[--C-:B------:R-:W-:Y:S01]  /*8050*/  FFMA.FTZ R159, R161, UR10, -R177.reuse ;  /* 0x0000000aa19f7c23 */ /* 0x100fe200080108b1 */
[--C-:B------:R-:W-:Y:S01]  /*8060*/  FFMA.FTZ R161, R169, UR10, -R177.reuse ;  /* 0x0000000aa9a17c23 */ /* 0x100fe200080108b1 */
[----:B---3--:R-:W-:Y:S01]  /*8070*/  FMNMX.FTZ R5, R166, R5, !PT ;  /* 0x00000005a6057209 */ /* 0x008fe20007810000 */
[--C-:B------:R-:W-:Y:S01]  /*8080*/  FFMA.FTZ R169, R194, UR10, -R177.reuse ;  /* 0x0000000ac2a97c23 */ /* 0x100fe200080108b1 */
[----:B-----5:R-:W-:Y:S01]  /*8090*/  FFMA.FTZ R175, R176, UR10, -R177 ;  /* 0x0000000ab0af7c23 */ /* 0x020fe200080108b1 */
[----:B------:R-:W1:Y:S01]  /*80a0*/  MUFU.EX2 R167, R167 ;  /* 0x000000a700a77308 */ /* 0x000e620000000800 */
[-C--:B----4-:R-:W-:Y:S01]  /*80b0*/  FMUL.FTZ R24, R24, R14.reuse ;  /* 0x0000000e18187220 */ /* 0x090fe20000410000 */
[----:B------:R-:W2:Y:S01]  /*80c0*/  SHFL.BFLY PT, R180, R5, 0x2, 0x1f ;  /* 0x0c401f0005b47f89 */ /* 0x000ea200000e0000 */
        /* <DEDUP_REMOVED lines=22> */
[----:B------:R-:W-:Y:S01]  /*8230*/  FMUL.FTZ R64, R64, R14 ;  /* 0x0000000e40407220 */ /* 0x000fe20000410000 */
[----:B--2---:R-:W-:Y:S01]  /*8240*/  FMNMX.FTZ R180, R5, R180, !PT ;  /* 0x000000b405b47209 */ /* 0x004fe20007810000 */
[-C--:B------:R-:W-:Y:S01]  /*8250*/  FMUL.FTZ R65, R65, R14.reuse ;  /* 0x0000000e41417220 */ /* 0x080fe20000410000 */
[-C--:B------:R-:W-:Y:S01]  /*8260*/  FMUL.FTZ R68, R68, R14.reuse ;  /* 0x0000000e44447220 */ /* 0x080fe20000410000 */
[-C--:B------:R-:W-:Y:S01]  /*8270*/  FMUL.FTZ R69, R69, R14.reuse ;  /* 0x0000000e45457220 */ /* 0x080fe20000410000 */
[-C--:B------:R-:W-:Y:S01]  /*8280*/  FMUL.FTZ R72, R72, R14.reuse ;  /* 0x0000000e48487220 */ /* 0x080fe20000410000 */
        /* <DEDUP_REMOVED lines=37> */
[--C-:B------:R-:W-:Y:S01]  /*84e0*/  FFMA.FTZ R179, R12, UR10, -R165.reuse ;  /* 0x0000000a0cb37c23 */ /* 0x100fe200080108a5 */
[--C-:B------:R-:W-:Y:S01]  /*84f0*/  FFMA.FTZ R176, R15, UR10, -R165.reuse ;  /* 0x0000000a0fb07c23 */ /* 0x100fe200080108a5 */
[----:B------:R-:W-:Y:S01]  /*8500*/  MUFU.EX2 R177, R177 ;  /* 0x000000b100b17308 */ /* 0x000fe20000000800 */
[----:B------:R-:W-:Y:S01]  /*8510*/  FFMA.FTZ R11, R13, UR10, -R165 ;  /* 0x0000000a0d0b7c23 */ /* 0x000fe200080108a5 */
[----:B------:R-:W-:-:S02]  /*8520*/  IMAD.MOV R15, RZ, RZ, -R18 ;  /* 0x000000ffff0f7224 */ /* 0x000fc400078e0a12 */
[--C-:B------:R-:W-:Y:S01]  /*8530*/  FFMA.FTZ R12, R20, UR10, -R165.reuse ;  /* 0x0000000a140c7c23 */ /* 0x100fe200080108a5 */
[----:B------:R-:W-:Y:S01]  /*8540*/  FFMA.FTZ R20, R153, UR10, -R165 ;  /* 0x0000000a99147c23 */ /* 0x000fe200080108a5 */
[----:B-1----:R-:W-:Y:S01]  /*8550*/  FFMA.FTZ R153, R14, R3, R167 ;  /* 0x000000030e997223 */ /* 0x002fe200000100a7 */
[--C-:B------:R-:W-:Y:S01]  /*8560*/  FFMA.FTZ R3, R154, UR10, -R165.reuse ;  /* 0x0000000a9a037c23 */ /* 0x100fe200080108a5 */
[----:B------:R-:W-:Y:S01]  /*8570*/  ISETP.NE.AND P1, PT, R2, R15, PT ;  /* 0x0000000f0200720c */ /* 0x000fe20003f25270 */
[----:B------:R-:W1:Y:S01]  /*8580*/  MUFU.EX2 R8, R8 ;  /* 0x0000000800087308 */ /* 0x000e620000000800 */
[----:B------:R-:W-:Y:S01]  /*8590*/  FFMA.FTZ R15, R152, UR10, -R165 ;  /* 0x0000000a980f7c23 */ /* 0x000fe200080108a5 */
[----:B------:R-:W-:Y:S01]  /*85a0*/  FADD.FTZ R154, R170, R153 ;  /* 0x00000099aa9a7221 */ /* 0x000fe20000010000 */
[--C-:B------:R-:W-:Y:S01]  /*85b0*/  FFMA.FTZ R13, R21, UR10, -R165.reuse ;  /* 0x0000000a150d7c23 */ /* 0x100fe200080108a5 */
[----:B------:R-:W-:Y:S02]  /*85c0*/  IMAD.U32 R21, RZ, RZ, UR23 ;  /* 0x00000017ff157e24 */ /* 0x000fe4000f8e00ff */
[--C-:B------:R-:W-:Y:S01]  /*85d0*/  FFMA.FTZ R156, R156, UR10, -R165.reuse ;  /* 0x0000000a9c9c7c23 */ /* 0x100fe200080108a5 */
[--C-:B------:R-:W-:Y:S01]  /*85e0*/  FFMA.FTZ R162, R162, UR10, -R165.reuse ;  /* 0x0000000aa2a27c23 */ /* 0x100fe200080108a5 */
[--C-:B------:R-:W-:Y:S01]  /*85f0*/  FFMA.FTZ R163, R163, UR10, -R165.reuse ;  /* 0x0000000aa3a37c23 */ /* 0x100fe200080108a5 */
[----:B------:R-:W2:Y:S01]  /*8600*/  MUFU.EX2 R9, R9 ;  /* 0x0000000900097308 */ /* 0x000ea20000000800 */
[--C-:B------:R-:W-:Y:S01]  /*8610*/  FFMA.FTZ R180, R166, UR10, -R165.reuse ;  /* 0x0000000aa6b47c23 */ /* 0x100fe200080108a5 */
[-C--:B------:R-:W-:Y:S01]  /*8620*/  FMUL.FTZ R124, R124, R14.reuse ;  /* 0x0000000e7c7c7220 */ /* 0x080fe20000410000 */
[----:B------:R-:W-:Y:S01]  /*8630*/  FMUL.FTZ R125, R125, R14 ;  /* 0x0000000e7d7d7220 */ /* 0x000fe20000410000 */
[----:B------:R-:W-:Y:S01]  /*8640*/  @!P1 LEA R21, R21, R16, 0x6 ;  /* 0x0000001015159211 */ /* 0x000fe200078e30ff */
[-C--:B------:R-:W-:Y:S01]  /*8650*/  FMUL.FTZ R128, R128, R14.reuse ;  /* 0x0000000e80807220 */ /* 0x080fe20000410000 */
[-C--:B------:R-:W-:Y:S01]  /*8660*/  FMUL.FTZ R129, R129, R14.reuse ;  /* 0x0000000e81817220 */ /* 0x080fe20000410000 */
[----:B------:R-:W-:Y:S01]  /*8670*/  FMUL.FTZ R132, R132, R14 ;  /* 0x0000000e84847220 */ /* 0x000fe20000410000 */
[----:B------:R-:W3:Y:S01]  /*8680*/  MUFU.EX2 R10, R10 ;  /* 0x0000000a000a7308 */ /* 0x000ee20000000800 */
[----:B-1----:R-:W-:Y:S01]  /*8690*/  FFMA.FTZ R152, R177, R4, R8 ;  /* 0x00000004b1987223 */ /* 0x002fe20000010008 */
[----:B------:R-:W-:Y:S01]  /*86a0*/  FFMA.FTZ R4, R155, UR10, -R165 ;  /* 0x0000000a9b047c23 */ /* 0x000fe200080108a5 */
[----:B------:R-:W-:Y:S01]  /*86b0*/  FADD.FTZ R155, R171, R154 ;  /* 0x0000009aab9b7221 */ /* 0x000fe20000010000 */
[----:B------:R-:W-:Y:S01]  /*86c0*/  @!P1 LEA R21, R21, UR42, 0x2 ;  /* 0x0000002a15159c11 */ /* 0x000fe2000f8e10ff */
[-C--:B------:R-:W-:Y:S01]  /*86d0*/  FMUL.FTZ R133, R133, R14.reuse ;  /* 0x0000000e85857220 */ /* 0x080fe20000410000 */
[-C--:B------:R-:W-:Y:S01]  /*86e0*/  FMUL.FTZ R136, R136, R14.reuse ;  /* 0x0000000e88887220 */ /* 0x080fe20000410000 */
[----:B------:R-:W-:Y:S01]  /*86f0*/  FADD.FTZ R154, R178, R155 ;  /* 0x0000009bb29a7221 */ /* 0x000fe20000010000 */
[----:B------:R-:W1:Y:S01]  /*8700*/  MUFU.EX2 R179, R179 ;  /* 0x000000b300b37308 */ /* 0x000e620000000800 */
[----:B--2---:R-:W-:Y:S01]  /*8710*/  FADD.FTZ R153, R9, R152 ;  /* 0x0000009809997221 */ /* 0x004fe20000010000 */
[----:B------:R-:W-:Y:S01]  /*8720*/  @!P1 STS [R21+0x28800], R14 ;  /* 0x0288000e15009388 */ /* 0x000fe20000000800 */
[-C--:B------:R-:W-:Y:S01]  /*8730*/  FMUL.FTZ R137, R137, R14.reuse ;  /* 0x0000000e89897220 */ /* 0x080fe20000410000 */
[-C--:B------:R-:W-:Y:S01]  /*8740*/  FMUL.FTZ R140, R140, R14.reuse ;  /* 0x0000000e8c8c7220 */ /* 0x080fe20000410000 */
[-C--:B------:R-:W-:Y:S01]  /*8750*/  FMUL.FTZ R141, R141, R14.reuse ;  /* 0x0000000e8d8d7220 */ /* 0x080fe20000410000 */
[----:B------:R2:W-:Y:S01]  /*8760*/  @!P1 STS [R21+0x28820], R177 ;  /* 0x028820b115009388 */ /* 0x0005e20000000800 */
[-C--:B------:R-:W-:Y:S01]  /*8770*/  FMUL.FTZ R144, R144, R14.reuse ;  /* 0x0000000e90907220 */ /* 0x080fe20000410000 */
[----:B------:R-:W4:Y:S01]  /*8780*/  MUFU.EX2 R11, R11 ;  /* 0x0000000b000b7308 */ /* 0x000f220000000800 */
[----:B---3--:R-:W-:Y:S01]  /*8790*/  FADD.FTZ R152, R10, R153 ;  /* 0x000000990a987221 */ /* 0x008fe20000010000 */
[----:B------:R-:W-:Y:S01]  /*87a0*/  FADD.FTZ R153, R157, R154 ;  /* 0x0000009a9d997221 */ /* 0x000fe20000010000 */
[-C--:B------:R-:W-:Y:S01]  /*87b0*/  FMUL.FTZ R145, R145, R14.reuse ;  /* 0x0000000e91917220 */ /* 0x080fe20000410000 */
[-C--:B------:R-:W-:Y:S01]  /*87c0*/  FMUL.FTZ R148, R148, R14.reuse ;  /* 0x0000000e94947220 */ /* 0x080fe20000410000 */
[----:B------:R-:W-:Y:S01]  /*87d0*/  FMUL.FTZ R149, R149, R14 ;  /* 0x0000000e95957220 */ /* 0x000fe20000410000 */
[----:B------:R-:W-:Y:S01]  /*87e0*/  FADD.FTZ R153, R174, R153 ;  /* 0x00000099ae997221 */ /* 0x000fe20000010000 */
[-C--:B------:R-:W-:Y:S01]  /*87f0*/  FMUL.FTZ R26, R26, R177.reuse ;  /* 0x000000b11a1a7220 */ /* 0x080fe20000410000 */
[----:B------:R-:W3:Y:S01]  /*8800*/  MUFU.EX2 R176, R176 ;  /* 0x000000b000b07308 */ /* 0x000ee20000000800 */
[----:B-1----:R-:W-:Y:S01]  /*8810*/  FADD.FTZ R152, R179, R152 ;  /* 0x00000098b3987221 */ /* 0x002fe20000010000 */
[----:B------:R-:W-:Y:S01]  /*8820*/  FADD.FTZ R154, R158, R153 ;  /* 0x000000999e9a7221 */ /* 0x000fe20000010000 */
[----:B------:R-:W-:Y:S01]  /*8830*/  F2FP.F16.F32.PACK_AB R158, R159, R158 ;  /* 0x0000009e9f9e723e */ /* 0x000fe200000000ff */
[-C--:B------:R-:W-:Y:S01]  /*8840*/  FMUL.FTZ R27, R27, R177.reuse ;  /* 0x000000b11b1b7220 */ /* 0x080fe20000410000 */
[----:B------:R-:W-:Y:S01]  /*8850*/  FMUL.FTZ R30, R30, R177 ;  /* 0x000000b11e1e7220 */ /* 0x000fe20000410000 */
[----:B------:R-:W-:Y:S01]  /*8860*/  FADD.FTZ R153, R159, R154 ;  /* 0x0000009a9f997221 */ /* 0x000fe20000010000 */
[----:B------:R-:W-:Y:S01]  /*8870*/  F2FP.F16.F32.PACK_AB R154, R178, R171 ;  /* 0x000000abb29a723e */ /* 0x000fe200000000ff */
[----:B------:R-:W1:Y:S01]  /*8880*/  MUFU.EX2 R12, R12 ;  /* 0x0000000c000c7308 */ /* 0x000e620000000800 */
[----:B----4-:R-:W-:Y:S01]  /*8890*/  FADD.FTZ R155, R11, R152 ;  /* 0x000000980b9b7221 */ /* 0x010fe20000010000 */
        /* <DEDUP_REMOVED lines=17> */
[-C--:B------:R-:W-:Y:S01]  /*89b0*/  FMUL.FTZ R54, R54, R177.reuse ;  /* 0x000000b136367220 */ /* 0x080fe20000410000 */
[-C--:B------:R-:W-:Y:S01]  /*89c0*/  FMUL.FTZ R55, R55, R177.reuse ;  /* 0x000000b137377220 */ /* 0x080fe20000410000 */
[-C--:B------:R-:W-:Y:S01]  /*89d0*/  FMUL.FTZ R58, R58, R177.reuse ;  /* 0x000000b13a3a7220 */ /* 0x080fe20000410000 */
[-C--:B------:R-:W-:Y:S01]  /*89e0*/  FMUL.FTZ R59, R59, R177.reuse ;  /* 0x000000b13b3b7220 */ /* 0x080fe20000410000 */
[-C--:B------:R-:W-:Y:S01]  /*89f0*/  FMUL.FTZ R62, R62, R177.reuse ;  /* 0x000000b13e3e7220 */ /* 0x080fe20000410000 */
[----:B------:R-:W-:Y:S01]  /*8a00*/  MUFU.EX2 R20, R20 ;  /* 0x0000001400147308 */ /* 0x000fe20000000800 */
[C---:B----4-:R-:W-:Y:S01]  /*8a10*/  FADD.FTZ R182, R13.reuse, R182 ;  /* 0x000000b60db67221 */ /* 0x050fe20000010000 */
[----:B------:R-:W-:Y:S01]  /*8a20*/  F2FP.F16.F32.PACK_AB R159, R13, R12 ;  /* 0x0000000c0d9f723e */ /* 0x000fe200000000ff */
[-C--:B------:R-:W-:Y:S01]  /*8a30*/  FMUL.FTZ R63, R63, R177.reuse ;  /* 0x000000b13f3f7220 */ /* 0x080fe20000410000 */
[-C--:B------:R-:W-:Y:S01]  /*8a40*/  FMUL.FTZ R66, R66, R177.reuse ;  /* 0x000000b142427220 */ /* 0x080fe20000410000 */
[-C--:B------:R-:W-:Y:S01]  /*8a50*/  FMUL.FTZ R67, R67, R177.reuse ;  /* 0x000000b143437220 */ /* 0x080fe20000410000 */
[-C--:B------:R-:W-:Y:S01]  /*8a60*/  FMUL.FTZ R70, R70, R177.reuse ;  /* 0x000000b146467220 */ /* 0x080fe20000410000 */
[-C--:B------:R-:W-:Y:S01]  /*8a70*/  FMUL.FTZ R71, R71, R177.reuse ;  /* 0x000000b147477220 */ /* 0x080fe20000410000 */
        /* <DEDUP_REMOVED lines=40> */
[----:B------:R-:W0:Y:S01]  /*8d00*/  MUFU.EX2 R169, R169 ;  /* 0x000000a900a97308 */ /* 0x000e220000000800 */
[----:B-----5:R-:W-:Y:S01]  /*8d10*/  FADD.FTZ R156, R160, R153 ;  /* 0x00000099a09c7221 */ /* 0x020fe20000010000 */
[----:B------:R-:W-:Y:S01]  /*8d20*/  F2FP.F16.F32.PACK_AB R153, R9, R8 ;  /* 0x000000080999723e */ /* 0x000fe200000000ff */
[----:B---3--:R-:W-:Y:S01]  /*8d30*/  FADD.FTZ R9, R15, R182 ;  /* 0x000000b60f097221 */ /* 0x008fe20000010000 */
[----:B------:R-:W-:Y:S01]  /*8d40*/  BAR.SYNC.DEFER_BLOCKING 0xf, 0x100 ;  /* 0x03c4000000007b1d */ /* 0x000fe20000010000 */
[----:B--2---:R-:W-:Y:S01]  /*8d50*/  FADD.FTZ R21, R161, R156 ;  /* 0x0000009ca1157221 */ /* 0x004fe20000010000 */
[----:B------:R-:W-:Y:S01]  /*8d60*/  F2FP.F16.F32.PACK_AB R156, R174, R157 ;  /* 0x0000009dae9c723e */ /* 0x000fe200000000ff */
[----:B------:R-:W-:Y:S01]  /*8d70*/  FADD.FTZ R8, R20, R9 ;  /* 0x0000000914087221 */ /* 0x000fe20000010000 */
[----:B------:R-:W-:Y:S01]  /*8d80*/  F2FP.F16.F32.PACK_AB R157, R176, R11 ;  /* 0x0000000bb09d723e */ /* 0x000fe200000000ff */
[----:B-1----:R-:W-:Y:S01]  /*8d90*/  FADD.FTZ R10, R168, R21 ;  /* 0x00000015a80a7221 */ /* 0x002fe20000010000 */
[----:B------:R-:W1:Y:S01]  /*8da0*/  MUFU.EX2 R164, R164 ;  /* 0x000000a400a47308 */ /* 0x000e620000000800 */
[----:B------:R-:W-:Y:S01]  /*8db0*/  FADD.FTZ R9, R3, R8 ;  /* 0x0000000803097221 */ /* 0x000fe20000010000 */
[----:B------:R-:W-:Y:S01]  /*8dc0*/  F2FP.F16.F32.PACK_AB R160, R161, R160 ;  /* 0x000000a0a1a0723e */ /* 0x000fe200000000ff */
[----:B------:R-:W-:Y:S01]  /*8dd0*/  FMUL.FTZ R143, R143, R177 ;  /* 0x000000b18f8f7220 */ /* 0x000fe20000410000 */
[----:B------:R-:W-:Y:S01]  /*8de0*/  F2FP.F16.F32.PACK_AB R161, R20, R15 ;  /* 0x0000000f14a1723e */ /* 0x000fe200000000ff */
[----:B----4-:R-:W-:Y:S01]  /*8df0*/  FADD.FTZ R8, R4, R9 ;  /* 0x0000000904087221 */ /* 0x010fe20000010000 */
[-C--:B------:R-:W-:Y:S01]  /*8e00*/  FMUL.FTZ R146, R146, R177.reuse ;  /* 0x000000b192927220 */ /* 0x080fe20000410000 */
[----:B0-----:R-:W-:Y:S01]  /*8e10*/  FADD.FTZ R11, R169, R10 ;  /* 0x0000000aa90b7221 */ /* 0x001fe20000010000 */
[----:B------:R0:W2:Y:S01]  /*8e20*/  MUFU.EX2 R166, R162 ;  /* 0x000000a200a67308 */ /* 0x0000a20000000800 */
[----:B------:R-:W-:Y:S01]  /*8e30*/  FADD.FTZ R9, R165, R8 ;  /* 0x00000008a5097221 */ /* 0x000fe20000010000 */
[-C--:B------:R-:W-:Y:S01]  /*8e40*/  FMUL.FTZ R147, R147, R177.reuse ;  /* 0x000000b193937220 */ /* 0x080fe20000410000 */
[-C--:B------:R-:W-:Y:S01]  /*8e50*/  FMUL.FTZ R150, R150, R177.reuse ;  /* 0x000000b196967220 */ /* 0x080fe20000410000 */
[----:B------:R-:W-:-:S04]  /*8e60*/  FMUL.FTZ R151, R151, R177 ;  /* 0x000000b197977220 */ /* 0x000fc80000410000 */
[----:B------:R-:W3:Y:S01]  /*8e70*/  MUFU.EX2 R175, R175 ;  /* 0x000000af00af7308 */ /* 0x000ee20000000800 */
[----:B-1----:R-:W-:Y:S01]  /*8e80*/  FADD.FTZ R10, R164, R11 ;  /* 0x0000000ba40a7221 */ /* 0x002fe20000010000 */
[----:B0-----:R-:W-:Y:S01]  /*8e90*/  F2FP.F16.F32.PACK_AB R162, R169, R168 ;  /* 0x000000a8a9a2723e */ /* 0x001fe200000000ff */
[----:B------:R0:W-:Y:S04]  /*8ea0*/  STSM.16.M88.4 [R19+0x26800], R152 ;  /* 0x0268009813007844 */ /* 0x0001e80000000200 */
[----:B------:R0:W-:Y:S01]  /*8eb0*/  STSM.16.M88.4 [R22], R156 ;  /* 0x0000009c16007844 */ /* 0x0001e20000000200 */
[----:B------:R1:W4:Y:S01]  /*8ec0*/  MUFU.EX2 R167, R163 ;  /* 0x000000a300a77308 */ /* 0x0003220000000800 */
[C---:B--2---:R-:W-:Y:S01]  /*8ed0*/  FADD.FTZ R8, R166.reuse, R9 ;  /* 0x00000009a6087221 */ /* 0x044fe20000010000 */
[----:B------:R-:W-:-:S06]  /*8ee0*/  F2FP.F16.F32.PACK_AB R165, R166, R165 ;  /* 0x000000a5a6a5723e */ /* 0x000fcc00000000ff */
[----:B------:R-:W2:Y:S01]  /*8ef0*/  MUFU.EX2 R172, R172 ;  /* 0x000000ac00ac7308 */ /* 0x000ea20000000800 */
[C---:B---3--:R-:W-:Y:S01]  /*8f00*/  FADD.FTZ R11, R175.reuse, R10 ;  /* 0x0000000aaf0b7221 */ /* 0x048fe20000010000 */
[----:B-1----:R-:W-:Y:S02]  /*8f10*/  F2FP.F16.F32.PACK_AB R163, R4, R3 ;  /* 0x0000000304a3723e */ /* 0x002fe400000000ff */
[----:B------:R-:W-:-:S03]  /*8f20*/  F2FP.F16.F32.PACK_AB R164, R175, R164 ;  /* 0x000000a4afa4723e */ /* 0x000fc600000000ff */
[----:B------:R0:W-:Y:S01]  /*8f30*/  STSM.16.M88.4 [R184], R160 ;  /* 0x000000a0b8007844 */ /* 0x0001e20000000200 */
[----:B------:R-:W1:Y:S01]  /*8f40*/  MUFU.EX2 R173, R173 ;  /* 0x000000ad00ad7308 */ /* 0x000e620000000800 */
[----:B----4-:R-:W-:-:S07]  /*8f50*/  FADD.FTZ R9, R167, R8 ;  /* 0x00000008a7097221 */ /* 0x010fce0000010000 */
[----:B------:R-:W3:Y:S01]  /*8f60*/  MUFU.EX2 R180, R180 ;  /* 0x000000b400b47308 */ /* 0x000ee20000000800 */
[----:B--2---:R-:W-:Y:S01]  /*8f70*/  FADD.FTZ R4, R172, R11 ;  /* 0x0000000bac047221 */ /* 0x004fe20000010000 */
[----:B-1----:R-:W-:-:S03]  /*8f80*/  F2FP.F16.F32.PACK_AB R166, R173, R172 ;  /* 0x000000acada6723e */ /* 0x002fc600000000ff */
[----:B------:R-:W-:Y:S01]  /*8f90*/  FADD.FTZ R3, R173, R4 ;  /* 0x00000004ad037221 */ /* 0x000fe20000010000 */
[C---:B---3--:R-:W-:Y:S01]  /*8fa0*/  F2FP.F16.F32.PACK_AB R167, R180.reuse, R167 ;  /* 0x000000a7b4a7723e */ /* 0x048fe200000000ff */
[----:B------:R-:W-:-:S04]  /*8fb0*/  FADD.FTZ R4, R180, R9 ;  /* 0x00000009b4047221 */ /* 0x000fc80000010000 */
[----:B------:R0:W-:Y:S01]  /*8fc0*/  STSM.16.M88.4 [R23], R164 ;  /* 0x000000a417007844 */ /* 0x0001e20000000200 */
[----:B------:R-:W-:Y:S05]  /*8fd0*/  @!P0 BRA `(.L_x_4064) ;  /* 0x0000000000048947 */ /* 0x000fea0003800000 */
[----:B------:R-:W-:Y:S01]  /*8fe0*/  BPT.TRAP 0x1 ;  /* 0x000000040000795c */ /* 0x000fe20000300000 */
.L_x_4064:
[----:B------:R1:W2:Y:S01]  /*8ff0*/  SYNCS.PHASECHK.TRANS64.TRYWAIT P1, [UR22+0x28c50], R7 ;  /* 0x028c5007ff0075a7 */ /* 0x0002a20008020156 */
[----:B------:R-:W-:Y:S05]  /*9000*/  @!P0 BRA `(.L_x_4065) ;  /* 0x0000000000048947 */ /* 0x000fea0003800000 */
[----:B------:R-:W-:Y:S01]  /*9010*/  BPT.TRAP 0x1 ;  /* 0x000000040000795c */ /* 0x000fe20000300000 */
.L_x_4065:
[----:B--2---:R-:W-:Y:S05]  /*9020*/  @P1 BRA `(.L_x_4066) ;  /* 0x0000000000081947 */ /* 0x004fea0003800000 */
[----:B------:R-:W2:Y:S02]  /*9030*/  SYNCS.PHASECHK.TRANS64.TRYWAIT P1, [UR22+0x28c50], R7 ;  /* 0x028c5007ff0075a7 */ /* 0x000ea40008020156 */
[----:B--2---:R-:W-:Y:S05]  /*9040*/  @!P1 BRA `(.L_x_4067) ;  /* 0x0000007800b49947 */ /* 0x004fea0003800000 */
.L_x_4066:
        /* <DEDUP_REMOVED lines=34> */
.L_x_4068:
[----:B------:R-:W-:Y:S01]  /*9270*/  UIADD3 UR22, UR22, 0x28c60, URZ ;  /* 0x00028c6016167890 */ /* 0x000fe2000fffe03f */
[----:B------:R-:W-:Y:S01]  /*9280*/  ISETP.LT.AND P1, PT, RZ, UR21, PT ;  /* 0x00000015ff007c0c */ /* 0x000fe2000bf21270 */
[----:B------:R-:W-:Y:S01]  /*9290*/  UIADD3 UR21, UR21, -0x1, URZ ;  /* 0xffffffff15157890 */ /* 0x000fe2000fffe03f */
[----:B--2---:R-:W-:Y:S01]  /*92a0*/  IMAD.MOV.U32 R8, RZ, RZ, R5 ;  /* 0x000000ffff087224 */ /* 0x004fe200078e0005 */
[----:B------:R-:W-:Y:S01]  /*92b0*/  UPRMT UR22, UR40, 0x654, UR22 ;  /* 0x0000065428167896 */ /* 0x000fe20008000016 */
[----:B------:R-:W-:Y:S01]  /*92c0*/  IMAD.MOV.U32 R191, RZ, RZ, R6 ;  /* 0x000000ffffbf7224 */ /* 0x000fe200078e0006 */
[----:B------:R-:W-:-:S07]  /*92d0*/  UMOV UR23, UR38 ;  /* 0x0000002600177c82 */ /* 0x000fce0008000000 */
[----:B------:R-:W-:Y:S01]  /*92e0*/  SYNCS.ARRIVE.TRANS64.RED.A1T0 RZ, [UR22], RZ ;  /* 0x000000ffffff79a7 */ /* 0x000fe20008100416 */
[----:B------:R-:W-:Y:S05]  /*92f0*/  @P1 BRA `(.L_x_4069) ;  /* 0xffffffe000d81947 */ /* 0x000fea000383ffff */
.L_x_4058:
[----:B------:R-:W0:Y:S01]  /*9300*/  SHFL.BFLY PT, R0, R3, 0x2, 0x1f ;  /* 0x0c401f0003007f89 */ /* 0x000e2200000e0000 */
[----:B------:R-:W-:Y:S01]  /*9310*/  IMAD.MOV R13, RZ, RZ, -R18 ;  /* 0x000000ffff0d7224 */ /* 0x000fe200078e0a12 */
[----:B------:R-:W-:Y:S01]  /*9320*/  UIADD3 UR36, UR36, 0x1, URZ ;  /* 0x0000000124247890 */ /* 0x000fe2000fffe03f */
[----:B------:R-:W-:Y:S01]  /*9330*/  IMAD.U32 R10, RZ, RZ, UR10 ;  /* 0x0000000aff0a7e24 */ /* 0x000fe2000f8e00ff */
[----:B------:R-:W4:Y:S01]  /*9340*/  SHFL.BFLY PT, R9, R4, 0x2, 0x1f ;  /* 0x0c401f0004097f89 */ /* 0x000f2200000e0000 */
[----:B------:R-:W-:Y:S08]  /*9350*/  BAR.ARV 0x8, 0x100 ;  /* 0x0204000000007b1d */ /* 0x000ff00000002000 */
[----:B------:R-:W-:Y:S01]  /*9360*/  BAR.SYNC.DEFER_BLOCKING 0xf, 0x100 ;  /* 0x03c4000000007b1d */ /* 0x000fe20000010000 */
[----:B------:R-:W-:-:S02]  /*9370*/  ISETP.NE.AND P0, PT, R2, R13, PT ;  /* 0x0000000d0200720c */ /* 0x000fc40003f05270 */
[----:B------:R-:W-:Y:S01]  /*9380*/  MOV R13, UR10 ;  /* 0x0000000a000d7c02 */ /* 0x000fe20008000f00 */
[----:B01----:R-:W-:Y:S01]  /*9390*/  FADD.FTZ R7, R0, R3 ;  /* 0x0000000300077221 */ /* 0x003fe20000010000 */
[----:B------:R-:W-:Y:S01]  /*93a0*/  MOV R3, UR38 ;  /* 0x0000002600037c02 */ /* 0x000fe20008000f00 */
[----:B------:R-:W-:Y:S01]  /*93b0*/  UIADD3 UR38, UR38, 0x1, URZ ;  /* 0x0000000126267890 */ /* 0x000fe2000fffe03f */
[----:B----4-:R-:W-:Y:S02]  /*93c0*/  FADD.FTZ R9, R9, R4 ;  /* 0x0000000409097221 */ /* 0x010fe40000010000 */
[----:B------:R-:W0:Y:S01]  /*93d0*/  SHFL.BFLY PT, R0, R7, 0x1, 0x1f ;  /* 0x0c201f0007007f89 */ /* 0x000e2200000e0000 */
[----:B------:R-:W-:Y:S01]  /*93e0*/  IMAD.MOV.U32 R4, RZ, RZ, RZ ;  /* 0x000000ffff047224 */ /* 0x000fe200078e00ff */
[----:B------:R-:W-:-:S03]  /*93f0*/  UISETP.NE.AND UP0, UPT, UR38, 0x2, UPT ;  /* 0x000000022600788c */ /* 0x000fc6000bf05270 */
[----:B------:R-:W-:Y:S01]  /*9400*/  @!P0 IMAD R3, R3, 0x40, R16 ;  /* 0x0000004003038824 */ /* 0x000fe200078e0210 */
[----:B------:R-:W1:Y:S01]  /*9410*/  SHFL.BFLY PT, R8, R9, 0x1, 0x1f ;  /* 0x0c201f0009087f89 */ /* 0x000e6200000e0000 */
[----:B------:R-:W-:Y:S02]  /*9420*/  USEL UR4, URZ, 0x1, UP0 ;  /* 0x000000013f047887 */ /* 0x000fe40008000000 */
[----:B------:R-:W-:Y:S02]  /*9430*/  USEL UR38, UR38, URZ, UP0 ;  /* 0x0000003f26267287 */ /* 0x000fe40008000000 */
[----:B------:R-:W-:Y:S01]  /*9440*/  ULOP3.LUT UR37, UR37, UR4, URZ, 0x3c, !UPT ;  /* 0x0000000425257292 */ /* 0x000fe2000f8e3c3f */
[----:B0-----:R-:W-:Y:S01]  /*9450*/  FADD.FTZ R11, R7, R0 ;  /* 0x00000000070b7221 */ /* 0x001fe20000010000 */
[----:B------:R-:W-:Y:S02]  /*9460*/  IMAD.MOV.U32 R0, RZ, RZ, RZ ;  /* 0x000000ffff007224 */ /* 0x000fe400078e00ff */
[----:B-1----:R-:W-:-:S02]  /*9470*/  FADD.FTZ R8, R9, R8 ;  /* 0x0000000809087221 */ /* 0x002fc40000010000 */
[----:B------:R-:W-:Y:S02]  /*9480*/  FSETP.NE.FTZ.AND P1, PT, R11, RZ, PT ;  /* 0x000000ff0b00720b */ /* 0x000fe40003f35000 */
[----:B------:R-:W-:Y:S01]  /*9490*/  @!P0 LEA R9, R3, UR42, 0x2 ;  /* 0x0000002a03098c11 */ /* 0x000fe2000f8e10ff */
[----:B------:R-:W-:Y:S01]  /*94a0*/  IMAD.MOV.U32 R3, RZ, RZ, -0x800000 ;  /* 0xff800000ff037424 */ /* 0x000fe200078e00ff */
[----:B------:R-:W-:-:S09]  /*94b0*/  FSETP.NE.FTZ.AND P2, PT, R8, RZ, PT ;  /* 0x000000ff0800720b */ /* 0x000fd20003f55000 */
[----:B------:R-:W0:Y:S08]  /*94c0*/  @P1 MUFU.RCP R0, R11 ;  /* 0x0000000b00001308 */ /* 0x000e300000001000 */
[----:B------:R-:W1:Y:S08]  /*94d0*/  @P2 MUFU.RCP R4, R8 ;  /* 0x0000000800042308 */ /* 0x000e700000001000 */
[----:B------:R-:W4:Y:S01]  /*94e0*/  @P1 MUFU.LG2 R11, R11 ;  /* 0x0000000b000b1308 */ /* 0x000f220000000c00 */
[----:B0-----:R-:W-:Y:S01]  /*94f0*/  @!P0 STS [R9+0x28800], R0 ;  /* 0x0288000009008388 */ /* 0x001fe20000000800 */
[-C--:B------:R-:W-:Y:S01]  /*9500*/  FMUL.FTZ R195, R24, R0.reuse ;  /* 0x0000000018c37220 */ /* 0x080fe20000410000 */
[-C--:B------:R-:W-:Y:S01]  /*9510*/  FMUL.FTZ R21, R25, R0.reuse ;  /* 0x0000000019157220 */ /* 0x080fe20000410000 */
[-C--:B------:R-:W-:Y:S01]  /*9520*/  FMUL.FTZ R192, R28, R0.reuse ;  /* 0x000000001cc07220 */ /* 0x080fe20000410000 */
[-C--:B------:R-:W-:Y:S01]  /*9530*/  FMUL.FTZ R7, R29, R0.reuse ;  /* 0x000000001d077220 */ /* 0x080fe20000410000 */
[-C--:B------:R-:W-:Y:S01]  /*9540*/  FMUL.FTZ R208, R32, R0.reuse ;  /* 0x0000000020d07220 */ /* 0x080fe20000410000 */
[-C--:B------:R-:W-:Y:S01]  /*9550*/  FMUL.FTZ R206, R33, R0.reuse ;  /* 0x0000000021ce7220 */ /* 0x080fe20000410000 */
[----:B------:R4:W0:Y:S01]  /*9560*/  @P2 MUFU.LG2 R12, R8 ;  /* 0x00000008000c2308 */ /* 0x0008220000000c00 */
        /* <DEDUP_REMOVED lines=8> */
[----:B----4-:R-:W-:Y:S01]  /*95f0*/  @P1 FMUL.FTZ R8, R11, 0.69314718246459960938 ;  /* 0x3f3172180b081820 */ /* 0x010fe20000410000 */
[-C--:B------:R-:W-:Y:S01]  /*9600*/  FMUL.FTZ R198, R49, R0.reuse ;  /* 0x0000000031c67220 */ /* 0x080fe20000410000 */
[----:B-1----:R-:W-:Y:S01]  /*9610*/  @P1 FMUL.FTZ R9, R10, 0.69314718246459960938 ;  /* 0x3f3172180a091820 */ /* 0x002fe20000410000 */
[----:B------:R-:W-:Y:S01]  /*9620*/  @P2 FMUL.FTZ R10, R13, 0.69314718246459960938 ;  /* 0x3f3172180d0a2820 */ /* 0x000fe20000410000 */
        /* <DEDUP_REMOVED lines=22> */
[-C--:B--23--:R-:W-:Y:S01]  /*9790*/  FMUL.FTZ R167, R93, R0.reuse ;  /* 0x000000005da77220 */ /* 0x08cfe20000410000 */
        /* <DEDUP_REMOVED lines=97> */
.L_x_4023:
        /* <DEDUP_REMOVED lines=10> */
[----:B------:R-:W1:Y:S01]  /*9e50*/  SHFL.IDX PT, R6, R211, RZ, 0x1f ;  /* 0x00001fffd3067589 */ /* 0x000e6200000e0000 */
[----:B------:R-:W-:Y:S01]  /*9e60*/  IMAD R9, R210, 0x40, R17 ;  /* 0x00000040d2097824 */ /* 0x000fe200078e0211 */
[----:B------:R-:W-:Y:S01]  /*9e70*/  F2FP.F16.F32.PACK_AB R120, R121, R120 ;  /* 0x000000787978723e */ /* 0x000fe200000000ff */
[----:B------:R-:W-:-:S04]  /*9e80*/  USHF.R.S32.HI UR12, URZ, 0x1f, UR45 ;  /* 0x0000001f3f0c7899 */ /* 0x000fc8000801142d */
[----:B------:R-:W-:Y:S01]  /*9e90*/  BAR.SYNC.DEFER_BLOCKING 0x1, 0x100 ;  /* 0x0044000000007b1d */ /* 0x000fe20000010000 */
[----:B------:R-:W-:Y:S01]  /*9ea0*/  F2FP.F16.F32.PACK_AB R121, R156, R154 ;  /* 0x0000009a9c79723e */ /* 0x000fe200000000ff */
[----:B------:R-:W-:Y:S01]  /*9eb0*/  USHF.R.S32.HI UR13, URZ, 0x1f, UR43 ;  /* 0x0000001f3f0d7899 */ /* 0x000fe2000801142b */
        /* <DEDUP_REMOVED lines=10> */
[----:B-1----:R-:W-:Y:S01]  /*9f60*/  ISETP.NE.AND P0, PT, R6, RZ, PT ;  /* 0x000000ff0600720c */ /* 0x002fe20003f05270 */
[----:B------:R-:W-:Y:S01]  /*9f70*/  IMAD.U32 R96, RZ, RZ, UR6 ;  /* 0x00000006ff607e24 */ /* 0x000fe2000f8e00ff */
[----:B------:R-:W-:Y:S01]  /*9f80*/  F2FP.F16.F32.PACK_AB R146, R149, R148 ;  /* 0x000000949592723e */ /* 0x000fe200000000ff */
[----:B------:R-:W-:Y:S01]  /*9f90*/  IMAD.U32 R97, RZ, RZ, UR7 ;  /* 0x00000007ff617e24 */ /* 0x000fe2000f8e00ff */
[----:B------:R-:W-:Y:S01]  /*9fa0*/  F2FP.F16.F32.PACK_AB R147, R151, R150 ;  /* 0x000000969793723e */ /* 0x000fe200000000ff */
[----:B------:R-:W-:-:S04]  /*9fb0*/  IMAD.WIDE R4, R215, 0x2, R96 ;  /* 0x00000002d7047825 */ /* 0x000fc800078e0260 */
[----:B------:R-:W-:Y:S01]  /*9fc0*/  IMAD.WIDE R96, R9, 0x2, R96 ;  /* 0x0000000209607825 */ /* 0x000fe200078e0260 */
[C---:B------:R-:W-:Y:S02]  /*9fd0*/  IADD3 R45, P2, R4.reuse, 0x20, RZ ;  /* 0x00000020042d7810 */ /* 0x040fe40007f5e0ff */
[C---:B------:R-:W-:Y:S02]  /*9fe0*/  IADD3 R49, P3, R4.reuse, 0x40, RZ ;  /* 0x0000004004317810 */ /* 0x040fe40007f7e0ff */
[C---:B------:R-:W-:Y:S02]  /*9ff0*/  IADD3 R61, P5, R4.reuse, 0x2000, RZ ;  /* 0x00002000043d7810 */ /* 0x040fe40007fbe0ff */
[----:B------:R-:W-:Y:S01]  /*a000*/  LOP3.LUT R12, R45, 0x380, RZ, 0xc0, !PT ;  /* 0x000003802d0c7812 */ /* 0x000fe200078ec0ff */
[--C-:B------:R-:W-:Y:S01]  /*a010*/  IMAD.X R13, RZ, RZ, R5.reuse, P3 ;  /* 0x000000ffff0d7224 */ /* 0x100fe200018e0605 */
[----:B------:R-:W-:Y:S01]  /*a020*/  LOP3.LUT R14, R49, 0x380, RZ, 0xc0, !PT ;  /* 0x00000380310e7812 */ /* 0x000fe200078ec0ff */
[----:B------:R-:W-:Y:S01]  /*a030*/  IMAD.X R25, RZ, RZ, R5, P5 ;  /* 0x000000ffff197224 */ /* 0x000fe200028e0605 */
[----:B------:R-:W-:-:S02]  /*a040*/  IADD3 R53, P4, R4, 0x60, RZ ;  /* 0x0000006004357810 */ /* 0x000fc40007f9e0ff */
[----:B------:R-:W-:Y:S02]  /*a050*/  SHF.R.U64 R12, R12, 0x3, RZ ;  /* 0x000000030c0c7819 */ /* 0x000fe400000012ff */
[----:B------:R-:W-:Y:S01]  /*a060*/  SHF.R.U64 R14, R14, 0x3, RZ ;  /* 0x000000030e0e7819 */ /* 0x000fe200000012ff */
[--C-:B------:R-:W-:Y:S01]  /*a070*/  IMAD.X R15, RZ, RZ, R5.reuse, P4 ;  /* 0x000000ffff0f7224 */ /* 0x100fe200020e0605 */
[----:B------:R-:W-:Y:S02]  /*a080*/  IADD3 R36, P5, R4, 0x4040, RZ ;  /* 0x0000404004247810 */ /* 0x000fe40007fbe0ff */
[----:B------:R-:W-:Y:S02]  /*a090*/  LOP3.LUT R130, R12, R45, RZ, 0x3c, !PT ;  /* 0x0000002d0c827212 */ /* 0x000fe400078e3cff */
[----:B------:R-:W-:Y:S01]  /*a0a0*/  IADD3 R37, P4, R4, 0x4020, RZ ;  /* 0x0000402004257810 */ /* 0x000fe20007f9e0ff */
[----:B------:R-:W-:Y:S01]  /*a0b0*/  IMAD.X R109, RZ, RZ, R5, P5 ;  /* 0x000000ffff6d7224 */ /* 0x000fe200028e0605 */
[----:B------:R-:W-:-:S02]  /*a0c0*/  LOP3.LUT R12, R14, R49, RZ, 0x3c, !PT ;  /* 0x000000310e0c7212 */ /* 0x000fc400078e3cff */
[----:B------:R-:W-:Y:S01]  /*a0d0*/  LOP3.LUT R49, R36, 0x380, RZ, 0xc0, !PT ;  /* 0x0000038024317812 */ /* 0x000fe200078ec0ff */
[--C-:B------:R-:W-:Y:S01]  /*a0e0*/  IMAD.X R105, RZ, RZ, R5.reuse, P4 ;  /* 0x000000ffff697224 */ /* 0x100fe200020e0605 */
[C---:B------:R-:W-:Y:S02]  /*a0f0*/  IADD3 R65, P6, R4.reuse, 0x2020, RZ ;  /* 0x0000202004417810 */ /* 0x040fe40007fde0ff */
[----:B------:R-:W-:Y:S02]  /*a100*/  SHF.R.U64 R49, R49, 0x3, RZ ;  /* 0x0000000331317819 */ /* 0x000fe400000012ff */
[C---:B------:R-:W-:Y:S01]  /*a110*/  IADD3 R10, P4, R4.reuse, 0x6060, RZ ;  /* 0x00006060040a7810 */ /* 0x040fe20007f9e0ff */
[----:B------:R-:W-:Y:S01]  /*a120*/  IMAD.X R29, RZ, RZ, R5, P6 ;  /* 0x000000ffff1d7224 */ /* 0x000fe200030e0605 */
[----:B------:R-:W-:Y:S02]  /*a130*/  IADD3 R69, P1, R4, 0x2040, RZ ;  /* 0x0000204004457810 */ /* 0x000fe40007f3e0ff */
[----:B------:R-:W-:-:S02]  /*a140*/  LOP3.LUT R108, R49, R36, RZ, 0x3c, !PT ;  /* 0x00000024316c7212 */ /* 0x000fc400078e3cff */
[----:B------:R-:W-:Y:S02]  /*a150*/  IADD3 R33, P6, R4, 0x4060, RZ ;  /* 0x0000406004217810 */ /* 0x000fe40007fde0ff */
[----:B------:R-:W-:Y:S02]  /*a160*/  LOP3.LUT R49, R10, 0x380, RZ, 0xc0, !PT ;  /* 0x000003800a317812 */ /* 0x000fe400078ec0ff */
[-C--:B------:R-:W-:Y:S02]  /*a170*/  IADD3.X R41, RZ, R5.reuse, RZ, P1, !PT ;  /* 0x00000005ff297210 */ /* 0x080fe40000ffe4ff */
[----:B------:R-:W-:Y:S02]  /*a180*/  IADD3.X R131, RZ, R5, RZ, P2, !PT ;  /* 0x00000005ff837210 */ /* 0x000fe400017fe4ff */
[C---:B------:R-:W-:Y:S02]  /*a190*/  IADD3 R6, P1, R4.reuse, 0x6000, RZ ;  /* 0x0000600004067810 */ /* 0x040fe40007f3e0ff */
[----:B------:R-:W-:-:S02]  /*a1a0*/  IADD3 R73, P2, R4, 0x2060, RZ ;  /* 0x0000206004497810 */ /* 0x000fc40007f5e0ff */
[----:B------:R-:W-:Y:S01]  /*a1b0*/  LOP3.LUT R24, R53, 0x380, RZ, 0xc0, !PT ;  /* 0x0000038035187812 */ /* 0x000fe200078ec0ff */
[--C-:B------:R-:W-:Y:S01]  /*a1c0*/  IMAD.X R123, RZ, RZ, R5.reuse, P1 ;  /* 0x000000ffff7b7224 */ /* 0x100fe200008e0605 */
[----:B------:R-:W-:Y:S01]  /*a1d0*/  LOP3.LUT R48, R33, 0x380, RZ, 0xc0, !PT ;  /* 0x0000038021307812 */ /* 0x000fe200078ec0ff */
[----:B------:R-:W-:Y:S01]  /*a1e0*/  IMAD.X R57, RZ, RZ, R5, P2 ;  /* 0x000000ffff397224 */ /* 0x000fe200010e0605 */
[----:B------:R-:W-:Y:S02]  /*a1f0*/  SHF.R.U64 R49, R49, 0x3, RZ ;  /* 0x0000000331317819 */ /* 0x000fe400000012ff */
[----:B------:R-:W-:Y:S02]  /*a200*/  SHF.R.U64 R24, R24, 0x3, RZ ;  /* 0x0000000318187819 */ /* 0x000fe400000012ff */
[----:B------:R-:W-:Y:S02]  /*a210*/  LOP3.LUT R44, R73, 0x380, RZ, 0xc0, !PT ;  /* 0x00000380492c7812 */ /* 0x000fe400078ec0ff */
[----:B------:R-:W-:-:S02]  /*a220*/  SHF.R.U64 R48, R48, 0x3, RZ ;  /* 0x0000000330307819 */ /* 0x000fc400000012ff */
[----:B------:R-:W-:Y:S02]  /*a230*/  LOP3.LUT R10, R49, R10, RZ, 0x3c, !PT ;  /* 0x0000000a310a7212 */ /* 0x000fe400078e3cff */
[----:B------:R-:W-:Y:S02]  /*a240*/  IADD3 R49, P1, R96, 0x4000, RZ ;  /* 0x0000400060317810 */ /* 0x000fe40007f3e0ff */
[C---:B------:R-:W-:Y:S02]  /*a250*/  IADD3 R32, P3, R4.reuse, 0x4000, RZ ;  /* 0x0000400004207810 */ /* 0x040fe40007f7e0ff */
[----:B------:R-:W-:Y:S02]  /*a260*/  LOP3.LUT R11, R4, 0x380, RZ, 0xc0, !PT ;  /* 0x00000380040b7812 */ /* 0x000fe400078ec0ff */
[----:B------:R-:W-:Y:S01]  /*a270*/  LOP3.LUT R14, R24, R53, RZ, 0x3c, !PT ;  /* 0x00000035180e7212 */ /* 0x000fe200078e3cff */
[----:B------:R-:W-:Y:S01]  /*a280*/  IMAD.X R101, RZ, RZ, R5, P3 ;  /* 0x000000ffff657224 */ /* 0x000fe200018e0605 */
[----:B------:R-:W-:-:S02]  /*a290*/  SHF.R.U64 R44, R44, 0x3, RZ ;  /* 0x000000032c2c7819 */ /* 0x000fc400000012ff */
[----:B------:R-:W-:Y:S02]  /*a2a0*/  LOP3.LUT R118, R48, R33, RZ, 0x3c, !PT ;  /* 0x0000002130767212 */ /* 0x000fe400078e3cff */
[----:B------:R-:W-:Y:S02]  /*a2b0*/  LOP3.LUT R24, R61, 0x380, RZ, 0xc0, !PT ;  /* 0x000003803d187812 */ /* 0x000fe400078ec0ff */
[----:B------:R-:W-:Y:S02]  /*a2c0*/  LOP3.LUT R28, R65, 0x380, RZ, 0xc0, !PT ;  /* 0x00000380411c7812 */ /* 0x000fe400078ec0ff */
[----:B------:R-:W-:Y:S02]  /*a2d0*/  LOP3.LUT R48, R49, 0x380, RZ, 0xc0, !PT ;  /* 0x0000038031307812 */ /* 0x000fe400078ec0ff */
[C---:B------:R-:W-:Y:S02]  /*a2e0*/  IADD3 R8, P2, R4.reuse, 0x6020, RZ ;  /* 0x0000602004087810 */ /* 0x040fe40007f5e0ff */
[----:B------:R-:W-:-:S02]  /*a2f0*/  IADD3 R20, P3, R4, 0x6040, RZ ;  /* 0x0000604004147810 */ /* 0x000fc40007f7e0ff */
[----:B------:R-:W-:Y:S01]  /*a300*/  SHF.R.U64 R11, R11, 0x3, RZ ;  /* 0x000000030b0b7819 */ /* 0x000fe200000012ff */
[--C-:B------:R-:W-:Y:S01]  /*a310*/  IMAD.X R127, RZ, RZ, R5.reuse, P2 ;  /* 0x000000ffff7f7224 */ /* 0x100fe200010e0605 */
[----:B------:R-:W-:Y:S01]  /*a320*/  LOP3.LUT R56, R44, R73, RZ, 0x3c, !PT ;  /* 0x000000492c387212 */ /* 0x000fe200078e3cff */
[----:B------:R-:W-:Y:S01]  /*a330*/  IMAD.X R9, RZ, RZ, R5, P3 ;  /* 0x000000ffff097224 */ /* 0x000fe200018e0605 */
[----:B------:R-:W-:Y:S02]  /*a340*/  SHF.R.U64 R24, R24, 0x3, RZ ;  /* 0x0000000318187819 */ /* 0x000fe400000012ff */
[----:B------:R-:W-:Y:S02]  /*a350*/  SHF.R.U64 R28, R28, 0x3, RZ ;  /* 0x000000031c1c7819 */ /* 0x000fe400000012ff */
[----:B------:R-:W-:Y:S02]  /*a360*/  LOP3.LUT R44, R37, 0x380, RZ, 0xc0, !PT ;  /* 0x00000380252c7812 */ /* 0x000fe400078ec0ff */
[----:B------:R-:W-:-:S02]  /*a370*/  SHF.R.U64 R48, R48, 0x3, RZ ;  /* 0x0000000330307819 */ /* 0x000fc400000012ff */
[----:B------:R-:W-:Y:S02]  /*a380*/  LOP3.LUT R45, R32, 0x380, RZ, 0xc0, !PT ;  /* 0x00000380202d7812 */ /* 0x000fe400078ec0ff */
[----:B------:R-:W-:Y:S01]  /*a390*/  LOP3.LUT R4, R11, R4, RZ, 0x3c, !PT ;  /* 0x000000040b047212 */ /* 0x000fe200078e3cff */
[----:B------:R-:W-:Y:S01]  /*a3a0*/  IMAD.X R11, RZ, RZ, R5, P4 ;  /* 0x000000ffff0b7224 */ /* 0x000fe200020e0605 */
[----:B------:R-:W-:Y:S02]  /*a3b0*/  IADD3.X R119, RZ, R5, RZ, P6, !PT ;  /* 0x00000005ff777210 */ /* 0x000fe400037fe4ff */
[----:B------:R-:W-:Y:S02]  /*a3c0*/  LOP3.LUT R24, R24, R61, RZ, 0x3c, !PT ;  /* 0x0000003d18187212 */ /* 0x000fe400078e3cff */
[----:B------:R-:W-:Y:S02]  /*a3d0*/  LOP3.LUT R28, R28, R65, RZ, 0x3c, !PT ;  /* 0x000000411c1c7212 */ /* 0x000fe400078e3cff */
[----:B------:R-:W-:-:S02]  /*a3e0*/  SHF.R.U64 R44, R44, 0x3, RZ ;  /* 0x000000032c2c7819 */ /* 0x000fc400000012ff */
[----:B------:R-:W-:Y:S02]  /*a3f0*/  LOP3.LUT R48, R48, R49, RZ, 0x3c, !PT ;  /* 0x0000003130307212 */ /* 0x000fe400078e3cff */
[----:B------:R-:W-:Y:S02]  /*a400*/  SHF.R.U64 R45, R45, 0x3, RZ ;  /* 0x000000032d2d7819 */ /* 0x000fe400000012ff */
[C---:B------:R-:W-:Y:S02]  /*a410*/  IADD3 R65, P4, R96.reuse, 0x1000, RZ ;  /* 0x0000100060417810 */ /* 0x040fe40007f9e0ff */
[C---:B------:R-:W-:Y:S02]  /*a420*/  IADD3 R61, P3, R96.reuse, 0x2000, RZ ;  /* 0x00002000603d7810 */ /* 0x040fe40007f7e0ff */
[C---:B------:R-:W-:Y:S02]  /*a430*/  IADD3 R53, P2, R96.reuse, 0x3000, RZ ;  /* 0x0000300060357810 */ /* 0x040fe40007f5e0ff */
[----:B------:R-:W-:-:S02]  /*a440*/  IADD3 R49, P6, R96, 0x5000, RZ ;  /* 0x0000500060317810 */ /* 0x000fc40007fde0ff */
[----:B------:R-:W-:Y:S02]  /*a450*/  LOP3.LUT R104, R44, R37, RZ, 0x3c, !PT ;  /* 0x000000252c687212 */ /* 0x000fe400078e3cff */
[----:B------:R-:W-:Y:S02]  /*a460*/  LOP3.LUT R100, R45, R32, RZ, 0x3c, !PT ;  /* 0x000000202d647212 */ /* 0x000fe400078e3cff */
[----:B------:R-:W-:Y:S02]  /*a470*/  LOP3.LUT R37, R8, 0x380, RZ, 0xc0, !PT ;  /* 0x0000038008257812 */ /* 0x000fe400078ec0ff */
[----:B------:R-:W-:Y:S02]  /*a480*/  LOP3.LUT R64, R65, 0x380, RZ, 0xc0, !PT ;  /* 0x0000038041407812 */ /* 0x000fe400078ec0ff */
[----:B------:R-:W-:Y:S02]  /*a490*/  LOP3.LUT R60, R61, 0x380, RZ, 0xc0, !PT ;  /* 0x000003803d3c7812 */ /* 0x000fe400078ec0ff */
[----:B------:R-:W-:-:S02]  /*a4a0*/  LOP3.LUT R52, R53, 0x380, RZ, 0xc0, !PT ;  /* 0x0000038035347812 */ /* 0x000fc400078ec0ff */
[----:B------:R-:W-:Y:S02]  /*a4b0*/  LOP3.LUT R44, R49, 0x380, RZ, 0xc0, !PT ;  /* 0x00000380312c7812 */ /* 0x000fe400078ec0ff */
[----:B------:R-:W-:Y:S02]  /*a4c0*/  LOP3.LUT R40, R69, 0x380, RZ, 0xc0, !PT ;  /* 0x0000038045287812 */ /* 0x000fe400078ec0ff */
[----:B------:R-:W-:Y:S02]  /*a4d0*/  LOP3.LUT R33, R6, 0x380, RZ, 0xc0, !PT ;  /* 0x0000038006217812 */ /* 0x000fe400078ec0ff */
[----:B------:R-:W-:Y:S02]  /*a4e0*/  LOP3.LUT R45, R20, 0x380, RZ, 0xc0, !PT ;  /* 0x00000380142d7812 */ /* 0x000fe400078ec0ff */
[----:B------:R-:W-:Y:S02]  /*a4f0*/  SHF.R.U64 R37, R37, 0x3, RZ ;  /* 0x0000000325257819 */ /* 0x000fe400000012ff */
[----:B------:R-:W-:-:S02]  /*a500*/  SHF.R.U64 R64, R64, 0x3, RZ ;  /* 0x0000000340407819 */ /* 0x000fc400000012ff */
[----:B------:R-:W-:Y:S02]  /*a510*/  SHF.R.U64 R60, R60, 0x3, RZ ;  /* 0x000000033c3c7819 */ /* 0x000fe400000012ff */
[----:B------:R-:W-:Y:S02]  /*a520*/  SHF.R.U64 R52, R52, 0x3, RZ ;  /* 0x0000000334347819 */ /* 0x000fe400000012ff */
[----:B------:R-:W-:Y:S02]  /*a530*/  SHF.R.U64 R44, R44, 0x3, RZ ;  /* 0x000000032c2c7819 */ /* 0x000fe400000012ff */
[----:B------:R-:W-:Y:S02]  /*a540*/  SHF.R.U64 R40, R40, 0x3, RZ ;  /* 0x0000000328287819 */ /* 0x000fe400000012ff */
[----:B------:R-:W-:Y:S02]  /*a550*/  SHF.R.U64 R33, R33, 0x3, RZ ;  /* 0x0000000321217819 */ /* 0x000fe400000012ff */
[----:B------:R-:W-:-:S02]  /*a560*/  SHF.R.U64 R45, R45, 0x3, RZ ;  /* 0x000000032d2d7819 */ /* 0x000fc400000012ff */
[----:B------:R-:W-:Y:S02]  /*a570*/  LOP3.LUT R126, R37, R8, RZ, 0x3c, !PT ;  /* 0x00000008257e7212 */ /* 0x000fe400078e3cff */
[----:B------:R-:W-:Y:S02]  /*a580*/  LOP3.LUT R64, R64, R65, RZ, 0x3c, !PT ;  /* 0x0000004140407212 */ /* 0x000fe400078e3cff */
[----:B------:R-:W-:Y:S01]  /*a590*/  LOP3.LUT R60, R60, R61, RZ, 0x3c, !PT ;  /* 0x0000003d3c3c7212 */ /* 0x000fe200078e3cff */
[--C-:B------:R-:W-:Y:S01]  /*a5a0*/  IMAD.X R61, RZ, RZ, R97.reuse, P3 ;  /* 0x000000ffff3d7224 */ /* 0x100fe200018e0661 */
[----:B------:R-:W-:Y:S01]  /*a5b0*/  LOP3.LUT R52, R52, R53, RZ, 0x3c, !PT ;  /* 0x0000003534347212 */ /* 0x000fe200078e3cff */
[--C-:B------:R-:W-:Y:S01]  /*a5c0*/  IMAD.X R53, RZ, RZ, R97.reuse, P2 ;  /* 0x000000ffff357224 */ /* 0x100fe200010e0661 */
[----:B------:R-:W-:Y:S01]  /*a5d0*/  LOP3.LUT R44, R44, R49, RZ, 0x3c, !PT ;  /* 0x000000312c2c7212 */ /* 0x000fe200078e3cff */
[----:B------:R-:W-:Y:S01]  /*a5e0*/  IMAD.X R49, RZ, RZ, R97, P1 ;  /* 0x000000ffff317224 */ /* 0x000fe200008e0661 */
[----:B------:R-:W-:-:S02]  /*a5f0*/  MOV R73, R4 ;  /* 0x0000000400497202 */ /* 0x000fc40000000f00 */
[----:B------:R-:W-:Y:S02]  /*a600*/  LOP3.LUT R40, R40, R69, RZ, 0x3c, !PT ;  /* 0x0000004528287212 */ /* 0x000fe400078e3cff */
[----:B------:R-:W-:Y:S02]  /*a610*/  LOP3.LUT R122, R33, R6, RZ, 0x3c, !PT ;  /* 0x00000006217a7212 */ /* 0x000fe400078e3cff */
[----:B------:R-:W-:Y:S02]  /*a620*/  LOP3.LUT R8, R45, R20, RZ, 0x3c, !PT ;  /* 0x000000142d087212 */ /* 0x000fe400078e3cff */
[----:B------:R-:W-:Y:S02]  /*a630*/  IADD3.X R65, RZ, R97, RZ, P4, !PT ;  /* 0x00000061ff417210 */ /* 0x000fe400027fe4ff */
[----:B------:R-:W-:Y:S02]  /*a640*/  F2FP.F16.F32.PACK_AB R4, R21, R195 ;  /* 0x000000c31504723e */ /* 0x000fe400000000ff */
[----:B------:R-:W-:-:S02]  /*a650*/  IADD3 R45, P5, R96, 0x6000, RZ ;  /* 0x00006000602d7810 */ /* 0x000fc40007fbe0ff */
[C---:B------:R-:W-:Y:S02]  /*a660*/  IADD3 R37, P4, R96.reuse, 0x7000, RZ ;  /* 0x0000700060257810 */ /* 0x040fe40007f9e0ff */
[C---:B------:R-:W-:Y:S02]  /*a670*/  IADD3 R33, P3, R96.reuse, 0x8000, RZ ;  /* 0x0000800060217810 */ /* 0x040fe40007f7e0ff */
[C---:B------:R-:W-:Y:S02]  /*a680*/  IADD3 R69, P2, R96.reuse, 0x9000, RZ ;  /* 0x0000900060457810 */ /* 0x040fe40007f5e0ff */
[----:B------:R-:W-:Y:S02]  /*a690*/  IADD3 R21, P1, R96, 0xa000, RZ ;  /* 0x0000a00060157810 */ /* 0x000fe40007f3e0ff */
[----:B------:R-:W-:Y:S02]  /*a6a0*/  F2FP.F16.F32.PACK_AB R6, R7, R192 ;  /* 0x000000c00706723e */ /* 0x000fe400000000ff */
[----:B------:R-:W-:-:S02]  /*a6b0*/  F2FP.F16.F32.PACK_AB R5, R27, R26 ;  /* 0x0000001a1b05723e */ /* 0x000fc400000000ff */
[----:B------:R-:W-:Y:S02]  /*a6c0*/  F2FP.F16.F32.PACK_AB R7, R31, R30 ;  /* 0x0000001e1f07723e */ /* 0x000fe400000000ff */
[----:B------:R-:W-:Y:S02]  /*a6d0*/  LOP3.LUT R36, R45, 0x380, RZ, 0xc0, !PT ;  /* 0x000003802d247812 */ /* 0x000fe400078ec0ff */
[----:B------:R-:W-:Y:S01]  /*a6e0*/  LOP3.LUT R32, R37, 0x380, RZ, 0xc0, !PT ;  /* 0x0000038025207812 */ /* 0x000fe200078ec0ff */
[----:B------:R0:W-:Y:S01]  /*a6f0*/  STSM.16.M88.4 [R73], R4 ;  /* 0x0000000449007844 */ /* 0x0001e20000000200 */
[----:B------:R-:W-:Y:S02]  /*a700*/  LOP3.LUT R20, R33, 0x380, RZ, 0xc0, !PT ;  /* 0x0000038021147812 */ /* 0x000fe400078ec0ff */
[----:B------:R-:W-:Y:S02]  /*a710*/  LOP3.LUT R68, R69, 0x380, RZ, 0xc0, !PT ;  /* 0x0000038045447812 */ /* 0x000fe400078ec0ff */
[----:B------:R-:W-:-:S02]  /*a720*/  LOP3.LUT R72, R21, 0x380, RZ, 0xc0, !PT ;  /* 0x0000038015487812 */ /* 0x000fc400078ec0ff */
[----:B------:R-:W-:Y:S02]  /*a730*/  SHF.R.U64 R36, R36, 0x3, RZ ;  /* 0x0000000324247819 */ /* 0x000fe400000012ff */
[----:B------:R-:W-:Y:S02]  /*a740*/  SHF.R.U64 R32, R32, 0x3, RZ ;  /* 0x0000000320207819 */ /* 0x000fe400000012ff */
[----:B------:R-:W-:Y:S02]  /*a750*/  SHF.R.U64 R20, R20, 0x3, RZ ;  /* 0x0000000314147819 */ /* 0x000fe400000012ff */
[----:B------:R-:W-:Y:S02]  /*a760*/  SHF.R.U64 R68, R68, 0x3, RZ ;  /* 0x0000000344447819 */ /* 0x000fe400000012ff */
[----:B------:R-:W-:Y:S01]  /*a770*/  SHF.R.U64 R72, R72, 0x3, RZ ;  /* 0x0000000348487819 */ /* 0x000fe200000012ff */
[----:B0-----:R-:W-:Y:S01]  /*a780*/  IMAD.X R73, RZ, RZ, R97, P1 ;  /* 0x000000ffff497224 */ /* 0x001fe200008e0661 */
[----:B------:R-:W-:-:S02]  /*a790*/  LOP3.LUT R5, R96, 0x380, RZ, 0xc0, !PT ;  /* 0x0000038060057812 */ /* 0x000fc400078ec0ff */
[----:B------:R-:W-:Y:S01]  /*a7a0*/  LOP3.LUT R36, R36, R45, RZ, 0x3c, !PT ;  /* 0x0000002d24247212 */ /* 0x000fe200078e3cff */
[--C-:B------:R-:W-:Y:S01]  /*a7b0*/  IMAD.X R45, RZ, RZ, R97.reuse, P6 ;  /* 0x000000ffff2d7224 */ /* 0x100fe200030e0661 */
[----:B------:R-:W-:Y:S02]  /*a7c0*/  SHF.R.U64 R5, R5, 0x3, RZ ;  /* 0x0000000305057819 */ /* 0x000fe400000012ff */
        /* <DEDUP_REMOVED lines=15> */
[----:B------:R-:W-:Y:S02]  /*a8c0*/  F2FP.F16.F32.PACK_AB R4, R206, R208 ;  /* 0x000000d0ce04723e */ /* 0x000fe400000000ff */
[----:B------:R-:W-:Y:S02]  /*a8d0*/  F2FP.F16.F32.PACK_AB R5, R35, R34 ;  /* 0x000000222305723e */ /* 0x000fe400000000ff */
[----:B------:R-:W-:Y:S02]  /*a8e0*/  F2FP.F16.F32.PACK_AB R6, R204, R207 ;  /* 0x000000cfcc06723e */ /* 0x000fe400000000ff */
[----:B------:R-:W-:Y:S02]  /*a8f0*/  F2FP.F16.F32.PACK_AB R7, R39, R38 ;  /* 0x000000262707723e */ /* 0x000fe400000000ff */
[----:B------:R-:W-:-:S02]  /*a900*/  MOV R34, R8 ;  /* 0x0000000800227202 */ /* 0x000fc40000000f00 */
[----:B------:R-:W-:Y:S01]  /*a910*/  MOV R35, R10 ;  /* 0x0000000a00237202 */ /* 0x000fe20000000f00 */
[----:B------:R0:W-:Y:S01]  /*a920*/  STSM.16.M88.4 [R26], R4 ;  /* 0x000000041a007844 */ /* 0x0001e20000000200 */
[----:B------:R-:W-:Y:S02]  /*a930*/  MOV R131, R12 ;  /* 0x0000000c00837202 */ /* 0x000fe40000000f00 */
[----:B------:R-:W-:Y:S02]  /*a940*/  MOV R192, R14 ;  /* 0x0000000e00c07202 */ /* 0x000fe40000000f00 */
[----:B------:R-:W-:Y:S02]  /*a950*/  F2FP.F16.F32.PACK_AB R8, R202, R205 ;  /* 0x000000cdca08723e */ /* 0x000fe400000000ff */
        /* <DEDUP_REMOVED lines=9> */
[----:B0-----:R-:W-:Y:S01]  /*a9f0*/  F2FP.F16.F32.PACK_AB R4, R193, R197 ;  /* 0x000000c5c104723e */ /* 0x001fe200000000ff */
[----:B------:R-:W-:Y:S01]  /*aa00*/  STSM.16.M88.4 [R192], R12 ;  /* 0x0000000cc0007844 */ /* 0x000fe20000000200 */
[----:B------:R-:W-:Y:S02]  /*aa10*/  F2FP.F16.F32.PACK_AB R5, R59, R58 ;  /* 0x0000003a3b05723e */ /* 0x000fe400000000ff */
[----:B------:R-:W-:Y:S02]  /*aa20*/  F2FP.F16.F32.PACK_AB R6, R183, R194 ;  /* 0x000000c2b706723e */ /* 0x000fe400000000ff */
[----:B------:R-:W-:Y:S02]  /*aa30*/  F2FP.F16.F32.PACK_AB R7, R63, R62 ;  /* 0x0000003e3f07723e */ /* 0x000fe400000000ff */
[----:B------:R-:W-:Y:S02]  /*aa40*/  MOV R213, R28 ;  /* 0x0000001c00d57202 */ /* 0x000fe40000000f00 */
[----:B------:R-:W-:Y:S01]  /*aa50*/  F2FP.F16.F32.PACK_AB R24, R181, R191 ;  /* 0x000000bfb518723e */ /* 0x000fe200000000ff */
[----:B------:R-:W-:Y:S01]  /*aa60*/  STSM.16.M88.4 [R195], R4 ;  /* 0x00000004c3007844 */ /* 0x000fe20000000200 */
[----:B------:R-:W-:-:S02]  /*aa70*/  F2FP.F16.F32.PACK_AB R25, R67, R66 ;  /* 0x000000424319723e */ /* 0x000fc400000000ff */
[----:B------:R-:W-:Y:S02]  /*aa80*/  F2FP.F16.F32.PACK_AB R26, R179, R182 ;  /* 0x000000b6b31a723e */ /* 0x000fe400000000ff */
[----:B------:R-:W-:Y:S02]  /*aa90*/  F2FP.F16.F32.PACK_AB R27, R71, R70 ;  /* 0x00000046471b723e */ /* 0x000fe400000000ff */
        /* <DEDUP_REMOVED lines=11> */
[----:B------:R-:W-:-:S02]  /*ab50*/  MOV R100, R100 ;  /* 0x0000006400647202 */ /* 0x000fc40000000f00 */
[----:B------:R-:W-:Y:S02]  /*ab60*/  F2FP.F16.F32.PACK_AB R56, R169, R172 ;  /* 0x000000aca938723e */ /* 0x000fe400000000ff */
[----:B------:R-:W-:Y:S02]  /*ab70*/  F2FP.F16.F32.PACK_AB R57, R91, R90 ;  /* 0x0000005a5b39723e */ /* 0x000fe400000000ff */
[----:B------:R-:W-:Y:S02]  /*ab80*/  F2FP.F16.F32.PACK_AB R58, R167, R170 ;  /* 0x000000aaa73a723e */ /* 0x000fe400000000ff */
[----:B------:R-:W-:Y:S02]  /*ab90*/  F2FP.F16.F32.PACK_AB R59, R95, R94 ;  /* 0x0000005e5f3b723e */ /* 0x000fe400000000ff */
[----:B------:R-:W-:Y:S02]  /*aba0*/  MOV R104, R104 ;  /* 0x0000006800687202 */ /* 0x000fe40000000f00 */
[----:B0-----:R-:W-:-:S02]  /*abb0*/  F2FP.F16.F32.PACK_AB R40, R173, R176 ;  /* 0x000000b0ad28723e */ /* 0x001fc400000000ff */
[----:B------:R-:W-:Y:S02]  /*abc0*/  F2FP.F16.F32.PACK_AB R4, R165, R168 ;  /* 0x000000a8a504723e */ /* 0x000fe400000000ff */
[----:B------:R-:W-:Y:S01]  /*abd0*/  F2FP.F16.F32.PACK_AB R5, R99, R98 ;  /* 0x000000626305723e */ /* 0x000fe200000000ff */
[----:B------:R0:W-:Y:S01]  /*abe0*/  STSM.16.M88.4 [R130], R40 ;  /* 0x0000002882007844 */ /* 0x0001e20000000200 */
[----:B------:R-:W-:Y:S02]  /*abf0*/  F2FP.F16.F32.PACK_AB R6, R163, R166 ;  /* 0x000000a6a306723e */ /* 0x000fe400000000ff */
[----:B------:R-:W-:Y:S01]  /*ac00*/  F2FP.F16.F32.PACK_AB R7, R103, R102 ;  /* 0x000000666707723e */ /* 0x000fe200000000ff */
[----:B------:R1:W-:Y:S01]  /*ac10*/  STSM.16.M88.4 [R100], R56 ;  /* 0x0000003864007844 */ /* 0x0003e20000000200 */
[----:B------:R-:W-:Y:S02]  /*ac20*/  MOV R108, R108 ;  /* 0x0000006c006c7202 */ /* 0x000fe40000000f00 */
[----:B------:R-:W-:Y:S01]  /*ac30*/  F2FP.F16.F32.PACK_AB R8, R159, R164 ;  /* 0x000000a49f08723e */ /* 0x000fe200000000ff */
[----:B------:R1:W-:Y:S01]  /*ac40*/  STSM.16.M88.4 [R104], R4 ;  /* 0x0000000468007844 */ /* 0x0003e20000000200 */
[----:B------:R-:W-:-:S02]  /*ac50*/  F2FP.F16.F32.PACK_AB R9, R107, R106 ;  /* 0x0000006a6b09723e */ /* 0x000fc400000000ff */
[----:B------:R-:W-:Y:S02]  /*ac60*/  F2FP.F16.F32.PACK_AB R10, R152, R162 ;  /* 0x000000a2980a723e */ /* 0x000fe400000000ff */
[----:B------:R-:W-:Y:S02]  /*ac70*/  F2FP.F16.F32.PACK_AB R11, R111, R110 ;  /* 0x0000006e6f0b723e */ /* 0x000fe400000000ff */
[----:B------:R-:W-:Y:S02]  /*ac80*/  MOV R118, R118 ;  /* 0x0000007600767202 */ /* 0x000fe40000000f00 */
[----:B------:R-:W-:Y:S01]  /*ac90*/  MOV R101, R122 ;  /* 0x0000007a00657202 */ /* 0x000fe20000000f00 */
[----:B------:R1:W-:Y:S01]  /*aca0*/  STSM.16.M88.4 [R108], R8 ;  /* 0x000000086c007844 */ /* 0x0003e20000000200 */
[----:B------:R-:W-:Y:S02]  /*acb0*/  F2FP.F16.F32.PACK_AB R12, R113, R155 ;  /* 0x0000009b710c723e */ /* 0x000fe400000000ff */
[----:B------:R-:W-:-:S02]  /*acc0*/  F2FP.F16.F32.PACK_AB R13, R115, R114 ;  /* 0x00000072730d723e */ /* 0x000fc400000000ff */
[----:B------:R-:W-:Y:S02]  /*acd0*/  F2FP.F16.F32.PACK_AB R14, R117, R116 ;  /* 0x00000074750e723e */ /* 0x000fe400000000ff */
[----:B------:R-:W-:Y:S02]  /*ace0*/  F2FP.F16.F32.PACK_AB R15, R153, R112 ;  /* 0x00000070990f723e */ /* 0x000fe400000000ff */
[----:B------:R-:W-:Y:S02]  /*acf0*/  F2FP.F16.F32.PACK_AB R122, R125, R124 ;  /* 0x0000007c7d7a723e */ /* 0x000fe400000000ff */
[----:B------:R-:W-:Y:S01]  /*ad00*/  F2FP.F16.F32.PACK_AB R123, R158, R157 ;  /* 0x0000009d9e7b723e */ /* 0x000fe200000000ff */
[----:B------:R1:W-:Y:S01]  /*ad10*/  STSM.16.M88.4 [R118], R12 ;  /* 0x0000000c76007844 */ /* 0x0003e20000000200 */
[----:B------:R-:W-:Y:S02]  /*ad20*/  MOV R126, R126 ;  /* 0x0000007e007e7202 */ /* 0x000fe40000000f00 */
[----:B0-----:R-:W-:Y:S01]  /*ad30*/  F2FP.F16.F32.PACK_AB R130, R133, R132 ;  /* 0x000000848582723e */ /* 0x001fe200000000ff */
[----:B------:R1:W-:Y:S01]  /*ad40*/  STSM.16.M88.4 [R101], R120 ;  /* 0x0000007865007844 */ /* 0x0003e20000000200 */
[----:B------:R-:W-:-:S02]  /*ad50*/  F2FP.F16.F32.PACK_AB R131, R135, R134 ;  /* 0x000000868783723e */ /* 0x000fc400000000ff */
[----:B------:R-:W-:Y:S02]  /*ad60*/  LOP3.LUT R76, R77, 0x380, RZ, 0xc0, !PT ;  /* 0x000003804d4c7812 */ /* 0x000fe400078ec0ff */
[----:B------:R-:W-:Y:S01]  /*ad70*/  LOP3.LUT R80, R81, 0x380, RZ, 0xc0, !PT ;  /* 0x0000038051507812 */ /* 0x000fe200078ec0ff */
[----:B------:R1:W-:Y:S01]  /*ad80*/  STSM.16.M88.4 [R126], R128 ;  /* 0x000000807e007844 */ /* 0x0003e20000000200 */
[----:B------:R-:W-:Y:S02]  /*ad90*/  LOP3.LUT R84, R85, 0x380, RZ, 0xc0, !PT ;  /* 0x0000038055547812 */ /* 0x000fe400078ec0ff */
[----:B------:R-:W-:Y:S01]  /*ada0*/  LOP3.LUT R88, R89, 0x380, RZ, 0xc0, !PT ;  /* 0x0000038059587812 */ /* 0x000fe200078ec0ff */
[----:B------:R1:W-:Y:S01]  /*adb0*/  STSM.16.M88.4 [R34], R136 ;  /* 0x0000008822007844 */ /* 0x0003e20000000200 */
[----:B------:R-:W-:Y:S02]  /*adc0*/  LOP3.LUT R92, R93, 0x380, RZ, 0xc0, !PT ;  /* 0x000003805d5c7812 */ /* 0x000fe400078ec0ff */
[----:B------:R-:W-:Y:S01]  /*add0*/  SHF.R.U64 R76, R76, 0x3, RZ ;  /* 0x000000034c4c7819 */ /* 0x000fe200000012ff */
[----:B------:R1:W-:Y:S01]  /*ade0*/  STSM.16.M88.4 [R35], R144 ;  /* 0x0000009023007844 */ /* 0x0003e20000000200 */
[----:B------:R-:W-:-:S02]  /*adf0*/  SHF.R.U64 R80, R80, 0x3, RZ ;  /* 0x0000000350507819 */ /* 0x000fc400000012ff */
[----:B------:R-:W-:Y:S02]  /*ae00*/  SHF.R.U64 R84, R84, 0x3, RZ ;  /* 0x0000000354547819 */ /* 0x000fe400000012ff */
[----:B------:R-:W-:Y:S02]  /*ae10*/  SHF.R.U64 R88, R88, 0x3, RZ ;  /* 0x0000000358587819 */ /* 0x000fe400000012ff */
[----:B------:R-:W-:Y:S02]  /*ae20*/  SHF.R.U64 R92, R92, 0x3, RZ ;  /* 0x000000035c5c7819 */ /* 0x000fe400000012ff */
        /* <DEDUP_REMOVED lines=17> */
[----:B------:R-:W-:Y:S01]  /*af40*/  IADD3 R9, -R18, RZ, RZ ;  /* 0x000000ff12097210 */ /* 0x000fe20007ffe1ff */
[----:B------:R-:W-:Y:S01]  /*af50*/  UIMAD.WIDE.U32 UR6, UR45, UR8, URZ ;  /* 0x000000082d0672a5 */ /* 0x000fe2000f8e003f */
[----:B------:R-:W-:Y:S01]  /*af60*/  IMAD.MOV.U32 R4, RZ, RZ, R10 ;  /* 0x000000ffff047224 */ /* 0x000fe200078e000a */
[----:B------:R-:W-:Y:S01]  /*af70*/  UIMAD UR5, UR45, UR9, UR5 ;  /* 0x000000092d0572a4 */ /* 0x000fe2000f8e0205 */
[----:B------:R-:W-:Y:S01]  /*af80*/  VIADD R13, R16, UR44 ;  /* 0x0000002c100d7c36 */ /* 0x000fe20008000000 */
        /* <DEDUP_REMOVED lines=36> */
.L_x_4072:
        /* <DEDUP_REMOVED lines=21> */
[----:B------:R-:W0:Y:S01]  /*b320*/  @P2 LDC R9, c[0x0][0xbec] ;  /* 0x0002fb00ff092b82 */ /* 0x000e220000000800 */
[----:B------:R-:W-:Y:S01]  /*b330*/  ISETP.GE.AND P0, PT, R188, UR10, PT ;  /* 0x0000000abc007c0c */ /* 0x000fe2000bf06270 */
[----:B------:R1:W5:Y:S04]  /*b340*/  LD.E.128 R4, desc[UR50][R20.64] ;  /* 0x0000003214047980 */ /* 0x000368000c101d00 */
[----:B------:R-:W5:Y:S02]  /*b350*/  LD.E.128 R68, desc[UR50][R68.64] ;  /* 0x0000003244447980 */ /* 0x000f64000c101d00 */
[----:B------:R-:W2:Y:S01]  /*b360*/  @P2 LDC R11, c[0x0][0xbf0] ;  /* 0x0002fc00ff0b2b82 */ /* 0x000ea20000000800 */
[----:B------:R-:W-:Y:S01]  /*b370*/  LOP3.LUT R3, R3, 0x4, R0, 0xe2, !PT ;  /* 0x0000000403037812 */ /* 0x000fe200078ee200 */
[----:B------:R-:W5:Y:S01]  /*b380*/  LD.E.128 R72, desc[UR50][R72.64] ;  /* 0x0000003248487980 */ /* 0x000f62000c101d00 */
[----:B------:R-:W-:-:S02]  /*b390*/  LEA R0, R209, R210, 0x5 ;  /* 0x000000d2d1007211 */ /* 0x000fc400078e28ff */
[----:B------:R-:W-:Y:S01]  /*b3a0*/  SEL R8, RZ, 0xffffffff, P0 ;  /* 0xffffffffff087807 */ /* 0x000fe20000000000 */
[----:B------:R-:W5:Y:S01]  /*b3b0*/  LD.E.128 R76, desc[UR50][R76.64] ;  /* 0x000000324c4c7980 */ /* 0x000f62000c101d00 */
[----:B------:R-:W-:Y:S01]  /*b3c0*/  ISETP.GE.AND P0, PT, R187, UR10, PT ;  /* 0x0000000abb007c0c */ /* 0x000fe2000bf06270 */
[----:B------:R-:W-:Y:S01]  /*b3d0*/  UIMAD UR5, UR12, UR8, URZ ;  /* 0x000000080c0572a4 */ /* 0x000fe2000f8e023f */
[----:B------:R-:W-:Y:S01]  /*b3e0*/  VIADD R14, R0, UR44 ;  /* 0x0000002c000e7c36 */ /* 0x000fe20008000000 */
[----:B------:R-:W5:Y:S01]  /*b3f0*/  LD.E.128 R80, desc[UR50][R80.64] ;  /* 0x0000003250507980 */ /* 0x000f62000c101d00 */
[----:B------:R-:W-:Y:S01]  /*b400*/  SEL R0, RZ, 0xffffffff, P0 ;  /* 0xffffffffff007807 */ /* 0x000fe20000000000 */
[----:B------:R-:W-:Y:S02]  /*b410*/  UIMAD.WIDE.U32 UR6, UR45, UR8, URZ ;  /* 0x000000082d0672a5 */ /* 0x000fe4000f8e003f */
[----:B------:R-:W-:Y:S01]  /*b420*/  UIMAD UR5, UR45, UR9, UR5 ;  /* 0x000000092d0572a4 */ /* 0x000fe2000f8e0205 */
[----:B------:R-:W-:Y:S01]  /*b430*/  IMAD.SHL.U32 R8, R8, 0x8, RZ ;  /* 0x0000000808087824 */ /* 0x000fe200078e00ff */
[----:B------:R-:W5:Y:S01]  /*b440*/  LD.E.128 R84, desc[UR50][R84.64] ;  /* 0x0000003254547980 */ /* 0x000f62000c101d00 */
[----:B------:R-:W-:Y:S01]  /*b450*/  ULDC.64 UR8, c[0x0][0xaf0] ;  /* 0x0002bc0000087ab9 */ /* 0x000fe20000000a00 */
[----:B------:R-:W-:Y:S01]  /*b460*/  IMAD.SHL.U32 R13, R0, 0x10, RZ ;  /* 0x00000010000d7824 */ /* 0x000fe200078e00ff */
[----:B------:R-:W-:Y:S01]  /*b470*/  UIADD3 UR7, UR7, UR5, URZ ;  /* 0x0000000507077290 */ /* 0x000fe2000fffe03f */
[----:B0-----:R-:W-:Y:S01]  /*b480*/  @P2 IMAD.HI.U32 R0, R14, R9, RZ ;  /* 0x000000090e002227 */ /* 0x001fe200078e00ff */
[----:B------:R-:W-:Y:S01]  /*b490*/  UIMAD UR5, UR13, UR8, URZ ;  /* 0x000000080d0572a4 */ /* 0x000fe2000f8e023f */
[----:B------:R-:W-:Y:S01]  /*b4a0*/  LOP3.LUT R8, R8, 0x8, R3, 0xe2, !PT ;  /* 0x0000000808087812 */ /* 0x000fe200078ee203 */
[----:B------:R-:W-:Y:S01]  /*b4b0*/  UIMAD.WIDE.U32 UR6, UR43, UR8, UR6 ;  /* 0x000000082b0672a5 */ /* 0x000fe2000f8e0006 */
[----:B------:R-:W-:Y:S01]  /*b4c0*/  IMAD.MOV.U32 R3, RZ, RZ, R14 ;  /* 0x000000ffff037224 */ /* 0x000fe200078e000e */
[----:B------:R-:W-:Y:S01]  /*b4d0*/  UIMAD UR5, UR43, UR9, UR5 ;  /* 0x000000092b0572a4 */ /* 0x000fe2000f8e0205 */
[----:B--2---:R-:W-:Y:S01]  /*b4e0*/  @P2 SHF.R.U32.HI R3, RZ, R11, R0 ;  /* 0x0000000bff032219 */ /* 0x004fe20000011600 */
[----:B------:R-:W5:Y:S01]  /*b4f0*/  LD.E.128 R88, desc[UR50][R88.64] ;  /* 0x0000003258587980 */ /* 0x000f62000c101d00 */
[----:B------:R-:W-:Y:S01]  /*b500*/  LOP3.LUT R10, R13, 0x10, R8, 0xe2, !PT ;  /* 0x000000100d0a7812 */ /* 0x000fe200078ee208 */
[----:B------:R-:W-:Y:S01]  /*b510*/  UIADD3 UR5, UR7, UR5, URZ ;  /* 0x0000000507057290 */ /* 0x000fe2000fffe03f */
[--C-:B------:R-:W-:Y:S01]  /*b520*/  SHF.R.S32.HI R11, RZ, 0x1f, R3.reuse ;  /* 0x0000001fff0b7819 */ /* 0x100fe20000011403 */
[----:B------:R-:W-:Y:S01]  /*b530*/  IMAD.U32 R9, RZ, RZ, UR7 ;  /* 0x00000007ff097e24 */ /* 0x000fe2000f8e00ff */
[----:B------:R-:W-:Y:S01]  /*b540*/  ISETP.GE.AND P0, PT, R186, UR10, PT ;  /* 0x0000000aba007c0c */ /* 0x000fe2000bf06270 */
[----:B------:R-:W-:Y:S01]  /*b550*/  IMAD.MOV R13, RZ, RZ, -R3 ;  /* 0x000000ffff0d7224 */ /* 0x000fe200078e0a03 */
[----:B------:R-:W-:Y:S01]  /*b560*/  MOV R8, UR6 ;  /* 0x0000000600087c02 */ /* 0x000fe20008000f00 */
[----:B------:R-:W-:Y:S01]  /*b570*/  ULDC.64 UR6, c[0x0][0xae0] ;  /* 0x0002b80000067ab9 */ /* 0x000fe20000000a00 */
[----:B------:R-:W-:Y:S01]  /*b580*/  SEL R0, RZ, 0xffffffff, P0 ;  /* 0xffffffffff007807 */ /* 0x000fe20000000000 */
[----:B------:R-:W-:Y:S01]  /*b590*/  IMAD R12, R11, UR6, RZ ;  /* 0x000000060b0c7c24 */ /* 0x000fe2000f8e02ff */
[----:B------:R-:W5:Y:S01]  /*b5a0*/  LD.E.128 R92, desc[UR50][R92.64] ;  /* 0x000000325c5c7980 */ /* 0x000f62000c101d00 */
[----:B------:R-:W-:Y:S01]  /*b5b0*/  IMAD.U32 R9, RZ, RZ, UR5 ;  /* 0x00000005ff097e24 */ /* 0x000fe2000f8e00ff */
[----:B------:R-:W-:Y:S01]  /*b5c0*/  ISETP.GE.AND P0, PT, R214, UR10, PT ;  /* 0x0000000ad6007c0c */ /* 0x000fe2000bf06270 */
[----:B------:R-:W-:Y:S01]  /*b5d0*/  IMAD R11, R15, R13, R14 ;  /* 0x0000000d0f0b7224 */ /* 0x000fe200078e020e */
[----:B------:R-:W-:Y:S01]  /*b5e0*/  @!PT LDS RZ, [RZ] ;  /* 0x00000000fffff984 */ /* 0x000fe20000000800 */
[----:B------:R-:W-:Y:S01]  /*b5f0*/  @!PT LDS RZ, [RZ] ;  /* 0x00000000fffff984 */ /* 0x000fe20000000800 */
[----:B------:R-:W-:Y:S01]  /*b600*/  @!PT LDS RZ, [RZ] ;  /* 0x00000000fffff984 */ /* 0x000fe20000000800 */
[----:B------:R-:W-:Y:S01]  /*b610*/  @!PT LDS RZ, [RZ] ;  /* 0x00000000fffff984 */ /* 0x000fe20000000800 */
[----:B------:R0:W-:Y:S06]  /*b620*/  MEMBAR.ALL.CTA ;  /* 0x0000000000007992 */ /* 0x0001ec0000008000 */
[----:B0-----:R-:W0:Y:S01]  /*b630*/  FENCE.VIEW.ASYNC.S ;  /* 0x00000000000073c6 */ /* 0x001e220000000000 */
[----:B-1----:R-:W-:Y:S01]  /*b640*/  IMAD.SHL.U32 R21, R0, 0x20, RZ ;  /* 0x0000002000157824 */ /* 0x002fe200078e00ff */
[----:B------:R-:W-:Y:S01]  /*b650*/  ULDC UR8, c[0x0][0xa88] ;  /* 0x0002a20000087ab9 */ /* 0x000fe20000000800 */
[C---:B------:R-:W-:Y:S01]  /*b660*/  IMAD R13, R3.reuse, UR7, R12 ;  /* 0x00000007030d7c24 */ /* 0x040fe2000f8e020c */
[----:B------:R-:W-:Y:S01]  /*b670*/  SHF.R.S32.HI R0, RZ, 0x1f, R11 ;  /* 0x0000001fff007819 */ /* 0x000fe2000001140b */
[----:B------:R-:W-:Y:S01]  /*b680*/  IMAD.WIDE.U32 R8, R3, UR6, R8 ;  /* 0x0000000603087c25 */ /* 0x000fe2000f8e0008 */
[----:B------:R-:W-:Y:S01]  /*b690*/  ULDC.64 UR6, c[0x0][0xad8] ;  /* 0x0002b60000067ab9 */ /* 0x000fe20000000a00 */
[----:B------:R-:W-:Y:S01]  /*b6a0*/  SEL R3, RZ, 0x40, P0 ;  /* 0x00000040ff037807 */ /* 0x000fe20000000000 */
[----:B------:R-:W-:Y:S01]  /*b6b0*/  UIADD3 UR5, UR42, 0x28c20, URZ ;  /* 0x00028c202a057890 */ /* 0x000fe2000fffe03f */
[----:B------:R-:W-:Y:S01]  /*b6c0*/  IMAD R0, R0, UR6, RZ ;  /* 0x0000000600007c24 */ /* 0x000fe2000f8e02ff */
[----:B------:R-:W-:Y:S01]  /*b6d0*/  IADD3 R9, R9, R13, RZ ;  /* 0x0000000d09097210 */ /* 0x000fe20007ffe0ff */
[----:B------:R-:W-:Y:S01]  /*b6e0*/  VIADD R28, R210, UR44 ;  /* 0x0000002cd21c7c36 */ /* 0x000fe20008000000 */
[----:B------:R-:W-:Y:S01]  /*b6f0*/  ISETP.GE.AND P0, PT, R212, UR10, PT ;  /* 0x0000000ad4007c0c */ /* 0x000fe2000bf06270 */
[----:B------:R-:W-:Y:S01]  /*b700*/  IMAD R29, R15, UR8, RZ ;  /* 0x000000080f1d7c24 */ /* 0x000fe2000f8e02ff */
[----:B------:R-:W-:Y:S01]  /*b710*/  UPRMT UR5, URZ, 0x654, UR5 ;  /* 0x000006543f057896 */ /* 0x000fe20008000005 */
[C---:B------:R-:W-:Y:S01]  /*b720*/  IMAD R13, R11.reuse, UR7, R0 ;  /* 0x000000070b0d7c24 */ /* 0x040fe2000f8e0200 */
[----:B------:R-:W-:Y:S01]  /*b730*/  SEL R0, RZ, 0x80, P0 ;  /* 0x00000080ff007807 */ /* 0x000fe20000000000 */
[----:B------:R-:W-:Y:S01]  /*b740*/  IMAD.WIDE.U32 R8, R11, UR6, R8 ;  /* 0x000000060b087c25 */ /* 0x000fe2000f8e0008 */
[----:B------:R-:W-:Y:S01]  /*b750*/  ISETP.GE.AND P0, PT, R28, R29, PT ;  /* 0x0000001d1c00720c */ /* 0x000fe20003f06270 */
[----:B------:R-:W-:Y:S01]  /*b760*/  ULDC.64 UR6, c[0x0][0xa80] ;  /* 0x0002a00000067ab9 */ /* 0x000fe20000000a00 */
[----:B------:R-:W-:Y:S01]  /*b770*/  LOP3.LUT R10, R21, 0x20, R10, 0xe2, !PT ;  /* 0x00000020150a7812 */ /* 0x000fe200078ee20a */
[----:B------:R-:W-:Y:S01]  /*b780*/  IMAD.IADD R9, R9, 0x1, R13 ;  /* 0x0000000109097824 */ /* 0x000fe200078e020d */
[----:B------:R-:W-:Y:S01]  /*b790*/  LEA R26, P1, R8, UR6, 0x1 ;  /* 0x00000006081a7c11 */ /* 0x000fe2000f8208ff */
[----:B------:R-:W-:Y:S01]  /*b7a0*/  BSSY B1, `(.L_x_4073) ;  /* 0x0000027000017945 */ /* 0x000fe20003800000 */
[----:B------:R-:W-:Y:S01]  /*b7b0*/  LOP3.LUT R3, R10, R3, RZ, 0xfc, !PT ;  /* 0x000000030a037212 */ /* 0x000fe200078efcff */
[----:B0-----:R-:W-:Y:S01]  /*b7c0*/  SYNCS.ARRIVE.TRANS64.RED.A1T0 RZ, [UR5], RZ ;  /* 0x000000ffffff79a7 */ /* 0x001fe20008100405 */
[----:B------:R-:W-:Y:S01]  /*b7d0*/  LEA.HI.X R27, R8, UR7, R9, 0x1, P1 ;  /* 0x00000007081b7c11 */ /* 0x000fe200088f0c09 */
[----:B------:R0:W1:Y:S01]  /*b7e0*/  SHFL.IDX PT, R10, R26, RZ, 0x181f ;  /* 0x00181fff1a0a7589 */ /* 0x00006200000e0000 */
[----:B------:R-:W-:-:S03]  /*b7f0*/  LOP3.LUT R0, R3, R0, RZ, 0xfc, !PT ;  /* 0x0000000003007212 */ /* 0x000fc600078efcff */
        /* <DEDUP_REMOVED lines=33> */
.L_x_4074:
[----:B------:R-:W-:Y:S05]  /*ba10*/  BSYNC B1 ;  /* 0x0000000000017941 */ /* 0x000fea0003800000 */
.L_x_4073:
[----:B---3-5:R-:W-:Y:S01]  /*ba20*/  VIADD R4, R28, 0x20 ;  /* 0x000000201c047836 */ /* 0x028fe20000000000 */
        /* <DEDUP_REMOVED lines=20> */
[-C--:B------:R-:W-:Y:S02]  /*bb70*/  @!P2 LEA.HI.X R13, R188, R7.reuse, R221, 0x1, P5 ;  /* 0x00000007bc0da211 */ /* 0x080fe400028f0cdd */
[-C--:B------:R-:W-:Y:S02]  /*bb80*/  @!P0 LEA R14, P3, R186, R6.reuse, 0x1 ;  /* 0x00000006ba0e8211 */ /* 0x080fe400078608ff */
[CC--:B0-----:R-:W-:Y:S01]  /*bb90*/  @!P1 LEA R4, P6, R187.reuse, R6.reuse, 0x1 ;  /* 0x00000006bb049211 */ /* 0x0c1fe200078c08ff */
[----:B------:R4:W-:Y:S01]  /*bba0*/  @!P2 ST.E.128 desc[UR50][R12.64], R32 ;  /* 0x000000200c00a985 */ /* 0x0009e2000c101d32 */
[----:B------:R-:W-:Y:S02]  /*bbb0*/  @P4 LEA R20, P5, R214, R6, 0x1 ;  /* 0x00000006d6144211 */ /* 0x000fe400078a08ff */
[-C--:B------:R-:W-:Y:S02]  /*bbc0*/  @!P1 LEA.HI.X R5, R187, R7.reuse, R220, 0x1, P6 ;  /* 0x00000007bb059211 */ /* 0x080fe400030f0cdc */
[----:B------:R-:W-:-:S02]  /*bbd0*/  @!P0 LEA.HI.X R15, R186, R7, R219, 0x1, P3 ;  /* 0x00000007ba0f8211 */ /* 0x000fc400018f0cdb */
        /* <DEDUP_REMOVED lines=10> */
.L_x_4071:
[----:B------:R-:W0:Y:S01]  /*bc80*/  LDC R10, c[0x0][0xbe8] ;  /* 0x0002fa00ff0a7b82 */ /* 0x000e220000000800 */
[----:B------:R-:W-:Y:S01]  /*bc90*/  ISETP.GE.AND P2, PT, R216, 0x40, PT ;  /* 0x00000040d800780c */ /* 0x000fe20003f46270 */
[----:B------:R-:W-:Y:S01]  /*bca0*/  ULDC UR12, c[0x0][0xac8] ;  /* 0x0002b200000c7ab9 */ /* 0x000fe20000000800 */
[----:B------:R-:W-:Y:S01]  /*bcb0*/  IMAD R0, R209, 0x20, R210 ;  /* 0x00000020d1007824 */ /* 0x000fe200078e02d2 */
[----:B------:R-:W-:Y:S01]  /*bcc0*/  ISETP.GE.AND P4, PT, R17, UR12, PT ;  /* 0x0000000c11007c0c */ /* 0x000fe2000bf86270 */
[----:B------:R-:W-:Y:S01]  /*bcd0*/  USHF.R.S32.HI UR8, URZ, 0x1f, UR45 ;  /* 0x0000001f3f087899 */ /* 0x000fe2000801142d */
[----:B------:R-:W-:Y:S01]  /*bce0*/  ISETP.GE.AND P3, PT, R190, UR12, PT ;  /* 0x0000000cbe007c0c */ /* 0x000fe2000bf66270 */
[----:B------:R-:W-:Y:S01]  /*bcf0*/  USHF.R.S32.HI UR9, URZ, 0x1f, UR43 ;  /* 0x0000001f3f097899 */ /* 0x000fe2000801142b */
[----:B------:R-:W-:Y:S01]  /*bd00*/  BSSY B1, `(.L_x_4076) ;  /* 0x0000031000017945 */ /* 0x000fe20003800000 */
[----:B------:R-:W-:Y:S02]  /*bd10*/  ISETP.GE.AND P1, PT, R189, UR12, PT ;  /* 0x0000000cbd007c0c */ /* 0x000fe4000bf26270 */
[----:B------:R-:W-:-:S02]  /*bd20*/  IADD3 R8, R0, UR44, RZ ;  /* 0x0000002c00087c10 */ /* 0x000fc4000fffe0ff */
[----:B------:R-:W-:Y:S02]  /*bd30*/  SEL R12, RZ, 0x1, P4 ;  /* 0x00000001ff0c7807 */ /* 0x000fe40002000000 */
        /* <DEDUP_REMOVED lines=10> */
[----:B--2---:R-:W-:-:S04]  /*bde0*/  IADD3 R6, R7, -0x80, R6 ;  /* 0xffffff8007067810 */ /* 0x004fc80007ffe006 */
        /* <DEDUP_REMOVED lines=34> */
.L_x_4077:
[----:B------:R-:W-:Y:S05]  /*c010*/  BSYNC B1 ;  /* 0x0000000000017941 */ /* 0x000fea0003800000 */
.L_x_4076:
[----:B------:R-:W-:Y:S01]  /*c020*/  ULDC.64 UR10, c[0x0][0xae8] ;  /* 0x0002ba00000a7ab9 */ /* 0x000fe20000000a00 */
[----:B------:R-:W-:Y:S01]  /*c030*/  SEL R0, RZ, 0xffffffff, P1 ;  /* 0xffffffffff007807 */ /* 0x000fe20000800000 */
[----:B------:R-:W-:Y:S01]  /*c040*/  UIMAD UR5, UR8, UR10, URZ ;  /* 0x0000000a080572a4 */ /* 0x000fe2000f8e023f */
[----:B------:R-:W-:Y:S01]  /*c050*/  IMAD.SHL.U32 R13, R13, 0x2, RZ ;  /* 0x000000020d0d7824 */ /* 0x000fe200078e00ff */
[----:B------:R-:W-:Y:S01]  /*c060*/  UIMAD.WIDE.U32 UR6, UR45, UR10, URZ ;  /* 0x0000000a2d0672a5 */ /* 0x000fe2000f8e003f */
[----:B------:R-:W-:Y:S01]  /*c070*/  SHF.L.U32 R5, R0, 0x2, RZ ;  /* 0x0000000200057819 */ /* 0x000fe200000006ff */
[----:B0-----:R-:W-:Y:S01]  /*c080*/  @P0 IMAD.HI.U32 R0, R8, R9, RZ ;  /* 0x0000000908000227 */ /* 0x001fe200078e00ff */
[----:B------:R-:W-:Y:S01]  /*c090*/  UIMAD UR5, UR45, UR11, UR5 ;  /* 0x0000000b2d0572a4 */ /* 0x000fe2000f8e0205 */
[----:B------:R-:W-:Y:S01]  /*c0a0*/  ISETP.GE.AND P1, PT, R188, UR12, PT ;  /* 0x0000000cbc007c0c */ /* 0x000fe2000bf26270 */
[----:B------:R-:W-:Y:S01]  /*c0b0*/  BSSY B1, `(.L_x_4078) ;  /* 0x0000056000017945 */ /* 0x000fe20003800000 */
[----:B--2---:R-:W-:Y:S01]  /*c0c0*/  IMAD.MOV.U32 R3, RZ, RZ, R8 ;  /* 0x000000ffff037224 */ /* 0x004fe200078e0008 */
[----:B------:R-:W-:Y:S01]  /*c0d0*/  ULDC.64 UR10, c[0x0][0xaf0] ;  /* 0x0002bc00000a7ab9 */ /* 0x000fe20000000a00 */
[----:B------:R-:W-:Y:S01]  /*c0e0*/  UIADD3 UR7, UR7, UR5, URZ ;  /* 0x0000000507077290 */ /* 0x000fe2000fffe03f */
[----:B-1----:R-:W-:Y:S01]  /*c0f0*/  @P0 SHF.R.U32.HI R3, RZ, R11, R0 ;  /* 0x0000000bff030219 */ /* 0x002fe20000011600 */
[----:B------:R-:W-:Y:S01]  /*c100*/  UIMAD UR5, UR9, UR10, URZ ;  /* 0x0000000a090572a4 */ /* 0x000fe2000f8e023f */
[----:B------:R-:W-:Y:S01]  /*c110*/  LOP3.LUT R12, R13, 0x2, R12, 0xe2, !PT ;  /* 0x000000020d0c7812 */ /* 0x000fe200078ee20c */
[----:B------:R-:W-:Y:S01]  /*c120*/  UIMAD.WIDE.U32 UR6, UR43, UR10, UR6 ;  /* 0x0000000a2b0672a5 */ /* 0x000fe2000f8e0006 */
[----:B------:R-:W-:Y:S01]  /*c130*/  SEL R0, RZ, 0xffffffff, P1 ;  /* 0xffffffffff007807 */ /* 0x000fe20000800000 */
[----:B------:R-:W-:Y:S01]  /*c140*/  UIMAD UR5, UR43, UR11, UR5 ;  /* 0x0000000b2b0572a4 */ /* 0x000fe2000f8e0205 */
[----:B------:R-:W-:Y:S01]  /*c150*/  LOP3.LUT R12, R5, 0x4, R12, 0xe2, !PT ;  /* 0x00000004050c7812 */ /* 0x000fe200078ee20c */
[--C-:B------:R-:W-:Y:S01]  /*c160*/  IMAD.MOV R7, RZ, RZ, -R3.reuse ;  /* 0x000000ffff077224 */ /* 0x100fe200078e0a03 */
[----:B------:R-:W-:Y:S01]  /*c170*/  ISETP.GE.AND P1, PT, R187, UR12, PT ;  /* 0x0000000cbb007c0c */ /* 0x000fe2000bf26270 */
[----:B------:R-:W-:Y:S01]  /*c180*/  IMAD.SHL.U32 R5, R0, 0x8, RZ ;  /* 0x0000000800057824 */ /* 0x000fe200078e00ff */
[----:B------:R-:W-:Y:S01]  /*c190*/  UIADD3 UR5, UR7, UR5, URZ ;  /* 0x0000000507057290 */ /* 0x000fe2000fffe03f */
[----:B------:R-:W-:Y:S01]  /*c1a0*/  SHF.R.S32.HI R0, RZ, 0x1f, R3 ;  /* 0x0000001fff007819 */ /* 0x000fe20000011403 */
[----:B------:R-:W-:Y:S01]  /*c1b0*/  IMAD.U32 R4, RZ, RZ, UR6 ;  /* 0x00000006ff047e24 */ /* 0x000fe2000f8e00ff */
[----:B------:R-:W-:Y:S01]  /*c1c0*/  ISETP.GE.AND P0, PT, R186, UR12, PT ;  /* 0x0000000cba007c0c */ /* 0x000fe2000bf06270 */
[----:B------:R-:W-:Y:S01]  /*c1d0*/  IMAD R7, R10, R7, R8 ;  /* 0x000000070a077224 */ /* 0x000fe200078e0208 */
[----:B------:R-:W-:Y:S01]  /*c1e0*/  LOP3.LUT R12, R5, 0x8, R12, 0xe2, !PT ;  /* 0x00000008050c7812 */ /* 0x000fe200078ee20c */
[----:B------:R-:W-:Y:S01]  /*c1f0*/  VIADD R26, R210, UR44 ;  /* 0x0000002cd21a7c36 */ /* 0x000fe20008000000 */
[----:B------:R-:W-:Y:S01]  /*c200*/  MOV R5, UR7 ;  /* 0x0000000700057c02 */ /* 0x000fe20008000f00 */
[----:B------:R-:W-:Y:S01]  /*c210*/  ULDC.64 UR6, c[0x0][0xae0] ;  /* 0x0002b80000067ab9 */ /* 0x000fe20000000a00 */
[----:B------:R-:W-:Y:S01]  /*c220*/  SEL R6, RZ, 0xffffffff, P1 ;  /* 0xffffffffff067807 */ /* 0x000fe20000800000 */
[----:B------:R-:W-:Y:S01]  /*c230*/  IMAD.U32 R5, RZ, RZ, UR5 ;  /* 0x00000005ff057e24 */ /* 0x000fe2000f8e00ff */
[----:B------:R-:W-:Y:S01]  /*c240*/  SEL R8, RZ, 0xffffffff, P0 ;  /* 0xffffffffff087807 */ /* 0x000fe20000000000 */
[----:B------:R-:W-:Y:S01]  /*c250*/  IMAD R0, R0, UR6, RZ ;  /* 0x0000000600007c24 */ /* 0x000fe2000f8e02ff */
        /* <DEDUP_REMOVED lines=8> */
[----:B------:R-:W-:Y:S01]  /*c2e0*/  IMAD.SHL.U32 R3, R8, 0x20, RZ ;  /* 0x0000002008037824 */ /* 0x000fe200078e00ff */
[----:B------:R-:W-:Y:S01]  /*c2f0*/  IADD3 R5, R5, R9, RZ ;  /* 0x0000000905057210 */ /* 0x000fe20007ffe0ff */
[----:B------:R-:W-:Y:S01]  /*c300*/  IMAD R0, R0, UR6, RZ ;  /* 0x0000000600007c24 */ /* 0x000fe2000f8e02ff */
[----:B------:R-:W-:Y:S01]  /*c310*/  ISETP.GE.AND P2, PT, R212, UR12, PT ;  /* 0x0000000cd4007c0c */ /* 0x000fe2000bf46270 */
[----:B------:R-:W-:Y:S01]  /*c320*/  IMAD R25, R10, UR5, RZ ;  /* 0x000000050a197c24 */ /* 0x000fe2000f8e02ff */
[----:B------:R-:W-:Y:S01]  /*c330*/  LOP3.LUT R12, R3, 0x20, R12, 0xe2, !PT ;  /* 0x00000020030c7812 */ /* 0x000fe200078ee20c */
[C---:B------:R-:W-:Y:S01]  /*c340*/  IMAD R3, R7.reuse, UR7, R0 ;  /* 0x0000000707037c24 */ /* 0x040fe2000f8e0200 */
[----:B------:R-:W-:Y:S01]  /*c350*/  SEL R0, RZ, 0x80, P2 ;  /* 0x00000080ff007807 */ /* 0x000fe20001000000 */
[----:B------:R-:W-:Y:S01]  /*c360*/  IMAD.WIDE.U32 R4, R7, UR6, R4 ;  /* 0x0000000607047c25 */ /* 0x000fe2000f8e0004 */
[----:B------:R-:W-:Y:S01]  /*c370*/  SEL R7, RZ, 0x40, P0 ;  /* 0x00000040ff077807 */ /* 0x000fe20000000000 */
[----:B------:R-:W-:Y:S01]  /*c380*/  ULDC.64 UR6, c[0x0][0xa80] ;  /* 0x0002a00000067ab9 */ /* 0x000fe20000000a00 */
[----:B------:R-:W-:Y:S01]  /*c390*/  ISETP.GE.AND P0, PT, R26, R25, PT ;  /* 0x000000191a00720c */ /* 0x000fe20003f06270 */
[----:B------:R-:W-:Y:S01]  /*c3a0*/  IMAD.IADD R3, R5, 0x1, R3 ;  /* 0x0000000105037824 */ /* 0x000fe200078e0203 */
[----:B------:R-:W-:-:S02]  /*c3b0*/  LEA R20, P1, R4, UR6, 0x1 ;  /* 0x0000000604147c11 */ /* 0x000fc4000f8208ff */
[----:B------:R-:W-:Y:S02]  /*c3c0*/  LOP3.LUT R21, R12, R7, RZ, 0xfc, !PT ;  /* 0x000000070c157212 */ /* 0x000fe400078efcff */
[----:B------:R-:W-:Y:S01]  /*c3d0*/  LEA.HI.X R3, R4, UR7, R3, 0x1, P1 ;  /* 0x0000000704037c11 */ /* 0x000fe200088f0c03 */
[----:B------:R0:W1:Y:S01]  /*c3e0*/  SHFL.IDX PT, R6, R20, RZ, 0x181f ;  /* 0x00181fff14067589 */ /* 0x00006200000e0000 */
[----:B------:R-:W-:-:S03]  /*c3f0*/  LOP3.LUT R24, R21, R0, RZ, 0xfc, !PT ;  /* 0x0000000015187212 */ /* 0x000fc600078efcff */
[----:B------:R0:W2:Y:S02]  /*c400*/  SHFL.IDX PT, R7, R3, RZ, 0x181f ;  /* 0x00181fff03077589 */ /* 0x0000a400000e0000 */
        /* <DEDUP_REMOVED lines=32> */
.L_x_4079:
[----:B------:R-:W-:Y:S05]  /*c610*/  BSYNC B1 ;  /* 0x0000000000017941 */ /* 0x000fea0003800000 */
.L_x_4078:
        /* <DEDUP_REMOVED lines=36> */
.L_x_4075:
[----:B------:R-:W-:Y:S05]  /*c860*/  BSYNC B0 ;  /* 0x0000000000007941 */ /* 0x000fea0003800000 */
.L_x_4070:
[----:B------:R-:W-:Y:S02]  /*c870*/  ULDC UR5, c[0x0][0xc38] ;  /* 0x00030e0000057ab9 */ /* 0x000fe40000000800 */
[----:B------:R-:W-:-:S06]  /*c880*/  UISETP.GE.AND UP0, UPT, UR4, UR5, UPT ;  /* 0x000000050400728c */ /* 0x000fcc000bf06270 */
[----:B------:R-:W-:-:S13]  /*c890*/  PLOP3.LUT P0, PT, PT, PT, UP0, 0x80, 0x0 ;  /* 0x000000000000781c */ /* 0x000fda0003f0f008 */
[----:B------:R-:W-:Y:S05]  /*c8a0*/  @!P0 BRA `(.L_x_4080) ;  /* 0xffffff4400a08947 */ /* 0x000fea000383ffff */
[----:B------:R-:W-:Y:S05]  /*c8b0*/  EXIT ;  /* 0x000000000000794d */ /* 0x000fea0003800000 */
.L_x_4018:
[----:B------:R-:W-:-:S08]  /*c8c0*/  NOP ;  /* 0x0000000000007918 */ /* 0x000fd00000000000 */
[----:B------:R-:W0:-:S00]  /*c8d0*/  USETMAXREG.DEALLOC.CTAPOOL 0x28 ;  /* 0x00000028000079c8 */ /* 0x000e0000080e0500 */
[----:B0-----:R-:W-:-:S06]  /*c8e0*/  LOP3.LUT R2, R2, 0x3, RZ, 0xc0, !PT ;  /* 0x0000000302027812 */ /* 0x001fcc00078ec0ff */
[----:B------:R-:W0:Y:S01]  /*c8f0*/  S2UR UR10, SR_CTAID.X ;  /* 0x00000000000a79c3 */ /* 0x000e220000002500 */
[----:B------:R-:W-:Y:S01]  /*c900*/  LOP3.LUT R16, R16, 0xffffdfff, RZ, 0xc0, !PT ;  /* 0xffffdfff10107812 */ /* 0x000fe200078ec0ff */
[----:B------:R-:W-:Y:S01]  /*c910*/  STL [R1+0x4], RZ ;  /* 0x000004ff01007387 */ /* 0x000fe20000100800 */
[----:B------:R-:W-:Y:S01]  /*c920*/  MOV R22, 0x1 ;  /* 0x0000000100167802 */ /* 0x000fe20000000f00 */
[----:B------:R-:W-:Y:S02]  /*c930*/  IMAD.MOV.U32 R18, RZ, RZ, RZ ;  /* 0x000000ffff127224 */ /* 0x000fe400078e00ff */
        /* <DEDUP_REMOVED lines=26> */
[----:B------:R-:W-:Y:S01]  /*cae0*/  IMAD.MOV.U32 R18, RZ, RZ, RZ ;  /* 0x000000ffff127224 */ /* 0x000fe200078e00ff */
[----:B------:R-:W-:Y:S01]  /*caf0*/  ISETP.GE.AND P3, PT, R3, UR4, PT ;  /* 0x0000000403007c0c */ /* 0x000fe2000bf66270 */
[----:B------:R-:W-:Y:S01]  /*cb00*/  UIMAD UR37, UR37, UR38, URZ ;  /* 0x00000026252572a4 */ /* 0x000fe2000f8e023f */
[----:B------:R-:W-:Y:S01]  /*cb10*/  ISETP.GE.AND P2, PT, R4, UR4, PT ;  /* 0x0000000404007c0c */ /* 0x000fe2000bf46270 */
[----:B------:R-:W-:Y:S01]  /*cb20*/  ULDC UR45, c[0x0][0xc] ;  /* 0x00000300002d7ab9 */ /* 0x000fe20000000800 */
[----:B------:R-:W-:Y:S01]  /*cb30*/  SEL R3, RZ, 0xffffffff, P1 ;  /* 0xffffffffff037807 */ /* 0x000fe20000800000 */
[----:B------:R-:W-:Y:S01]  /*cb40*/  ULOP3.LUT UR46, UR39, 0x2, URZ, 0xfc, !UPT ;  /* 0x00000002272e7892 */ /* 0x000fe2000f8efc3f */
[----:B------:R-:W-:-:S02]  /*cb50*/  LOP3.LUT R5, R8, 0x180, RZ, 0xfc, !PT ;  /* 0x0000018008057812 */ /* 0x000fc400078efcff */
[----:B------:R-:W-:Y:S01]  /*cb60*/  @P1 LOP3.LUT R16, R16, 0x40, RZ, 0xfc, !PT ;  /* 0x0000004010101812 */ /* 0x000fe200078efcff */
[----:B------:R-:W-:Y:S01]  /*cb70*/  IMAD.SHL.U32 R3, R3, 0x2, RZ ;  /* 0x0000000203037824 */ /* 0x000fe200078e00ff */
[----:B------:R-:W-:Y:S02]  /*cb80*/  LOP3.LUT R6, R8, 0x1c0, RZ, 0xfc, !PT ;  /* 0x000001c008067812 */ /* 0x000fe400078efcff */
[----:B------:R-:W-:Y:S02]  /*cb90*/  LOP3.LUT R16, R16, 0xffffff7f, RZ, 0xc0, !PT ;  /* 0xffffff7f10107812 */ /* 0x000fe400078ec0ff */
[----:B------:R-:W-:Y:S02]  /*cba0*/  SEL R2, RZ, 0x1, P0 ;  /* 0x00000001ff027807 */ /* 0x000fe40000000000 */
[----:B------:R-:W-:Y:S02]  /*cbb0*/  @P0 LOP3.LUT R16, R16, 0x80, RZ, 0xfc, !PT ;  /* 0x0000008010100812 */ /* 0x000fe400078efcff */
[----:B------:R-:W-:-:S02]  /*cbc0*/  ISETP.GE.AND P1, PT, R5, UR4, PT ;  /* 0x0000000405007c0c */ /* 0x000fc4000bf26270 */
[----:B------:R-:W-:Y:S02]  /*cbd0*/  LOP3.LUT R16, R16, 0xffffffdf, RZ, 0xc0, !PT ;  /* 0xffffffdf10107812 */ /* 0x000fe400078ec0ff */
[----:B------:R-:W-:Y:S02]  /*cbe0*/  ISETP.GE.AND P0, PT, R6, UR4, PT ;  /* 0x0000000406007c0c */ /* 0x000fe4000bf06270 */
[----:B------:R-:W-:Y:S02]  /*cbf0*/  @P3 LOP3.LUT R16, R16, 0x20, RZ, 0xfc, !PT ;  /* 0x0000002010103812 */ /* 0x000fe400078efcff */
[----:B------:R-:W-:Y:S02]  /*cc00*/  LOP3.LUT R5, R8, 0x100, RZ, 0xfc, !PT ;  /* 0x0000010008057812 */ /* 0x000fe400078efcff */
[----:B------:R-:W-:Y:S02]  /*cc10*/  LOP3.LUT R16, R16, 0xffffffef, RZ, 0xc0, !PT ;  /* 0xffffffef10107812 */ /* 0x000fe400078ec0ff */
[----:B------:R-:W-:-:S02]  /*cc20*/  LOP3.LUT R6, R8, 0x140, RZ, 0xfc, !PT ;  /* 0x0000014008067812 */ /* 0x000fc400078efcff */
[----:B------:R-:W-:Y:S02]  /*cc30*/  LOP3.LUT R2, R3, 0x2, R2, 0xe2, !PT ;  /* 0x0000000203027812 */ /* 0x000fe400078ee202 */
[----:B------:R-:W-:Y:S02]  /*cc40*/  @P2 LOP3.LUT R16, R16, 0x10, RZ, 0xfc, !PT ;  /* 0x0000001010102812 */ /* 0x000fe400078efcff */
[----:B------:R-:W-:Y:S02]  /*cc50*/  SEL R3, RZ, 0x4, P3 ;  /* 0x00000004ff037807 */ /* 0x000fe40001800000 */
[----:B------:R-:W-:Y:S02]  /*cc60*/  SEL R4, RZ, 0x8, P2 ;  /* 0x00000008ff047807 */ /* 0x000fe40001000000 */
[----:B------:R-:W-:Y:S02]  /*cc70*/  ISETP.GE.AND P3, PT, R5, UR4, PT ;  /* 0x0000000405007c0c */ /* 0x000fe4000bf66270 */
[----:B------:R-:W-:Y:S01]  /*cc80*/  ISETP.GE.AND P2, PT, R6, UR4, PT ;  /* 0x0000000406007c0c */ /* 0x000fe2000bf46270 */
[----:B------:R-:W-:Y:S01]  /*cc90*/  ULDC.64 UR4, c[0x0][0x418] ;  /* 0x0001060000047ab9 */ /* 0x000fe20000000a00 */
[----:B------:R-:W-:Y:S01]  /*cca0*/  LOP3.LUT R4, R4, R2, R3, 0xfe, !PT ;  /* 0x0000000204047212 */ /* 0x000fe200078efe03 */
[----:B------:R-:W-:Y:S01]  /*ccb0*/  UISETP.NE.U32.AND UP0, UPT, UR4, URZ, UPT ;  /* 0x0000003f0400728c */ /* 0x000fe2000bf05070 */
[----:B------:R-:W-:-:S02]  /*ccc0*/  LOP3.LUT R3, R31, 0x1f8, RZ, 0xc0, !PT ;  /* 0x000001f81f037812 */ /* 0x000fc400078ec0ff */
[----:B------:R-:W-:Y:S01]  /*ccd0*/  LOP3.LUT R16, R16, 0xfffffff7, RZ, 0xc0, !PT ;  /* 0xfffffff710107812 */ /* 0x000fe200078ec0ff */
[----:B------:R-:W-:Y:S01]  /*cce0*/  UISETP.NE.AND.EX UP0, UPT, UR5, URZ, UPT, UP0 ;  /* 0x0000003f0500728c */ /* 0x000fe2000bf05300 */
[----:B------:R-:W-:Y:S01]  /*ccf0*/  LOP3.LUT R2, R3, 0x38, R0, 0x78, !PT ;  /* 0x0000003803027812 */ /* 0x000fe200078e7800 */
[----:B------:R-:W-:Y:S01]  /*cd00*/  ULDC UR4, c[0x0][0x424] ;  /* 0x0001090000047ab9 */ /* 0x000fe20000000800 */
[----:B------:R-:W-:Y:S01]  /*cd10*/  UMOV UR5, 0x400 ;  /* 0x0000040000057882 */ /* 0x000fe20000000000 */
[----:B------:R-:W-:Y:S01]  /*cd20*/  SHF.L.U32 R3, R0, 0x4, RZ ;  /* 0x0000000400037819 */ /* 0x000fe200000006ff */
[----:B0-----:R-:W-:Y:S01]  /*cd30*/  ULEA UR8, UR8, UR5, 0x18 ;  /* 0x0000000508087291 */ /* 0x001fe2000f8ec03f */
[----:B------:R-:W-:Y:S01]  /*cd40*/  LOP3.LUT R31, R2, 0x200, R31, 0xf8, !PT ;  /* 0x00000200021f7812 */ /* 0x000fe200078ef81f */
[----:B------:R-:W-:Y:S01]  /*cd50*/  USEL UR4, UR4, 0x1, UP0 ;  /* 0x0000000104047887 */ /* 0x000fe20008000000 */
[----:B------:R-:W-:Y:S02]  /*cd60*/  LOP3.LUT R0, R36, 0x70, R3, 0xf8, !PT ;  /* 0x0000007024007812 */ /* 0x000fe400078ef803 */
[----:B------:R-:W-:Y:S01]  /*cd70*/  @P3 LOP3.LUT R16, R16, 0x8, RZ, 0xfc, !PT ;  /* 0x0000000810103812 */ /* 0x000fe200078efcff */
[----:B------:R-:W-:Y:S01]  /*cd80*/  UIMAD UR36, UR4, UR6, URZ ;  /* 0x00000006042472a4 */ /* 0x000fe2000f8e023f */
[----:B------:R-:W-:-:S02]  /*cd90*/  MOV R17, UR8 ;  /* 0x0000000800117c02 */ /* 0x000fc40008000f00 */
[----:B------:R-:W-:Y:S01]  /*cda0*/  SEL R7, RZ, 0x40, P1 ;  /* 0x00000040ff077807 */ /* 0x000fe20000800000 */
[----:B------:R-:W-:Y:S01]  /*cdb0*/  UIADD3 UR4, UR36, 0x3f, URZ ;  /* 0x0000003f24047890 */ /* 0x000fe2000fffe03f */
[----:B------:R-:W-:Y:S01]  /*cdc0*/  ISETP.GE.AND P1, PT, R8, UR7, PT ;  /* 0x0000000708007c0c */ /* 0x000fe2000bf26270 */
[----:B------:R-:W-:Y:S01]  /*cdd0*/  IMAD R0, R31, 0x2, R17 ;  /* 0x000000021f007824 */ /* 0x000fe200078e0211 */
[----:B------:R-:W-:Y:S01]  /*cde0*/  LOP3.LUT R16, R16, 0xfffffffb, RZ, 0xc0, !PT ;  /* 0xfffffffb10107812 */ /* 0x000fe200078ec0ff */
[----:B------:R-:W-:Y:S01]  /*cdf0*/  USHF.R.S32.HI UR5, URZ, 0x1f, UR4 ;  /* 0x0000001f3f057899 */ /* 0x000fe20008011404 */
[----:B------:R-:W-:Y:S01]  /*ce00*/  SEL R5, RZ, 0x10, P3 ;  /* 0x00000010ff057807 */ /* 0x000fe20001800000 */
[----:B------:R-:W-:Y:S01]  /*ce10*/  UIADD3 UR38, UR36, 0x40, -UR38 ;  /* 0x0000004024267890 */ /* 0x000fe2000fffe826 */
[----:B------:R-:W-:Y:S01]  /*ce20*/  SEL R6, RZ, 0x20, P2 ;  /* 0x00000020ff067807 */ /* 0x000fe20001000000 */
[----:B------:R1:W-:Y:S01]  /*ce30*/  STL [R1+0x8], R0 ;  /* 0x0000080001007387 */ /* 0x0003e20000100800 */
[----:B------:R-:W-:Y:S01]  /*ce40*/  @P2 LOP3.LUT R16, R16, 0x4, RZ, 0xfc, !PT ;  /* 0x0000000410102812 */ /* 0x000fe200078efcff */
[----:B------:R-:W-:Y:S01]  /*ce50*/  ULEA.HI UR5, UR5, UR4, URZ, 0x6 ;  /* 0x0000000405057291 */ /* 0x000fe2000f8f303f */
[----:B------:R-:W-:-:S02]  /*ce60*/  LOP3.LUT R4, R6, R4, R5, 0xfe, !PT ;  /* 0x0000000406047212 */ /* 0x000fc400078efe05 */
[----:B------:R-:W-:Y:S01]  /*ce70*/  SEL R9, RZ, 0x80, P0 ;  /* 0x00000080ff097807 */ /* 0x000fe20000000000 */
[----:B------:R-:W-:Y:S01]  /*ce80*/  USHF.R.S32.HI UR40, URZ, 0x6, UR5 ;  /* 0x000000063f287899 */ /* 0x000fe20008011405 */
[----:B------:R-:W-:Y:S02]  /*ce90*/  ISETP.GE.AND P0, PT, R8, UR9, PT ;  /* 0x0000000908007c0c */ /* 0x000fe4000bf06270 */
[----:B------:R-:W-:Y:S02]  /*cea0*/  LOP3.LUT R4, R4, R7, RZ, 0xfc, !PT ;  /* 0x0000000704047212 */ /* 0x000fe400078efcff */
[----:B------:R-:W-:Y:S02]  /*ceb0*/  LOP3.LUT R16, R16, 0xfffffffd, RZ, 0xc0, !PT ;  /* 0xfffffffd10107812 */ /* 0x000fe400078ec0ff */
[----:B------:R-:W-:Y:S02]  /*cec0*/  LOP3.LUT R32, R4, R9, RZ, 0xfc, !PT ;  /* 0x0000000904207212 */ /* 0x000fe400078efcff */
[----:B------:R-:W-:-:S02]  /*ced0*/  @P1 LOP3.LUT R16, R16, 0x2, RZ, 0xfc, !PT ;  /* 0x0000000210101812 */ /* 0x000fc400078efcff */
[----:B------:R-:W-:Y:S02]  /*cee0*/  LOP3.LUT R28, R4, 0x40, RZ, 0xc0, !PT ;  /* 0x00000040041c7812 */ /* 0x000fe400078ec0ff */
[----:B------:R-:W-:Y:S02]  /*cef0*/  LOP3.LUT R26, R32, 0x80, RZ, 0xc0, !PT ;  /* 0x00000080201a7812 */ /* 0x000fe400078ec0ff */
[----:B------:R-:W-:Y:S02]  /*cf00*/  LOP3.LUT R16, R16, 0xffffefff, RZ, 0xc0, !PT ;  /* 0xffffefff10107812 */ /* 0x000fe400078ec0ff */
[----:B------:R-:W-:Y:S02]  /*cf10*/  SHF.R.U32.HI R28, RZ, 0x2, R28 ;  /* 0x00000002ff1c7819 */ /* 0x000fe4000001161c */
[----:B------:R-:W-:Y:S02]  /*cf20*/  SHF.R.U32.HI R26, RZ, 0x3, R26 ;  /* 0x00000003ff1a7819 */ /* 0x000fe4000001161a */
[----:B-1----:R-:W-:-:S07]  /*cf30*/  @P0 LOP3.LUT R16, R16, 0x1000, RZ, 0xfc, !PT ;  /* 0x0000100010100812 */ /* 0x002fce00078efcff */
.L_x_4130:
        /* <DEDUP_REMOVED lines=22> */
.L_x_4082:
[----:B------:R-:W-:Y:S01]  /*d0a0*/  ULDC UR8, c[0x0][0xc54] ;  /* 0x0003150000087ab9 */ /* 0x000fe20000000800 */
[----:B------:R-:W-:Y:S01]  /*d0b0*/  UMOV UR6, UR7 ;  /* 0x0000000700067c82 */ /* 0x000fe20008000000 */
[----:B------:R-:W-:-:S11]  /*d0c0*/  UISETP.NE.AND UP0, UPT, UR8, 0x1, UPT ;  /* 0x000000010800788c */ /* 0x000fd6000bf05270 */
[----:B------:R-:W-:Y:S02]  /*d0d0*/  @UP0 ULDC.64 UR10, c[0x0][0xc58] ;  /* 0x00031600000a0ab9 */ /* 0x000fe40000000a00 */
[----:B------:R-:W-:-:S04]  /*d0e0*/  UIMAD.WIDE.U32 UR4, UR7, UR10, URZ ;  /* 0x0000000a070472a5 */ /* 0x000fc8000f8e003f */
[----:B------:R-:W-:-:S04]  /*d0f0*/  @UP0 USHF.R.U32.HI UR6, URZ, UR11, UR5 ;  /* 0x0000000b3f060299 */ /* 0x000fc80008011605 */
[----:B------:R-:W-:-:S12]  /*d100*/  UIMAD UR4, UR6, UR8, URZ ;  /* 0x00000008060472a4 */ /* 0x000fd8000f8e023f */
.L_x_4083:
        /* <DEDUP_REMOVED lines=18> */
[----:B------:R-:W-:Y:S01]  /*d230*/  MOV R3, UR5 ;  /* 0x0000000500037c02 */ /* 0x000fe20008000f00 */
[----:B------:R-:W-:Y:S01]  /*d240*/  IMAD.U32 R2, RZ, RZ, UR4 ;  /* 0x00000004ff027e24 */ /* 0x000fe2000f8e00ff */
[----:B------:R-:W-:Y:S01]  /*d250*/  ULDC UR5, c[0x0][0x448] ;  /* 0x0001120000057ab9 */ /* 0x000fe20000000800 */
[----:B------:R-:W-:Y:S01]  /*d260*/  ULDC UR4, c[0x0][0xc3c] ;  /* 0x00030f0000047ab9 */ /* 0x000fe20000000800 */
[----:B------:R-:W-:Y:S02]  /*d270*/  UISETP.NE.AND UP2, UPT, UR5, 0x1, UPT ;  /* 0x000000010500788c */ /* 0x000fe4000bf45270 */
[----:B------:R-:W-:Y:S01]  /*d280*/  UIADD3 UR43, UR43, UR4, URZ ;  /* 0x000000042b2b7290 */ /* 0x000fe2000fffe03f */
[----:B------:R0:W5:Y:S01]  /*d290*/  @P0 LDG.E R30, desc[UR50][R2.64] ;  /* 0x00000032021e0981 */ /* 0x000162000c1e1900 */
[----:B------:R-:W-:Y:S01]  /*d2a0*/  UP2UR UR47, UPR, URZ, 0x4 ;  /* 0x000000043f2f7883 */ /* 0x000fe20008000000 */
[----:B------:R-:W-:Y:S01]  /*d2b0*/  BSSY B7, `(.L_x_4084) ;  /* 0x0000305000077945 */ /* 0x000fe20003800000 */
[----:B------:R-:W-:-:S04]  /*d2c0*/  USHF.L.U32 UR6, UR43, 0x6, URZ ;  /* 0x000000062b067899 */ /* 0x000fc8000800063f */
[----:B------:R-:W-:Y:S01]  /*d2d0*/  UIADD3 UR6, UR6, 0x3f, URZ ;  /* 0x0000003f06067890 */ /* 0x000fe2000fffe03f */
[----:B------:R-:W-:Y:S01]  /*d2e0*/  @UP2 ULDC UR4, c[0x0][0x44c] ;  /* 0x0001130000042ab9 */ /* 0x000fe20000000800 */
[----:B------:R-:W-:Y:S02]  /*d2f0*/  @UP2 ULDC UR7, c[0x0][0x450] ;  /* 0x0001140000072ab9 */ /* 0x000fe40000000800 */
[----:B------:R-:W-:-:S04]  /*d300*/  UIMAD.WIDE.U32 UR4, UR6, UR4, URZ ;  /* 0x00000004060472a5 */ /* 0x000fc8000f8e003f */
[----:B------:R-:W-:-:S04]  /*d310*/  @UP2 USHF.R.U32.HI UR6, URZ, UR7, UR5 ;  /* 0x000000073f062299 */ /* 0x000fc80008011605 */
[----:B------:R-:W-:-:S04]  /*d320*/  UIADD3 UR6, UR38, UR6, URZ ;  /* 0x0000000626067290 */ /* 0x000fc8000fffe03f */
[----:B------:R-:W-:-:S04]  /*d330*/  USHF.R.S32.HI UR4, URZ, 0x1f, UR6 ;  /* 0x0000001f3f047899 */ /* 0x000fc80008011406 */
[----:B------:R-:W-:-:S04]  /*d340*/  ULEA.HI UR4, UR4, UR6, URZ, 0x6 ;  /* 0x0000000604047291 */ /* 0x000fc8000f8f303f */
[----:B------:R-:W-:-:S04]  /*d350*/  USHF.R.S32.HI UR4, URZ, 0x6, UR4 ;  /* 0x000000063f047899 */ /* 0x000fc80008011404 */
[----:B------:R-:W-:-:S04]  /*d360*/  UISETP.LT.AND UP0, UPT, UR40, UR4, UPT ;  /* 0x000000042800728c */ /* 0x000fc8000bf01270 */
[----:B------:R-:W-:-:S06]  /*d370*/  USEL UR44, UR40, UR4, UP0 ;  /* 0x00000004282c7287 */ /* 0x000fcc0008000000 */
[----:B------:R-:W-:-:S13]  /*d380*/  ISETP.LT.AND P0, PT, RZ, UR44, PT ;  /* 0x0000002cff007c0c */ /* 0x000fda000bf01270 */
[----:B0-----:R-:W-:Y:S05]  /*d390*/  @P0 BRA `(.L_x_4085) ;  /* 0x0000000000440947 */ /* 0x001fea0003800000 */
        /* <DEDUP_REMOVED lines=17> */
.L_x_4085:
        /* <DEDUP_REMOVED lines=20> */
.L_x_4088:
[----:B------:R-:W-:Y:S05]  /*d5f0*/  BSYNC B6 ;  /* 0x0000000000067941 */ /* 0x000fea0003800000 */
.L_x_4087:
        /* <DEDUP_REMOVED lines=9> */
[----:B------:R-:W-:Y:S01]  /*d690*/  MOV R4, UR6 ;  /* 0x0000000600047c02 */ /* 0x000fe20008000f00 */
[----:B------:R-:W-:Y:S01]  /*d6a0*/  IMAD.U32 R5, RZ, RZ, UR7 ;  /* 0x00000007ff057e24 */ /* 0x000fe2000f8e00ff */
[----:B------:R-:W-:Y:S01]  /*d6b0*/  MOV R10, UR4 ;  /* 0x00000004000a7c02 */ /* 0x000fe20008000f00 */
[----:B------:R-:W-:Y:S01]  /*d6c0*/  IMAD.U32 R6, RZ, RZ, UR8 ;  /* 0x00000008ff067e24 */ /* 0x000fe2000f8e00ff */
[----:B------:R-:W-:Y:S01]  /*d6d0*/  MOV R13, RZ ;  /* 0x000000ff000d7202 */ /* 0x000fe20000000f00 */
[----:B------:R-:W-:-:S02]  /*d6e0*/  IMAD.U32 R7, RZ, RZ, UR9 ;  /* 0x00000009ff077e24 */ /* 0x000fc4000f8e00ff */
[----:B------:R-:W-:Y:S02]  /*d6f0*/  IMAD.U32 R11, RZ, RZ, UR5 ;  /* 0x00000005ff0b7e24 */ /* 0x000fe4000f8e00ff */
[----:B------:R-:W-:Y:S02]  /*d700*/  IMAD.MOV.U32 R8, RZ, RZ, 0x70 ;  /* 0x00000070ff087424 */ /* 0x000fe400078e00ff */
[----:B0-----:R-:W-:-:S07]  /*d710*/  IMAD.MOV.U32 R12, RZ, RZ, 0x1 ;  /* 0x00000001ff0c7424 */ /* 0x001fce00078e00ff */
[----:B------:R-:W-:-:S07]  /*d720*/  LEPC R20, `(.L_x_4091) ;  /* 0x000000001014794e */ /* 0x000fce0000000000 */
[----:B-1---5:R-:W-:Y:S05]  /*d730*/  CALL.ABS.NOINC R2 ;  /* 0x0000000002007343 */ /* 0x022fea0003c00000 */
.L_x_4091:
[----:B------:R0:W1:Y:S01]  /*d740*/  LDC.64 R2, c[0x4][R19] ;  /* 0x0100000013027b82 */ /* 0x0000620000000a00 */
[----:B------:R-:W-:Y:S01]  /*d750*/  ULDC.64 UR6, c[0x4][0x90] ;  /* 0x0100240000067ab9 */ /* 0x000fe20000000a00 */
[----:B------:R-:W-:Y:S01]  /*d760*/  ULDC.64 UR8, c[0x4][0x98] ;  /* 0x0100260000087ab9 */ /* 0x000fe20000000a00 */
[----:B------:R-:W-:Y:S01]  /*d770*/  ULDC.64 UR4, c[0x4][0x18] ;  /* 0x0100060000047ab9 */ /* 0x000fe20000000a00 */
        /* <DEDUP_REMOVED lines=11> */
.L_x_4090:
[----:B------:R-:W-:Y:S05]  /*d830*/  BSYNC B6 ;  /* 0x0000000000067941 */ /* 0x000fea0003800000 */
.L_x_4089:
        /* <DEDUP_REMOVED lines=8> */
[----:B------:R-:W-:Y:S01]  /*d8c0*/  IMAD.U32 R2, RZ, RZ, UR4 ;  /* 0x00000004ff027e24 */ /* 0x000fe2000f8e00ff */
[----:B------:R-:W-:Y:S01]  /*d8d0*/  MOV R3, UR5 ;  /* 0x0000000500037c02 */ /* 0x000fe20008000f00 */
[----:B------:R-:W-:Y:S01]  /*d8e0*/  IMAD.U32 R27, RZ, RZ, UR44 ;  /* 0x0000002cff1b7e24 */ /* 0x000fe2000f8e00ff */
[----:B------:R-:W-:-:S03]  /*d8f0*/  ULDC UR4, c[0x0][0xc48] ;  /* 0x0003120000047ab9 */ /* 0x000fc60000000800 */
[----:B------:R1:W5:Y:S01]  /*d900*/  @P0 LDG.E R24, desc[UR50][R2.64] ;  /* 0x0000003202180981 */ /* 0x000362000c1e1900 */
[----:B------:R-:W-:Y:S01]  /*d910*/  UMOV UR5, 0xffffffff ;  /* 0xffffffff00057882 */ /* 0x000fe20000000000 */
[----:B------:R-:W-:Y:S01]  /*d920*/  IMAD.U32 R19, RZ, RZ, UR4 ;  /* 0x00000004ff137e24 */ /* 0x000fe2000f8e00ff */
[----:B------:R-:W-:Y:S01]  /*d930*/  LEA R27, R27, 0xffffffc0, 0x6 ;  /* 0xffffffc01b1b7811 */ /* 0x000fe200078e30ff */
[----:B------:R-:W-:Y:S06]  /*d940*/  BRA.DIV UR5, `(.L_x_4092) ;  /* 0x00000032058c7947 */ /* 0x000fec000b800000 */
.L_x_4147:
        /* <DEDUP_REMOVED lines=9> */
[----:B------:R-:W-:-:S04]  /*d9e0*/  LOP3.LUT R8, R36, 0x70, R8, 0xf8, !PT ;  /* 0x0000007024087812 */ /* 0x000fc800078ef808 */
[----:B------:R-:W-:-:S04]  /*d9f0*/  IADD3 R35, R8, R27, RZ ;  /* 0x0000001b08237210 */ /* 0x000fc80007ffe0ff */
[C---:B------:R-:W-:Y:S01]  /*da00*/  ISETP.GE.AND P0, PT, R35.reuse, UR36, PT ;  /* 0x0000002423007c0c */ /* 0x040fe2000bf06270 */
[----:B------:R-:W-:-:S03]  /*da10*/  IMAD.IADD R35, R35, 0x1, R30 ;  /* 0x0000000123237824 */ /* 0x000fc600078e021e */
[----:B------:R-:W-:Y:S01]  /*da20*/  ISETP.GT.U32.OR P0, PT, R8, 0x3f, P0 ;  /* 0x0000003f0800780c */ /* 0x000fe20000704470 */
[----:B0-----:R-:W-:-:S04]  /*da30*/  @P1 IMAD.HI.U32 R0, R35, R0, RZ ;  /* 0x0000000023001227 */ /* 0x001fc800078e00ff */
[----:B------:R-:W-:Y:S01]  /*da40*/  IMAD.MOV.U32 R9, RZ, RZ, R35 ;  /* 0x000000ffff097224 */ /* 0x000fe200078e0023 */
[----:B-1----:R-:W-:-:S07]  /*da50*/  @P1 SHF.R.U32.HI R9, RZ, R3, R0 ;  /* 0x00000003ff091219 */ /* 0x002fce0000011600 */
[----:B------:R-:W0:Y:S01]  /*da60*/  @!P0 LDC.64 R6, c[0x0][0x428] ;  /* 0x00010a00ff068b82 */ /* 0x000e220000000a00 */
[--C-:B------:R-:W-:Y:S01]  /*da70*/  @!P0 SHF.R.S32.HI R3, RZ, 0x1f, R9.reuse ;  /* 0x0000001fff038819 */ /* 0x100fe20000011409 */
[----:B------:R-:W-:-:S06]  /*da80*/  @!P0 IMAD.MOV.U32 R2, RZ, RZ, R9 ;  /* 0x000000ffff028224 */ /* 0x000fcc00078e0009 */
[----:B------:R-:W1:Y:S01]  /*da90*/  @!P0 LDC.64 R4, c[0x0][0x418] ;  /* 0x00010600ff048b82 */ /* 0x000e620000000a00 */
[-C--:B0-----:R-:W-:Y:S02]  /*daa0*/  @!P0 IMAD R0, R29, R6.reuse, RZ ;  /* 0x000000061d008224 */ /* 0x081fe400078e02ff */
[----:B------:R-:W-:-:S04]  /*dab0*/  @!P0 IMAD.WIDE.U32 R2, R24, R6, R2 ;  /* 0x0000000618028225 */ /* 0x000fc800078e0002 */
[----:B------:R-:W-:Y:S01]  /*dac0*/  @!P0 IMAD R7, R24, R7, R0 ;  /* 0x0000000718078224 */ /* 0x000fe200078e0200 */
[----:B-1----:R-:W-:-:S04]  /*dad0*/  @!P0 LEA R4, P1, R2, R4, 0x2 ;  /* 0x0000000402048211 */ /* 0x002fc800078210ff */
[----:B------:R-:W-:-:S04]  /*dae0*/  @!P0 IADD3 R0, R3, R7, RZ ;  /* 0x0000000703008210 */ /* 0x000fc80007ffe0ff */
[----:B------:R-:W-:Y:S02]  /*daf0*/  @!P0 LEA.HI.X R5, R2, R5, R0, 0x2, P1 ;  /* 0x0000000502058211 */ /* 0x000fe400008f1400 */
[----:B------:R-:W-:Y:S01]  /*db00*/  MOV R2, UR46 ;  /* 0x0000002e00027c02 */ /* 0x000fe20008000f00 */
[----:B------:R-:W-:Y:S02]  /*db10*/  IMAD.MOV R0, RZ, RZ, -R9 ;  /* 0x000000ffff007224 */ /* 0x000fe400078e0a09 */
[----:B------:R0:W5:Y:S01]  /*db20*/  @!P0 LDG.E R34, desc[UR50][R4.64] ;  /* 0x0000003204228981 */ /* 0x000162000c1e1900 */
[----:B------:R-:W-:Y:S01]  /*db30*/  ISETP.NE.AND P2, PT, R2, 0x3, PT ;  /* 0x000000030200780c */ /* 0x000fe20003f45270 */
[----:B------:R-:W-:Y:S01]  /*db40*/  IMAD R35, R10, R0, R35 ;  /* 0x000000000a237224 */ /* 0x000fe200078e0223 */
[----:B------:R-:W-:Y:S01]  /*db50*/  ISETP.GT.U32.AND P0, PT, R8, 0x3f, PT ;  /* 0x0000003f0800780c */ /* 0x000fe20003f04070 */
[----:B------:R-:W-:Y:S01]  /*db60*/  IMAD R0, RZ, RZ, -UR42 ;  /* 0x8000002aff007e24 */ /* 0x000fe2000f8e02ff */
[----:B------:R-:W-:-:S03]  /*db70*/  LOP3.LUT R16, R16, 0xfffffeff, RZ, 0xc0, !PT ;  /* 0xfffffeff10107812 */ /* 0x000fc600078ec0ff */
[----:B------:R-:W-:-:S05]  /*db80*/  IMAD R19, R19, R0, UR41 ;  /* 0x0000002913137e24 */ /* 0x000fca000f8e0200 */
[----:B------:R-:W-:Y:S02]  /*db90*/  SHF.R.S32.HI R23, RZ, 0x1f, R19 ;  /* 0x0000001fff177819 */ /* 0x000fe40000011413 */
[----:B------:R-:W-:-:S04]  /*dba0*/  @P2 LOP3.LUT R16, R16, 0x100, RZ, 0xfc, !PT ;  /* 0x0000010010102812 */ /* 0x000fc800078efcff */
[----:B------:R-:W-:-:S04]  /*dbb0*/  LOP3.LUT R16, R16, 0xfffffffe, RZ, 0xc0, !PT ;  /* 0xfffffffe10107812 */ /* 0x000fc800078ec0ff */
[----:B------:R-:W-:Y:S01]  /*dbc0*/  @P0 LOP3.LUT R16, R16, 0x1, RZ, 0xfc, !PT ;  /* 0x0000000110100812 */ /* 0x000fe200078efcff */
[----:B0-----:R-:W-:Y:S06]  /*dbd0*/  @!P2 BRA `(.L_x_4093) ;  /* 0x000000000004a947 */ /* 0x001fec0003800000 */
[----:B------:R-:W-:Y:S01]  /*dbe0*/  BPT.TRAP 0x1 ;  /* 0x000000040000795c */ /* 0x000fe20000300000 */
.L_x_4093:
[----:B------:R-:W-:Y:S01]  /*dbf0*/  IMAD R25, R18, 0x8, R17 ;  /* 0x0000000812197824 */ /* 0x000fe200078e0211 */
[----:B------:R-:W-:Y:S01]  /*dc00*/  SHF.L.U32 R0, R22, 0x1f, RZ ;  /* 0x0000001f16007819 */ /* 0x000fe200000006ff */
[----:B------:R-:W-:Y:S03]  /*dc10*/  BSSY B0, `(.L_x_4094) ;  /* 0x0000003000007945 */ /* 0x000fe60003800000 */
[----:B------:R-:W0:Y:S02]  /*dc20*/  SYNCS.PHASECHK.TRANS64.TRYWAIT P0, [R25+URZ+0x28c40], R0 ;  /* 0x028c4000190075a7 */ /* 0x000e24000800017f */
[----:B0-----:R-:W-:Y:S05]  /*dc30*/  @!P0 BRA `(.L_x_4095) ;  /* 0x0000002c00fc8947 */ /* 0x001fea0003800000 */
.L_x_4148:
[----:B------:R-:W-:Y:S05]  /*dc40*/  BSYNC B0 ;  /* 0x0000000000007941 */ /* 0x000fea0003800000 */
.L_x_4094:
        /* <DEDUP_REMOVED lines=12> */
[----:B------:R-:W-:Y:S02]  /*dd10*/  IMAD R5, R4, UR4, RZ ;  /* 0x0000000404057c24 */ /* 0x000fe4000f8e02ff */
[----:B------:R-:W-:-:S04]  /*dd20*/  IMAD.WIDE.U32 R2, R34, UR4, R2 ;  /* 0x0000000422027c25 */ /* 0x000fc8000f8e0002 */
[----:B------:R-:W-:Y:S01]  /*dd30*/  IMAD R5, R34, UR5, R5 ;  /* 0x0000000522057c24 */ /* 0x000fe2000f8e0205 */
[----:B------:R-:W-:Y:S01]  /*dd40*/  ULDC.64 UR4, c[0x0][0x308] ;  /* 0x0000c20000047ab9 */ /* 0x000fe20000000a00 */
[----:B0-----:R-:W-:Y:S02]  /*dd50*/  IMAD R4, R18, 0x1000, R31 ;  /* 0x0000100012047824 */ /* 0x001fe400078e021f */
[----:B------:R-:W-:Y:S02]  /*dd60*/  IMAD.IADD R3, R3, 0x1, R5 ;  /* 0x0000000103037824 */ /* 0x000fe400078e0205 */
[----:B------:R-:W-:Y:S02]  /*dd70*/  IMAD R0, R23, UR4, RZ ;  /* 0x0000000417007c24 */ /* 0x000fe4000f8e02ff */
[----:B------:R-:W-:-:S04]  /*dd80*/  IMAD.WIDE.U32 R2, R19, UR4, R2 ;  /* 0x0000000413027c25 */ /* 0x000fc8000f8e0002 */
[----:B------:R-:W-:Y:S01]  /*dd90*/  IMAD R5, R19, UR5, R0 ;  /* 0x0000000513057c24 */ /* 0x000fe2000f8e0200 */
[----:B------:R-:W-:Y:S01]  /*dda0*/  ULDC.64 UR4, c[0x0][0x2e8] ;  /* 0x0000ba0000047ab9 */ /* 0x000fe20000000a00 */
[----:B-1----:R-:W-:Y:S01]  /*ddb0*/  IMAD.SHL.U32 R6, R6, 0x8, RZ ;  /* 0x0000000806067824 */ /* 0x002fe200078e00ff */
[----:B------:R-:W-:Y:S01]  /*ddc0*/  LEA R0, P0, R2, UR4, 0x1 ;  /* 0x0000000402007c11 */ /* 0x000fe2000f8008ff */
[----:B------:R-:W-:Y:S01]  /*ddd0*/  UMOV UR4, 0xffffffff ;  /* 0xffffffff00047882 */ /* 0x000fe20000000000 */
[----:B------:R-:W-:Y:S02]  /*dde0*/  IADD3 R5, R3, R5, RZ ;  /* 0x0000000503057210 */ /* 0x000fe40007ffe0ff */
[----:B------:R-:W-:Y:S02]  /*ddf0*/  LOP3.LUT R6, R6, 0x38, RZ, 0xc0, !PT ;  /* 0x0000003806067812 */ /* 0x000fe400078ec0ff */
[----:B------:R-:W-:Y:S02]  /*de00*/  LEA.HI.X R5, R2, UR5, R5, 0x1, P0 ;  /* 0x0000000502057c11 */ /* 0x000fe400080f0c05 */
[----:B------:R-:W-:Y:S01]  /*de10*/  ISETP.GE.AND P0, PT, R27, 0x1, PT ;  /* 0x000000011b00780c */ /* 0x000fe20003f06270 */
[----:B------:R-:W-:-:S12]  /*de20*/  BRA.DIV UR4, `(.L_x_4096) ;  /* 0x0000002e04947947 */ /* 0x000fd8000b800000 */
[----:B------:R-:W0:Y:S01]  /*de30*/  SHFL.IDX PT, R14, R0, RZ, 0x181f ;  /* 0x00181fff000e7589 */ /* 0x000e2200000e0000 */
[----:B------:R-:W-:-:S03]  /*de40*/  @P0 LEA R7, R4, R17, 0x1 ;  /* 0x0000001104070211 */ /* 0x000fc600078e08ff */
        /* <DEDUP_REMOVED lines=9> */
[----:B0-----:R-:W-:-:S05]  /*dee0*/  @P0 LEA R14, P1, R6, R14, 0x1 ;  /* 0x0000000e060e0211 */ /* 0x001fca00078208ff */
[----:B-1----:R-:W-:Y:S01]  /*def0*/  @P0 IMAD.X R3, RZ, RZ, R2, P1 ;  /* 0x000000ffff030224 */ /* 0x002fe200008e0602 */
[----:B------:R-:W-:Y:S02]  /*df00*/  @P0 MOV R2, R14 ;  /* 0x0000000e00020202 */ /* 0x000fe40000000f00 */
        /* <DEDUP_REMOVED lines=11> */
.L_x_4158:
[----:B------:R-:W-:-:S13]  /*dfc0*/  ISETP.GE.AND P0, PT, R27, 0x31, PT ;  /* 0x000000311b00780c */ /* 0x000fda0003f06270 */
[----:B01----:R-:W-:-:S04]  /*dfd0*/  @P0 LEA R2, P1, R6, R14, 0x1 ;  /* 0x0000000e06020211 */ /* 0x003fc800078208ff */
[----:B------:R-:W-:Y:S01]  /*dfe0*/  @P0 IADD3.X R3, RZ, R5, RZ, P1, !PT ;  /* 0x00000005ff030210 */ /* 0x000fe20000ffe4ff */
[----:B------:R-:W-:-:S05]  /*dff0*/  @P0 IMAD R5, R4, 0x2, R17 ;  /* 0x0000000204050824 */ /* 0x000fca00078e0211 */
[----:B------:R-:W-:Y:S01]  /*e000*/  @!PT LDS RZ, [RZ] ;  /* 0x00000000fffff984 */ /* 0x000fe20000000800 */
[----:B------:R-:W-:Y:S01]  /*e010*/  @!PT LDS RZ, [RZ] ;  /* 0x00000000fffff984 */ /* 0x000fe20000000800 */
[----:B------:R-:W-:Y:S01]  /*e020*/  @!PT LDS RZ, [RZ] ;  /* 0x00000000fffff984 */ /* 0x000fe20000000800 */
[----:B------:R0:W-:Y:S01]  /*e030*/  @P0 LDGSTS.E.BYPASS.LTC128B.128 [R5+0x23c00], desc[UR50][R2.64], !P2 ;  /* 0x23c0000002050fae */ /* 0x0001e2000d101d72 */
[----:B------:R-:W-:Y:S01]  /*e040*/  PLOP3.LUT P0, PT, PT, PT, PT, 0x80, 0x0 ;  /* 0x000000000000781c */ /* 0x000fe20003f0f070 */
[----:B------:R-:W-:-:S12]  /*e050*/  NOP ;  /* 0x0000000000007918 */ /* 0x000fd80000000000 */
.L_x_4097:
        /* <DEDUP_REMOVED lines=11> */
.L_x_4098:
        /* <DEDUP_REMOVED lines=11> */
[----:B------:R-:W-:Y:S01]  /*e1c0*/  MOV R4, UR4 ;  /* 0x0000000400047c02 */ /* 0x000fe20008000f00 */
[----:B------:R-:W-:Y:S01]  /*e1d0*/  IMAD.U32 R5, RZ, RZ, UR5 ;  /* 0x00000005ff057e24 */ /* 0x000fe2000f8e00ff */
[----:B------:R-:W0:Y:S01]  /*e1e0*/  LDC.64 R2, c[0x4][R2] ;  /* 0x0100000002027b82 */ /* 0x000e220000000a00 */
[----:B------:R-:W-:Y:S01]  /*e1f0*/  IMAD.U32 R6, RZ, RZ, UR6 ;  /* 0x00000006ff067e24 */ /* 0x000fe2000f8e00ff */
[----:B------:R-:W-:Y:S01]  /*e200*/  MOV R10, UR8 ;  /* 0x00000008000a7c02 */ /* 0x000fe20008000f00 */
[----:B------:R-:W-:Y:S01]  /*e210*/  IMAD.U32 R7, RZ, RZ, UR7 ;  /* 0x00000007ff077e24 */ /* 0x000fe2000f8e00ff */
[----:B------:R-:W-:Y:S01]  /*e220*/  MOV R13, RZ ;  /* 0x000000ff000d7202 */ /* 0x000fe20000000f00 */
[----:B------:R-:W-:-:S02]  /*e230*/  IMAD.U32 R11, RZ, RZ, UR9 ;  /* 0x00000009ff0b7e24 */ /* 0x000fc4000f8e00ff */
[----:B------:R-:W-:Y:S02]  /*e240*/  IMAD.MOV.U32 R8, RZ, RZ, 0x70 ;  /* 0x00000070ff087424 */ /* 0x000fe400078e00ff */
[----:B------:R-:W-:-:S07]  /*e250*/  IMAD.MOV.U32 R12, RZ, RZ, 0x1 ;  /* 0x00000001ff0c7424 */ /* 0x000fce00078e00ff */
[----:B------:R-:W-:-:S07]  /*e260*/  LEPC R20, `(.L_x_4100) ;  /* 0x000000001014794e */ /* 0x000fce0000000000 */
[----:B01----:R-:W-:Y:S05]  /*e270*/  CALL.ABS.NOINC R2 ;  /* 0x0000000002007343 */ /* 0x003fea0003c00000 */
.L_x_4100:
[----:B------:R-:W-:Y:S05]  /*e280*/  BSYNC B6 ;  /* 0x0000000000067941 */ /* 0x000fea0003800000 */
.L_x_4099:
[----:B------:R2:W5:Y:S01]  /*e290*/  LDL R8, [R1+0x8] ;  /* 0x0000080001087983 */ /* 0x0005620000100800 */
[----:B------:R-:W-:Y:S01]  /*e2a0*/  UISETP.NE.AND UP0, UPT, UR47, URZ, UPT ;  /* 0x0000003f2f00728c */ /* 0x000fe2000bf05270 */
[----:B------:R-:W-:Y:S01]  /*e2b0*/  IMAD.U32 R0, RZ, RZ, UR43 ;  /* 0x0000002bff007e24 */ /* 0x000fe2000f8e00ff */
[----:B------:R-:W-:Y:S01]  /*e2c0*/  LOP3.LUT P5, RZ, R16, 0x1000, RZ, 0xc0, !PT ;  /* 0x0000100010ff7812 */ /* 0x000fe200078ac0ff */
[----:B0-----:R-:W0:Y:S01]  /*e2d0*/  S2R R2, SR_TID.X ;  /* 0x0000000000027919 */ /* 0x001e220000002100 */
[----:B------:R-:W-:Y:S01]  /*e2e0*/  R2UR UR6, R23 ;  /* 0x00000000170672ca */ /* 0x000fe200000e0000 */
[----:B------:R-:W-:Y:S01]  /*e2f0*/  ULDC.64 UR8, c[0x0][0x2d8] ;  /* 0x0000b60000087ab9 */ /* 0x000fe20000000a00 */
[----:B------:R-:W-:-:S05]  /*e300*/  PLOP3.LUT P0, PT, PT, PT, UP0, 0x80, 0x0 ;  /* 0x000000000000781c */ /* 0x000fca0003f0f008 */
[----:B------:R-:W-:Y:S01]  /*e310*/  @UP0 ULDC UR4, c[0x0][0x44c] ;  /* 0x0001130000040ab9 */ /* 0x000fe20000000800 */
[----:B0-----:R-:W-:-:S05]  /*e320*/  IMAD.SHL.U32 R2, R2, 0x10, RZ ;  /* 0x0000001002027824 */ /* 0x001fca00078e00ff */
[----:B------:R-:W-:-:S05]  /*e330*/  LOP3.LUT R2, R36, 0x70, R2, 0xf8, !PT ;  /* 0x0000007024027812 */ /* 0x000fca00078ef802 */
[----:B------:R-:W-:-:S04]  /*e340*/  IMAD R0, R0, 0x40, R2 ;  /* 0x0000004000007824 */ /* 0x000fc800078e0202 */
[----:B------:R-:W-:Y:S01]  /*e350*/  @P0 IMAD.HI.U32 R3, R0, UR4, RZ ;  /* 0x0000000400030c27 */ /* 0x000fe2000f8e00ff */
[----:B------:R-:W-:Y:S01]  /*e360*/  PLOP3.LUT P0, PT, PT, PT, UP0, 0x80, 0x0 ;  /* 0x000000000000781c */ /* 0x000fe20003f0f008 */
[----:B------:R-:W-:Y:S01]  /*e370*/  @UP0 ULDC UR4, c[0x0][0x450] ;  /* 0x0001140000040ab9 */ /* 0x000fe20000000800 */
[----:B------:R-:W-:Y:S02]  /*e380*/  MOV R2, R0 ;  /* 0x0000000000027202 */ /* 0x000fe40000000f00 */
[----:B------:R-:W-:Y:S01]  /*e390*/  R2UR UR7, R19 ;  /* 0x00000000130772ca */ /* 0x000fe200000e0000 */
[----:B------:R-:W-:-:S08]  /*e3a0*/  UIMAD UR6, UR6, UR8, URZ ;  /* 0x00000008060672a4 */ /* 0x000fd0000f8e023f */
[----:B------:R-:W-:Y:S02]  /*e3b0*/  @P0 SHF.R.U32.HI R2, RZ, UR4, R3 ;  /* 0x00000004ff020c19 */ /* 0x000fe40008011603 */
[----:B------:R-:W-:Y:S02]  /*e3c0*/  R2UR UR4, R19 ;  /* 0x00000000130472ca */ /* 0x000fe400000e0000 */
[----:B------:R-:W-:Y:S01]  /*e3d0*/  UIMAD UR7, UR7, UR9, UR6 ;  /* 0x00000009070772a4 */ /* 0x000fe2000f8e0206 */
[----:B------:R-:W0:Y:S01]  /*e3e0*/  S2R R10, SR_TID.X ;  /* 0x00000000000a7919 */ /* 0x000e220000002100 */
[----:B------:R-:W-:Y:S01]  /*e3f0*/  USHF.R.S32.HI UR6, URZ, 0x1f, UR42 ;  /* 0x0000001f3f067899 */ /* 0x000fe2000801142a */
[----:B------:R-:W-:-:S08]  /*e400*/  IMAD.MOV R5, RZ, RZ, -R2 ;  /* 0x000000ffff057224 */ /* 0x000fd000078e0a02 */
        /* <DEDUP_REMOVED lines=30> */
[----:B------:R-:W-:-:S03]  /*e5f0*/  IMAD.U32 R3, RZ, RZ, UR43 ;  /* 0x0000002bff037e24 */ /* 0x000fc6000f8e00ff */
[----:B------:R-:W2:Y:S01]  /*e600*/  SHFL.IDX PT, R2, R5, RZ, 0x181f ;  /* 0x00181fff05027589 */ /* 0x000ea200000e0000 */
[----:B------:R-:W-:-:S04]  /*e610*/  IMAD R4, R3, 0x40, R36 ;  /* 0x0000004003047824 */ /* 0x000fc800078e0224 */
[C---:B------:R-:W-:Y:S01]  /*e620*/  VIADD R6, R4.reuse, 0x10 ;  /* 0x0000001004067836 */ /* 0x040fe20000000000 */
[----:B------:R-:W-:-:S13]  /*e630*/  ISETP.GE.AND P0, PT, R4, UR37, PT ;  /* 0x0000002504007c0c */ /* 0x000fda000bf06270 */
[----:B0-----:R-:W-:-:S04]  /*e640*/  @!P0 LEA R14, P1, R10, R14, 0x1 ;  /* 0x0000000e0a0e8211 */ /* 0x001fc800078208ff */
[----:B--2---:R-:W-:Y:S01]  /*e650*/  @!P0 IADD3.X R3, RZ, R2, RZ, P1, !PT ;  /* 0x00000002ff038210 */ /* 0x004fe20000ffe4ff */
[----:B------:R-:W-:Y:S02]  /*e660*/  @!P0 IMAD.MOV.U32 R2, RZ, RZ, R14 ;  /* 0x000000ffff028224 */ /* 0x000fe400078e000e */
[----:B------:R-:W0:Y:S04]  /*e670*/  SHFL.IDX PT, R14, R0, 0x1, 0x181f ;  /* 0x00381f00000e7f89 */ /* 0x000e2800000e0000 */
[----:B-----5:R2:W-:Y:S01]  /*e680*/  @!P0 LDGSTS.E.BYPASS.LTC128B.128 [R8+0x20400], desc[UR50][R2.64], !P5 ;  /* 0x2040000002088fae */ /* 0x0205e2000e901d72 */
[----:B------:R-:W-:Y:S01]  /*e690*/  ISETP.GE.AND P0, PT, R6, UR37, PT ;  /* 0x0000002506007c0c */ /* 0x000fe2000bf06270 */
[----:B------:R-:W-:Y:S02]  /*e6a0*/  VIADD R6, R4, 0x20 ;  /* 0x0000002004067836 */ /* 0x000fe40000000000 */
[----:B--2---:R-:W2:Y:S10]  /*e6b0*/  SHFL.IDX PT, R2, R5, 0x1, 0x181f ;  /* 0x00381f0005027f89 */ /* 0x004eb400000e0000 */
[----:B0-----:R-:W-:-:S05]  /*e6c0*/  @!P0 LEA R14, P1, R10, R14, 0x1 ;  /* 0x0000000e0a0e8211 */ /* 0x001fca00078208ff */
[----:B--2---:R-:W-:Y:S01]  /*e6d0*/  @!P0 IMAD.X R3, RZ, RZ, R2, P1 ;  /* 0x000000ffff038224 */ /* 0x004fe200008e0602 */
[----:B------:R-:W-:Y:S02]  /*e6e0*/  @!P0 MOV R2, R14 ;  /* 0x0000000e00028202 */ /* 0x000fe40000000f00 */
        /* <DEDUP_REMOVED lines=10> */
.L_x_4167:
[----:B------:R-:W-:-:S04]  /*e790*/  IADD3 R4, R4, 0x30, RZ ;  /* 0x0000003004047810 */ /* 0x000fc80007ffe0ff */
[----:B------:R-:W-:-:S13]  /*e7a0*/  ISETP.GE.AND P0, PT, R4, UR37, PT ;  /* 0x0000002504007c0c */ /* 0x000fda000bf06270 */
[----:B0-2---:R-:W-:-:S05]  /*e7b0*/  @!P0 LEA R2, P1, R10, R14, 0x1 ;  /* 0x0000000e0a028211 */ /* 0x005fca00078208ff */
[----:B------:R-:W-:-:S05]  /*e7c0*/  @!P0 IMAD.X R3, RZ, RZ, R5, P1 ;  /* 0x000000ffff038224 */ /* 0x000fca00008e0605 */
[----:B------:R-:W-:Y:S01]  /*e7d0*/  @!PT LDS RZ, [RZ] ;  /* 0x00000000fffff984 */ /* 0x000fe20000000800 */
[----:B------:R-:W-:Y:S01]  /*e7e0*/  @!PT LDS RZ, [RZ] ;  /* 0x00000000fffff984 */ /* 0x000fe20000000800 */
[----:B------:R-:W-:Y:S01]  /*e7f0*/  @!PT LDS RZ, [RZ] ;  /* 0x00000000fffff984 */ /* 0x000fe20000000800 */
[----:B------:R0:W-:Y:S01]  /*e800*/  @!P0 LDGSTS.E.BYPASS.LTC128B.128 [R8+0x21c00], desc[UR50][R2.64], !P5 ;  /* 0x21c0000002088fae */ /* 0x0001e2000e901d72 */
[----:B------:R-:W-:Y:S01]  /*e810*/  PLOP3.LUT P0, PT, PT, PT, PT, 0x80, 0x0 ;  /* 0x000000000000781c */ /* 0x000fe20003f0f070 */
[----:B------:R-:W-:-:S12]  /*e820*/  NOP ;  /* 0x0000000000007918 */ /* 0x000fd80000000000 */
.L_x_4102:
        /* <DEDUP_REMOVED lines=18> */
.L_x_4168:
[----:B------:R-:W-:Y:S05]  /*e950*/  BSYNC B0 ;  /* 0x0000000000007941 */ /* 0x000fea0003800000 */
.L_x_4103:
[----:B------:R-:W-:-:S04]  /*e960*/  MOV R2, UR46 ;  /* 0x0000002e00027c02 */ /* 0x000fc80008000f00 */
[----:B------:R-:W-:-:S13]  /*e970*/  ISETP.NE.AND P0, PT, R2, 0x3, PT ;  /* 0x000000030200780c */ /* 0x000fda0003f05270 */
[----:B------:R-:W-:Y:S05]  /*e980*/  @!P0 BRA `(.L_x_4105) ;  /* 0x0000000000048947 */ /* 0x000fea0003800000 */
[----:B------:R-:W-:Y:S01]  /*e990*/  BPT.TRAP 0x1 ;  /* 0x000000040000795c */ /* 0x000fe20000300000 */
.L_x_4105:
[----:B0-----:R-:W-:Y:S01]  /*e9a0*/  SHF.L.U32 R0, R22, 0x1f, RZ ;  /* 0x0000001f16007819 */ /* 0x001fe200000006ff */
[----:B------:R-:W-:Y:S03]  /*e9b0*/  BSSY B0, `(.L_x_4106) ;  /* 0x0000003000007945 */ /* 0x000fe60003800000 */
[----:B------:R-:W0:Y:S02]  /*e9c0*/  SYNCS.PHASECHK.TRANS64.TRYWAIT P0, [R25+URZ+0x28c60], R0 ;  /* 0x028c6000190075a7 */ /* 0x000e24000800017f */
[----:B0-----:R-:W-:Y:S05]  /*e9d0*/  @!P0 BRA `(.L_x_4107) ;  /* 0x0000002c00008947 */ /* 0x001fea0003800000 */
.L_x_4169:
[----:B------:R-:W-:Y:S05]  /*e9e0*/  BSYNC B0 ;  /* 0x0000000000007941 */ /* 0x000fea0003800000 */
.L_x_4106:
        /* <DEDUP_REMOVED lines=14> */
[----:B------:R-:W-:Y:S01]  /*ead0*/  IMAD.IADD R3, R3, 0x1, R5 ;  /* 0x0000000103037824 */ /* 0x000fe200078e0205 */
[----:B------:R-:W-:Y:S01]  /*eae0*/  LEA R5, R18, R31, 0xf ;  /* 0x0000001f12057211 */ /* 0x000fe200078e78ff */
[C---:B------:R-:W-:Y:S02]  /*eaf0*/  IMAD R7, R19.reuse, UR5, R0 ;  /* 0x0000000513077c24 */ /* 0x040fe4000f8e0200 */
[----:B------:R-:W-:Y:S01]  /*eb00*/  IMAD.WIDE.U32 R2, R19, UR4, R2 ;  /* 0x0000000413027c25 */ /* 0x000fe2000f8e0002 */
[----:B------:R-:W-:-:S03]  /*eb10*/  ULDC.64 UR4, c[0x0][0x318] ;  /* 0x0000c60000047ab9 */ /* 0x000fc60000000a00 */
[----:B------:R-:W-:Y:S01]  /*eb20*/  IMAD.IADD R7, R3, 0x1, R7 ;  /* 0x0000000103077824 */ /* 0x000fe200078e0207 */
[----:B------:R-:W-:Y:S01]  /*eb30*/  LEA R6, P0, R2, UR4, 0x1 ;  /* 0x0000000402067c11 */ /* 0x000fe2000f8008ff */
[----:B------:R-:W-:-:S03]  /*eb40*/  UMOV UR4, 0xffffffff ;  /* 0xffffffff00047882 */ /* 0x000fc60000000000 */
[----:B------:R-:W-:Y:S02]  /*eb50*/  LEA.HI.X R7, R2, UR5, R7, 0x1, P0 ;  /* 0x0000000502077c11 */ /* 0x000fe400080f0c07 */
[----:B------:R-:W-:-:S13]  /*eb60*/  ISETP.GT.AND P0, PT, R4, -0x1, PT ;  /* 0xffffffff0400780c */ /* 0x000fda0003f04270 */
[----:B------:R-:W-:Y:S01]  /*eb70*/  @P0 LOP3.LUT R16, R16, 0x800, RZ, 0xfc, !PT ;  /* 0x0000080010100812 */ /* 0x000fe200078efcff */
[----:B------:R-:W-:Y:S06]  /*eb80*/  BRA.DIV UR4, `(.L_x_4108) ;  /* 0x0000002a04a87947 */ /* 0x000fec000b800000 */
[----:B------:R-:W0:Y:S01]  /*eb90*/  S2R R2, SR_TID.X ;  /* 0x0000000000027919 */ /* 0x000e220000002100 */
[C---:B------:R-:W-:Y:S02]  /*eba0*/  LOP3.LUT P1, RZ, R32.reuse, 0x1, RZ, 0xc0, !PT ;  /* 0x0000000120ff7812 */ /* 0x040fe4000782c0ff */
[----:B------:R-:W-:Y:S01]  /*ebb0*/  LEA R5, R5, R17, 0x1 ;  /* 0x0000001105057211 */ /* 0x000fe200078e08ff */
[----:B------:R-:W2:Y:S01]  /*ebc0*/  SHFL.IDX PT, R14, R6, RZ, 0x181f ;  /* 0x00181fff060e7589 */ /* 0x000ea200000e0000 */
[C---:B------:R-:W-:Y:S02]  /*ebd0*/  LOP3.LUT P5, RZ, R32.reuse, 0x2, RZ, 0xc0, !PT ;  /* 0x0000000220ff7812 */ /* 0x040fe400078ac0ff */
[C---:B------:R-:W-:Y:S01]  /*ebe0*/  LOP3.LUT P4, RZ, R32.reuse, 0x4, RZ, 0xc0, !PT ;  /* 0x0000000420ff7812 */ /* 0x040fe2000788c0ff */
[----:B------:R-:W3:Y:S01]  /*ebf0*/  SHFL.IDX PT, R3, R7, RZ, 0x181f ;  /* 0x00181fff07037589 */ /* 0x000ee200000e0000 */
[C---:B------:R-:W-:Y:S02]  /*ec00*/  LOP3.LUT P3, RZ, R32.reuse, 0x8, RZ, 0xc0, !PT ;  /* 0x0000000820ff7812 */ /* 0x040fe4000786c0ff */
[----:B------:R-:W-:Y:S01]  /*ec10*/  LOP3.LUT P2, RZ, R32, 0x10, RZ, 0xc0, !PT ;  /* 0x0000001020ff7812 */ /* 0x000fe2000784c0ff */
[----:B------:R-:W-:Y:S01]  /*ec20*/  SHFL.IDX PT, R8, R7, 0x2, 0x181f ;  /* 0x00581f0007087f89 */ /* 0x000fe200000e0000 */
[----:B------:R-:W-:-:S04]  /*ec30*/  LOP3.LUT R16, R16, 0xfffffdff, RZ, 0xc0, !PT ;  /* 0xfffffdff10107812 */ /* 0x000fc800078ec0ff */
        /* <DEDUP_REMOVED lines=70> */
.L_x_4179:
        /* <DEDUP_REMOVED lines=25> */
.L_x_4109:
        /* <DEDUP_REMOVED lines=11> */
.L_x_4110:
[----:B------:R-:W-:Y:S01]  /*f2e0*/  UISETP.GE.AND UP0, UPT, UR44, 0x2, UPT ;  /* 0x000000022c00788c */ /* 0x000fe2000bf06270 */
[----:B------:R0:W-:Y:S05]  /*f2f0*/  SYNCS.ARRIVE.TRANS64.A1T0 RZ, [R25+URZ+0x28c50], RZ ;  /* 0x028c50ff19ff79a7 */ /* 0x0001ea000810003f */
[----:B------:R-:W-:-:S13]  /*f300*/  PLOP3.LUT P0, PT, PT, PT, UP0, 0x40, 0x0 ;  /* 0x000000000000781c */ /* 0x000fda0003f0e808 */
[----:B0-----:R-:W-:Y:S05]  /*f310*/  @P0 BRA `(.L_x_4111) ;  /* 0x0000000c009c0947 */ /* 0x001fea0003800000 */
[----:B------:R-:W-:Y:S01]  /*f320*/  UIADD3 UR4, UR44, -0x2, URZ ;  /* 0xfffffffe2c047890 */ /* 0x000fe2000fffe03f */
[----:B------:R-:W-:Y:S05]  /*f330*/  BSSY B0, `(.L_x_4111) ;  /* 0x00000e5000007945 */ /* 0x000fea0003800000 */
[----:B------:R-:W-:-:S07]  /*f340*/  IMAD.U32 R9, RZ, RZ, UR4 ;  /* 0x00000004ff097e24 */ /* 0x000fce000f8e00ff */
.L_x_4124:
[----:B0-----:R-:W0:Y:S01]  /*f350*/  S2R R2, SR_TID.X ;  /* 0x0000000000027919 */ /* 0x001e220000002100 */
[----:B------:R-:W2:Y:S01]  /*f360*/  LDC R3, c[0x0][0x430] ;  /* 0x00010c00ff037b82 */ /* 0x000ea20000000800 */
[----:B-1----:R-:W-:Y:S01]  /*f370*/  IMAD R8, R9, 0x40, R30 ;  /* 0x0000004009087824 */ /* 0x002fe200078e021e */
[----:B------:R-:W-:Y:S02]  /*f380*/  IADD3 R18, R18, 0x1, RZ ;  /* 0x0000000112127810 */ /* 0x000fe40007ffe0ff */
[----:B--2---:R-:W-:Y:S01]  /*f390*/  ISETP.NE.AND P0, PT, R3, 0x1, PT ;  /* 0x000000010300780c */ /* 0x004fe20003f05270 */
[----:B0-----:R-:W-:-:S05]  /*f3a0*/  IMAD.SHL.U32 R2, R2, 0x10, RZ ;  /* 0x0000001002027824 */ /* 0x001fca00078e00ff */
[----:B------:R-:W-:-:S07]  /*f3b0*/  LOP3.LUT R2, R36, 0x70, R2, 0xf8, !PT ;  /* 0x0000007024027812 */ /* 0x000fce00078ef802 */
[----:B------:R-:W0:Y:S01]  /*f3c0*/  @P0 LDC R3, c[0x0][0x434] ;  /* 0x00010d00ff030b82 */ /* 0x000e220000000800 */
[C---:B------:R-:W-:Y:S02]  /*f3d0*/  ISETP.GT.U32.AND P1, PT, R2.reuse, 0x3f, PT ;  /* 0x0000003f0200780c */ /* 0x040fe40003f24070 */
[----:B------:R-:W-:-:S05]  /*f3e0*/  IADD3 R8, R2, R8, RZ ;  /* 0x0000000802087210 */ /* 0x000fca0007ffe0ff */
        /* <DEDUP_REMOVED lines=10> */
[----:B------:R-:W-:-:S04]  /*f490*/  @!P1 IMAD.WIDE.U32 R2, R24, R4, R2 ;  /* 0x0000000418029225 */ /* 0x000fc800078e0002 */
[----:B------:R-:W-:Y:S02]  /*f4a0*/  @!P1 IMAD.IADD R3, R5, 0x1, R3 ;  /* 0x0000000105039824 */ /* 0x000fe400078e0203 */
[----:B------:R-:W-:Y:S01]  /*f4b0*/  IMAD.MOV.U32 R4, RZ, RZ, RZ ;  /* 0x000000ffff047224 */ /* 0x000fe200078e00ff */
        /* <DEDUP_REMOVED lines=9> */
[----:B------:R-:W-:Y:S01]  /*f550*/  SEL R3, RZ, 0x1, P0 ;  /* 0x00000001ff037807 */ /* 0x000fe20000000000 */
[----:B------:R-:W-:Y:S01]  /*f560*/  IMAD R5, R5, UR4, R8 ;  /* 0x0000000405057c24 */ /* 0x000fe2000f8e0208 */
[----:B------:R-:W-:Y:S01]  /*f570*/  MOV R2, R9 ;  /* 0x0000000900027202 */ /* 0x000fe20000000f00 */
[----:B------:R-:W-:Y:S01]  /*f580*/  VIADD R9, R9, 0xffffffff ;  /* 0xffffffff09097836 */ /* 0x000fe20000000000 */
[----:B------:R-:W-:-:S02]  /*f590*/  SEL R18, R18, RZ, P0 ;  /* 0x000000ff12127207 */ /* 0x000fc40000000000 */
[----:B------:R-:W-:Y:S02]  /*f5a0*/  LOP3.LUT R22, R22, R3, RZ, 0x3c, !PT ;  /* 0x0000000316167212 */ /* 0x000fe400078e3cff */
[----:B------:R-:W-:Y:S01]  /*f5b0*/  ISETP.GT.AND P3, PT, R2, RZ, PT ;  /* 0x000000ff0200720c */ /* 0x000fe20003f64270 */
[----:B0-----:R-:W-:-:S12]  /*f5c0*/  @!P1 BRA `(.L_x_4112) ;  /* 0x0000000000049947 */ /* 0x001fd80003800000 */
[----:B------:R-:W-:Y:S01]  /*f5d0*/  BPT.TRAP 0x1 ;  /* 0x000000040000795c */ /* 0x000fe20000300000 */
.L_x_4112:
[----:B------:R-:W-:Y:S01]  /*f5e0*/  IMAD R8, R18, 0x8, R17 ;  /* 0x0000000812087824 */ /* 0x000fe200078e0211 */
[----:B------:R-:W-:Y:S01]  /*f5f0*/  SHF.L.U32 R20, R22, 0x1f, RZ ;  /* 0x0000001f16147819 */ /* 0x000fe200000006ff */
[----:B------:R-:W-:Y:S01]  /*f600*/  BSSY B1, `(.L_x_4113) ;  /* 0x0000004000017945 */ /* 0x000fe20003800000 */
[----:B------:R-:W-:Y:S02]  /*f610*/  SHF.R.S32.HI R7, RZ, 0x1f, R5 ;  /* 0x0000001fff077819 */ /* 0x000fe40000011405 */
[----:B------:R-:W0:Y:S02]  /*f620*/  SYNCS.PHASECHK.TRANS64.TRYWAIT P0, [R8+URZ+0x28c40], R20 ;  /* 0x028c4014080075a7 */ /* 0x000e24000800017f */
[----:B0-----:R-:W-:Y:S05]  /*f630*/  @!P0 BRA `(.L_x_4114) ;  /* 0x0000002800048947 */ /* 0x001fea0003800000 */
.L_x_4180:
[----:B------:R-:W-:Y:S05]  /*f640*/  BSYNC B1 ;  /* 0x0000000000017941 */ /* 0x000fea0003800000 */
.L_x_4113:
        /* <DEDUP_REMOVED lines=13> */
[----:B------:R-:W-:Y:S02]  /*f720*/  IADD3 R3, R3, R11, RZ ;  /* 0x0000000b03037210 */ /* 0x000fe40007ffe0ff */
[C---:B------:R-:W-:Y:S02]  /*f730*/  IMAD R27, R19.reuse, UR5, R6 ;  /* 0x00000005131b7c24 */ /* 0x040fe4000f8e0206 */
[----:B------:R-:W-:Y:S02]  /*f740*/  IMAD R6, R18, 0x1000, R31 ;  /* 0x0000100012067824 */ /* 0x000fe400078e021f */
[----:B------:R-:W-:Y:S01]  /*f750*/  IMAD.WIDE.U32 R2, R19, UR4, R2 ;  /* 0x0000000413027c25 */ /* 0x000fe2000f8e0002 */
[----:B------:R-:W-:-:S03]  /*f760*/  ULDC.64 UR4, c[0x0][0x2e8] ;  /* 0x0000ba0000047ab9 */ /* 0x000fc60000000a00 */
[----:B------:R-:W-:Y:S01]  /*f770*/  IMAD.IADD R27, R27, 0x1, R3 ;  /* 0x000000011b1b7824 */ /* 0x000fe200078e0203 */
[----:B------:R-:W-:Y:S01]  /*f780*/  LEA R21, P0, R2, UR4, 0x1 ;  /* 0x0000000402157c11 */ /* 0x000fe2000f8008ff */
[----:B------:R-:W-:-:S03]  /*f790*/  UMOV UR4, 0xffffffff ;  /* 0xffffffff00047882 */ /* 0x000fc60000000000 */
[----:B------:R-:W-:Y:S01]  /*f7a0*/  LEA.HI.X R27, R2, UR5, R27, 0x1, P0 ;  /* 0x00000005021b7c11 */ /* 0x000fe200080f0c1b */
[----:B------:R-:W-:Y:S08]  /*f7b0*/  BRA.DIV UR4, `(.L_x_4115) ;  /* 0x0000002604b87947 */ /* 0x000ff0000b800000 */
[----:B------:R-:W2:Y:S01]  /*f7c0*/  SHFL.IDX PT, R14, R21, RZ, 0x181f ;  /* 0x00181fff150e7589 */ /* 0x000ea200000e0000 */
[----:B-1----:R-:W-:-:S03]  /*f7d0*/  LEA R25, R6, R17, 0x1 ;  /* 0x0000001106197211 */ /* 0x002fc600078e08ff */
[----:B------:R-:W1:Y:S01]  /*f7e0*/  SHFL.IDX PT, R3, R27, RZ, 0x181f ;  /* 0x00181fff1b037589 */ /* 0x000e6200000e0000 */
[----:B--2---:R-:W-:-:S03]  /*f7f0*/  IADD3 R2, P0, R14, R0, RZ ;  /* 0x000000000e027210 */ /* 0x004fc60007f1e0ff */
[----:B------:R-:W2:Y:S02]  /*f800*/  SHFL.IDX PT, R14, R21, 0x1, 0x181f ;  /* 0x00381f00150e7f89 */ /* 0x000ea400000e0000 */
[----:B-1----:R-:W-:-:S05]  /*f810*/  IMAD.X R3, RZ, RZ, R3, P0 ;  /* 0x000000ffff037224 */ /* 0x002fca00000e0603 */
[----:B------:R1:W-:Y:S04]  /*f820*/  LDGSTS.E.BYPASS.LTC128B.128 [R25+0x22400], desc[UR50][R2.64], !P1 ;  /* 0x2240000002197fae */ /* 0x0003e8000c901d72 */
[----:B-1----:R-:W1:Y:S01]  /*f830*/  SHFL.IDX PT, R3, R27, 0x1, 0x181f ;  /* 0x00381f001b037f89 */ /* 0x002e6200000e0000 */
[----:B--2---:R-:W-:-:S03]  /*f840*/  IADD3 R2, P0, R14, R0, RZ ;  /* 0x000000000e027210 */ /* 0x004fc60007f1e0ff */
[----:B------:R-:W2:Y:S02]  /*f850*/  SHFL.IDX PT, R14, R21, 0x2, 0x181f ;  /* 0x00581f00150e7f89 */ /* 0x000ea400000e0000 */
[----:B-1----:R-:W-:-:S05]  /*f860*/  IMAD.X R3, RZ, RZ, R3, P0 ;  /* 0x000000ffff037224 */ /* 0x002fca00000e0603 */
[----:B------:R1:W-:Y:S04]  /*f870*/  LDGSTS.E.BYPASS.LTC128B.128 [R25+0x22c00], desc[UR50][R2.64], !P1 ;  /* 0x22c0000002197fae */ /* 0x0003e8000c901d72 */
[----:B-1----:R-:W1:Y:S01]  /*f880*/  SHFL.IDX PT, R3, R27, 0x2, 0x181f ;  /* 0x00581f001b037f89 */ /* 0x002e6200000e0000 */
[----:B--2---:R-:W-:-:S03]  /*f890*/  IADD3 R2, P0, R14, R0, RZ ;  /* 0x000000000e027210 */ /* 0x004fc60007f1e0ff */
[----:B------:R2:W3:Y:S04]  /*f8a0*/  SHFL.IDX PT, R14, R21, 0x3, 0x181f ;  /* 0x00781f00150e7f89 */ /* 0x0004e800000e0000 */
[----:B------:R-:W4:Y:S01]  /*f8b0*/  SHFL.IDX PT, R27, R27, 0x3, 0x181f ;  /* 0x00781f001b1b7f89 */ /* 0x000f2200000e0000 */
[----:B-1----:R-:W-:-:S05]  /*f8c0*/  IMAD.X R3, RZ, RZ, R3, P0 ;  /* 0x000000ffff037224 */ /* 0x002fca00000e0603 */
[----:B---3--:R2:W-:Y:S02]  /*f8d0*/  LDGSTS.E.BYPASS.LTC128B.128 [R25+0x23400], desc[UR50][R2.64], !P1 ;  /* 0x2340000002197fae */ /* 0x0085e4000c901d72 */
.L_x_4190:
        /* <DEDUP_REMOVED lines=8> */
.L_x_4116:
[----:B------:R-:W-:Y:S02]  /*f960*/  PLOP3.LUT P1, PT, P1, P0, PT, 0xa2, 0x0 ;  /* 0x000000000000781c */ /* 0x000fe40000f21472 */
[----:B------:R-:W-:-:S08]  /*f970*/  @P0 R2UR P1, UR4, R8 ;  /* 0x00000000080402ca */ /* 0x000fd00000020000 */
[----:B------:R-:W-:-:S05]  /*f980*/  @P0 PLOP3.LUT P0, PT, P1, PT, PT, 0x80, 0x0 ;  /* 0x000000000000081c */ /* 0x000fca0000f0f070 */
[----:B------:R-:W-:Y:S01]  /*f990*/  @!P1 SYNCS.ARRIVE.TRANS64.RED.A0T1 RZ, [UR4+0x28c30], RZ ;  /* 0x028c30ffffff99a7 */ /* 0x000fe20008200404 */
[----:B------:R-:W-:Y:S07]  /*f9a0*/  @!P1 ARRIVES.LDGSTSBAR.64.TRANSCNT [UR4+0x28c30] ;  /* 0x028c3000ff0099b0 */ /* 0x000fee0008000a84 */
[----:B------:R-:W-:Y:S05]  /*f9b0*/  @P0 BRA.U.ANY `(.L_x_4116) ;  /* 0xfffffffd00e80947 */ /* 0x000fea000393ffff */
[----:B------:R-:W-:Y:S01]  /*f9c0*/  NOP ;  /* 0x0000000000007918 */ /* 0x000fe20000000000 */
[----:B-1----:R-:W-:-:S04]  /*f9d0*/  MOV R2, UR46 ;  /* 0x0000002e00027c02 */ /* 0x002fc80008000f00 */
[----:B------:R-:W-:-:S13]  /*f9e0*/  ISETP.NE.AND P2, PT, R2, 0x3, PT ;  /* 0x000000030200780c */ /* 0x000fda0003f45270 */
[----:B------:R-:W-:Y:S05]  /*f9f0*/  @!P2 BRA `(.L_x_4117) ;  /* 0x000000000004a947 */ /* 0x000fea0003800000 */
[----:B------:R-:W-:Y:S01]  /*fa00*/  BPT.TRAP 0x1 ;  /* 0x000000040000795c */ /* 0x000fe20000300000 */
.L_x_4117:
[----:B------:R1:W-:Y:S01]  /*fa10*/  SYNCS.ARRIVE.TRANS64.A1T0 RZ, [R8+URZ+0x28c30], RZ ;  /* 0x028c30ff08ff79a7 */ /* 0x0003e2000810003f */
[----:B------:R-:W-:Y:S05]  /*fa20*/  @!P2 BRA `(.L_x_4118) ;  /* 0x000000000004a947 */ /* 0x000fea0003800000 */
[----:B------:R-:W-:Y:S01]  /*fa30*/  BPT.TRAP 0x1 ;  /* 0x000000040000795c */ /* 0x000fe20000300000 */
.L_x_4118:
[----:B------:R-:W2:Y:S01]  /*fa40*/  SYNCS.PHASECHK.TRANS64.TRYWAIT P0, [R8+URZ+0x28c60], R20 ;  /* 0x028c6014080075a7 */ /* 0x000ea2000800017f */
[----:B------:R-:W-:Y:S04]  /*fa50*/  BSSY B1, `(.L_x_4119) ;  /* 0x0000002000017945 */ /* 0x000fe80003800000 */
[----:B--2---:R-:W-:Y:S05]  /*fa60*/  @!P0 BRA `(.L_x_4120) ;  /* 0x0000002800188947 */ /* 0x004fea0003800000 */
.L_x_4191:
[----:B------:R-:W-:Y:S05]  /*fa70*/  BSYNC B1 ;  /* 0x0000000000017941 */ /* 0x000fea0003800000 */
.L_x_4119:
        /* <DEDUP_REMOVED lines=34> */
[----:B------:R-:W0:Y:S02]  /*fca0*/  SHFL.IDX PT, R14, R10, 0x1, 0x181f ;  /* 0x00381f000a0e7f89 */ /* 0x000e2400000e0000 */
[----:B--2---:R-:W-:Y:S02]  /*fcb0*/  IADD3.X R7, RZ, R3, RZ, P0, !PT ;  /* 0x00000003ff077210 */ /* 0x004fe400007fe4ff */
        /* <DEDUP_REMOVED lines=40> */
.L_x_4201:
[----:B--2---:R-:W-:Y:S02]  /*ff40*/  P2R R4, PR, RZ, 0x2 ;  /* 0x00000002ff047803 */ /* 0x004fe40000000000 */
[----:B------:R-:W-:Y:S02]  /*ff50*/  LOP3.LUT P1, RZ, R16, 0x80, RZ, 0xc0, !PT ;  /* 0x0000008010ff7812 */ /* 0x000fe4000782c0ff */
[----:B------:R-:W-:Y:S02]  /*ff60*/  IADD3 R2, P2, R14, R0, RZ ;  /* 0x000000000e027210 */ /* 0x000fe40007f5e0ff */
[----:B------:R-:W-:Y:S02]  /*ff70*/  P2R R5, PR, RZ, 0x8 ;  /* 0x00000008ff057803 */ /* 0x000fe40000000000 */
[----:B------:R-:W-:Y:S02]  /*ff80*/  LOP3.LUT P3, RZ, R16, 0x40, RZ, 0xc0, !PT ;  /* 0x0000004010ff7812 */ /* 0x000fe4000786c0ff */
[----:B------:R-:W-:-:S02]  /*ff90*/  IADD3.X R3, RZ, R20, RZ, P2, !PT ;  /* 0x00000014ff037210 */ /* 0x000fc400017fe4ff */
[C---:B------:R-:W-:Y:S02]  /*ffa0*/  LOP3.LUT P2, RZ, R16.reuse, 0x20, RZ, 0xc0, !PT ;  /* 0x0000002010ff7812 */ /* 0x040fe4000784c0ff */
[----:B------:R-:W-:Y:S01]  /*ffb0*/  LOP3.LUT P6, RZ, R16, 0x10, RZ, 0xc0, !PT ;  /* 0x0000001010ff7812 */ /* 0x000fe200078cc0ff */
        /* <DEDUP_REMOVED lines=15> */
.L_x_4122:
        /* <DEDUP_REMOVED lines=11> */
.L_x_4123:
[----:B------:R0:W-:Y:S01]  /*10160*/  SYNCS.ARRIVE.TRANS64.A1T0 RZ, [R8+URZ+0x28c50], RZ ;  /* 0x028c50ff08ff79a7 */ /* 0x0001e2000810003f */
[----:B------:R-:W-:Y:S05]  /*10170*/  @P3 BRA `(.L_x_4124) ;  /* 0xfffffff000743947 */ /* 0x000fea000383ffff */
[----:B------:R-:W-:Y:S05]  /*10180*/  BSYNC B0 ;  /* 0x0000000000007941 */ /* 0x000fea0003800000 */
.L_x_4111:
        /* <DEDUP_REMOVED lines=21> */
.L_x_4126:
[----:B------:R-:W-:Y:S05]  /*102e0*/  BSYNC B0 ;  /* 0x0000000000007941 */ /* 0x000fea0003800000 */
.L_x_4125:
[----:B------:R-:W-:-:S07]  /*102f0*/  LOP3.LUT R22, R22, R5, RZ, 0x3c, !PT ;  /* 0x0000000516167212 */ /* 0x000fce00078e3cff */
.L_x_4086:
[----:B------:R-:W-:Y:S05]  /*10300*/  BSYNC B7 ;  /* 0x0000000000077941 */ /* 0x000fea0003800000 */
.L_x_4084:
        /* <DEDUP_REMOVED lines=11> */
.L_x_4127:
[----:B------:R-:W-:-:S03]  /*103c0*/  UMOV UR4, 0xffffffff ;  /* 0xffffffff00047882 */ /* 0x000fc60000000000 */
[----:B------:R-:W-:Y:S05]  /*103d0*/  BRA.DIV UR4, `(.L_x_4129) ;  /* 0x0000002604a07947 */ /* 0x000fea000b800000 */
[----:B------:R2:W3:Y:S02]  /*103e0*/  SHFL.IDX PT, R14, R33, RZ, 0x1f ;  /* 0x00001fff210e7589 */ /* 0x0004e400000e0000 */
.L_x_4204:
[----:B------:R-:W4:Y:S01]  /*103f0*/  @!P1 S2R R3, SR_CgaCtaId ;  /* 0x0000000000039919 */ /* 0x000f220000008800 */
[----:B------:R-:W-:Y:S05]  /*10400*/  WARPSYNC.ALL ;  /* 0x0000000000007948 */ /* 0x000fea0003800000 */
[----:B------:R-:W-:Y:S01]  /*10410*/  BAR.SYNC.DEFER_BLOCKING 0x4, 0x180 ;  /* 0x0106000000007b1d */ /* 0x000fe20000010000 */
[----:B------:R-:W-:-:S04]  /*10420*/  @!P1 MOV R0, 0x400 ;  /* 0x0000040000009802 */ /* 0x000fc80000000f00 */
[----:B----4-:R-:W-:-:S05]  /*10430*/  @!P1 LEA R17, R3, R0, 0x18 ;  /* 0x0000000003119211 */ /* 0x010fca00078ec0ff */
[----:B------:R2:W-:Y:S02]  /*10440*/  @!P1 STS [R17+0x28cd0], R33 ;  /* 0x028cd02111009388 */ /* 0x0005e40000000800 */
[----:B--23--:R-:W-:Y:S01]  /*10450*/  MOV R33, R14 ;  /* 0x0000000e00217202 */ /* 0x00cfe20000000f00 */
[----:B------:R-:W-:Y:S06]  /*10460*/  BAR.ARV 0x5, 0x180 ;  /* 0x0146000000007b1d */ /* 0x000fec0000002000 */
.L_x_4128:
[----:B------:R-:W-:Y:S02]  /*10470*/  ULDC UR4, c[0x0][0xc38] ;  /* 0x00030e0000047ab9 */ /* 0x000fe40000000800 */
[----:B---3--:R-:W-:-:S13]  /*10480*/  ISETP.GE.AND P0, PT, R33, UR4, PT ;  /* 0x0000000421007c0c */ /* 0x008fda000bf06270 */
[----:B------:R-:W-:Y:S05]  /*10490*/  @!P0 BRA `(.L_x_4130) ;  /* 0xffffffc800a88947 */ /* 0x000fea000383ffff */
.L_x_4081:
        /* <DEDUP_REMOVED lines=12> */
.L_x_4205:
[----:B------:R-:W-:Y:S05]  /*10560*/  BSYNC B0 ;  /* 0x0000000000007941 */ /* 0x000fea0003800000 */
.L_x_4131:
[----:B------:R-:W-:-:S03]  /*10570*/  UMOV UR4, 0xffffffff ;  /* 0xffffffff00047882 */ /* 0x000fc60000000000 */
[----:B------:R-:W-:Y:S05]  /*10580*/  BRA.DIV UR4, `(.L_x_4133) ;  /* 0x0000002604707947 */ /* 0x000fea000b800000 */
[----:B---3--:R-:W3:Y:S02]  /*10590*/  S2R R0, SR_TID.X ;  /* 0x0000000000007919 */ /* 0x008ee40000002100 */
[----:B---3--:R-:W-:-:S04]  /*105a0*/  SHF.R.U32.HI R0, RZ, 0x5, R0 ;  /* 0x00000005ff007819 */ /* 0x008fc80000011600 */
[----:B------:R-:W-:-:S05]  /*105b0*/  LOP3.LUT R0, R0, 0x3, RZ, 0xc0, !PT ;  /* 0x0000000300007812 */ /* 0x000fca00078ec0ff */
[----:B------:R3:W4:Y:S02]  /*105c0*/  SHFL.IDX PT, R14, R0, RZ, 0x1f ;  /* 0x00001fff000e7589 */ /* 0x00072400000e0000 */
.L_x_4208:
[----:B----4-:R-:W-:Y:S01]  /*105d0*/  ISETP.NE.AND P0, PT, R14, RZ, PT ;  /* 0x000000ff0e00720c */ /* 0x010fe20003f05270 */
[----:B------:R-:W-:-:S12]  /*105e0*/  BSSY B0, `(.L_x_4134) ;  /* 0x0000024000007945 */ /* 0x000fd80003800000 */
[----:B------:R-:W-:Y:S05]  /*105f0*/  @P0 BRA `(.L_x_4135) ;  /* 0x0000000000880947 */ /* 0x000fea0003800000 */
[----:B------:R-:W-:-:S03]  /*10600*/  UMOV UR4, 0xffffffff ;  /* 0xffffffff00047882 */ /* 0x000fc60000000000 */
[----:B------:R-:W-:Y:S05]  /*10610*/  BRA.DIV UR4, `(.L_x_4136) ;  /* 0x0000002604807947 */ /* 0x000fea000b800000 */
[----:B------:R-:W-:-:S13]  /*10620*/  ELECT P6, URZ, PT ;  /* 0x00000000003f782f */ /* 0x000fda00038c0000 */
.L_x_4211:
[----:B------:R-:W-:Y:S05]  /*10630*/  @!P6 BRA `(.L_x_4135) ;  /* 0x000000000078e947 */ /* 0x000fea0003800000 */
[----:B------:R-:W-:-:S06]  /*10640*/  ULOP3.LUT UR4, UR39, 0x2, URZ, 0xfc, !UPT ;  /* 0x0000000227047892 */ /* 0x000fcc000f8efc3f */
[----:B---3--:R-:W-:-:S05]  /*10650*/  IMAD.U32 R0, RZ, RZ, UR4 ;  /* 0x00000004ff007e24 */ /* 0x008fca000f8e00ff */
[----:B------:R-:W-:-:S13]  /*10660*/  ISETP.NE.AND P0, PT, R0, 0x3, PT ;  /* 0x000000030000780c */ /* 0x000fda0003f05270 */
[----:B------:R-:W-:Y:S05]  /*10670*/  @!P0 BRA `(.L_x_4137) ;  /* 0x0000000000048947 */ /* 0x000fea0003800000 */
[----:B------:R-:W-:Y:S01]  /*10680*/  BPT.TRAP 0x1 ;  /* 0x000000040000795c */ /* 0x000fe20000300000 */
.L_x_4137:
[C---:B------:R-:W-:Y:S01]  /*10690*/  LEA R5, R18.reuse, R7, 0x3 ;  /* 0x0000000712057211 */ /* 0x040fe200078e18ff */
[----:B------:R-:W-:Y:S01]  /*106a0*/  VIADD R18, R18, 0x1 ;  /* 0x0000000112127836 */ /* 0x000fe20000000000 */
[----:B------:R-:W-:-:S04]  /*106b0*/  SHF.L.U32 R0, R22, 0x1f, RZ ;  /* 0x0000001f16007819 */ /* 0x000fc800000006ff */
[----:B------:R-:W3:Y:S01]  /*106c0*/  SYNCS.PHASECHK.TRANS64.TRYWAIT P1, [R5+URZ+0x28c40], R0 ;  /* 0x028c4000050075a7 */ /* 0x000ee2000802017f */
[----:B------:R-:W-:-:S04]  /*106d0*/  ISETP.NE.AND P2, PT, R18, 0x2, PT ;  /* 0x000000021200780c */ /* 0x000fc80003f45270 */
[----:B------:R-:W-:Y:S01]  /*106e0*/  SEL R3, RZ, 0x1, P2 ;  /* 0x00000001ff037807 */ /* 0x000fe20001000000 */
[----:B---3--:R-:W-:Y:S08]  /*106f0*/  @!P1 BRA `(.L_x_4138) ;  /* 0x0000002400689947 */ /* 0x008ff00003800000 */
.L_x_4212:
[----:B------:R-:W-:Y:S02]  /*10700*/  SEL R18, R18, RZ, P2 ;  /* 0x000000ff12127207 */ /* 0x000fe40001000000 */
[----:B------:R-:W-:Y:S01]  /*10710*/  LOP3.LUT R2, R22, R3, RZ, 0x3c, !PT ;  /* 0x0000000316027212 */ /* 0x000fe200078e3cff */
[----:B------:R-:W-:Y:S06]  /*10720*/  @!P0 BRA `(.L_x_4139) ;  /* 0x0000000000048947 */ /* 0x000fec0003800000 */
[----:B------:R-:W-:Y:S01]  /*10730*/  BPT.TRAP 0x1 ;  /* 0x000000040000795c */ /* 0x000fe20000300000 */
.L_x_4139:
[----:B------:R-:W-:Y:S01]  /*10740*/  IMAD R3, R18, 0x8, R7 ;  /* 0x0000000812037824 */ /* 0x000fe200078e0207 */
[----:B------:R-:W-:-:S04]  /*10750*/  SHF.L.U32 R2, R2, 0x1f, RZ ;  /* 0x0000001f02027819 */ /* 0x000fc800000006ff */
[----:B------:R-:W4:Y:S02]  /*10760*/  SYNCS.PHASECHK.TRANS64.TRYWAIT P1, [R3+URZ+0x28c40], R2 ;  /* 0x028c4002030075a7 */ /* 0x000f24000802017f */
[----:B----4-:R-:W-:Y:S05]  /*10770*/  @!P1 BRA `(.L_x_4140) ;  /* 0x00000024005c9947 */ /* 0x010fea0003800000 */
.L_x_4213:
[----:B------:R-:W-:Y:S05]  /*10780*/  @!P0 BRA `(.L_x_4141) ;  /* 0x0000000000048947 */ /* 0x000fea0003800000 */
[----:B------:R-:W-:Y:S01]  /*10790*/  BPT.TRAP 0x1 ;  /* 0x000000040000795c */ /* 0x000fe20000300000 */
.L_x_4141:
[----:B------:R-:W0:Y:S02]  /*107a0*/  SYNCS.PHASECHK.TRANS64.TRYWAIT P1, [R5+URZ+0x28c60], R0 ;  /* 0x028c6000050075a7 */ /* 0x000e24000802017f */
[----:B0-----:R-:W-:Y:S05]  /*107b0*/  @!P1 BRA `(.L_x_4142) ;  /* 0x0000002400609947 */ /* 0x001fea0003800000 */
.L_x_4214:
[----:B------:R-:W-:Y:S05]  /*107c0*/  @!P0 BRA `(.L_x_4143) ;  /* 0x0000000000048947 */ /* 0x000fea0003800000 */
[----:B------:R-:W-:Y:S01]  /*107d0*/  BPT.TRAP 0x1 ;  /* 0x000000040000795c */ /* 0x000fe20000300000 */
.L_x_4143:
[----:B------:R0:W0:Y:S02]  /*107e0*/  SYNCS.PHASECHK.TRANS64.TRYWAIT P0, [R3+URZ+0x28c60], R2 ;  /* 0x028c6002030075a7 */ /* 0x000024000800017f */
[----:B0-----:R-:W-:Y:S05]  /*107f0*/  @!P0 NANOSLEEP.SYNCS 0x989680 ;  /* 0x009896800000895d */ /* 0x001fea0003900000 */
[----:B------:R-:W0:Y:S02]  /*10800*/  @!P0 SYNCS.PHASECHK.TRANS64 P0, [R3+URZ+0x28c60], R2 ;  /* 0x028c6002030085a7 */ /* 0x000e24000800007f */
[----:B0-----:R-:W-:Y:S05]  /*10810*/  @!P0 BRA `(.L_x_4143) ;  /* 0xfffffffc00f08947 */ /* 0x001fea000383ffff */
.L_x_4135:
[----:B------:R-:W-:Y:S05]  /*10820*/  BSYNC B0 ;  /* 0x0000000000007941 */ /* 0x000fea0003800000 */
.L_x_4134:
[----:B------:R-:W-:Y:S05]  /*10830*/  EXIT ;  /* 0x000000000000794d */ /* 0x000fea0003800000 */
.L_x_4025:
[----:B0-----:R-:W-:-:S04]  /*10840*/  IMAD.U32 R3, RZ, RZ, UR21 ;  /* 0x00000015ff037e24 */ /* 0x001fc8000f8e00ff */
[----:B------:R0:W1:Y:S03]  /*10850*/  SYNCS.PHASECHK.TRANS64.TRYWAIT P1, [R3+URZ+0x28c50], R0 ;  /* 0x028c5000030075a7 */ /* 0x000066000802017f */
[----:B-1----:R-:W-:Y:S05]  /*10860*/  @!P1 NANOSLEEP.SYNCS 0x989680 ;  /* 0x009896800000995d */ /* 0x002fea0003900000 */
[----:B------:R-:W1:Y:S02]  /*10870*/  @!P1 SYNCS.PHASECHK.TRANS64 P1, [R3+URZ+0x28c50], R0 ;  /* 0x028c5000030095a7 */ /* 0x000e64000802007f */
[----:B-1----:R-:W-:Y:S05]  /*10880*/  @!P1 BRA `(.L_x_4025) ;  /* 0xfffffffc00ec9947 */ /* 0x002fea000383ffff */
[----:B------:R-:W-:Y:S05]  /*10890*/  BRA `(.L_x_4144) ;  /* 0xffffff1000307947 */ /* 0x000fea000383ffff */
.L_x_4031:
[----:B-1----:R-:W-:-:S04]  /*108a0*/  MOV R3, UR21 ;  /* 0x0000001500037c02 */ /* 0x002fc80008000f00 */
[----:B------:R1:W2:Y:S03]  /*108b0*/  SYNCS.PHASECHK.TRANS64.TRYWAIT P1, [R3+URZ+0x28c50], R0 ;  /* 0x028c5000030075a7 */ /* 0x0002a6000802017f */
[----:B--2---:R-:W-:Y:S05]  /*108c0*/  @!P1 NANOSLEEP.SYNCS 0x989680 ;  /* 0x009896800000995d */ /* 0x004fea0003900000 */
[----:B------:R-:W2:Y:S02]  /*108d0*/  @!P1 SYNCS.PHASECHK.TRANS64 P1, [R3+URZ+0x28c50], R0 ;  /* 0x028c5000030095a7 */ /* 0x000ea4000802007f */
[----:B--2---:R-:W-:Y:S05]  /*108e0*/  @!P1 BRA `(.L_x_4031) ;  /* 0xfffffffc00ec9947 */ /* 0x004fea000383ffff */
[----:B------:R-:W-:Y:S05]  /*108f0*/  BRA `(.L_x_4030) ;  /* 0xffffff1c00287947 */ /* 0x000fea000383ffff */
.L_x_4035:
[----:B0-----:R-:W-:-:S04]  /*10900*/  IMAD.U32 R3, RZ, RZ, UR42 ;  /* 0x0000002aff037e24 */ /* 0x001fc8000f8e00ff */
[----:B------:R0:W1:Y:S03]  /*10910*/  SYNCS.PHASECHK.TRANS64.TRYWAIT P1, [R3+URZ+0x28c00], R0 ;  /* 0x028c0000030075a7 */ /* 0x000066000802017f */
[----:B-1----:R-:W-:Y:S05]  /*10920*/  @!P1 NANOSLEEP.SYNCS 0x989680 ;  /* 0x009896800000995d */ /* 0x002fea0003900000 */
[----:B------:R-:W1:Y:S02]  /*10930*/  @!P1 SYNCS.PHASECHK.TRANS64 P1, [R3+URZ+0x28c00], R0 ;  /* 0x028c0000030095a7 */ /* 0x000e64000802007f */
[----:B-1----:R-:W-:Y:S05]  /*10940*/  @!P1 BRA `(.L_x_4035) ;  /* 0xfffffffc00ec9947 */ /* 0x002fea000383ffff */
[----:B------:R-:W-:Y:S05]  /*10950*/  BRA `(.L_x_4145) ;  /* 0xffffff2c00c87947 */ /* 0x000fea000383ffff */
.L_x_4039:
[----:B--2---:R2:W3:Y:S02]  /*10960*/  SYNCS.PHASECHK.TRANS64.TRYWAIT P1, [R7+URZ+0x28c30], R8 ;  /* 0x028c3008070075a7 */ /* 0x0044e4000802017f */
[----:B---3--:R-:W-:Y:S05]  /*10970*/  @!P1 NANOSLEEP.SYNCS 0x989680 ;  /* 0x009896800000995d */ /* 0x008fea0003900000 */
[----:B------:R-:W3:Y:S02]  /*10980*/  @!P1 SYNCS.PHASECHK.TRANS64 P1, [R7+URZ+0x28c30], R8 ;  /* 0x028c3008070095a7 */ /* 0x000ee4000802007f */
[----:B---3--:R-:W-:Y:S05]  /*10990*/  @!P1 BRA `(.L_x_4039) ;  /* 0xfffffffc00f09947 */ /* 0x008fea000383ffff */
[----:B------:R-:W-:Y:S05]  /*109a0*/  BRA `(.L_x_4038) ;  /* 0xffffff2c00e47947 */ /* 0x000fea000383ffff */
.L_x_4044:
[----:B-1----:R1:W3:Y:S02]  /*109b0*/  SYNCS.PHASECHK.TRANS64.TRYWAIT P1, [R7+URZ+0x28c50], R8 ;  /* 0x028c5008070075a7 */ /* 0x0022e4000802017f */
[----:B---3--:R-:W-:Y:S05]  /*109c0*/  @!P1 NANOSLEEP.SYNCS 0x989680 ;  /* 0x009896800000995d */ /* 0x008fea0003900000 */
[----:B------:R-:W3:Y:S02]  /*109d0*/  @!P1 SYNCS.PHASECHK.TRANS64 P1, [R7+URZ+0x28c50], R8 ;  /* 0x028c5008070095a7 */ /* 0x000ee4000802007f */
[----:B---3--:R-:W-:Y:S05]  /*109e0*/  @!P1 BRA `(.L_x_4044) ;  /* 0xfffffffc00f09947 */ /* 0x008fea000383ffff */
[----:B------:R-:W-:Y:S05]  /*109f0*/  BRA `(.L_x_4043) ;  /* 0xffffff44007c7947 */ /* 0x000fea000383ffff */
.L_x_4050:
[----:B-1----:R-:W-:-:S04]  /*10a00*/  IMAD.U32 R6, RZ, RZ, UR23 ;  /* 0x00000017ff067e24 */ /* 0x002fc8000f8e00ff */
[----:B------:R1:W3:Y:S03]  /*10a10*/  SYNCS.PHASECHK.TRANS64.TRYWAIT P1, [R6+URZ+0x28c30], R7 ;  /* 0x028c3007060075a7 */ /* 0x0002e6000802017f */
[----:B---3--:R-:W-:Y:S05]  /*10a20*/  @!P1 NANOSLEEP.SYNCS 0x989680 ;  /* 0x009896800000995d */ /* 0x008fea0003900000 */
[----:B------:R-:W3:Y:S02]  /*10a30*/  @!P1 SYNCS.PHASECHK.TRANS64 P1, [R6+URZ+0x28c30], R7 ;  /* 0x028c3007060095a7 */ /* 0x000ee4000802007f */
[----:B---3--:R-:W-:Y:S05]  /*10a40*/  @!P1 BRA `(.L_x_4050) ;  /* 0xfffffffc00ec9947 */ /* 0x008fea000383ffff */
[----:B------:R-:W-:Y:S05]  /*10a50*/  BRA `(.L_x_4049) ;  /* 0xffffff4800987947 */ /* 0x000fea000383ffff */
.L_x_4055:
[----:B-1----:R-:W-:-:S04]  /*10a60*/  IMAD.U32 R8, RZ, RZ, UR23 ;  /* 0x00000017ff087e24 */ /* 0x002fc8000f8e00ff */
[----:B------:R1:W2:Y:S03]  /*10a70*/  SYNCS.PHASECHK.TRANS64.TRYWAIT P1, [R8+URZ+0x28c50], R7 ;  /* 0x028c5007080075a7 */ /* 0x0002a6000802017f */
[----:B--2---:R-:W-:Y:S05]  /*10a80*/  @!P1 NANOSLEEP.SYNCS 0x989680 ;  /* 0x009896800000995d */ /* 0x004fea0003900000 */
[----:B------:R-:W2:Y:S02]  /*10a90*/  @!P1 SYNCS.PHASECHK.TRANS64 P1, [R8+URZ+0x28c50], R7 ;  /* 0x028c5007080095a7 */ /* 0x000ea4000802007f */
[----:B--2---:R-:W-:Y:S05]  /*10aa0*/  @!P1 BRA `(.L_x_4055) ;  /* 0xfffffffc00ec9947 */ /* 0x004fea000383ffff */
[----:B------:R-:W-:Y:S05]  /*10ab0*/  BRA `(.L_x_4054) ;  /* 0xffffff68001c7947 */ /* 0x000fea000383ffff */
.L_x_4062:
[----:B-1----:R-:W-:-:S04]  /*10ac0*/  MOV R6, UR22 ;  /* 0x0000001600067c02 */ /* 0x002fc80008000f00 */
[----:B------:R1:W4:Y:S03]  /*10ad0*/  SYNCS.PHASECHK.TRANS64.TRYWAIT P1, [R6+URZ+0x28c30], R7 ;  /* 0x028c3007060075a7 */ /* 0x000326000802017f */
[----:B----4-:R-:W-:Y:S05]  /*10ae0*/  @!P1 NANOSLEEP.SYNCS 0x989680 ;  /* 0x009896800000995d */ /* 0x010fea0003900000 */
[----:B------:R-:W4:Y:S02]  /*10af0*/  @!P1 SYNCS.PHASECHK.TRANS64 P1, [R6+URZ+0x28c30], R7 ;  /* 0x028c3007060095a7 */ /* 0x000f24000802007f */
[----:B----4-:R-:W-:Y:S05]  /*10b00*/  @!P1 BRA `(.L_x_4062) ;  /* 0xfffffffc00ec9947 */ /* 0x010fea000383ffff */
[----:B------:R-:W-:Y:S05]  /*10b10*/  BRA `(.L_x_4061) ;  /* 0xffffff6c00107947 */ /* 0x000fea000383ffff */
.L_x_4067:
[----:B--2---:R-:W-:-:S04]  /*10b20*/  IMAD.U32 R8, RZ, RZ, UR22 ;  /* 0x00000016ff087e24 */ /* 0x004fc8000f8e00ff */
[----:B------:R2:W3:Y:S03]  /*10b30*/  SYNCS.PHASECHK.TRANS64.TRYWAIT P1, [R8+URZ+0x28c50], R7 ;  /* 0x028c5007080075a7 */ /* 0x0004e6000802017f */
[----:B---3--:R-:W-:Y:S05]  /*10b40*/  @!P1 NANOSLEEP.SYNCS 0x989680 ;  /* 0x009896800000995d */ /* 0x008fea0003900000 */
[----:B------:R-:W3:Y:S02]  /*10b50*/  @!P1 SYNCS.PHASECHK.TRANS64 P1, [R8+URZ+0x28c50], R7 ;  /* 0x028c5007080095a7 */ /* 0x000ee4000802007f */
[----:B---3--:R-:W-:Y:S05]  /*10b60*/  @!P1 BRA `(.L_x_4067) ;  /* 0xfffffffc00ec9947 */ /* 0x008fea000383ffff */
[----:B------:R-:W-:Y:S05]  /*10b70*/  BRA `(.L_x_4066) ;  /* 0xffffff8400347947 */ /* 0x000fea000383ffff */
.L_x_4092:
[----:B------:R-:W2:Y:S01]  /*10b80*/  S2R R20, SR_TID.X ;  /* 0x0000000000147919 */ /* 0x000ea20000002100 */
[----:B------:R-:W-:Y:S01]  /*10b90*/  IMAD.MOV.U32 R12, RZ, RZ, RZ ;  /* 0x000000ffff0c7224 */ /* 0x000fe200078e00ff */
[----:B------:R-:W-:Y:S01]  /*10ba0*/  MOV R11, 0x1f ;  /* 0x0000001f000b7802 */ /* 0x000fe20000000f00 */
[----:B------:R-:W-:Y:S01]  /*10bb0*/  IMAD.MOV.U32 R15, RZ, RZ, -0x1 ;  /* 0xffffffffff0f7424 */ /* 0x000fe200078e00ff */
[----:B--2---:R-:W-:-:S04]  /*10bc0*/  SHF.R.U32.HI R20, RZ, 0x5, R20 ;  /* 0x00000005ff147819 */ /* 0x004fc80000011614 */
[----:B------:R-:W-:-:S05]  /*10bd0*/  LOP3.LUT R20, R20, 0x3, RZ, 0xc0, !PT ;  /* 0x0000000314147812 */ /* 0x000fca00078ec0ff */
[----:B------:R-:W-:-:S07]  /*10be0*/  IMAD.MOV.U32 R13, RZ, RZ, R20 ;  /* 0x000000ffff0d7224 */ /* 0x000fce00078e0014 */
[----:B01---5:R-:W-:Y:S05]  /*10bf0*/  WARPSYNC.COLLECTIVE R15, `(.L_x_4146) ;  /* 0x000000000f087348 */ /* 0x023fea0003c00000 */
[----:B------:R2:W3:Y:S02]  /*10c00*/  SHFL.IDX P6, R14, R13, R12, R11 ;  /* 0x0000000c0d0e7389 */ /* 0x0004e400000c000b */
[----:B0123-5:R-:W-:Y:S01]  /*10c10*/  ENDCOLLECTIVE ;  /* 0x000000000000791b */ /* 0x02ffe20003800000 */
.L_x_4146:
[----:B------:R-:W-:Y:S05]  /*10c20*/  BRA `(.L_x_4147) ;  /* 0xffffffcc00487947 */ /* 0x000fea000383ffff */
.L_x_4095:
[----:B0-----:R0:W1:Y:S02]  /*10c30*/  SYNCS.PHASECHK.TRANS64.TRYWAIT P0, [R25+URZ+0x28c40], R0 ;  /* 0x028c4000190075a7 */ /* 0x001064000800017f */
[----:B-1----:R-:W-:Y:S05]  /*10c40*/  @!P0 NANOSLEEP.SYNCS 0x989680 ;  /* 0x009896800000895d */ /* 0x002fea0003900000 */
[----:B------:R-:W1:Y:S02]  /*10c50*/  @!P0 SYNCS.PHASECHK.TRANS64 P0, [R25+URZ+0x28c40], R0 ;  /* 0x028c4000190085a7 */ /* 0x000e64000800007f */
[----:B-1----:R-:W-:Y:S05]  /*10c60*/  @!P0 BRA `(.L_x_4095) ;  /* 0xfffffffc00f08947 */ /* 0x002fea000383ffff */
[----:B------:R-:W-:Y:S05]  /*10c70*/  BRA `(.L_x_4148) ;  /* 0xffffffcc00f07947 */ /* 0x000fea000383ffff */
.L_x_4096:
        /* <DEDUP_REMOVED lines=8> */
.L_x_4150:
[----:B------:R-:W-:Y:S05]  /*10d00*/  BSYNC B0 ;  /* 0x0000000000007941 */ /* 0x000fea0003800000 */
.L_x_4149:
[----:B------:R-:W-:Y:S01]  /*10d10*/  IMAD.MOV.U32 R13, RZ, RZ, R0 ;  /* 0x000000ffff0d7224 */ /* 0x000fe200078e0000 */
[----:B------:R-:W-:Y:S01]  /*10d20*/  MOV R12, RZ ;  /* 0x000000ff000c7202 */ /* 0x000fe20000000f00 */
[----:B------:R-:W-:Y:S01]  /*10d30*/  IMAD.MOV.U32 R11, RZ, RZ, 0x181f ;  /* 0x0000181fff0b7424 */ /* 0x000fe200078e00ff */
[----:B------:R-:W-:Y:S01]  /*10d40*/  @P0 LEA R7, R4, R17, 0x1 ;  /* 0x0000001104070211 */ /* 0x000fe200078e08ff */
[----:B------:R-:W-:Y:S02]  /*10d50*/  IMAD.MOV.U32 R15, RZ, RZ, -0x1 ;  /* 0xffffffffff0f7424 */ /* 0x000fe400078e00ff */
[----:B------:R-:W-:-:S07]  /*10d60*/  IMAD.MOV.U32 R2, RZ, RZ, R14 ;  /* 0x000000ffff027224 */ /* 0x000fce00078e000e */
[----:B------:R-:W-:Y:S05]  /*10d70*/  WARPSYNC.COLLECTIVE R15, `(.L_x_4151) ;  /* 0x000000000f087348 */ /* 0x000fea0003c00000 */
[----:B------:R0:W1:Y:S02]  /*10d80*/  SHFL.IDX P6, R14, R13, R12, R11 ;  /* 0x0000000c0d0e7389 */ /* 0x00006400000c000b */
[----:B01----:R-:W-:Y:S01]  /*10d90*/  ENDCOLLECTIVE ;  /* 0x000000000000791b */ /* 0x003fe20003800000 */
.L_x_4151:
        /* <DEDUP_REMOVED lines=8> */
.L_x_4152:
[----:B------:R-:W-:Y:S01]  /*10e20*/  @!PT LDS RZ, [RZ] ;  /* 0x00000000fffff984 */ /* 0x000fe20000000800 */
[----:B------:R-:W-:Y:S01]  /*10e30*/  @!PT LDS RZ, [RZ] ;  /* 0x00000000fffff984 */ /* 0x000fe20000000800 */
[----:B------:R-:W-:Y:S01]  /*10e40*/  @!PT LDS RZ, [RZ] ;  /* 0x00000000fffff984 */ /* 0x000fe20000000800 */
[----:B------:R0:W-:Y:S01]  /*10e50*/  @P0 LDGSTS.E.BYPASS.LTC128B.128 [R7+0x22400], desc[UR50][R2.64], !P2 ;  /* 0x2240000002070fae */ /* 0x0001e2000d101d72 */
[----:B------:R-:W-:Y:S01]  /*10e60*/  ISETP.GE.AND P0, PT, R27, 0x11, PT ;  /* 0x000000111b00780c */ /* 0x000fe20003f06270 */
[----:B------:R-:W-:-:S12]  /*10e70*/  IMAD.MOV.U32 R13, RZ, RZ, R0 ;  /* 0x000000ffff0d7224 */ /* 0x000fd800078e0000 */
[----:B------:R-:W-:Y:S01]  /*10e80*/  @P0 IMAD R9, R4, 0x2, R17 ;  /* 0x0000000204090824 */ /* 0x000fe200078e0211 */
[----:B0-----:R-:W-:-:S07]  /*10e90*/  MOV R2, R14 ;  /* 0x0000000e00027202 */ /* 0x001fce0000000f00 */
[----:B------:R-:W-:Y:S05]  /*10ea0*/  WARPSYNC.COLLECTIVE R15, `(.L_x_4153) ;  /* 0x000000000f087348 */ /* 0x000fea0003c00000 */
[----:B------:R0:W1:Y:S02]  /*10eb0*/  SHFL.IDX P6, R14, R13, R12, R11 ;  /* 0x0000000c0d0e7389 */ /* 0x00006400000c000b */
[----:B01----:R-:W-:Y:S01]  /*10ec0*/  ENDCOLLECTIVE ;  /* 0x000000000000791b */ /* 0x003fe20003800000 */
.L_x_4153:
        /* <DEDUP_REMOVED lines=8> */
.L_x_4154:
        /* <DEDUP_REMOVED lines=11> */
.L_x_4155:
[----:B------:R-:W-:Y:S01]  /*11000*/  MOV R13, R5 ;  /* 0x00000005000d7202 */ /* 0x000fe20000000f00 */
[----:B------:R-:W-:Y:S01]  /*11010*/  IMAD.MOV.U32 R12, RZ, RZ, 0x3 ;  /* 0x00000003ff0c7424 */ /* 0x000fe200078e00ff */
[----:B------:R-:W-:-:S05]  /*11020*/  @P0 LEA R14, P1, R6, R14, 0x1 ;  /* 0x0000000e060e0211 */ /* 0x000fca00078208ff */
[----:B------:R-:W-:Y:S02]  /*11030*/  @P0 IMAD.X R3, RZ, RZ, R2, P1 ;  /* 0x000000ffff030224 */ /* 0x000fe400008e0602 */
[----:B------:R-:W-:-:S07]  /*11040*/  @P0 IMAD.MOV.U32 R2, RZ, RZ, R14 ;  /* 0x000000ffff020224 */ /* 0x000fce00078e000e */
[----:B------:R-:W-:Y:S05]  /*11050*/  WARPSYNC.COLLECTIVE R15, `(.L_x_4156) ;  /* 0x000000000f087348 */ /* 0x000fea0003c00000 */
[----:B------:R0:W1:Y:S02]  /*11060*/  SHFL.IDX P6, R14, R13, R12, R11 ;  /* 0x0000000c0d0e7389 */ /* 0x00006400000c000b */
[----:B01----:R-:W-:Y:S01]  /*11070*/  ENDCOLLECTIVE ;  /* 0x000000000000791b */ /* 0x003fe20003800000 */
.L_x_4156:
        /* <DEDUP_REMOVED lines=9> */
.L_x_4157:
[----:B------:R-:W-:Y:S05]  /*11110*/  BRA `(.L_x_4158) ;  /* 0xffffffcc00a87947 */ /* 0x000fea000383ffff */
.L_x_4101:
[----:B------:R-:W-:Y:S01]  /*11120*/  MOV R13, R5 ;  /* 0x00000005000d7202 */ /* 0x000fe20000000f00 */
[----:B------:R-:W-:Y:S02]  /*11130*/  IMAD.MOV.U32 R12, RZ, RZ, RZ ;  /* 0x000000ffff0c7224 */ /* 0x000fe400078e00ff */
[----:B------:R-:W-:Y:S02]  /*11140*/  IMAD.MOV.U32 R11, RZ, RZ, 0x181f ;  /* 0x0000181fff0b7424 */ /* 0x000fe400078e00ff */
[----:B------:R-:W-:Y:S02]  /*11150*/  IMAD.MOV.U32 R15, RZ, RZ, -0x1 ;  /* 0xffffffffff0f7424 */ /* 0x000fe400078e00ff */
[----:B------:R-:W-:-:S07]  /*11160*/  IMAD.U32 R3, RZ, RZ, UR43 ;  /* 0x0000002bff037e24 */ /* 0x000fce000f8e00ff */
[----:B-1---5:R-:W-:Y:S05]  /*11170*/  WARPSYNC.COLLECTIVE R15, `(.L_x_4159) ;  /* 0x000000000f087348 */ /* 0x022fea0003c00000 */
[----:B------:R0:W2:Y:S02]  /*11180*/  SHFL.IDX P6, R14, R13, R12, R11 ;  /* 0x0000000c0d0e7389 */ /* 0x0000a400000c000b */
[----:B012--5:R-:W-:Y:S01]  /*11190*/  ENDCOLLECTIVE ;  /* 0x000000000000791b */ /* 0x027fe20003800000 */
.L_x_4159:
[----:B------:R-:W-:-:S04]  /*111a0*/  IMAD R4, R3, 0x40, R36 ;  /* 0x0000004003047824 */ /* 0x000fc800078e0224 */
[C---:B------:R-:W-:Y:S01]  /*111b0*/  VIADD R6, R4.reuse, 0x10 ;  /* 0x0000001004067836 */ /* 0x040fe20000000000 */
[----:B------:R-:W-:Y:S01]  /*111c0*/  ISETP.GE.AND P0, PT, R4, UR37, PT ;  /* 0x0000002504007c0c */ /* 0x000fe2000bf06270 */
[----:B------:R-:W-:Y:S01]  /*111d0*/  IMAD.MOV.U32 R13, RZ, RZ, R0 ;  /* 0x000000ffff0d7224 */ /* 0x000fe200078e0000 */
[----:B------:R-:W-:-:S11]  /*111e0*/  MOV R2, R14 ;  /* 0x0000000e00027202 */ /* 0x000fd60000000f00 */
[----:B------:R-:W-:Y:S05]  /*111f0*/  WARPSYNC.COLLECTIVE R15, `(.L_x_4160) ;  /* 0x000000000f087348 */ /* 0x000fea0003c00000 */
[----:B------:R0:W1:Y:S02]  /*11200*/  SHFL.IDX P6, R14, R13, R12, R11 ;  /* 0x0000000c0d0e7389 */ /* 0x00006400000c000b */
[----:B01----:R-:W-:Y:S01]  /*11210*/  ENDCOLLECTIVE ;  /* 0x000000000000791b */ /* 0x003fe20003800000 */
.L_x_4160:
        /* <DEDUP_REMOVED lines=8> */
.L_x_4161:
        /* <DEDUP_REMOVED lines=11> */
.L_x_4162:
        /* <DEDUP_REMOVED lines=8> */
.L_x_4163:
[----:B------:R-:W-:Y:S01]  /*113d0*/  @!PT LDS RZ, [RZ] ;  /* 0x00000000fffff984 */ /* 0x000fe20000000800 */
[----:B------:R-:W-:Y:S01]  /*113e0*/  @!PT LDS RZ, [RZ] ;  /* 0x00000000fffff984 */ /* 0x000fe20000000800 */
[----:B------:R-:W-:Y:S01]  /*113f0*/  @!PT LDS RZ, [RZ] ;  /* 0x00000000fffff984 */ /* 0x000fe20000000800 */
[----:B------:R0:W-:Y:S01]  /*11400*/  @!P0 LDGSTS.E.BYPASS.LTC128B.128 [R8+0x20c00], desc[UR50][R2.64], !P5 ;  /* 0x20c0000002088fae */ /* 0x0001e2000e901d72 */
[----:B------:R-:W-:Y:S01]  /*11410*/  ISETP.GE.AND P0, PT, R6, UR37, PT ;  /* 0x0000002506007c0c */ /* 0x000fe2000bf06270 */
[----:B------:R-:W-:Y:S01]  /*11420*/  IMAD.MOV.U32 R13, RZ, RZ, R0 ;  /* 0x000000ffff0d7224 */ /* 0x000fe200078e0000 */
[----:B0-----:R-:W-:-:S11]  /*11430*/  MOV R2, R14 ;  /* 0x0000000e00027202 */ /* 0x001fd60000000f00 */
[----:B------:R-:W-:Y:S05]  /*11440*/  WARPSYNC.COLLECTIVE R15, `(.L_x_4164) ;  /* 0x000000000f087348 */ /* 0x000fea0003c00000 */
[----:B------:R0:W1:Y:S02]  /*11450*/  SHFL.IDX P6, R14, R13, R12, R11 ;  /* 0x0000000c0d0e7389 */ /* 0x00006400000c000b */
[----:B01----:R-:W-:Y:S01]  /*11460*/  ENDCOLLECTIVE ;  /* 0x000000000000791b */ /* 0x003fe20003800000 */
.L_x_4164:
        /* <DEDUP_REMOVED lines=8> */
.L_x_4165:
        /* <DEDUP_REMOVED lines=9> */
.L_x_4166:
[----:B------:R-:W-:Y:S05]  /*11580*/  BRA `(.L_x_4167) ;  /* 0xffffffd000807947 */ /* 0x000fea000383ffff */
.L_x_4104:
[----:B0-----:R0:W2:Y:S02]  /*11590*/  SYNCS.PHASECHK.TRANS64.TRYWAIT P0, [R17+URZ+0x28c20], R0 ;  /* 0x028c2000110075a7 */ /* 0x0010a4000800017f */
[----:B--2---:R-:W-:Y:S05]  /*115a0*/  @!P0 NANOSLEEP.SYNCS 0x989680 ;  /* 0x009896800000895d */ /* 0x004fea0003900000 */
[----:B------:R-:W2:Y:S02]  /*115b0*/  @!P0 SYNCS.PHASECHK.TRANS64 P0, [R17+URZ+0x28c20], R0 ;  /* 0x028c2000110085a7 */ /* 0x000ea4000800007f */
[----:B--2---:R-:W-:Y:S05]  /*115c0*/  @!P0 BRA `(.L_x_4104) ;  /* 0xfffffffc00f08947 */ /* 0x004fea000383ffff */
[----:B------:R-:W-:Y:S05]  /*115d0*/  BRA `(.L_x_4168) ;  /* 0xffffffd000dc7947 */ /* 0x000fea000383ffff */
.L_x_4107:
[----:B0-----:R0:W2:Y:S02]  /*115e0*/  SYNCS.PHASECHK.TRANS64.TRYWAIT P0, [R25+URZ+0x28c60], R0 ;  /* 0x028c6000190075a7 */ /* 0x0010a4000800017f */
[----:B--2---:R-:W-:Y:S05]  /*115f0*/  @!P0 NANOSLEEP.SYNCS 0x989680 ;  /* 0x009896800000895d */ /* 0x004fea0003900000 */
[----:B------:R-:W2:Y:S02]  /*11600*/  @!P0 SYNCS.PHASECHK.TRANS64 P0, [R25+URZ+0x28c60], R0 ;  /* 0x028c6000190085a7 */ /* 0x000ea4000800007f */
[----:B--2---:R-:W-:Y:S05]  /*11610*/  @!P0 BRA `(.L_x_4107) ;  /* 0xfffffffc00f08947 */ /* 0x004fea000383ffff */
[----:B------:R-:W-:Y:S05]  /*11620*/  BRA `(.L_x_4169) ;  /* 0xffffffd000ec7947 */ /* 0x000fea000383ffff */
.L_x_4108:
[----:B------:R-:W-:Y:S01]  /*11630*/  BSSY B0, `(.L_x_4170) ;  /* 0x0000008000007945 */ /* 0x000fe20003800000 */
[----:B------:R-:W-:Y:S01]  /*11640*/  MOV R13, R7 ;  /* 0x00000007000d7202 */ /* 0x000fe20000000f00 */
[----:B------:R-:W-:Y:S02]  /*11650*/  IMAD.MOV.U32 R12, RZ, RZ, RZ ;  /* 0x000000ffff0c7224 */ /* 0x000fe400078e00ff */
[----:B------:R-:W-:Y:S02]  /*11660*/  IMAD.MOV.U32 R11, RZ, RZ, 0x181f ;  /* 0x0000181fff0b7424 */ /* 0x000fe400078e00ff */
[----:B------:R-:W-:-:S07]  /*11670*/  IMAD.MOV.U32 R15, RZ, RZ, -0x1 ;  /* 0xffffffffff0f7424 */ /* 0x000fce00078e00ff */
[----:B-1----:R-:W-:Y:S05]  /*11680*/  WARPSYNC.COLLECTIVE R15, `(.L_x_4171) ;  /* 0x000000000f087348 */ /* 0x002fea0003c00000 */
[----:B------:R0:W2:Y:S02]  /*11690*/  SHFL.IDX P6, R14, R13, R12, R11 ;  /* 0x0000000c0d0e7389 */ /* 0x0000a400000c000b */
[----:B012---:R-:W-:Y:S01]  /*116a0*/  ENDCOLLECTIVE ;  /* 0x000000000000791b */ /* 0x007fe20003800000 */
.L_x_4171:
[----:B------:R-:W-:Y:S05]  /*116b0*/  BSYNC B0 ;  /* 0x0000000000007941 */ /* 0x000fea0003800000 */
.L_x_4170:
[----:B------:R-:W0:Y:S01]  /*116c0*/  S2R R8, SR_TID.X ;  /* 0x0000000000087919 */ /* 0x000e220000002100 */
[----:B------:R-:W-:Y:S01]  /*116d0*/  IMAD.MOV.U32 R13, RZ, RZ, R6 ;  /* 0x000000ffff0d7224 */ /* 0x000fe200078e0006 */
[----:B------:R-:W-:Y:S01]  /*116e0*/  MOV R3, R14 ;  /* 0x0000000e00037202 */ /* 0x000fe20000000f00 */
[----:B------:R-:W-:Y:S01]  /*116f0*/  IMAD.MOV.U32 R12, RZ, RZ, RZ ;  /* 0x000000ffff0c7224 */ /* 0x000fe200078e00ff */
[C---:B------:R-:W-:Y:S01]  /*11700*/  LOP3.LUT P1, RZ, R32.reuse, 0x1, RZ, 0xc0, !PT ;  /* 0x0000000120ff7812 */ /* 0x040fe2000782c0ff */
[----:B------:R-:W-:Y:S01]  /*11710*/  IMAD.MOV.U32 R11, RZ, RZ, 0x181f ;  /* 0x0000181fff0b7424 */ /* 0x000fe200078e00ff */
[----:B------:R-:W-:Y:S01]  /*11720*/  LEA R5, R5, R17, 0x1 ;  /* 0x0000001105057211 */ /* 0x000fe200078e08ff */
[----:B------:R-:W-:Y:S01]  /*11730*/  IMAD.MOV.U32 R15, RZ, RZ, -0x1 ;  /* 0xffffffffff0f7424 */ /* 0x000fe200078e00ff */
[C---:B------:R-:W-:Y:S02]  /*11740*/  LOP3.LUT P5, RZ, R32.reuse, 0x2, RZ, 0xc0, !PT ;  /* 0x0000000220ff7812 */ /* 0x040fe400078ac0ff */
[----:B------:R-:W-:-:S13]  /*11750*/  LOP3.LUT P4, RZ, R32, 0x4, RZ, 0xc0, !PT ;  /* 0x0000000420ff7812 */ /* 0x000fda000788c0ff */
[----:B0-----:R-:W-:Y:S05]  /*11760*/  WARPSYNC.COLLECTIVE R15, `(.L_x_4172) ;  /* 0x000000000f087348 */ /* 0x001fea0003c00000 */
[----:B------:R1:W2:Y:S02]  /*11770*/  SHFL.IDX P6, R14, R13, R12, R11 ;  /* 0x0000000c0d0e7389 */ /* 0x0002a400000c000b */
[----:B012---:R-:W-:Y:S01]  /*11780*/  ENDCOLLECTIVE ;  /* 0x000000000000791b */ /* 0x007fe20003800000 */
.L_x_4172:
[C---:B------:R-:W-:Y:S02]  /*11790*/  LOP3.LUT P3, RZ, R32.reuse, 0x8, RZ, 0xc0, !PT ;  /* 0x0000000820ff7812 */ /* 0x040fe4000786c0ff */
[----:B------:R-:W-:Y:S02]  /*117a0*/  LOP3.LUT P2, RZ, R32, 0x10, RZ, 0xc0, !PT ;  /* 0x0000001020ff7812 */ /* 0x000fe4000784c0ff */
[----:B------:R-:W-:-:S04]  /*117b0*/  LOP3.LUT R16, R16, 0xfffffdff, RZ, 0xc0, !PT ;  /* 0xfffffdff10107812 */ /* 0x000fc800078ec0ff */
[----:B------:R-:W-:Y:S01]  /*117c0*/  @P1 LOP3.LUT R16, R16, 0x200, RZ, 0xfc, !PT ;  /* 0x0000020010101812 */ /* 0x000fe200078efcff */
[----:B------:R-:W-:Y:S02]  /*117d0*/  IMAD.MOV.U32 R13, RZ, RZ, R7 ;  /* 0x000000ffff0d7224 */ /* 0x000fe400078e0007 */
        /* <DEDUP_REMOVED lines=31> */
.L_x_4173:
[----:B------:R-:W-:Y:S01]  /*119d0*/  MOV R13, R6 ;  /* 0x00000006000d7202 */ /* 0x000fe20000000f00 */
[----:B------:R-:W-:-:S07]  /*119e0*/  IMAD.MOV.U32 R3, RZ, RZ, R14 ;  /* 0x000000ffff037224 */ /* 0x000fce00078e000e */
[----:B------:R-:W-:Y:S05]  /*119f0*/  WARPSYNC.COLLECTIVE R15, `(.L_x_4174) ;  /* 0x000000000f087348 */ /* 0x000fea0003c00000 */
[----:B------:R0:W1:Y:S02]  /*11a00*/  SHFL.IDX P6, R14, R13, R12, R11 ;  /* 0x0000000c0d0e7389 */ /* 0x00006400000c000b */
[----:B01----:R-:W-:Y:S01]  /*11a10*/  ENDCOLLECTIVE ;  /* 0x000000000000791b */ /* 0x003fe20003800000 */
.L_x_4174:
        /* <DEDUP_REMOVED lines=28> */
.L_x_4175:
[----:B------:R-:W-:Y:S01]  /*11be0*/  IMAD.MOV.U32 R13, RZ, RZ, R6 ;  /* 0x000000ffff0d7224 */ /* 0x000fe200078e0006 */
[----:B------:R-:W-:-:S07]  /*11bf0*/  MOV R8, R14 ;  /* 0x0000000e00087202 */ /* 0x000fce0000000f00 */
[----:B------:R-:W-:Y:S05]  /*11c00*/  WARPSYNC.COLLECTIVE R15, `(.L_x_4176) ;  /* 0x000000000f087348 */ /* 0x000fea0003c00000 */
[----:B------:R0:W1:Y:S02]  /*11c10*/  SHFL.IDX P6, R14, R13, R12, R11 ;  /* 0x0000000c0d0e7389 */ /* 0x00006400000c000b */
[----:B01----:R-:W-:Y:S01]  /*11c20*/  ENDCOLLECTIVE ;  /* 0x000000000000791b */ /* 0x003fe20003800000 */
.L_x_4176:
[----:B------:R-:W-:Y:S01]  /*11c30*/  IMAD.MOV.U32 R13, RZ, RZ, R7 ;  /* 0x000000ffff0d7224 */ /* 0x000fe200078e0007 */
[----:B------:R-:W-:Y:S02]  /*11c40*/  MOV R12, 0x3 ;  /* 0x00000003000c7802 */ /* 0x000fe40000000f00 */
        /* <DEDUP_REMOVED lines=26> */
.L_x_4177:
[----:B------:R-:W-:Y:S02]  /*11df0*/  IMAD.MOV.U32 R13, RZ, RZ, R6 ;  /* 0x000000ffff0d7224 */ /* 0x000fe400078e0006 */
[----:B------:R-:W-:-:S07]  /*11e00*/  IMAD.MOV.U32 R7, RZ, RZ, R14 ;  /* 0x000000ffff077224 */ /* 0x000fce00078e000e */
[----:B------:R-:W-:Y:S05]  /*11e10*/  WARPSYNC.COLLECTIVE R15, `(.L_x_4178) ;  /* 0x000000000f087348 */ /* 0x000fea0003c00000 */
[----:B------:R0:W1:Y:S02]  /*11e20*/  SHFL.IDX P6, R14, R13, R12, R11 ;  /* 0x0000000c0d0e7389 */ /* 0x00006400000c000b */
[----:B01----:R-:W-:Y:S01]  /*11e30*/  ENDCOLLECTIVE ;  /* 0x000000000000791b */ /* 0x003fe20003800000 */
.L_x_4178:
[----:B------:R-:W-:Y:S05]  /*11e40*/  BRA `(.L_x_4179) ;  /* 0xffffffd000947947 */ /* 0x000fea000383ffff */
.L_x_4114:
[----:B0-----:R0:W2:Y:S02]  /*11e50*/  SYNCS.PHASECHK.TRANS64.TRYWAIT P0, [R8+URZ+0x28c40], R20 ;  /* 0x028c4014080075a7 */ /* 0x0010a4000800017f */
[----:B--2---:R-:W-:Y:S05]  /*11e60*/  @!P0 NANOSLEEP.SYNCS 0x989680 ;  /* 0x009896800000895d */ /* 0x004fea0003900000 */
[----:B------:R-:W2:Y:S02]  /*11e70*/  @!P0 SYNCS.PHASECHK.TRANS64 P0, [R8+URZ+0x28c40], R20 ;  /* 0x028c4014080085a7 */ /* 0x000ea4000800007f */
[----:B--2---:R-:W-:Y:S05]  /*11e80*/  @!P0 BRA `(.L_x_4114) ;  /* 0xfffffffc00f08947 */ /* 0x004fea000383ffff */
[----:B------:R-:W-:Y:S05]  /*11e90*/  BRA `(.L_x_4180) ;  /* 0xffffffd400e87947 */ /* 0x000fea000383ffff */
.L_x_4115:
        /* <DEDUP_REMOVED lines=8> */
.L_x_4182:
[----:B------:R-:W-:Y:S05]  /*11f20*/  BSYNC B1 ;  /* 0x0000000000017941 */ /* 0x000fea0003800000 */
.L_x_4181:
[----:B------:R-:W-:Y:S01]  /*11f30*/  MOV R13, R21 ;  /* 0x00000015000d7202 */ /* 0x000fe20000000f00 */
        /* <DEDUP_REMOVED lines=8> */
.L_x_4183:
[----:B------:R-:W-:Y:S02]  /*11fc0*/  IMAD.MOV.U32 R13, RZ, RZ, R27 ;  /* 0x000000ffff0d7224 */ /* 0x000fe400078e001b */
[----:B------:R-:W-:Y:S01]  /*11fd0*/  IMAD.MOV.U32 R12, RZ, RZ, 0x1 ;  /* 0x00000001ff0c7424 */ /* 0x000fe200078e00ff */
[----:B------:R-:W-:-:S13]  /*11fe0*/  IADD3 R2, P0, R14, R0, RZ ;  /* 0x000000000e027210 */ /* 0x000fda0007f1e0ff */
[----:B------:R-:W-:Y:S05]  /*11ff0*/  WARPSYNC.COLLECTIVE R15, `(.L_x_4184) ;  /* 0x000000000f087348 */ /* 0x000fea0003c00000 */
[----:B------:R0:W1:Y:S02]  /*12000*/  SHFL.IDX P6, R14, R13, R12, R11 ;  /* 0x0000000c0d0e7389 */ /* 0x00006400000c000b */
[----:B01----:R-:W-:Y:S01]  /*12010*/  ENDCOLLECTIVE ;  /* 0x000000000000791b */ /* 0x003fe20003800000 */
.L_x_4184:
[----:B------:R-:W-:-:S05]  /*12020*/  IADD3.X R3, RZ, R3, RZ, P0, !PT ;  /* 0x00000003ff037210 */ /* 0x000fca00007fe4ff */
[----:B------:R-:W-:Y:S01]  /*12030*/  @!PT LDS RZ, [RZ] ;  /* 0x00000000fffff984 */ /* 0x000fe20000000800 */
[----:B------:R-:W-:Y:S01]  /*12040*/  @!PT LDS RZ, [RZ] ;  /* 0x00000000fffff984 */ /* 0x000fe20000000800 */
[----:B------:R-:W-:Y:S01]  /*12050*/  @!PT LDS RZ, [RZ] ;  /* 0x00000000fffff984 */ /* 0x000fe20000000800 */
[----:B------:R0:W-:Y:S01]  /*12060*/  LDGSTS.E.BYPASS.LTC128B.128 [R25+0x22400], desc[UR50][R2.64], !P1 ;  /* 0x2240000002197fae */ /* 0x0001e2000c901d72 */
[----:B------:R-:W-:Y:S01]  /*12070*/  IMAD.MOV.U32 R13, RZ, RZ, R21 ;  /* 0x000000ffff0d7224 */ /* 0x000fe200078e0015 */
[----:B0-----:R-:W-:-:S07]  /*12080*/  MOV R3, R14 ;  /* 0x0000000e00037202 */ /* 0x001fce0000000f00 */
[----:B------:R-:W-:Y:S05]  /*12090*/  WARPSYNC.COLLECTIVE R15, `(.L_x_4185) ;  /* 0x000000000f087348 */ /* 0x000fea0003c00000 */
[----:B------:R0:W1:Y:S02]  /*120a0*/  SHFL.IDX P6, R14, R13, R12, R11 ;  /* 0x0000000c0d0e7389 */ /* 0x00006400000c000b */
[----:B01----:R-:W-:Y:S01]  /*120b0*/  ENDCOLLECTIVE ;  /* 0x000000000000791b */ /* 0x003fe20003800000 */
.L_x_4185:
[----:B------:R-:W-:Y:S01]  /*120c0*/  IMAD.MOV.U32 R13, RZ, RZ, R27 ;  /* 0x000000ffff0d7224 */ /* 0x000fe200078e001b */
[----:B------:R-:W-:Y:S02]  /*120d0*/  MOV R12, 0x2 ;  /* 0x00000002000c7802 */ /* 0x000fe40000000f00 */
[----:B------:R-:W-:-:S13]  /*120e0*/  IADD3 R2, P0, R14, R0, RZ ;  /* 0x000000000e027210 */ /* 0x000fda0007f1e0ff */
[----:B------:R-:W-:Y:S05]  /*120f0*/  WARPSYNC.COLLECTIVE R15, `(.L_x_4186) ;  /* 0x000000000f087348 */ /* 0x000fea0003c00000 */
[----:B------:R0:W1:Y:S02]  /*12100*/  SHFL.IDX P6, R14, R13, R12, R11 ;  /* 0x0000000c0d0e7389 */ /* 0x00006400000c000b */
[----:B01----:R-:W-:Y:S01]  /*12110*/  ENDCOLLECTIVE ;  /* 0x000000000000791b */ /* 0x003fe20003800000 */
.L_x_4186:
        /* <DEDUP_REMOVED lines=10> */
.L_x_4187:
[----:B------:R-:W-:Y:S01]  /*121c0*/  MOV R13, R27 ;  /* 0x0000001b000d7202 */ /* 0x000fe20000000f00 */
[----:B------:R-:W-:Y:S01]  /*121d0*/  IMAD.MOV.U32 R12, RZ, RZ, 0x3 ;  /* 0x00000003ff0c7424 */ /* 0x000fe200078e00ff */
[----:B------:R-:W-:-:S13]  /*121e0*/  IADD3 R2, P0, R14, R0, RZ ;  /* 0x000000000e027210 */ /* 0x000fda0007f1e0ff */
[----:B------:R-:W-:Y:S05]  /*121f0*/  WARPSYNC.COLLECTIVE R15, `(.L_x_4188) ;  /* 0x000000000f087348 */ /* 0x000fea0003c00000 */
[----:B------:R0:W1:Y:S02]  /*12200*/  SHFL.IDX P6, R14, R13, R12, R11 ;  /* 0x0000000c0d0e7389 */ /* 0x00006400000c000b */
[----:B01----:R-:W-:Y:S01]  /*12210*/  ENDCOLLECTIVE ;  /* 0x000000000000791b */ /* 0x003fe20003800000 */
.L_x_4188:
        /* <DEDUP_REMOVED lines=10> */
.L_x_4189:
[----:B------:R-:W-:Y:S05]  /*122c0*/  BRA `(.L_x_4190) ;  /* 0xffffffd400847947 */ /* 0x000fea000383ffff */
.L_x_4120:
[----:B--2---:R2:W3:Y:S02]  /*122d0*/  SYNCS.PHASECHK.TRANS64.TRYWAIT P0, [R8+URZ+0x28c60], R20 ;  /* 0x028c6014080075a7 */ /* 0x0044e4000800017f */
[----:B---3--:R-:W-:Y:S05]  /*122e0*/  @!P0 NANOSLEEP.SYNCS 0x989680 ;  /* 0x009896800000895d */ /* 0x008fea0003900000 */
[----:B------:R-:W3:Y:S02]  /*122f0*/  @!P0 SYNCS.PHASECHK.TRANS64 P0, [R8+URZ+0x28c60], R20 ;  /* 0x028c6014080085a7 */ /* 0x000ee4000800007f */
[----:B---3--:R-:W-:Y:S05]  /*12300*/  @!P0 BRA `(.L_x_4120) ;  /* 0xfffffffc00f08947 */ /* 0x008fea000383ffff */
[----:B------:R-:W-:Y:S05]  /*12310*/  BRA `(.L_x_4191) ;  /* 0xffffffd400d47947 */ /* 0x000fea000383ffff */
.L_x_4121:
        /* <DEDUP_REMOVED lines=8> */
.L_x_4193:
[----:B------:R-:W-:Y:S05]  /*123a0*/  BSYNC B1 ;  /* 0x0000000000017941 */ /* 0x000fea0003800000 */
.L_x_4192:
[----:B------:R-:W-:Y:S01]  /*123b0*/  IMAD.MOV.U32 R13, RZ, RZ, R10 ;  /* 0x000000ffff0d7224 */ /* 0x000fe200078e000a */
[----:B------:R-:W-:Y:S01]  /*123c0*/  MOV R15, 0xffffffff ;  /* 0xffffffff000f7802 */ /* 0x000fe20000000f00 */
[----:B------:R-:W-:Y:S01]  /*123d0*/  IMAD.MOV.U32 R12, RZ, RZ, RZ ;  /* 0x000000ffff0c7224 */ /* 0x000fe200078e00ff */
[----:B------:R-:W-:Y:S01]  /*123e0*/  MOV R3, R14 ;  /* 0x0000000e00037202 */ /* 0x000fe20000000f00 */
[----:B------:R-:W-:Y:S01]  /*123f0*/  IMAD.MOV.U32 R11, RZ, RZ, 0x181f ;  /* 0x0000181fff0b7424 */ /* 0x000fe200078e00ff */
[C---:B------:R-:W-:Y:S01]  /*12400*/  LOP3.LUT P2, RZ, R16.reuse, 0x40, RZ, 0xc0, !PT ;  /* 0x0000004010ff7812 */ /* 0x040fe2000784c0ff */
[----:B------:R-:W-:Y:S01]  /*12410*/  IMAD R21, R21, 0x2, R17 ;  /* 0x0000000215157824 */ /* 0x000fe200078e0211 */
[----:B------:R-:W-:-:S13]  /*12420*/  LOP3.LUT P1, RZ, R16, 0x20, RZ, 0xc0, !PT ;  /* 0x0000002010ff7812 */ /* 0x000fda000782c0ff */
[----:B------:R-:W-:Y:S05]  /*12430*/  WARPSYNC.COLLECTIVE R15, `(.L_x_4194) ;  /* 0x000000000f087348 */ /* 0x000fea0003c00000 */
[----:B------:R0:W1:Y:S02]  /*12440*/  SHFL.IDX P6, R14, R13, R12, R11 ;  /* 0x0000000c0d0e7389 */ /* 0x00006400000c000b */
[----:B01----:R-:W-:Y:S01]  /*12450*/  ENDCOLLECTIVE ;  /* 0x000000000000791b */ /* 0x003fe20003800000 */
.L_x_4194:
[----:B------:R-:W-:Y:S02]  /*12460*/  P2R R4, PR, RZ, 0x8 ;  /* 0x00000008ff047803 */ /* 0x000fe40000000000 */
[----:B------:R-:W-:-:S04]  /*12470*/  LOP3.LUT P3, RZ, R16, 0x10, RZ, 0xc0, !PT ;  /* 0x0000001010ff7812 */ /* 0x000fc8000786c0ff */
[----:B------:R-:W-:Y:S01]  /*12480*/  P2R R5, PR, RZ, 0x8 ;  /* 0x00000008ff057803 */ /* 0x000fe20000000000 */
[----:B------:R-:W-:Y:S01]  /*12490*/  IMAD.MOV.U32 R13, RZ, RZ, R20 ;  /* 0x000000ffff0d7224 */ /* 0x000fe200078e0014 */
[----:B------:R-:W-:Y:S02]  /*124a0*/  MOV R12, 0x1 ;  /* 0x00000001000c7802 */ /* 0x000fe40000000f00 */
        /* <DEDUP_REMOVED lines=11> */
.L_x_4195:
        /* <DEDUP_REMOVED lines=17> */
.L_x_4196:
        /* <DEDUP_REMOVED lines=17> */
.L_x_4197:
        /* <DEDUP_REMOVED lines=14> */
.L_x_4198:
        /* <DEDUP_REMOVED lines=17> */
.L_x_4199:
        /* <DEDUP_REMOVED lines=14> */
.L_x_4200:
[----:B------:R-:W-:Y:S05]  /*12a50*/  BRA `(.L_x_4201) ;  /* 0xffffffd400387947 */ /* 0x000fea000383ffff */
.L_x_4129:
[----:B------:R-:W-:Y:S01]  /*12a60*/  BSSY B0, `(.L_x_4202) ;  /* 0x0000008000007945 */ /* 0x000fe20003800000 */
[----:B------:R-:W-:Y:S01]  /*12a70*/  IMAD.MOV.U32 R13, RZ, RZ, R33 ;  /* 0x000000ffff0d7224 */ /* 0x000fe200078e0021 */
[----:B------:R-:W-:Y:S01]  /*12a80*/  MOV R11, 0x1f ;  /* 0x0000001f000b7802 */ /* 0x000fe20000000f00 */
[----:B------:R-:W-:Y:S02]  /*12a90*/  IMAD.MOV.U32 R12, RZ, RZ, RZ ;  /* 0x000000ffff0c7224 */ /* 0x000fe400078e00ff */
[----:B------:R-:W-:-:S07]  /*12aa0*/  IMAD.MOV.U32 R15, RZ, RZ, -0x1 ;  /* 0xffffffffff0f7424 */ /* 0x000fce00078e00ff */
[----:B01---5:R-:W-:Y:S05]  /*12ab0*/  WARPSYNC.COLLECTIVE R15, `(.L_x_4203) ;  /* 0x000000000f087348 */ /* 0x023fea0003c00000 */
[----:B------:R2:W3:Y:S02]  /*12ac0*/  SHFL.IDX P6, R14, R13, R12, R11 ;  /* 0x0000000c0d0e7389 */ /* 0x0004e400000c000b */
[----:B0123-5:R-:W-:Y:S01]  /*12ad0*/  ENDCOLLECTIVE ;  /* 0x000000000000791b */ /* 0x02ffe20003800000 */
.L_x_4203:
[----:B------:R-:W-:Y:S05]  /*12ae0*/  BSYNC B0 ;  /* 0x0000000000007941 */ /* 0x000fea0003800000 */
.L_x_4202:
[----:B------:R-:W-:Y:S05]  /*12af0*/  BRA `(.L_x_4204) ;  /* 0xffffffd8003c7947 */ /* 0x000fea000383ffff */
.L_x_4132:
[----:B---3--:R3:W4:Y:S02]  /*12b00*/  SYNCS.PHASECHK.TRANS64.TRYWAIT P0, [R7+URZ+0x28c20], R0 ;  /* 0x028c2000070075a7 */ /* 0x008724000800017f */
[----:B----4-:R-:W-:Y:S05]  /*12b10*/  @!P0 NANOSLEEP.SYNCS 0x989680 ;  /* 0x009896800000895d */ /* 0x010fea0003900000 */
[----:B------:R-:W4:Y:S02]  /*12b20*/  @!P0 SYNCS.PHASECHK.TRANS64 P0, [R7+URZ+0x28c20], R0 ;  /* 0x028c2000070085a7 */ /* 0x000f24000800007f */
[----:B----4-:R-:W-:Y:S05]  /*12b30*/  @!P0 BRA `(.L_x_4132) ;  /* 0xfffffffc00f08947 */ /* 0x010fea000383ffff */
[----:B------:R-:W-:Y:S05]  /*12b40*/  BRA `(.L_x_4205) ;  /* 0xffffffd800847947 */ /* 0x000fea000383ffff */
.L_x_4133:
[----:B------:R-:W4:Y:S01]  /*12b50*/  S2R R2, SR_TID.X ;  /* 0x0000000000027919 */ /* 0x000f220000002100 */
[----:B------:R-:W-:Y:S01]  /*12b60*/  BSSY B0, `(.L_x_4206) ;  /* 0x000000a000007945 */ /* 0x000fe20003800000 */
[----:B------:R-:W-:Y:S01]  /*12b70*/  IMAD.MOV.U32 R12, RZ, RZ, RZ ;  /* 0x000000ffff0c7224 */ /* 0x000fe200078e00ff */
[----:B------:R-:W-:Y:S01]  /*12b80*/  MOV R11, 0x1f ;  /* 0x0000001f000b7802 */ /* 0x000fe20000000f00 */
[----:B------:R-:W-:Y:S01]  /*12b90*/  IMAD.MOV.U32 R15, RZ, RZ, -0x1 ;  /* 0xffffffffff0f7424 */ /* 0x000fe200078e00ff */
[----:B----4-:R-:W-:-:S04]  /*12ba0*/  SHF.R.U32.HI R2, RZ, 0x5, R2 ;  /* 0x00000005ff027819 */ /* 0x010fc80000011602 */
[----:B------:R-:W-:-:S05]  /*12bb0*/  LOP3.LUT R2, R2, 0x3, RZ, 0xc0, !PT ;  /* 0x0000000302027812 */ /* 0x000fca00078ec0ff */
[----:B------:R-:W-:-:S07]  /*12bc0*/  IMAD.MOV.U32 R13, RZ, RZ, R2 ;  /* 0x000000ffff0d7224 */ /* 0x000fce00078e0002 */
[----:B0123-5:R-:W-:Y:S05]  /*12bd0*/  WARPSYNC.COLLECTIVE R15, `(.L_x_4207) ;  /* 0x000000000f087348 */ /* 0x02ffea0003c00000 */
[----:B------:R4:W0:Y:S02]  /*12be0*/  SHFL.IDX P6, R14, R13, R12, R11 ;  /* 0x0000000c0d0e7389 */ /* 0x00082400000c000b */
[----:B012345:R-:W-:Y:S01]  /*12bf0*/  ENDCOLLECTIVE ;  /* 0x000000000000791b */ /* 0x03ffe20003800000 */
.L_x_4207:
[----:B------:R-:W-:Y:S05]  /*12c00*/  BSYNC B0 ;  /* 0x0000000000007941 */ /* 0x000fea0003800000 */
.L_x_4206:
[----:B------:R-:W-:Y:S05]  /*12c10*/  BRA `(.L_x_4208) ;  /* 0xffffffd8006c7947 */ /* 0x000fea000383ffff */
.L_x_4136:
[----:B------:R-:W-:Y:S01]  /*12c20*/  BSSY B1, `(.L_x_4209) ;  /* 0x0000006000017945 */ /* 0x000fe20003800000 */
[----:B------:R-:W-:-:S07]  /*12c30*/  IMAD.MOV.U32 R15, RZ, RZ, -0x1 ;  /* 0xffffffffff0f7424 */ /* 0x000fce00078e00ff */
[----:B0123-5:R-:W-:Y:S05]  /*12c40*/  WARPSYNC.COLLECTIVE R15, `(.L_x_4210) ;  /* 0x000000000f0c7348 */ /* 0x02ffea0003c00000 */
[----:B------:R-:W-:Y:S02]  /*12c50*/  ELECT P6, UR62, PT ;  /* 0x00000000003e782f */ /* 0x000fe400038c0000 */
[----:B------:R-:W-:Y:S01]  /*12c60*/  MOV R14, UR62 ;  /* 0x0000003e000e7c02 */ /* 0x000fe20008000f00 */
[----:B0123-5:R-:W-:Y:S10]  /*12c70*/  ENDCOLLECTIVE ;  /* 0x000000000000791b */ /* 0x02fff40003800000 */
.L_x_4210:
[----:B------:R-:W-:Y:S05]  /*12c80*/  BSYNC B1 ;  /* 0x0000000000017941 */ /* 0x000fea0003800000 */
.L_x_4209:
[----:B------:R-:W-:Y:S05]  /*12c90*/  BRA `(.L_x_4211) ;  /* 0xffffffd800647947 */ /* 0x000fea000383ffff */
.L_x_4138:
[----:B---3--:R3:W4:Y:S02]  /*12ca0*/  SYNCS.PHASECHK.TRANS64.TRYWAIT P1, [R5+URZ+0x28c40], R0 ;  /* 0x028c4000050075a7 */ /* 0x008724000802017f */
[----:B----4-:R-:W-:Y:S05]  /*12cb0*/  @!P1 NANOSLEEP.SYNCS 0x989680 ;  /* 0x009896800000995d */ /* 0x010fea0003900000 */
[----:B------:R-:W4:Y:S02]  /*12cc0*/  @!P1 SYNCS.PHASECHK.TRANS64 P1, [R5+URZ+0x28c40], R0 ;  /* 0x028c4000050095a7 */ /* 0x000f24000802007f */
[----:B----4-:R-:W-:Y:S05]  /*12cd0*/  @!P1 BRA `(.L_x_4138) ;  /* 0xfffffffc00f09947 */ /* 0x010fea000383ffff */
[----:B------:R-:W-:Y:S05]  /*12ce0*/  BRA `(.L_x_4212) ;  /* 0xffffffd800847947 */ /* 0x000fea000383ffff */
.L_x_4140:
[----:B----4-:R4:W0:Y:S02]  /*12cf0*/  SYNCS.PHASECHK.TRANS64.TRYWAIT P1, [R3+URZ+0x28c40], R2 ;  /* 0x028c4002030075a7 */ /* 0x010824000802017f */
[----:B0-----:R-:W-:Y:S05]  /*12d00*/  @!P1 NANOSLEEP.SYNCS 0x989680 ;  /* 0x009896800000995d */ /* 0x001fea0003900000 */
[----:B------:R-:W0:Y:S02]  /*12d10*/  @!P1 SYNCS.PHASECHK.TRANS64 P1, [R3+URZ+0x28c40], R2 ;  /* 0x028c4002030095a7 */ /* 0x000e24000802007f */
[----:B0-----:R-:W-:Y:S05]  /*12d20*/  @!P1 BRA `(.L_x_4140) ;  /* 0xfffffffc00f09947 */ /* 0x001fea000383ffff */
[----:B------:R-:W-:Y:S05]  /*12d30*/  BRA `(.L_x_4213) ;  /* 0xffffffd800907947 */ /* 0x000fea000383ffff */
.L_x_4142:
[----:B------:R0:W0:Y:S02]  /*12d40*/  SYNCS.PHASECHK.TRANS64.TRYWAIT P1, [R5+URZ+0x28c60], R0 ;  /* 0x028c6000050075a7 */ /* 0x000024000802017f */
[----:B0-----:R-:W-:Y:S05]  /*12d50*/  @!P1 NANOSLEEP.SYNCS 0x989680 ;  /* 0x009896800000995d */ /* 0x001fea0003900000 */
[----:B------:R-:W0:Y:S02]  /*12d60*/  @!P1 SYNCS.PHASECHK.TRANS64 P1, [R5+URZ+0x28c60], R0 ;  /* 0x028c6000050095a7 */ /* 0x000e24000802007f */
[----:B0-----:R-:W-:Y:S05]  /*12d70*/  @!P1 BRA `(.L_x_4142) ;  /* 0xfffffffc00f09947 */ /* 0x001fea000383ffff */
[----:B------:R-:W-:Y:S05]  /*12d80*/  BRA `(.L_x_4214) ;  /* 0xffffffd8008c7947 */ /* 0x000fea000383ffff */
.L_x_4215:
        /* <DEDUP_REMOVED lines=15> */
.L_x_5817:


//--------------------- .text._ZN7cutlass13device_kernelIN5flash11enable_sm90INS1_16FlashAttnFwdSm90INS1_25CollectiveMainloopFwdSm90ILi2EN4cute5tupleIJNS5_1CILi1EEES8_S8_EEENS6_IJNS7_ILi64EEESA_SA_EEELi512ENS_6half_tEfNS_4arch4Sm90ELb1ELb0ELb1ELb0ELb1ELb0ELb1ELb0ELb0ELb1ELb0ELb0EEENS1_21CollectiveEpilogueFwdINS6_IJSA_NS7_ILi512EEESA_EEES9_SC_SE_Li256ELb0ELb1ELb0ELb0EEENS1_30DynamicPersistentTileSchedulerILi256ELi128ELb0ELb1ELb1EEEEEEEEEvNT_6ParamsE --------------------------
	.section	.text._ZN7cutlass13device_kernelIN5flash11enable_sm90INS1_16FlashAttnFwdSm90INS1_25CollectiveMainloopFwdSm90ILi2EN4cute5tupleIJNS5_1CILi1EEES8_S8_EEENS6_IJNS7_ILi64EEESA_SA_EEELi512ENS_6half_tEfNS_4arch4Sm90ELb1ELb0ELb1ELb0ELb1ELb0ELb1ELb0ELb0ELb1ELb0ELb0EEENS1_21CollectiveEpilogueFwdINS6_IJSA_NS7_ILi512EEESA_EEES9_SC_SE_Li256ELb0ELb1ELb0ELb0EEENS1_30DynamicPersistentTileSchedulerILi256ELi128ELb0ELb1ELb1EEEEEEEEEvNT_6ParamsE,"ax",@progbits
	.align	128
.text._ZN7cutlass13device_kernelIN5flash11enable_sm90INS1_16FlashAttnFwdSm90INS1_25CollectiveMainloopFwdSm90ILi2EN4cute5tupleIJNS5_1CILi1EEES8_S8_EEENS6_IJNS7_ILi64EEESA_SA_EEELi512ENS_6half_tEfNS_4arch4Sm90ELb1ELb0ELb1ELb0ELb1ELb0ELb1ELb0ELb0ELb1ELb0ELb0EEENS1_21CollectiveEpilogueFwdINS6_IJSA_NS7_ILi512EEESA_EEES9_SC_SE_Li256ELb0ELb1ELb0ELb0EEENS1_30DynamicPersistentTileSchedulerILi256ELi128ELb0ELb1ELb1EEEEEEEEEvNT_6ParamsE:
        .type           _ZN7cutlass13device_kernelIN5flash11enable_sm90INS1_16FlashAttnFwdSm90INS1_25CollectiveMainloopFwdSm90ILi2EN4cute5tupleIJNS5_1CILi1EEES8_S8_EEENS6_IJNS7_ILi64EEESA_SA_EEELi512ENS_6half_tEfNS_4arch4Sm90ELb1ELb0ELb1ELb0ELb1ELb0ELb1ELb0ELb0ELb1ELb0ELb0EEENS1_21CollectiveEpilogueFwdINS6_IJSA_NS7_ILi512EEESA_EEES9_SC_SE_Li256ELb0ELb1ELb0ELb0EEENS1_30DynamicPersistentTileSchedulerILi256ELi128ELb0ELb1ELb1EEEEEEEEEvNT_6ParamsE,@function
        .size           _ZN7cutlass13device_kernelIN5flash11enable_sm90INS1_16FlashAttnFwdSm90INS1_25CollectiveMainloopFwdSm90ILi2EN4cute5tupleIJNS5_1CILi1EEES8_S8_EEENS6_IJNS7_ILi64EEESA_SA_EEELi512ENS_6half_tEfNS_4arch4Sm90ELb1ELb0ELb1ELb0ELb1ELb0ELb1ELb0ELb0ELb1ELb0ELb0EEENS1_21CollectiveEpilogueFwdINS6_IJSA_NS7_ILi512EEESA_EEES9_SC_SE_Li256ELb0ELb1ELb0ELb0EEENS1_30DynamicPersistentTileSchedulerILi256ELi128ELb0ELb1ELb1EEEEEEEEEvNT_6ParamsE,(.L_x_5818 - _ZN7cutlass13device_kernelIN5flash11enable_sm90INS1_16FlashAttnFwdSm90INS1_25CollectiveMainloopFwdSm90ILi2EN4cute5tupleIJNS5_1CILi1EEES8_S8_EEENS6_IJNS7_ILi64EEESA_SA_EEELi512ENS_6half_tEfNS_4arch4Sm90ELb1ELb0ELb1ELb0ELb1ELb0ELb1ELb0ELb0ELb1ELb0ELb0EEENS1_21CollectiveEpilogueFwdINS6_IJSA_NS7_ILi512EEESA_EEES9_SC_SE_Li256ELb0ELb1ELb0ELb0EEENS1_30DynamicPersistentTileSchedulerILi256ELi128ELb0ELb1ELb1EEEEEEEEEvNT_6ParamsE)
        .other          _ZN7cutlass13device_kernelIN5flash11enable_sm90INS1_16FlashAttnFwdSm90INS1_25CollectiveMainloopFwdSm90ILi2EN4cute5tupleIJNS5_1CILi1EEES8_S8_EEENS6_IJNS7_ILi64EEESA_SA_EEELi512ENS_6half_tEfNS_4arch4Sm90ELb1ELb0ELb1ELb0ELb1ELb0ELb1ELb0ELb0ELb1ELb0ELb0EEENS1_21CollectiveEpilogueFwdINS6_IJSA_NS7_ILi512EEESA_EEES9_SC_SE_Li256ELb0ELb1ELb0ELb0EEENS1_30DynamicPersistentTileSchedulerILi256ELi128ELb0ELb1ELb1EEEEEEEEEvNT_6ParamsE,@"STO_CUDA_ENTRY STV_DEFAULT"
_ZN7cutlass13device_kernelIN5flash11enable_sm90INS1_16FlashAttnFwdSm90INS1_25CollectiveMainloopFwdSm90ILi2EN4cute5tupleIJNS5_1CILi1EEES8_S8_EEENS6_IJNS7_ILi64EEESA_SA_EEELi512ENS_6half_tEfNS_4arch4Sm90ELb1ELb0ELb1ELb0ELb1ELb0ELb1ELb0ELb0ELb1ELb0ELb0EEENS1_21CollectiveEpilogueFwdINS6_IJSA_NS7_ILi512EEESA_EEES9_SC_SE_Li256ELb0ELb1ELb0ELb0EEENS1_30DynamicPersistentTileSchedulerILi256ELi128ELb0ELb1ELb1EEEEEEEEEvNT_6ParamsE:
        /* <DEDUP_REMOVED lines=43> */
.L_x_4216:
        /* <DEDUP_REMOVED lines=22> */
.L_x_4217:
        /* <DEDUP_REMOVED lines=18> */
.L_x_4218:
        /* <DEDUP_REMOVED lines=22> */
.L_x_4219:
        /* <DEDUP_REMOVED lines=23> */
.L_x_4220:
        /* <DEDUP_REMOVED lines=8> */
.L_x_4222:
[----:B------:R-:W-:-:S08]  /*0880*/  NOP ;  /* 0x0000000000007918 */ /* 0x000fd00000000000 */
[----:B------:R-:W0:Y:S02]  /*0890*/  USETMAXREG.TRY_ALLOC.CTAPOOL UP0, 0xe8 ;  /* 0x000000e8000079c8 */ /* 0x000e240008000600 */
[----:B0-----:R-:W-:-:S13]  /*08a0*/  PLOP3.LUT P0, PT, PT, PT, UP0, 0x80, 0x0 ;  /* 0x000000000000781c */ /* 0x001fda0003f0f008 */
[----:B------:R-:W-:Y:S05]  /*08b0*/  @!P0 BRA `(.L_x_4222) ;  /* 0xfffffffc00f08947 */ /* 0x000fea000383ffff */
[----:B------:R-:W0:Y:S01]  /*08c0*/  S2R R2, SR_TID.X ;  /* 0x0000000000027919 */ /* 0x000e220000002100 */
[----:B------:R-:W1:Y:S08]  /*08d0*/  S2UR UR4, SR_CTAID.X ;  /* 0x00000000000479c3 */ /* 0x000e700000002500 */
[----:B------:R-:W-:Y:S06]  /*08e0*/  BAR.ARV 0x4, 0x180 ;  /* 0x0106000000007b1d */ /* 0x000fec0000002000 */
[----:B0-----:R-:W-:-:S04]  /*08f0*/  LOP3.LUT R0, R2, 0xffffff80, RZ, 0xc0, !PT ;  /* 0xffffff8002007812 */ /* 0x001fc800078ec0ff */
[----:B------:R-:W-:Y:S02]  /*0900*/  ISETP.NE.AND P0, PT, R0, 0x80, PT ;  /* 0x000000800000780c */ /* 0x000fe40003f05270 */
[----:B------:R-:W1:Y:S11]  /*0910*/  LDC R0, c[0x0][0xd38] ;  /* 0x00034e00ff007b82 */ /* 0x000e760000000800 */
[----:B------:R-:W-:Y:S06]  /*0920*/  @!P0 BAR.ARV 0x8, 0x100 ;  /* 0x0204000000008b1d */ /* 0x000fec0000002000 */
[----:B------:R-:W-:-:S13]  /*0930*/  ISETP.GE.U32.AND P0, PT, R2, 0x100, PT ;  /* 0x000001000200780c */ /* 0x000fda0003f06070 */
[----:B------:R-:W-:Y:S06]  /*0940*/  @P0 BAR.ARV 0xf, 0x100 ;  /* 0x03c4000000000b1d */ /* 0x000fec0000002000 */
[----:B-1----:R-:W-:-:S13]  /*0950*/  ISETP.LE.AND P0, PT, R0, UR4, PT ;  /* 0x0000000400007c0c */ /* 0x002fda000bf03270 */
[----:B------:R-:W-:Y:S05]  /*0960*/  @P0 EXIT ;  /* 0x000000000000094d */ /* 0x000fea0003800000 */
[----:B------:R-:W-:Y:S01]  /*0970*/  VIADD R222, R2, 0xffffff80 ;  /* 0xffffff8002de7836 */ /* 0x000fe20000000000 */
[----:B------:R-:W0:Y:S01]  /*0980*/  S2R R219, SR_CgaCtaId ;  /* 0x0000000000db7919 */ /* 0x000e220000008800 */
[----:B------:R-:W-:Y:S01]  /*0990*/  IMAD.MOV.U32 R188, RZ, RZ, 0x40 ;  /* 0x00000040ffbc7424 */ /* 0x000fe200078e00ff */
[----:B------:R-:W-:Y:S01]  /*09a0*/  ULOP3.LUT UR40, UR41, 0x1, URZ, 0xfc, !UPT ;  /* 0x0000000129287892 */ /* 0x000fe2000f8efc3f */
[----:B------:R-:W-:Y:S01]  /*09b0*/  IMAD.MOV.U32 R16, RZ, RZ, RZ ;  /* 0x000000ffff107224 */ /* 0x000fe200078e00ff */
[----:B------:R-:W-:Y:S01]  /*09c0*/  SHF.R.S32.HI R3, RZ, 0x1f, R222 ;  /* 0x0000001fff037819 */ /* 0x000fe200000114de */
[----:B------:R-:W-:-:S03]  /*09d0*/  UMOV UR36, URZ ;  /* 0x0000003f00247c82 */ /* 0x000fc60008000000 */
[CC--:B------:R-:W-:Y:S02]  /*09e0*/  LEA.HI R0, R3.reuse, R222.reuse, RZ, 0x4 ;  /* 0x000000de03007211 */ /* 0x0c0fe400078f20ff */
[CC--:B------:R-:W-:Y:S02]  /*09f0*/  LEA.HI R4, R3.reuse, R222.reuse, RZ, 0x5 ;  /* 0x000000de03047211 */ /* 0x0c0fe400078f28ff */
[----:B------:R-:W-:Y:S02]  /*0a00*/  SHF.R.S32.HI R7, RZ, 0x4, R0 ;  /* 0x00000004ff077819 */ /* 0x000fe40000011400 */
[----:B------:R-:W-:Y:S02]  /*0a10*/  LEA.HI R5, R3, R222, RZ, 0x7 ;  /* 0x000000de03057211 */ /* 0x000fe400078f38ff */
[C---:B------:R-:W-:Y:S02]  /*0a20*/  LEA.HI R2, R0.reuse, R7, RZ, 0x1 ;  /* 0x0000000700027211 */ /* 0x040fe400078f08ff */
[----:B------:R-:W-:-:S02]  /*0a30*/  LOP3.LUT R9, R0, 0xfffffff0, RZ, 0xc0, !PT ;  /* 0xfffffff000097812 */ /* 0x000fc400078ec0ff */
[----:B------:R-:W-:Y:S02]  /*0a40*/  LOP3.LUT R2, R2, 0x1ffffffe, RZ, 0xc0, !PT ;  /* 0x1ffffffe02027812 */ /* 0x000fe400078ec0ff */
[--C-:B------:R-:W-:Y:S01]  /*0a50*/  SHF.R.S32.HI R13, RZ, 0x5, R4.reuse ;  /* 0x00000005ff0d7819 */ /* 0x100fe20000011404 */
[----:B------:R-:W-:Y:S01]  /*0a60*/  IMAD.IADD R9, R222, 0x1, -R9 ;  /* 0x00000001de097824 */ /* 0x000fe200078e0a09 */
[----:B------:R-:W-:Y:S01]  /*0a70*/  SHF.R.S32.HI R4, RZ, 0x1f, R4 ;  /* 0x0000001fff047819 */ /* 0x000fe20000011404 */
[----:B------:R-:W-:Y:S01]  /*0a80*/  IMAD.IADD R8, R7, 0x1, -R2 ;  /* 0x0000000107087824 */ /* 0x000fe200078e0a02 */
[----:B------:R-:W-:Y:S02]  /*0a90*/  LOP3.LUT R7, R5, 0xffffff80, RZ, 0xc0, !PT ;  /* 0xffffff8005077812 */ /* 0x000fe400078ec0ff */
[----:B------:R-:W-:Y:S02]  /*0aa0*/  LEA.HI R2, R3, R222, RZ, 0x2 ;  /* 0x000000de03027211 */ /* 0x000fe400078f10ff */
[----:B------:R-:W-:Y:S01]  /*0ab0*/  LEA.HI R4, R4, R13, RZ, 0x2 ;  /* 0x0000000d04047211 */ /* 0x000fe200078f10ff */
[----:B------:R-:W-:Y:S01]  /*0ac0*/  IMAD.IADD R7, R222, 0x1, -R7 ;  /* 0x00000001de077824 */ /* 0x000fe200078e0a07 */
[----:B------:R-:W-:-:S02]  /*0ad0*/  LOP3.LUT R11, R2, 0xfffffffc, RZ, 0xc0, !PT ;  /* 0xfffffffc020b7812 */ /* 0x000fc400078ec0ff */
[----:B------:R-:W-:Y:S02]  /*0ae0*/  SHF.R.S32.HI R216, RZ, 0x7, R5 ;  /* 0x00000007ffd87819 */ /* 0x000fe40000011405 */
[----:B------:R-:W-:Y:S01]  /*0af0*/  LOP3.LUT R4, R4, 0x3ffffc, RZ, 0xc0, !PT ;  /* 0x003ffffc04047812 */ /* 0x000fe200078ec0ff */
[----:B------:R-:W-:Y:S01]  /*0b00*/  IMAD.IADD R11, R222, 0x1, -R11 ;  /* 0x00000001de0b7824 */ /* 0x000fe200078e0a0b */
[--C-:B------:R-:W-:Y:S01]  /*0b10*/  SHF.R.S32.HI R2, RZ, 0x1f, R9.reuse ;  /* 0x0000001fff027819 */ /* 0x100fe20000011409 */
[----:B------:R-:W-:Y:S01]  /*0b20*/  IMAD R15, R216, 0x100, R9 ;  /* 0x00000100d80f7824 */ /* 0x000fe200078e0209 */
[----:B------:R-:W-:Y:S01]  /*0b30*/  SHF.R.S32.HI R0, RZ, 0x1f, R7 ;  /* 0x0000001fff007819 */ /* 0x000fe20000011407 */
[----:B------:R-:W-:Y:S01]  /*0b40*/  IMAD.IADD R10, R13, 0x1, -R4 ;  /* 0x000000010d0a7824 */ /* 0x000fe200078e0a04 */
[----:B------:R-:W-:Y:S02]  /*0b50*/  LEA.HI R6, R2, R9, RZ, 0x3 ;  /* 0x0000000902067211 */ /* 0x000fe400078f18ff */
[----:B------:R-:W-:Y:S01]  /*0b60*/  LEA.HI R2, R0, R7, RZ, 0x2 ;  /* 0x0000000700027211 */ /* 0x000fe200078f10ff */
[----:B------:R-:W-:Y:S01]  /*0b70*/  IMAD R14, R10, 0x10, R15 ;  /* 0x000000100a0e7824 */ /* 0x000fe200078e020f */
[C---:B------:R-:W-:Y:S01]  /*0b80*/  LOP3.LUT R4, R6.reuse, 0xfffffff8, RZ, 0xc0, !PT ;  /* 0xfffffff806047812 */ /* 0x040fe200078ec0ff */
[----:B------:R-:W-:Y:S01]  /*0b90*/  IMAD.SHL.U32 R6, R6, 0x40, RZ ;  /* 0x0000004006067824 */ /* 0x000fe200078e00ff */
[----:B------:R-:W-:-:S02]  /*0ba0*/  LOP3.LUT R10, R2, 0x7ffffffc, RZ, 0xc0, !PT ;  /* 0x7ffffffc020a7812 */ /* 0x000fc400078ec0ff */
[----:B------:R-:W-:Y:S01]  /*0bb0*/  LEA.HI R12, R11, R11, RZ, 0x1 ;  /* 0x0000000b0b0c7211 */ /* 0x000fe200078f08ff */
[----:B------:R-:W-:Y:S01]  /*0bc0*/  IMAD.IADD R9, R9, 0x1, -R4 ;  /* 0x0000000109097824 */ /* 0x000fe200078e0a04 */
[----:B------:R-:W-:Y:S01]  /*0bd0*/  LEA.HI R4, R0, R7, RZ, 0x5 ;  /* 0x0000000700047211 */ /* 0x000fe200078f28ff */
[----:B------:R-:W-:Y:S01]  /*0be0*/  IMAD.IADD R10, R7, 0x1, -R10 ;  /* 0x00000001070a7824 */ /* 0x000fe200078e0a0a */
[----:B------:R-:W-:Y:S02]  /*0bf0*/  LOP3.LUT R12, R12, 0x1ffffffe, RZ, 0xc0, !PT ;  /* 0x1ffffffe0c0c7812 */ /* 0x000fe400078ec0ff */
[--C-:B------:R-:W-:Y:S02]  /*0c00*/  SHF.R.S32.HI R0, RZ, 0x2, R2.reuse ;  /* 0x00000002ff007819 */ /* 0x100fe40000011402 */
[----:B------:R-:W-:Y:S01]  /*0c10*/  SHF.R.S32.HI R7, RZ, 0x1f, R2 ;  /* 0x0000001fff077819 */ /* 0x000fe20000011402 */
[----:B------:R-:W-:Y:S01]  /*0c20*/  IMAD.SHL.U32 R2, R9, 0x40, RZ ;  /* 0x0000004009027824 */ /* 0x000fe200078e00ff */
[----:B------:R-:W-:Y:S01]  /*0c30*/  LOP3.LUT R6, R6, 0x7ffffe00, RZ, 0xc0, !PT ;  /* 0x7ffffe0006067812 */ /* 0x000fe200078ec0ff */
[----:B------:R-:W-:Y:S01]  /*0c40*/  IMAD.IADD R15, R11, 0x1, -R12 ;  /* 0x000000010b0f7824 */ /* 0x000fe200078e0a0c */
[----:B------:R-:W-:Y:S01]  /*0c50*/  LEA.HI R7, R7, R0, RZ, 0x3 ;  /* 0x0000000007077211 */ /* 0x000fe200078f18ff */
[----:B------:R-:W-:Y:S01]  /*0c60*/  IMAD.SHL.U32 R11, R8, 0x8, RZ ;  /* 0x00000008080b7824 */ /* 0x000fe200078e00ff */
[----:B------:R-:W-:Y:S01]  /*0c70*/  LOP3.LUT R2, R2, 0x1c0, RZ, 0xc0, !PT ;  /* 0x000001c002027812 */ /* 0x000fe200078ec0ff */
[----:B------:R-:W-:Y:S01]  /*0c80*/  IMAD R6, R13, 0x400, R6 ;  /* 0x000004000d067824 */ /* 0x000fe200078e0206 */
[----:B------:R-:W-:Y:S01]  /*0c90*/  LOP3.LUT R7, R7, 0xfffffff8, RZ, 0xc0, !PT ;  /* 0xfffffff807077812 */ /* 0x000fe200078ec0ff */
[--C-:B------:R-:W-:Y:S01]  /*0ca0*/  IMAD.U32 R221, R14, 0x40, R11.reuse ;  /* 0x000000400edd7824 */ /* 0x100fe200078e000b */
[----:B------:R-:W-:-:S02]  /*0cb0*/  LOP3.LUT R11, R2, 0x8, R11, 0xf8, !PT ;  /* 0x00000008020b7812 */ /* 0x000fc400078ef80b */
[----:B------:R-:W-:Y:S01]  /*0cc0*/  SHF.R.U32.HI R2, RZ, 0x3, R2 ;  /* 0x00000003ff027819 */ /* 0x000fe20000011602 */
[----:B------:R-:W-:Y:S01]  /*0cd0*/  IMAD.IADD R7, R0, 0x1, -R7 ;  /* 0x0000000100077824 */ /* 0x000fe200078e0a07 */
[----:B------:R-:W-:Y:S02]  /*0ce0*/  SHF.R.S32.HI R4, RZ, 0x5, R4 ;  /* 0x00000005ff047819 */ /* 0x000fe40000011404 */
[----:B------:R-:W-:Y:S02]  /*0cf0*/  LEA.HI R3, R3, R222, RZ, 0x3 ;  /* 0x000000de03037211 */ /* 0x000fe400078f18ff */
[----:B------:R-:W-:Y:S01]  /*0d00*/  LOP3.LUT R11, R11, R2, RZ, 0x3c, !PT ;  /* 0x000000020b0b7212 */ /* 0x000fe200078e3cff */
[----:B------:R-:W-:Y:S01]  /*0d10*/  IMAD R22, R4, 0x10, R7 ;  /* 0x0000001004167824 */ /* 0x000fe200078e0207 */
[----:B------:R-:W-:Y:S01]  /*0d20*/  MOV R0, 0x400 ;  /* 0x0000040000007802 */ /* 0x000fe20000000f00 */
[----:B------:R-:W-:Y:S01]  /*0d30*/  IMAD.MOV.U32 R2, RZ, RZ, RZ ;  /* 0x000000ffff027224 */ /* 0x000fe200078e00ff */
[----:B------:R-:W-:Y:S01]  /*0d40*/  LOP3.LUT R7, R3, 0xfffffff8, RZ, 0xc0, !PT ;  /* 0xfffffff803077812 */ /* 0x000fe200078ec0ff */
[----:B------:R-:W-:Y:S01]  /*0d50*/  IMAD R190, R15, 0x8, R22 ;  /* 0x000000080fbe7824 */ /* 0x000fe200078e0216 */
[----:B------:R-:W-:-:S02]  /*0d60*/  R2P PR, R9, 0x6 ;  /* 0x0000000609007804 */ /* 0x000fc40000000000 */
[----:B------:R-:W-:Y:S01]  /*0d70*/  IADD3 R6, R6, R11, RZ ;  /* 0x0000000b06067210 */ /* 0x000fe20007ffe0ff */
[----:B------:R-:W-:Y:S01]  /*0d80*/  IMAD.IADD R214, R222, 0x1, -R7 ;  /* 0x00000001ded67824 */ /* 0x000fe200078e0a07 */
[----:B0-----:R-:W-:Y:S02]  /*0d90*/  LEA R17, R219, R0, 0x18 ;  /* 0x00000000db117211 */ /* 0x001fe400078ec0ff */
[----:B------:R-:W-:Y:S01]  /*0da0*/  LEA.HI R5, R5, R216, RZ, 0x1 ;  /* 0x000000d805057211 */ /* 0x000fe200078f08ff */
[----:B------:R-:W-:Y:S01]  /*0db0*/  IMAD.SHL.U32 R23, R214, 0x8, RZ ;  /* 0x00000008d6177824 */ /* 0x000fe200078e00ff */
[----:B------:R-:W-:Y:S01]  /*0dc0*/  SEL R188, R188, 0xffffffc0, !P2 ;  /* 0xffffffc0bcbc7807 */ /* 0x000fe20005000000 */
[----:B------:R-:W-:Y:S01]  /*0dd0*/  IMAD R185, R6, 0x2, R17 ;  /* 0x0000000206b97824 */ /* 0x000fe200078e0211 */
[----:B------:R-:W-:Y:S01]  /*0de0*/  LOP3.LUT R5, R5, 0xfffffe, RZ, 0xc0, !PT ;  /* 0x00fffffe05057812 */ /* 0x000fe200078ec0ff */
[----:B------:R-:W-:Y:S01]  /*0df0*/  VIADD R195, R23, 0x40 ;  /* 0x0000004017c37836 */ /* 0x000fe20000000000 */
[----:B------:R-:W-:Y:S01]  /*0e00*/  SHF.R.S32.HI R215, RZ, 0x3, R3 ;  /* 0x00000003ffd77819 */ /* 0x000fe20000011403 */
[----:B------:R-:W-:Y:S01]  /*0e10*/  VIADD R189, R185, 0x36400 ;  /* 0x00036400b9bd7836 */ /* 0x000fe20000000000 */
[----:B------:R-:W-:Y:S01]  /*0e20*/  SHF.L.U32 R18, R10, 0x1, RZ ;  /* 0x000000010a127819 */ /* 0x000fe200000006ff */
[C---:B------:R-:W-:Y:S01]  /*0e30*/  VIADD R194, R23.reuse, 0x80 ;  /* 0x0000008017c27836 */ /* 0x040fe20000000000 */
[----:B------:R-:W-:Y:S01]  /*0e40*/  SHF.R.S32.HI R229, RZ, 0x1f, R195 ;  /* 0x0000001fffe57819 */ /* 0x000fe200000114c3 */
[----:B------:R-:W-:-:S02]  /*0e50*/  VIADD R193, R23, 0xc0 ;  /* 0x000000c017c17836 */ /* 0x000fc40000000000 */
        /* <DEDUP_REMOVED lines=10> */
[----:B------:R-:W-:Y:S01]  /*0f00*/  IMAD.IADD R5, R216, 0x1, -R5 ;  /* 0x00000001d8057824 */ /* 0x000fe200078e0a05 */
[----:B------:R-:W-:Y:S01]  /*0f10*/  SHF.R.S32.HI R223, RZ, 0x1f, R217 ;  /* 0x0000001fffdf7819 */ /* 0x000fe200000114d9 */
[----:B------:R-:W-:-:S02]  /*0f20*/  @P1 VIADD R187, R189, 0xffffffe0 ;  /* 0xffffffe0bdbb1836 */ /* 0x000fc40000000000 */
[----:B------:R-:W-:Y:S02]  /*0f30*/  IMAD.IADD R189, R189, 0x1, R188 ;  /* 0x00000001bdbd7824 */ /* 0x000fe400078e02bc */
[----:B------:R-:W-:Y:S02]  /*0f40*/  IMAD.SHL.U32 R184, R5, 0x100, RZ ;  /* 0x0000010005b87824 */ /* 0x000fe400078e00ff */
[----:B------:R-:W-:-:S07]  /*0f50*/  IMAD.IADD R188, R188, 0x1, R187 ;  /* 0x00000001bcbc7824 */ /* 0x000fce00078e02bb */
.L_x_4278:
        /* <DEDUP_REMOVED lines=21> */
.L_x_4223:
[----:B------:R-:W-:Y:S01]  /*10b0*/  ULDC UR7, c[0x0][0xd54] ;  /* 0x0003550000077ab9 */ /* 0x000fe20000000800 */
[----:B------:R-:W-:Y:S01]  /*10c0*/  UMOV UR6, UR9 ;  /* 0x0000000900067c82 */ /* 0x000fe20008000000 */
[----:B------:R-:W-:-:S11]  /*10d0*/  UISETP.NE.AND UP0, UPT, UR7, 0x1, UPT ;  /* 0x000000010700788c */ /* 0x000fd6000bf05270 */
[----:B------:R-:W-:Y:S02]  /*10e0*/  @UP0 ULDC.64 UR10, c[0x0][0xd58] ;  /* 0x00035600000a0ab9 */ /* 0x000fe40000000a00 */
[----:B------:R-:W-:-:S04]  /*10f0*/  UIMAD.WIDE.U32 UR4, UR9, UR10, URZ ;  /* 0x0000000a090472a5 */ /* 0x000fc8000f8e003f */
[----:B------:R-:W-:-:S04]  /*1100*/  @UP0 USHF.R.U32.HI UR6, URZ, UR11, UR5 ;  /* 0x0000000b3f060299 */ /* 0x000fc80008011605 */
[----:B------:R-:W-:-:S12]  /*1110*/  UIMAD UR4, UR6, UR7, URZ ;  /* 0x00000007060472a4 */ /* 0x000fd8000f8e023f */
.L_x_4224:
[----:B------:R-:W0:Y:S01]  /*1120*/  LDC.64 R4, c[0x0][0x418] ;  /* 0x00010600ff047b82 */ /* 0x000e220000000a00 */
[----:B------:R-:W-:Y:S01]  /*1130*/  ULDC UR37, c[0x0][0xd48] ;  /* 0x0003520000257ab9 */ /* 0x000fe20000000800 */
[----:B------:R-:W-:Y:S02]  /*1140*/  UIADD3 UR4, UR9, -UR4, URZ ;  /* 0x8000000409047290 */ /* 0x000fe4000fffe03f */
[----:B------:R-:W-:Y:S01]  /*1150*/  UISETP.NE.AND UP0, UPT, UR37, 0x1, UPT ;  /* 0x000000012500788c */ /* 0x000fe2000bf05270 */
[----:B------:R-:W-:Y:S01]  /*1160*/  ULDC UR5, c[0x0][0xd54] ;  /* 0x0003550000057ab9 */ /* 0x000fe20000000800 */
[----:B------:R-:W-:Y:S02]  /*1170*/  UISETP.NE.AND UP1, UPT, UR42, 0x1, UPT ;  /* 0x000000012a00788c */ /* 0x000fe4000bf25270 */
[----:B------:R-:W1:Y:S01]  /*1180*/  LDC R186, c[0x0][0x424] ;  /* 0x00010900ffba7b82 */ /* 0x000e620000000800 */
[----:B------:R-:W-:Y:S02]  /*1190*/  UIMAD UR8, UR8, UR5, UR4 ;  /* 0x00000005080872a4 */ /* 0x000fe4000f8e0204 */
[----:B------:R-:W-:Y:S01]  /*11a0*/  ULOP3.LUT UR6, URZ, UR6, URZ, 0x33, !UPT ;  /* 0x000000063f067292 */ /* 0x000fe2000f8e333f */
[----:B------:R-:W-:-:S03]  /*11b0*/  ULDC UR7, c[0x0][0xd3c] ;  /* 0x00034f0000077ab9 */ /* 0x000fc60000000800 */
[----:B------:R-:W-:Y:S01]  /*11c0*/  @UP0 ULDC UR4, c[0x0][0xd4c] ;  /* 0x0003530000040ab9 */ /* 0x000fe20000000800 */
[----:B------:R-:W2:Y:S01]  /*11d0*/  LDC R7, c[0x0][0x2f0] ;  /* 0x0000bc00ff077b82 */ /* 0x000ea20000000800 */
[----:B------:R-:W-:Y:S01]  /*11e0*/  UIMAD.WIDE.U32 UR4, UR8, UR4, URZ ;  /* 0x00000004080472a5 */ /* 0x000fe2000f8e003f */
[----:B------:R-:W-:Y:S01]  /*11f0*/  @UP0 ULDC UR9, c[0x0][0xd50] ;  /* 0x0003540000090ab9 */ /* 0x000fe20000000800 */
[----:B------:R-:W-:Y:S02]  /*1200*/  UMOV UR39, UR8 ;  /* 0x0000000800277c82 */ /* 0x000fe40008000000 */
[----:B------:R-:W-:Y:S02]  /*1210*/  @UP0 USHF.R.U32.HI UR39, URZ, UR9, UR5 ;  /* 0x000000093f270299 */ /* 0x000fe40008011605 */
[----:B------:R-:W-:Y:S01]  /*1220*/  UIADD3 UR6, UR6, UR7, URZ ;  /* 0x0000000706067290 */ /* 0x000fe2000fffe03f */
[----:B0-----:R-:W-:Y:S01]  /*1230*/  ISETP.NE.U32.AND P0, PT, R4, RZ, PT ;  /* 0x000000ff0400720c */ /* 0x001fe20003f05070 */
[----:B------:R-:W-:-:S02]  /*1240*/  UIADD3 UR4, -UR39, URZ, URZ ;  /* 0x0000003f27047290 */ /* 0x000fc4000fffe13f */
[----:B------:R-:W-:Y:S01]  /*1250*/  USHF.L.U32 UR38, UR6, 0x6, URZ ;  /* 0x0000000606267899 */ /* 0x000fe2000800063f */
[----:B------:R-:W-:Y:S01]  /*1260*/  ISETP.NE.AND.EX P0, PT, R5, RZ, PT, P0 ;  /* 0x000000ff0500720c */ /* 0x000fe20003f05300 */
[----:B------:R-:W-:-:S03]  /*1270*/  UIMAD UR37, UR37, UR4, UR8 ;  /* 0x00000004252572a4 */ /* 0x000fc6000f8e0208 */
[----:B-1----:R-:W-:Y:S02]  /*1280*/  SEL R186, R186, 0x1, P0 ;  /* 0x00000001baba7807 */ /* 0x002fe40000000000 */
[----:B------:R-:W-:-:S03]  /*1290*/  PLOP3.LUT P0, PT, PT, PT, UP1, 0x80, 0x0 ;  /* 0x000000000000781c */ /* 0x000fc60003f0f018 */
[----:B--2---:R-:W-:-:S05]  /*12a0*/  IMAD R0, R186, R7, 0x3f ;  /* 0x0000003fba007424 */ /* 0x004fca00078e0207 */
[----:B------:R-:W-:-:S04]  /*12b0*/  SHF.R.S32.HI R3, RZ, 0x1f, R0 ;  /* 0x0000001fff037819 */ /* 0x000fc80000011400 */
[----:B------:R-:W-:-:S04]  /*12c0*/  LEA.HI R3, R3, R0, RZ, 0x6 ;  /* 0x0000000003037211 */ /* 0x000fc800078f30ff */
[----:B------:R-:W-:Y:S01]  /*12d0*/  SHF.R.S32.HI R3, RZ, 0x6, R3 ;  /* 0x00000006ff037819 */ /* 0x000fe20000011403 */
[----:B------:R-:W-:Y:S06]  /*12e0*/  @!P0 BRA `(.L_x_4225) ;  /* 0x0000001c00548947 */ /* 0x000fec0003800000 */
[----:B------:R-:W0:Y:S01]  /*12f0*/  LDC R0, c[0x0][0x448] ;  /* 0x00011200ff007b82 */ /* 0x000e220000000800 */
[----:B------:R-:W-:Y:S01]  /*1300*/  UIADD3 UR4, UR38, 0x3f, URZ ;  /* 0x0000003f26047890 */ /* 0x000fe2000fffe03f */
[----:B------:R-:W-:Y:S02]  /*1310*/  CS2R R150, SRZ ;  /* 0x0000000000967805 */ /* 0x000fe4000001ff00 */
[----:B------:R-:W-:Y:S02]  /*1320*/  CS2R R148, SRZ ;  /* 0x0000000000947805 */ /* 0x000fe4000001ff00 */
[----:B------:R-:W-:Y:S02]  /*1330*/  CS2R R146, SRZ ;  /* 0x0000000000927805 */ /* 0x000fe4000001ff00 */
[----:B------:R-:W-:Y:S02]  /*1340*/  CS2R R144, SRZ ;  /* 0x0000000000907805 */ /* 0x000fe4000001ff00 */
[----:B------:R-:W-:-:S02]  /*1350*/  CS2R R142, SRZ ;  /* 0x00000000008e7805 */ /* 0x000fc4000001ff00 */
[----:B------:R-:W-:Y:S01]  /*1360*/  CS2R R140, SRZ ;  /* 0x00000000008c7805 */ /* 0x000fe2000001ff00 */
[----:B------:R-:W1:Y:S01]  /*1370*/  LDC R5, c[0x0][0x288] ;  /* 0x0000a200ff057b82 */ /* 0x000e620000000800 */
        /* <DEDUP_REMOVED lines=15> */
[----:B0-----:R-:W-:Y:S01]  /*1470*/  ISETP.NE.AND P0, PT, R0, 0x1, PT ;  /* 0x000000010000780c */ /* 0x001fe20003f05270 */
[----:B------:R-:W-:Y:S01]  /*1480*/  IMAD.U32 R0, RZ, RZ, UR4 ;  /* 0x00000004ff007e24 */ /* 0x000fe2000f8e00ff */
[----:B------:R-:W-:Y:S02]  /*1490*/  CS2R R110, SRZ ;  /* 0x00000000006e7805 */ /* 0x000fe4000001ff00 */
[----:B------:R-:W-:-:S02]  /*14a0*/  CS2R R160, SRZ ;  /* 0x0000000000a07805 */ /* 0x000fc4000001ff00 */
[----:B------:R-:W-:Y:S02]  /*14b0*/  CS2R R106, SRZ ;  /* 0x00000000006a7805 */ /* 0x000fe4000001ff00 */
[----:B------:R-:W-:Y:S02]  /*14c0*/  CS2R R162, SRZ ;  /* 0x0000000000a27805 */ /* 0x000fe4000001ff00 */
[----:B------:R-:W-:Y:S02]  /*14d0*/  CS2R R102, SRZ ;  /* 0x0000000000667805 */ /* 0x000fe4000001ff00 */
[----:B------:R-:W-:Y:S02]  /*14e0*/  CS2R R164, SRZ ;  /* 0x0000000000a47805 */ /* 0x000fe4000001ff00 */
[----:B-1----:R-:W-:Y:S02]  /*14f0*/  IADD3 R5, -R5, 0x40, RZ ;  /* 0x0000004005057810 */ /* 0x002fe40007ffe1ff */
[----:B------:R-:W-:-:S02]  /*1500*/  CS2R R98, SRZ ;  /* 0x0000000000627805 */ /* 0x000fc4000001ff00 */
[----:B------:R-:W-:Y:S02]  /*1510*/  CS2R R166, SRZ ;  /* 0x0000000000a67805 */ /* 0x000fe4000001ff00 */
[----:B------:R-:W-:Y:S02]  /*1520*/  CS2R R94, SRZ ;  /* 0x00000000005e7805 */ /* 0x000fe4000001ff00 */
[----:B------:R-:W-:Y:S01]  /*1530*/  CS2R R170, SRZ ;  /* 0x0000000000aa7805 */ /* 0x000fe2000001ff00 */
[----:B------:R-:W0:Y:S01]  /*1540*/  @P0 LDC R4, c[0x0][0x44c] ;  /* 0x00011300ff040b82 */ /* 0x000e220000000800 */
[----:B------:R-:W-:Y:S01]  /*1550*/  IMAD R5, R186, R7, R5 ;  /* 0x00000007ba057224 */ /* 0x000fe200078e0205 */
[----:B------:R-:W-:Y:S01]  /*1560*/  CS2R R90, SRZ ;  /* 0x00000000005a7805 */ /* 0x000fe2000001ff00 */
[----:B------:R-:W-:Y:S01]  /*1570*/  IMAD.MOV.U32 R169, RZ, RZ, RZ ;  /* 0x000000ffffa97224 */ /* 0x000fe200078e00ff */
[----:B------:R-:W-:Y:S02]  /*1580*/  CS2R R172, SRZ ;  /* 0x0000000000ac7805 */ /* 0x000fe4000001ff00 */
[----:B------:R-:W-:-:S02]  /*1590*/  CS2R R86, SRZ ;  /* 0x0000000000567805 */ /* 0x000fc4000001ff00 */
[----:B------:R-:W-:Y:S02]  /*15a0*/  CS2R R174, SRZ ;  /* 0x0000000000ae7805 */ /* 0x000fe4000001ff00 */
[----:B------:R-:W-:Y:S01]  /*15b0*/  CS2R R82, SRZ ;  /* 0x0000000000527805 */ /* 0x000fe2000001ff00 */
[----:B------:R-:W1:Y:S01]  /*15c0*/  @P0 LDC R9, c[0x0][0x450] ;  /* 0x00011400ff090b82 */ /* 0x000e620000000800 */
        /* <DEDUP_REMOVED lines=27> */
[----:B------:R-:W-:Y:S01]  /*1780*/  CS2R R34, SRZ ;  /* 0x0000000000227805 */ /* 0x000fe2000001ff00 */
[----:B------:R-:W-:Y:S01]  /*1790*/  IMAD.IADD R0, R5, 0x1, R0 ;  /* 0x0000000105007824 */ /* 0x000fe200078e0200 */
[----:B------:R-:W-:Y:S01]  /*17a0*/  CS2R R30, SRZ ;  /* 0x00000000001e7805 */ /* 0x000fe2000001ff00 */
[----:B------:R-:W-:Y:S01]  /*17b0*/  IMAD.MOV.U32 R6, RZ, RZ, RZ ;  /* 0x000000ffff067224 */ /* 0x000fe200078e00ff */
[----:B------:R-:W-:Y:S01]  /*17c0*/  CS2R R26, SRZ ;  /* 0x00000000001a7805 */ /* 0x000fe2000001ff00 */
[----:B------:R-:W-:Y:S01]  /*17d0*/  IMAD.MOV.U32 R21, RZ, RZ, RZ ;  /* 0x000000ffff157224 */ /* 0x000fe200078e00ff */
[----:B------:R-:W-:-:S04]  /*17e0*/  SHF.R.S32.HI R5, RZ, 0x1f, R0 ;  /* 0x0000001fff057819 */ /* 0x000fc80000011400 */
[----:B------:R-:W-:Y:S01]  /*17f0*/  LEA.HI R5, R5, R0, RZ, 0x6 ;  /* 0x0000000005057211 */ /* 0x000fe200078f30ff */
[----:B------:R-:W-:-:S03]  /*1800*/  IMAD.MOV.U32 R0, RZ, RZ, RZ ;  /* 0x000000ffff007224 */ /* 0x000fc600078e00ff */
[----:B------:R-:W-:-:S04]  /*1810*/  SHF.R.S32.HI R4, RZ, 0x6, R5 ;  /* 0x00000006ff047819 */ /* 0x000fc80000011405 */
[----:B------:R-:W-:Y:S01]  /*1820*/  VIMNMX R4, R3, R4, PT ;  /* 0x0000000403047248 */ /* 0x000fe20003fe0100 */
[----:B------:R-:W-:-:S03]  /*1830*/  IMAD.MOV.U32 R3, RZ, RZ, RZ ;  /* 0x000000ffff037224 */ /* 0x000fc600078e00ff */
[----:B------:R-:W-:-:S13]  /*1840*/  ISETP.GE.AND P1, PT, R4, 0x1, PT ;  /* 0x000000010400780c */ /* 0x000fda0003f26270 */
[----:B------:R-:W-:Y:S05]  /*1850*/  @!P1 BRA `(.L_x_4226) ;  /* 0x000000c000909947 */ /* 0x000fea0003800000 */
[----:B------:R-:W0:Y:S01]  /*1860*/  SHFL.IDX PT, R0, R216, RZ, 0x1f ;  /* 0x00001fffd8007589 */ /* 0x000e2200000e0000 */
        /* <DEDUP_REMOVED lines=9> */
[----:B------:R-:W-:Y:S01]  /*1900*/  UMOV UR7, 0x40000040 ;  /* 0x4000004000077882 */ /* 0x000fe20000000000 */
[----:B------:R-:W-:Y:S02]  /*1910*/  PLOP3.LUT P2, PT, PT, PT, UP0, 0x80, 0x0 ;  /* 0x000000000000781c */ /* 0x000fe40003f4f008 */
[----:B0-----:R-:W-:-:S04]  /*1920*/  LEA.HI R3, R0, R0, RZ, 0x1 ;  /* 0x0000000000037211 */ /* 0x001fc800078f08ff */
[----:B------:R-:W-:Y:S01]  /*1930*/  LOP3.LUT R3, R3, 0x1fffe, RZ, 0xc0, !PT ;  /* 0x0001fffe03037812 */ /* 0x000fe200078ec0ff */
[----:B------:R-:W-:-:S04]  /*1940*/  WARPGROUP.ARRIVE ;  /* 0x00000000000079c5 */ /* 0x000fc80000000000 */
[----:B------:R-:W-:Y:S02]  /*1950*/  IMAD.IADD R0, R0, 0x1, -R3 ;  /* 0x0000000100007824 */ /* 0x000fe400078e0a03 */
[----:B------:R-:W-:Y:S02]  /*1960*/  VIADD R3, R17, 0x36400 ;  /* 0x0003640011037836 */ /* 0x000fe40000000000 */
[----:B------:R-:W-:-:S03]  /*1970*/  IMAD R0, R0, 0x8000, R17 ;  /* 0x0000800000007824 */ /* 0x000fc600078e0211 */
[----:B------:R-:W-:Y:S01]  /*1980*/  SHF.R.U32.HI R3, RZ, 0x4, R3 ;  /* 0x00000004ff037819 */ /* 0x000fe20000011603 */
[----:B------:R-:W-:-:S03]  /*1990*/  VIADD R0, R0, 0x400 ;  /* 0x0000040000007836 */ /* 0x000fc60000000000 */
[----:B------:R-:W-:Y:S02]  /*19a0*/  LOP3.LUT R3, R3, 0x3fff, RZ, 0xc0, !PT ;  /* 0x00003fff03037812 */ /* 0x000fe400078ec0ff */
[----:B------:R-:W-:Y:S02]  /*19b0*/  SHF.R.U32.HI R0, RZ, 0x4, R0 ;  /* 0x00000004ff007819 */ /* 0x000fe40000011600 */
[----:B------:R-:W-:Y:S02]  /*19c0*/  LOP3.LUT R3, R3, 0x10000, RZ, 0xfc, !PT ;  /* 0x0001000003037812 */ /* 0x000fe400078efcff */
[----:B------:R-:W-:Y:S02]  /*19d0*/  LOP3.LUT R0, R0, 0x3fff, RZ, 0xc0, !PT ;  /* 0x00003fff00007812 */ /* 0x000fe400078ec0ff */
[C---:B------:R-:W-:Y:S01]  /*19e0*/  R2UR UR8, R3.reuse ;  /* 0x00000000030872ca */ /* 0x040fe200000e0000 */
[----:B------:R-:W-:Y:S01]  /*19f0*/  VIADD R6, R3, 0x2 ;  /* 0x0000000203067836 */ /* 0x000fe20000000000 */
[----:B------:R-:W-:-:S04]  /*1a00*/  LOP3.LUT R7, R0, 0x2000000, RZ, 0xfc, !PT ;  /* 0x0200000000077812 */ /* 0x000fc800078efcff */
[----:B------:R-:W-:Y:S01]  /*1a10*/  R2UR UR12, R6 ;  /* 0x00000000060c72ca */ /* 0x000fe200000e0000 */
[----:B------:R-:W-:Y:S01]  /*1a20*/  IMAD R0, R2, 0x1000, R7 ;  /* 0x0000100002007824 */ /* 0x000fe200078e0207 */
[C---:B------:R-:W-:Y:S01]  /*1a30*/  IADD3 R6, R3.reuse, 0x4, RZ ;  /* 0x0000000403067810 */ /* 0x040fe20007ffe0ff */
[----:B------:R-:W-:Y:S02]  /*1a40*/  VIADD R3, R3, 0x6 ;  /* 0x0000000603037836 */ /* 0x000fe40000000000 */
[C---:B------:R-:W-:Y:S01]  /*1a50*/  VIADD R5, R0.reuse, 0x80 ;  /* 0x0000008000057836 */ /* 0x040fe20000000000 */
[----:B------:R-:W-:Y:S02]  /*1a60*/  R2UR UR10, R0 ;  /* 0x00000000000a72ca */ /* 0x000fe400000e0000 */
[----:B------:R-:W-:Y:S02]  /*1a70*/  R2UR UR16, R6 ;  /* 0x00000000061072ca */ /* 0x000fe400000e0000 */
[----:B------:R-:W-:Y:S01]  /*1a80*/  R2UR UR14, R5 ;  /* 0x00000000050e72ca */ /* 0x000fe200000e0000 */
[C---:B------:R-:W-:Y:S01]  /*1a90*/  VIADD R5, R0.reuse, 0x100 ;  /* 0x0000010000057836 */ /* 0x040fe20000000000 */
[----:B------:R-:W-:Y:S01]  /*1aa0*/  R2UR UR4, R3 ;  /* 0x00000000030472ca */ /* 0x000fe200000e0000 */
[----:B------:R-:W-:-:S03]  /*1ab0*/  VIADD R0, R0, 0x180 ;  /* 0x0000018000007836 */ /* 0x000fc60000000000 */
[----:B------:R-:W-:Y:S02]  /*1ac0*/  R2UR UR18, R5 ;  /* 0x00000000051272ca */ /* 0x000fe400000e0000 */
[----:B------:R-:W-:Y:S01]  /*1ad0*/  R2UR UR6, R0 ;  /* 0x00000000000672ca */ /* 0x000fe200000e0000 */
[----:B------:R-:W-:Y:S03]  /*1ae0*/  HGMMA.64x256x16.F32 R24, gdesc[UR8].tnspB, RZ, !UPT, gsb0 ;  /* 0x43e00000081879f0 */ /* 0x000fe6000c0008ff */
        /* <DEDUP_REMOVED lines=16> */
.L_x_4227:
[----:B------:R-:W-:Y:S01]  /*1bf0*/  IMAD R0, R2, 0x8, R17 ;  /* 0x0000000802007824 */ /* 0x000fe200078e0211 */
[----:B------:R-:W-:-:S03]  /*1c00*/  ISETP.GE.AND P0, PT, R4, 0x2, PT ;  /* 0x000000020400780c */ /* 0x000fc60003f06270 */
[----:B------:R-:W-:-:S05]  /*1c10*/  VIADD R0, R0, 0x38860 ;  /* 0x0003886000007836 */ /* 0x000fca0000000000 */
[----:B------:R-:W-:-:S04]  /*1c20*/  PRMT R0, R219, 0x654, R0 ;  /* 0x00000654db007816 */ /* 0x000fc80000000000 */
[----:B------:R0:W-:Y:S01]  /*1c30*/  SYNCS.ARRIVE.TRANS64.RED.A1T0 RZ, [R0+URZ], RZ ;  /* 0x000000ff00ff79a7 */ /* 0x0001e2000810043f */
[----:B------:R-:W-:Y:S05]  /*1c40*/  @!P0 BRA `(.L_x_4228) ;  /* 0x0000000800c08947 */ /* 0x000fea0003800000 */
[----:B------:R-:W-:-:S07]  /*1c50*/  VIADD R4, R4, 0xfffffffe ;  /* 0xfffffffe04047836 */ /* 0x000fce0000000000 */
.L_x_4230:
[----:B------:R-:W-:Y:S01]  /*1c60*/  BAR.SYNC.DEFER_BLOCKING 0xe, 0x100 ;  /* 0x0384000000007b1d */ /* 0x000fe20000010000 */
[----:B01----:R-:W-:Y:S01]  /*1c70*/  IMAD R0, R2, 0x40, R22 ;  /* 0x0000004002007824 */ /* 0x003fe200078e0216 */
[----:B------:R-:W-:Y:S01]  /*1c80*/  ISETP.GT.AND P1, PT, R4, RZ, PT ;  /* 0x000000ff0400720c */ /* 0x000fe20003f24270 */
[----:B------:R-:W-:Y:S02]  /*1c90*/  VIADD R2, R2, 0x1 ;  /* 0x0000000102027836 */ /* 0x000fe40000000000 */
[----:B------:R-:W-:Y:S01]  /*1ca0*/  IMAD R0, R0, 0x4, R17 ;  /* 0x0000000400007824 */ /* 0x000fe200078e0211 */
[----:B------:R-:W-:Y:S01]  /*1cb0*/  UMOV UR11, 0x40000040 ;  /* 0x40000040000b7882 */ /* 0x000fe20000000000 */
[----:B------:R-:W-:Y:S01]  /*1cc0*/  UMOV UR15, 0x40000040 ;  /* 0x40000040000f7882 */ /* 0x000fe20000000000 */
[----:B------:R-:W-:Y:S01]  /*1cd0*/  ISETP.NE.AND P0, PT, R2, 0x2, PT ;  /* 0x000000020200780c */ /* 0x000fe20003f05270 */
[----:B------:R-:W-:Y:S01]  /*1ce0*/  UMOV UR19, 0x40000040 ;  /* 0x4000004000137882 */ /* 0x000fe20000000000 */
[----:B------:R-:W-:Y:S01]  /*1cf0*/  UMOV UR7, 0x40000040 ;  /* 0x4000004000077882 */ /* 0x000fe20000000000 */
[----:B------:R-:W-:Y:S01]  /*1d00*/  VIADD R4, R4, 0xffffffff ;  /* 0xffffffff04047836 */ /* 0x000fe20000000000 */
[----:B------:R-:W-:Y:S01]  /*1d10*/  SEL R2, R2, RZ, P0 ;  /* 0x000000ff02027207 */ /* 0x000fe20000000000 */
[----:B------:R-:W0:Y:S04]  /*1d20*/  LDS R3, [R0+0x38400] ;  /* 0x0384000000037984 */ /* 0x000e280000000800 */
[----:B------:R1:W2:Y:S02]  /*1d30*/  LDS R5, [R0+0x38420] ;  /* 0x0384200000057984 */ /* 0x0002a40000000800 */
[----:B-1----:R-:W-:-:S05]  /*1d40*/  IMAD R0, R2, 0x1000, R7 ;  /* 0x0000100002007824 */ /* 0x002fca00078e0207 */
[----:B------:R-:W-:Y:S01]  /*1d50*/  R2UR UR10, R0 ;  /* 0x00000000000a72ca */ /* 0x000fe200000e0000 */
        /* <DEDUP_REMOVED lines=128> */
[----:B------:R-:W-:-:S05]  /*2560*/  VIADD R3, R0, 0x80 ;  /* 0x0000008000037836 */ /* 0x000fca0000000000 */
[----:B------:R-:W-:Y:S01]  /*2570*/  WARPGROUP.ARRIVE ;  /* 0x00000000000079c5 */ /* 0x000fe20000000000 */
[----:B------:R-:W-:Y:S01]  /*2580*/  R2UR UR14, R3 ;  /* 0x00000000030e72ca */ /* 0x000fe200000e0000 */
[C---:B------:R-:W-:Y:S02]  /*2590*/  VIADD R3, R0.reuse, 0x100 ;  /* 0x0000010000037836 */ /* 0x040fe40000000000 */
[----:B------:R-:W-:Y:S02]  /*25a0*/  VIADD R0, R0, 0x180 ;  /* 0x0000018000007836 */ /* 0x000fe40000000000 */
[----:B------:R-:W-:Y:S01]  /*25b0*/  HGMMA.64x256x16.F32 R24, gdesc[UR8].tnspB, R24, gsb0 ;  /* 0x43e00000081879f0 */ /* 0x000fe20008000818 */
[----:B------:R-:W-:Y:S02]  /*25c0*/  R2UR UR18, R3 ;  /* 0x00000000031272ca */ /* 0x000fe400000e0000 */
[----:B------:R-:W-:Y:S02]  /*25d0*/  R2UR UR6, R0 ;  /* 0x00000000000672ca */ /* 0x000fe400000e0000 */
[----:B------:R-:W-:-:S04]  /*25e0*/  SEL R3, RZ, 0x1, P0 ;  /* 0x00000001ff037807 */ /* 0x000fc80000000000 */
[----:B------:R-:W-:Y:S01]  /*25f0*/  LOP3.LUT R16, R16, R3, RZ, 0x3c, !PT ;  /* 0x0000000310107212 */ /* 0x000fe200078e3cff */
        /* <DEDUP_REMOVED lines=16> */
.L_x_4229:
[----:B------:R-:W-:-:S04]  /*2700*/  IMAD R0, R2, 0x8, R17 ;  /* 0x0000000802007824 */ /* 0x000fc800078e0211 */
[----:B------:R-:W-:-:S05]  /*2710*/  VIADD R0, R0, 0x38860 ;  /* 0x0003886000007836 */ /* 0x000fca0000000000 */
[----:B------:R-:W-:-:S04]  /*2720*/  PRMT R0, R219, 0x654, R0 ;  /* 0x00000654db007816 */ /* 0x000fc80000000000 */
[----:B------:R1:W-:Y:S01]  /*2730*/  SYNCS.ARRIVE.TRANS64.RED.A1T0 RZ, [R0+URZ], RZ ;  /* 0x000000ff00ff79a7 */ /* 0x0003e2000810043f */
[----:B------:R-:W-:Y:S05]  /*2740*/  @P1 BRA `(.L_x_4230) ;  /* 0xfffffff400441947 */ /* 0x000fea000383ffff */
.L_x_4228:
[----:B------:R-:W-:Y:S01]  /*2750*/  BAR.SYNC.DEFER_BLOCKING 0xe, 0x100 ;  /* 0x0384000000007b1d */ /* 0x000fe20000010000 */
[C---:B01----:R-:W-:Y:S01]  /*2760*/  IMAD R0, R2.reuse, 0x40, R22 ;  /* 0x0000004002007824 */ /* 0x043fe200078e0216 */
[----:B------:R-:W-:Y:S02]  /*2770*/  IADD3 R2, R2, 0x1, RZ ;  /* 0x0000000102027810 */ /* 0x000fe40007ffe0ff */
[----:B------:R-:W-:Y:S01]  /*2780*/  PLOP3.LUT P0, PT, PT, PT, PT, 0x8, 0x0 ;  /* 0x000000000000781c */ /* 0x000fe20003f0e170 */
[----:B------:R-:W-:Y:S01]  /*2790*/  IMAD R17, R0, 0x4, R17 ;  /* 0x0000000400117824 */ /* 0x000fe200078e0211 */
[----:B------:R-:W-:-:S04]  /*27a0*/  ISETP.NE.AND P1, PT, R2, 0x2, PT ;  /* 0x000000020200780c */ /* 0x000fc80003f25270 */
[----:B------:R-:W-:Y:S02]  /*27b0*/  SEL R5, RZ, 0x1, P1 ;  /* 0x00000001ff057807 */ /* 0x000fe40000800000 */
[----:B------:R-:W-:Y:S02]  /*27c0*/  SEL R2, R2, RZ, P1 ;  /* 0x000000ff02027207 */ /* 0x000fe40000800000 */
[----:B------:R-:W-:Y:S01]  /*27d0*/  LOP3.LUT R16, R16, R5, RZ, 0x3c, !PT ;  /* 0x0000000510107212 */ /* 0x000fe200078e3cff */
        /* <DEDUP_REMOVED lines=134> */
.L_x_4225:
        /* <DEDUP_REMOVED lines=24> */
[----:B0-----:R-:W-:Y:S02]  /*31c0*/  ISETP.NE.AND P0, PT, R220, 0x1, PT ;  /* 0x00000001dc00780c */ /* 0x001fe40003f05270 */
[----:B------:R-:W-:Y:S02]  /*31d0*/  CS2R R110, SRZ ;  /* 0x00000000006e7805 */ /* 0x000fe4000001ff00 */
[----:B------:R-:W-:-:S02]  /*31e0*/  CS2R R160, SRZ ;  /* 0x0000000000a07805 */ /* 0x000fc4000001ff00 */
[----:B------:R-:W-:Y:S02]  /*31f0*/  CS2R R106, SRZ ;  /* 0x00000000006a7805 */ /* 0x000fe4000001ff00 */
[----:B------:R-:W-:Y:S02]  /*3200*/  CS2R R162, SRZ ;  /* 0x0000000000a27805 */ /* 0x000fe4000001ff00 */
[----:B------:R-:W-:Y:S02]  /*3210*/  CS2R R102, SRZ ;  /* 0x0000000000667805 */ /* 0x000fe4000001ff00 */
[----:B------:R-:W-:Y:S02]  /*3220*/  CS2R R164, SRZ ;  /* 0x0000000000a47805 */ /* 0x000fe4000001ff00 */
[----:B------:R-:W-:Y:S02]  /*3230*/  CS2R R98, SRZ ;  /* 0x0000000000627805 */ /* 0x000fe4000001ff00 */
[----:B-1----:R-:W-:-:S02]  /*3240*/  IADD3 R6, -R4, 0x40, RZ ;  /* 0x0000004004067810 */ /* 0x002fc40007ffe1ff */
[----:B------:R-:W-:Y:S02]  /*3250*/  CS2R R166, SRZ ;  /* 0x0000000000a67805 */ /* 0x000fe4000001ff00 */
[----:B------:R-:W-:Y:S02]  /*3260*/  CS2R R94, SRZ ;  /* 0x00000000005e7805 */ /* 0x000fe4000001ff00 */
[----:B------:R-:W-:Y:S02]  /*3270*/  CS2R R170, SRZ ;  /* 0x0000000000aa7805 */ /* 0x000fe4000001ff00 */
[----:B------:R-:W-:Y:S01]  /*3280*/  CS2R R90, SRZ ;  /* 0x00000000005a7805 */ /* 0x000fe2000001ff00 */
[----:B------:R-:W0:Y:S01]  /*3290*/  @P0 LDC R0, c[0x0][0x44c] ;  /* 0x00011300ff000b82 */ /* 0x000e220000000800 */
[----:B------:R-:W-:Y:S01]  /*32a0*/  IMAD R7, R186, R7, R6 ;  /* 0x00000007ba077224 */ /* 0x000fe200078e0206 */
[----:B------:R-:W-:Y:S01]  /*32b0*/  CS2R R172, SRZ ;  /* 0x0000000000ac7805 */ /* 0x000fe2000001ff00 */
[----:B------:R-:W-:Y:S01]  /*32c0*/  IMAD.MOV.U32 R169, RZ, RZ, RZ ;  /* 0x000000ffffa97224 */ /* 0x000fe200078e00ff */
        /* <DEDUP_REMOVED lines=23> */
[----:B------:R-:W-:Y:S01]  /*3440*/  CS2R R46, SRZ ;  /* 0x00000000002e7805 */ /* 0x000fe2000001ff00 */
[----:B------:R-:W-:Y:S01]  /*3450*/  IMAD.U32 R0, RZ, RZ, UR4 ;  /* 0x00000004ff007e24 */ /* 0x000fe2000f8e00ff */
[----:B------:R-:W-:Y:S02]  /*3460*/  CS2R R208, SRZ ;  /* 0x0000000000d07805 */ /* 0x000fe4000001ff00 */
[----:B------:R-:W-:Y:S02]  /*3470*/  CS2R R42, SRZ ;  /* 0x00000000002a7805 */ /* 0x000fe4000001ff00 */
[----:B------:R-:W-:Y:S02]  /*3480*/  CS2R R210, SRZ ;  /* 0x0000000000d27805 */ /* 0x000fe4000001ff00 */
[----:B-1----:R-:W-:-:S02]  /*3490*/  @P0 SHF.R.U32.HI R0, RZ, R5, R4 ;  /* 0x00000005ff000219 */ /* 0x002fc40000011604 */
        /* <DEDUP_REMOVED lines=45> */
.L_x_4231:
[----:B------:R-:W-:Y:S01]  /*3770*/  ULEA.HI UR4, UR36, UR36, URZ, 0x1 ;  /* 0x0000002424047291 */ /* 0x000fe2000f8f083f */
[----:B------:R-:W-:-:S03]  /*3780*/  IMAD.U32 R0, RZ, RZ, UR40 ;  /* 0x00000028ff007e24 */ /* 0x000fc6000f8e00ff */
[----:B------:R-:W-:Y:S02]  /*3790*/  ULOP3.LUT UR4, UR4, 0xfffffffe, URZ, 0xc0, !UPT ;  /* 0xfffffffe04047892 */ /* 0x000fe4000f8ec03f */
[----:B------:R-:W-:Y:S02]  /*37a0*/  ISETP.NE.AND P0, PT, R0, 0x3, PT ;  /* 0x000000030000780c */ /* 0x000fe40003f05270 */
[----:B------:R-:W-:-:S06]  /*37b0*/  UIADD3 UR4, UR36, -UR4, URZ ;  /* 0x8000000424047290 */ /* 0x000fcc000fffe03f */
[----:B------:R-:W-:-:S05]  /*37c0*/  IMAD.U32 R4, RZ, RZ, UR4 ;  /* 0x00000004ff047e24 */ /* 0x000fca000f8e00ff */
[----:B------:R-:W-:-:S04]  /*37d0*/  SHF.L.U32 R4, R4, 0x1f, RZ ;  /* 0x0000001f04047819 */ /* 0x000fc800000006ff */
[----:B------:R-:W0:Y:S02]  /*37e0*/  SYNCS.PHASECHK.TRANS64.TRYWAIT P1, [R17+URZ+0x38800], R4 ;  /* 0x03880004110075a7 */ /* 0x000e24000802017f */
[----:B0-----:R-:W-:Y:S05]  /*37f0*/  @!P1 BRA `(.L_x_4232) ;  /* 0x0000011800d49947 */ /* 0x001fea0003800000 */
.L_x_4346:
[----:B------:R-:W-:Y:S05]  /*3800*/  @!P0 BRA `(.L_x_4233) ;  /* 0x0000000000048947 */ /* 0x000fea0003800000 */
[----:B------:R-:W-:Y:S01]  /*3810*/  BPT.TRAP 0x1 ;  /* 0x000000040000795c */ /* 0x000fe20000300000 */
.L_x_4233:
[----:B------:R-:W-:Y:S01]  /*3820*/  IMAD R9, R2, 0x8, R17 ;  /* 0x0000000802097824 */ /* 0x000fe200078e0211 */
[----:B------:R-:W-:-:S04]  /*3830*/  SHF.L.U32 R6, R16, 0x1f, RZ ;  /* 0x0000001f10067819 */ /* 0x000fc800000006ff */
[----:B------:R1:W2:Y:S01]  /*3840*/  SYNCS.PHASECHK.TRANS64.TRYWAIT P1, [R9+URZ+0x38830], R6 ;  /* 0x03883006090075a7 */ /* 0x0002a2000802017f */
[----:B------:R-:W-:Y:S05]  /*3850*/  @!P0 BRA `(.L_x_4234) ;  /* 0x0000000000048947 */ /* 0x000fea0003800000 */
[----:B------:R-:W-:Y:S01]  /*3860*/  BPT.TRAP 0x1 ;  /* 0x000000040000795c */ /* 0x000fe20000300000 */
.L_x_4234:
[----:B------:R-:W-:-:S05]  /*3870*/  VIADD R0, R17, 0x22400 ;  /* 0x0002240011007836 */ /* 0x000fca0000000000 */
[----:B------:R-:W-:-:S04]  /*3880*/  SHF.R.U32.HI R0, RZ, 0x4, R0 ;  /* 0x00000004ff007819 */ /* 0x000fc80000011600 */
[----:B------:R-:W-:Y:S01]  /*3890*/  LOP3.LUT R0, R0, 0x3fff, RZ, 0xc0, !PT ;  /* 0x00003fff00007812 */ /* 0x000fe200078ec0ff */
[----:B--2---:R-:W-:Y:S06]  /*38a0*/  @P1 BRA `(.L_x_4235) ;  /* 0x0000000000081947 */ /* 0x004fec0003800000 */
[----:B------:R-:W2:Y:S02]  /*38b0*/  SYNCS.PHASECHK.TRANS64.TRYWAIT P1, [R9+URZ+0x38830], R6 ;  /* 0x03883006090075a7 */ /* 0x000ea4000802017f */
[----:B--2---:R-:W-:Y:S05]  /*38c0*/  @!P1 BRA `(.L_x_4236) ;  /* 0x0000011800b49947 */ /* 0x004fea0003800000 */
.L_x_4235:
[----:B------:R-:W-:Y:S05]  /*38d0*/  WARPSYNC.ALL ;  /* 0x0000000000007948 */ /* 0x000fea0003800000 */
[----:B------:R-:W-:Y:S01]  /*38e0*/  LOP3.LUT R0, R0, 0x10000, RZ, 0xfc, !PT ;  /* 0x0001000000007812 */ /* 0x000fe200078efcff */
[----:B------:R-:W-:Y:S01]  /*38f0*/  VIADD R3, R17, 0x20400 ;  /* 0x0002040011037836 */ /* 0x000fe20000000000 */
[----:B------:R-:W-:-:S03]  /*3900*/  WARPGROUP.ARRIVE ;  /* 0x00000000000079c5 */ /* 0x000fc60000000000 */
[----:B------:R-:W-:Y:S01]  /*3910*/  IMAD R5, R2, 0x200, R0 ;  /* 0x0000020002057824 */ /* 0x000fe200078e0200 */
[----:B------:R-:W-:Y:S01]  /*3920*/  UMOV UR11, 0x40000040 ;  /* 0x40000040000b7882 */ /* 0x000fe20000000000 */
[----:B------:R-:W-:Y:S01]  /*3930*/  UMOV UR9, 0x40000040 ;  /* 0x4000004000097882 */ /* 0x000fe20000000000 */
[----:B------:R-:W-:Y:S01]  /*3940*/  SHF.R.U32.HI R3, RZ, 0x4, R3 ;  /* 0x00000004ff037819 */ /* 0x000fe20000011603 */
[----:B------:R-:W-:Y:S01]  /*3950*/  UMOV UR15, 0x40000040 ;  /* 0x40000040000f7882 */ /* 0x000fe20000000000 */
[----:B------:R-:W-:Y:S01]  /*3960*/  R2UR UR10, R5 ;  /* 0x00000000050a72ca */ /* 0x000fe200000e0000 */
[----:B------:R-:W-:Y:S01]  /*3970*/  UMOV UR13, 0x40000040 ;  /* 0x40000040000d7882 */ /* 0x000fe20000000000 */
[----:B------:R-:W-:Y:S01]  /*3980*/  LOP3.LUT R3, R3, 0x3fff, RZ, 0xc0, !PT ;  /* 0x00003fff03037812 */ /* 0x000fe200078ec0ff */
[----:B------:R-:W-:Y:S01]  /*3990*/  UMOV UR19, 0x40000040 ;  /* 0x4000004000137882 */ /* 0x000fe20000000000 */
[----:B------:R-:W-:Y:S01]  /*39a0*/  UMOV UR17, 0x40000040 ;  /* 0x4000004000117882 */ /* 0x000fe20000000000 */
[----:B------:R-:W-:Y:S01]  /*39b0*/  UMOV UR23, 0x40000040 ;  /* 0x4000004000177882 */ /* 0x000fe20000000000 */
[----:B------:R-:W-:Y:S01]  /*39c0*/  LOP3.LUT R3, R3, 0x10000, RZ, 0xfc, !PT ;  /* 0x0001000003037812 */ /* 0x000fe200078efcff */
[----:B------:R-:W-:-:S03]  /*39d0*/  UMOV UR21, 0x40000040 ;  /* 0x4000004000157882 */ /* 0x000fc60000000000 */
[C---:B------:R-:W-:Y:S01]  /*39e0*/  R2UR UR8, R3.reuse ;  /* 0x00000000030872ca */ /* 0x040fe200000e0000 */
[----:B------:R-:W-:Y:S02]  /*39f0*/  VIADD R5, R3, 0x2 ;  /* 0x0000000203057836 */ /* 0x000fe40000000000 */
[----:B------:R-:W-:Y:S02]  /*3a00*/  UIADD3 UR14, UR10, 0x2, URZ ;  /* 0x000000020a0e7890 */ /* 0x000fe4000fffe03f */
[----:B------:R-:W-:Y:S01]  /*3a10*/  UIADD3 UR18, UR10, 0x4, URZ ;  /* 0x000000040a127890 */ /* 0x000fe2000fffe03f */
[----:B------:R-:W-:Y:S01]  /*3a20*/  R2UR UR12, R5 ;  /* 0x00000000050c72ca */ /* 0x000fe200000e0000 */
[C---:B------:R-:W-:Y:S01]  /*3a30*/  VIADD R5, R3.reuse, 0x4 ;  /* 0x0000000403057836 */ /* 0x040fe20000000000 */
[----:B------:R-:W-:Y:S01]  /*3a40*/  UIADD3 UR22, UR10, 0x6, URZ ;  /* 0x000000060a167890 */ /* 0x000fe2000fffe03f */
[----:B------:R-:W-:-:S03]  /*3a50*/  VIADD R3, R3, 0x6 ;  /* 0x0000000603037836 */ /* 0x000fc60000000000 */
[----:B------:R-:W-:Y:S01]  /*3a60*/  R2UR UR16, R5 ;  /* 0x00000000051072ca */ /* 0x000fe200000e0000 */
[----:B------:R-:W-:Y:S01]  /*3a70*/  HGMMA.64x64x16.F32 R24, gdesc[UR8], RZ, !UPT, gsb0 ;  /* 0x00e00000081879f0 */ /* 0x000fe2000c0008ff */
[----:B------:R-:W-:Y:S02]  /*3a80*/  R2UR UR20, R3 ;  /* 0x00000000031472ca */ /* 0x000fe400000e0000 */
        /* <DEDUP_REMOVED lines=10> */
[----:B------:R-:W3:Y:S02]  /*3b30*/  SYNCS.PHASECHK.TRANS64.TRYWAIT P1, [R17+URZ+0x38810], R4 ;  /* 0x03881004110075a7 */ /* 0x000ee4000802017f */
[----:B---3--:R-:W-:Y:S05]  /*3b40*/  @!P1 BRA `(.L_x_4237) ;  /* 0x0000011800289947 */ /* 0x008fea0003800000 */
.L_x_4347:
[----:B------:R-:W-:Y:S05]  /*3b50*/  @!P0 BRA `(.L_x_4238) ;  /* 0x0000000000048947 */ /* 0x000fea0003800000 */
[----:B------:R-:W-:Y:S01]  /*3b60*/  BPT.TRAP 0x1 ;  /* 0x000000040000795c */ /* 0x000fe20000300000 */
.L_x_4238:
[----:B------:R4:W0:Y:S01]  /*3b70*/  SYNCS.PHASECHK.TRANS64.TRYWAIT P1, [R9+URZ+0x38850], R6 ;  /* 0x03885006090075a7 */ /* 0x000822000802017f */
[----:B------:R-:W-:Y:S05]  /*3b80*/  @!P0 BRA `(.L_x_4239) ;  /* 0x0000000000048947 */ /* 0x000fea0003800000 */
[----:B------:R-:W-:Y:S01]  /*3b90*/  BPT.TRAP 0x1 ;  /* 0x000000040000795c */ /* 0x000fe20000300000 */
.L_x_4239:
[C---:B------:R-:W-:Y:S02]  /*3ba0*/  VIADD R3, R17.reuse, 0x400 ;  /* 0x0000040011037836 */ /* 0x040fe40000000000 */
[----:B0--3--:R-:W-:-:S03]  /*3bb0*/  VIADD R4, R17, 0x26400 ;  /* 0x0002640011047836 */ /* 0x009fc60000000000 */
[----:B------:R-:W-:Y:S02]  /*3bc0*/  SHF.R.U32.HI R3, RZ, 0x4, R3 ;  /* 0x00000004ff037819 */ /* 0x000fe40000011603 */
[----:B------:R-:W-:Y:S02]  /*3bd0*/  SHF.R.U32.HI R4, RZ, 0x4, R4 ;  /* 0x00000004ff047819 */ /* 0x000fe40000011604 */
[----:B------:R-:W-:Y:S02]  /*3be0*/  LOP3.LUT R3, R3, 0x3fff, RZ, 0xc0, !PT ;  /* 0x00003fff03037812 */ /* 0x000fe400078ec0ff */
[----:B------:R-:W-:Y:S02]  /*3bf0*/  LOP3.LUT R5, R4, 0x3fff, RZ, 0xc0, !PT ;  /* 0x00003fff04057812 */ /* 0x000fe400078ec0ff */
[----:B------:R-:W-:Y:S02]  /*3c00*/  LOP3.LUT R4, R3, 0x10000, RZ, 0xfc, !PT ;  /* 0x0001000003047812 */ /* 0x000fe400078efcff */
[----:B------:R-:W-:-:S03]  /*3c10*/  LOP3.LUT R3, R5, 0x10000, RZ, 0xfc, !PT ;  /* 0x0001000005037812 */ /* 0x000fc600078efcff */
[----:B------:R-:W-:Y:S01]  /*3c20*/  IMAD R5, R2, 0x1000, R4 ;  /* 0x0000100002057824 */ /* 0x000fe200078e0204 */
[----:B------:R-:W-:Y:S06]  /*3c30*/  @P1 BRA `(.L_x_4240) ;  /* 0x0000000000081947 */ /* 0x000fec0003800000 */
[----:B------:R-:W0:Y:S02]  /*3c40*/  SYNCS.PHASECHK.TRANS64.TRYWAIT P1, [R9+URZ+0x38850], R6 ;  /* 0x03885006090075a7 */ /* 0x000e24000802017f */
[----:B0-----:R-:W-:Y:S05]  /*3c50*/  @!P1 BRA `(.L_x_4241) ;  /* 0x0000011400f89947 */ /* 0x001fea0003800000 */
.L_x_4240:
[----:B------:R-:W-:Y:S01]  /*3c60*/  R2UR UR24, R3 ;  /* 0x00000000031872ca */ /* 0x000fe200000e0000 */
[----:B------:R-:W-:Y:S01]  /*3c70*/  WARPGROUP.ARRIVE ;  /* 0x00000000000079c5 */ /* 0x000fe20000000000 */
[----:B------:R-:W-:Y:S01]  /*3c80*/  R2UR UR26, R5 ;  /* 0x00000000051a72ca */ /* 0x000fe200000e0000 */
[----:B------:R-:W-:Y:S01]  /*3c90*/  UMOV UR25, 0x40000040 ;  /* 0x4000004000197882 */ /* 0x000fe20000000000 */
[----:B------:R-:W-:Y:S01]  /*3ca0*/  UMOV UR27, 0x40000040 ;  /* 0x40000040001b7882 */ /* 0x000fe20000000000 */
[----:B------:R-:W-:Y:S01]  /*3cb0*/  VIADD R7, R3, 0x2 ;  /* 0x0000000203077836 */ /* 0x000fe20000000000 */
[----:B------:R-:W-:Y:S01]  /*3cc0*/  UMOV UR5, 0x40000040 ;  /* 0x4000004000057882 */ /* 0x000fe20000000000 */
[----:B012-4-:R-:W-:Y:S01]  /*3cd0*/  VIADD R6, R5, 0x2 ;  /* 0x0000000205067836 */ /* 0x017fe20000000000 */
[----:B------:R-:W-:Y:S01]  /*3ce0*/  UMOV UR7, 0x40000040 ;  /* 0x4000004000077882 */ /* 0x000fe20000000000 */
[----:B------:R-:W0:Y:S01]  /*3cf0*/  S2R R8, SR_TID.X ;  /* 0x0000000000087919 */ /* 0x000e220000002100 */
[----:B------:R-:W-:Y:S01]  /*3d00*/  R2UR UR4, R7 ;  /* 0x00000000070472ca */ /* 0x000fe200000e0000 */
[C---:B------:R-:W-:Y:S01]  /*3d10*/  VIADD R11, R5.reuse, 0x800 ;  /* 0x00000800050b7836 */ /* 0x040fe20000000000 */
[----:B------:R-:W-:Y:S01]  /*3d20*/  R2UR UR6, R6 ;  /* 0x00000000060672ca */ /* 0x000fe200000e0000 */
[----:B------:R-:W-:Y:S01]  /*3d30*/  VIADD R6, R5, 0x4 ;  /* 0x0000000405067836 */ /* 0x000fe20000000000 */
[----:B------:R-:W-:Y:S01]  /*3d40*/  IADD3 R7, R3, 0x4, RZ ;  /* 0x0000000403077810 */ /* 0x000fe20007ffe0ff */
[----:B------:R-:W-:Y:S01]  /*3d50*/  HGMMA.64x64x16.F32 R24, gdesc[UR24], R24, gsb0 ;  /* 0x00e00000181879f0 */ /* 0x000fe20008000818 */
[----:B------:R-:W-:Y:S01]  /*3d60*/  IMAD.MOV.U32 R59, RZ, RZ, 0x40 ;  /* 0x00000040ff3b7424 */ /* 0x000fe200078e00ff */
[----:B0-----:R-:W-:Y:S01]  /*3d70*/  SHF.R.U32.HI R8, RZ, 0x7, R8 ;  /* 0x00000007ff087819 */ /* 0x001fe20000011608 */
[----:B------:R-:W-:-:S02]  /*3d80*/  WARPGROUP.DEPBAR.LE gsb0, 0x0 ;  /* 0x00008000000079c5 */ /* 0x000fc40000010000 */
[----:B------:R-:W-:-:S06]  /*3d90*/  WARPGROUP.ARRIVE ;  /* 0x00000000000079c5 */ /* 0x000fcc0000000000 */
[----:B------:R-:W-:Y:S01]  /*3da0*/  HGMMA.64x64x16.F32 R24, gdesc[UR4], R24, gsb0 ;  /* 0x00e00000041879f0 */ /* 0x000fe20008000818 */
[----:B------:R-:W-:Y:S01]  /*3db0*/  R2UR UR4, R7 ;  /* 0x00000000070472ca */ /* 0x000fe200000e0000 */
[----:B------:R-:W-:Y:S01]  /*3dc0*/  UMOV UR5, 0x40000040 ;  /* 0x4000004000057882 */ /* 0x000fe20000000000 */
[----:B------:R-:W-:Y:S01]  /*3dd0*/  R2UR UR6, R6 ;  /* 0x00000000060672ca */ /* 0x000fe200000e0000 */
[----:B------:R-:W-:Y:S01]  /*3de0*/  UMOV UR7, 0x40000040 ;  /* 0x4000004000077882 */ /* 0x000fe20000000000 */
[----:B------:R-:W-:Y:S02]  /*3df0*/  VIADD R7, R3, 0x6 ;  /* 0x0000000603077836 */ /* 0x000fe40000000000 */
[----:B------:R-:W-:Y:S01]  /*3e00*/  VIADD R6, R5, 0x6 ;  /* 0x0000000605067836 */ /* 0x000fe20000000000 */
[----:B------:R-:W-:Y:S02]  /*3e10*/  WARPGROUP.DEPBAR.LE gsb0, 0x0 ;  /* 0x00008000000079c5 */ /* 0x000fe40000010000 */
        /* <DEDUP_REMOVED lines=69> */
[----:B------:R-:W-:Y:S01]  /*4270*/  VIADD R7, R3, 0x406 ;  /* 0x0000040603077836 */ /* 0x000fe20000000000 */
[----:B------:R-:W-:Y:S01]  /*4280*/  IADD3 R6, R5, 0x406, RZ ;  /* 0x0000040605067810 */ /* 0x000fe20007ffe0ff */
[----:B------:R-:W-:Y:S02]  /*4290*/  WARPGROUP.DEPBAR.LE gsb0, 0x0 ;  /* 0x00008000000079c5 */ /* 0x000fe40000010000 */
[----:B------:R-:W-:-:S07]  /*42a0*/  WARPGROUP.ARRIVE ;  /* 0x00000000000079c5 */ /* 0x000fce0000000000 */
        /* <DEDUP_REMOVED lines=41> */
[----:B------:R-:W0:Y:S01]  /*4540*/  SHFL.IDX PT, R6, R8, RZ, 0x1f ;  /* 0x00001fff08067589 */ /* 0x000e2200000e0000 */
[----:B------:R-:W-:Y:S01]  /*4550*/  VIADD R7, R3, 0x800 ;  /* 0x0000080003077836 */ /* 0x000fe20000000000 */
[----:B0-----:R-:W-:-:S04]  /*4560*/  ISETP.GT.AND P1, PT, R6, 0x7f, PT ;  /* 0x0000007f0600780c */ /* 0x001fc80003f24270 */
[----:B------:R-:W-:-:S05]  /*4570*/  SEL R6, RZ, 0x2, !P1 ;  /* 0x00000002ff067807 */ /* 0x000fca0004800000 */
[C---:B------:R-:W-:Y:S02]  /*4580*/  IMAD.IADD R8, R6.reuse, 0x1, R7 ;  /* 0x0000000106087824 */ /* 0x040fe400078e0207 */
[----:B------:R-:W-:Y:S01]  /*4590*/  IMAD.IADD R10, R6, 0x1, R11 ;  /* 0x00000001060a7824 */ /* 0x000fe200078e020b */
[----:B------:R-:W-:Y:S02]  /*45a0*/  WARPGROUP.DEPBAR.LE gsb0, 0x0 ;  /* 0x00008000000079c5 */ /* 0x000fe40000010000 */
[----:B------:R-:W-:-:S06]  /*45b0*/  WARPGROUP.ARRIVE ;  /* 0x00000000000079c5 */ /* 0x000fcc0000000000 */
[----:B------:R-:W-:Y:S01]  /*45c0*/  HGMMA.64x64x16.F32 R24, gdesc[UR4], R24, gsb0 ;  /* 0x00e00000041879f0 */ /* 0x000fe20008000818 */
[----:B------:R-:W-:Y:S01]  /*45d0*/  R2UR UR4, R8 ;  /* 0x00000000080472ca */ /* 0x000fe200000e0000 */
[----:B------:R-:W-:Y:S01]  /*45e0*/  UMOV UR5, 0x40000040 ;  /* 0x4000004000057882 */ /* 0x000fe20000000000 */
[----:B------:R-:W-:Y:S01]  /*45f0*/  R2UR UR6, R10 ;  /* 0x000000000a0672ca */ /* 0x000fe200000e0000 */
[----:B------:R-:W-:Y:S01]  /*4600*/  UMOV UR7, 0x40000040 ;  /* 0x4000004000077882 */ /* 0x000fe20000000000 */
[----:B------:R-:W-:-:S05]  /*4610*/  IMAD.MOV.U32 R10, RZ, RZ, 0x4 ;  /* 0x00000004ff0a7424 */ /* 0x000fca00078e00ff */
[C---:B------:R-:W-:Y:S02]  /*4620*/  SEL R8, R10.reuse, 0x2, P1 ;  /* 0x000000020a087807 */ /* 0x040fe40000800000 */
[----:B------:R-:W-:-:S03]  /*4630*/  SEL R10, R10, 0x6, !P1 ;  /* 0x000000060a0a7807 */ /* 0x000fc60004800000 */
[--C-:B------:R-:W-:Y:S02]  /*4640*/  IMAD.IADD R12, R7, 0x1, R8.reuse ;  /* 0x00000001070c7824 */ /* 0x100fe400078e0208 */
[----:B------:R-:W-:Y:S02]  /*4650*/  IMAD.IADD R13, R11, 0x1, R8 ;  /* 0x000000010b0d7824 */ /* 0x000fe400078e0208 */
[--C-:B------:R-:W-:Y:S02]  /*4660*/  IMAD.IADD R7, R7, 0x1, R10.reuse ;  /* 0x0000000107077824 */ /* 0x100fe400078e020a */
        /* <DEDUP_REMOVED lines=8> */
[----:B------:R-:W-:Y:S02]  /*46f0*/  WARPGROUP.DEPBAR.LE gsb0, 0x0 ;  /* 0x00008000000079c5 */ /* 0x000fe40000010000 */
[----:B------:R-:W-:-:S09]  /*4700*/  WARPGROUP.ARRIVE ;  /* 0x00000000000079c5 */ /* 0x000fd20000000000 */
[----:B------:R-:W-:Y:S01]  /*4710*/  HGMMA.64x64x16.F32 R24, gdesc[UR4], R24, gsb0 ;  /* 0x00e00000041879f0 */ /* 0x000fe20008000818 */
[----:B------:R-:W-:Y:S01]  /*4720*/  R2UR UR4, R7 ;  /* 0x00000000070472ca */ /* 0x000fe200000e0000 */
[----:B------:R-:W-:Y:S01]  /*4730*/  UMOV UR5, 0x40000040 ;  /* 0x4000004000057882 */ /* 0x000fe20000000000 */
[----:B------:R-:W-:Y:S01]  /*4740*/  R2UR UR6, R11 ;  /* 0x000000000b0672ca */ /* 0x000fe200000e0000 */
[----:B------:R-:W-:Y:S01]  /*4750*/  UMOV UR7, 0x40000040 ;  /* 0x4000004000077882 */ /* 0x000fe20000000000 */
[----:B------:R-:W-:Y:S01]  /*4760*/  IMAD.MOV.U32 R7, RZ, RZ, 0x28 ;  /* 0x00000028ff077424 */ /* 0x000fe200078e00ff */
[----:B------:R-:W-:-:S04]  /*4770*/  MOV R11, 0xa00 ;  /* 0x00000a00000b7802 */ /* 0x000fc80000000f00 */
[----:B------:R-:W-:Y:S02]  /*4780*/  SEL R7, R7, 0x26, P1 ;  /* 0x0000002607077807 */ /* 0x000fe40000800000 */
[----:B------:R-:W-:Y:S02]  /*4790*/  SEL R11, R11, 0x980, P1 ;  /* 0x000009800b0b7807 */ /* 0x000fe40000800000 */
[----:B------:R-:W-:Y:S02]  /*47a0*/  LOP3.LUT R12, R7, 0x6, RZ, 0xc0, !PT ;  /* 0x00000006070c7812 */ /* 0x000fe400078ec0ff */
[----:B------:R-:W-:-:S04]  /*47b0*/  LOP3.LUT R11, R11, 0xa00, RZ, 0xc0, !PT ;  /* 0x00000a000b0b7812 */ /* 0x000fc800078ec0ff */
[CC--:B------:R-:W-:Y:S02]  /*47c0*/  IADD3 R7, R12.reuse, R11.reuse, R3 ;  /* 0x0000000b0c077210 */ /* 0x0c0fe40007ffe003 */
[----:B------:R-:W-:Y:S01]  /*47d0*/  IADD3 R11, R12, R11, R5 ;  /* 0x0000000b0c0b7210 */ /* 0x000fe20007ffe005 */
        /* <DEDUP_REMOVED lines=8> */
[----:B------:R-:W-:Y:S02]  /*4860*/  VIADD R11, R5, 0xa00 ;  /* 0x00000a00050b7836 */ /* 0x000fe40000000000 */
[C---:B------:R-:W-:Y:S02]  /*4870*/  IMAD.IADD R12, R6.reuse, 0x1, R7 ;  /* 0x00000001060c7824 */ /* 0x040fe400078e0207 */
[----:B------:R-:W-:Y:S01]  /*4880*/  IMAD.IADD R13, R6, 0x1, R11 ;  /* 0x00000001060d7824 */ /* 0x000fe200078e020b */
[----:B------:R-:W-:-:S02]  /*4890*/  WARPGROUP.DEPBAR.LE gsb0, 0x0 ;  /* 0x00008000000079c5 */ /* 0x000fc40000010000 */
[----:B------:R-:W-:-:S06]  /*48a0*/  WARPGROUP.ARRIVE ;  /* 0x00000000000079c5 */ /* 0x000fcc0000000000 */
[----:B------:R-:W-:Y:S01]  /*48b0*/  HGMMA.64x64x16.F32 R24, gdesc[UR4], R24, gsb0 ;  /* 0x00e00000041879f0 */ /* 0x000fe20008000818 */
[----:B------:R-:W-:Y:S01]  /*48c0*/  R2UR UR4, R12 ;  /* 0x000000000c0472ca */ /* 0x000fe200000e0000 */
[----:B------:R-:W-:Y:S01]  /*48d0*/  UMOV UR5, 0x40000040 ;  /* 0x4000004000057882 */ /* 0x000fe20000000000 */
[----:B------:R-:W-:Y:S01]  /*48e0*/  R2UR UR6, R13 ;  /* 0x000000000d0672ca */ /* 0x000fe200000e0000 */
[----:B------:R-:W-:Y:S01]  /*48f0*/  UMOV UR7, 0x40000040 ;  /* 0x4000004000077882 */ /* 0x000fe20000000000 */
[C---:B------:R-:W-:Y:S02]  /*4900*/  IMAD.IADD R12, R8.reuse, 0x1, R7 ;  /* 0x00000001080c7824 */ /* 0x040fe400078e0207 */
[----:B------:R-:W-:Y:S02]  /*4910*/  IMAD.IADD R13, R8, 0x1, R11 ;  /* 0x00000001080d7824 */ /* 0x000fe400078e020b */
        /* <DEDUP_REMOVED lines=16> */
[----:B------:R-:W-:Y:S02]  /*4a20*/  IMAD.MOV.U32 R7, RZ, RZ, 0x30 ;  /* 0x00000030ff077424 */ /* 0x000fe400078e00ff */
[----:B------:R-:W-:-:S03]  /*4a30*/  IMAD.MOV.U32 R11, RZ, RZ, 0xc00 ;  /* 0x00000c00ff0b7424 */ /* 0x000fc600078e00ff */
        /* <DEDUP_REMOVED lines=79> */
[----:B------:R-:W-:-:S04]  /*4f30*/  SEL R6, R59, 0x3e, P1 ;  /* 0x0000003e3b067807 */ /* 0x000fc80000800000 */
[----:B------:R-:W-:Y:S01]  /*4f40*/  LOP3.LUT R6, R6, 0x6, RZ, 0xc0, !PT ;  /* 0x0000000606067812 */ /* 0x000fe200078ec0ff */
        /* <DEDUP_REMOVED lines=8> */
[----:B------:R-:W-:-:S04]  /*4fd0*/  SEL R7, R7, 0xf80, P1 ;  /* 0x00000f8007077807 */ /* 0x000fc80000800000 */
        /* <DEDUP_REMOVED lines=12> */
[----:B------:R-:W-:Y:S03]  /*50a0*/  HGMMA.64x64x16.F32 R24, gdesc[UR4], R24, gsb0 ;  /* 0x00e00000041879f0 */ /* 0x000fe60008000818 */
[----:B------:R-:W-:Y:S02]  /*50b0*/  WARPGROUP.DEPBAR.LE gsb0, 0x0 ;  /* 0x00008000000079c5 */ /* 0x000fe40000010000 */
[----:B------:R-:W-:Y:S05]  /*50c0*/  @!P0 BRA `(.L_x_4242) ;  /* 0x0000000000048947 */ /* 0x000fea0003800000 */
[----:B------:R-:W-:Y:S01]  /*50d0*/  BPT.TRAP 0x1 ;  /* 0x000000040000795c */ /* 0x000fe20000300000 */
.L_x_4242:
[----:B------:R-:W-:Y:S01]  /*50e0*/  ISETP.NE.AND P5, PT, R220, 0x1, PT ;  /* 0x00000001dc00780c */ /* 0x000fe20003fa5270 */
[----:B------:R-:W-:Y:S01]  /*50f0*/  VIADD R6, R190, UR38 ;  /* 0x00000026be067c36 */ /* 0x000fe20008000000 */
[----:B------:R-:W0:Y:S01]  /*5100*/  LDC R11, c[0x0][0x2f0] ;  /* 0x0000bc00ff0b7b82 */ /* 0x000e220000000800 */
[----:B------:R-:W-:Y:S01]  /*5110*/  IMAD.MOV.U32 R7, RZ, RZ, -0x40 ;  /* 0xffffffc0ff077424 */ /* 0x000fe200078e00ff */
[----:B------:R-:W-:Y:S01]  /*5120*/  ULDC UR4, c[0x0][0xad0] ;  /* 0x0002b40000047ab9 */ /* 0x000fe20000000800 */
[----:B------:R-:W-:Y:S02]  /*5130*/  IMAD R202, R2, 0x1000, R19 ;  /* 0x0000100002ca7824 */ /* 0x000fe400078e0213 */
[----:B------:R-:W-:Y:S01]  /*5140*/  FMUL.FTZ R24, R24, UR4 ;  /* 0x0000000418187c20 */ /* 0x000fe20008410000 */
[----:B------:R-:W-:Y:S01]  /*5150*/  FMUL.FTZ R25, R25, UR4 ;  /* 0x0000000419197c20 */ /* 0x000fe20008410000 */
[----:B------:R-:W-:Y:S02]  /*5160*/  IMAD R7, R168, R7, 0x41 ;  /* 0x00000041a8077424 */ /* 0x000fe400078e0207 */
[----:B------:R-:W-:Y:S01]  /*5170*/  FMUL.FTZ R28, R28, UR4 ;  /* 0x000000041c1c7c20 */ /* 0x000fe20008410000 */
[----:B------:R-:W1:Y:S01]  /*5180*/  LDC R13, c[0x0][0x288] ;  /* 0x0000a200ff0d7b82 */ /* 0x000e620000000800 */
[----:B------:R-:W2:Y:S01]  /*5190*/  MUFU.TANH R12, R24 ;  /* 0x00000018000c7308 */ /* 0x000ea20000002400 */
[----:B------:R-:W-:Y:S01]  /*51a0*/  FMUL.FTZ R29, R29, UR4 ;  /* 0x000000041d1d7c20 */ /* 0x000fe20008410000 */
[----:B------:R-:W-:Y:S01]  /*51b0*/  FMUL.FTZ R32, R32, UR4 ;  /* 0x0000000420207c20 */ /* 0x000fe20008410000 */
[----:B------:R-:W-:Y:S01]  /*51c0*/  FMUL.FTZ R33, R33, UR4 ;  /* 0x0000000421217c20 */ /* 0x000fe20008410000 */
[----:B------:R-:W-:Y:S01]  /*51d0*/  FMUL.FTZ R36, R36, UR4 ;  /* 0x0000000424247c20 */ /* 0x000fe20008410000 */
[----:B------:R-:W-:Y:S01]  /*51e0*/  FMUL.FTZ R37, R37, UR4 ;  /* 0x0000000425257c20 */ /* 0x000fe20008410000 */
[----:B------:R-:W-:Y:S01]  /*51f0*/  FMUL.FTZ R27, R27, UR4 ;  /* 0x000000041b1b7c20 */ /* 0x000fe20008410000 */
[----:B------:R-:W3:Y:S01]  /*5200*/  @P5 LDC R5, c[0x0][0x44c] ;  /* 0x00011300ff055b82 */ /* 0x000ee20000000800 */
[----:B------:R-:W4:Y:S01]  /*5210*/  MUFU.TANH R15, R25 ;  /* 0x00000019000f7308 */ /* 0x000f220000002400 */
[----:B------:R-:W-:Y:S01]  /*5220*/  FMUL.FTZ R26, R26, UR4 ;  /* 0x000000041a1a7c20 */ /* 0x000fe20008410000 */
[----:B------:R-:W-:Y:S01]  /*5230*/  FMUL.FTZ R40, R40, UR4 ;  /* 0x0000000428287c20 */ /* 0x000fe20008410000 */
[----:B------:R-:W-:Y:S01]  /*5240*/  FMUL.FTZ R41, R41, UR4 ;  /* 0x0000000429297c20 */ /* 0x000fe20008410000 */
[----:B------:R-:W-:Y:S01]  /*5250*/  FMUL.FTZ R44, R44, UR4 ;  /* 0x000000042c2c7c20 */ /* 0x000fe20008410000 */
[----:B------:R-:W-:Y:S01]  /*5260*/  FMUL.FTZ R45, R45, UR4 ;  /* 0x000000042d2d7c20 */ /* 0x000fe20008410000 */
[----:B------:R-:W-:Y:S01]  /*5270*/  FMUL.FTZ R48, R48, UR4 ;  /* 0x0000000430307c20 */ /* 0x000fe20008410000 */
[----:B------:R-:W5:Y:S01]  /*5280*/  @P5 LDC R8, c[0x0][0x450] ;  /* 0x00011400ff085b82 */ /* 0x000f620000000800 */
[----:B0-----:R-:W-:Y:S01]  /*5290*/  IMAD R7, R186, R11, R7 ;  /* 0x0000000bba077224 */ /* 0x001fe200078e0207 */
        /* <DEDUP_REMOVED lines=14> */
[----:B---3--:R-:W-:-:S04]  /*5380*/  @P5 IMAD.HI.U32 R5, R6, R5, RZ ;  /* 0x0000000506055227 */ /* 0x008fc800078e00ff */
[----:B------:R-:W-:Y:S01]  /*5390*/  FMUL.FTZ R47, R47, UR4 ;  /* 0x000000042f2f7c20 */ /* 0x000fe20008410000 */
[----:B------:R-:W3:Y:S01]  /*53a0*/  MUFU.TANH R21, R32 ;  /* 0x0000002000157308 */ /* 0x000ee20000002400 */
[----:B------:R-:W-:Y:S01]  /*53b0*/  FMUL.FTZ R50, R50, UR4 ;  /* 0x0000000432327c20 */ /* 0x000fe20008410000 */
[----:B------:R-:W-:Y:S01]  /*53c0*/  FMUL.FTZ R51, R51, UR4 ;  /* 0x0000000433337c20 */ /* 0x000fe20008410000 */
[----:B------:R-:W-:Y:S01]  /*53d0*/  FMUL.FTZ R54, R54, UR4 ;  /* 0x0000000436367c20 */ /* 0x000fe20008410000 */
[----:B------:R-:W-:Y:S01]  /*53e0*/  FMUL.FTZ R55, R55, UR4 ;  /* 0x0000000437377c20 */ /* 0x000fe20008410000 */
[----:B------:R-:W-:Y:S01]  /*53f0*/  ULDC UR4, c[0x0][0xa80] ;  /* 0x0002a00000047ab9 */ /* 0x000fe20000000800 */
[----:B-----5:R-:W-:Y:S01]  /*5400*/  @P5 SHF.R.U32.HI R6, RZ, R8, R5 ;  /* 0x00000008ff065219 */ /* 0x020fe20000011605 */
[----:B------:R-:W-:Y:S01]  /*5410*/  IMAD R5, R168, -0x40, R59 ;  /* 0xffffffc0a8057824 */ /* 0x000fe200078e023b */
[--C-:B-1----:R-:W-:Y:S01]  /*5420*/  IADD3 R8, R7, -R13, -R18.reuse ;  /* 0x8000000d07087210 */ /* 0x102fe20007ffe812 */
[----:B------:R-:W1:Y:S01]  /*5430*/  MUFU.TANH R24, R33 ;  /* 0x0000002100187308 */ /* 0x000e620000002400 */
[----:B------:R-:W-:Y:S01]  /*5440*/  R2UR UR6, R202 ;  /* 0x00000000ca0672ca */ /* 0x000fe200000e0000 */
[----:B------:R-:W5:Y:S01]  /*5450*/  SHFL.IDX PT, R10, R6, RZ, 0x1c1f ;  /* 0x001c1fff060a7589 */ /* 0x000f6200000e0000 */
[----:B------:R-:W-:Y:S01]  /*5460*/  IMAD R5, R186, R11, R5 ;  /* 0x0000000bba057224 */ /* 0x000fe200078e0205 */
[----:B------:R-:W-:Y:S01]  /*5470*/  UMOV UR7, 0x40000040 ;  /* 0x4000004000077882 */ /* 0x000fe20000000000 */
[----:B------:R-:W-:Y:S01]  /*5480*/  VIADD R206, R202, 0x80 ;  /* 0x00000080cace7836 */ /* 0x000fe20000000000 */
[----:B------:R-:W1:Y:S01]  /*5490*/  SHFL.IDX PT, R6, R6, 0x1, 0x1c1f ;  /* 0x003c1f0006067f89 */ /* 0x000e6200000e0000 */
[----:B------:R-:W-:Y:S01]  /*54a0*/  IMAD.IADD R5, R5, 0x1, -R18 ;  /* 0x0000000105057824 */ /* 0x000fe200078e0a12 */
[----:B------:R-:W1:Y:S08]  /*54b0*/  MUFU.TANH R25, R36 ;  /* 0x0000002400197308 */ /* 0x000e700000002400 */
[----:B------:R-:W1:Y:S08]  /*54c0*/  MUFU.TANH R37, R37 ;  /* 0x0000002500257308 */ /* 0x000e700000002400 */
[----:B------:R-:W-:Y:S01]  /*54d0*/  MUFU.TANH R57, R27 ;  /* 0x0000001b00397308 */ /* 0x000fe20000002400 */
[----:B-----5:R-:W-:-:S04]  /*54e0*/  VIADDMNMX R10, R10, R8, R5, PT ;  /* 0x000000080a0a7246 */ /* 0x020fc80003800105 */
[C---:B------:R-:W-:Y:S02]  /*54f0*/  ISETP.GT.AND P1, PT, R10.reuse, RZ, PT ;  /* 0x000000ff0a00720c */ /* 0x040fe40003f24270 */
[C---:B------:R-:W-:Y:S01]  /*5500*/  ISETP.GT.AND P2, PT, R10.reuse, 0x1, PT ;  /* 0x000000010a00780c */ /* 0x040fe20003f44270 */
[----:B------:R5:W-:Y:S01]  /*5510*/  MUFU.TANH R56, R26 ;  /* 0x0000001a00387308 */ /* 0x000be20000002400 */
[----:B------:R-:W-:Y:S02]  /*5520*/  ISETP.GT.AND P3, PT, R10, 0x8, PT ;  /* 0x000000080a00780c */ /* 0x000fe40003f64270 */
[----:B--2---:R-:W-:Y:S02]  /*5530*/  FSEL R12, R12, -INF , P1 ;  /* 0xff8000000c0c7808 */ /* 0x004fe40000800000 */
[----:B----4-:R-:W-:Y:S02]  /*5540*/  FSEL R15, R15, -INF , P2 ;  /* 0xff8000000f0f7808 */ /* 0x010fe40001000000 */
[----:B------:R-:W-:Y:S01]  /*5550*/  ISETP.GT.AND P1, PT, R10, 0x9, PT ;  /* 0x000000090a00780c */ /* 0x000fe20003f24270 */
[----:B------:R-:W2:Y:S01]  /*5560*/  MUFU.TANH R27, R40 ;  /* 0x00000028001b7308 */ /* 0x000ea20000002400 */
[----:B0-----:R-:W-:-:S02]  /*5570*/  FSEL R14, R14, -INF , P3 ;  /* 0xff8000000e0e7808 */ /* 0x001fc40001800000 */
[----:B------:R-:W-:Y:S02]  /*5580*/  FMNMX.FTZ R7, R12, R15, !PT ;  /* 0x0000000f0c077209 */ /* 0x000fe40007810000 */
[----:B------:R-:W-:Y:S02]  /*5590*/  ISETP.GT.AND P2, PT, R10, 0x10, PT ;  /* 0x000000100a00780c */ /* 0x000fe40003f44270 */
[----:B------:R-:W-:Y:S01]  /*55a0*/  FSEL R20, R20, -INF , P1 ;  /* 0xff80000014147808 */ /* 0x000fe20000800000 */
[----:B------:R-:W0:Y:S01]  /*55b0*/  MUFU.TANH R41, R41 ;  /* 0x0000002900297308 */ /* 0x000e220000002400 */
[----:B------:R-:W-:Y:S02]  /*55c0*/  FMNMX.FTZ R7, R14, R7, !PT ;  /* 0x000000070e077209 */ /* 0x000fe40007810000 */
[----:B------:R-:W-:Y:S02]  /*55d0*/  ISETP.GT.AND P1, PT, R10, 0x11, PT ;  /* 0x000000110a00780c */ /* 0x000fe40003f24270 */
[----:B---3--:R-:W-:-:S02]  /*55e0*/  FSEL R21, R21, -INF , P2 ;  /* 0xff80000015157808 */ /* 0x008fc40001000000 */
[----:B-----5:R-:W-:Y:S01]  /*55f0*/  FMNMX.FTZ R26, R20, R7, !PT ;  /* 0x00000007141a7209 */ /* 0x020fe20007810000 */
[----:B------:R-:W3:Y:S01]  /*5600*/  MUFU.TANH R29, R44 ;  /* 0x0000002c001d7308 */ /* 0x000ee20000002400 */
[----:B------:R-:W-:Y:S02]  /*5610*/  ISETP.GT.AND P2, PT, R10, 0x18, PT ;  /* 0x000000180a00780c */ /* 0x000fe40003f44270 */
[----:B-1----:R-:W-:Y:S02]  /*5620*/  FSEL R24, R24, -INF , P1 ;  /* 0xff80000018187808 */ /* 0x002fe40000800000 */
[----:B------:R-:W-:Y:S02]  /*5630*/  FMNMX.FTZ R7, R21, R26, !PT ;  /* 0x0000001a15077209 */ /* 0x000fe40007810000 */
[----:B------:R-:W-:Y:S01]  /*5640*/  ISETP.GT.AND P1, PT, R10, 0x19, PT ;  /* 0x000000190a00780c */ /* 0x000fe20003f24270 */
[----:B------:R-:W1:Y:S01]  /*5650*/  MUFU.TANH R45, R45 ;  /* 0x0000002d002d7308 */ /* 0x000e620000002400 */
[----:B------:R-:W-:-:S02]  /*5660*/  FSEL R25, R25, -INF , P2 ;  /* 0xff80000019197808 */ /* 0x000fc40001000000 */
[----:B------:R-:W-:Y:S02]  /*5670*/  FMNMX.FTZ R28, R24, R7, !PT ;  /* 0x00000007181c7209 */ /* 0x000fe40007810000 */
[C---:B------:R-:W-:Y:S02]  /*5680*/  ISETP.GT.AND P2, PT, R10.reuse, 0x20, PT ;  /* 0x000000200a00780c */ /* 0x040fe40003f44270 */
[----:B------:R-:W-:Y:S01]  /*5690*/  FSEL R26, R37, -INF , P1 ;  /* 0xff800000251a7808 */ /* 0x000fe20000800000 */
[----:B------:R4:W-:Y:S01]  /*56a0*/  MUFU.TANH R58, R30 ;  /* 0x0000001e003a7308 */ /* 0x0009e20000002400 */
[----:B------:R-:W-:Y:S02]  /*56b0*/  FMNMX.FTZ R7, R25, R28, !PT ;  /* 0x0000001c19077209 */ /* 0x000fe40007810000 */
[----:B------:R-:W-:Y:S02]  /*56c0*/  ISETP.GT.AND P1, PT, R10, 0x21, PT ;  /* 0x000000210a00780c */ /* 0x000fe40003f24270 */
[----:B--2---:R-:W-:-:S02]  /*56d0*/  FSEL R27, R27, -INF , P2 ;  /* 0xff8000001b1b7808 */ /* 0x004fc40001000000 */
[----:B------:R-:W-:Y:S01]  /*56e0*/  ISETP.GT.AND P2, PT, R10, 0x28, PT ;  /* 0x000000280a00780c */ /* 0x000fe20003f44270 */
[----:B------:R-:W2:Y:S01]  /*56f0*/  MUFU.TANH R48, R48 ;  /* 0x0000003000307308 */ /* 0x000ea20000002400 */
[----:B----4-:R-:W-:Y:S02]  /*5700*/  FMNMX.FTZ R30, R26, R7, !PT ;  /* 0x000000071a1e7209 */ /* 0x010fe40007810000 */
[----:B0-----:R-:W-:Y:S02]  /*5710*/  FSEL R28, R41, -INF , P1 ;  /* 0xff800000291c7808 */ /* 0x001fe40000800000 */
[----:B------:R-:W-:Y:S02]  /*5720*/  FMNMX.FTZ R7, R27, R30, !PT ;  /* 0x0000001e1b077209 */ /* 0x000fe40007810000 */
[----:B------:R-:W-:Y:S01]  /*5730*/  ISETP.GT.AND P1, PT, R10, 0x29, PT ;  /* 0x000000290a00780c */ /* 0x000fe20003f24270 */
[----:B------:R-:W0:Y:S01]  /*5740*/  MUFU.TANH R33, R49 ;  /* 0x0000003100217308 */ /* 0x000e220000002400 */
[----:B---3--:R-:W-:-:S02]  /*5750*/  FSEL R29, R29, -INF , P2 ;  /* 0xff8000001d1d7808 */ /* 0x008fc40001000000 */
[----:B------:R-:W-:Y:S02]  /*5760*/  FMNMX.FTZ R32, R28, R7, !PT ;  /* 0x000000071c207209 */ /* 0x000fe40007810000 */
[C---:B------:R-:W-:Y:S02]  /*5770*/  ISETP.GT.AND P2, PT, R10.reuse, 0x30, PT ;  /* 0x000000300a00780c */ /* 0x040fe40003f44270 */
[----:B-1----:R-:W-:Y:S01]  /*5780*/  FSEL R30, R45, -INF , P1 ;  /* 0xff8000002d1e7808 */ /* 0x002fe20000800000 */
[----:B------:R-:W1:Y:S01]  /*5790*/  MUFU.TANH R36, R52 ;  /* 0x0000003400247308 */ /* 0x000e620000002400 */
[----:B------:R-:W-:Y:S02]  /*57a0*/  FMNMX.FTZ R7, R29, R32, !PT ;  /* 0x000000201d077209 */ /* 0x000fe40007810000 */
[----:B------:R-:W-:Y:S02]  /*57b0*/  ISETP.GT.AND P1, PT, R10, 0x31, PT ;  /* 0x000000310a00780c */ /* 0x000fe40003f24270 */
[----:B--2---:R-:W-:-:S02]  /*57c0*/  FSEL R32, R48, -INF , P2 ;  /* 0xff80000030207808 */ /* 0x004fc40001000000 */
[----:B------:R-:W-:Y:S01]  /*57d0*/  FMNMX.FTZ R7, R30, R7, !PT ;  /* 0x000000071e077209 */ /* 0x000fe20007810000 */
[----:B------:R-:W2:Y:S01]  /*57e0*/  MUFU.TANH R37, R53 ;  /* 0x0000003500257308 */ /* 0x000ea20000002400 */
[----:B------:R-:W-:Y:S02]  /*57f0*/  ISETP.GT.AND P2, PT, R10, 0x38, PT ;  /* 0x000000380a00780c */ /* 0x000fe40003f44270 */
[----:B0-----:R-:W-:Y:S02]  /*5800*/  FSEL R33, R33, -INF , P1 ;  /* 0xff80000021217808 */ /* 0x001fe40000800000 */
[----:B------:R-:W-:Y:S02]  /*5810*/  FMNMX.FTZ R40, R32, R7, !PT ;  /* 0x0000000720287209 */ /* 0x000fe40007810000 */
[----:B------:R-:W-:Y:S01]  /*5820*/  ISETP.GT.AND P1, PT, R10, 0x39, PT ;  /* 0x000000390a00780c */ /* 0x000fe20003f24270 */
[----:B------:R0:W3:Y:S01]  /*5830*/  MUFU.TANH R41, R31 ;  /* 0x0000001f00297308 */ /* 0x0000e20000002400 */
[----:B-1----:R-:W-:-:S02]  /*5840*/  FSEL R36, R36, -INF , P2 ;  /* 0xff80000024247808 */ /* 0x002fc40001000000 */
[----:B------:R-:W-:Y:S02]  /*5850*/  FMNMX.FTZ R7, R33, R40, !PT ;  /* 0x0000002821077209 */ /* 0x000fe40007810000 */
[----:B------:R-:W-:Y:S02]  /*5860*/  VIADDMNMX R6, R6, R8, R5, PT ;  /* 0x0000000806067246 */ /* 0x000fe40003800105 */
[----:B------:R-:W-:Y:S01]  /*5870*/  FMNMX.FTZ R10, R36, R7, !PT ;  /* 0x00000007240a7209 */ /* 0x000fe20007810000 */
[----:B------:R1:W4:Y:S01]  /*5880*/  MUFU.TANH R40, R34 ;  /* 0x0000002200287308 */ /* 0x0003220000002400 */
[----:B--2---:R-:W-:Y:S02]  /*5890*/  FSEL R37, R37, -INF , P1 ;  /* 0xff80000025257808 */ /* 0x004fe40000800000 */
[----:B------:R-:W-:Y:S02]  /*58a0*/  ISETP.GT.AND P1, PT, R6, RZ, PT ;  /* 0x000000ff0600720c */ /* 0x000fe40003f24270 */
[----:B------:R-:W-:-:S02]  /*58b0*/  FMNMX.FTZ R10, R37, R10, !PT ;  /* 0x0000000a250a7209 */ /* 0x000fc40007810000 */
[C---:B------:R-:W-:Y:S01]  /*58c0*/  ISETP.GT.AND P2, PT, R6.reuse, 0x1, PT ;  /* 0x000000010600780c */ /* 0x040fe20003f44270 */
[----:B------:R2:W5:Y:S01]  /*58d0*/  MUFU.TANH R44, R35 ;  /* 0x00000023002c7308 */ /* 0x0005620000002400 */
[----:B------:R-:W-:Y:S01]  /*58e0*/  ISETP.GT.AND P3, PT, R6, 0x8, PT ;  /* 0x000000080600780c */ /* 0x000fe20003f64270 */
[----:B------:R-:W5:Y:S01]  /*58f0*/  SHFL.BFLY PT, R7, R10, 0x2, 0x1f ;  /* 0x0c401f000a077f89 */ /* 0x000f6200000e0000 */
[----:B0-----:R-:W-:Y:S02]  /*5900*/  FSEL R31, R56, -INF , P1 ;  /* 0xff800000381f7808 */ /* 0x001fe40000800000 */
[----:B-1----:R-:W-:Y:S02]  /*5910*/  FSEL R34, R57, -INF , P2 ;  /* 0xff80000039227808 */ /* 0x002fe40001000000 */
[----:B------:R-:W-:Y:S01]  /*5920*/  ISETP.GT.AND P1, PT, R6, 0x9, PT ;  /* 0x000000090600780c */ /* 0x000fe20003f24270 */
[----:B------:R3:W0:Y:S01]  /*5930*/  MUFU.TANH R45, R38 ;  /* 0x00000026002d7308 */ /* 0x0006220000002400 */
[----:B--2---:R-:W-:-:S02]  /*5940*/  FSEL R35, R58, -INF , P3 ;  /* 0xff8000003a237808 */ /* 0x004fc40001800000 */
[----:B------:R-:W-:Y:S02]  /*5950*/  FMNMX.FTZ R8, R31, R34, !PT ;  /* 0x000000221f087209 */ /* 0x000fe40007810000 */
[C---:B------:R-:W-:Y:S02]  /*5960*/  ISETP.GT.AND P2, PT, R6.reuse, 0x10, PT ;  /* 0x000000100600780c */ /* 0x040fe40003f44270 */
[----:B------:R-:W-:Y:S01]  /*5970*/  FMNMX.FTZ R5, R35, R8, !PT ;  /* 0x0000000823057209 */ /* 0x000fe20007810000 */
[----:B------:R4:W1:Y:S01]  /*5980*/  MUFU.TANH R48, R39 ;  /* 0x0000002700307308 */ /* 0x0008620000002400 */
[----:B---3--:R-:W-:Y:S02]  /*5990*/  FSEL R38, R41, -INF , P1 ;  /* 0xff80000029267808 */ /* 0x008fe40000800000 */
[----:B------:R-:W-:Y:S02]  /*59a0*/  ISETP.GT.AND P1, PT, R6, 0x11, PT ;  /* 0x000000110600780c */ /* 0x000fe40003f24270 */
[----:B------:R-:W-:-:S02]  /*59b0*/  FMNMX.FTZ R8, R38, R5, !PT ;  /* 0x0000000526087209 */ /* 0x000fc40007810000 */
[----:B------:R-:W-:Y:S01]  /*59c0*/  ISETP.GT.AND P3, PT, R6, 0x29, PT ;  /* 0x000000290600780c */ /* 0x000fe20003f64270 */
[----:B------:R1:W2:Y:S01]  /*59d0*/  MUFU.TANH R49, R42 ;  /* 0x0000002a00317308 */ /* 0x0002a20000002400 */
[----:B----4-:R-:W-:Y:S02]  /*59e0*/  FSEL R39, R40, -INF , P2 ;  /* 0xff80000028277808 */ /* 0x010fe40001000000 */
[----:B-----5:R-:W-:Y:S02]  /*59f0*/  FMNMX.FTZ R7, R10, R7, !PT ;  /* 0x000000070a077209 */ /* 0x020fe40007810000 */
[----:B------:R-:W-:Y:S02]  /*5a00*/  ISETP.GT.AND P2, PT, R6, 0x18, PT ;  /* 0x000000180600780c */ /* 0x000fe40003f44270 */
[----:B------:R-:W-:Y:S01]  /*5a10*/  FSEL R40, R44, -INF , P1 ;  /* 0xff8000002c287808 */ /* 0x000fe20000800000 */
[----:B------:R2:W3:Y:S01]  /*5a20*/  MUFU.TANH R52, R43 ;  /* 0x0000002b00347308 */ /* 0x0004e20000002400 */
[----:B------:R-:W4:Y:S01]  /*5a30*/  SHFL.BFLY PT, R10, R7, 0x1, 0x1f ;  /* 0x0c201f00070a7f89 */ /* 0x000f2200000e0000 */
[----:B------:R-:W-:-:S02]  /*5a40*/  FMNMX.FTZ R5, R39, R8, !PT ;  /* 0x0000000827057209 */ /* 0x000fc40007810000 */
[----:B------:R-:W-:Y:S02]  /*5a50*/  ISETP.GT.AND P1, PT, R6, 0x19, PT ;  /* 0x000000190600780c */ /* 0x000fe40003f24270 */
[----:B0-----:R-:W-:Y:S02]  /*5a60*/  FSEL R41, R45, -INF , P2 ;  /* 0xff8000002d297808 */ /* 0x001fe40001000000 */
[----:B------:R-:W0:Y:S01]  /*5a70*/  MUFU.TANH R46, R46 ;  /* 0x0000002e002e7308 */ /* 0x000e220000002400 */
[----:B------:R-:W-:Y:S02]  /*5a80*/  FMNMX.FTZ R8, R40, R5, !PT ;  /* 0x0000000528087209 */ /* 0x000fe40007810000 */
[----:B------:R-:W-:Y:S02]  /*5a90*/  ISETP.GT.AND P2, PT, R6, 0x20, PT ;  /* 0x000000200600780c */ /* 0x000fe40003f44270 */
[----:B-1----:R-:W-:Y:S02]  /*5aa0*/  FSEL R42, R48, -INF , P1 ;  /* 0xff800000302a7808 */ /* 0x002fe40000800000 */
[----:B------:R-:W-:Y:S01]  /*5ab0*/  FMNMX.FTZ R5, R41, R8, !PT ;  /* 0x0000000829057209 */ /* 0x000fe20007810000 */
[----:B------:R-:W1:Y:S01]  /*5ac0*/  MUFU.TANH R47, R47 ;  /* 0x0000002f002f7308 */ /* 0x000e620000002400 */
[----:B------:R-:W-:-:S02]  /*5ad0*/  ISETP.GT.AND P1, PT, R6, 0x21, PT ;  /* 0x000000210600780c */ /* 0x000fc40003f24270 */
[----:B--2---:R-:W-:Y:S02]  /*5ae0*/  FSEL R43, R49, -INF , P2 ;  /* 0xff800000312b7808 */ /* 0x004fe40001000000 */
[----:B------:R-:W-:Y:S02]  /*5af0*/  FMNMX.FTZ R8, R42, R5, !PT ;  /* 0x000000052a087209 */ /* 0x000fe40007810000 */
[----:B------:R-:W-:Y:S01]  /*5b00*/  ISETP.GT.AND P2, PT, R6, 0x28, PT ;  /* 0x000000280600780c */ /* 0x000fe20003f44270 */
[----:B------:R-:W2:Y:S01]  /*5b10*/  MUFU.TANH R50, R50 ;  /* 0x0000003200327308 */ /* 0x000ea20000002400 */
[----:B---3--:R-:W-:Y:S02]  /*5b20*/  FSEL R44, R52, -INF , P1 ;  /* 0xff800000342c7808 */ /* 0x008fe40000800000 */
[----:B------:R-:W-:Y:S02]  /*5b30*/  FMNMX.FTZ R5, R43, R8, !PT ;  /* 0x000000082b057209 */ /* 0x000fe40007810000 */
[----:B0-----:R-:W-:-:S02]  /*5b40*/  FSEL R45, R46, -INF , P2 ;  /* 0xff8000002e2d7808 */ /* 0x001fc40001000000 */
[----:B------:R-:W-:Y:S01]  /*5b50*/  FMNMX.FTZ R8, R44, R5, !PT ;  /* 0x000000052c087209 */ /* 0x000fe20007810000 */
[----:B------:R-:W0:Y:S01]  /*5b60*/  MUFU.TANH R51, R51 ;  /* 0x0000003300337308 */ /* 0x000e220000002400 */
[----:B----4-:R-:W-:Y:S02]  /*5b70*/  FMNMX.FTZ R7, R7, R10, !PT ;  /* 0x0000000a07077209 */ /* 0x010fe40007810000 */
[C---:B------:R-:W-:Y:S02]  /*5b80*/  ISETP.GT.AND P1, PT, R6.reuse, 0x30, PT ;  /* 0x000000300600780c */ /* 0x040fe40003f24270 */
[----:B-1----:R-:W-:Y:S01]  /*5b90*/  FSEL R46, R47, -INF , P3 ;  /* 0xff8000002f2e7808 */ /* 0x002fe20001800000 */
[----:B------:R-:W-:Y:S01]  /*5ba0*/  FMUL.FTZ R10, R7, UR4 ;  /* 0x00000004070a7c20 */ /* 0x000fe20008410000 */
[----:B------:R-:W-:Y:S01]  /*5bb0*/  FMNMX.FTZ R5, R45, R8, !PT ;  /* 0x000000082d057209 */ /* 0x000fe20007810000 */
[----:B------:R-:W1:Y:S01]  /*5bc0*/  MUFU.TANH R54, R54 ;  /* 0x0000003600367308 */ /* 0x000e620000002400 */
[----:B------:R-:W-:-:S02]  /*5bd0*/  ISETP.GT.AND P2, PT, R6, 0x31, PT ;  /* 0x000000310600780c */ /* 0x000fc40003f44270 */
[----:B--2---:R-:W-:Y:S02]  /*5be0*/  FSEL R47, R50, -INF , P1 ;  /* 0xff800000322f7808 */ /* 0x004fe40000800000 */
[----:B------:R-:W-:Y:S02]  /*5bf0*/  FMNMX.FTZ R8, R46, R5, !PT ;  /* 0x000000052e087209 */ /* 0x000fe40007810000 */
[----:B------:R-:W-:Y:S01]  /*5c00*/  FSETP.NEU.FTZ.AND P4, PT, R7, -INF , PT ;  /* 0xff8000000700780b */ /* 0x000fe20003f9d000 */
[----:B------:R-:W2:Y:S01]  /*5c10*/  MUFU.TANH R55, R55 ;  /* 0x0000003700377308 */ /* 0x000ea20000002400 */
[----:B0-----:R-:W-:Y:S02]  /*5c20*/  FSEL R48, R51, -INF , P2 ;  /* 0xff80000033307808 */ /* 0x001fe40001000000 */
[----:B------:R-:W-:Y:S02]  /*5c30*/  ISETP.GT.AND P1, PT, R6, 0x38, PT ;  /* 0x000000380600780c */ /* 0x000fe40003f24270 */
[----:B------:R-:W-:-:S02]  /*5c40*/  FMNMX.FTZ R51, R47, R8, !PT ;  /* 0x000000082f337209 */ /* 0x000fc40007810000 */
[----:B------:R-:W-:Y:S02]  /*5c50*/  FSEL R53, R10, RZ, P4 ;  /* 0x000000ff0a357208 */ /* 0x000fe40002000000 */
[----:B------:R-:W-:Y:S02]  /*5c60*/  ISETP.GT.AND P2, PT, R6, 0x39, PT ;  /* 0x000000390600780c */ /* 0x000fe40003f44270 */
[----:B-1----:R-:W-:Y:S01]  /*5c70*/  FSEL R49, R54, -INF , P1 ;  /* 0xff80000036317808 */ /* 0x002fe20000800000 */
[--C-:B------:R-:W-:Y:S01]  /*5c80*/  FFMA.FTZ R6, R15, UR4, -R53.reuse ;  /* 0x000000040f067c23 */ /* 0x100fe20008010835 */
[----:B------:R-:W-:Y:S01]  /*5c90*/  FMNMX.FTZ R8, R48, R51, !PT ;  /* 0x0000003330087209 */ /* 0x000fe20007810000 */
[--C-:B------:R-:W-:Y:S01]  /*5ca0*/  FFMA.FTZ R12, R12, UR4, -R53.reuse ;  /* 0x000000040c0c7c23 */ /* 0x100fe20008010835 */
[--C-:B------:R-:W-:Y:S01]  /*5cb0*/  FFMA.FTZ R10, R14, UR4, -R53.reuse ;  /* 0x000000040e0a7c23 */ /* 0x100fe20008010835 */
[--C-:B------:R-:W-:Y:S01]  /*5cc0*/  FFMA.FTZ R14, R25, UR4, -R53.reuse ;  /* 0x00000004190e7c23 */ /* 0x100fe20008010835 */
[----:B--2---:R-:W-:Y:S01]  /*5cd0*/  FSEL R50, R55, -INF , P2 ;  /* 0xff80000037327808 */ /* 0x004fe20001000000 */
[----:B------:R0:W-:Y:S01]  /*5ce0*/  MUFU.EX2 R5, R12 ;  /* 0x0000000c00057308 */ /* 0x0001e20000000800 */
        /* <DEDUP_REMOVED lines=8> */
[--C-:B0-----:R-:W-:Y:S01]  /*5d70*/  FFMA.FTZ R12, R21, UR4, -R53.reuse ;  /* 0x00000004150c7c23 */ /* 0x101fe20008010835 */
[----:B------:R-:W0:Y:S01]  /*5d80*/  SHFL.BFLY PT, R51, R8, 0x2, 0x1f ;  /* 0x0c401f0008337f89 */ /* 0x000e2200000e0000 */
[--C-:B------:R-:W-:Y:S01]  /*5d90*/  FFMA.FTZ R21, R24, UR4, -R53.reuse ;  /* 0x0000000418157c23 */ /* 0x100fe20008010835 */
[--C-:B------:R-:W-:Y:S01]  /*5da0*/  FFMA.FTZ R172, R32, UR4, -R53.reuse ;  /* 0x0000000420ac7c23 */ /* 0x100fe20008010835 */
[--C-:B------:R-:W-:Y:S01]  /*5db0*/  FFMA.FTZ R175, R33, UR4, -R53.reuse ;  /* 0x0000000421af7c23 */ /* 0x100fe20008010835 */
[--C-:B------:R-:W-:Y:S01]  /*5dc0*/  FFMA.FTZ R174, R36, UR4, -R53.reuse ;  /* 0x0000000424ae7c23 */ /* 0x100fe20008010835 */
[----:B------:R-:W-:Y:S01]  /*5dd0*/  FFMA.FTZ R177, R37, UR4, -R53 ;  /* 0x0000000425b17c23 */ /* 0x000fe20008010835 */
[----:B------:R-:W1:Y:S08]  /*5de0*/  MUFU.EX2 R6, R6 ;  /* 0x0000000600067308 */ /* 0x000e700000000800 */
[----:B------:R-:W-:Y:S08]  /*5df0*/  MUFU.EX2 R10, R10 ;  /* 0x0000000a000a7308 */ /* 0x000ff00000000800 */
[----:B------:R-:W2:Y:S01]  /*5e00*/  MUFU.EX2 R15, R15 ;  /* 0x0000000f000f7308 */ /* 0x000ea20000000800 */
[----:B-1----:R-:W-:Y:S01]  /*5e10*/  F2FP.F16.F32.PACK_AB R152, R6, R5 ;  /* 0x000000050698723e */ /* 0x002fe200000000ff */
[----:B------:R-:W-:Y:S01]  /*5e20*/  FADD.FTZ R5, R5, R6 ;  /* 0x0000000605057221 */ /* 0x000fe20000010000 */
[----:B0-----:R-:W-:-:S05]  /*5e30*/  FMNMX.FTZ R51, R8, R51, !PT ;  /* 0x0000003308337209 */ /* 0x001fca0007810000 */
        /* <DEDUP_REMOVED lines=15> */
[----:B------:R-:W-:Y:S01]  /*5f30*/  FSEL R25, R24, RZ, P1 ;  /* 0x000000ff18197208 */ /* 0x000fe20000800000 */
[----:B------:R-:W-:-:S04]  /*5f40*/  VIADD R24, R9, 0x38840 ;  /* 0x0003884009187836 */ /* 0x000fc80000000000 */
[--C-:B------:R-:W-:Y:S01]  /*5f50*/  FFMA.FTZ R176, R31, UR4, -R25.reuse ;  /* 0x000000041fb07c23 */ /* 0x100fe20008010819 */
[----:B------:R-:W-:Y:S01]  /*5f60*/  PRMT R24, R219, 0x654, R24 ;  /* 0x00000654db187816 */ /* 0x000fe20000000018 */
        /* <DEDUP_REMOVED lines=15> */
[----:B------:R1:W-:Y:S01]  /*6060*/  SYNCS.ARRIVE.TRANS64.RED.A1T0 RZ, [R24+URZ], RZ ;  /* 0x000000ff18ff79a7 */ /* 0x0003e2000810043f */
[----:B------:R-:W-:Y:S01]  /*6070*/  MUFU.EX2 R176, R176 ;  /* 0x000000b000b07308 */ /* 0x000fe20000000800 */
[----:B0-----:R-:W-:Y:S01]  /*6080*/  F2FP.F16.F32.PACK_AB R158, R169, R14 ;  /* 0x0000000ea99e723e */ /* 0x001fe200000000ff */
[----:B------:R-:W-:-:S04]  /*6090*/  FADD.FTZ R14, R14, R21 ;  /* 0x000000150e0e7221 */ /* 0x000fc80000010000 */
[----:B------:R-:W-:Y:S02]  /*60a0*/  FADD.FTZ R169, R169, R14 ;  /* 0x0000000ea9a97221 */ /* 0x000fe40000010000 */
[----:B------:R-:W0:Y:S08]  /*60b0*/  MUFU.EX2 R179, R179 ;  /* 0x000000b300b37308 */ /* 0x000e300000000800 */
[----:B------:R-:W-:Y:S08]  /*60c0*/  MUFU.EX2 R178, R178 ;  /* 0x000000b200b27308 */ /* 0x000ff00000000800 */
[----:B------:R-:W2:Y:S01]  /*60d0*/  MUFU.EX2 R181, R181 ;  /* 0x000000b500b57308 */ /* 0x000ea20000000800 */
[----:B0-----:R-:W-:Y:S01]  /*60e0*/  F2FP.F16.F32.PACK_AB R153, R179, R176 ;  /* 0x000000b0b399723e */ /* 0x001fe200000000ff */
[----:B------:R-:W-:-:S06]  /*60f0*/  FADD.FTZ R179, R176, R179 ;  /* 0x000000b3b0b37221 */ /* 0x000fcc0000010000 */
[----:B------:R-:W-:Y:S08]  /*6100*/  MUFU.EX2 R180, R180 ;  /* 0x000000b400b47308 */ /* 0x000ff00000000800 */
[----:B------:R-:W0:Y:S01]  /*6110*/  MUFU.EX2 R183, R183 ;  /* 0x000000b700b77308 */ /* 0x000e220000000800 */
[----:B--2---:R-:W-:Y:S01]  /*6120*/  F2FP.F16.F32.PACK_AB R155, R181, R178 ;  /* 0x000000b2b59b723e */ /* 0x004fe200000000ff */
[----:B------:R-:W-:Y:S01]  /*6130*/  BAR.SYNC.DEFER_BLOCKING 0xf, 0x100 ;  /* 0x03c4000000007b1d */ /* 0x000fe20000010000 */
[----:B------:R-:W-:-:S04]  /*6140*/  FADD.FTZ R178, R178, R179 ;  /* 0x000000b3b2b27221 */ /* 0x000fc80000010000 */
[----:B------:R-:W-:Y:S01]  /*6150*/  FADD.FTZ R181, R181, R178 ;  /* 0x000000b2b5b57221 */ /* 0x000fe20000010000 */
[----:B------:R-:W-:Y:S08]  /*6160*/  MUFU.EX2 R182, R182 ;  /* 0x000000b600b67308 */ /* 0x000ff00000000800 */
[----:B------:R-:W2:Y:S01]  /*6170*/  MUFU.EX2 R197, R197 ;  /* 0x000000c500c57308 */ /* 0x000ea20000000800 */
[----:B0-----:R-:W-:Y:S01]  /*6180*/  F2FP.F16.F32.PACK_AB R157, R183, R180 ;  /* 0x000000b4b79d723e */ /* 0x001fe200000000ff */
[----:B------:R-:W-:-:S04]  /*6190*/  FADD.FTZ R180, R180, R181 ;  /* 0x000000b5b4b47221 */ /* 0x000fc80000010000 */
[----:B------:R-:W-:Y:S02]  /*61a0*/  FADD.FTZ R183, R183, R180 ;  /* 0x000000b4b7b77221 */ /* 0x000fe40000010000 */
[----:B------:R-:W0:Y:S01]  /*61b0*/  MUFU.EX2 R171, R171 ;  /* 0x000000ab00ab7308 */ /* 0x000e220000000800 */
[----:B------:R3:W-:Y:S07]  /*61c0*/  STSM.16.M88.4 [R185+0x36400], R152 ;  /* 0x03640098b9007844 */ /* 0x0007ee0000000200 */
        /* <DEDUP_REMOVED lines=35> */
[----:B------:R-:W2:Y:S08]  /*6400*/  MUFU.EX2 R204, R204 ;  /* 0x000000cc00cc7308 */ /* 0x000eb00000000800 */
[----:B------:R-:W4:Y:S01]  /*6410*/  MUFU.EX2 R205, R205 ;  /* 0x000000cd00cd7308 */ /* 0x000f220000000800 */
[----:B0-----:R-:W-:Y:S01]  /*6420*/  F2FP.F16.F32.PACK_AB R165, R203, R200 ;  /* 0x000000c8cba5723e */ /* 0x001fe200000000ff */
[----:B------:R-:W-:-:S04]  /*6430*/  FADD.FTZ R200, R200, R201 ;  /* 0x000000c9c8c87221 */ /* 0x000fc80000010000 */
[----:B------:R-:W-:-:S04]  /*6440*/  FADD.FTZ R203, R203, R200 ;  /* 0x000000c8cbcb7221 */ /* 0x000fc80000010000 */
[----:B--2---:R-:W-:Y:S01]  /*6450*/  FADD.FTZ R6, R204, R203 ;  /* 0x000000cbcc067221 */ /* 0x004fe20000010000 */
[----:B----4-:R-:W-:-:S03]  /*6460*/  F2FP.F16.F32.PACK_AB R167, R205, R204 ;  /* 0x000000cccda7723e */ /* 0x010fc600000000ff */
[----:B------:R-:W-:Y:S02]  /*6470*/  FADD.FTZ R6, R205, R6 ;  /* 0x00000006cd067221 */ /* 0x000fe40000010000 */
[----:B------:R3:W-:Y:S01]  /*6480*/  STSM.16.M88.4 [R188], R164 ;  /* 0x000000a4bc007844 */ /* 0x0007e20000000200 */
[----:B-1----:R-:W-:-:S06]  /*6490*/  WARPGROUP.ARRIVE ;  /* 0x00000000000079c5 */ /* 0x002fcc0000000000 */
[----:B------:R-:W-:Y:S01]  /*64a0*/  HGMMA.64x256x16.F32 R24, R152, gdesc[UR4].tnspB, RZ, !UPT, gsb0 ;  /* 0x43e0000498187df0 */ /* 0x000fe2000c0008ff */
[----:B------:R-:W-:Y:S01]  /*64b0*/  R2UR UR6, R206 ;  /* 0x00000000ce0672ca */ /* 0x000fe200000e0000 */
[----:B------:R-:W-:Y:S01]  /*64c0*/  UMOV UR7, 0x40000040 ;  /* 0x4000004000077882 */ /* 0x000fe20000000000 */
[C---:B------:R-:W-:Y:S01]  /*64d0*/  VIADD R206, R202.reuse, 0x100 ;  /* 0x00000100cace7836 */ /* 0x040fe20000000000 */
[----:B------:R-:W-:Y:S01]  /*64e0*/  IADD3 R202, R202, 0x180, RZ ;  /* 0x00000180caca7810 */ /* 0x000fe20007ffe0ff */
[----:B------:R-:W-:Y:S02]  /*64f0*/  WARPGROUP.DEPBAR.LE gsb0, 0x0 ;  /* 0x00008000000079c5 */ /* 0x000fe40000010000 */
[----:B------:R-:W-:-:S15]  /*6500*/  WARPGROUP.ARRIVE ;  /* 0x00000000000079c5 */ /* 0x000fde0000000000 */
[----:B------:R-:W-:-:S06]  /*6510*/  NOP ;  /* 0x0000000000007918 */ /* 0x000fcc0000000000 */
[----:B------:R-:W-:Y:S01]  /*6520*/  HGMMA.64x256x16.F32 R24, R156, gdesc[UR4].tnspB, R24, gsb0 ;  /* 0x43e000049c187df0 */ /* 0x000fe20008000818 */
[----:B------:R-:W-:Y:S01]  /*6530*/  R2UR UR6, R206 ;  /* 0x00000000ce0672ca */ /* 0x000fe200000e0000 */
[----:B------:R-:W-:Y:S01]  /*6540*/  UMOV UR7, 0x40000040 ;  /* 0x4000004000077882 */ /* 0x000fe20000000000 */
[----:B------:R-:W-:Y:S02]  /*6550*/  WARPGROUP.DEPBAR.LE gsb0, 0x0 ;  /* 0x00008000000079c5 */ /* 0x000fe40000010000 */
[----:B------:R-:W-:-:S15]  /*6560*/  WARPGROUP.ARRIVE ;  /* 0x00000000000079c5 */ /* 0x000fde0000000000 */
[----:B------:R-:W-:-:S08]  /*6570*/  NOP ;  /* 0x0000000000007918 */ /* 0x000fd00000000000 */
[----:B------:R-:W-:Y:S01]  /*6580*/  HGMMA.64x256x16.F32 R24, R160, gdesc[UR4].tnspB, R24, gsb0 ;  /* 0x43e00004a0187df0 */ /* 0x000fe20008000818 */
[----:B------:R-:W-:Y:S01]  /*6590*/  R2UR UR6, R202 ;  /* 0x00000000ca0672ca */ /* 0x000fe200000e0000 */
        /* <DEDUP_REMOVED lines=14> */
[----:B---3--:R-:W-:Y:S05]  /*6680*/  @!P0 BRA `(.L_x_4243) ;  /* 0x0000000000048947 */ /* 0x008fea0003800000 */
[----:B------:R-:W-:Y:S01]  /*6690*/  BPT.TRAP 0x1 ;  /* 0x000000040000795c */ /* 0x000fe20000300000 */
.L_x_4243:
[----:B------:R-:W0:Y:S01]  /*66a0*/  @P5 LDC R12, c[0x0][0x44c] ;  /* 0x00011300ff0c5b82 */ /* 0x000e220000000800 */
[----:B------:R-:W-:Y:S02]  /*66b0*/  IMAD.U32 R10, RZ, RZ, UR38 ;  /* 0x00000026ff0a7e24 */ /* 0x000fe4000f8e00ff */
[----:B------:R-:W-:Y:S02]  /*66c0*/  IMAD R11, R186, R11, -R13 ;  /* 0x0000000bba0b7224 */ /* 0x000fe400078e0a0d */
[----:B------:R-:W-:-:S03]  /*66d0*/  VIADD R168, R168, 0xfffffffe ;  /* 0xfffffffea8a87836 */ /* 0x000fc60000000000 */
[----:B------:R-:W1:Y:S02]  /*66e0*/  @P5 LDC R15, c[0x0][0x450] ;  /* 0x00011400ff0f5b82 */ /* 0x000e640000000800 */
[----:B------:R-:W-:Y:S01]  /*66f0*/  R2UR UR33, R168 ;  /* 0x00000000a82172ca */ /* 0x000fe200000e0000 */
[----:B0-----:R-:W-:-:S05]  /*6700*/  @P5 IMAD.HI.U32 R12, R12, UR38, RZ ;  /* 0x000000260c0c5c27 */ /* 0x001fca000f8e00ff */
[----:B-1----:R-:W-:-:S05]  /*6710*/  @P5 SHF.R.U32.HI R10, RZ, R15, R12 ;  /* 0x0000000fff0a5219 */ /* 0x002fca000001160c */
[----:B------:R-:W-:-:S05]  /*6720*/  IMAD.IADD R10, R11, 0x1, R10 ;  /* 0x000000010b0a7824 */ /* 0x000fca00078e020a */
[----:B------:R-:W-:-:S04]  /*6730*/  SHF.R.S32.HI R11, RZ, 0x1f, R10 ;  /* 0x0000001fff0b7819 */ /* 0x000fc8000001140a */
[----:B------:R-:W-:Y:S01]  /*6740*/  LEA.HI R11, R11, R10, RZ, 0x6 ;  /* 0x0000000a0b0b7211 */ /* 0x000fe200078f30ff */
[----:B------:R-:W-:-:S03]  /*6750*/  VIADD R10, R9, 0x38860 ;  /* 0x00038860090a7836 */ /* 0x000fc60000000000 */
[----:B------:R-:W-:Y:S02]  /*6760*/  SHF.R.S32.HI R11, RZ, 0x6, R11 ;  /* 0x00000006ff0b7819 */ /* 0x000fe4000001140b */
[----:B------:R-:W-:Y:S02]  /*6770*/  PRMT R10, R219, 0x654, R10 ;  /* 0x00000654db0a7816 */ /* 0x000fe4000000000a */
[----:B------:R-:W-:Y:S02]  /*6780*/  R2UR UR32, R11 ;  /* 0x000000000b2072ca */ /* 0x000fe400000e0000 */
[----:B------:R0:W-:Y:S11]  /*6790*/  SYNCS.ARRIVE.TRANS64.RED.A1T0 RZ, [R10+URZ], RZ ;  /* 0x000000ff0aff79a7 */ /* 0x0001f6000810043f */
[----:B------:R-:W-:-:S04]  /*67a0*/  UISETP.LT.AND UP0, UPT, URZ, UR32, UPT ;  /* 0x000000203f00728c */ /* 0x000fc8000bf01270 */
[----:B------:R-:W-:-:S04]  /*67b0*/  USEL UR32, URZ, UR32, !UP0 ;  /* 0x000000203f207287 */ /* 0x000fc8000c000000 */
[----:B------:R-:W-:-:S06]  /*67c0*/  UISETP.GE.AND UP0, UPT, UR33, UR32, UPT ;  /* 0x000000202100728c */ /* 0x000fcc000bf06270 */
[----:B------:R-:W-:-:S13]  /*67d0*/  PLOP3.LUT P1, PT, PT, PT, UP0, 0x80, 0x0 ;  /* 0x000000000000781c */ /* 0x000fda0003f2f008 */
[----:B0-----:R-:W-:Y:S05]  /*67e0*/  @!P1 BRA `(.L_x_4244) ;  /* 0x0000003400a89947 */ /* 0x001fea0003800000 */
[----:B------:R-:W-:Y:S01]  /*67f0*/  IMAD.MOV.U32 R11, RZ, RZ, R8 ;  /* 0x000000ffff0b7224 */ /* 0x000fe200078e0008 */
[----:B------:R-:W-:Y:S01]  /*6800*/  ULDC UR5, c[0x0][0x288] ;  /* 0x0000a20000057ab9 */ /* 0x000fe20000000800 */
[----:B------:R-:W-:Y:S01]  /*6810*/  IMAD.MOV.U32 R10, RZ, RZ, R7 ;  /* 0x000000ffff0a7224 */ /* 0x000fe200078e0007 */
[----:B------:R-:W-:Y:S01]  /*6820*/  ULDC UR6, c[0x0][0x2f0] ;  /* 0x0000bc0000067ab9 */ /* 0x000fe20000000800 */
[----:B------:R-:W-:Y:S01]  /*6830*/  IMAD.MOV.U32 R13, RZ, RZ, R2 ;  /* 0x000000ffff0d7224 */ /* 0x000fe200078e0002 */
[----:B------:R-:W-:Y:S01]  /*6840*/  ULDC UR7, c[0x0][0xad0] ;  /* 0x0002b40000077ab9 */ /* 0x000fe20000000800 */
[----:B------:R-:W-:-:S05]  /*6850*/  ULDC UR4, c[0x0][0xa80] ;  /* 0x0002a00000047ab9 */ /* 0x000fca0000000800 */
.L_x_4255:
[----:B------:R-:W-:-:S05]  /*6860*/  VIADD R2, R13, 0x1 ;  /* 0x000000010d027836 */ /* 0x000fca0000000000 */
[----:B------:R-:W-:-:S04]  /*6870*/  ISETP.NE.AND P1, PT, R2, 0x2, PT ;  /* 0x000000020200780c */ /* 0x000fc80003f25270 */
[----:B------:R-:W-:Y:S02]  /*6880*/  SEL R7, RZ, 0x1, P1 ;  /* 0x00000001ff077807 */ /* 0x000fe40000800000 */
[----:B------:R-:W-:Y:S02]  /*6890*/  SEL R2, R2, RZ, P1 ;  /* 0x000000ff02027207 */ /* 0x000fe40000800000 */
[----:B------:R-:W-:Y:S01]  /*68a0*/  LOP3.LUT R16, R16, R7, RZ, 0x3c, !PT ;  /* 0x0000000710107212 */ /* 0x000fe200078e3cff */
[----:B------:R-:W-:Y:S06]  /*68b0*/  @!P0 BRA `(.L_x_4245) ;  /* 0x0000000000048947 */ /* 0x000fec0003800000 */
[----:B------:R-:W-:Y:S01]  /*68c0*/  BPT.TRAP 0x1 ;  /* 0x000000040000795c */ /* 0x000fe20000300000 */
.L_x_4245:
[----:B------:R-:W-:Y:S01]  /*68d0*/  IMAD R9, R2, 0x8, R17 ;  /* 0x0000000802097824 */ /* 0x000fe200078e0211 */
[----:B------:R-:W-:-:S04]  /*68e0*/  SHF.L.U32 R8, R16, 0x1f, RZ ;  /* 0x0000001f10087819 */ /* 0x000fc800000006ff */
[----:B------:R0:W1:Y:S01]  /*68f0*/  SYNCS.PHASECHK.TRANS64.TRYWAIT P1, [R9+URZ+0x38830], R8 ;  /* 0x03883008090075a7 */ /* 0x000062000802017f */
[----:B------:R-:W-:Y:S05]  /*6900*/  @!P0 BRA `(.L_x_4246) ;  /* 0x0000000000048947 */ /* 0x000fea0003800000 */
[----:B------:R-:W-:Y:S01]  /*6910*/  BPT.TRAP 0x1 ;  /* 0x000000040000795c */ /* 0x000fe20000300000 */
.L_x_4246:
[----:B------:R-:W-:Y:S01]  /*6920*/  IMAD R7, R2, 0x200, R0 ;  /* 0x0000020002077824 */ /* 0x000fe200078e0200 */
[----:B-1----:R-:W-:Y:S06]  /*6930*/  @P1 BRA `(.L_x_4247) ;  /* 0x0000000000081947 */ /* 0x002fec0003800000 */
[----:B------:R-:W1:Y:S02]  /*6940*/  SYNCS.PHASECHK.TRANS64.TRYWAIT P1, [R9+URZ+0x38830], R8 ;  /* 0x03883008090075a7 */ /* 0x000e64000802017f */
[----:B-1----:R-:W-:Y:S05]  /*6950*/  @!P1 BRA `(.L_x_4248) ;  /* 0x000000e800cc9947 */ /* 0x002fea0003800000 */
.L_x_4247:
[----:B------:R-:W-:Y:S01]  /*6960*/  R2UR UR10, R7 ;  /* 0x00000000070a72ca */ /* 0x000fe200000e0000 */
[----:B------:R-:W-:Y:S01]  /*6970*/  WARPGROUP.ARRIVE ;  /* 0x00000000000079c5 */ /* 0x000fe20000000000 */
[----:B------:R-:W-:Y:S01]  /*6980*/  UMOV UR11, 0x40000040 ;  /* 0x40000040000b7882 */ /* 0x000fe20000000000 */
[----:B------:R-:W-:Y:S01]  /*6990*/  UMOV UR15, 0x40000040 ;  /* 0x40000040000f7882 */ /* 0x000fe20000000000 */
[----:B------:R-:W-:Y:S01]  /*69a0*/  UMOV UR19, 0x40000040 ;  /* 0x4000004000137882 */ /* 0x000fe20000000000 */
[----:B------:R-:W-:-:S08]  /*69b0*/  UMOV UR23, 0x40000040 ;  /* 0x4000004000177882 */ /* 0x000fd00000000000 */
[----:B------:R-:W-:Y:S01]  /*69c0*/  HGMMA.64x64x16.F32 R152, gdesc[UR8], RZ, !UPT, gsb0 ;  /* 0x00e00000089879f0 */ /* 0x000fe2000c0008ff */
[----:B------:R-:W-:Y:S02]  /*69d0*/  UIADD3 UR14, UR10, 0x2, URZ ;  /* 0x000000020a0e7890 */ /* 0x000fe4000fffe03f */
[----:B------:R-:W-:Y:S02]  /*69e0*/  UIADD3 UR18, UR10, 0x4, URZ ;  /* 0x000000040a127890 */ /* 0x000fe4000fffe03f */
        /* <DEDUP_REMOVED lines=13> */
.L_x_4249:
[----:B------:R2:W3:Y:S01]  /*6ac0*/  SYNCS.PHASECHK.TRANS64.TRYWAIT P1, [R9+URZ+0x38850], R8 ;  /* 0x03885008090075a7 */ /* 0x0004e2000802017f */
[----:B------:R-:W-:Y:S05]  /*6ad0*/  @!P0 BRA `(.L_x_4250) ;  /* 0x0000000000048947 */ /* 0x000fea0003800000 */
[----:B------:R-:W-:Y:S01]  /*6ae0*/  BPT.TRAP 0x1 ;  /* 0x000000040000795c */ /* 0x000fe20000300000 */
.L_x_4250:
[----:B------:R-:W-:Y:S01]  /*6af0*/  IMAD R7, R2, 0x1000, R4 ;  /* 0x0000100002077824 */ /* 0x000fe200078e0204 */
[----:B---3--:R-:W-:Y:S06]  /*6b00*/  @P1 BRA `(.L_x_4251) ;  /* 0x0000000000081947 */ /* 0x008fec0003800000 */
[----:B------:R-:W3:Y:S02]  /*6b10*/  SYNCS.PHASECHK.TRANS64.TRYWAIT P1, [R9+URZ+0x38850], R8 ;  /* 0x03885008090075a7 */ /* 0x000ee4000802017f */
[----:B---3--:R-:W-:Y:S05]  /*6b20*/  @!P1 BRA `(.L_x_4252) ;  /* 0x000000e8006c9947 */ /* 0x008fea0003800000 */
.L_x_4251:
[----:B------:R-:W-:Y:S01]  /*6b30*/  R2UR UR26, R7 ;  /* 0x00000000071a72ca */ /* 0x000fe200000e0000 */
[----:B------:R-:W-:Y:S01]  /*6b40*/  WARPGROUP.ARRIVE ;  /* 0x00000000000079c5 */ /* 0x000fe20000000000 */
[----:B------:R-:W-:Y:S01]  /*6b50*/  UMOV UR27, 0x40000040 ;  /* 0x40000040001b7882 */ /* 0x000fe20000000000 */
[----:B------:R-:W-:Y:S01]  /*6b60*/  VIADD R12, R3, 0x2 ;  /* 0x00000002030c7836 */ /* 0x000fe20000000000 */
[----:B------:R-:W-:Y:S01]  /*6b70*/  UMOV UR29, 0x40000040 ;  /* 0x40000040001d7882 */ /* 0x000fe20000000000 */
[----:B0123--:R-:W-:Y:S01]  /*6b80*/  VIADD R8, R7, 0x2 ;  /* 0x0000000207087836 */ /* 0x00ffe20000000000 */
[----:B------:R-:W-:Y:S01]  /*6b90*/  UMOV UR31, 0x40000040 ;  /* 0x40000040001f7882 */ /* 0x000fe20000000000 */
[----:B------:R-:W0:Y:S01]  /*6ba0*/  S2R R14, SR_TID.X ;  /* 0x00000000000e7919 */ /* 0x000e220000002100 */
[----:B------:R-:W-:Y:S01]  /*6bb0*/  R2UR UR28, R12 ;  /* 0x000000000c1c72ca */ /* 0x000fe200000e0000 */
[----:B------:R-:W-:Y:S01]  /*6bc0*/  VIADD R12, R3, 0x4 ;  /* 0x00000004030c7836 */ /* 0x000fe20000000000 */
[----:B------:R-:W-:Y:S01]  /*6bd0*/  R2UR UR30, R8 ;  /* 0x00000000081e72ca */ /* 0x000fe200000e0000 */
[----:B------:R-:W-:-:S02]  /*6be0*/  VIADD R8, R7, 0x4 ;  /* 0x0000000407087836 */ /* 0x000fc40000000000 */
[----:B------:R-:W-:Y:S01]  /*6bf0*/  HGMMA.64x64x16.F32 R152, gdesc[UR24], R152, gsb0 ;  /* 0x00e00000189879f0 */ /* 0x000fe20008000898 */
[----:B------:R-:W-:Y:S02]  /*6c00*/  VIADD R21, R3, 0x800 ;  /* 0x0000080003157836 */ /* 0x000fe40000000000 */
[----:B------:R-:W-:Y:S01]  /*6c10*/  VIADD R15, R7, 0x800 ;  /* 0x00000800070f7836 */ /* 0x000fe20000000000 */
[----:B0-----:R-:W-:Y:S01]  /*6c20*/  SHF.R.U32.HI R14, RZ, 0x7, R14 ;  /* 0x00000007ff0e7819 */ /* 0x001fe2000001160e */
        /* <DEDUP_REMOVED lines=124> */
[----:B------:R-:W0:Y:S02]  /*73f0*/  SHFL.IDX PT, R8, R14, RZ, 0x1f ;  /* 0x00001fff0e087589 */ /* 0x000e2400000e0000 */
[----:B0-----:R-:W-:-:S04]  /*7400*/  ISETP.GT.AND P1, PT, R8, 0x7f, PT ;  /* 0x0000007f0800780c */ /* 0x001fc80003f24270 */
[----:B------:R-:W-:-:S05]  /*7410*/  SEL R8, RZ, 0x2, !P1 ;  /* 0x00000002ff087807 */ /* 0x000fca0004800000 */
[----:B------:R-:W-:Y:S02]  /*7420*/  IMAD.IADD R12, R21, 0x1, R8 ;  /* 0x00000001150c7824 */ /* 0x000fe400078e0208 */
        /* <DEDUP_REMOVED lines=11> */
[----:B------:R-:W-:Y:S01]  /*74e0*/  IMAD.IADD R20, R21, 0x1, R12 ;  /* 0x0000000115147824 */ /* 0x000fe200078e020c */
[----:B------:R-:W-:Y:S02]  /*74f0*/  WARPGROUP.DEPBAR.LE gsb0, 0x0 ;  /* 0x00008000000079c5 */ /* 0x000fe40000010000 */
[----:B------:R-:W-:-:S06]  /*7500*/  WARPGROUP.ARRIVE ;  /* 0x00000000000079c5 */ /* 0x000fcc0000000000 */
[----:B------:R-:W-:Y:S01]  /*7510*/  HGMMA.64x64x16.F32 R152, gdesc[UR28], R152, gsb0 ;  /* 0x00e000001c9879f0 */ /* 0x000fe20008000898 */
[----:B------:R-:W-:Y:S01]  /*7520*/  R2UR UR28, R20 ;  /* 0x00000000141c72ca */ /* 0x000fe200000e0000 */
[C---:B------:R-:W-:Y:S01]  /*7530*/  IMAD.IADD R20, R15.reuse, 0x1, R12 ;  /* 0x000000010f147824 */ /* 0x040fe200078e020c */
[----:B------:R-:W-:Y:S01]  /*7540*/  UMOV UR29, 0x40000040 ;  /* 0x40000040001d7882 */ /* 0x000fe20000000000 */
[----:B------:R-:W-:Y:S01]  /*7550*/  UMOV UR31, 0x40000040 ;  /* 0x40000040001f7882 */ /* 0x000fe20000000000 */
[--C-:B------:R-:W-:Y:S02]  /*7560*/  IMAD.IADD R15, R15, 0x1, R14.reuse ;  /* 0x000000010f0f7824 */ /* 0x100fe400078e020e */
[----:B------:R-:W-:Y:S01]  /*7570*/  R2UR UR30, R20 ;  /* 0x00000000141e72ca */ /* 0x000fe200000e0000 */
[----:B------:R-:W-:Y:S02]  /*7580*/  IMAD.IADD R20, R21, 0x1, R14 ;  /* 0x0000000115147824 */ /* 0x000fe400078e020e */
[----:B------:R-:W-:-:S05]  /*7590*/  IMAD.MOV.U32 R21, RZ, RZ, 0xa00 ;  /* 0x00000a00ff157424 */ /* 0x000fca00078e00ff */
        /* <DEDUP_REMOVED lines=22> */
[----:B------:R-:W-:Y:S02]  /*7700*/  IMAD.IADD R20, R21, 0x1, R8 ;  /* 0x0000000115147824 */ /* 0x000fe400078e0208 */
[----:B------:R-:W-:Y:S01]  /*7710*/  VIADD R15, R7, 0xa00 ;  /* 0x00000a00070f7836 */ /* 0x000fe20000000000 */
[----:B------:R-:W-:Y:S02]  /*7720*/  WARPGROUP.DEPBAR.LE gsb0, 0x0 ;  /* 0x00008000000079c5 */ /* 0x000fe40000010000 */
[----:B------:R-:W-:-:S06]  /*7730*/  WARPGROUP.ARRIVE ;  /* 0x00000000000079c5 */ /* 0x000fcc0000000000 */
[----:B------:R-:W-:Y:S01]  /*7740*/  HGMMA.64x64x16.F32 R152, gdesc[UR28], R152, gsb0 ;  /* 0x00e000001c9879f0 */ /* 0x000fe20008000898 */
[----:B------:R-:W-:Y:S01]  /*7750*/  R2UR UR28, R20 ;  /* 0x00000000141c72ca */ /* 0x000fe200000e0000 */
[----:B------:R-:W-:Y:S01]  /*7760*/  IMAD.IADD R20, R8, 0x1, R15 ;  /* 0x0000000108147824 */ /* 0x000fe200078e020f */
[----:B------:R-:W-:Y:S01]  /*7770*/  UMOV UR29, 0x40000040 ;  /* 0x40000040001d7882 */ /* 0x000fe20000000000 */
[----:B------:R-:W-:-:S03]  /*7780*/  UMOV UR31, 0x40000040 ;  /* 0x40000040001f7882 */ /* 0x000fc60000000000 */
[----:B------:R-:W-:Y:S02]  /*7790*/  R2UR UR30, R20 ;  /* 0x00000000141e72ca */ /* 0x000fe400000e0000 */
[----:B------:R-:W-:Y:S01]  /*77a0*/  IADD3 R20, R21, R12, RZ ;  /* 0x0000000c15147210 */ /* 0x000fe20007ffe0ff */
[----:B------:R-:W-:Y:S02]  /*77b0*/  WARPGROUP.DEPBAR.LE gsb0, 0x0 ;  /* 0x00008000000079c5 */ /* 0x000fe40000010000 */
[----:B------:R-:W-:-:S08]  /*77c0*/  WARPGROUP.ARRIVE ;  /* 0x00000000000079c5 */ /* 0x000fd00000000000 */
[----:B------:R-:W-:Y:S01]  /*77d0*/  HGMMA.64x64x16.F32 R152, gdesc[UR28], R152, gsb0 ;  /* 0x00e000001c9879f0 */ /* 0x000fe20008000898 */
[----:B------:R-:W-:Y:S01]  /*77e0*/  R2UR UR28, R20 ;  /* 0x00000000141c72ca */ /* 0x000fe200000e0000 */
[--C-:B------:R-:W-:Y:S01]  /*77f0*/  IMAD.IADD R20, R12, 0x1, R15.reuse ;  /* 0x000000010c147824 */ /* 0x100fe200078e020f */
[----:B------:R-:W-:Y:S01]  /*7800*/  UMOV UR29, 0x40000040 ;  /* 0x40000040001d7882 */ /* 0x000fe20000000000 */
[----:B------:R-:W-:Y:S01]  /*7810*/  UMOV UR31, 0x40000040 ;  /* 0x40000040001f7882 */ /* 0x000fe20000000000 */
[----:B------:R-:W-:Y:S02]  /*7820*/  IMAD.IADD R15, R14, 0x1, R15 ;  /* 0x000000010e0f7824 */ /* 0x000fe400078e020f */
        /* <DEDUP_REMOVED lines=34> */
[----:B------:R-:W-:Y:S01]  /*7a50*/  R2UR UR30, R20 ;  /* 0x00000000141e72ca */ /* 0x000fe200000e0000 */
[----:B------:R-:W-:Y:S01]  /*7a60*/  IMAD.IADD R20, R21, 0x1, R12 ;  /* 0x0000000115147824 */ /* 0x000fe200078e020c */
[----:B------:R-:W-:Y:S02]  /*7a70*/  WARPGROUP.DEPBAR.LE gsb0, 0x0 ;  /* 0x00008000000079c5 */ /* 0x000fe40000010000 */
[----:B------:R-:W-:-:S09]  /*7a80*/  WARPGROUP.ARRIVE ;  /* 0x00000000000079c5 */ /* 0x000fd20000000000 */
        /* <DEDUP_REMOVED lines=32> */
[----:B------:R-:W-:-:S03]  /*7c90*/  IMAD.IADD R20, R21, 0x1, R8 ;  /* 0x0000000115147824 */ /* 0x000fc600078e0208 */
[----:B------:R-:W-:Y:S01]  /*7ca0*/  IADD3 R8, R8, R15, RZ ;  /* 0x0000000f08087210 */ /* 0x000fe20007ffe0ff */
        /* <DEDUP_REMOVED lines=46> */
.L_x_4253:
[----:B------:R-:W-:Y:S01]  /*7f90*/  ISETP.NE.AND P1, PT, R220, 0x1, PT ;  /* 0x00000001dc00780c */ /* 0x000fe20003f25270 */
[----:B------:R-:W-:Y:S01]  /*7fa0*/  FMUL.FTZ R8, R152, UR7 ;  /* 0x0000000798087c20 */ /* 0x000fe20008410000 */
[----:B------:R-:W-:Y:S01]  /*7fb0*/  FMUL.FTZ R198, R153, UR7 ;  /* 0x0000000799c67c20 */ /* 0x000fe20008410000 */
[----:B------:R-:W-:Y:S01]  /*7fc0*/  FMUL.FTZ R12, R155, UR7 ;  /* 0x000000079b0c7c20 */ /* 0x000fe20008410000 */
[----:B------:R-:W-:Y:S02]  /*7fd0*/  VIADD R155, R190, UR38 ;  /* 0x00000026be9b7c36 */ /* 0x000fe40008000000 */
[----:B------:R-:W-:Y:S01]  /*7fe0*/  FMUL.FTZ R7, R154, UR7 ;  /* 0x000000079a077c20 */ /* 0x000fe20008410000 */
[----:B------:R-:W-:Y:S01]  /*7ff0*/  FMUL.FTZ R154, R163, UR7 ;  /* 0x00000007a39a7c20 */ /* 0x000fe20008410000 */
[----:B------:R-:W-:Y:S01]  /*8000*/  UMOV UR10, 0xffffffc0 ;  /* 0xffffffc0000a7882 */ /* 0x000fe20000000000 */
[----:B------:R-:W-:Y:S01]  /*8010*/  FMUL.FTZ R21, R159, UR7 ;  /* 0x000000079f157c20 */ /* 0x000fe20008410000 */
[----:B------:R-:W-:Y:S01]  /*8020*/  UIMAD UR10, UR33, UR10, 0x1 ;  /* 0x00000001210a74a4 */ /* 0x000fe2000f8e020a */
[----:B------:R-:W-:Y:S01]  /*8030*/  FMUL.FTZ R14, R158, UR7 ;  /* 0x000000079e0e7c20 */ /* 0x000fe20008410000 */
[----:B------:R-:W0:Y:S01]  /*8040*/  MUFU.TANH R7, R7 ;  /* 0x0000000700077308 */ /* 0x000e220000002400 */
[----:B------:R-:W-:Y:S01]  /*8050*/  FMUL.FTZ R15, R156, UR7 ;  /* 0x000000079c0f7c20 */ /* 0x000fe20008410000 */
[----:B------:R-:W1:Y:S01]  /*8060*/  @P1 LDC R152, c[0x0][0x44c] ;  /* 0x00011300ff981b82 */ /* 0x000e620000000800 */
[----:B------:R-:W-:Y:S01]  /*8070*/  FMUL.FTZ R20, R162, UR7 ;  /* 0x00000007a2147c20 */ /* 0x000fe20008410000 */
[----:B------:R-:W-:Y:S01]  /*8080*/  IADD3 R159, -R18, UR10, RZ ;  /* 0x0000000a129f7c10 */ /* 0x000fe2000fffe1ff */
[----:B------:R-:W-:Y:S01]  /*8090*/  FMUL.FTZ R158, R167, UR7 ;  /* 0x00000007a79e7c20 */ /* 0x000fe20008410000 */
[----:B------:R-:W-:Y:S01]  /*80a0*/  FMUL.FTZ R170, R170, UR7 ;  /* 0x00000007aaaa7c20 */ /* 0x000fe20008410000 */
[----:B------:R-:W-:Y:S01]  /*80b0*/  FMUL.FTZ R167, R171, UR7 ;  /* 0x00000007aba77c20 */ /* 0x000fe20008410000 */
[----:B------:R-:W2:Y:S01]  /*80c0*/  MUFU.TANH R12, R12 ;  /* 0x0000000c000c7308 */ /* 0x000ea20000002400 */
[----:B------:R-:W-:Y:S01]  /*80d0*/  IMAD R156, R186, UR6, R159 ;  /* 0x00000006ba9c7c24 */ /* 0x000fe2000f8e029f */
[----:B------:R-:W3:Y:S01]  /*80e0*/  @P1 LDC R153, c[0x0][0x450] ;  /* 0x00011400ff991b82 */ /* 0x000ee20000000800 */
[----:B------:R-:W-:Y:S01]  /*80f0*/  FMUL.FTZ R179, R179, UR7 ;  /* 0x00000007b3b37c20 */ /* 0x000fe20008410000 */
[----:B------:R-:W-:Y:S01]  /*8100*/  FMUL.FTZ R182, R182, UR7 ;  /* 0x00000007b6b67c20 */ /* 0x000fe20008410000 */
[----:B------:R-:W-:Y:S01]  /*8110*/  FMUL.FTZ R183, R183, UR7 ;  /* 0x00000007b7b77c20 */ /* 0x000fe20008410000 */
[----:B------:R-:W-:Y:S01]  /*8120*/  FMUL.FTZ R197, R157, UR7 ;  /* 0x000000079dc57c20 */ /* 0x000fe20008410000 */
[----:B------:R-:W-:Y:S01]  /*8130*/  FMUL.FTZ R196, R160, UR7 ;  /* 0x00000007a0c47c20 */ /* 0x000fe20008410000 */
[----:B------:R-:W4:Y:S01]  /*8140*/  MUFU.TANH R14, R14 ;  /* 0x0000000e000e7308 */ /* 0x000f220000002400 */
[----:B------:R-:W-:Y:S01]  /*8150*/  FMUL.FTZ R157, R161, UR7 ;  /* 0x00000007a19d7c20 */ /* 0x000fe20008410000 */
[----:B------:R-:W-:Y:S01]  /*8160*/  FMUL.FTZ R164, R164, UR7 ;  /* 0x00000007a4a47c20 */ /* 0x000fe20008410000 */
[----:B------:R-:W-:Y:S01]  /*8170*/  FMUL.FTZ R160, R169, UR7 ;  /* 0x00000007a9a07c20 */ /* 0x000fe20008410000 */
[----:B------:R-:W-:Y:S01]  /*8180*/  FMUL.FTZ R161, R172, UR7 ;  /* 0x00000007aca17c20 */ /* 0x000fe20008410000 */
[----:B------:R-:W-:Y:S01]  /*8190*/  FMUL.FTZ R169, R173, UR7 ;  /* 0x00000007ada97c20 */ /* 0x000fe20008410000 */
[----:B------:R-:W-:Y:S01]  /*81a0*/  FMUL.FTZ R172, R176, UR7 ;  /* 0x00000007b0ac7c20 */ /* 0x000fe20008410000 */
[----:B------:R-:W-:Y:S01]  /*81b0*/  FMUL.FTZ R177, R177, UR7 ;  /* 0x00000007b1b17c20 */ /* 0x000fe20008410000 */
[----:B------:R-:W5:Y:S01]  /*81c0*/  MUFU.TANH R21, R21 ;  /* 0x0000001500157308 */ /* 0x000f620000002400 */
[----:B------:R-:W-:Y:S01]  /*81d0*/  FMUL.FTZ R173, R180, UR7 ;  /* 0x00000007b4ad7c20 */ /* 0x000fe20008410000 */
[----:B-1----:R-:W-:-:S04]  /*81e0*/  @P1 IMAD.HI.U32 R152, R155, R152, RZ ;  /* 0x000000989b981227 */ /* 0x002fc800078e00ff */
[----:B------:R-:W-:Y:S01]  /*81f0*/  FMUL.FTZ R181, R181, UR7 ;  /* 0x00000007b5b57c20 */ /* 0x000fe20008410000 */
[----:B------:R-:W-:Y:S01]  /*8200*/  UMOV UR11, 0x40000040 ;  /* 0x40000040000b7882 */ /* 0x000fe20000000000 */
[----:B------:R-:W-:Y:S01]  /*8210*/  IMAD R204, R2, 0x1000, R19 ;  /* 0x0000100002cc7824 */ /* 0x000fe200078e0213 */
[----:B------:R-:W1:Y:S01]  /*8220*/  MUFU.TANH R20, R20 ;  /* 0x0000001400147308 */ /* 0x000e620000002400 */
[----:B---3--:R-:W-:Y:S01]  /*8230*/  @P1 SHF.R.U32.HI R155, RZ, R153, R152 ;  /* 0x00000099ff9b1219 */ /* 0x008fe20000011698 */
[----:B------:R-:W-:Y:S01]  /*8240*/  FMUL.FTZ R153, R166, UR7 ;  /* 0x00000007a6997c20 */ /* 0x000fe20008410000 */
[----:B------:R-:W-:Y:S01]  /*8250*/  FMUL.FTZ R166, R175, UR7 ;  /* 0x00000007afa67c20 */ /* 0x000fe20008410000 */
[C---:B------:R-:W-:Y:S01]  /*8260*/  R2UR UR10, R204.reuse ;  /* 0x00000000cc0a72ca */ /* 0x040fe200000e0000 */
[----:B------:R-:W-:Y:S01]  /*8270*/  VIADD R207, R204, 0x80 ;  /* 0x00000080cccf7836 */ /* 0x000fe20000000000 */
[----:B------:R-:W3:Y:S02]  /*8280*/  SHFL.IDX PT, R163, R155, 0x1, 0x1c1f ;  /* 0x003c1f009ba37f89 */ /* 0x000ee400000e0000 */
[----:B------:R-:W1:Y:S02]  /*8290*/  MUFU.TANH R154, R154 ;  /* 0x0000009a009a7308 */ /* 0x000e640000002400 */
[----:B------:R-:W1:Y:S06]  /*82a0*/  SHFL.IDX PT, R155, R155, RZ, 0x1c1f ;  /* 0x001c1fff9b9b7589 */ /* 0x000e6c00000e0000 */
[----:B------:R-:W1:Y:S08]  /*82b0*/  MUFU.TANH R153, R153 ;  /* 0x0000009900997308 */ /* 0x000e700000002400 */
[----:B------:R-:W1:Y:S01]  /*82c0*/  MUFU.TANH R158, R158 ;  /* 0x0000009e009e7308 */ /* 0x000e620000002400 */
[----:B---3--:R-:W-:Y:S01]  /*82d0*/  IADD3 R152, R163, -UR5, R156 ;  /* 0x80000005a3987c10 */ /* 0x008fe2000fffe09c */
[----:B------:R-:W-:-:S06]  /*82e0*/  FMUL.FTZ R163, R174, UR7 ;  /* 0x00000007aea37c20 */ /* 0x000fcc0008410000 */
[----:B------:R-:W3:Y:S01]  /*82f0*/  MUFU.TANH R170, R170 ;  /* 0x000000aa00aa7308 */ /* 0x000ee20000002400 */
[C---:B------:R-:W-:Y:S02]  /*8300*/  ISETP.GT.AND P1, PT, R152.reuse, RZ, PT ;  /* 0x000000ff9800720c */ /* 0x040fe40003f24270 */
[C---:B------:R-:W-:Y:S02]  /*8310*/  ISETP.GT.AND P2, PT, R152.reuse, 0x1, PT ;  /* 0x000000019800780c */ /* 0x040fe40003f44270 */
[----:B0-----:R-:W-:Y:S02]  /*8320*/  FSEL R162, R7, -INF , P1 ;  /* 0xff80000007a27808 */ /* 0x001fe40000800000 */
[----:B------:R-:W-:Y:S01]  /*8330*/  ISETP.GT.AND P1, PT, R152, 0x8, PT ;  /* 0x000000089800780c */ /* 0x000fe20003f24270 */
[----:B------:R-:W0:Y:S01]  /*8340*/  MUFU.TANH R167, R167 ;  /* 0x000000a700a77308 */ /* 0x000e220000002400 */
[----:B--2---:R-:W-:Y:S02]  /*8350*/  FSEL R12, R12, -INF , P2 ;  /* 0xff8000000c0c7808 */ /* 0x004fe40001000000 */
[----:B------:R-:W-:-:S02]  /*8360*/  FMNMX.FTZ R7, R162, R11, !PT ;  /* 0x0000000ba2077209 */ /* 0x000fc40007810000 */
[----:B------:R-:W-:Y:S02]  /*8370*/  ISETP.GT.AND P2, PT, R152, 0x9, PT ;  /* 0x000000099800780c */ /* 0x000fe40003f44270 */
[----:B----4-:R-:W-:Y:S01]  /*8380*/  FSEL R14, R14, -INF , P1 ;  /* 0xff8000000e0e7808 */ /* 0x010fe20000800000 */
[----:B------:R-:W2:Y:S01]  /*8390*/  MUFU.TANH R163, R163 ;  /* 0x000000a300a37308 */ /* 0x000ea20000002400 */
[----:B------:R-:W-:Y:S01]  /*83a0*/  FMNMX.FTZ R159, R12, R7, !PT ;  /* 0x000000070c9f7209 */ /* 0x000fe20007810000 */
[----:B------:R-:W-:Y:S01]  /*83b0*/  FMUL.FTZ R7, R178, UR7 ;  /* 0x00000007b2077c20 */ /* 0x000fe20008410000 */
[----:B------:R-:W-:Y:S02]  /*83c0*/  ISETP.GT.AND P1, PT, R152, 0x10, PT ;  /* 0x000000109800780c */ /* 0x000fe40003f24270 */
[----:B-----5:R-:W-:Y:S02]  /*83d0*/  FSEL R21, R21, -INF , P2 ;  /* 0xff80000015157808 */ /* 0x020fe40001000000 */
[----:B------:R-:W-:Y:S01]  /*83e0*/  FMNMX.FTZ R174, R14, R159, !PT ;  /* 0x0000009f0eae7209 */ /* 0x000fe20007810000 */
[----:B------:R-:W4:Y:S01]  /*83f0*/  MUFU.TANH R166, R166 ;  /* 0x000000a600a67308 */ /* 0x000f220000002400 */
[----:B------:R-:W-:-:S02]  /*8400*/  ISETP.GT.AND P2, PT, R152, 0x11, PT ;  /* 0x000000119800780c */ /* 0x000fc40003f44270 */
[----:B-1----:R-:W-:Y:S02]  /*8410*/  FSEL R20, R20, -INF , P1 ;  /* 0xff80000014147808 */ /* 0x002fe40000800000 */
[----:B------:R-:W-:Y:S02]  /*8420*/  FMNMX.FTZ R159, R21, R174, !PT ;  /* 0x000000ae159f7209 */ /* 0x000fe40007810000 */
[----:B------:R-:W-:Y:S01]  /*8430*/  ISETP.GT.AND P1, PT, R152, 0x18, PT ;  /* 0x000000189800780c */ /* 0x000fe20003f24270 */
[----:B------:R-:W1:Y:S01]  /*8440*/  MUFU.TANH R7, R7 ;  /* 0x0000000700077308 */ /* 0x000e620000002400 */
[----:B------:R-:W-:Y:S02]  /*8450*/  FSEL R175, R154, -INF , P2 ;  /* 0xff8000009aaf7808 */ /* 0x000fe40001000000 */
[----:B------:R-:W-:Y:S02]  /*8460*/  FMNMX.FTZ R174, R20, R159, !PT ;  /* 0x0000009f14ae7209 */ /* 0x000fe40007810000 */
[----:B------:R-:W-:-:S02]  /*8470*/  ISETP.GT.AND P2, PT, R152, 0x19, PT ;  /* 0x000000199800780c */ /* 0x000fc40003f44270 */
[----:B------:R-:W-:Y:S01]  /*8480*/  FSEL R171, R153, -INF , P1 ;  /* 0xff80000099ab7808 */ /* 0x000fe20000800000 */
[----:B------:R-:W5:Y:S01]  /*8490*/  MUFU.TANH R154, R179 ;  /* 0x000000b3009a7308 */ /* 0x000f620000002400 */
[----:B------:R-:W-:Y:S02]  /*84a0*/  FMNMX.FTZ R178, R175, R174, !PT ;  /* 0x000000aeafb27209 */ /* 0x000fe40007810000 */
[----:B------:R-:W-:Y:S02]  /*84b0*/  ISETP.GT.AND P1, PT, R152, 0x20, PT ;  /* 0x000000209800780c */ /* 0x000fe40003f24270 */
[----:B------:R-:W-:Y:S02]  /*84c0*/  FSEL R174, R158, -INF , P2 ;  /* 0xff8000009eae7808 */ /* 0x000fe40001000000 */
[----:B------:R-:W-:Y:S01]  /*84d0*/  FMNMX.FTZ R153, R171, R178, !PT ;  /* 0x000000b2ab997209 */ /* 0x000fe20007810000 */
[----:B------:R-:W5:Y:S01]  /*84e0*/  MUFU.TANH R182, R182 ;  /* 0x000000b600b67308 */ /* 0x000f620000002400 */
[----:B------:R-:W-:-:S02]  /*84f0*/  ISETP.GT.AND P2, PT, R152, 0x21, PT ;  /* 0x000000219800780c */ /* 0x000fc40003f44270 */
[----:B---3--:R-:W-:Y:S02]  /*8500*/  FSEL R170, R170, -INF , P1 ;  /* 0xff800000aaaa7808 */ /* 0x008fe40000800000 */
[----:B------:R-:W-:Y:S02]  /*8510*/  FMNMX.FTZ R153, R174, R153, !PT ;  /* 0x00000099ae997209 */ /* 0x000fe40007810000 */
[----:B------:R-:W-:Y:S01]  /*8520*/  ISETP.GT.AND P1, PT, R152, 0x28, PT ;  /* 0x000000289800780c */ /* 0x000fe20003f24270 */
[----:B------:R-:W3:Y:S01]  /*8530*/  MUFU.TANH R183, R183 ;  /* 0x000000b700b77308 */ /* 0x000ee20000002400 */
[----:B0-----:R-:W-:Y:S02]  /*8540*/  FSEL R167, R167, -INF , P2 ;  /* 0xff800000a7a77808 */ /* 0x001fe40001000000 */
[----:B------:R-:W-:Y:S02]  /*8550*/  FMNMX.FTZ R158, R170, R153, !PT ;  /* 0x00000099aa9e7209 */ /* 0x000fe40007810000 */
[----:B------:R-:W-:-:S02]  /*8560*/  ISETP.GT.AND P2, PT, R152, 0x29, PT ;  /* 0x000000299800780c */ /* 0x000fc40003f44270 */
[----:B--2---:R-:W-:Y:S01]  /*8570*/  FSEL R163, R163, -INF , P1 ;  /* 0xff800000a3a37808 */ /* 0x004fe20000800000 */
[----:B------:R-:W0:Y:S01]  /*8580*/  MUFU.TANH R8, R8 ;  /* 0x0000000800087308 */ /* 0x000e220000002400 */
[----:B------:R-:W-:Y:S02]  /*8590*/  FMNMX.FTZ R158, R167, R158, !PT ;  /* 0x0000009ea79e7209 */ /* 0x000fe40007810000 */
[----:B------:R-:W-:Y:S02]  /*85a0*/  ISETP.GT.AND P1, PT, R152, 0x30, PT ;  /* 0x000000309800780c */ /* 0x000fe40003f24270 */
[----:B----4-:R-:W-:Y:S02]  /*85b0*/  FSEL R166, R166, -INF , P2 ;  /* 0xff800000a6a67808 */ /* 0x010fe40001000000 */
[----:B------:R-:W-:Y:S01]  /*85c0*/  FMNMX.FTZ R153, R163, R158, !PT ;  /* 0x0000009ea3997209 */ /* 0x000fe20007810000 */
[----:B------:R-:W2:Y:S01]  /*85d0*/  MUFU.TANH R198, R198 ;  /* 0x000000c600c67308 */ /* 0x000ea20000002400 */
[----:B------:R-:W-:-:S02]  /*85e0*/  ISETP.GT.AND P2, PT, R152, 0x31, PT ;  /* 0x000000319800780c */ /* 0x000fc40003f44270 */
[----:B-1----:R-:W-:Y:S02]  /*85f0*/  FSEL R7, R7, -INF , P1 ;  /* 0xff80000007077808 */ /* 0x002fe40000800000 */
[----:B------:R-:W-:Y:S02]  /*8600*/  FMNMX.FTZ R158, R166, R153, !PT ;  /* 0x00000099a69e7209 */ /* 0x000fe40007810000 */
[----:B------:R-:W-:Y:S01]  /*8610*/  ISETP.GT.AND P1, PT, R152, 0x38, PT ;  /* 0x000000389800780c */ /* 0x000fe20003f24270 */
[----:B------:R-:W1:Y:S01]  /*8620*/  MUFU.TANH R15, R15 ;  /* 0x0000000f000f7308 */ /* 0x000e620000002400 */
[----:B-----5:R-:W-:Y:S02]  /*8630*/  FSEL R154, R154, -INF , P2 ;  /* 0xff8000009a9a7808 */ /* 0x020fe40001000000 */
[----:B------:R-:W-:Y:S02]  /*8640*/  FMNMX.FTZ R153, R7, R158, !PT ;  /* 0x0000009e07997209 */ /* 0x000fe40007810000 */
[----:B------:R-:W-:-:S02]  /*8650*/  ISETP.GT.AND P2, PT, R152, 0x39, PT ;  /* 0x000000399800780c */ /* 0x000fc40003f44270 */
[----:B------:R-:W-:Y:S01]  /*8660*/  FSEL R152, R182, -INF , P1 ;  /* 0xff800000b6987808 */ /* 0x000fe20000800000 */
[----:B------:R-:W4:Y:S01]  /*8670*/  MUFU.TANH R197, R197 ;  /* 0x000000c500c57308 */ /* 0x000f220000002400 */
[----:B------:R-:W-:Y:S02]  /*8680*/  FMNMX.FTZ R159, R154, R153, !PT ;  /* 0x000000999a9f7209 */ /* 0x000fe40007810000 */
[----:B---3--:R-:W-:Y:S02]  /*8690*/  FSEL R153, R183, -INF , P2 ;  /* 0xff800000b7997808 */ /* 0x008fe40001000000 */
[----:B------:R-:W-:Y:S01]  /*86a0*/  FMNMX.FTZ R158, R152, R159, !PT ;  /* 0x0000009f989e7209 */ /* 0x000fe20007810000 */
[----:B------:R-:W-:Y:S01]  /*86b0*/  FMUL.FTZ R159, R168, UR7 ;  /* 0x00000007a89f7c20 */ /* 0x000fe20008410000 */
[----:B------:R-:W-:Y:S01]  /*86c0*/  IADD3 R168, R155, -UR5, R156 ;  /* 0x800000059ba87c10 */ /* 0x000fe2000fffe09c */
[----:B------:R-:W3:Y:S01]  /*86d0*/  MUFU.TANH R196, R196 ;  /* 0x000000c400c47308 */ /* 0x000ee20000002400 */
[----:B------:R-:W-:Y:S01]  /*86e0*/  FMNMX.FTZ R178, R153, R158, !PT ;  /* 0x0000009e99b27209 */ /* 0x000fe20007810000 */
[----:B------:R-:W-:Y:S01]  /*86f0*/  FMUL.FTZ R158, R165, UR7 ;  /* 0x00000007a59e7c20 */ /* 0x000fe20008410000 */
[----:B------:R-:W-:-:S02]  /*8700*/  ISETP.GT.AND P1, PT, R168, RZ, PT ;  /* 0x000000ffa800720c */ /* 0x000fc40003f24270 */
[----:B------:R-:W-:Y:S01]  /*8710*/  ISETP.GT.AND P2, PT, R168, 0x1, PT ;  /* 0x00000001a800780c */ /* 0x000fe20003f44270 */
[----:B------:R-:W5:Y:S01]  /*8720*/  SHFL.BFLY PT, R179, R178, 0x2, 0x1f ;  /* 0x0c401f00b2b37f89 */ /* 0x000f6200000e0000 */
[----:B0-----:R-:W-:Y:S01]  /*8730*/  FSEL R183, R8, -INF , P1 ;  /* 0xff80000008b77808 */ /* 0x001fe20000800000 */
[----:B------:R-:W-:Y:S01]  /*8740*/  MUFU.TANH R157, R157 ;  /* 0x0000009d009d7308 */ /* 0x000fe20000002400 */
[----:B------:R-:W-:Y:S02]  /*8750*/  ISETP.GT.AND P1, PT, R168, 0x8, PT ;  /* 0x00000008a800780c */ /* 0x000fe40003f24270 */
[----:B--2---:R-:W-:Y:S02]  /*8760*/  FSEL R198, R198, -INF , P2 ;  /* 0xff800000c6c67808 */ /* 0x004fe40001000000 */
[----:B------:R-:W-:Y:S02]  /*8770*/  FMNMX.FTZ R155, R183, R10, !PT ;  /* 0x0000000ab79b7209 */ /* 0x000fe40007810000 */
[----:B------:R-:W-:Y:S01]  /*8780*/  ISETP.GT.AND P2, PT, R168, 0x9, PT ;  /* 0x00000009a800780c */ /* 0x000fe20003f44270 */
[----:B------:R-:W0:Y:S01]  /*8790*/  MUFU.TANH R164, R164 ;  /* 0x000000a400a47308 */ /* 0x000e220000002400 */
[----:B-1----:R-:W-:-:S02]  /*87a0*/  FSEL R182, R15, -INF , P1 ;  /* 0xff8000000fb67808 */ /* 0x002fc40000800000 */
[----:B------:R-:W-:Y:S02]  /*87b0*/  FMNMX.FTZ R155, R198, R155, !PT ;  /* 0x0000009bc69b7209 */ /* 0x000fe40007810000 */
[----:B------:R-:W-:Y:S02]  /*87c0*/  ISETP.GT.AND P1, PT, R168, 0x10, PT ;  /* 0x00000010a800780c */ /* 0x000fe40003f24270 */
[----:B----4-:R-:W-:Y:S01]  /*87d0*/  FSEL R197, R197, -INF , P2 ;  /* 0xff800000c5c57808 */ /* 0x010fe20001000000 */
[----:B------:R-:W1:Y:S01]  /*87e0*/  MUFU.TANH R158, R158 ;  /* 0x0000009e009e7308 */ /* 0x000e620000002400 */
[----:B------:R-:W-:Y:S02]  /*87f0*/  FMNMX.FTZ R8, R182, R155, !PT ;  /* 0x0000009bb6087209 */ /* 0x000fe40007810000 */
[----:B------:R-:W-:Y:S02]  /*8800*/  ISETP.GT.AND P2, PT, R168, 0x11, PT ;  /* 0x00000011a800780c */ /* 0x000fe40003f44270 */
[----:B---3--:R-:W-:-:S02]  /*8810*/  FSEL R196, R196, -INF , P1 ;  /* 0xff800000c4c47808 */ /* 0x008fc40000800000 */
[----:B-----5:R-:W-:Y:S01]  /*8820*/  FMNMX.FTZ R165, R178, R179, !PT ;  /* 0x000000b3b2a57209 */ /* 0x020fe20007810000 */
[----:B------:R-:W2:Y:S01]  /*8830*/  MUFU.TANH R159, R159 ;  /* 0x0000009f009f7308 */ /* 0x000ea20000002400 */
[----:B------:R-:W-:Y:S02]  /*8840*/  FMNMX.FTZ R155, R197, R8, !PT ;  /* 0x00000008c59b7209 */ /* 0x000fe40007810000 */
[C---:B------:R-:W-:Y:S01]  /*8850*/  ISETP.GT.AND P1, PT, R168.reuse, 0x18, PT ;  /* 0x00000018a800780c */ /* 0x040fe20003f24270 */
[----:B------:R-:W3:Y:S01]  /*8860*/  SHFL.BFLY PT, R156, R165, 0x1, 0x1f ;  /* 0x0c201f00a59c7f89 */ /* 0x000ee200000e0000 */
[----:B------:R-:W-:Y:S02]  /*8870*/  ISETP.GT.AND P3, PT, R168, 0x28, PT ;  /* 0x00000028a800780c */ /* 0x000fe40003f64270 */
[----:B0-----:R-:W-:Y:S01]  /*8880*/  FSEL R164, R164, -INF , P1 ;  /* 0xff800000a4a47808 */ /* 0x001fe20000800000 */
[----:B------:R-:W0:Y:S01]  /*8890*/  MUFU.TANH R160, R160 ;  /* 0x000000a000a07308 */ /* 0x000e220000002400 */
[----:B------:R-:W-:-:S02]  /*88a0*/  ISETP.GT.AND P1, PT, R168, 0x20, PT ;  /* 0x00000020a800780c */ /* 0x000fc40003f24270 */
[----:B------:R-:W-:-:S05]  /*88b0*/  ISETP.GT.AND P4, PT, R168, 0x29, PT ;  /* 0x00000029a800780c */ /* 0x000fca0003f84270 */
[----:B------:R-:W4:Y:S08]  /*88c0*/  MUFU.TANH R161, R161 ;  /* 0x000000a100a17308 */ /* 0x000f300000002400 */
[----:B------:R-:W5:Y:S01]  /*88d0*/  MUFU.TANH R169, R169 ;  /* 0x000000a900a97308 */ /* 0x000f620000002400 */
[----:B---3--:R-:W-:Y:S02]  /*88e0*/  FMNMX.FTZ R8, R165, R156, !PT ;  /* 0x0000009ca5087209 */ /* 0x008fe40007810000 */
[----:B------:R-:W-:-:S02]  /*88f0*/  FSEL R165, R157, -INF , P2 ;  /* 0xff8000009da57808 */ /* 0x000fc40001000000 */
[----:B------:R-:W-:-:S03]  /*8900*/  FMNMX.FTZ R156, R196, R155, !PT ;  /* 0x0000009bc49c7209 */ /* 0x000fc60007810000 */
[----:B------:R-:W3:Y:S01]  /*8910*/  MUFU.TANH R172, R172 ;  /* 0x000000ac00ac7308 */ /* 0x000ee20000002400 */
[----:B------:R-:W-:Y:S01]  /*8920*/  ISETP.GT.AND P2, PT, R168, 0x19, PT ;  /* 0x00000019a800780c */ /* 0x000fe20003f44270 */
[----:B------:R-:W-:Y:S01]  /*8930*/  FMUL.FTZ R179, R8, UR4 ;  /* 0x0000000408b37c20 */ /* 0x000fe20008410000 */
[----:B------:R-:W-:Y:S02]  /*8940*/  FMNMX.FTZ R157, R165, R156, !PT ;  /* 0x0000009ca59d7209 */ /* 0x000fe40007810000 */
[----:B-1----:R-:W-:Y:S02]  /*8950*/  FSEL R155, R158, -INF , P2 ;  /* 0xff8000009e9b7808 */ /* 0x002fe40001000000 */
[----:B------:R-:W-:Y:S01]  /*8960*/  FMNMX.FTZ R158, R164, R157, !PT ;  /* 0x0000009da49e7209 */ /* 0x000fe20007810000 */
[----:B------:R-:W1:Y:S01]  /*8970*/  MUFU.TANH R15, R177 ;  /* 0x000000b1000f7308 */ /* 0x000e620000002400 */
[----:B------:R-:W-:Y:S02]  /*8980*/  ISETP.GT.AND P2, PT, R168, 0x21, PT ;  /* 0x00000021a800780c */ /* 0x000fe40003f44270 */
[----:B--2---:R-:W-:-:S02]  /*8990*/  FSEL R156, R159, -INF , P1 ;  /* 0xff8000009f9c7808 */ /* 0x004fc40000800000 */
[----:B------:R-:W-:Y:S02]  /*89a0*/  FMNMX.FTZ R159, R155, R158, !PT ;  /* 0x0000009e9b9f7209 */ /* 0x000fe40007810000 */
[----:B0-----:R-:W-:Y:S01]  /*89b0*/  FSEL R157, R160, -INF , P2 ;  /* 0xff800000a09d7808 */ /* 0x001fe20001000000 */
[----:B------:R-:W0:Y:S01]  /*89c0*/  MUFU.TANH R173, R173 ;  /* 0x000000ad00ad7308 */ /* 0x000e220000002400 */
[----:B------:R-:W-:Y:S02]  /*89d0*/  FMNMX.FTZ R160, R156, R159, !PT ;  /* 0x0000009f9ca07209 */ /* 0x000fe40007810000 */
[----:B----4-:R-:W-:Y:S02]  /*89e0*/  FSEL R158, R161, -INF , P3 ;  /* 0xff800000a19e7808 */ /* 0x010fe40001800000 */
[----:B------:R-:W-:Y:S02]  /*89f0*/  FMNMX.FTZ R161, R157, R160, !PT ;  /* 0x000000a09da17209 */ /* 0x000fe40007810000 */
[----:B------:R-:W-:Y:S01]  /*8a00*/  ISETP.GT.AND P2, PT, R168, 0x30, PT ;  /* 0x00000030a800780c */ /* 0x000fe20003f44270 */
[----:B------:R-:W2:Y:S01]  /*8a10*/  MUFU.TANH R180, R181 ;  /* 0x000000b500b47308 */ /* 0x000ea20000002400 */
[----:B-----5:R-:W-:-:S02]  /*8a20*/  FSEL R159, R169, -INF , P4 ;  /* 0xff800000a99f7808 */ /* 0x020fc40002000000 */
[----:B------:R-:W-:Y:S02]  /*8a30*/  FMNMX.FTZ R176, R158, R161, !PT ;  /* 0x000000a19eb07209 */ /* 0x000fe40007810000 */
[----:B------:R-:W-:Y:S02]  /*8a40*/  FSETP.NEU.FTZ.AND P1, PT, R8, -INF , PT ;  /* 0xff8000000800780b */ /* 0x000fe40003f3d000 */
[----:B------:R-:W-:Y:S02]  /*8a50*/  ISETP.GT.AND P3, PT, R168, 0x31, PT ;  /* 0x00000031a800780c */ /* 0x000fe40003f64270 */
[----:B---3--:R-:W-:Y:S02]  /*8a60*/  FSEL R160, R172, -INF , P2 ;  /* 0xff800000aca07808 */ /* 0x008fe40001000000 */
[----:B------:R-:W-:Y:S02]  /*8a70*/  FMNMX.FTZ R169, R159, R176, !PT ;  /* 0x000000b09fa97209 */ /* 0x000fe40007810000 */
[----:B------:R-:W-:-:S02]  /*8a80*/  FSEL R179, R179, RZ, P1 ;  /* 0x000000ffb3b37208 */ /* 0x000fc40000800000 */
[----:B------:R-:W-:Y:S02]  /*8a90*/  ISETP.GT.AND P2, PT, R168, 0x38, PT ;  /* 0x00000038a800780c */ /* 0x000fe40003f44270 */
[----:B-1----:R-:W-:Y:S01]  /*8aa0*/  FSEL R161, R15, -INF , P3 ;  /* 0xff8000000fa17808 */ /* 0x002fe20001800000 */
[--C-:B------:R-:W-:Y:S01]  /*8ab0*/  FFMA.FTZ R177, R162, UR4, -R179.reuse ;  /* 0x00000004a2b17c23 */ /* 0x100fe200080108b3 */
[----:B------:R-:W-:Y:S01]  /*8ac0*/  FMNMX.FTZ R172, R160, R169, !PT ;  /* 0x000000a9a0ac7209 */ /* 0x000fe20007810000 */
[--C-:B------:R-:W-:Y:S01]  /*8ad0*/  FFMA.FTZ R12, R12, UR4, -R179.reuse ;  /* 0x000000040c0c7c23 */ /* 0x100fe200080108b3 */
[----:B------:R-:W-:Y:S01]  /*8ae0*/  ISETP.GT.AND P3, PT, R168, 0x39, PT ;  /* 0x00000039a800780c */ /* 0x000fe20003f64270 */
[----:B------:R1:W-:Y:S01]  /*8af0*/  MUFU.EX2 R15, R177 ;  /* 0x000000b1000f7308 */ /* 0x0003e20000000800 */
[----:B0-----:R-:W-:Y:S01]  /*8b00*/  FSEL R162, R173, -INF , P2 ;  /* 0xff800000ada27808 */ /* 0x001fe20001000000 */
[--C-:B------:R-:W-:Y:S01]  /*8b10*/  FFMA.FTZ R168, R171, UR4, -R179.reuse ;  /* 0x00000004aba87c23 */ /* 0x100fe200080108b3 */
[----:B------:R-:W-:Y:S01]  /*8b20*/  FMNMX.FTZ R169, R161, R172, !PT ;  /* 0x000000aca1a97209 */ /* 0x000fe20007810000 */
[--C-:B------:R-:W-:Y:S01]  /*8b30*/  FFMA.FTZ R171, R174, UR4, -R179.reuse ;  /* 0x00000004aeab7c23 */ /* 0x100fe200080108b3 */
[----:B--2---:R-:W-:Y:S01]  /*8b40*/  FSEL R180, R180, -INF , P3 ;  /* 0xff800000b4b47808 */ /* 0x004fe20001800000 */
        /* <DEDUP_REMOVED lines=11> */
[----:B------:R-:W-:Y:S08]  /*8c00*/  MUFU.EX2 R12, R12 ;  /* 0x0000000c000c7308 */ /* 0x000ff00000000800 */
[----:B------:R-:W-:Y:S08]  /*8c10*/  MUFU.EX2 R14, R14 ;  /* 0x0000000e000e7308 */ /* 0x000ff00000000800 */
[----:B------:R-:W-:Y:S01]  /*8c20*/  MUFU.EX2 R21, R21 ;  /* 0x0000001500157308 */ /* 0x000fe20000000800 */
[----:B0-----:R-:W-:Y:S01]  /*8c30*/  FMNMX.FTZ R176, R172, R173, !PT ;  /* 0x000000adacb07209 */ /* 0x001fe20007810000 */
[--C-:B------:R-:W-:Y:S01]  /*8c40*/  FFMA.FTZ R173, R167, UR4, -R179.reuse ;  /* 0x00000004a7ad7c23 */ /* 0x100fe200080108b3 */
[----:B------:R-:W-:-:S05]  /*8c50*/  FFMA.FTZ R172, R163, UR4, -R179 ;  /* 0x00000004a3ac7c23 */ /* 0x000fca00080108b3 */
[----:B------:R-:W-:Y:S01]  /*8c60*/  MUFU.EX2 R20, R20 ;  /* 0x0000001400147308 */ /* 0x000fe20000000800 */
[----:B-1----:R-:W0:Y:S07]  /*8c70*/  SHFL.BFLY PT, R177, R176, 0x1, 0x1f ;  /* 0x0c201f00b0b17f89 */ /* 0x002e2e00000e0000 */
[----:B------:R-:W-:Y:S08]  /*8c80*/  MUFU.EX2 R169, R169 ;  /* 0x000000a900a97308 */ /* 0x000ff00000000800 */
[----:B------:R-:W-:Y:S08]  /*8c90*/  MUFU.EX2 R168, R168 ;  /* 0x000000a800a87308 */ /* 0x000ff00000000800 */
[----:B------:R-:W-:Y:S01]  /*8ca0*/  MUFU.EX2 R171, R171 ;  /* 0x000000ab00ab7308 */ /* 0x000fe20000000800 */
[----:B0-----:R-:W-:Y:S01]  /*8cb0*/  FMNMX.FTZ R7, R176, R177, !PT ;  /* 0x000000b1b0077209 */ /* 0x001fe20007810000 */
[--C-:B------:R-:W-:Y:S01]  /*8cc0*/  FFMA.FTZ R176, R152, UR4, -R179.reuse ;  /* 0x0000000498b07c23 */ /* 0x100fe200080108b3 */
[----:B------:R-:W-:-:S02]  /*8cd0*/  FFMA.FTZ R179, R153, UR4, -R179 ;  /* 0x0000000499b37c23 */ /* 0x000fc400080108b3 */
[C---:B------:R-:W-:Y:S01]  /*8ce0*/  FSETP.NEU.FTZ.AND P2, PT, R7.reuse, -INF , PT ;  /* 0xff8000000700780b */ /* 0x040fe20003f5d000 */
[----:B------:R-:W-:Y:S02]  /*8cf0*/  FMUL.FTZ R152, R7, UR4 ;  /* 0x0000000407987c20 */ /* 0x000fe40008410000 */
[----:B------:R0:W-:Y:S03]  /*8d00*/  MUFU.EX2 R177, R154 ;  /* 0x0000009a00b17308 */ /* 0x0001e60000000800 */
[----:B------:R-:W-:Y:S02]  /*8d10*/  FSEL R153, R152, RZ, P2 ;  /* 0x000000ff98997208 */ /* 0x000fe40001000000 */
[----:B------:R-:W-:-:S03]  /*8d20*/  FSEL R152, R8, RZ, P1 ;  /* 0x000000ff08987208 */ /* 0x000fc60000800000 */
[----:B------:R-:W-:Y:S01]  /*8d30*/  MUFU.EX2 R170, R170 ;  /* 0x000000aa00aa7308 */ /* 0x000fe20000000800 */
[--C-:B------:R-:W-:Y:S01]  /*8d40*/  FFMA.FTZ R199, R155, UR4, -R153.reuse ;  /* 0x000000049bc77c23 */ /* 0x100fe20008010899 */
[----:B------:R-:W-:Y:S01]  /*8d50*/  FSEL R155, R7, RZ, P2 ;  /* 0x000000ff079b7208 */ /* 0x000fe20001000000 */
[----:B------:R-:W-:Y:S01]  /*8d60*/  FFMA.FTZ R201, R157, UR4, -R153 ;  /* 0x000000049dc97c23 */ /* 0x000fe20008010899 */
[----:B------:R-:W-:Y:S02]  /*8d70*/  IMAD.MOV R157, RZ, RZ, -R184 ;  /* 0x000000ffff9d7224 */ /* 0x000fe400078e0ab8 */
[----:B------:R-:W-:Y:S01]  /*8d80*/  FADD.FTZ R152, -R152, R11 ;  /* 0x0000000b98987221 */ /* 0x000fe20000010100 */
[--C-:B------:R-:W-:Y:S01]  /*8d90*/  FFMA.FTZ R200, R156, UR4, -R153.reuse ;  /* 0x000000049cc87c23 */ /* 0x100fe20008010899 */
[----:B------:R-:W-:Y:S01]  /*8da0*/  FADD.FTZ R155, -R155, R10 ;  /* 0x0000000a9b9b7221 */ /* 0x000fe20000010100 */
[----:B------:R-:W-:Y:S01]  /*8db0*/  FFMA.FTZ R178, R183, UR4, -R153 ;  /* 0x00000004b7b27c23 */ /* 0x000fe20008010899 */
[----:B------:R-:W-:Y:S01]  /*8dc0*/  ISETP.NE.AND P1, PT, R18, R157, PT ;  /* 0x0000009d1200720c */ /* 0x000fe20003f25270 */
[----:B0-----:R-:W-:Y:S01]  /*8dd0*/  FMUL.FTZ R154, R152, UR4 ;  /* 0x00000004989a7c20 */ /* 0x001fe20008410000 */
[----:B------:R-:W-:Y:S01]  /*8de0*/  FMUL.FTZ R155, R155, UR4 ;  /* 0x000000049b9b7c20 */ /* 0x000fe20008410000 */
[----:B------:R-:W-:-:S02]  /*8df0*/  VIADD R152, R9, 0x38840 ;  /* 0x0003884009987836 */ /* 0x000fc40000000000 */
[--C-:B------:R-:W-:Y:S01]  /*8e00*/  FFMA.FTZ R181, R198, UR4, -R153.reuse ;  /* 0x00000004c6b57c23 */ /* 0x100fe20008010899 */
[----:B------:R-:W0:Y:S01]  /*8e10*/  MUFU.EX2 R10, R154 ;  /* 0x0000009a000a7308 */ /* 0x000e220000000800 */
[--C-:B------:R-:W-:Y:S01]  /*8e20*/  FFMA.FTZ R182, R182, UR4, -R153.reuse ;  /* 0x00000004b6b67c23 */ /* 0x100fe20008010899 */
[--C-:B------:R-:W-:Y:S01]  /*8e30*/  FFMA.FTZ R183, R197, UR4, -R153.reuse ;  /* 0x00000004c5b77c23 */ /* 0x100fe20008010899 */
[----:B------:R-:W-:Y:S01]  /*8e40*/  PRMT R152, R219, 0x654, R152 ;  /* 0x00000654db987816 */ /* 0x000fe20000000098 */
[--C-:B------:R-:W-:Y:S01]  /*8e50*/  FFMA.FTZ R196, R196, UR4, -R153.reuse ;  /* 0x00000004c4c47c23 */ /* 0x100fe20008010899 */
[--C-:B------:R-:W-:Y:S01]  /*8e60*/  FFMA.FTZ R197, R165, UR4, -R153.reuse ;  /* 0x00000004a5c57c23 */ /* 0x100fe20008010899 */
[--C-:B------:R-:W-:Y:S01]  /*8e70*/  FFMA.FTZ R198, R164, UR4, -R153.reuse ;  /* 0x00000004a4c67c23 */ /* 0x100fe20008010899 */
[----:B------:R-:W-:Y:S01]  /*8e80*/  FFMA.FTZ R202, R158, UR4, -R153 ;  /* 0x000000049eca7c23 */ /* 0x000fe20008010899 */
[----:B------:R1:W2:Y:S01]  /*8e90*/  MUFU.EX2 R205, R155 ;  /* 0x0000009b00cd7308 */ /* 0x0002a20000000800 */
[----:B------:R-:W-:-:S02]  /*8ea0*/  @!P1 IMAD R156, R13, 0x40, R22 ;  /* 0x000000400d9c9824 */ /* 0x000fc400078e0216 */
[--C-:B------:R-:W-:Y:S01]  /*8eb0*/  FFMA.FTZ R203, R159, UR4, -R153.reuse ;  /* 0x000000049fcb7c23 */ /* 0x100fe20008010899 */
[----:B------:R3:W-:Y:S01]  /*8ec0*/  SYNCS.ARRIVE.TRANS64.RED.A1T0 RZ, [R152+URZ], RZ ;  /* 0x000000ff98ff79a7 */ /* 0x0007e2000810043f */
[----:B------:R-:W-:Y:S01]  /*8ed0*/  FFMA.FTZ R206, R161, UR4, -R153 ;  /* 0x00000004a1ce7c23 */ /* 0x000fe20008010899 */
[----:B------:R-:W-:Y:S02]  /*8ee0*/  @!P1 IMAD R156, R156, 0x4, R17 ;  /* 0x000000049c9c9824 */ /* 0x000fe400078e0211 */
[--C-:B------:R-:W-:Y:S01]  /*8ef0*/  FFMA.FTZ R13, R162, UR4, -R153.reuse ;  /* 0x00000004a20d7c23 */ /* 0x100fe20008010899 */
[--C-:B------:R-:W-:Y:S01]  /*8f00*/  FFMA.FTZ R180, R180, UR4, -R153.reuse ;  /* 0x00000004b4b47c23 */ /* 0x100fe20008010899 */
[----:B------:R-:W-:Y:S01]  /*8f10*/  FFMA.FTZ R160, R160, UR4, -R153 ;  /* 0x00000004a0a07c23 */ /* 0x000fe20008010899 */
[----:B------:R-:W-:Y:S01]  /*8f20*/  MUFU.EX2 R178, R178 ;  /* 0x000000b200b27308 */ /* 0x000fe20000000800 */
[----:B0-----:R-:W-:Y:S01]  /*8f30*/  @!P1 STS [R156+0x38420], R10 ;  /* 0x0384200a9c009388 */ /* 0x001fe20000000800 */
[----:B------:R-:W-:Y:S01]  /*8f40*/  F2FP.F16.F32.PACK_AB R153, R12, R15 ;  /* 0x0000000f0c99723e */ /* 0x000fe200000000ff */
[----:B------:R-:W-:Y:S01]  /*8f50*/  FMUL.FTZ R26, R26, R10 ;  /* 0x0000000a1a1a7220 */ /* 0x000fe20000410000 */
[----:B-1----:R-:W-:Y:S01]  /*8f60*/  F2FP.F16.F32.PACK_AB R155, R21, R14 ;  /* 0x0000000e159b723e */ /* 0x002fe200000000ff */
[----:B------:R-:W-:Y:S01]  /*8f70*/  FMUL.FTZ R27, R27, R10 ;  /* 0x0000000a1b1b7220 */ /* 0x000fe20000410000 */
[----:B------:R-:W-:Y:S01]  /*8f80*/  F2FP.F16.F32.PACK_AB R157, R169, R20 ;  /* 0x00000014a99d723e */ /* 0x000fe200000000ff */
[----:B------:R-:W-:Y:S01]  /*8f90*/  FMUL.FTZ R30, R30, R10 ;  /* 0x0000000a1e1e7220 */ /* 0x000fe20000410000 */
[----:B--2---:R0:W-:Y:S01]  /*8fa0*/  @!P1 STS [R156+0x38400], R205 ;  /* 0x038400cd9c009388 */ /* 0x0041e20000000800 */
[----:B------:R-:W3:Y:S01]  /*8fb0*/  MUFU.EX2 R181, R181 ;  /* 0x000000b500b57308 */ /* 0x000ee20000000800 */
[----:B------:R-:W-:Y:S01]  /*8fc0*/  F2FP.F16.F32.PACK_AB R159, R171, R168 ;  /* 0x000000a8ab9f723e */ /* 0x000fe200000000ff */
        /* <DEDUP_REMOVED lines=15> */
[----:B---3--:R-:W-:Y:S01]  /*90c0*/  F2FP.F16.F32.PACK_AB R152, R181, R178 ;  /* 0x000000b2b598723e */ /* 0x008fe200000000ff */
        /* <DEDUP_REMOVED lines=44> */
[-C--:B------:R-:W-:Y:S01]  /*9390*/  FMUL.FTZ R76, R76, R205.reuse ;  /* 0x000000cd4c4c7220 */ /* 0x080fe20000410000 */
[-C--:B------:R-:W-:Y:S01]  /*93a0*/  FMUL.FTZ R77, R77, R205.reuse ;  /* 0x000000cd4d4d7220 */ /* 0x080fe20000410000 */
[----:B------:R-:W-:Y:S01]  /*93b0*/  MUFU.EX2 R172, R172 ;  /* 0x000000ac00ac7308 */ /* 0x000fe20000000800 */
[----:B-1----:R-:W-:Y:S01]  /*93c0*/  F2FP.F16.F32.PACK_AB R158, R199, R198 ;  /* 0x000000c6c79e723e */ /* 0x002fe200000000ff */
        /* <DEDUP_REMOVED lines=78> */
[----:B------:R-:W3:Y:S01]  /*98b0*/  MUFU.EX2 R206, R206 ;  /* 0x000000ce00ce7308 */ /* 0x000ee20000000800 */
[----:B--2---:R-:W-:Y:S01]  /*98c0*/  F2FP.F16.F32.PACK_AB R160, R201, R200 ;  /* 0x000000c8c9a0723e */ /* 0x004fe200000000ff */
[-C--:B------:R-:W-:Y:S01]  /*98d0*/  FMUL.FTZ R144, R144, R205.reuse ;  /* 0x000000cd90907220 */ /* 0x080fe20000410000 */
[-C--:B------:R-:W-:Y:S01]  /*98e0*/  FMUL.FTZ R145, R145, R205.reuse ;  /* 0x000000cd91917220 */ /* 0x080fe20000410000 */
[-C--:B------:R-:W-:Y:S01]  /*98f0*/  FMUL.FTZ R146, R146, R10.reuse ;  /* 0x0000000a92927220 */ /* 0x080fe20000410000 */
[-C--:B------:R-:W-:Y:S01]  /*9900*/  FMUL.FTZ R147, R147, R10.reuse ;  /* 0x0000000a93937220 */ /* 0x080fe20000410000 */
[-C--:B------:R-:W-:Y:S01]  /*9910*/  FMUL.FTZ R148, R148, R205.reuse ;  /* 0x000000cd94947220 */ /* 0x080fe20000410000 */
[----:B------:R-:W-:Y:S01]  /*9920*/  FMUL.FTZ R149, R149, R205 ;  /* 0x000000cd95957220 */ /* 0x000fe20000410000 */
[----:B------:R-:W-:Y:S01]  /*9930*/  MUFU.EX2 R13, R13 ;  /* 0x0000000d000d7308 */ /* 0x000fe20000000800 */
[-C--:B------:R-:W-:Y:S01]  /*9940*/  FMUL.FTZ R150, R150, R10.reuse ;  /* 0x0000000a96967220 */ /* 0x080fe20000410000 */
[----:B------:R-:W-:Y:S01]  /*9950*/  FMUL.FTZ R151, R151, R10 ;  /* 0x0000000a97977220 */ /* 0x000fe20000410000 */
[----:B-1----:R-:W-:Y:S01]  /*9960*/  F2FP.F16.F32.PACK_AB R165, R177, R174 ;  /* 0x000000aeb1a5723e */ /* 0x002fe200000000ff */
[----:B------:R1:W-:Y:S01]  /*9970*/  STSM.16.M88.4 [R185+0x36400], R152 ;  /* 0x03640098b9007844 */ /* 0x0003e20000000200 */
[----:B0-----:R-:W-:Y:S01]  /*9980*/  F2FP.F16.F32.PACK_AB R167, R179, R176 ;  /* 0x000000b0b3a7723e */ /* 0x001fe200000000ff */
[----:B------:R-:W-:Y:S01]  /*9990*/  FFMA.FTZ R15, R10, R6, R15 ;  /* 0x000000060a0f7223 */ /* 0x000fe2000001000f */
[----:B------:R-:W-:Y:S01]  /*99a0*/  FFMA.FTZ R178, R205, R5, R178 ;  /* 0x00000005cdb27223 */ /* 0x000fe200000100b2 */
[----:B------:R-:W0:Y:S01]  /*99b0*/  MUFU.EX2 R180, R180 ;  /* 0x000000b400b47308 */ /* 0x000e220000000800 */
[----:B---3--:R-:W-:Y:S01]  /*99c0*/  F2FP.F16.F32.PACK_AB R164, R206, R11 ;  /* 0x0000000bcea4723e */ /* 0x008fe200000000ff */
[----:B------:R1:W-:Y:S01]  /*99d0*/  STSM.16.M88.4 [R187], R156 ;  /* 0x0000009cbb007844 */ /* 0x0003e20000000200 */
[----:B------:R-:W-:Y:S01]  /*99e0*/  FADD.FTZ R15, R12, R15 ;  /* 0x0000000f0c0f7221 */ /* 0x000fe20000010000 */
[----:B------:R-:W-:-:S02]  /*99f0*/  FADD.FTZ R181, R181, R178 ;  /* 0x000000b2b5b57221 */ /* 0x000fc40000010000 */
[----:B------:R1:W-:Y:S01]  /*9a00*/  STSM.16.M88.4 [R189], R160 ;  /* 0x000000a0bd007844 */ /* 0x0003e20000000200 */
[----:B------:R-:W-:Y:S01]  /*9a10*/  FADD.FTZ R14, R14, R15 ;  /* 0x0000000f0e0e7221 */ /* 0x000fe20000010000 */
[----:B------:R-:W-:-:S03]  /*9a20*/  FADD.FTZ R182, R182, R181 ;  /* 0x000000b5b6b67221 */ /* 0x000fc60000010000 */
[----:B------:R-:W-:Y:S01]  /*9a30*/  FADD.FTZ R21, R21, R14 ;  /* 0x0000000e15157221 */ /* 0x000fe20000010000 */
[----:B------:R-:W-:-:S03]  /*9a40*/  FADD.FTZ R183, R183, R182 ;  /* 0x000000b6b7b77221 */ /* 0x000fc60000010000 */
[----:B------:R-:W-:Y:S01]  /*9a50*/  FADD.FTZ R20, R20, R21 ;  /* 0x0000001514147221 */ /* 0x000fe20000010000 */
[----:B------:R-:W-:Y:S01]  /*9a60*/  FADD.FTZ R196, R196, R183 ;  /* 0x000000b7c4c47221 */ /* 0x000fe20000010000 */
[----:B0-----:R-:W-:Y:S02]  /*9a70*/  F2FP.F16.F32.PACK_AB R166, R180, R13 ;  /* 0x0000000db4a6723e */ /* 0x001fe400000000ff */
[----:B------:R-:W-:Y:S01]  /*9a80*/  FADD.FTZ R169, R169, R20 ;  /* 0x00000014a9a97221 */ /* 0x000fe20000010000 */
[----:B------:R-:W-:Y:S02]  /*9a90*/  FADD.FTZ R197, R197, R196 ;  /* 0x000000c4c5c57221 */ /* 0x000fe40000010000 */
[----:B------:R1:W-:Y:S01]  /*9aa0*/  STSM.16.M88.4 [R188], R164 ;  /* 0x000000a4bc007844 */ /* 0x0003e20000000200 */
[----:B------:R-:W-:Y:S01]  /*9ab0*/  WARPGROUP.ARRIVE ;  /* 0x00000000000079c5 */ /* 0x000fe20000000000 */
[----:B------:R-:W-:Y:S01]  /*9ac0*/  FADD.FTZ R168, R168, R169 ;  /* 0x000000a9a8a87221 */ /* 0x000fe20000010000 */
[----:B------:R-:W-:-:S03]  /*9ad0*/  FADD.FTZ R198, R198, R197 ;  /* 0x000000c5c6c67221 */ /* 0x000fc60000010000 */
[----:B------:R-:W-:Y:S01]  /*9ae0*/  FADD.FTZ R171, R171, R168 ;  /* 0x000000a8abab7221 */ /* 0x000fe20000010000 */
[----:B------:R-:W-:Y:S01]  /*9af0*/  HGMMA.64x256x16.F32 R24, R152, gdesc[UR8].tnspB, R24, gsb0 ;  /* 0x43e0000898187df0 */ /* 0x000fe20008000818 */
[----:B------:R-:W-:Y:S01]  /*9b00*/  R2UR UR10, R207 ;  /* 0x00000000cf0a72ca */ /* 0x000fe200000e0000 */
[----:B------:R-:W-:Y:S01]  /*9b10*/  UMOV UR11, 0x40000040 ;  /* 0x40000040000b7882 */ /* 0x000fe20000000000 */
[C---:B------:R-:W-:Y:S02]  /*9b20*/  VIADD R207, R204.reuse, 0x100 ;  /* 0x00000100cccf7836 */ /* 0x040fe40000000000 */
[----:B------:R-:W-:Y:S01]  /*9b30*/  FADD.FTZ R199, R199, R198 ;  /* 0x000000c6c7c77221 */ /* 0x000fe20000010000 */
[----:B------:R-:W-:Y:S02]  /*9b40*/  VIADD R204, R204, 0x180 ;  /* 0x00000180cccc7836 */ /* 0x000fe40000000000 */
[----:B------:R-:W-:Y:S01]  /*9b50*/  FADD.FTZ R170, R170, R171 ;  /* 0x000000abaaaa7221 */ /* 0x000fe20000010000 */
[----:B------:R-:W-:-:S03]  /*9b60*/  FADD.FTZ R200, R200, R199 ;  /* 0x000000c7c8c87221 */ /* 0x000fc60000010000 */
        /* <DEDUP_REMOVED lines=13> */
[----:B------:R-:W-:Y:S01]  /*9c40*/  FADD.FTZ R5, R180, R5 ;  /* 0x00000005b4057221 */ /* 0x000fe20000010000 */
[----:B------:R-:W-:Y:S02]  /*9c50*/  WARPGROUP.DEPBAR.LE gsb0, 0x0 ;  /* 0x00008000000079c5 */ /* 0x000fe40000010000 */
[----:B------:R-:W-:-:S06]  /*9c60*/  WARPGROUP.ARRIVE ;  /* 0x00000000000079c5 */ /* 0x000fcc0000000000 */
        /* <DEDUP_REMOVED lines=24> */
.L_x_4254:
[----:B------:R-:W-:Y:S01]  /*9df0*/  UISETP.GT.AND UP0, UPT, UR33, UR32, UPT ;  /* 0x000000202100728c */ /* 0x000fe2000bf04270 */
[----:B------:R-:W-:Y:S01]  /*9e00*/  VIADD R10, R9, 0x38860 ;  /* 0x00038860090a7836 */ /* 0x000fe20000000000 */
[----:B------:R-:W-:Y:S01]  /*9e10*/  UIADD3 UR33, UR33, -0x1, URZ ;  /* 0xffffffff21217890 */ /* 0x000fe2000fffe03f */
[----:B------:R-:W-:Y:S01]  /*9e20*/  IMAD.MOV.U32 R11, RZ, RZ, R8 ;  /* 0x000000ffff0b7224 */ /* 0x000fe200078e0008 */
[----:B------:R-:W-:Y:S02]  /*9e30*/  MOV R13, R2 ;  /* 0x00000002000d7202 */ /* 0x000fe40000000f00 */
[----:B------:R-:W-:Y:S02]  /*9e40*/  PLOP3.LUT P1, PT, PT, PT, UP0, 0x80, 0x0 ;  /* 0x000000000000781c */ /* 0x000fe40003f2f008 */
[----:B------:R-:W-:-:S04]  /*9e50*/  PRMT R10, R219, 0x654, R10 ;  /* 0x00000654db0a7816 */ /* 0x000fc8000000000a */
[----:B------:R0:W-:Y:S02]  /*9e60*/  SYNCS.ARRIVE.TRANS64.RED.A1T0 RZ, [R10+URZ], RZ ;  /* 0x000000ff0aff79a7 */ /* 0x0001e4000810043f */
[----:B0-----:R-:W-:-:S05]  /*9e70*/  IMAD.MOV.U32 R10, RZ, RZ, R7 ;  /* 0x000000ffff0a7224 */ /* 0x001fca00078e0007 */
[----:B------:R-:W-:Y:S05]  /*9e80*/  @P1 BRA `(.L_x_4255) ;  /* 0xffffffc800741947 */ /* 0x000fea000383ffff */
.L_x_4244:
[----:B------:R-:W-:-:S13]  /*9e90*/  ISETP.LE.AND P1, PT, RZ, UR33, PT ;  /* 0x00000021ff007c0c */ /* 0x000fda000bf23270 */
[----:B------:R-:W-:Y:S05]  /*9ea0*/  @!P1 BRA `(.L_x_4256) ;  /* 0x0000003000549947 */ /* 0x000fea0003800000 */
[----:B------:R-:W-:Y:S01]  /*9eb0*/  IMAD.MOV.U32 R13, RZ, RZ, R8 ;  /* 0x000000ffff0d7224 */ /* 0x000fe200078e0008 */
[----:B------:R-:W-:Y:S01]  /*9ec0*/  ULDC UR29, c[0x0][0xad0] ;  /* 0x0002b400001d7ab9 */ /* 0x000fe20000000800 */
[----:B------:R-:W-:Y:S01]  /*9ed0*/  IMAD.MOV.U32 R14, RZ, RZ, R7 ;  /* 0x000000ffff0e7224 */ /* 0x000fe200078e0007 */
[----:B------:R-:W-:Y:S01]  /*9ee0*/  ULDC UR28, c[0x0][0xa80] ;  /* 0x0002a000001c7ab9 */ /* 0x000fe20000000800 */
[----:B------:R-:W-:-:S07]  /*9ef0*/  IMAD.MOV.U32 R11, RZ, RZ, R2 ;  /* 0x000000ffff0b7224 */ /* 0x000fce00078e0002 */
.L_x_4267:
[----:B------:R-:W-:-:S05]  /*9f00*/  VIADD R2, R11, 0x1 ;  /* 0x000000010b027836 */ /* 0x000fca0000000000 */
[----:B------:R-:W-:-:S04]  /*9f10*/  ISETP.NE.AND P1, PT, R2, 0x2, PT ;  /* 0x000000020200780c */ /* 0x000fc80003f25270 */
[----:B------:R-:W-:Y:S02]  /*9f20*/  SEL R7, RZ, 0x1, P1 ;  /* 0x00000001ff077807 */ /* 0x000fe40000800000 */
[----:B------:R-:W-:Y:S02]  /*9f30*/  SEL R2, R2, RZ, P1 ;  /* 0x000000ff02027207 */ /* 0x000fe40000800000 */
[----:B------:R-:W-:Y:S01]  /*9f40*/  LOP3.LUT R16, R16, R7, RZ, 0x3c, !PT ;  /* 0x0000000710107212 */ /* 0x000fe200078e3cff */
[----:B0-----:R-:W-:Y:S06]  /*9f50*/  @!P0 BRA `(.L_x_4257) ;  /* 0x0000000000048947 */ /* 0x001fec0003800000 */
[----:B------:R-:W-:Y:S01]  /*9f60*/  BPT.TRAP 0x1 ;  /* 0x000000040000795c */ /* 0x000fe20000300000 */
.L_x_4257:
[----:B------:R-:W-:Y:S01]  /*9f70*/  IMAD R9, R2, 0x8, R17 ;  /* 0x0000000802097824 */ /* 0x000fe200078e0211 */
[----:B------:R-:W-:-:S04]  /*9f80*/  SHF.L.U32 R8, R16, 0x1f, RZ ;  /* 0x0000001f10087819 */ /* 0x000fc800000006ff */
[----:B------:R0:W1:Y:S01]  /*9f90*/  SYNCS.PHASECHK.TRANS64.TRYWAIT P1, [R9+URZ+0x38830], R8 ;  /* 0x03883008090075a7 */ /* 0x000062000802017f */
[----:B------:R-:W-:Y:S05]  /*9fa0*/  @!P0 BRA `(.L_x_4258) ;  /* 0x0000000000048947 */ /* 0x000fea0003800000 */
[----:B------:R-:W-:Y:S01]  /*9fb0*/  BPT.TRAP 0x1 ;  /* 0x000000040000795c */ /* 0x000fe20000300000 */
.L_x_4258:
[----:B------:R-:W-:Y:S01]  /*9fc0*/  IMAD R7, R2, 0x200, R0 ;  /* 0x0000020002077824 */ /* 0x000fe200078e0200 */
[----:B-1----:R-:W-:Y:S06]  /*9fd0*/  @P1 BRA `(.L_x_4259) ;  /* 0x0000000000081947 */ /* 0x002fec0003800000 */
[----:B------:R-:W1:Y:S02]  /*9fe0*/  SYNCS.PHASECHK.TRANS64.TRYWAIT P1, [R9+URZ+0x38830], R8 ;  /* 0x03883008090075a7 */ /* 0x000e64000802017f */
[----:B-1----:R-:W-:Y:S05]  /*9ff0*/  @!P1 BRA `(.L_x_4260) ;  /* 0x000000b4004c9947 */ /* 0x002fea0003800000 */
.L_x_4259:
        /* <DEDUP_REMOVED lines=22> */
.L_x_4261:
[----:B------:R2:W3:Y:S01]  /*a160*/  SYNCS.PHASECHK.TRANS64.TRYWAIT P1, [R9+URZ+0x38850], R8 ;  /* 0x03885008090075a7 */ /* 0x0004e2000802017f */
[----:B------:R-:W-:Y:S05]  /*a170*/  @!P0 BRA `(.L_x_4262) ;  /* 0x0000000000048947 */ /* 0x000fea0003800000 */
[----:B------:R-:W-:Y:S01]  /*a180*/  BPT.TRAP 0x1 ;  /* 0x000000040000795c */ /* 0x000fe20000300000 */
.L_x_4262:
[----:B------:R-:W-:Y:S01]  /*a190*/  IMAD R7, R2, 0x1000, R4 ;  /* 0x0000100002077824 */ /* 0x000fe200078e0204 */
[----:B---3--:R-:W-:Y:S06]  /*a1a0*/  @P1 BRA `(.L_x_4263) ;  /* 0x0000000000081947 */ /* 0x008fec0003800000 */
[----:B------:R-:W3:Y:S02]  /*a1b0*/  SYNCS.PHASECHK.TRANS64.TRYWAIT P1, [R9+URZ+0x38850], R8 ;  /* 0x03885008090075a7 */ /* 0x000ee4000802017f */
[----:B---3--:R-:W-:Y:S05]  /*a1c0*/  @!P1 BRA `(.L_x_4264) ;  /* 0x000000b000ec9947 */ /* 0x008fea0003800000 */
.L_x_4263:
        /* <DEDUP_REMOVED lines=11> */
[----:B------:R-:W-:Y:S01]  /*a280*/  VIADD R8, R7, 0x4 ;  /* 0x0000000407087836 */ /* 0x000fe20000000000 */
[----:B------:R-:W-:Y:S01]  /*a290*/  IADD3 R21, R3, 0x800, RZ ;  /* 0x0000080003157810 */ /* 0x000fe20007ffe0ff */
[----:B------:R-:W-:Y:S01]  /*a2a0*/  HGMMA.64x64x16.F32 R152, gdesc[UR24], R152, gsb0 ;  /* 0x00e00000189879f0 */ /* 0x000fe20008000898 */
[----:B------:R-:W-:Y:S01]  /*a2b0*/  VIADD R15, R7, 0x800 ;  /* 0x00000800070f7836 */ /* 0x000fe20000000000 */
        /* <DEDUP_REMOVED lines=175> */
[----:B------:R-:W-:Y:S02]  /*adb0*/  IMAD.IADD R20, R21, 0x1, R8 ;  /* 0x0000000115147824 */ /* 0x000fe400078e0208 */
        /* <DEDUP_REMOVED lines=8> */
[----:B------:R-:W-:Y:S02]  /*ae40*/  IMAD.IADD R20, R21, 0x1, R10 ;  /* 0x0000000115147824 */ /* 0x000fe400078e020a */
[--C-:B------:R-:W-:Y:S02]  /*ae50*/  IMAD.IADD R186, R10, 0x1, R15.reuse ;  /* 0x000000010aba7824 */ /* 0x100fe400078e020f */
        /* <DEDUP_REMOVED lines=19> */
[----:B------:R-:W-:-:S04]  /*af90*/  MOV R15, 0x30 ;  /* 0x00000030000f7802 */ /* 0x000fc80000000f00 */
        /* <DEDUP_REMOVED lines=75> */
[----:B------:R-:W-:Y:S01]  /*b450*/  IMAD.IADD R8, R21, 0x1, R12 ;  /* 0x0000000115087824 */ /* 0x000fe200078e020c */
        /* <DEDUP_REMOVED lines=29> */
.L_x_4265:
        /* <DEDUP_REMOVED lines=41> */
[----:B------:R-:W-:-:S05]  /*b8c0*/  UMOV UR7, 0x40000040 ;  /* 0x4000004000077882 */ /* 0x000fca0000000000 */
        /* <DEDUP_REMOVED lines=49> */
[----:B------:R-:W-:Y:S01]  /*bbe0*/  FFMA.FTZ R171, R155, UR4, -R202 ;  /* 0x000000049bab7c23 */ /* 0x000fe200080108ca */
[----:B------:R-:W-:Y:S01]  /*bbf0*/  IMAD.MOV R155, RZ, RZ, -R184 ;  /* 0x000000ffff9b7224 */ /* 0x000fe200078e0ab8 */
[----:B------:R-:W1:Y:S01]  /*bc00*/  MUFU.TANH R181, R181 ;  /* 0x000000b500b57308 */ /* 0x000e620000002400 */
[----:B----4-:R-:W-:Y:S01]  /*bc10*/  FMNMX.FTZ R169, R176, R169, !PT ;  /* 0x000000a9b0a97209 */ /* 0x010fe20007810000 */
[--C-:B------:R-:W-:Y:S01]  /*bc20*/  FFMA.FTZ R152, R152, UR4, -R202.reuse ;  /* 0x0000000498987c23 */ /* 0x100fe200080108ca */
[--C-:B------:R-:W-:Y:S01]  /*bc30*/  FFMA.FTZ R179, R154, UR4, -R202.reuse ;  /* 0x000000049ab37c23 */ /* 0x100fe200080108ca */
[----:B------:R-:W-:Y:S01]  /*bc40*/  ISETP.NE.AND P1, PT, R18, R155, PT ;  /* 0x0000009b1200720c */ /* 0x000fe20003f25270 */
        /* <DEDUP_REMOVED lines=8> */
[--C-:B------:R-:W-:Y:S01]  /*bcd0*/  FFMA.FTZ R196, R161, UR4, -R202.reuse ;  /* 0x00000004a1c47c23 */ /* 0x100fe200080108ca */
[--C-:B------:R-:W-:Y:S01]  /*bce0*/  FFMA.FTZ R183, R164, UR4, -R202.reuse ;  /* 0x00000004a4b77c23 */ /* 0x100fe200080108ca */
[--C-:B------:R-:W-:Y:S01]  /*bcf0*/  FFMA.FTZ R200, R165, UR4, -R202.reuse ;  /* 0x00000004a5c87c23 */ /* 0x100fe200080108ca */
[----:B------:R-:W0:Y:S01]  /*bd00*/  MUFU.TANH R197, R197 ;  /* 0x000000c500c57308 */ /* 0x000e220000002400 */
[----:B-1----:R-:W-:Y:S01]  /*bd10*/  FMNMX.FTZ R169, R181, R168, !PT ;  /* 0x000000a8b5a97209 */ /* 0x002fe20007810000 */
[----:B------:R-:W-:Y:S01]  /*bd20*/  FFMA.FTZ R168, R8, UR4, -R202 ;  /* 0x0000000408a87c23 */ /* 0x000fe200080108ca */
[----:B------:R-:W-:-:S02]  /*bd30*/  @!P1 IMAD R154, R11, 0x40, R22 ;  /* 0x000000400b9a9824 */ /* 0x000fc400078e0216 */
[--C-:B------:R-:W-:Y:S01]  /*bd40*/  FFMA.FTZ R172, R172, UR4, -R202.reuse ;  /* 0x00000004acac7c23 */ /* 0x100fe200080108ca */
[----:B------:R-:W-:Y:S01]  /*bd50*/  FFMA.FTZ R173, R173, UR4, -R202 ;  /* 0x00000004adad7c23 */ /* 0x000fe200080108ca */
[----:B------:R-:W-:Y:S01]  /*bd60*/  @!P1 IMAD R154, R154, 0x4, R17 ;  /* 0x000000049a9a9824 */ /* 0x000fe200078e0211 */
[----:B------:R-:W1:Y:S01]  /*bd70*/  MUFU.TANH R198, R198 ;  /* 0x000000c600c67308 */ /* 0x000e620000002400 */
[----:B--2---:R-:W-:-:S07]  /*bd80*/  FMNMX.FTZ R8, R186, R169, !PT ;  /* 0x000000a9ba087209 */ /* 0x004fce0007810000 */
[----:B------:R-:W2:Y:S01]  /*bd90*/  MUFU.TANH R199, R199 ;  /* 0x000000c700c77308 */ /* 0x000ea20000002400 */
[----:B0-----:R-:W-:-:S07]  /*bda0*/  FMNMX.FTZ R169, R197, R8, !PT ;  /* 0x00000008c5a97209 */ /* 0x001fce0007810000 */
[----:B------:R-:W0:Y:S01]  /*bdb0*/  MUFU.TANH R201, R201 ;  /* 0x000000c900c97308 */ /* 0x000e220000002400 */
[----:B-1----:R-:W-:-:S07]  /*bdc0*/  FMNMX.FTZ R8, R198, R169, !PT ;  /* 0x000000a9c6087209 */ /* 0x002fce0007810000 */
[----:B------:R1:W3:Y:S01]  /*bdd0*/  MUFU.EX2 R14, R170 ;  /* 0x000000aa000e7308 */ /* 0x0002e20000000800 */
[----:B--2---:R-:W-:-:S07]  /*bde0*/  FMNMX.FTZ R8, R199, R8, !PT ;  /* 0x00000008c7087209 */ /* 0x004fce0007810000 */
[----:B------:R2:W-:Y:S01]  /*bdf0*/  MUFU.EX2 R169, R152 ;  /* 0x0000009800a97308 */ /* 0x0005e20000000800 */
[----:B0-----:R-:W-:Y:S01]  /*be00*/  FMNMX.FTZ R8, R201, R8, !PT ;  /* 0x00000008c9087209 */ /* 0x001fe20007810000 */
[----:B-1----:R-:W-:-:S04]  /*be10*/  FFMA.FTZ R170, R153, UR4, -R202 ;  /* 0x0000000499aa7c23 */ /* 0x002fc800080108ca */
[----:B------:R-:W0:Y:S02]  /*be20*/  SHFL.BFLY PT, R153, R8, 0x2, 0x1f ;  /* 0x0c401f0008997f89 */ /* 0x000e2400000e0000 */
[----:B------:R-:W-:Y:S01]  /*be30*/  MUFU.EX2 R21, R21 ;  /* 0x0000001500157308 */ /* 0x000fe20000000800 */
[----:B--2---:R-:W-:Y:S02]  /*be40*/  VIADD R152, R9, 0x38840 ;  /* 0x0003884009987836 */ /* 0x004fe40000000000 */
[-C--:B---3--:R-:W-:Y:S01]  /*be50*/  FMUL.FTZ R24, R24, R14.reuse ;  /* 0x0000000e18187220 */ /* 0x088fe20000410000 */
[-C--:B------:R-:W-:Y:S01]  /*be60*/  FMUL.FTZ R25, R25, R14.reuse ;  /* 0x0000000e19197220 */ /* 0x080fe20000410000 */
[-C--:B------:R-:W-:Y:S01]  /*be70*/  FMUL.FTZ R28, R28, R14.reuse ;  /* 0x0000000e1c1c7220 */ /* 0x080fe20000410000 */
[-C--:B------:R-:W-:Y:S01]  /*be80*/  FMUL.FTZ R29, R29, R14.reuse ;  /* 0x0000000e1d1d7220 */ /* 0x080fe20000410000 */
[----:B------:R-:W-:Y:S01]  /*be90*/  PRMT R152, R219, 0x654, R152 ;  /* 0x00000654db987816 */ /* 0x000fe20000000098 */
[-C--:B------:R-:W-:Y:S01]  /*bea0*/  FMUL.FTZ R32, R32, R14.reuse ;  /* 0x0000000e20207220 */ /* 0x080fe20000410000 */
[----:B------:R-:W1:Y:S01]  /*beb0*/  MUFU.EX2 R168, R168 ;  /* 0x000000a800a87308 */ /* 0x000e620000000800 */
[-C--:B------:R-:W-:Y:S01]  /*bec0*/  FMUL.FTZ R33, R33, R14.reuse ;  /* 0x0000000e21217220 */ /* 0x080fe20000410000 */
[----:B------:R1:W-:Y:S01]  /*bed0*/  SYNCS.ARRIVE.TRANS64.RED.A1T0 RZ, [R152+URZ], RZ ;  /* 0x000000ff98ff79a7 */ /* 0x0003e2000810043f */
[----:B------:R-:W-:Y:S01]  /*bee0*/  @!P1 STS [R154+0x38400], R14 ;  /* 0x0384000e9a009388 */ /* 0x000fe20000000800 */
        /* <DEDUP_REMOVED lines=11> */
[-C--:B------:R-:W-:Y:S01]  /*bfa0*/  FMUL.FTZ R53, R53, R14.reuse ;  /* 0x0000000e35357220 */ /* 0x080fe20000410000 */
[----:B------:R-:W-:Y:S01]  /*bfb0*/  MUFU.EX2 R171, R171 ;  /* 0x000000ab00ab7308 */ /* 0x000fe20000000800 */
[----:B-1----:R-:W-:Y:S01]  /*bfc0*/  F2FP.F16.F32.PACK_AB R152, R168, R21 ;  /* 0x00000015a898723e */ /* 0x002fe200000000ff */
[-C--:B------:R-:W-:Y:S01]  /*bfd0*/  FMUL.FTZ R56, R56, R14.reuse ;  /* 0x0000000e38387220 */ /* 0x080fe20000410000 */
[----:B------:R-:W0:Y:S01]  /*bfe0*/  SHFL.BFLY PT, R8, R153, 0x1, 0x1f ;  /* 0x0c201f0099087f89 */ /* 0x000e2200000e0000 */
        /* <DEDUP_REMOVED lines=21> */
[----:B-1----:R-:W-:Y:S01]  /*c140*/  F2FP.F16.F32.PACK_AB R156, R174, R171 ;  /* 0x000000abae9c723e */ /* 0x002fe200000000ff */
[----:B------:R-:W-:Y:S01]  /*c150*/  FMUL.FTZ R93, R93, R14 ;  /* 0x0000000e5d5d7220 */ /* 0x000fe20000410000 */
[----:B0-----:R-:W-:Y:S01]  /*c160*/  FMNMX.FTZ R8, R153, R8, !PT ;  /* 0x0000000899087209 */ /* 0x001fe20007810000 */
[-C--:B------:R-:W-:Y:S01]  /*c170*/  FMUL.FTZ R96, R96, R14.reuse ;  /* 0x0000000e60607220 */ /* 0x080fe20000410000 */
[-C--:B------:R-:W-:Y:S01]  /*c180*/  FMUL.FTZ R97, R97, R14.reuse ;  /* 0x0000000e61617220 */ /* 0x080fe20000410000 */
[-C--:B------:R-:W-:Y:S01]  /*c190*/  FMUL.FTZ R100, R100, R14.reuse ;  /* 0x0000000e64647220 */ /* 0x080fe20000410000 */
[-C--:B------:R-:W-:Y:S01]  /*c1a0*/  FMUL.FTZ R101, R101, R14.reuse ;  /* 0x0000000e65657220 */ /* 0x080fe20000410000 */
[C---:B------:R-:W-:Y:S01]  /*c1b0*/  FADD.FTZ R13, -R8.reuse, R13 ;  /* 0x0000000d080d7221 */ /* 0x040fe20000010100 */
[----:B------:R-:W-:Y:S01]  /*c1c0*/  FMUL.FTZ R153, R8, UR4 ;  /* 0x0000000408997c20 */ /* 0x000fe20008410000 */
[----:B------:R-:W-:Y:S01]  /*c1d0*/  MUFU.EX2 R177, R177 ;  /* 0x000000b100b17308 */ /* 0x000fe20000000800 */
[-C--:B------:R-:W-:Y:S01]  /*c1e0*/  FMUL.FTZ R104, R104, R14.reuse ;  /* 0x0000000e68687220 */ /* 0x080fe20000410000 */
[----:B------:R-:W-:Y:S01]  /*c1f0*/  FMUL.FTZ R13, R13, UR4 ;  /* 0x000000040d0d7c20 */ /* 0x000fe20008410000 */
[--C-:B------:R-:W-:Y:S01]  /*c200*/  FFMA.FTZ R203, R12, UR4, -R153.reuse ;  /* 0x000000040ccb7c23 */ /* 0x100fe20008010899 */
[--C-:B------:R-:W-:Y:S01]  /*c210*/  FFMA.FTZ R12, R15, UR4, -R153.reuse ;  /* 0x000000040f0c7c23 */ /* 0x100fe20008010899 */
        /* <DEDUP_REMOVED lines=16> */
[----:B------:R-:W-:Y:S01]  /*c320*/  IMAD R197, R2, 0x1000, R19 ;  /* 0x0000100002c57824 */ /* 0x000fe200078e0213 */
[----:B--2---:R-:W-:Y:S01]  /*c330*/  F2FP.F16.F32.PACK_AB R158, R178, R175 ;  /* 0x000000afb29e723e */ /* 0x004fe200000000ff */
[-C--:B------:R-:W-:Y:S01]  /*c340*/  FMUL.FTZ R105, R105, R14.reuse ;  /* 0x0000000e69697220 */ /* 0x080fe20000410000 */
[----:B------:R-:W-:Y:S01]  /*c350*/  FMUL.FTZ R108, R108, R14 ;  /* 0x0000000e6c6c7220 */ /* 0x000fe20000410000 */
[----:B0-----:R0:W-:Y:S01]  /*c360*/  @!P1 STS [R154+0x38420], R13 ;  /* 0x0384200d9a009388 */ /* 0x0011e20000000800 */
[----:B------:R-:W-:Y:S01]  /*c370*/  R2UR UR6, R197 ;  /* 0x00000000c50672ca */ /* 0x000fe200000e0000 */
[-C--:B------:R-:W-:Y:S01]  /*c380*/  FMUL.FTZ R26, R26, R13.reuse ;  /* 0x0000000d1a1a7220 */ /* 0x080fe20000410000 */
[----:B------:R-:W1:Y:S01]  /*c390*/  MUFU.EX2 R203, R203 ;  /* 0x000000cb00cb7308 */ /* 0x000e620000000800 */
[-C--:B------:R-:W-:Y:S01]  /*c3a0*/  FMUL.FTZ R27, R27, R13.reuse ;  /* 0x0000000d1b1b7220 */ /* 0x080fe20000410000 */
[-C--:B------:R-:W-:Y:S01]  /*c3b0*/  FMUL.FTZ R30, R30, R13.reuse ;  /* 0x0000000d1e1e7220 */ /* 0x080fe20000410000 */
[-C--:B------:R-:W-:Y:S01]  /*c3c0*/  FMUL.FTZ R31, R31, R13.reuse ;  /* 0x0000000d1f1f7220 */ /* 0x080fe20000410000 */
[-C--:B------:R-:W-:Y:S01]  /*c3d0*/  FMUL.FTZ R34, R34, R13.reuse ;  /* 0x0000000d22227220 */ /* 0x080fe20000410000 */
[-C--:B------:R-:W-:Y:S01]  /*c3e0*/  FMUL.FTZ R35, R35, R13.reuse ;  /* 0x0000000d23237220 */ /* 0x080fe20000410000 */
[----:B------:R-:W-:Y:S01]  /*c3f0*/  FMUL.FTZ R38, R38, R13 ;  /* 0x0000000d26267220 */ /* 0x000fe20000410000 */
[----:B0-----:R-:W-:Y:S01]  /*c400*/  F2FP.F16.F32.PACK_AB R154, R170, R169 ;  /* 0x000000a9aa9a723e */ /* 0x001fe200000000ff */
        /* <DEDUP_REMOVED lines=57> */
[----:B0-----:R-:W-:Y:S01]  /*c7a0*/  F2FP.F16.F32.PACK_AB R159, R207, R202 ;  /* 0x000000cacf9f723e */ /* 0x001fe200000000ff */
        /* <DEDUP_REMOVED lines=40> */
[----:B------:R-:W-:Y:S01]  /*ca30*/  FMUL.FTZ R151, R151, R13 ;  /* 0x0000000d97977220 */ /* 0x000fe20000410000 */
[----:B------:R1:W-:Y:S01]  /*ca40*/  STSM.16.M88.4 [R185+0x36400], R152 ;  /* 0x03640098b9007844 */ /* 0x0003e20000000200 */
[----:B------:R-:W-:-:S02]  /*ca50*/  VIADD R199, R197, 0x80 ;  /* 0x00000080c5c77836 */ /* 0x000fc40000000000 */
[----:B------:R-:W-:Y:S01]  /*ca60*/  FFMA.FTZ R5, R14, R5, R21 ;  /* 0x000000050e057223 */ /* 0x000fe20000010015 */
[----:B------:R-:W-:Y:S01]  /*ca70*/  FFMA.FTZ R6, R13, R6, R10 ;  /* 0x000000060d067223 */ /* 0x000fe2000001000a */
[----:B------:R1:W-:Y:S01]  /*ca80*/  STSM.16.M88.4 [R187], R156 ;  /* 0x0000009cbb007844 */ /* 0x0003e20000000200 */
[----:B------:R-:W-:Y:S01]  /*ca90*/  MUFU.EX2 R183, R183 ;  /* 0x000000b700b77308 */ /* 0x000fe20000000800 */
[----:B------:R-:W-:Y:S01]  /*caa0*/  FADD.FTZ R168, R168, R5 ;  /* 0x00000005a8a87221 */ /* 0x000fe20000010000 */
[----:B------:R-:W-:-:S03]  /*cab0*/  FADD.FTZ R203, R203, R6 ;  /* 0x00000006cbcb7221 */ /* 0x000fc60000010000 */
[----:B------:R-:W-:Y:S01]  /*cac0*/  FADD.FTZ R169, R169, R168 ;  /* 0x000000a8a9a97221 */ /* 0x000fe20000010000 */
[----:B------:R-:W-:Y:S02]  /*cad0*/  FADD.FTZ R12, R12, R203 ;  /* 0x000000cb0c0c7221 */ /* 0x000fe40000010000 */
        /* <DEDUP_REMOVED lines=26> */
[----:B------:R-:W-:Y:S01]  /*cc80*/  FADD.FTZ R181, R181, R180 ;  /* 0x000000b4b5b57221 */ /* 0x000fe20000010000 */
[----:B------:R-:W-:Y:S01]  /*cc90*/  FADD.FTZ R183, R183, R196 ;  /* 0x000000c4b7b77221 */ /* 0x000fe20000010000 */
[----:B------:R-:W-:Y:S03]  /*cca0*/  MUFU.EX2 R11, R11 ;  /* 0x0000000b000b7308 */ /* 0x000fe60000000800 */
[----:B------:R-:W-:-:S04]  /*ccb0*/  FADD.FTZ R183, R200, R183 ;  /* 0x000000b7c8b77221 */ /* 0x000fc80000010000 */
[----:B------:R-:W-:Y:S01]  /*ccc0*/  FADD.FTZ R172, R172, R183 ;  /* 0x000000b7acac7221 */ /* 0x000fe20000010000 */
        /* <DEDUP_REMOVED lines=11> */
[----:B------:R-:W-:Y:S01]  /*cd80*/  R2UR UR6, R199 ;  /* 0x00000000c70672ca */ /* 0x000fe200000e0000 */
[----:B------:R-:W-:Y:S01]  /*cd90*/  UMOV UR7, 0x40000040 ;  /* 0x4000004000077882 */ /* 0x000fe20000000000 */
[C---:B------:R-:W-:Y:S02]  /*cda0*/  VIADD R199, R197.reuse, 0x100 ;  /* 0x00000100c5c77836 */ /* 0x040fe40000000000 */
[----:B------:R-:W-:Y:S01]  /*cdb0*/  VIADD R197, R197, 0x180 ;  /* 0x00000180c5c57836 */ /* 0x000fe20000000000 */
[----:B------:R-:W-:Y:S02]  /*cdc0*/  WARPGROUP.DEPBAR.LE gsb0, 0x0 ;  /* 0x00008000000079c5 */ /* 0x000fe40000010000 */
[----:B------:R-:W-:-:S15]  /*cdd0*/  WARPGROUP.ARRIVE ;  /* 0x00000000000079c5 */ /* 0x000fde0000000000 */
[----:B------:R-:W-:-:S05]  /*cde0*/  NOP ;  /* 0x0000000000007918 */ /* 0x000fca0000000000 */
        /* <DEDUP_REMOVED lines=24> */
.L_x_4266:
[----:B------:R-:W-:Y:S01]  /*cf70*/  ISETP.LT.AND P1, PT, RZ, UR33, PT ;  /* 0x00000021ff007c0c */ /* 0x000fe2000bf21270 */
[----:B------:R-:W-:Y:S01]  /*cf80*/  VIADD R10, R9, 0x38860 ;  /* 0x00038860090a7836 */ /* 0x000fe20000000000 */
[----:B------:R-:W-:Y:S01]  /*cf90*/  UIADD3 UR33, UR33, -0x1, URZ ;  /* 0xffffffff21217890 */ /* 0x000fe2000fffe03f */
[----:B------:R-:W-:Y:S02]  /*cfa0*/  IMAD.MOV.U32 R13, RZ, RZ, R8 ;  /* 0x000000ffff0d7224 */ /* 0x000fe400078e0008 */
[----:B------:R-:W-:Y:S01]  /*cfb0*/  IMAD.MOV.U32 R14, RZ, RZ, R7 ;  /* 0x000000ffff0e7224 */ /* 0x000fe200078e0007 */
[----:B------:R-:W-:Y:S01]  /*cfc0*/  PRMT R10, R219, 0x654, R10 ;  /* 0x00000654db0a7816 */ /* 0x000fe2000000000a */
[----:B------:R-:W-:-:S03]  /*cfd0*/  IMAD.MOV.U32 R11, RZ, RZ, R2 ;  /* 0x000000ffff0b7224 */ /* 0x000fc600078e0002 */
[----:B------:R0:W-:Y:S03]  /*cfe0*/  SYNCS.ARRIVE.TRANS64.RED.A1T0 RZ, [R10+URZ], RZ ;  /* 0x000000ff0aff79a7 */ /* 0x0001e6000810043f */
[----:B------:R-:W-:Y:S05]  /*cff0*/  @P1 BRA `(.L_x_4267) ;  /* 0xffffffcc00c01947 */ /* 0x000fea000383ffff */
.L_x_4256:
[----:B------:R-:W1:Y:S01]  /*d000*/  SHFL.BFLY PT, R0, R5, 0x2, 0x1f ;  /* 0x0c401f0005007f89 */ /* 0x000e6200000e0000 */
[----:B------:R-:W-:Y:S01]  /*d010*/  IMAD.U32 R12, RZ, RZ, UR4 ;  /* 0x00000004ff0c7e24 */ /* 0x000fe2000f8e00ff */
[----:B------:R-:W-:Y:S02]  /*d020*/  UIADD3 UR36, UR36, 0x1, URZ ;  /* 0x0000000124247890 */ /* 0x000fe4000fffe03f */
[----:B------:R-:W0:Y:S01]  /*d030*/  SHFL.BFLY PT, R9, R6, 0x2, 0x1f ;  /* 0x0c401f0006097f89 */ /* 0x000e2200000e0000 */
[----:B------:R-:W-:Y:S08]  /*d040*/  BAR.ARV 0x8, 0x100 ;  /* 0x0204000000007b1d */ /* 0x000ff00000002000 */
[----:B------:R-:W-:Y:S01]  /*d050*/  BAR.SYNC.DEFER_BLOCKING 0xf, 0x100 ;  /* 0x03c4000000007b1d */ /* 0x000fe20000010000 */
[----:B-1----:R-:W-:Y:S01]  /*d060*/  FADD.FTZ R4, R0, R5 ;  /* 0x0000000500047221 */ /* 0x002fe20000010000 */
[----:B------:R-:W-:-:S02]  /*d070*/  VIADD R5, R2, 0x1 ;  /* 0x0000000102057836 */ /* 0x000fc40000000000 */
[----:B0-----:R-:W-:Y:S02]  /*d080*/  FADD.FTZ R10, R9, R6 ;  /* 0x00000006090a7221 */ /* 0x001fe40000010000 */
[----:B------:R-:W0:Y:S01]  /*d090*/  SHFL.BFLY PT, R3, R4, 0x1, 0x1f ;  /* 0x0c201f0004037f89 */ /* 0x000e2200000e0000 */
[----:B------:R-:W-:-:S03]  /*d0a0*/  ISETP.NE.AND P1, PT, R5, 0x2, PT ;  /* 0x000000020500780c */ /* 0x000fc60003f25270 */
[----:B------:R-:W1:Y:S01]  /*d0b0*/  SHFL.BFLY PT, R9, R10, 0x1, 0x1f ;  /* 0x0c201f000a097f89 */ /* 0x000e6200000e0000 */
[----:B------:R-:W-:-:S04]  /*d0c0*/  SEL R11, RZ, 0x1, P1 ;  /* 0x00000001ff0b7807 */ /* 0x000fc80000800000 */
[----:B------:R-:W-:Y:S01]  /*d0d0*/  LOP3.LUT R16, R16, R11, RZ, 0x3c, !PT ;  /* 0x0000000b10107212 */ /* 0x000fe200078e3cff */
[----:B0-----:R-:W-:Y:S01]  /*d0e0*/  FADD.FTZ R0, R4, R3 ;  /* 0x0000000304007221 */ /* 0x001fe20000010000 */
[----:B------:R-:W-:Y:S02]  /*d0f0*/  IMAD.MOV R3, RZ, RZ, -R184 ;  /* 0x000000ffff037224 */ /* 0x000fe400078e0ab8 */
[----:B------:R-:W-:Y:S02]  /*d100*/  IMAD.MOV.U32 R4, RZ, RZ, RZ ;  /* 0x000000ffff047224 */ /* 0x000fe400078e00ff */
[----:B-1----:R-:W-:Y:S01]  /*d110*/  FADD.FTZ R9, R10, R9 ;  /* 0x000000090a097221 */ /* 0x002fe20000010000 */
[----:B------:R-:W-:Y:S02]  /*d120*/  FSETP.NE.FTZ.AND P2, PT, R0, RZ, PT ;  /* 0x000000ff0000720b */ /* 0x000fe40003f55000 */
[----:B------:R-:W-:Y:S01]  /*d130*/  ISETP.NE.AND P0, PT, R18, R3, PT ;  /* 0x000000031200720c */ /* 0x000fe20003f05270 */
[----:B------:R-:W-:Y:S01]  /*d140*/  IMAD.MOV.U32 R3, RZ, RZ, RZ ;  /* 0x000000ffff037224 */ /* 0x000fe200078e00ff */
[----:B------:R-:W-:-:S09]  /*d150*/  FSETP.NE.FTZ.AND P3, PT, R9, RZ, PT ;  /* 0x000000ff0900720b */ /* 0x000fd20003f75000 */
[----:B------:R-:W0:Y:S02]  /*d160*/  @P2 MUFU.RCP R3, R0 ;  /* 0x0000000000032308 */ /* 0x000e240000001000 */
[----:B------:R-:W-:-:S05]  /*d170*/  @!P0 LEA R2, R2, R22, 0x6 ;  /* 0x0000001602028211 */ /* 0x000fca00078e30ff */
[----:B------:R-:W-:Y:S01]  /*d180*/  @!P0 IMAD R2, R2, 0x4, R17 ;  /* 0x0000000402028824 */ /* 0x000fe200078e0211 */
        /* <DEDUP_REMOVED lines=17> */
[----:B------:R-:W-:Y:S01]  /*d2a0*/  FMUL.FTZ R206, R48, R3 ;  /* 0x0000000330ce7220 */ /* 0x000fe20000410000 */
[----:B--2---:R-:W-:Y:S01]  /*d2b0*/  @P2 FMUL.FTZ R13, R10, 0.69314718246459960938 ;  /* 0x3f3172180a0d2820 */ /* 0x004fe20000410000 */
[----:B0-----:R-:W-:Y:S01]  /*d2c0*/  @P3 FMUL.FTZ R9, R12, 0.69314718246459960938 ;  /* 0x3f3172180c093820 */ /* 0x001fe20000410000 */
[----:B-1----:R-:W-:-:S02]  /*d2d0*/  IMAD.U32 R2, RZ, RZ, UR4 ;  /* 0x00000004ff027e24 */ /* 0x002fc4000f8e00ff */
[-C--:B------:R-:W-:Y:S01]  /*d2e0*/  FMUL.FTZ R203, R49, R3.reuse ;  /* 0x0000000331cb7220 */ /* 0x080fe20000410000 */
[-C--:B------:R-:W-:Y:S01]  /*d2f0*/  FMUL.FTZ R204, R52, R3.reuse ;  /* 0x0000000334cc7220 */ /* 0x080fe20000410000 */
[-C--:B------:R-:W-:Y:S01]  /*d300*/  FMUL.FTZ R201, R53, R3.reuse ;  /* 0x0000000335c97220 */ /* 0x080fe20000410000 */
[----:B------:R-:W-:Y:S01]  /*d310*/  @P2 FMUL.FTZ R2, R2, 0.69314718246459960938 ;  /* 0x3f31721802022820 */ /* 0x000fe20000410000 */
        /* <DEDUP_REMOVED lines=49> */
[----:B------:R-:W-:-:S02]  /*d630*/  IMAD.MOV.U32 R3, RZ, RZ, -0x800000 ;  /* 0xff800000ff037424 */ /* 0x000fc400078e00ff */
[----:B------:R-:W-:Y:S01]  /*d640*/  @P2 FFMA.FTZ R3, R2, R7, R13 ;  /* 0x0000000702032223 */ /* 0x000fe2000001000d */
        /* <DEDUP_REMOVED lines=67> */
[----:B------:R-:W-:Y:S01]  /*da80*/  SEL R2, R5, RZ, P1 ;  /* 0x000000ff05027207 */ /* 0x000fe20000800000 */
[----:B------:R-:W-:Y:S06]  /*da90*/  BAR.ARV 0xe, 0x100 ;  /* 0x0384000000007b1d */ /* 0x000fec0000002000 */
.L_x_4226:
[----:B------:R-:W0:Y:S01]  /*daa0*/  S2R R219, SR_CgaCtaId ;  /* 0x0000000000db7919 */ /* 0x000e220000008800 */
[----:B------:R-:W-:Y:S01]  /*dab0*/  MOV R4, 0x400 ;  /* 0x0000040000047802 */ /* 0x000fe20000000f00 */
[----:B------:R-:W-:Y:S01]  /*dac0*/  BSSY B0, `(.L_x_4268) ;  /* 0x00002a7000007945 */ /* 0x000fe20003800000 */
[----:B------:R-:W-:Y:S02]  /*dad0*/  BAR.SYNC.DEFER_BLOCKING 0x5, 0x180 ;  /* 0x0146000000007b1d */ /* 0x000fe40000010000 */
[----:B0-----:R-:W-:-:S05]  /*dae0*/  LEA R17, R219, R4, 0x18 ;  /* 0x00000004db117211 */ /* 0x001fca00078ec0ff */
[----:B------:R-:W0:Y:S02]  /*daf0*/  LDS R4, [R17+0x388d0] ;  /* 0x0388d00011047984 */ /* 0x000e240000000800 */
[----:B0-----:R-:W-:Y:S01]  /*db00*/  R2UR UR4, R4 ;  /* 0x00000000040472ca */ /* 0x001fe200000e0000 */
[----:B------:R-:W-:Y:S06]  /*db10*/  BAR.ARV 0x4, 0x180 ;  /* 0x0106000000007b1d */ /* 0x000fec0000002000 */
[----:B------:R-:W-:Y:S08]  /*db20*/  @P0 BRA `(.L_x_4269) ;  /* 0x0000001c00880947 */ /* 0x000ff00003800000 */
[----:B------:R-:W0:Y:S01]  /*db30*/  S2R R4, SR_SWINHI ;  /* 0x0000000000047919 */ /* 0x000e220000002f00 */
[----:B------:R-:W-:Y:S01]  /*db40*/  IMAD R7, R215, 0x40, R23 ;  /* 0x00000040d7077824 */ /* 0x000fe200078e0217 */
[----:B------:R-:W-:Y:S01]  /*db50*/  F2FP.F16.F32.PACK_AB R6, R6, R197 ;  /* 0x000000c50606723e */ /* 0x000fe200000000ff */
[----:B------:R-:W-:Y:S01]  /*db60*/  USHF.R.S32.HI UR12, URZ, 0x1f, UR37 ;  /* 0x0000001f3f0c7899 */ /* 0x000fe20008011425 */
[----:B------:R-:W-:Y:S01]  /*db70*/  BAR.SYNC.DEFER_BLOCKING 0x1, 0x100 ;  /* 0x0044000000007b1d */ /* 0x000fe20000010000 */
[----:B------:R-:W-:Y:S01]  /*db80*/  F2FP.F16.F32.PACK_AB R128, R129, R128 ;  /* 0x000000808180723e */ /* 0x000fe200000000ff */
[----:B------:R-:W-:Y:S01]  /*db90*/  USHF.R.S32.HI UR13, URZ, 0x1f, UR39 ;  /* 0x0000001f3f0d7899 */ /* 0x000fe20008011427 */
        /* <DEDUP_REMOVED lines=11> */
[----:B------:R-:W-:Y:S02]  /*dc50*/  MOV R96, R17 ;  /* 0x0000001100607202 */ /* 0x000fe40000000f00 */
[----:B0-----:R-:W-:-:S03]  /*dc60*/  MOV R97, R4 ;  /* 0x0000000400617202 */ /* 0x001fc60000000f00 */
[----:B------:R-:W-:-:S04]  /*dc70*/  IMAD.WIDE R4, R221, 0x2, R96 ;  /* 0x00000002dd047825 */ /* 0x000fc800078e0260 */
[----:B------:R-:W-:Y:S01]  /*dc80*/  IMAD.WIDE R96, R7, 0x2, R96 ;  /* 0x0000000207607825 */ /* 0x000fe200078e0260 */
[C---:B------:R-:W-:Y:S02]  /*dc90*/  IADD3 R45, P1, R4.reuse, 0x20, RZ ;  /* 0x00000020042d7810 */ /* 0x040fe40007f3e0ff */
[C---:B------:R-:W-:Y:S02]  /*dca0*/  IADD3 R49, P0, R4.reuse, 0x40, RZ ;  /* 0x0000004004317810 */ /* 0x040fe40007f1e0ff */
[----:B------:R-:W-:Y:S01]  /*dcb0*/  LOP3.LUT R40, R45, 0x380, RZ, 0xc0, !PT ;  /* 0x000003802d287812 */ /* 0x000fe200078ec0ff */
[--C-:B------:R-:W-:Y:S01]  /*dcc0*/  IMAD.X R101, RZ, RZ, R5.reuse, P1 ;  /* 0x000000ffff657224 */ /* 0x100fe200008e0605 */
[----:B------:R-:W-:Y:S01]  /*dcd0*/  IADD3 R53, P4, R4, 0x60, RZ ;  /* 0x0000006004357810 */ /* 0x000fe20007f9e0ff */
[--C-:B------:R-:W-:Y:S01]  /*dce0*/  IMAD.X R105, RZ, RZ, R5.reuse, P0 ;  /* 0x000000ffff697224 */ /* 0x100fe200000e0605 */
[----:B------:R-:W-:Y:S02]  /*dcf0*/  LOP3.LUT R44, R49, 0x380, RZ, 0xc0, !PT ;  /* 0x00000380312c7812 */ /* 0x000fe400078ec0ff */
[----:B------:R-:W-:Y:S01]  /*dd00*/  SHF.R.U64 R40, R40, 0x3, RZ ;  /* 0x0000000328287819 */ /* 0x000fe200000012ff */
[----:B------:R-:W-:Y:S01]  /*dd10*/  IMAD.X R109, RZ, RZ, R5, P4 ;  /* 0x000000ffff6d7224 */ /* 0x000fe200020e0605 */
[----:B------:R-:W-:-:S02]  /*dd20*/  LOP3.LUT R48, R53, 0x380, RZ, 0xc0, !PT ;  /* 0x0000038035307812 */ /* 0x000fc400078ec0ff */
[----:B------:R-:W-:Y:S02]  /*dd30*/  SHF.R.U64 R44, R44, 0x3, RZ ;  /* 0x000000032c2c7819 */ /* 0x000fe400000012ff */
[C---:B------:R-:W-:Y:S02]  /*dd40*/  IADD3 R37, P6, R4.reuse, 0x2020, RZ ;  /* 0x0000202004257810 */ /* 0x040fe40007fde0ff */
[C---:B------:R-:W-:Y:S02]  /*dd50*/  IADD3 R36, P3, R4.reuse, 0x2000, RZ ;  /* 0x0000200004247810 */ /* 0x040fe40007f7e0ff */
[----:B------:R-:W-:Y:S01]  /*dd60*/  IADD3 R33, P5, R4, 0x2040, RZ ;  /* 0x0000204004217810 */ /* 0x000fe20007fbe0ff */
[--C-:B------:R-:W-:Y:S01]  /*dd70*/  IMAD.X R117, RZ, RZ, R5.reuse, P6 ;  /* 0x000000ffff757224 */ /* 0x100fe200030e0605 */
[----:B------:R-:W-:Y:S01]  /*dd80*/  LOP3.LUT R100, R40, R45, RZ, 0x3c, !PT ;  /* 0x0000002d28647212 */ /* 0x000fe200078e3cff */
[--C-:B------:R-:W-:Y:S01]  /*dd90*/  IMAD.X R113, RZ, RZ, R5.reuse, P3 ;  /* 0x000000ffff717224 */ /* 0x100fe200018e0605 */
[----:B------:R-:W-:Y:S01]  /*dda0*/  SHF.R.U64 R40, R48, 0x3, RZ ;  /* 0x0000000330287819 */ /* 0x000fe200000012ff */
[----:B------:R-:W-:Y:S01]  /*ddb0*/  IMAD.X R123, RZ, RZ, R5, P5 ;  /* 0x000000ffff7b7224 */ /* 0x000fe200028e0605 */
[----:B------:R-:W-:-:S02]  /*ddc0*/  LOP3.LUT R104, R44, R49, RZ, 0x3c, !PT ;  /* 0x000000312c687212 */ /* 0x000fc400078e3cff */
[----:B------:R-:W-:Y:S02]  /*ddd0*/  LOP3.LUT R44, R37, 0x380, RZ, 0xc0, !PT ;  /* 0x00000380252c7812 */ /* 0x000fe400078ec0ff */
[----:B------:R-:W-:Y:S02]  /*dde0*/  IADD3 R14, P2, R4, 0x2060, RZ ;  /* 0x00002060040e7810 */ /* 0x000fe40007f5e0ff */
[----:B------:R-:W-:Y:S02]  /*ddf0*/  LOP3.LUT R45, R36, 0x380, RZ, 0xc0, !PT ;  /* 0x00000380242d7812 */ /* 0x000fe400078ec0ff */
[----:B------:R-:W-:Y:S01]  /*de00*/  LOP3.LUT R48, R33, 0x380, RZ, 0xc0, !PT ;  /* 0x0000038021307812 */ /* 0x000fe200078ec0ff */
[----:B------:R-:W-:Y:S01]  /*de10*/  IMAD.X R127, RZ, RZ, R5, P2 ;  /* 0x000000ffff7f7224 */ /* 0x000fe200010e0605 */
[----:B------:R-:W-:Y:S02]  /*de20*/  LOP3.LUT R108, R40, R53, RZ, 0x3c, !PT ;  /* 0x00000035286c7212 */ /* 0x000fe400078e3cff */
[----:B------:R-:W-:-:S02]  /*de30*/  SHF.R.U64 R40, R44, 0x3, RZ ;  /* 0x000000032c287819 */ /* 0x000fc400000012ff */
[----:B------:R-:W-:Y:S02]  /*de40*/  SHF.R.U64 R45, R45, 0x3, RZ ;  /* 0x000000032d2d7819 */ /* 0x000fe400000012ff */
[----:B------:R-:W-:Y:S02]  /*de50*/  LOP3.LUT R49, R14, 0x380, RZ, 0xc0, !PT ;  /* 0x000003800e317812 */ /* 0x000fe400078ec0ff */
[----:B------:R-:W-:Y:S02]  /*de60*/  SHF.R.U64 R44, R48, 0x3, RZ ;  /* 0x00000003302c7819 */ /* 0x000fe400000012ff */
[C---:B------:R-:W-:Y:S02]  /*de70*/  IADD3 R12, P1, R4.reuse, 0x4000, RZ ;  /* 0x00004000040c7810 */ /* 0x040fe40007f3e0ff */
[C---:B------:R-:W-:Y:S02]  /*de80*/  IADD3 R24, P0, R4.reuse, 0x4020, RZ ;  /* 0x0000402004187810 */ /* 0x040fe40007f1e0ff */
[----:B------:R-:W-:Y:S01]  /*de90*/  IADD3 R20, P4, R4, 0x4040, RZ ;  /* 0x0000404004147810 */ /* 0x000fe20007f9e0ff */
[--C-:B------:R-:W-:Y:S01]  /*dea0*/  IMAD.X R13, RZ, RZ, R5.reuse, P1 ;  /* 0x000000ffff0d7224 */ /* 0x100fe200008e0605 */
[----:B------:R-:W-:Y:S01]  /*deb0*/  LOP3.LUT R116, R40, R37, RZ, 0x3c, !PT ;  /* 0x0000002528747212 */ /* 0x000fe200078e3cff */
[--C-:B------:R-:W-:Y:S01]  /*dec0*/  IMAD.X R15, RZ, RZ, R5.reuse, P0 ;  /* 0x000000ffff0f7224 */ /* 0x100fe200000e0605 */
[----:B------:R-:W-:Y:S01]  /*ded0*/  LOP3.LUT R112, R45, R36, RZ, 0x3c, !PT ;  /* 0x000000242d707212 */ /* 0x000fe200078e3cff */
[----:B------:R-:W-:Y:S01]  /*dee0*/  IMAD.X R25, RZ, RZ, R5, P4 ;  /* 0x000000ffff197224 */ /* 0x000fe200020e0605 */
[----:B------:R-:W-:-:S02]  /*def0*/  SHF.R.U64 R37, R49, 0x3, RZ ;  /* 0x0000000331257819 */ /* 0x000fc400000012ff */
[----:B------:R-:W-:Y:S02]  /*df00*/  LOP3.LUT R122, R44, R33, RZ, 0x3c, !PT ;  /* 0x000000212c7a7212 */ /* 0x000fe400078e3cff */
[----:B------:R-:W-:Y:S02]  /*df10*/  LOP3.LUT R9, R4, 0x380, RZ, 0xc0, !PT ;  /* 0x0000038004097812 */ /* 0x000fe400078ec0ff */
[----:B------:R-:W-:Y:S02]  /*df20*/  LOP3.LUT R33, R12, 0x380, RZ, 0xc0, !PT ;  /* 0x000003800c217812 */ /* 0x000fe400078ec0ff */
[----:B------:R-:W-:Y:S02]  /*df30*/  LOP3.LUT R36, R24, 0x380, RZ, 0xc0, !PT ;  /* 0x0000038018247812 */ /* 0x000fe400078ec0ff */
[----:B------:R-:W-:Y:S02]  /*df40*/  IADD3 R28, P3, R4, 0x4060, RZ ;  /* 0x00004060041c7810 */ /* 0x000fe40007f7e0ff */
[----:B------:R-:W-:-:S02]  /*df50*/  LOP3.LUT R45, R20, 0x380, RZ, 0xc0, !PT ;  /* 0x00000380142d7812 */ /* 0x000fc400078ec0ff */
[----:B------:R-:W-:Y:S01]  /*df60*/  LOP3.LUT R126, R37, R14, RZ, 0x3c, !PT ;  /* 0x0000000e257e7212 */ /* 0x000fe200078e3cff */
[----:B------:R-:W-:Y:S01]  /*df70*/  IMAD.X R29, RZ, RZ, R5, P3 ;  /* 0x000000ffff1d7224 */ /* 0x000fe200018e0605 */
[----:B------:R-:W-:Y:S02]  /*df80*/  IADD3 R8, P2, R4, 0x6040, RZ ;  /* 0x0000604004087810 */ /* 0x000fe40007f5e0ff */
[----:B------:R-:W-:Y:S02]  /*df90*/  SHF.R.U64 R9, R9, 0x3, RZ ;  /* 0x0000000309097819 */ /* 0x000fe400000012ff */
[----:B------:R-:W-:Y:S02]  /*dfa0*/  SHF.R.U64 R33, R33, 0x3, RZ ;  /* 0x0000000321217819 */ /* 0x000fe400000012ff */
[----:B------:R-:W-:Y:S02]  /*dfb0*/  SHF.R.U64 R37, R36, 0x3, RZ ;  /* 0x0000000324257819 */ /* 0x000fe400000012ff */
        /* <DEDUP_REMOVED lines=10> */
[----:B------:R-:W-:-:S02]  /*e060*/  LOP3.LUT R14, R37, R24, RZ, 0x3c, !PT ;  /* 0x00000018250e7212 */ /* 0x000fc400078e3cff */
[----:B------:R-:W-:Y:S02]  /*e070*/  SHF.R.U64 R33, R36, 0x3, RZ ;  /* 0x0000000324217819 */ /* 0x000fe400000012ff */
[----:B------:R-:W-:Y:S02]  /*e080*/  LOP3.LUT R24, R45, R20, RZ, 0x3c, !PT ;  /* 0x000000142d187212 */ /* 0x000fe400078e3cff */
[----:B------:R-:W-:Y:S02]  /*e090*/  LOP3.LUT R20, R10, 0x380, RZ, 0xc0, !PT ;  /* 0x000003800a147812 */ /* 0x000fe400078ec0ff */
[----:B------:R-:W-:Y:S02]  /*e0a0*/  IADD3 R65, P2, R96, 0x1000, RZ ;  /* 0x0000100060417810 */ /* 0x000fe40007f5e0ff */
[----:B------:R-:W-:Y:S02]  /*e0b0*/  LOP3.LUT R28, R33, R28, RZ, 0x3c, !PT ;  /* 0x0000001c211c7212 */ /* 0x000fe400078e3cff */
[----:B------:R-:W-:-:S02]  /*e0c0*/  SHF.R.U64 R33, R20, 0x3, RZ ;  /* 0x0000000314217819 */ /* 0x000fc400000012ff */
[----:B------:R-:W-:Y:S02]  /*e0d0*/  LOP3.LUT R64, R65, 0x380, RZ, 0xc0, !PT ;  /* 0x0000038041407812 */ /* 0x000fe400078ec0ff */
[----:B------:R-:W-:Y:S02]  /*e0e0*/  LOP3.LUT R20, R7, 0x380, RZ, 0xc0, !PT ;  /* 0x0000038007147812 */ /* 0x000fe400078ec0ff */
[----:B------:R-:W-:Y:S02]  /*e0f0*/  LOP3.LUT R37, R32, 0x380, RZ, 0xc0, !PT ;  /* 0x0000038020257812 */ /* 0x000fe400078ec0ff */
[----:B------:R-:W-:Y:S02]  /*e100*/  LOP3.LUT R40, R33, R10, RZ, 0x3c, !PT ;  /* 0x0000000a21287212 */ /* 0x000fe400078e3cff */
[----:B------:R-:W-:Y:S02]  /*e110*/  SHF.R.U64 R64, R64, 0x3, RZ ;  /* 0x0000000340407819 */ /* 0x000fe400000012ff */
[----:B------:R-:W-:-:S02]  /*e120*/  SHF.R.U64 R10, R20, 0x3, RZ ;  /* 0x00000003140a7819 */ /* 0x000fc400000012ff */
[----:B------:R-:W-:Y:S02]  /*e130*/  SHF.R.U64 R37, R37, 0x3, RZ ;  /* 0x0000000325257819 */ /* 0x000fe400000012ff */
[----:B------:R-:W-:Y:S01]  /*e140*/  LOP3.LUT R64, R64, R65, RZ, 0x3c, !PT ;  /* 0x0000004140407212 */ /* 0x000fe200078e3cff */
[----:B------:R-:W-:Y:S01]  /*e150*/  IMAD.X R65, RZ, RZ, R97, P2 ;  /* 0x000000ffff417224 */ /* 0x000fe200010e0661 */
[----:B------:R-:W-:Y:S02]  /*e160*/  LOP3.LUT R10, R10, R7, RZ, 0x3c, !PT ;  /* 0x000000070a0a7212 */ /* 0x000fe400078e3cff */
[C---:B------:R-:W-:Y:S02]  /*e170*/  IADD3 R33, P1, R96.reuse, 0x7000, RZ ;  /* 0x0000700060217810 */ /* 0x040fe40007f3e0ff */
[----:B------:R-:W-:Y:S02]  /*e180*/  IADD3 R7, P2, R96, 0x8000, RZ ;  /* 0x0000800060077810 */ /* 0x000fe40007f5e0ff */
[----:B------:R-:W-:-:S02]  /*e190*/  LOP3.LUT R56, R37, R32, RZ, 0x3c, !PT ;  /* 0x0000002025387212 */ /* 0x000fc400078e3cff */
[----:B------:R-:W-:Y:S02]  /*e1a0*/  LOP3.LUT R32, R33, 0x380, RZ, 0xc0, !PT ;  /* 0x0000038021207812 */ /* 0x000fe400078ec0ff */
[----:B------:R-:W-:Y:S02]  /*e1b0*/  LOP3.LUT R20, R7, 0x380, RZ, 0xc0, !PT ;  /* 0x0000038007147812 */ /* 0x000fe400078ec0ff */
[----:B------:R-:W-:Y:S02]  /*e1c0*/  SHF.R.U64 R32, R32, 0x3, RZ ;  /* 0x0000000320207819 */ /* 0x000fe400000012ff */
[----:B------:R-:W-:Y:S02]  /*e1d0*/  SHF.R.U64 R20, R20, 0x3, RZ ;  /* 0x0000000314147819 */ /* 0x000fe400000012ff */
[----:B------:R-:W-:Y:S02]  /*e1e0*/  LOP3.LUT R32, R32, R33, RZ, 0x3c, !PT ;  /* 0x0000002120207212 */ /* 0x000fe400078e3cff */
[----:B------:R-:W-:-:S02]  /*e1f0*/  IADD3.X R57, RZ, R5, RZ, P5, !PT ;  /* 0x00000005ff397210 */ /* 0x000fc40002ffe4ff */
[----:B------:R-:W-:Y:S02]  /*e200*/  LOP3.LUT R20, R20, R7, RZ, 0x3c, !PT ;  /* 0x0000000714147212 */ /* 0x000fe400078e3cff */
[----:B------:R-:W-:Y:S02]  /*e210*/  MOV R33, R4 ;  /* 0x0000000400217202 */ /* 0x000fe40000000f00 */
[----:B------:R-:W-:Y:S01]  /*e220*/  F2FP.F16.F32.PACK_AB R4, R21, R200 ;  /* 0x000000c81504723e */ /* 0x000fe200000000ff */
[----:B------:R-:W-:Y:S01]  /*e230*/  IMAD.X R21, RZ, RZ, R97, P2 ;  /* 0x000000ffff157224 */ /* 0x000fe200010e0661 */
[----:B------:R-:W-:Y:S02]  /*e240*/  F2FP.F16.F32.PACK_AB R5, R27, R26 ;  /* 0x0000001a1b05723e */ /* 0x000fe400000000ff */
[----:B------:R-:W-:Y:S02]  /*e250*/  F2FP.F16.F32.PACK_AB R7, R31, R30 ;  /* 0x0000001e1f07723e */ /* 0x000fe400000000ff */
[----:B------:R-:W-:-:S02]  /*e260*/  IADD3 R61, P3, R96, 0x2000, RZ ;  /* 0x00002000603d7810 */ /* 0x000fc40007f7e0ff */
[----:B------:R-:W-:Y:S01]  /*e270*/  LOP3.LUT R45, R8, 0x380, RZ, 0xc0, !PT ;  /* 0x00000380082d7812 */ /* 0x000fe200078ec0ff */
[----:B------:R0:W-:Y:S01]  /*e280*/  STSM.16.M88.4 [R33], R4 ;  /* 0x0000000421007844 */ /* 0x0001e20000000200 */
[----:B------:R-:W-:Y:S02]  /*e290*/  LOP3.LUT R60, R61, 0x380, RZ, 0xc0, !PT ;  /* 0x000003803d3c7812 */ /* 0x000fe400078ec0ff */
[----:B------:R-:W-:Y:S01]  /*e2a0*/  SHF.R.U64 R45, R45, 0x3, RZ ;  /* 0x000000032d2d7819 */ /* 0x000fe200000012ff */
[----:B------:R-:W1:Y:S01]  /*e2b0*/  SHFL.IDX PT, R4, R216, RZ, 0x1f ;  /* 0x00001fffd8047589 */ /* 0x000e6200000e0000 */
[----:B------:R-:W-:Y:S02]  /*e2c0*/  SHF.R.U64 R60, R60, 0x3, RZ ;  /* 0x000000033c3c7819 */ /* 0x000fe400000012ff */
[----:B------:R-:W-:Y:S02]  /*e2d0*/  LOP3.LUT R8, R45, R8, RZ, 0x3c, !PT ;  /* 0x000000082d087212 */ /* 0x000fe400078e3cff */
[----:B------:R-:W-:Y:S01]  /*e2e0*/  LOP3.LUT R60, R60, R61, RZ, 0x3c, !PT ;  /* 0x0000003d3c3c7212 */ /* 0x000fe200078e3cff */
[----:B------:R-:W-:Y:S01]  /*e2f0*/  IMAD.X R61, RZ, RZ, R97, P3 ;  /* 0x000000ffff3d7224 */ /* 0x000fe200018e0661 */
[----:B------:R-:W-:-:S02]  /*e300*/  IADD3 R53, P4, R96, 0x3000, RZ ;  /* 0x0000300060357810 */ /* 0x000fc40007f9e0ff */
[C---:B------:R-:W-:Y:S02]  /*e310*/  IADD3 R49, P5, R96.reuse, 0x4000, RZ ;  /* 0x0000400060317810 */ /* 0x040fe40007fbe0ff */
[C---:B------:R-:W-:Y:S01]  /*e320*/  IADD3 R45, P6, R96.reuse, 0x5000, RZ ;  /* 0x00005000602d7810 */ /* 0x040fe20007fde0ff */
[----:B0-----:R-:W-:Y:S01]  /*e330*/  IMAD.X R33, RZ, RZ, R97, P1 ;  /* 0x000000ffff217224 */ /* 0x001fe200008e0661 */
[C---:B------:R-:W-:Y:S02]  /*e340*/  IADD3 R37, P0, R96.reuse, 0x6000, RZ ;  /* 0x0000600060257810 */ /* 0x040fe40007f1e0ff */
[----:B------:R-:W-:Y:S02]  /*e350*/  IADD3 R69, P3, R96, 0x9000, RZ ;  /* 0x0000900060457810 */ /* 0x000fe40007f7e0ff */
        /* <DEDUP_REMOVED lines=23> */
[C---:B------:R-:W-:Y:S02]  /*e4d0*/  IADD3 R77, P5, R96.reuse, 0xb000, RZ ;  /* 0x0000b000604d7810 */ /* 0x040fe40007fbe0ff */
[C---:B------:R-:W-:Y:S02]  /*e4e0*/  IADD3 R81, P6, R96.reuse, 0xc000, RZ ;  /* 0x0000c00060517810 */ /* 0x040fe40007fde0ff */
[C---:B------:R-:W-:Y:S02]  /*e4f0*/  IADD3 R85, P0, R96.reuse, 0xd000, RZ ;  /* 0x0000d00060557810 */ /* 0x040fe40007f1e0ff */
[C---:B------:R-:W-:Y:S02]  /*e500*/  IADD3 R89, P1, R96.reuse, 0xe000, RZ ;  /* 0x0000e00060597810 */ /* 0x040fe40007f3e0ff */
[----:B------:R-:W-:Y:S02]  /*e510*/  IADD3 R93, P2, R96, 0xf000, RZ ;  /* 0x0000f000605d7810 */ /* 0x000fe40007f5e0ff */
[----:B-1----:R-:W-:-:S02]  /*e520*/  ISETP.NE.AND P3, PT, R4, RZ, PT ;  /* 0x000000ff0400720c */ /* 0x002fc40003f65270 */
[----:B------:R-:W-:Y:S02]  /*e530*/  LOP3.LUT R96, R5, R96, RZ, 0x3c, !PT ;  /* 0x0000006005607212 */ /* 0x000fe400078e3cff */
        /* <DEDUP_REMOVED lines=8> */
[----:B------:R-:W-:Y:S02]  /*e5c0*/  MOV R35, R10 ;  /* 0x0000000a00237202 */ /* 0x000fe40000000f00 */
[----:B------:R-:W-:Y:S02]  /*e5d0*/  MOV R105, R104 ;  /* 0x0000006800697202 */ /* 0x000fe40000000f00 */
[----:B------:R-:W-:Y:S02]  /*e5e0*/  MOV R109, R12 ;  /* 0x0000000c006d7202 */ /* 0x000fe40000000f00 */
[----:B------:R-:W-:-:S02]  /*e5f0*/  MOV R100, R14 ;  /* 0x0000000e00647202 */ /* 0x000fc40000000f00 */
[----:B------:R-:W-:Y:S02]  /*e600*/  F2FP.F16.F32.PACK_AB R8, R207, R210 ;  /* 0x000000d2cf08723e */ /* 0x000fe400000000ff */
        /* <DEDUP_REMOVED lines=8> */
[----:B------:R-:W-:Y:S02]  /*e690*/  MOV R112, R112 ;  /* 0x0000007000707202 */ /* 0x000fe40000000f00 */
[----:B0-----:R-:W-:Y:S01]  /*e6a0*/  F2FP.F16.F32.PACK_AB R4, R198, R202 ;  /* 0x000000cac604723e */ /* 0x001fe200000000ff */
[----:B------:R-:W-:Y:S01]  /*e6b0*/  STSM.16.M88.4 [R168], R12 ;  /* 0x0000000ca8007844 */ /* 0x000fe20000000200 */
[----:B------:R-:W-:Y:S02]  /*e6c0*/  F2FP.F16.F32.PACK_AB R5, R59, R58 ;  /* 0x0000003a3b05723e */ /* 0x000fe400000000ff */
[----:B------:R-:W-:Y:S02]  /*e6d0*/  F2FP.F16.F32.PACK_AB R6, R183, R199 ;  /* 0x000000c7b706723e */ /* 0x000fe400000000ff */
[----:B------:R-:W-:-:S02]  /*e6e0*/  F2FP.F16.F32.PACK_AB R7, R63, R62 ;  /* 0x0000003e3f07723e */ /* 0x000fc400000000ff */
[----:B------:R-:W-:Y:S02]  /*e6f0*/  MOV R104, R24 ;  /* 0x0000001800687202 */ /* 0x000fe40000000f00 */
[----:B------:R-:W-:Y:S01]  /*e700*/  MOV R116, R116 ;  /* 0x0000007400747202 */ /* 0x000fe20000000f00 */
[----:B------:R0:W-:Y:S01]  /*e710*/  STSM.16.M88.4 [R112], R4 ;  /* 0x0000000470007844 */ /* 0x0001e20000000200 */
[----:B------:R-:W-:Y:S02]  /*e720*/  MOV R108, R28 ;  /* 0x0000001c006c7202 */ /* 0x000fe40000000f00 */
[----:B------:R-:W-:Y:S02]  /*e730*/  F2FP.F16.F32.PACK_AB R24, R181, R196 ;  /* 0x000000c4b518723e */ /* 0x000fe400000000ff */
[----:B------:R-:W-:Y:S02]  /*e740*/  F2FP.F16.F32.PACK_AB R25, R67, R66 ;  /* 0x000000424319723e */ /* 0x000fe400000000ff */
[----:B------:R-:W-:-:S02]  /*e750*/  F2FP.F16.F32.PACK_AB R26, R179, R182 ;  /* 0x000000b6b31a723e */ /* 0x000fc400000000ff */
[----:B------:R-:W-:Y:S02]  /*e760*/  F2FP.F16.F32.PACK_AB R27, R71, R70 ;  /* 0x00000046471b723e */ /* 0x000fe400000000ff */
[----:B------:R-:W-:Y:S02]  /*e770*/  MOV R122, R122 ;  /* 0x0000007a007a7202 */ /* 0x000fe40000000f00 */
[----:B------:R-:W-:Y:S01]  /*e780*/  MOV R113, R40 ;  /* 0x0000002800717202 */ /* 0x000fe20000000f00 */
[----:B------:R1:W-:Y:S01]  /*e790*/  STSM.16.M88.4 [R116], R24 ;  /* 0x0000001874007844 */ /* 0x0003e20000000200 */
        /* <DEDUP_REMOVED lines=16> */
[----:B0-----:R-:W-:-:S02]  /*e8a0*/  F2FP.F16.F32.PACK_AB R4, R164, R167 ;  /* 0x000000a7a404723e */ /* 0x001fc400000000ff */
[----:B------:R-:W-:Y:S01]  /*e8b0*/  F2FP.F16.F32.PACK_AB R5, R99, R98 ;  /* 0x000000626305723e */ /* 0x000fe200000000ff */
[----:B------:R2:W-:Y:S01]  /*e8c0*/  STSM.16.M88.4 [R109], R56 ;  /* 0x000000386d007844 */ /* 0x0005e20000000200 */
[----:B------:R-:W-:Y:S02]  /*e8d0*/  F2FP.F16.F32.PACK_AB R6, R162, R165 ;  /* 0x000000a5a206723e */ /* 0x000fe400000000ff */
[----:B------:R-:W-:Y:S02]  /*e8e0*/  F2FP.F16.F32.PACK_AB R7, R103, R102 ;  /* 0x000000666707723e */ /* 0x000fe400000000ff */
[----:B------:R-:W-:Y:S02]  /*e8f0*/  F2FP.F16.F32.PACK_AB R8, R160, R163 ;  /* 0x000000a3a008723e */ /* 0x000fe400000000ff */
[----:B------:R-:W-:Y:S01]  /*e900*/  F2FP.F16.F32.PACK_AB R9, R107, R106 ;  /* 0x0000006a6b09723e */ /* 0x000fe200000000ff */
[----:B------:R2:W-:Y:S01]  /*e910*/  STSM.16.M88.4 [R100], R4 ;  /* 0x0000000464007844 */ /* 0x0005e20000000200 */
[----:B------:R-:W-:-:S02]  /*e920*/  F2FP.F16.F32.PACK_AB R10, R158, R161 ;  /* 0x000000a19e0a723e */ /* 0x000fc400000000ff */
[----:B------:R-:W-:Y:S02]  /*e930*/  F2FP.F16.F32.PACK_AB R11, R111, R110 ;  /* 0x0000006e6f0b723e */ /* 0x000fe400000000ff */
[----:B------:R-:W-:Y:S02]  /*e940*/  F2FP.F16.F32.PACK_AB R12, R156, R159 ;  /* 0x0000009f9c0c723e */ /* 0x000fe400000000ff */
[----:B------:R-:W-:Y:S01]  /*e950*/  F2FP.F16.F32.PACK_AB R13, R115, R114 ;  /* 0x00000072730d723e */ /* 0x000fe200000000ff */
[----:B------:R2:W-:Y:S01]  /*e960*/  STSM.16.M88.4 [R104], R8 ;  /* 0x0000000868007844 */ /* 0x0005e20000000200 */
[----:B------:R-:W-:Y:S02]  /*e970*/  F2FP.F16.F32.PACK_AB R14, R154, R157 ;  /* 0x0000009d9a0e723e */ /* 0x000fe400000000ff */
[----:B------:R-:W-:Y:S02]  /*e980*/  F2FP.F16.F32.PACK_AB R15, R119, R118 ;  /* 0x00000076770f723e */ /* 0x000fe400000000ff */
[----:B-1----:R-:W-:-:S02]  /*e990*/  F2FP.F16.F32.PACK_AB R24, R121, R155 ;  /* 0x0000009b7918723e */ /* 0x002fc400000000ff */
[----:B------:R-:W-:Y:S01]  /*e9a0*/  F2FP.F16.F32.PACK_AB R25, R120, R19 ;  /* 0x000000137819723e */ /* 0x000fe200000000ff */
[----:B------:R2:W-:Y:S01]  /*e9b0*/  STSM.16.M88.4 [R108], R12 ;  /* 0x0000000c6c007844 */ /* 0x0005e20000000200 */
[----:B------:R-:W-:Y:S02]  /*e9c0*/  F2FP.F16.F32.PACK_AB R26, R125, R124 ;  /* 0x0000007c7d1a723e */ /* 0x000fe400000000ff */
[----:B------:R-:W-:Y:S02]  /*e9d0*/  F2FP.F16.F32.PACK_AB R27, R153, R152 ;  /* 0x00000098991b723e */ /* 0x000fe400000000ff */
[----:B------:R-:W-:Y:S02]  /*e9e0*/  LOP3.LUT R72, R73, 0x380, RZ, 0xc0, !PT ;  /* 0x0000038049487812 */ /* 0x000fe400078ec0ff */
[----:B------:R-:W-:Y:S01]  /*e9f0*/  LOP3.LUT R76, R77, 0x380, RZ, 0xc0, !PT ;  /* 0x000003804d4c7812 */ /* 0x000fe200078ec0ff */
[----:B------:R2:W-:Y:S01]  /*ea00*/  STSM.16.M88.4 [R113], R24 ;  /* 0x0000001871007844 */ /* 0x0005e20000000200 */
[----:B------:R-:W-:-:S02]  /*ea10*/  LOP3.LUT R80, R81, 0x380, RZ, 0xc0, !PT ;  /* 0x0000038051507812 */ /* 0x000fc400078ec0ff */
[----:B------:R-:W-:Y:S01]  /*ea20*/  LOP3.LUT R84, R85, 0x380, RZ, 0xc0, !PT ;  /* 0x0000038055547812 */ /* 0x000fe200078ec0ff */
[----:B------:R2:W-:Y:S01]  /*ea30*/  STSM.16.M88.4 [R101], R128 ;  /* 0x0000008065007844 */ /* 0x0005e20000000200 */
[----:B------:R-:W-:Y:S02]  /*ea40*/  LOP3.LUT R88, R89, 0x380, RZ, 0xc0, !PT ;  /* 0x0000038059587812 */ /* 0x000fe400078ec0ff */
[----:B------:R-:W-:Y:S01]  /*ea50*/  LOP3.LUT R92, R93, 0x380, RZ, 0xc0, !PT ;  /* 0x000003805d5c7812 */ /* 0x000fe200078ec0ff */
[----:B------:R2:W-:Y:S01]  /*ea60*/  STSM.16.M88.4 [R34], R136 ;  /* 0x0000008822007844 */ /* 0x0005e20000000200 */
[----:B------:R-:W-:Y:S02]  /*ea70*/  SHF.R.U64 R72, R72, 0x3, RZ ;  /* 0x0000000348487819 */ /* 0x000fe400000012ff */
[----:B------:R-:W-:Y:S01]  /*ea80*/  SHF.R.U64 R76, R76, 0x3, RZ ;  /* 0x000000034c4c7819 */ /* 0x000fe200000012ff */
[----:B------:R2:W-:Y:S01]  /*ea90*/  STSM.16.M88.4 [R35], R144 ;  /* 0x0000009023007844 */ /* 0x0005e20000000200 */
[----:B------:R-:W-:-:S02]  /*eaa0*/  SHF.R.U64 R80, R80, 0x3, RZ ;  /* 0x0000000350507819 */ /* 0x000fc400000012ff */
        /* <DEDUP_REMOVED lines=15> */
[----:B------:R-:W-:Y:S06]  /*eba0*/  BAR.SYNC.DEFER_BLOCKING 0x1, 0x100 ;  /* 0x0044000000007b1d */ /* 0x000fec0000010000 */
[----:B--2---:R-:W-:Y:S05]  /*ebb0*/  @P3 BRA `(.L_x_4270) ;  /* 0x0000000000b83947 */ /* 0x004fea0003800000 */
[----:B------:R-:W0:Y:S01]  /*ebc0*/  LDC R8, c[0x0][0xce8] ;  /* 0x00033a00ff087b82 */ /* 0x000e220000000800 */
[----:B------:R-:W-:Y:S01]  /*ebd0*/  VIADD R10, R190, UR38 ;  /* 0x00000026be0a7c36 */ /* 0x000fe20008000000 */
[----:B------:R-:W-:Y:S01]  /*ebe0*/  ULDC.64 UR8, c[0x0][0xc90] ;  /* 0x0003240000087ab9 */ /* 0x000fe20000000a00 */
[----:B------:R-:W-:Y:S01]  /*ebf0*/  ULDC.64 UR10, c[0x0][0xc98] ;  /* 0x00032600000a7ab9 */ /* 0x000fe20000000a00 */
[----:B------:R-:W-:Y:S01]  /*ec00*/  UIMAD UR5, UR12, UR8, URZ ;  /* 0x000000080c0572a4 */ /* 0x000fe2000f8e023f */
[----:B------:R-:W-:Y:S01]  /*ec10*/  IMAD.MOV R9, RZ, RZ, -R184 ;  /* 0x000000ffff097224 */ /* 0x000fe200078e0ab8 */
[----:B------:R-:W-:Y:S01]  /*ec20*/  UIMAD.WIDE.U32 UR6, UR37, UR8, URZ ;  /* 0x00000008250672a5 */ /* 0x000fe2000f8e003f */
[----:B------:R-:W-:Y:S01]  /*ec30*/  MOV R4, R10 ;  /* 0x0000000a00047202 */ /* 0x000fe20000000f00 */
        /* <DEDUP_REMOVED lines=38> */
.L_x_4270:
        /* <DEDUP_REMOVED lines=18> */
[----:B------:R-:W5:Y:S04]  /*efc0*/  LD.E.128 R36, desc[UR44][R36.64] ;  /* 0x0000002c24247980 */ /* 0x000f68000c101d00 */
[----:B------:R-:W5:Y:S02]  /*efd0*/  LD.E.128 R32, desc[UR44][R32.64] ;  /* 0x0000002c20207980 */ /* 0x000f64000c101d00 */
[----:B------:R-:W0:Y:S01]  /*efe0*/  @P2 LDC R9, c[0x0][0xcec] ;  /* 0x00033b00ff092b82 */ /* 0x000e220000000800 */
[----:B------:R-:W-:Y:S01]  /*eff0*/  IMAD.SHL.U32 R3, R3, 0x4, RZ ;  /* 0x0000000403037824 */ /* 0x000fe200078e00ff */
[----:B------:R-:W-:Y:S01]  /*f000*/  ISETP.GE.AND P0, PT, R193, UR10, PT ;  /* 0x0000000ac1007c0c */ /* 0x000fe2000bf06270 */
[----:B------:R1:W5:Y:S04]  /*f010*/  LD.E.128 R4, desc[UR44][R20.64] ;  /* 0x0000002c14047980 */ /* 0x000368000c101d00 */
[----:B------:R-:W5:Y:S01]  /*f020*/  LD.E.128 R68, desc[UR44][R68.64] ;  /* 0x0000002c44447980 */ /* 0x000f62000c101d00 */
[----:B------:R-:W2:Y:S01]  /*f030*/  @P2 LDC R11, c[0x0][0xcf0] ;  /* 0x00033c00ff0b2b82 */ /* 0x000ea20000000800 */
[----:B------:R-:W-:Y:S01]  /*f040*/  LOP3.LUT R3, R3, 0x4, R0, 0xe2, !PT ;  /* 0x0000000403037812 */ /* 0x000fe200078ee200 */
[----:B------:R-:W-:Y:S01]  /*f050*/  IMAD R0, R214, 0x20, R215 ;  /* 0x00000020d6007824 */ /* 0x000fe200078e02d7 */
[----:B------:R-:W-:Y:S01]  /*f060*/  SEL R8, RZ, 0xffffffff, P0 ;  /* 0xffffffffff087807 */ /* 0x000fe20000000000 */
[----:B------:R-:W5:Y:S01]  /*f070*/  LD.E.128 R72, desc[UR44][R72.64] ;  /* 0x0000002c48487980 */ /* 0x000f62000c101d00 */
[----:B------:R-:W-:Y:S01]  /*f080*/  ISETP.GE.AND P0, PT, R192, UR10, PT ;  /* 0x0000000ac0007c0c */ /* 0x000fe2000bf06270 */
[----:B------:R-:W-:Y:S01]  /*f090*/  UIMAD UR5, UR12, UR8, URZ ;  /* 0x000000080c0572a4 */ /* 0x000fe2000f8e023f */
[----:B------:R-:W-:Y:S01]  /*f0a0*/  VIADD R14, R0, UR38 ;  /* 0x00000026000e7c36 */ /* 0x000fe20008000000 */
[----:B------:R-:W5:Y:S01]  /*f0b0*/  LD.E.128 R76, desc[UR44][R76.64] ;  /* 0x0000002c4c4c7980 */ /* 0x000f62000c101d00 */
[----:B------:R-:W-:Y:S01]  /*f0c0*/  SEL R0, RZ, 0xffffffff, P0 ;  /* 0xffffffffff007807 */ /* 0x000fe20000000000 */
[----:B------:R-:W-:-:S02]  /*f0d0*/  UIMAD.WIDE.U32 UR6, UR37, UR8, URZ ;  /* 0x00000008250672a5 */ /* 0x000fc4000f8e003f */
        /* <DEDUP_REMOVED lines=19> */
[----:B------:R-:W-:Y:S01]  /*f210*/  IMAD.U32 R9, RZ, RZ, UR7 ;  /* 0x00000007ff097e24 */ /* 0x000fe2000f8e00ff */
[----:B------:R-:W-:Y:S01]  /*f220*/  ULDC.64 UR6, c[0x0][0xbe0] ;  /* 0x0002f80000067ab9 */ /* 0x000fe20000000a00 */
[----:B------:R-:W-:Y:S01]  /*f230*/  IMAD.MOV R13, RZ, RZ, -R3 ;  /* 0x000000ffff0d7224 */ /* 0x000fe200078e0a03 */
[----:B------:R-:W-:Y:S01]  /*f240*/  SEL R0, RZ, 0xffffffff, P0 ;  /* 0xffffffffff007807 */ /* 0x000fe20000000000 */
[----:B------:R-:W-:Y:S01]  /*f250*/  IMAD R12, R11, UR6, RZ ;  /* 0x000000060b0c7c24 */ /* 0x000fe2000f8e02ff */
[----:B------:R-:W5:Y:S01]  /*f260*/  LD.E.128 R88, desc[UR44][R88.64] ;  /* 0x0000002c58587980 */ /* 0x000f62000c101d00 */
[----:B------:R-:W-:Y:S01]  /*f270*/  IMAD.U32 R9, RZ, RZ, UR5 ;  /* 0x00000005ff097e24 */ /* 0x000fe2000f8e00ff */
[----:B------:R-:W-:Y:S01]  /*f280*/  ULDC UR5, c[0x0][0xb88] ;  /* 0x0002e20000057ab9 */ /* 0x000fe20000000800 */
[----:B------:R-:W-:Y:S01]  /*f290*/  IMAD R11, R15, R13, R14 ;  /* 0x0000000d0f0b7224 */ /* 0x000fe200078e020e */
[----:B------:R-:W5:Y:S01]  /*f2a0*/  LD.E.128 R92, desc[UR44][R92.64] ;  /* 0x0000002c5c5c7980 */ /* 0x000f62000c101d00 */
[----:B------:R-:W-:Y:S01]  /*f2b0*/  IMAD.SHL.U32 R19, R0, 0x20, RZ ;  /* 0x0000002000137824 */ /* 0x000fe200078e00ff */
[----:B------:R-:W-:Y:S01]  /*f2c0*/  ISETP.GE.AND P0, PT, R218, UR10, PT ;  /* 0x0000000ada007c0c */ /* 0x000fe2000bf06270 */
[C---:B------:R-:W-:Y:S01]  /*f2d0*/  IMAD R13, R3.reuse, UR7, R12 ;  /* 0x00000007030d7c24 */ /* 0x040fe2000f8e020c */
[----:B------:R-:W-:Y:S01]  /*f2e0*/  @!PT LDS RZ, [RZ] ;  /* 0x00000000fffff984 */ /* 0x000fe20000000800 */
[----:B------:R-:W-:Y:S01]  /*f2f0*/  @!PT LDS RZ, [RZ] ;  /* 0x00000000fffff984 */ /* 0x000fe20000000800 */
[----:B------:R-:W-:Y:S01]  /*f300*/  @!PT LDS RZ, [RZ] ;  /* 0x00000000fffff984 */ /* 0x000fe20000000800 */
[----:B------:R-:W-:Y:S01]  /*f310*/  @!PT LDS RZ, [RZ] ;  /* 0x00000000fffff984 */ /* 0x000fe20000000800 */
[----:B------:R0:W-:Y:S06]  /*f320*/  MEMBAR.ALL.CTA ;  /* 0x0000000000007992 */ /* 0x0001ec0000008000 */
[----:B0-----:R-:W0:Y:S01]  /*f330*/  FENCE.VIEW.ASYNC.S ;  /* 0x00000000000073c6 */ /* 0x001e220000000000 */
[----:B------:R-:W-:Y:S01]  /*f340*/  IMAD.WIDE.U32 R8, R3, UR6, R8 ;  /* 0x0000000603087c25 */ /* 0x000fe2000f8e0008 */
[----:B------:R-:W-:Y:S01]  /*f350*/  SHF.R.S32.HI R0, RZ, 0x1f, R11 ;  /* 0x0000001fff007819 */ /* 0x000fe2000001140b */
[----:B------:R-:W-:Y:S01]  /*f360*/  ULDC.64 UR6, c[0x0][0xbd8] ;  /* 0x0002f60000067ab9 */ /* 0x000fe20000000a00 */
[----:B------:R-:W-:Y:S01]  /*f370*/  LOP3.LUT R10, R19, 0x20, R10, 0xe2, !PT ;  /* 0x00000020130a7812 */ /* 0x000fe200078ee20a */
[----:B------:R-:W-:Y:S01]  /*f380*/  VIADD R27, R215, UR38 ;  /* 0x00000026d71b7c36 */ /* 0x000fe20008000000 */
[----:B------:R-:W-:Y:S01]  /*f390*/  IADD3 R9, R9, R13, RZ ;  /* 0x0000000d09097210 */ /* 0x000fe20007ffe0ff */
[----:B------:R-:W-:Y:S01]  /*f3a0*/  IMAD R0, R0, UR6, RZ ;  /* 0x0000000600007c24 */ /* 0x000fe2000f8e02ff */
[----:B------:R-:W-:Y:S01]  /*f3b0*/  SEL R3, RZ, 0x40, P0 ;  /* 0x00000040ff037807 */ /* 0x000fe20000000000 */
[----:B------:R-:W-:Y:S01]  /*f3c0*/  IMAD R28, R15, UR5, RZ ;  /* 0x000000050f1c7c24 */ /* 0x000fe2000f8e02ff */
[----:B------:R-:W-:Y:S01]  /*f3d0*/  ISETP.GE.AND P0, PT, R217, UR10, PT ;  /* 0x0000000ad9007c0c */ /* 0x000fe2000bf06270 */
[C---:B------:R-:W-:Y:S01]  /*f3e0*/  IMAD R13, R11.reuse, UR7, R0 ;  /* 0x000000070b0d7c24 */ /* 0x040fe2000f8e0200 */
[----:B------:R-:W-:Y:S01]  /*f3f0*/  LOP3.LUT R3, R10, R3, RZ, 0xfc, !PT ;  /* 0x000000030a037212 */ /* 0x000fe200078efcff */
[----:B------:R-:W-:Y:S01]  /*f400*/  IMAD.WIDE.U32 R8, R11, UR6, R8 ;  /* 0x000000060b087c25 */ /* 0x000fe2000f8e0008 */
[----:B------:R-:W-:Y:S01]  /*f410*/  ISETP.GE.AND P1, PT, R27, R28, PT ;  /* 0x0000001c1b00720c */ /* 0x000fe20003f26270 */
[----:B------:R-:W-:Y:S01]  /*f420*/  ULDC.64 UR6, c[0x0][0xb80] ;  /* 0x0002e00000067ab9 */ /* 0x000fe20000000a00 */
[----:B------:R-:W-:Y:S01]  /*f430*/  SEL R10, RZ, 0x80, P0 ;  /* 0x00000080ff0a7807 */ /* 0x000fe20000000000 */
[----:B------:R-:W-:Y:S01]  /*f440*/  VIADD R0, R17, 0x38820 ;  /* 0x0003882011007836 */ /* 0x000fe20000000000 */
[----:B------:R-:W-:Y:S01]  /*f450*/  LEA R19, P2, R8, UR6, 0x1 ;  /* 0x0000000608137c11 */ /* 0x000fe2000f8408ff */
[----:B------:R-:W-:Y:S01]  /*f460*/  IMAD.IADD R9, R9, 0x1, R13 ;  /* 0x0000000109097824 */ /* 0x000fe200078e020d */
[----:B------:R-:W-:Y:S02]  /*f470*/  BSSY B1, `(.L_x_4271) ;  /* 0x0000027000017945 */ /* 0x000fe40003800000 */
[----:B------:R-:W-:-:S02]  /*f480*/  PRMT R0, RZ, 0x654, R0 ;  /* 0x00000654ff007816 */ /* 0x000fc40000000000 */
[----:B------:R-:W-:Y:S02]  /*f490*/  LEA.HI.X R26, R8, UR7, R9, 0x1, P2 ;  /* 0x00000007081a7c11 */ /* 0x000fe400090f0c09 */
[----:B0-----:R0:W-:Y:S03]  /*f4a0*/  SYNCS.ARRIVE.TRANS64.RED.A1T0 RZ, [R0+URZ], RZ ;  /* 0x000000ff00ff79a7 */ /* 0x0011e6000810043f */
[----:B------:R1:W2:Y:S01]  /*f4b0*/  SHFL.IDX PT, R11, R26, RZ, 0x181f ;  /* 0x00181fff1a0b7589 */ /* 0x0002a200000e0000 */
[----:B0-----:R-:W-:-:S03]  /*f4c0*/  LOP3.LUT R0, R3, R10, RZ, 0xfc, !PT ;  /* 0x0000000a03007212 */ /* 0x001fc600078efcff */
[----:B------:R1:W0:Y:S01]  /*f4d0*/  SHFL.IDX PT, R10, R19, RZ, 0x181f ;  /* 0x00181fff130a7589 */ /* 0x00022200000e0000 */
[----:B------:R-:W-:Y:S05]  /*f4e0*/  @P1 BRA `(.L_x_4272) ;  /* 0x00000000007c1947 */ /* 0x000fea0003800000 */
[----:B------:R-:W-:Y:S02]  /*f4f0*/  ISETP.GE.AND P1, PT, R195, UR10, PT ;  /* 0x0000000ac3007c0c */ /* 0x000fe4000bf26270 */
[----:B------:R-:W-:Y:S02]  /*f500*/  ISETP.GE.AND P0, PT, R23, UR10, PT ;  /* 0x0000000a17007c0c */ /* 0x000fe4000bf06270 */
[----:B------:R-:W-:Y:S02]  /*f510*/  ISETP.GE.AND P5, PT, R194, UR10, PT ;  /* 0x0000000ac2007c0c */ /* 0x000fe4000bfa6270 */
[----:B------:R-:W-:-:S07]  /*f520*/  ISETP.GE.AND P3, PT, R193, UR10, PT ;  /* 0x0000000ac1007c0c */ /* 0x000fce000bf66270 */
[-C--:B0-----:R-:W-:Y:S02]  /*f530*/  @!P1 LEA R12, P2, R195, R10.reuse, 0x1 ;  /* 0x0000000ac30c9211 */ /* 0x081fe400078408ff */
        /* <DEDUP_REMOVED lines=10> */
[CC--:B-1----:R-:W-:Y:S01]  /*f5e0*/  @!P3 LEA R20, P6, R193.reuse, R10.reuse, 0x1 ;  /* 0x0000000ac114b211 */ /* 0x0c2fe200078c08ff */
[----:B------:R3:W-:Y:S03]  /*f5f0*/  @!P5 ST.E.128 desc[UR44][R14.64], R48 ;  /* 0x000000300e00d985 */ /* 0x0007e6000c101d2c */
[----:B------:R-:W-:Y:S02]  /*f600*/  @!P3 LEA.HI.X R21, R193, R11, R227, 0x1, P6 ;  /* 0x0000000bc115b211 */ /* 0x000fe400030f0ce3 */
[----:B0-----:R-:W-:-:S03]  /*f610*/  @!P2 LEA R8, P5, R192, R10, 0x1 ;  /* 0x0000000ac008a211 */ /* 0x001fc600078a08ff */
        /* <DEDUP_REMOVED lines=12> */
.L_x_4272:
[----:B------:R-:W-:Y:S05]  /*f6e0*/  BSYNC B1 ;  /* 0x0000000000017941 */ /* 0x000fea0003800000 */
.L_x_4271:
        /* <DEDUP_REMOVED lines=22> */
[CC--:B------:R-:W-:Y:S02]  /*f850*/  @!P0 LEA R14, P3, R191.reuse, R6.reuse, 0x1 ;  /* 0x00000006bf0e8211 */ /* 0x0c0fe400078608ff */
[-C--:B0-----:R-:W-:Y:S01]  /*f860*/  @!P1 LEA R4, P6, R192, R6.reuse, 0x1 ;  /* 0x00000006c0049211 */ /* 0x081fe200078c08ff */
[----:B------:R4:W-:Y:S01]  /*f870*/  @!P2 ST.E.128 desc[UR44][R12.64], R32 ;  /* 0x000000200c00a985 */ /* 0x0009e2000c101d2c */
[----:B-1----:R-:W-:Y:S02]  /*f880*/  @P4 LEA R20, P5, R218, R6, 0x1 ;  /* 0x00000006da144211 */ /* 0x002fe400078a08ff */
        /* <DEDUP_REMOVED lines=12> */
.L_x_4269:
        /* <DEDUP_REMOVED lines=9> */
[----:B------:R-:W-:Y:S01]  /*f9e0*/  ISETP.GE.AND P1, PT, R194, UR12, PT ;  /* 0x0000000cc2007c0c */ /* 0x000fe2000bf26270 */
[----:B------:R-:W-:Y:S01]  /*f9f0*/  VIADD R8, R0, UR38 ;  /* 0x0000002600087c36 */ /* 0x000fe20008000000 */
        /* <DEDUP_REMOVED lines=46> */
.L_x_4275:
[----:B------:R-:W-:Y:S05]  /*fce0*/  BSYNC B1 ;  /* 0x0000000000017941 */ /* 0x000fea0003800000 */
.L_x_4274:
        /* <DEDUP_REMOVED lines=28> */
[----:B------:R-:W-:Y:S01]  /*feb0*/  MOV R5, UR7 ;  /* 0x0000000700057c02 */ /* 0x000fe20008000f00 */
[----:B------:R-:W-:Y:S01]  /*fec0*/  ULDC.64 UR6, c[0x0][0xbe0] ;  /* 0x0002f80000067ab9 */ /* 0x000fe20000000a00 */
[----:B------:R-:W-:Y:S01]  /*fed0*/  SEL R6, RZ, 0xffffffff, P1 ;  /* 0xffffffffff067807 */ /* 0x000fe20000800000 */
        /* <DEDUP_REMOVED lines=18> */
[----:B------:R-:W-:Y:S02]  /*10000*/  VIADD R0, R215, UR38 ;  /* 0x00000026d7007c36 */ /* 0x000fe40008000000 */
[----:B------:R-:W-:-:S02]  /*10010*/  IMAD R25, R10, UR5, RZ ;  /* 0x000000050a197c24 */ /* 0x000fc4000f8e02ff */
        /* <DEDUP_REMOVED lines=44> */
.L_x_4277:
[----:B------:R-:W-:Y:S05]  /*102e0*/  BSYNC B1 ;  /* 0x0000000000017941 */ /* 0x000fea0003800000 */
.L_x_4276:
        /* <DEDUP_REMOVED lines=36> */
.L_x_4273:
[----:B------:R-:W-:Y:S05]  /*10530*/  BSYNC B0 ;  /* 0x0000000000007941 */ /* 0x000fea0003800000 */
.L_x_4268:
[----:B------:R-:W-:Y:S02]  /*10540*/  ULDC UR5, c[0x0][0xd38] ;  /* 0x00034e0000057ab9 */ /* 0x000fe40000000800 */
[----:B------:R-:W-:-:S06]  /*10550*/  UISETP.GE.AND UP0, UPT, UR4, UR5, UPT ;  /* 0x000000050400728c */ /* 0x000fcc000bf06270 */
[----:B------:R-:W-:-:S13]  /*10560*/  PLOP3.LUT P0, PT, PT, PT, UP0, 0x80, 0x0 ;  /* 0x000000000000781c */ /* 0x000fda0003f0f008 */
[----:B------:R-:W-:Y:S05]  /*10570*/  @!P0 BRA `(.L_x_4278) ;  /* 0xffffff0800788947 */ /* 0x000fea000383ffff */
[----:B------:R-:W-:Y:S05]  /*10580*/  EXIT ;  /* 0x000000000000794d */ /* 0x000fea0003800000 */
.L_x_4221:
        /* <DEDUP_REMOVED lines=24> */
[----:B------:R-:W-:Y:S01]  /*10710*/  ULDC UR9, c[0x0][0x2b8] ;  /* 0x0000ae0000097ab9 */ /* 0x000fe20000000800 */
[----:B------:R-:W-:Y:S01]  /*10720*/  ULDC UR38, c[0x0][0x288] ;  /* 0x0000a20000267ab9 */ /* 0x000fe20000000800 */
[----:B------:R-:W-:Y:S01]  /*10730*/  UISETP.NE.AND.EX UP0, UPT, UR7, URZ, UPT, UP0 ;  /* 0x0000003f0700728c */ /* 0x000fe2000bf05300 */
[----:B------:R-:W-:Y:S01]  /*10740*/  IMAD.MOV.U32 R23, RZ, RZ, 0x1 ;  /* 0x00000001ff177424 */ /* 0x000fe200078e00ff */
[----:B------:R-:W-:Y:S01]  /*10750*/  ULDC UR39, c[0x0][0x448] ;  /* 0x0001120000277ab9 */ /* 0x000fe20000000800 */
[----:B------:R-:W-:Y:S01]  /*10760*/  ULDC.64 UR6, c[0x0][0x2f0] ;  /* 0x0000bc0000067ab9 */ /* 0x000fe20000000a00 */
        /* <DEDUP_REMOVED lines=77> */
[----:B------:R-:W-:Y:S02]  /*10c40*/  @P0 LOP3.LUT R16, R16, 0x4, RZ, 0xfc, !PT ;  /* 0x0000000410100812 */ /* 0x000fe400078efcff */
        /* <DEDUP_REMOVED lines=32> */
[----:B------:R2:W-:Y:S01]  /*10e50*/  STL [R1], R0 ;  /* 0x0000000001007387 */ /* 0x0005e20000100800 */
[----:B------:R-:W-:Y:S02]  /*10e60*/  @P1 LOP3.LUT R16, R16, 0x2, RZ, 0xfc, !PT ;  /* 0x0000000210101812 */ /* 0x000fe400078efcff */
[----:B------:R-:W-:-:S02]  /*10e70*/  SHF.R.U32.HI R29, RZ, 0x2, R29 ;  /* 0x00000002ff1d7819 */ /* 0x000fc4000001161d */
[----:B------:R-:W-:Y:S02]  /*10e80*/  LOP3.LUT R16, R16, 0xffefffff, RZ, 0xc0, !PT ;  /* 0xffefffff10107812 */ /* 0x000fe400078ec0ff */
[----:B------:R-:W-:Y:S02]  /*10e90*/  SHF.R.U32.HI R28, RZ, 0x3, R28 ;  /* 0x00000003ff1c7819 */ /* 0x000fe4000001161c */
[----:B------:R-:W-:-:S07]  /*10ea0*/  @P0 LOP3.LUT R16, R16, 0x100000, RZ, 0xfc, !PT ;  /* 0x0010000010100812 */ /* 0x000fce00078efcff */
.L_x_4332:
        /* <DEDUP_REMOVED lines=13> */
[----:B0123-5:R-:W-:Y:S05]  /*10f80*/  @P0 BRA `(.L_x_4280) ;  /* 0x0000000000200947 */ /* 0x02ffea0003800000 */
        /* <DEDUP_REMOVED lines=8> */
.L_x_4280:
[----:B------:R-:W-:Y:S01]  /*11010*/  ULDC UR8, c[0x0][0xd54] ;  /* 0x0003550000087ab9 */ /* 0x000fe20000000800 */
[----:B------:R-:W-:Y:S01]  /*11020*/  UMOV UR6, UR7 ;  /* 0x0000000700067c82 */ /* 0x000fe20008000000 */
[----:B------:R-:W-:-:S11]  /*11030*/  UISETP.NE.AND UP0, UPT, UR8, 0x1, UPT ;  /* 0x000000010800788c */ /* 0x000fd6000bf05270 */
[----:B------:R-:W-:Y:S02]  /*11040*/  @UP0 ULDC.64 UR10, c[0x0][0xd58] ;  /* 0x00035600000a0ab9 */ /* 0x000fe40000000a00 */
[----:B------:R-:W-:-:S04]  /*11050*/  UIMAD.WIDE.U32 UR4, UR7, UR10, URZ ;  /* 0x0000000a070472a5 */ /* 0x000fc8000f8e003f */
[----:B------:R-:W-:-:S04]  /*11060*/  @UP0 USHF.R.U32.HI UR6, URZ, UR11, UR5 ;  /* 0x0000000b3f060299 */ /* 0x000fc80008011605 */
[----:B------:R-:W-:-:S12]  /*11070*/  UIMAD UR4, UR6, UR8, URZ ;  /* 0x00000008060472a4 */ /* 0x000fd8000f8e023f */
.L_x_4281:
[----:B------:R-:W-:Y:S01]  /*11080*/  ULDC UR5, c[0x0][0xd48] ;  /* 0x0003520000057ab9 */ /* 0x000fe20000000800 */
[----:B------:R-:W-:Y:S01]  /*11090*/  ULDC.64 UR8, c[0x0][0xb20] ;  /* 0x0002c80000087ab9 */ /* 0x000fe20000000a00 */
[----:B------:R-:W-:Y:S01]  /*110a0*/  UISETP.NE.AND UP1, UPT, UR5, 0x1, UPT ;  /* 0x000000010500788c */ /* 0x000fe2000bf25270 */
[----:B------:R-:W-:Y:S01]  /*110b0*/  MOV R31, RZ ;  /* 0x000000ff001f7202 */ /* 0x000fe20000000f00 */
        /* <DEDUP_REMOVED lines=54> */
.L_x_4283:
        /* <DEDUP_REMOVED lines=20> */
.L_x_4286:
[----:B------:R-:W-:Y:S05]  /*11560*/  BSYNC B6 ;  /* 0x0000000000067941 */ /* 0x000fea0003800000 */
.L_x_4285:
        /* <DEDUP_REMOVED lines=20> */
.L_x_4289:
        /* <DEDUP_REMOVED lines=15> */
.L_x_4288:
[----:B------:R-:W-:Y:S05]  /*117a0*/  BSYNC B6 ;  /* 0x0000000000067941 */ /* 0x000fea0003800000 */
.L_x_4287:
        /* <DEDUP_REMOVED lines=12> */
[----:B------:R-:W-:Y:S01]  /*11870*/  IMAD.U32 R25, RZ, RZ, UR43 ;  /* 0x0000002bff197e24 */ /* 0x000fe2000f8e00ff */
[----:B------:R-:W-:Y:S01]  /*11880*/  UMOV UR5, 0xffffffff ;  /* 0xffffffff00057882 */ /* 0x000fe20000000000 */
[----:B------:R-:W-:-:S03]  /*11890*/  IMAD.U32 R19, RZ, RZ, UR4 ;  /* 0x00000004ff137e24 */ /* 0x000fc6000f8e00ff */
[----:B------:R-:W-:Y:S01]  /*118a0*/  LEA R25, R25, 0xffffffc0, 0x6 ;  /* 0xffffffc019197811 */ /* 0x000fe200078e30ff */
[----:B------:R-:W-:Y:S06]  /*118b0*/  BRA.DIV UR5, `(.L_x_4290) ;  /* 0x0000003e05447947 */ /* 0x000fec000b800000 */
.L_x_4349:
[----:B------:R-:W2:Y:S01]  /*118c0*/  S2R R0, SR_TID.X ;  /* 0x0000000000007919 */ /* 0x000ea20000002100 */
[----:B0-----:R-:W-:Y:S01]  /*118d0*/  ISETP.NE.AND P1, PT, R10, 0x1, PT ;  /* 0x000000010a00780c */ /* 0x001fe20003f25270 */
[----:B------:R-:W-:Y:S01]  /*118e0*/  IMAD.MOV.U32 R35, RZ, RZ, RZ ;  /* 0x000000ffff237224 */ /* 0x000fe200078e00ff */
[----:B-----5:R-:W-:Y:S01]  /*118f0*/  SHF.R.S32.HI R30, RZ, 0x1f, R26 ;  /* 0x0000001fff1e7819 */ /* 0x020fe2000001141a */
[----:B-1----:R-:W0:Y:S01]  /*11900*/  S2R R2, SR_TID.X ;  /* 0x0000000000027919 */ /* 0x002e220000002100 */
[----:B------:R-:W-:-:S09]  /*11910*/  LOP3.LUT R16, R16, 0xffffdfff, RZ, 0xc0, !PT ;  /* 0xffffdfff10107812 */ /* 0x000fd200078ec0ff */
[----:B------:R-:W1:Y:S01]  /*11920*/  @P1 LDC R5, c[0x0][0x438] ;  /* 0x00010e00ff051b82 */ /* 0x000e620000000800 */
[----:B------:R-:W-:Y:S02]  /*11930*/  @P1 LOP3.LUT R16, R16, 0x2000, RZ, 0xfc, !PT ;  /* 0x0000200010101812 */ /* 0x000fe400078efcff */
[----:B--2---:R-:W-:Y:S01]  /*11940*/  LOP3.LUT R0, R0, 0x7f, RZ, 0xc0, !PT ;  /* 0x0000007f00007812 */ /* 0x004fe200078ec0ff */
[----:B0-----:R-:W-:-:S03]  /*11950*/  IMAD.SHL.U32 R8, R2, 0x10, RZ ;  /* 0x0000001002087824 */ /* 0x001fc600078e00ff */
[----:B------:R-:W-:-:S04]  /*11960*/  SHF.R.U32.HI R0, RZ, 0x3, R0 ;  /* 0x00000003ff007819 */ /* 0x000fc80000011600 */
[----:B------:R-:W-:Y:S02]  /*11970*/  LOP3.LUT R8, R0, 0x70, R8, 0xf8, !PT ;  /* 0x0000007000087812 */ /* 0x000fe400078ef808 */
[----:B------:R-:W0:Y:S02]  /*11980*/  @P1 LDC R0, c[0x0][0x434] ;  /* 0x00010d00ff001b82 */ /* 0x000e240000000800 */
[----:B------:R-:W-:-:S04]  /*11990*/  IADD3 R2, R8, R25, RZ ;  /* 0x0000001908027210 */ /* 0x000fc80007ffe0ff */
[C---:B------:R-:W-:Y:S01]  /*119a0*/  ISETP.GE.AND P0, PT, R2.reuse, UR40, PT ;  /* 0x0000002802007c0c */ /* 0x040fe2000bf06270 */
[----:B------:R-:W-:-:S03]  /*119b0*/  IMAD.IADD R37, R2, 0x1, R31 ;  /* 0x0000000102257824 */ /* 0x000fc600078e021f */
[----:B------:R-:W-:Y:S01]  /*119c0*/  ISETP.GT.U32.OR P0, PT, R8, 0x3f, P0 ;  /* 0x0000003f0800780c */ /* 0x000fe20000704470 */
[----:B------:R-:W-:-:S12]  /*119d0*/  IMAD.MOV.U32 R6, RZ, RZ, R37 ;  /* 0x000000ffff067224 */ /* 0x000fd800078e0025 */
[----:B------:R-:W2:Y:S01]  /*119e0*/  @!P0 LDC.64 R2, c[0x0][0x428] ;  /* 0x00010a00ff028b82 */ /* 0x000ea20000000a00 */
[----:B0-----:R-:W-:-:S05]  /*119f0*/  @P1 IMAD.HI.U32 R0, R37, R0, RZ ;  /* 0x0000000025001227 */ /* 0x001fca00078e00ff */
[----:B-1----:R-:W-:Y:S02]  /*11a00*/  @P1 SHF.R.U32.HI R6, RZ, R5, R0 ;  /* 0x00000005ff061219 */ /* 0x002fe40000011600 */
[----:B------:R-:W0:Y:S02]  /*11a10*/  @!P0 LDC.64 R4, c[0x0][0x418] ;  /* 0x00010600ff048b82 */ /* 0x000e240000000a00 */
[----:B------:R-:W-:Y:S01]  /*11a20*/  @!P0 SHF.R.S32.HI R7, RZ, 0x1f, R6 ;  /* 0x0000001fff078819 */ /* 0x000fe20000011406 */
[----:B--2---:R-:W-:-:S04]  /*11a30*/  @!P0 IMAD R0, R30, R2, RZ ;  /* 0x000000021e008224 */ /* 0x004fc800078e02ff */
[C---:B------:R-:W-:Y:S02]  /*11a40*/  @!P0 IMAD R9, R26.reuse, R3, R0 ;  /* 0x000000031a098224 */ /* 0x040fe400078e0200 */
[----:B------:R-:W-:-:S04]  /*11a50*/  @!P0 IMAD.WIDE.U32 R2, R26, R2, R6 ;  /* 0x000000021a028225 */ /* 0x000fc800078e0006 */
[----:B------:R-:W-:Y:S01]  /*11a60*/  @!P0 IMAD.IADD R0, R3, 0x1, R9 ;  /* 0x0000000103008824 */ /* 0x000fe200078e0209 */
[----:B0-----:R-:W-:-:S04]  /*11a70*/  @!P0 LEA R4, P1, R2, R4, 0x2 ;  /* 0x0000000402048211 */ /* 0x001fc800078210ff */
[----:B------:R-:W-:Y:S01]  /*11a80*/  @!P0 LEA.HI.X R5, R2, R5, R0, 0x2, P1 ;  /* 0x0000000502058211 */ /* 0x000fe200008f1400 */
[----:B------:R-:W-:Y:S02]  /*11a90*/  IMAD.U32 R2, RZ, RZ, UR47 ;  /* 0x0000002fff027e24 */ /* 0x000fe4000f8e00ff */
        /* <DEDUP_REMOVED lines=14> */
.L_x_4291:
[----:B------:R-:W-:Y:S01]  /*11b80*/  IMAD R27, R18, 0x8, R17 ;  /* 0x00000008121b7824 */ /* 0x000fe200078e0211 */
[----:B------:R-:W-:Y:S01]  /*11b90*/  SHF.L.U32 R0, R23, 0x1f, RZ ;  /* 0x0000001f17007819 */ /* 0x000fe200000006ff */
[----:B------:R-:W-:Y:S03]  /*11ba0*/  BSSY B0, `(.L_x_4292) ;  /* 0x0000003000007945 */ /* 0x000fe60003800000 */
[----:B------:R-:W0:Y:S02]  /*11bb0*/  SYNCS.PHASECHK.TRANS64.TRYWAIT P0, [R27+URZ+0x38840], R0 ;  /* 0x038840001b0075a7 */ /* 0x000e24000800017f */
[----:B0-----:R-:W-:Y:S05]  /*11bc0*/  @!P0 BRA `(.L_x_4293) ;  /* 0x0000003800ac8947 */ /* 0x001fea0003800000 */
.L_x_4350:
[----:B------:R-:W-:Y:S05]  /*11bd0*/  BSYNC B0 ;  /* 0x0000000000007941 */ /* 0x000fea0003800000 */
.L_x_4292:
        /* <DEDUP_REMOVED lines=47> */
[----:B-1----:R-:W-:Y:S01]  /*11ed0*/  @P0 IMAD.X R3, RZ, RZ, R2, P1 ;  /* 0x000000ffff030224 */ /* 0x002fe200008e0602 */
[----:B------:R-:W-:-:S05]  /*11ee0*/  @P0 MOV R2, R6 ;  /* 0x0000000600020202 */ /* 0x000fca0000000f00 */
        /* <DEDUP_REMOVED lines=10> */
.L_x_4360:
        /* <DEDUP_REMOVED lines=10> */
.L_x_4295:
        /* <DEDUP_REMOVED lines=11> */
.L_x_4296:
        /* <DEDUP_REMOVED lines=24> */
.L_x_4298:
[----:B------:R-:W-:Y:S05]  /*12260*/  BSYNC B6 ;  /* 0x0000000000067941 */ /* 0x000fea0003800000 */
.L_x_4297:
[----:B------:R-:W2:Y:S01]  /*12270*/  S2R R20, SR_TID.X ;  /* 0x0000000000147919 */ /* 0x000ea20000002100 */
[----:B------:R-:W-:Y:S01]  /*12280*/  UISETP.NE.AND UP0, UPT, UR50, URZ, UPT ;  /* 0x0000003f3200728c */ /* 0x000fe2000bf05270 */
[----:B------:R-:W-:Y:S01]  /*12290*/  IMAD.U32 R34, RZ, RZ, UR42 ;  /* 0x0000002aff227e24 */ /* 0x000fe2000f8e00ff */
[----:B------:R-:W-:Y:S01]  /*122a0*/  R2UR UR6, R24 ;  /* 0x00000000180672ca */ /* 0x000fe200000e0000 */
[----:B------:R-:W-:Y:S01]  /*122b0*/  ULDC.64 UR8, c[0x0][0x2d8] ;  /* 0x0000b60000087ab9 */ /* 0x000fe20000000a00 */
[----:B------:R-:W-:Y:S02]  /*122c0*/  R2UR UR7, R19 ;  /* 0x00000000130772ca */ /* 0x000fe400000e0000 */
[----:B------:R-:W-:Y:S02]  /*122d0*/  PLOP3.LUT P0, PT, PT, PT, UP0, 0x80, 0x0 ;  /* 0x000000000000781c */ /* 0x000fe40003f0f008 */
[----:B------:R-:W-:-:S03]  /*122e0*/  LOP3.LUT P5, RZ, R16, 0x100000, RZ, 0xc0, !PT ;  /* 0x0010000010ff7812 */ /* 0x000fc600078ac0ff */
[----:B------:R-:W-:-:S04]  /*122f0*/  @UP0 ULDC UR4, c[0x0][0x44c] ;  /* 0x0001130000040ab9 */ /* 0x000fc80000000800 */
[----:B------:R-:W-:-:S04]  /*12300*/  UIMAD UR6, UR6, UR8, URZ ;  /* 0x00000008060672a4 */ /* 0x000fc8000f8e023f */
[----:B------:R-:W-:Y:S01]  /*12310*/  UIMAD UR6, UR7, UR9, UR6 ;  /* 0x00000009070672a4 */ /* 0x000fe2000f8e0206 */
[C---:B--2---:R-:W-:Y:S01]  /*12320*/  LOP3.LUT R21, R20.reuse, 0x7f, RZ, 0xc0, !PT ;  /* 0x0000007f14157812 */ /* 0x044fe200078ec0ff */
[----:B------:R-:W-:-:S03]  /*12330*/  IMAD.SHL.U32 R20, R20, 0x10, RZ ;  /* 0x0000001014147824 */ /* 0x000fc600078e00ff */
[----:B------:R-:W-:-:S04]  /*12340*/  SHF.R.U32.HI R21, RZ, 0x3, R21 ;  /* 0x00000003ff157819 */ /* 0x000fc80000011615 */
[----:B------:R-:W-:Y:S02]  /*12350*/  LOP3.LUT R20, R21, 0x70, R20, 0xf8, !PT ;  /* 0x0000007015147812 */ /* 0x000fe400078ef814 */
[----:B------:R-:W2:Y:S02]  /*12360*/  S2R R21, SR_TID.X ;  /* 0x0000000000157919 */ /* 0x000ea40000002100 */
[----:B------:R-:W-:-:S05]  /*12370*/  LEA R34, R34, R20, 0x6 ;  /* 0x0000001422227211 */ /* 0x000fca00078e30ff */
[----:B------:R-:W-:Y:S01]  /*12380*/  @P0 IMAD.HI.U32 R0, R34, UR4, RZ ;  /* 0x0000000422000c27 */ /* 0x000fe2000f8e00ff */
[----:B------:R-:W-:Y:S01]  /*12390*/  PLOP3.LUT P0, PT, PT, PT, UP0, 0x80, 0x0 ;  /* 0x000000000000781c */ /* 0x000fe20003f0f008 */
[----:B------:R-:W-:Y:S02]  /*123a0*/  @UP0 ULDC UR4, c[0x0][0x450] ;  /* 0x0001140000040ab9 */ /* 0x000fe40000000800 */
[----:B------:R-:W-:-:S10]  /*123b0*/  IMAD.MOV.U32 R6, RZ, RZ, R34 ;  /* 0x000000ffff067224 */ /* 0x000fd400078e0022 */
[----:B------:R-:W-:Y:S02]  /*123c0*/  @P0 SHF.R.U32.HI R6, RZ, UR4, R0 ;  /* 0x00000004ff060c19 */ /* 0x000fe40008011600 */
[----:B------:R-:W-:-:S03]  /*123d0*/  R2UR UR4, R19 ;  /* 0x00000000130472ca */ /* 0x000fc600000e0000 */
[----:B------:R-:W-:Y:S02]  /*123e0*/  IMAD.MOV R7, RZ, RZ, -R6 ;  /* 0x000000ffff077224 */ /* 0x000fe400078e0a06 */
[C---:B--2---:R-:W-:Y:S01]  /*123f0*/  IMAD.SHL.U32 R8, R21.reuse, 0x8, RZ ;  /* 0x0000000815087824 */ /* 0x044fe200078e00ff */
[----:B------:R-:W-:-:S07]  /*12400*/  LOP3.LUT R20, R21, 0x7f, RZ, 0xc0, !PT ;  /* 0x0000007f15147812 */ /* 0x000fce00078ec0ff */
[----:B------:R-:W-:Y:S01]  /*12410*/  UIMAD.WIDE.U32 UR4, UR4, UR8, URZ ;  /* 0x00000008040472a5 */ /* 0x000fe2000f8e003f */
[----:B------:R-:W-:Y:S02]  /*12420*/  LOP3.LUT R8, R8, 0x38, RZ, 0xc0, !PT ;  /* 0x0000003808087812 */ /* 0x000fe400078ec0ff */
[----:B------:R-:W-:Y:S01]  /*12430*/  ULDC.64 UR8, c[0x0][0x2e0] ;  /* 0x0000b80000087ab9 */ /* 0x000fe20000000a00 */
[----:B------:R-:W-:Y:S01]  /*12440*/  UIADD3 UR5, UR5, UR6, URZ ;  /* 0x0000000605057290 */ /* 0x000fe2000fffe03f */
[----:B------:R-:W-:Y:S01]  /*12450*/  SHF.R.U32.HI R9, RZ, 0x3, R20 ;  /* 0x00000003ff097819 */ /* 0x000fe20000011614 */
[----:B------:R-:W-:Y:S02]  /*12460*/  UIMAD UR6, UR49, UR8, URZ ;  /* 0x00000008310672a4 */ /* 0x000fe4000f8e023f */
[----:B------:R-:W-:Y:S02]  /*12470*/  UIMAD.WIDE.U32 UR4, UR36, UR8, UR4 ;  /* 0x00000008240472a5 */ /* 0x000fe4000f8e0004 */
[----:B------:R-:W-:-:S04]  /*12480*/  UIMAD UR6, UR36, UR9, UR6 ;  /* 0x00000009240672a4 */ /* 0x000fc8000f8e0206 */
[----:B------:R-:W-:Y:S02]  /*12490*/  UIADD3 UR6, UR5, UR6, URZ ;  /* 0x0000000605067290 */ /* 0x000fe4000fffe03f */
[----:B0-----:R-:W-:Y:S01]  /*124a0*/  IMAD.U32 R5, RZ, RZ, UR5 ;  /* 0x00000005ff057e24 */ /* 0x001fe2000f8e00ff */
[----:B------:R-:W-:Y:S01]  /*124b0*/  SHF.R.S32.HI R5, RZ, 0x1f, R6 ;  /* 0x0000001fff057819 */ /* 0x000fe20000011406 */
[----:B------:R-:W-:Y:S01]  /*124c0*/  IMAD.U32 R4, RZ, RZ, UR4 ;  /* 0x00000004ff047e24 */ /* 0x000fe2000f8e00ff */
[----:B------:R-:W-:Y:S01]  /*124d0*/  ULDC.64 UR4, c[0x0][0x2d0] ;  /* 0x0000b40000047ab9 */ /* 0x000fe20000000a00 */
[----:B------:R-:W-:Y:S01]  /*124e0*/  IMAD.U32 R3, RZ, RZ, UR6 ;  /* 0x00000006ff037e24 */ /* 0x000fe2000f8e00ff */
[----:B------:R-:W-:Y:S01]  /*124f0*/  ULDC UR6, c[0x0][0x448] ;  /* 0x0001120000067ab9 */ /* 0x000fe20000000800 */
[----:B------:R-:W-:Y:S02]  /*12500*/  IMAD R5, R5, UR4, RZ ;  /* 0x0000000405057c24 */ /* 0x000fe4000f8e02ff */
[----:B------:R-:W-:-:S02]  /*12510*/  IMAD R0, R7, UR6, R34 ;  /* 0x0000000607007c24 */ /* 0x000fc4000f8e0222 */
[----:B------:R-:W-:Y:S02]  /*12520*/  IMAD.MOV.U32 R2, RZ, RZ, R4 ;  /* 0x000000ffff027224 */ /* 0x000fe400078e0004 */
[C---:B------:R-:W-:Y:S01]  /*12530*/  IMAD R4, R6.reuse, UR5, R5 ;  /* 0x0000000506047c24 */ /* 0x040fe2000f8e0205 */
[----:B------:R-:W-:Y:S01]  /*12540*/  SHF.R.S32.HI R5, RZ, 0x1f, R0 ;  /* 0x0000001fff057819 */ /* 0x000fe20000011400 */
        /* <DEDUP_REMOVED lines=13> */
[----:B------:R-:W-:Y:S01]  /*12620*/  IMAD.U32 R4, RZ, RZ, UR42 ;  /* 0x0000002aff047e24 */ /* 0x000fe2000f8e00ff */
[----:B------:R-:W-:Y:S02]  /*12630*/  LOP3.LUT R16, R16, 0xfffffeff, RZ, 0xc0, !PT ;  /* 0xfffffeff10107812 */ /* 0x000fe400078ec0ff */
[----:B------:R-:W2:Y:S01]  /*12640*/  SHFL.IDX PT, R2, R5, RZ, 0x181f ;  /* 0x00181fff05027589 */ /* 0x000ea200000e0000 */
[----:B------:R-:W-:-:S05]  /*12650*/  IMAD R4, R4, 0x40, R9 ;  /* 0x0000004004047824 */ /* 0x000fca00078e0209 */
[----:B------:R-:W-:-:S13]  /*12660*/  ISETP.GE.AND P1, PT, R4, UR39, PT ;  /* 0x0000002704007c0c */ /* 0x000fda000bf26270 */
[----:B------:R-:W-:Y:S02]  /*12670*/  @P1 LOP3.LUT R16, R16, 0x100, RZ, 0xfc, !PT ;  /* 0x0000010010101812 */ /* 0x000fe400078efcff */
[----:B0-----:R-:W-:Y:S02]  /*12680*/  @!P1 LEA R6, P0, R8, R14, 0x1 ;  /* 0x0000000e08069211 */ /* 0x001fe400078008ff */
[----:B------:R-:W0:Y:S01]  /*12690*/  SHFL.IDX PT, R14, R0, 0x1, 0x181f ;  /* 0x00381f00000e7f89 */ /* 0x000e2200000e0000 */
[----:B------:R-:W-:Y:S02]  /*126a0*/  LOP3.LUT R16, R16, 0xffffff7f, RZ, 0xc0, !PT ;  /* 0xffffff7f10107812 */ /* 0x000fe400078ec0ff */
        /* <DEDUP_REMOVED lines=20> */
[----:B--2---:R-:W-:Y:S01]  /*127f0*/  @!P1 IADD3.X R3, RZ, R2, RZ, P0, !PT ;  /* 0x00000002ff039210 */ /* 0x004fe200007fe4ff */
[----:B------:R-:W-:-:S05]  /*12800*/  @!P1 IMAD.MOV.U32 R2, RZ, RZ, R6 ;  /* 0x000000ffff029224 */ /* 0x000fca00078e0006 */
[----:B0-----:R3:W-:Y:S02]  /*12810*/  @!P1 LDGSTS.E.BYPASS.LTC128B.128 [R22+0x21400], desc[UR44][R2.64], !P5 ;  /* 0x2140000002169fae */ /* 0x0017e4000e901d6c */
.L_x_4369:
        /* <DEDUP_REMOVED lines=12> */
.L_x_4300:
        /* <DEDUP_REMOVED lines=11> */
[----:B--2---:R-:W-:Y:S05]  /*12990*/  @!P0 BRA `(.L_x_4302) ;  /* 0x0000000000408947 */ /* 0x004fea0003800000 */
        /* <DEDUP_REMOVED lines=16> */
.L_x_4302:
[----:B------:R-:W-:Y:S05]  /*12aa0*/  BSYNC B6 ;  /* 0x0000000000067941 */ /* 0x000fea0003800000 */
.L_x_4301:
[----:B------:R2:W5:Y:S04]  /*12ab0*/  LDL R21, [R1+0x4] ;  /* 0x0000040001157983 */ /* 0x0005680000100800 */
[----:B------:R2:W5:Y:S01]  /*12ac0*/  LDL R20, [R1] ;  /* 0x0000000001147983 */ /* 0x0005620000100800 */
[----:B------:R-:W-:Y:S01]  /*12ad0*/  UISETP.NE.AND UP0, UPT, UR50, URZ, UPT ;  /* 0x0000003f3200728c */ /* 0x000fe2000bf05270 */
[----:B------:R-:W-:Y:S01]  /*12ae0*/  R2UR UR6, R24 ;  /* 0x00000000180672ca */ /* 0x000fe200000e0000 */
[----:B0-----:R-:W-:Y:S01]  /*12af0*/  IMAD.MOV.U32 R2, RZ, RZ, R34 ;  /* 0x000000ffff027224 */ /* 0x001fe200078e0022 */
[----:B------:R-:W-:Y:S01]  /*12b00*/  R2UR UR7, R19 ;  /* 0x00000000130772ca */ /* 0x000fe200000e0000 */
[----:B------:R-:W-:Y:S01]  /*12b10*/  ULDC.64 UR8, c[0x0][0x3d8] ;  /* 0x0000f60000087ab9 */ /* 0x000fe20000000a00 */
[----:B------:R-:W0:Y:S01]  /*12b20*/  S2R R6, SR_TID.X ;  /* 0x0000000000067919 */ /* 0x000e220000002100 */
[----:B------:R-:W-:-:S02]  /*12b30*/  PLOP3.LUT P0, PT, PT, PT, UP0, 0x80, 0x0 ;  /* 0x000000000000781c */ /* 0x000fc40003f0f008 */
[C---:B------:R-:W-:Y:S02]  /*12b40*/  LOP3.LUT P2, RZ, R16.reuse, 0x20000, RZ, 0xc0, !PT ;  /* 0x0002000010ff7812 */ /* 0x040fe4000784c0ff */
[C---:B------:R-:W-:Y:S01]  /*12b50*/  LOP3.LUT P3, RZ, R16.reuse, 0x10000, RZ, 0xc0, !PT ;  /* 0x0001000010ff7812 */ /* 0x040fe2000786c0ff */
[----:B------:R-:W-:Y:S01]  /*12b60*/  @UP0 ULDC UR4, c[0x0][0x44c] ;  /* 0x0001130000040ab9 */ /* 0x000fe20000000800 */
[C---:B------:R-:W-:Y:S02]  /*12b70*/  LOP3.LUT P4, RZ, R16.reuse, 0x8000, RZ, 0xc0, !PT ;  /* 0x0000800010ff7812 */ /* 0x040fe4000788c0ff */
[----:B------:R-:W-:Y:S01]  /*12b80*/  UIMAD UR6, UR6, UR8, URZ ;  /* 0x00000008060672a4 */ /* 0x000fe2000f8e023f */
[----:B------:R-:W-:-:S03]  /*12b90*/  LOP3.LUT P5, RZ, R16, 0x4000, RZ, 0xc0, !PT ;  /* 0x0000400010ff7812 */ /* 0x000fc600078ac0ff */
[----:B------:R-:W-:Y:S01]  /*12ba0*/  UIMAD UR6, UR7, UR9, UR6 ;  /* 0x00000009070672a4 */ /* 0x000fe2000f8e0206 */
[----:B------:R-:W-:Y:S01]  /*12bb0*/  @P0 IMAD.HI.U32 R0, R34, UR4, RZ ;  /* 0x0000000422000c27 */ /* 0x000fe2000f8e00ff */
[----:B------:R-:W-:Y:S01]  /*12bc0*/  PLOP3.LUT P0, PT, PT, PT, UP0, 0x80, 0x0 ;  /* 0x000000000000781c */ /* 0x000fe20003f0f008 */
[----:B------:R-:W-:Y:S01]  /*12bd0*/  @UP0 ULDC UR4, c[0x0][0x450] ;  /* 0x0001140000040ab9 */ /* 0x000fe20000000800 */
[----:B------:R-:W-:-:S11]  /*12be0*/  ULDC UR7, c[0x0][0x448] ;  /* 0x0001120000077ab9 */ /* 0x000fd60000000800 */
[----:B------:R-:W-:Y:S02]  /*12bf0*/  @P0 SHF.R.U32.HI R2, RZ, UR4, R0 ;  /* 0x00000004ff020c19 */ /* 0x000fe40008011600 */
[----:B------:R-:W-:Y:S02]  /*12c00*/  R2UR UR4, R19 ;  /* 0x00000000130472ca */ /* 0x000fe400000e0000 */
[--C-:B------:R-:W-:Y:S01]  /*12c10*/  SHF.R.S32.HI R0, RZ, 0x1f, R2.reuse ;  /* 0x0000001fff007819 */ /* 0x100fe20000011402 */
[----:B------:R-:W-:Y:S02]  /*12c20*/  IMAD.MOV R5, RZ, RZ, -R2 ;  /* 0x000000ffff057224 */ /* 0x000fe400078e0a02 */
[----:B0-----:R-:W-:Y:S02]  /*12c30*/  IMAD.SHL.U32 R8, R6, 0x8, RZ ;  /* 0x0000000806087824 */ /* 0x001fe400078e00ff */
[----:B------:R-:W-:-:S03]  /*12c40*/  IMAD R5, R5, UR7, R34 ;  /* 0x0000000705057c24 */ /* 0x000fc6000f8e0222 */
[----:B------:R-:W-:-:S03]  /*12c50*/  LOP3.LUT R8, R8, 0x38, RZ, 0xc0, !PT ;  /* 0x0000003808087812 */ /* 0x000fc600078ec0ff */
[----:B------:R-:W-:-:S03]  /*12c60*/  UIMAD.WIDE.U32 UR4, UR4, UR8, URZ ;  /* 0x00000008040472a5 */ /* 0x000fc6000f8e003f */
[----:B------:R-:W-:Y:S01]  /*12c70*/  ULDC.64 UR8, c[0x0][0x3e0] ;  /* 0x0000f80000087ab9 */ /* 0x000fe20000000a00 */
[----:B------:R-:W-:Y:S02]  /*12c80*/  UIADD3 UR5, UR5, UR6, URZ ;  /* 0x0000000605057290 */ /* 0x000fe4000fffe03f */
[----:B------:R-:W-:Y:S02]  /*12c90*/  UIMAD UR6, UR49, UR8, URZ ;  /* 0x00000008310672a4 */ /* 0x000fe4000f8e023f */
[----:B------:R-:W-:Y:S02]  /*12ca0*/  UIMAD.WIDE.U32 UR4, UR36, UR8, UR4 ;  /* 0x00000008240472a5 */ /* 0x000fe4000f8e0004 */
[----:B------:R-:W-:-:S03]  /*12cb0*/  UIMAD UR6, UR36, UR9, UR6 ;  /* 0x00000009240672a4 */ /* 0x000fc6000f8e0206 */
[----:B------:R-:W-:Y:S01]  /*12cc0*/  ULDC.64 UR8, c[0x0][0x3d0] ;  /* 0x0000f40000087ab9 */ /* 0x000fe20000000a00 */
[----:B------:R-:W-:Y:S01]  /*12cd0*/  UIADD3 UR5, UR5, UR6, URZ ;  /* 0x0000000605057290 */ /* 0x000fe2000fffe03f */
[----:B------:R-:W-:Y:S01]  /*12ce0*/  IMAD R7, R0, UR8, RZ ;  /* 0x0000000800077c24 */ /* 0x000fe2000f8e02ff */
[----:B------:R-:W-:Y:S01]  /*12cf0*/  SHF.R.S32.HI R0, RZ, 0x1f, R5 ;  /* 0x0000001fff007819 */ /* 0x000fe20000011405 */
[----:B------:R-:W-:Y:S02]  /*12d00*/  IMAD.U32 R3, RZ, RZ, UR8 ;  /* 0x00000008ff037e24 */ /* 0x000fe4000f8e00ff */
        /* <DEDUP_REMOVED lines=12> */
[----:B--2---:R-:W-:Y:S06]  /*12dd0*/  BRA.DIV UR4, `(.L_x_4303) ;  /* 0x0000003204987947 */ /* 0x004fec000b800000 */
[----:B------:R-:W0:Y:S01]  /*12de0*/  SHFL.IDX PT, R14, R0, RZ, 0x181f ;  /* 0x00181fff000e7589 */ /* 0x000e2200000e0000 */
[C---:B------:R-:W-:Y:S02]  /*12df0*/  LOP3.LUT P1, RZ, R16.reuse, 0x40, RZ, 0xc0, !PT ;  /* 0x0000004010ff7812 */ /* 0x040fe4000782c0ff */
[C---:B------:R-:W-:Y:S01]  /*12e00*/  LOP3.LUT P6, RZ, R16.reuse, 0x40000, RZ, 0xc0, !PT ;  /* 0x0004000010ff7812 */ /* 0x040fe200078cc0ff */
[----:B------:R-:W2:Y:S01]  /*12e10*/  SHFL.IDX PT, R2, R4, RZ, 0x181f ;  /* 0x00181fff04027589 */ /* 0x000ea200000e0000 */
[----:B------:R-:W-:Y:S02]  /*12e20*/  P2R R5, PR, RZ, 0x2 ;  /* 0x00000002ff057803 */ /* 0x000fe40000000000 */
[----:B------:R-:W-:-:S04]  /*12e30*/  LOP3.LUT P1, RZ, R16, 0x80, RZ, 0xc0, !PT ;  /* 0x0000008010ff7812 */ /* 0x000fc8000782c0ff */
[----:B------:R-:W-:Y:S02]  /*12e40*/  P2R R6, PR, RZ, 0x2 ;  /* 0x00000002ff067803 */ /* 0x000fe40000000000 */
[----:B------:R-:W-:-:S13]  /*12e50*/  LOP3.LUT P1, RZ, R16, 0x100, RZ, 0xc0, !PT ;  /* 0x0000010010ff7812 */ /* 0x000fda000782c0ff */
[----:B0-----:R-:W-:Y:S02]  /*12e60*/  @!P1 LEA R7, P0, R8, R14, 0x1 ;  /* 0x0000000e08079211 */ /* 0x001fe400078008ff */
[----:B------:R-:W0:Y:S03]  /*12e70*/  SHFL.IDX PT, R14, R0, 0x1, 0x181f ;  /* 0x00381f00000e7f89 */ /* 0x000e2600000e0000 */
[----:B--2---:R-:W-:Y:S01]  /*12e80*/  @!P1 IMAD.X R3, RZ, RZ, R2, P0 ;  /* 0x000000ffff039224 */ /* 0x004fe200000e0602 */
[----:B------:R-:W-:Y:S01]  /*12e90*/  LOP3.LUT P0, RZ, R16, 0x80000, RZ, 0xc0, !PT ;  /* 0x0008000010ff7812 */ /* 0x000fe2000780c0ff */
[----:B------:R-:W-:-:S12]  /*12ea0*/  @!P1 IMAD.MOV.U32 R2, RZ, RZ, R7 ;  /* 0x000000ffff029224 */ /* 0x000fd800078e0007 */
        /* <DEDUP_REMOVED lines=10> */
[----:B------:R-:W-:-:S03]  /*12f50*/  ISETP.NE.AND P1, PT, R6, RZ, PT ;  /* 0x000000ff0600720c */ /* 0x000fc60003f25270 */
[----:B------:R-:W3:Y:S10]  /*12f60*/  SHFL.IDX PT, R6, R4, 0x1, 0x181f ;  /* 0x00381f0004067f89 */ /* 0x000ef400000e0000 */
[----:B0-----:R-:W-:-:S02]  /*12f70*/  @!P1 LEA R7, P0, R8, R14, 0x1 ;  /* 0x0000000e08079211 */ /* 0x001fc400078008ff */
[----:B------:R-:W0:Y:S03]  /*12f80*/  SHFL.IDX PT, R14, R0, 0x2, 0x181f ;  /* 0x00581f00000e7f89 */ /* 0x000e2600000e0000 */
[----:B--2---:R-:W-:Y:S02]  /*12f90*/  @!P1 IMAD.MOV.U32 R2, RZ, RZ, R7 ;  /* 0x000000ffff029224 */ /* 0x004fe400078e0007 */
[----:B---3--:R-:W-:Y:S01]  /*12fa0*/  @!P1 IMAD.X R6, RZ, RZ, R6, P0 ;  /* 0x000000ffff069224 */ /* 0x008fe200000e0606 */
[----:B------:R-:W-:-:S03]  /*12fb0*/  LOP3.LUT P0, RZ, R16, 0x80000, RZ, 0xc0, !PT ;  /* 0x0008000010ff7812 */ /* 0x000fc6000780c0ff */
[----:B------:R-:W-:-:S10]  /*12fc0*/  @!P1 IMAD.MOV.U32 R3, RZ, RZ, R6 ;  /* 0x000000ffff039224 */ /* 0x000fd400078e0006 */
        /* <DEDUP_REMOVED lines=11> */
[----:B------:R-:W3:Y:S04]  /*13080*/  SHFL.IDX PT, R5, R4, 0x2, 0x181f ;  /* 0x00581f0004057f89 */ /* 0x000ee800000e0000 */
[----:B------:R-:W4:Y:S06]  /*13090*/  SHFL.IDX PT, R4, R4, 0x3, 0x181f ;  /* 0x00781f0004047f89 */ /* 0x000f2c00000e0000 */
[----:B0-----:R-:W-:-:S05]  /*130a0*/  @!P1 LEA R14, P0, R8, R14, 0x1 ;  /* 0x0000000e080e9211 */ /* 0x001fca00078008ff */
[----:B--2---:R-:W-:Y:S02]  /*130b0*/  @!P1 IMAD.MOV.U32 R2, RZ, RZ, R14 ;  /* 0x000000ffff029224 */ /* 0x004fe400078e000e */
[----:B------:R0:W2:Y:S01]  /*130c0*/  SHFL.IDX PT, R14, R0, 0x3, 0x181f ;  /* 0x00781f00000e7f89 */ /* 0x0000a200000e0000 */
[----:B---3--:R-:W-:Y:S01]  /*130d0*/  @!P1 IMAD.X R5, RZ, RZ, R5, P0 ;  /* 0x000000ffff059224 */ /* 0x008fe200000e0605 */
        /* <DEDUP_REMOVED lines=11> */
[----:B--2-4-:R0:W-:Y:S02]  /*13190*/  @!P1 LDGSTS.E.BYPASS.LTC128B.128 [R22+0x35400], desc[UR44][R2.64+0x380], P0 ;  /* 0x3540038002169fae */ /* 0x0141e40008101d6c */
.L_x_4379:
        /* <DEDUP_REMOVED lines=20> */
.L_x_4304:
        /* <DEDUP_REMOVED lines=18> */
.L_x_4380:
[----:B------:R-:W-:Y:S05]  /*13400*/  BSYNC B0 ;  /* 0x0000000000007941 */ /* 0x000fea0003800000 */
.L_x_4305:
[----:B------:R-:W-:-:S05]  /*13410*/  IMAD.U32 R2, RZ, RZ, UR47 ;  /* 0x0000002fff027e24 */ /* 0x000fca000f8e00ff */
[----:B------:R-:W-:-:S13]  /*13420*/  ISETP.NE.AND P0, PT, R2, 0x3, PT ;  /* 0x000000030200780c */ /* 0x000fda0003f05270 */
[----:B------:R-:W-:Y:S05]  /*13430*/  @!P0 BRA `(.L_x_4307) ;  /* 0x0000000000048947 */ /* 0x000fea0003800000 */
[----:B------:R-:W-:Y:S01]  /*13440*/  BPT.TRAP 0x1 ;  /* 0x000000040000795c */ /* 0x000fe20000300000 */
.L_x_4307:
[----:B0-----:R-:W-:Y:S01]  /*13450*/  SHF.L.U32 R0, R23, 0x1f, RZ ;  /* 0x0000001f17007819 */ /* 0x001fe200000006ff */
[----:B------:R-:W-:Y:S03]  /*13460*/  BSSY B0, `(.L_x_4308) ;  /* 0x0000003000007945 */ /* 0x000fe60003800000 */
[----:B------:R-:W0:Y:S02]  /*13470*/  SYNCS.PHASECHK.TRANS64.TRYWAIT P0, [R27+URZ+0x38860], R0 ;  /* 0x038860001b0075a7 */ /* 0x000e24000800017f */
[----:B0-----:R-:W-:Y:S05]  /*13480*/  @!P0 BRA `(.L_x_4309) ;  /* 0x0000003000d88947 */ /* 0x001fea0003800000 */
.L_x_4381:
[----:B------:R-:W-:Y:S05]  /*13490*/  BSYNC B0 ;  /* 0x0000000000007941 */ /* 0x000fea0003800000 */
.L_x_4308:
        /* <DEDUP_REMOVED lines=38> */
[----:B------:R-:W-:-:S02]  /*13700*/  @P1 LOP3.LUT R16, R16, 0x40, RZ, 0xfc, !PT ;  /* 0x0000004010101812 */ /* 0x000fc400078efcff */
[----:B0-----:R-:W-:-:S04]  /*13710*/  SHF.L.U32 R2, R2, 0x3, RZ ;  /* 0x0000000302027819 */ /* 0x001fc800000006ff */
        /* <DEDUP_REMOVED lines=68> */
.L_x_4391:
        /* <DEDUP_REMOVED lines=25> */
.L_x_4311:
        /* <DEDUP_REMOVED lines=11> */
.L_x_4312:
[----:B------:R-:W-:Y:S01]  /*13da0*/  UISETP.GE.AND UP0, UPT, UR43, 0x2, UPT ;  /* 0x000000022b00788c */ /* 0x000fe2000bf06270 */
[----:B------:R0:W-:Y:S05]  /*13db0*/  SYNCS.ARRIVE.TRANS64.A1T0 RZ, [R27+URZ+0x38850], RZ ;  /* 0x038850ff1bff79a7 */ /* 0x0001ea000810003f */
[----:B------:R-:W-:-:S13]  /*13dc0*/  PLOP3.LUT P0, PT, PT, PT, UP0, 0x40, 0x0 ;  /* 0x000000000000781c */ /* 0x000fda0003f0e808 */
[----:B0-----:R-:W-:Y:S05]  /*13dd0*/  @P0 BRA `(.L_x_4313) ;  /* 0x0000000c00b00947 */ /* 0x001fea0003800000 */
[----:B------:R-:W-:Y:S01]  /*13de0*/  UIADD3 UR4, UR43, -0x2, URZ ;  /* 0xfffffffe2b047890 */ /* 0x000fe2000fffe03f */
[----:B------:R-:W-:Y:S05]  /*13df0*/  BSSY B0, `(.L_x_4313) ;  /* 0x00000ea000007945 */ /* 0x000fea0003800000 */
[----:B------:R-:W-:-:S07]  /*13e00*/  IMAD.U32 R9, RZ, RZ, UR4 ;  /* 0x00000004ff097e24 */ /* 0x000fce000f8e00ff */
.L_x_4326:
[----:B0-----:R-:W0:Y:S01]  /*13e10*/  S2R R2, SR_TID.X ;  /* 0x0000000000027919 */ /* 0x001e220000002100 */
[----:B--2---:R-:W-:Y:S02]  /*13e20*/  IMAD R8, R9, 0x40, R31 ;  /* 0x0000004009087824 */ /* 0x004fe400078e021f */
        /* <DEDUP_REMOVED lines=23> */
[----:B------:R-:W-:Y:S02]  /*13fa0*/  MOV R11, UR47 ;  /* 0x0000002f000b7c02 */ /* 0x000fe40008000f00 */
[----:B0-----:R-:W-:-:S04]  /*13fb0*/  @!P1 LEA R6, P0, R2, R6, 0x2 ;  /* 0x0000000602069211 */ /* 0x001fc800078010ff */
[----:B------:R-:W-:Y:S02]  /*13fc0*/  @!P1 LEA.HI.X R7, R2, R7, R3, 0x2, P0 ;  /* 0x0000000702079211 */ /* 0x000fe400000f1403 */
[----:B------:R-:W-:-:S03]  /*13fd0*/  ISETP.NE.AND P0, PT, R18, 0x2, PT ;  /* 0x000000021200780c */ /* 0x000fc60003f05270 */
[----:B------:R0:W5:Y:S01]  /*13fe0*/  @!P1 LDG.E R4, desc[UR44][R6.64] ;  /* 0x0000002c06049981 */ /* 0x000162000c1e1900 */
[----:B------:R-:W-:Y:S02]  /*13ff0*/  ISETP.NE.AND P1, PT, R11, 0x3, PT ;  /* 0x000000030b00780c */ /* 0x000fe40003f25270 */
        /* <DEDUP_REMOVED lines=9> */
[----:B------:R-:W-:Y:S01]  /*14090*/  ISETP.GT.AND P3, PT, R2, RZ, PT ;  /* 0x000000ff0200720c */ /* 0x000fe20003f64270 */
[----:B0-----:R-:W-:-:S12]  /*140a0*/  @!P1 BRA `(.L_x_4314) ;  /* 0x0000000000049947 */ /* 0x001fd80003800000 */
[----:B------:R-:W-:Y:S01]  /*140b0*/  BPT.TRAP 0x1 ;  /* 0x000000040000795c */ /* 0x000fe20000300000 */
.L_x_4314:
[----:B------:R-:W-:Y:S01]  /*140c0*/  IMAD R8, R18, 0x8, R17 ;  /* 0x0000000812087824 */ /* 0x000fe200078e0211 */
[----:B------:R-:W-:Y:S01]  /*140d0*/  SHF.L.U32 R20, R23, 0x1f, RZ ;  /* 0x0000001f17147819 */ /* 0x000fe200000006ff */
[----:B------:R-:W-:Y:S01]  /*140e0*/  BSSY B1, `(.L_x_4315) ;  /* 0x0000004000017945 */ /* 0x000fe20003800000 */
[----:B------:R-:W-:Y:S02]  /*140f0*/  SHF.R.S32.HI R7, RZ, 0x1f, R5 ;  /* 0x0000001fff077819 */ /* 0x000fe40000011405 */
[----:B------:R-:W0:Y:S02]  /*14100*/  SYNCS.PHASECHK.TRANS64.TRYWAIT P0, [R8+URZ+0x38840], R20 ;  /* 0x03884014080075a7 */ /* 0x000e24000800017f */
[----:B0-----:R-:W-:Y:S05]  /*14110*/  @!P0 BRA `(.L_x_4316) ;  /* 0x0000002c00d08947 */ /* 0x001fea0003800000 */
.L_x_4392:
[----:B------:R-:W-:Y:S05]  /*14120*/  BSYNC B1 ;  /* 0x0000000000017941 */ /* 0x000fea0003800000 */
.L_x_4315:
        /* <DEDUP_REMOVED lines=18> */
[----:B-1----:R-:W-:Y:S01]  /*14250*/  IMAD.IADD R27, R6, 0x1, R3 ;  /* 0x00000001061b7824 */ /* 0x002fe200078e0203 */
[----:B------:R-:W-:Y:S01]  /*14260*/  UMOV UR4, 0xffffffff ;  /* 0xffffffff00047882 */ /* 0x000fe20000000000 */
[----:B------:R-:W-:-:S03]  /*14270*/  IMAD R6, R18, 0x1000, R32 ;  /* 0x0000100012067824 */ /* 0x000fc600078e0220 */
[----:B------:R-:W-:Y:S01]  /*14280*/  LEA.HI.X R27, R2, UR5, R27, 0x1, P0 ;  /* 0x00000005021b7c11 */ /* 0x000fe200080f0c1b */
        /* <DEDUP_REMOVED lines=20> */
.L_x_4402:
        /* <DEDUP_REMOVED lines=8> */
.L_x_4318:
        /* <DEDUP_REMOVED lines=11> */
.L_x_4319:
[----:B------:R2:W-:Y:S01]  /*14500*/  SYNCS.ARRIVE.TRANS64.A1T0 RZ, [R8+URZ+0x38830], RZ ;  /* 0x038830ff08ff79a7 */ /* 0x0005e2000810003f */
[----:B------:R-:W-:Y:S05]  /*14510*/  @!P2 BRA `(.L_x_4320) ;  /* 0x000000000004a947 */ /* 0x000fea0003800000 */
[----:B------:R-:W-:Y:S01]  /*14520*/  BPT.TRAP 0x1 ;  /* 0x000000040000795c */ /* 0x000fe20000300000 */
.L_x_4320:
[----:B------:R-:W3:Y:S01]  /*14530*/  SYNCS.PHASECHK.TRANS64.TRYWAIT P0, [R8+URZ+0x38860], R20 ;  /* 0x03886014080075a7 */ /* 0x000ee2000800017f */
[----:B------:R-:W-:Y:S04]  /*14540*/  BSSY B1, `(.L_x_4321) ;  /* 0x0000002000017945 */ /* 0x000fe80003800000 */
[----:B---3--:R-:W-:Y:S05]  /*14550*/  @!P0 BRA `(.L_x_4322) ;  /* 0x0000002c00f08947 */ /* 0x008fea0003800000 */
.L_x_4403:
[----:B------:R-:W-:Y:S05]  /*14560*/  BSYNC B1 ;  /* 0x0000000000017941 */ /* 0x000fea0003800000 */
.L_x_4321:
[----:B------:R-:W-:Y:S01]  /*14570*/  ULDC.64 UR4, c[0x0][0x328] ;  /* 0x0000ca0000047ab9 */ /* 0x000fe20000000a00 */
[C---:B------:R-:W-:Y:S01]  /*14580*/  LOP3.LUT P5, RZ, R16.reuse, 0x8, RZ, 0xc0, !PT ;  /* 0x0000000810ff7812 */ /* 0x040fe200078ac0ff */
[----:B------:R-:W-:Y:S01]  /*14590*/  IMAD R2, R7, UR4, RZ ;  /* 0x0000000407027c24 */ /* 0x000fe2000f8e02ff */
[----:B------:R-:W-:Y:S01]  /*145a0*/  LOP3.LUT P4, RZ, R16, 0x4, RZ, 0xc0, !PT ;  /* 0x0000000410ff7812 */ /* 0x000fe2000788c0ff */
[----:B-1----:R-:W-:Y:S02]  /*145b0*/  IMAD R21, R18, 0x7000, R6 ;  /* 0x0000700012157824 */ /* 0x002fe400078e0206 */
        /* <DEDUP_REMOVED lines=24> */
[----:B------:R-:W3:Y:S03]  /*14740*/  SHFL.IDX PT, R2, R10, 0x1, 0x181f ;  /* 0x00381f000a027f89 */ /* 0x000ee600000e0000 */
[----:B------:R-:W-:-:S02]  /*14750*/  LOP3.LUT P3, RZ, R16, 0x200, RZ, 0xc0, !PT ;  /* 0x0000020010ff7812 */ /* 0x000fc4000786c0ff */
[C---:B------:R-:W-:Y:S02]  /*14760*/  LOP3.LUT P6, RZ, R16.reuse, 0x20, RZ, 0xc0, !PT ;  /* 0x0000002010ff7812 */ /* 0x040fe400078cc0ff */
[C---:B------:R-:W-:Y:S02]  /*14770*/  LOP3.LUT P2, RZ, R16.reuse, 0x10, RZ, 0xc0, !PT ;  /* 0x0000001010ff7812 */ /* 0x040fe4000784c0ff */
[----:B------:R-:W-:Y:S02]  /*14780*/  LOP3.LUT R16, R16, 0xff7fffff, RZ, 0xc0, !PT ;  /* 0xff7fffff10107812 */ /* 0x000fe400078ec0ff */
[----:B0-----:R-:W-:-:S05]  /*14790*/  IADD3 R6, P0, R14, R0, RZ ;  /* 0x000000000e067210 */ /* 0x001fca0007f1e0ff */
[----:B------:R-:W-:Y:S01]  /*147a0*/  @P3 LOP3.LUT R16, R16, 0x800000, RZ, 0xfc, !PT ;  /* 0x0080000010103812 */ /* 0x000fe200078efcff */
[----:B------:R-:W-:Y:S01]  /*147b0*/  SHFL.IDX PT, R14, R10, 0x3, 0x181f ;  /* 0x00781f000a0e7f89 */ /* 0x000fe200000e0000 */
[----:B-1----:R-:W-:-:S03]  /*147c0*/  IMAD.X R7, RZ, RZ, R3, P0 ;  /* 0x000000ffff077224 */ /* 0x002fc600000e0603 */
[----:B------:R-:W0:Y:S01]  /*147d0*/  SHFL.IDX PT, R3, R20, 0x1, 0x181f ;  /* 0x00381f0014037f89 */ /* 0x000e2200000e0000 */
[----:B---3--:R-:W-:-:S03]  /*147e0*/  IADD3 R4, P0, R2, R0, RZ ;  /* 0x0000000002047210 */ /* 0x008fc60007f1e0ff */
[----:B------:R-:W1:Y:S04]  /*147f0*/  SHFL.IDX PT, R2, R10, 0x2, 0x181f ;  /* 0x00581f000a027f89 */ /* 0x000e6800000e0000 */
[----:B------:R-:W-:Y:S01]  /*14800*/  LDGSTS.E.BYPASS.LTC128B.128 [R21+0x400], desc[UR44][R6.64], !P1 ;  /* 0x0040000006157fae */ /* 0x000fe2000c901d6c */
[----:B------:R-:W-:-:S03]  /*14810*/  ISETP.NE.U32.AND P1, PT, R28, RZ, PT ;  /* 0x000000ff1c00720c */ /* 0x000fc60003f25070 */
[----:B------:R-:W-:Y:S01]  /*14820*/  LDGSTS.E.BYPASS.LTC128B.128 [R21+0x2400], desc[UR44][R6.64+0x80], !P3 ;  /* 0x0240008006157fae */ /* 0x000fe2000d901d6c */
[----:B------:R-:W-:-:S03]  /*14830*/  LOP3.LUT P3, RZ, R16, 0x400, RZ, 0xc0, !PT ;  /* 0x0000040010ff7812 */ /* 0x000fc6000786c0ff */
[----:B------:R-:W-:Y:S04]  /*14840*/  LDGSTS.E.BYPASS.LTC128B.128 [R21+0x4400], desc[UR44][R6.64+0x100], !P6 ;  /* 0x0440010006157fae */ /* 0x000fe8000f101d6c */
[----:B------:R-:W-:Y:S01]  /*14850*/  LDGSTS.E.BYPASS.LTC128B.128 [R21+0x6400], desc[UR44][R6.64+0x180], !P2 ;  /* 0x0640018006157fae */ /* 0x000fe2000d101d6c */
[----:B0-----:R-:W-:-:S03]  /*14860*/  IADD3.X R5, RZ, R3, RZ, P0, !PT ;  /* 0x00000003ff057210 */ /* 0x001fc600007fe4ff */
[----:B------:R-:W-:Y:S01]  /*14870*/  LDGSTS.E.BYPASS.LTC128B.128 [R21+0x8400], desc[UR44][R6.64+0x200], !P5 ;  /* 0x0840020006157fae */ /* 0x000fe2000e901d6c */
[----:B-1----:R-:W-:-:S03]  /*14880*/  IADD3 R2, P0, R2, R0, RZ ;  /* 0x0000000002027210 */ /* 0x002fc60007f1e0ff */
[----:B------:R-:W0:Y:S04]  /*14890*/  SHFL.IDX PT, R3, R20, 0x2, 0x181f ;  /* 0x00581f0014037f89 */ /* 0x000e2800000e0000 */
[----:B------:R-:W-:Y:S04]  /*148a0*/  LDGSTS.E.BYPASS.LTC128B.128 [R21+0xa400], desc[UR44][R6.64+0x280], !P4 ;  /* 0x0a40028006157fae */ /* 0x000fe8000e101d6c */
[----:B------:R-:W1:Y:S01]  /*148b0*/  SHFL.IDX PT, R20, R20, 0x3, 0x181f ;  /* 0x00781f0014147f89 */ /* 0x000e6200000e0000 */
        /* <DEDUP_REMOVED lines=24> */
[----:B-1----:R3:W-:Y:S02]  /*14a40*/  LDGSTS.E.BYPASS.LTC128B.128 [R21+0xf400], desc[UR44][R2.64+0x380], P1 ;  /* 0x0f40038002157fae */ /* 0x0027e40008901d6c */
.L_x_4413:
[----:B---3--:R-:W-:Y:S02]  /*14a50*/  P2R R4, PR, RZ, 0x2 ;  /* 0x00000002ff047803 */ /* 0x008fe40000000000 */
        /* <DEDUP_REMOVED lines=22> */
.L_x_4324:
        /* <DEDUP_REMOVED lines=11> */
.L_x_4325:
[----:B------:R0:W-:Y:S01]  /*14c70*/  SYNCS.ARRIVE.TRANS64.A1T0 RZ, [R8+URZ+0x38850], RZ ;  /* 0x038850ff08ff79a7 */ /* 0x0001e2000810003f */
[----:B------:R-:W-:Y:S05]  /*14c80*/  @P3 BRA `(.L_x_4326) ;  /* 0xfffffff000603947 */ /* 0x000fea000383ffff */
[----:B------:R-:W-:Y:S05]  /*14c90*/  BSYNC B0 ;  /* 0x0000000000007941 */ /* 0x000fea0003800000 */
.L_x_4313:
[----:B------:R-:W3:Y:S01]  /*14ca0*/  S2R R0, SR_TID.X ;  /* 0x0000000000007919 */ /* 0x000ee20000002100 */
[----:B------:R-:W-:Y:S01]  /*14cb0*/  VIADD R18, R18, 0x1 ;  /* 0x0000000112127836 */ /* 0x000fe20000000000 */
[----:B------:R-:W-:Y:S04]  /*14cc0*/  BSSY B0, `(.L_x_4327) ;  /* 0x0000013000007945 */ /* 0x000fe80003800000 */
[----:B------:R-:W-:-:S04]  /*14cd0*/  ISETP.NE.AND P0, PT, R18, 0x2, PT ;  /* 0x000000021200780c */ /* 0x000fc80003f05270 */
[----:B------:R-:W-:Y:S02]  /*14ce0*/  SEL R18, R18, RZ, P0 ;  /* 0x000000ff12127207 */ /* 0x000fe40000000000 */
[----:B---3--:R-:W-:Y:S02]  /*14cf0*/  LOP3.LUT R2, R0, 0x7f, RZ, 0xc0, !PT ;  /* 0x0000007f00027812 */ /* 0x008fe400078ec0ff */
[----:B------:R-:W-:Y:S02]  /*14d00*/  SEL R0, RZ, 0x1, P0 ;  /* 0x00000001ff007807 */ /* 0x000fe40000000000 */
[----:B------:R-:W-:-:S13]  /*14d10*/  ISETP.NE.AND P1, PT, R2, RZ, PT ;  /* 0x000000ff0200720c */ /* 0x000fda0003f25270 */
[----:B------:R-:W-:Y:S05]  /*14d20*/  @P1 BRA `(.L_x_4328) ;  /* 0x0000000000301947 */ /* 0x000fea0003800000 */
[----:B------:R-:W3:Y:S01]  /*14d30*/  S2R R7, SR_LANEID ;  /* 0x0000000000077919 */ /* 0x000ee20000000000 */
[----:B------:R-:W-:Y:S01]  /*14d40*/  VOTEU.ANY UR4, UPT, PT ;  /* 0x0000000000047886 */ /* 0x000fe200038e0100 */
[----:B------:R-:W4:Y:S01]  /*14d50*/  LDC.64 R2, c[0x0][0xd80] ;  /* 0x00036000ff027b82 */ /* 0x000f220000000a00 */
[----:B------:R-:W3:Y:S08]  /*14d60*/  FLO.U32 R4, UR4 ;  /* 0x0000000400047d00 */ /* 0x000ef000080e0000 */
[----:B------:R-:W4:Y:S01]  /*14d70*/  POPC R5, UR4 ;  /* 0x0000000400057d09 */ /* 0x000f220008000000 */
[----:B---3--:R-:W-:-:S13]  /*14d80*/  ISETP.EQ.U32.AND P0, PT, R4, R7, PT ;  /* 0x000000070400720c */ /* 0x008fda0003f02070 */
[----:B----4-:R-:W3:Y:S01]  /*14d90*/  @P0 ATOMG.E.ADD.STRONG.GPU PT, R3, desc[UR44][R2.64], R5 ;  /* 0x00000005020309a8 */ /* 0x010ee200081ee1ec */
[----:B------:R-:W4:Y:S02]  /*14da0*/  S2R R6, SR_LTMASK ;  /* 0x0000000000067919 */ /* 0x000f240000003900 */
[----:B----4-:R-:W-:-:S04]  /*14db0*/  LOP3.LUT R6, R6, UR4, RZ, 0xc0, !PT ;  /* 0x0000000406067c12 */ /* 0x010fc8000f8ec0ff */
[----:B------:R-:W4:Y:S01]  /*14dc0*/  POPC R7, R6 ;  /* 0x0000000600077309 */ /* 0x000f220000000000 */
[----:B---3--:R-:W4:Y:S02]  /*14dd0*/  SHFL.IDX PT, R4, R3, R4, 0x1f ;  /* 0x00001f0403047589 */ /* 0x008f2400000e0000 */
[----:B----4-:R-:W-:-:S07]  /*14de0*/  IADD3 R36, R4, UR48, R7 ;  /* 0x0000003004247c10 */ /* 0x010fce000fffe007 */
.L_x_4328:
[----:B------:R-:W-:Y:S05]  /*14df0*/  BSYNC B0 ;  /* 0x0000000000007941 */ /* 0x000fea0003800000 */
.L_x_4327:
[----:B------:R-:W-:-:S07]  /*14e00*/  LOP3.LUT R23, R23, R0, RZ, 0x3c, !PT ;  /* 0x0000000017177212 */ /* 0x000fce00078e3cff */
.L_x_4284:
[----:B------:R-:W-:Y:S05]  /*14e10*/  BSYNC B7 ;  /* 0x0000000000077941 */ /* 0x000fea0003800000 */
.L_x_4282:
[----:B------:R-:W-:-:S13]  /*14e20*/  LOP3.LUT P0, RZ, R16, 0x200000, RZ, 0xc0, !PT ;  /* 0x0020000010ff7812 */ /* 0x000fda000780c0ff */
[----:B------:R-:W-:Y:S05]  /*14e30*/  @!P0 BRA `(.L_x_4329) ;  /* 0x0000000000248947 */ /* 0x000fea0003800000 */
[----:B------:R-:W-:Y:S05]  /*14e40*/  WARPSYNC.ALL ;  /* 0x0000000000007948 */ /* 0x000fea0003800000 */
[----:B------:R-:W3:Y:S08]  /*14e50*/  S2UR UR5, SR_CgaCtaId ;  /* 0x00000000000579c3 */ /* 0x000ef00000008800 */
[----:B------:R-:W-:Y:S06]  /*14e60*/  BAR.SYNC.DEFER_BLOCKING 0x5, 0x180 ;  /* 0x0146000000007b1d */ /* 0x000fec0000010000 */
[----:B------:R-:W-:-:S02]  /*14e70*/  UMOV UR4, 0x400 ;  /* 0x0000040000047882 */ /* 0x000fc40000000000 */
[----:B---3--:R-:W-:-:S06]  /*14e80*/  ULEA UR4, UR5, UR4, 0x18 ;  /* 0x0000000405047291 */ /* 0x008fcc000f8ec03f */
[----:B------:R-:W-:-:S05]  /*14e90*/  IMAD.U32 R17, RZ, RZ, UR4 ;  /* 0x00000004ff117e24 */ /* 0x000fca000f8e00ff */
[----:B------:R3:W4:Y:S01]  /*14ea0*/  LDS R36, [R17+0x388d0] ;  /* 0x0388d00011247984 */ /* 0x0007220000000800 */
[----:B------:R-:W-:Y:S06]  /*14eb0*/  BAR.ARV 0x4, 0x180 ;  /* 0x0106000000007b1d */ /* 0x000fec0000002000 */
[----:B------:R-:W-:Y:S05]  /*14ec0*/  BRA `(.L_x_4330) ;  /* 0x00000000002c7947 */ /* 0x000fea0003800000 */
.L_x_4329:
[----:B------:R-:W-:-:S03]  /*14ed0*/  UMOV UR4, 0xffffffff ;  /* 0xffffffff00047882 */ /* 0x000fc60000000000 */
[----:B------:R-:W-:Y:S05]  /*14ee0*/  BRA.DIV UR4, `(.L_x_4331) ;  /* 0x0000002e04747947 */ /* 0x000fea000b800000 */
[----:B------:R3:W4:Y:S02]  /*14ef0*/  SHFL.IDX PT, R14, R36, RZ, 0x1f ;  /* 0x00001fff240e7589 */ /* 0x00072400000e0000 */
.L_x_4416:
[----:B------:R-:W0:Y:S01]  /*14f00*/  @!P1 S2R R3, SR_CgaCtaId ;  /* 0x0000000000039919 */ /* 0x000e220000008800 */
[----:B------:R-:W-:Y:S05]  /*14f10*/  WARPSYNC.ALL ;  /* 0x0000000000007948 */ /* 0x000fea0003800000 */
[----:B------:R-:W-:Y:S01]  /*14f20*/  BAR.SYNC.DEFER_BLOCKING 0x4, 0x180 ;  /* 0x0106000000007b1d */ /* 0x000fe20000010000 */
[----:B------:R-:W-:-:S04]  /*14f30*/  @!P1 MOV R0, 0x400 ;  /* 0x0000040000009802 */ /* 0x000fc80000000f00 */
[----:B0-----:R-:W-:-:S05]  /*14f40*/  @!P1 LEA R17, R3, R0, 0x18 ;  /* 0x0000000003119211 */ /* 0x001fca00078ec0ff */
[----:B------:R3:W-:Y:S02]  /*14f50*/  @!P1 STS [R17+0x388d0], R36 ;  /* 0x0388d02411009388 */ /* 0x0007e40000000800 */
[----:B---34-:R-:W-:Y:S01]  /*14f60*/  IMAD.MOV.U32 R36, RZ, RZ, R14 ;  /* 0x000000ffff247224 */ /* 0x018fe200078e000e */
[----:B------:R-:W-:Y:S06]  /*14f70*/  BAR.ARV 0x5, 0x180 ;  /* 0x0146000000007b1d */ /* 0x000fec0000002000 */
.L_x_4330:
[----:B------:R-:W-:Y:S02]  /*14f80*/  ULDC UR4, c[0x0][0xd38] ;  /* 0x00034e0000047ab9 */ /* 0x000fe40000000800 */
[----:B----4-:R-:W-:-:S13]  /*14f90*/  ISETP.GE.AND P0, PT, R36, UR4, PT ;  /* 0x0000000424007c0c */ /* 0x010fda000bf06270 */
[----:B------:R-:W-:Y:S05]  /*14fa0*/  @!P0 BRA `(.L_x_4332) ;  /* 0xffffffbc00c08947 */ /* 0x000fea000383ffff */
.L_x_4279:
[----:B------:R-:W4:Y:S01]  /*14fb0*/  LDL.LU R0, [R1+0x10] ;  /* 0x0000100001007983 */ /* 0x000f220000300800 */
[----:B------:R-:W-:Y:S01]  /*14fc0*/  BSSY B0, `(.L_x_4333) ;  /* 0x000000b000007945 */ /* 0x000fe20003800000 */
[----:B------:R-:W0:Y:S01]  /*14fd0*/  S2R R5, SR_CgaCtaId ;  /* 0x0000000000057919 */ /* 0x000e220000008800 */
[----:B----4-:R-:W-:-:S05]  /*14fe0*/  VIADD R0, R0, 0x1 ;  /* 0x0000000100007836 */ /* 0x010fca0000000000 */
        /* <DEDUP_REMOVED lines=8> */
.L_x_4417:
[----:B------:R-:W-:Y:S05]  /*15070*/  BSYNC B0 ;  /* 0x0000000000007941 */ /* 0x000fea0003800000 */
.L_x_4333:
[----:B------:R-:W-:-:S03]  /*15080*/  UMOV UR4, 0xffffffff ;  /* 0xffffffff00047882 */ /* 0x000fc60000000000 */
[----:B------:R-:W-:Y:S05]  /*15090*/  BRA.DIV UR4, `(.L_x_4335) ;  /* 0x0000002e04447947 */ /* 0x000fea000b800000 */
[----:B0-----:R-:W0:Y:S02]  /*150a0*/  S2R R0, SR_TID.X ;  /* 0x0000000000007919 */ /* 0x001e240000002100 */
[----:B0-----:R-:W-:-:S04]  /*150b0*/  SHF.R.U32.HI R0, RZ, 0x5, R0 ;  /* 0x00000005ff007819 */ /* 0x001fc80000011600 */
[----:B------:R-:W-:-:S05]  /*150c0*/  LOP3.LUT R0, R0, 0x3, RZ, 0xc0, !PT ;  /* 0x0000000300007812 */ /* 0x000fca00078ec0ff */
[----:B------:R0:W4:Y:S02]  /*150d0*/  SHFL.IDX PT, R14, R0, RZ, 0x1f ;  /* 0x00001fff000e7589 */ /* 0x00012400000e0000 */
.L_x_4420:
[----:B----4-:R-:W-:Y:S01]  /*150e0*/  ISETP.NE.AND P0, PT, R14, RZ, PT ;  /* 0x000000ff0e00720c */ /* 0x010fe20003f05270 */
[----:B------:R-:W-:-:S12]  /*150f0*/  BSSY B0, `(.L_x_4336) ;  /* 0x0000024000007945 */ /* 0x000fd80003800000 */
[----:B------:R-:W-:Y:S05]  /*15100*/  @P0 BRA `(.L_x_4337) ;  /* 0x0000000000880947 */ /* 0x000fea0003800000 */
[----:B------:R-:W-:-:S03]  /*15110*/  UMOV UR4, 0xffffffff ;  /* 0xffffffff00047882 */ /* 0x000fc60000000000 */
[----:B------:R-:W-:Y:S05]  /*15120*/  BRA.DIV UR4, `(.L_x_4338) ;  /* 0x0000002e04547947 */ /* 0x000fea000b800000 */
[----:B------:R-:W-:-:S13]  /*15130*/  ELECT P6, URZ, PT ;  /* 0x00000000003f782f */ /* 0x000fda00038c0000 */
.L_x_4423:
[----:B------:R-:W-:Y:S05]  /*15140*/  @!P6 BRA `(.L_x_4337) ;  /* 0x000000000078e947 */ /* 0x000fea0003800000 */
[----:B------:R-:W-:-:S06]  /*15150*/  ULOP3.LUT UR4, UR41, 0x2, URZ, 0xfc, !UPT ;  /* 0x0000000229047892 */ /* 0x000fcc000f8efc3f */
[----:B0-----:R-:W-:-:S05]  /*15160*/  IMAD.U32 R0, RZ, RZ, UR4 ;  /* 0x00000004ff007e24 */ /* 0x001fca000f8e00ff */
[----:B------:R-:W-:-:S13]  /*15170*/  ISETP.NE.AND P0, PT, R0, 0x3, PT ;  /* 0x000000030000780c */ /* 0x000fda0003f05270 */
[----:B------:R-:W-:Y:S05]  /*15180*/  @!P0 BRA `(.L_x_4339) ;  /* 0x0000000000048947 */ /* 0x000fea0003800000 */
[----:B------:R-:W-:Y:S01]  /*15190*/  BPT.TRAP 0x1 ;  /* 0x000000040000795c */ /* 0x000fe20000300000 */
.L_x_4339:
[C---:B------:R-:W-:Y:S01]  /*151a0*/  IMAD R3, R18.reuse, 0x8, R5 ;  /* 0x0000000812037824 */ /* 0x040fe200078e0205 */
[----:B------:R-:W-:Y:S01]  /*151b0*/  SHF.L.U32 R2, R23, 0x1f, RZ ;  /* 0x0000001f17027819 */ /* 0x000fe200000006ff */
[----:B------:R-:W-:-:S03]  /*151c0*/  VIADD R18, R18, 0x1 ;  /* 0x0000000112127836 */ /* 0x000fc60000000000 */
[----:B------:R-:W0:Y:S02]  /*151d0*/  SYNCS.PHASECHK.TRANS64.TRYWAIT P1, [R3+URZ+0x38840], R2 ;  /* 0x03884002030075a7 */ /* 0x000e24000802017f */
[----:B------:R-:W-:-:S04]  /*151e0*/  ISETP.NE.AND P2, PT, R18, 0x2, PT ;  /* 0x000000021200780c */ /* 0x000fc80003f45270 */
[----:B------:R-:W-:Y:S01]  /*151f0*/  SEL R0, RZ, 0x1, P2 ;  /* 0x00000001ff007807 */ /* 0x000fe20001000000 */
[----:B0-----:R-:W-:Y:S08]  /*15200*/  @!P1 BRA `(.L_x_4340) ;  /* 0x0000002c003c9947 */ /* 0x001ff00003800000 */
.L_x_4424:
[----:B------:R-:W-:Y:S02]  /*15210*/  SEL R18, R18, RZ, P2 ;  /* 0x000000ff12127207 */ /* 0x000fe40001000000 */
[----:B------:R-:W-:Y:S01]  /*15220*/  LOP3.LUT R0, R23, R0, RZ, 0x3c, !PT ;  /* 0x0000000017007212 */ /* 0x000fe200078e3cff */
[----:B------:R-:W-:Y:S06]  /*15230*/  @!P0 BRA `(.L_x_4341) ;  /* 0x0000000000048947 */ /* 0x000fec0003800000 */
[----:B------:R-:W-:Y:S01]  /*15240*/  BPT.TRAP 0x1 ;  /* 0x000000040000795c */ /* 0x000fe20000300000 */
.L_x_4341:
[----:B------:R-:W-:Y:S01]  /*15250*/  IMAD R5, R18, 0x8, R5 ;  /* 0x0000000812057824 */ /* 0x000fe200078e0205 */
[----:B------:R-:W-:-:S04]  /*15260*/  SHF.L.U32 R0, R0, 0x1f, RZ ;  /* 0x0000001f00007819 */ /* 0x000fc800000006ff */
[----:B------:R-:W4:Y:S02]  /*15270*/  SYNCS.PHASECHK.TRANS64.TRYWAIT P1, [R5+URZ+0x38840], R0 ;  /* 0x03884000050075a7 */ /* 0x000f24000802017f */
[----:B----4-:R-:W-:Y:S05]  /*15280*/  @!P1 BRA `(.L_x_4342) ;  /* 0x0000002c00309947 */ /* 0x010fea0003800000 */
.L_x_4425:
[----:B------:R-:W-:Y:S05]  /*15290*/  @!P0 BRA `(.L_x_4343) ;  /* 0x0000000000048947 */ /* 0x000fea0003800000 */
[----:B------:R-:W-:Y:S01]  /*152a0*/  BPT.TRAP 0x1 ;  /* 0x000000040000795c */ /* 0x000fe20000300000 */
.L_x_4343:
[----:B------:R-:W0:Y:S02]  /*152b0*/  SYNCS.PHASECHK.TRANS64.TRYWAIT P1, [R3+URZ+0x38860], R2 ;  /* 0x03886002030075a7 */ /* 0x000e24000802017f */
[----:B0-----:R-:W-:Y:S05]  /*152c0*/  @!P1 BRA `(.L_x_4344) ;  /* 0x0000002c00349947 */ /* 0x001fea0003800000 */
.L_x_4426:
[----:B------:R-:W-:Y:S05]  /*152d0*/  @!P0 BRA `(.L_x_4345) ;  /* 0x0000000000048947 */ /* 0x000fea0003800000 */
[----:B------:R-:W-:Y:S01]  /*152e0*/  BPT.TRAP 0x1 ;  /* 0x000000040000795c */ /* 0x000fe20000300000 */
.L_x_4345:
[----:B------:R0:W0:Y:S02]  /*152f0*/  SYNCS.PHASECHK.TRANS64.TRYWAIT P0, [R5+URZ+0x38860], R0 ;  /* 0x03886000050075a7 */ /* 0x000024000800017f */
[----:B0-----:R-:W-:Y:S05]  /*15300*/  @!P0 NANOSLEEP.SYNCS 0x989680 ;  /* 0x009896800000895d */ /* 0x001fea0003900000 */
[----:B------:R-:W0:Y:S02]  /*15310*/  @!P0 SYNCS.PHASECHK.TRANS64 P0, [R5+URZ+0x38860], R0 ;  /* 0x03886000050085a7 */ /* 0x000e24000800007f */
[----:B0-----:R-:W-:Y:S05]  /*15320*/  @!P0 BRA `(.L_x_4345) ;  /* 0xfffffffc00f08947 */ /* 0x001fea000383ffff */
.L_x_4337:
[----:B------:R-:W-:Y:S05]  /*15330*/  BSYNC B0 ;  /* 0x0000000000007941 */ /* 0x000fea0003800000 */
.L_x_4336:
[----:B------:R-:W-:Y:S05]  /*15340*/  EXIT ;  /* 0x000000000000794d */ /* 0x000fea0003800000 */
.L_x_4232:
[----:B0-----:R0:W1:Y:S02]  /*15350*/  SYNCS.PHASECHK.TRANS64.TRYWAIT P1, [R17+URZ+0x38800], R4 ;  /* 0x03880004110075a7 */ /* 0x001064000802017f */
[----:B-1----:R-:W-:Y:S05]  /*15360*/  @!P1 NANOSLEEP.SYNCS 0x989680 ;  /* 0x009896800000995d */ /* 0x002fea0003900000 */
[----:B------:R-:W1:Y:S02]  /*15370*/  @!P1 SYNCS.PHASECHK.TRANS64 P1, [R17+URZ+0x38800], R4 ;  /* 0x03880004110095a7 */ /* 0x000e64000802007f */
[----:B-1----:R-:W-:Y:S05]  /*15380*/  @!P1 BRA `(.L_x_4232) ;  /* 0xfffffffc00f09947 */ /* 0x002fea000383ffff */
[----:B------:R-:W-:Y:S05]  /*15390*/  BRA `(.L_x_4346) ;  /* 0xfffffee400187947 */ /* 0x000fea000383ffff */
.L_x_4236:
[----:B--2---:R2:W3:Y:S02]  /*153a0*/  SYNCS.PHASECHK.TRANS64.TRYWAIT P1, [R9+URZ+0x38830], R6 ;  /* 0x03883006090075a7 */ /* 0x0044e4000802017f */
[----:B---3--:R-:W-:Y:S05]  /*153b0*/  @!P1 NANOSLEEP.SYNCS 0x989680 ;  /* 0x009896800000995d */ /* 0x008fea0003900000 */
[----:B------:R-:W3:Y:S02]  /*153c0*/  @!P1 SYNCS.PHASECHK.TRANS64 P1, [R9+URZ+0x38830], R6 ;  /* 0x03883006090095a7 */ /* 0x000ee4000802007f */
[----:B---3--:R-:W-:Y:S05]  /*153d0*/  @!P1 BRA `(.L_x_4236) ;  /* 0xfffffffc00f09947 */ /* 0x008fea000383ffff */
[----:B------:R-:W-:Y:S05]  /*153e0*/  BRA `(.L_x_4235) ;  /* 0xfffffee400387947 */ /* 0x000fea000383ffff */
.L_x_4237:
[----:B---3--:R3:W4:Y:S02]  /*153f0*/  SYNCS.PHASECHK.TRANS64.TRYWAIT P1, [R17+URZ+0x38810], R4 ;  /* 0x03881004110075a7 */ /* 0x008724000802017f */
[----:B----4-:R-:W-:Y:S05]  /*15400*/  @!P1 NANOSLEEP.SYNCS 0x989680 ;  /* 0x009896800000995d */ /* 0x010fea0003900000 */
[----:B------:R-:W4:Y:S02]  /*15410*/  @!P1 SYNCS.PHASECHK.TRANS64 P1, [R17+URZ+0x38810], R4 ;  /* 0x03881004110095a7 */ /* 0x000f24000802007f */
[----:B----4-:R-:W-:Y:S05]  /*15420*/  @!P1 BRA `(.L_x_4237) ;  /* 0xfffffffc00f09947 */ /* 0x010fea000383ffff */
[----:B------:R-:W-:Y:S05]  /*15430*/  BRA `(.L_x_4347) ;  /* 0xfffffee400c47947 */ /* 0x000fea000383ffff */
.L_x_4241:
[----:B0-----:R0:W3:Y:S02]  /*15440*/  SYNCS.PHASECHK.TRANS64.TRYWAIT P1, [R9+URZ+0x38850], R6 ;  /* 0x03885006090075a7 */ /* 0x0010e4000802017f */
[----:B---3--:R-:W-:Y:S05]  /*15450*/  @!P1 NANOSLEEP.SYNCS 0x989680 ;  /* 0x009896800000995d */ /* 0x008fea0003900000 */
[----:B------:R-:W3:Y:S02]  /*15460*/  @!P1 SYNCS.PHASECHK.TRANS64 P1, [R9+URZ+0x38850], R6 ;  /* 0x03885006090095a7 */ /* 0x000ee4000802007f */
[----:B---3--:R-:W-:Y:S05]  /*15470*/  @!P1 BRA `(.L_x_4241) ;  /* 0xfffffffc00f09947 */ /* 0x008fea000383ffff */
[----:B------:R-:W-:Y:S05]  /*15480*/  BRA `(.L_x_4240) ;  /* 0xfffffee400f47947 */ /* 0x000fea000383ffff */
.L_x_4248:
[----:B-1----:R1:W2:Y:S02]  /*15490*/  SYNCS.PHASECHK.TRANS64.TRYWAIT P1, [R9+URZ+0x38830], R8 ;  /* 0x03883008090075a7 */ /* 0x0022a4000802017f */
[----:B--2---:R-:W-:Y:S05]  /*154a0*/  @!P1 NANOSLEEP.SYNCS 0x989680 ;  /* 0x009896800000995d */ /* 0x004fea0003900000 */
[----:B------:R-:W2:Y:S02]  /*154b0*/  @!P1 SYNCS.PHASECHK.TRANS64 P1, [R9+URZ+0x38830], R8 ;  /* 0x03883008090095a7 */ /* 0x000ea4000802007f */
[----:B--2---:R-:W-:Y:S05]  /*154c0*/  @!P1 BRA `(.L_x_4248) ;  /* 0xfffffffc00f09947 */ /* 0x004fea000383ffff */
[----:B------:R-:W-:Y:S05]  /*154d0*/  BRA `(.L_x_4247) ;  /* 0xffffff1400207947 */ /* 0x000fea000383ffff */
.L_x_4252:
[----:B---3--:R3:W4:Y:S02]  /*154e0*/  SYNCS.PHASECHK.TRANS64.TRYWAIT P1, [R9+URZ+0x38850], R8 ;  /* 0x03885008090075a7 */ /* 0x008724000802017f */
[----:B----4-:R-:W-:Y:S05]  /*154f0*/  @!P1 NANOSLEEP.SYNCS 0x989680 ;  /* 0x009896800000995d */ /* 0x010fea0003900000 */
[----:B------:R-:W4:Y:S02]  /*15500*/  @!P1 SYNCS.PHASECHK.TRANS64 P1, [R9+URZ+0x38850], R8 ;  /* 0x03885008090095a7 */ /* 0x000f24000802007f */
[----:B----4-:R-:W-:Y:S05]  /*15510*/  @!P1 BRA `(.L_x_4252) ;  /* 0xfffffffc00f09947 */ /* 0x010fea000383ffff */
[----:B------:R-:W-:Y:S05]  /*15520*/  BRA `(.L_x_4251) ;  /* 0xffffff1400807947 */ /* 0x000fea000383ffff */
.L_x_4260:
[----:B-1----:R1:W2:Y:S02]  /*15530*/  SYNCS.PHASECHK.TRANS64.TRYWAIT P1, [R9+URZ+0x38830], R8 ;  /* 0x03883008090075a7 */ /* 0x0022a4000802017f */
[----:B--2---:R-:W-:Y:S05]  /*15540*/  @!P1 NANOSLEEP.SYNCS 0x989680 ;  /* 0x009896800000995d */ /* 0x004fea0003900000 */
[----:B------:R-:W2:Y:S02]  /*15550*/  @!P1 SYNCS.PHASECHK.TRANS64 P1, [R9+URZ+0x38830], R8 ;  /* 0x03883008090095a7 */ /* 0x000ea4000802007f */
[----:B--2---:R-:W-:Y:S05]  /*15560*/  @!P1 BRA `(.L_x_4260) ;  /* 0xfffffffc00f09947 */ /* 0x004fea000383ffff */
[----:B------:R-:W-:Y:S05]  /*15570*/  BRA `(.L_x_4259) ;  /* 0xffffff4800a07947 */ /* 0x000fea000383ffff */
.L_x_4264:
[----:B---3--:R3:W4:Y:S02]  /*15580*/  SYNCS.PHASECHK.TRANS64.TRYWAIT P1, [R9+URZ+0x38850], R8 ;  /* 0x03885008090075a7 */ /* 0x008724000802017f */
[----:B----4-:R-:W-:Y:S05]  /*15590*/  @!P1 NANOSLEEP.SYNCS 0x989680 ;  /* 0x009896800000995d */ /* 0x010fea0003900000 */
[----:B------:R-:W4:Y:S02]  /*155a0*/  @!P1 SYNCS.PHASECHK.TRANS64 P1, [R9+URZ+0x38850], R8 ;  /* 0x03885008090095a7 */ /* 0x000f24000802007f */
[----:B----4-:R-:W-:Y:S05]  /*155b0*/  @!P1 BRA `(.L_x_4264) ;  /* 0xfffffffc00f09947 */ /* 0x010fea000383ffff */
[----:B------:R-:W-:Y:S05]  /*155c0*/  BRA `(.L_x_4263) ;  /* 0xffffff4c00007947 */ /* 0x000fea000383ffff */
.L_x_4290:
        /* <DEDUP_REMOVED lines=10> */
.L_x_4348:
[----:B------:R-:W-:Y:S05]  /*15670*/  BRA `(.L_x_4349) ;  /* 0xffffffc000907947 */ /* 0x000fea000383ffff */
.L_x_4293:
[----:B0-----:R0:W1:Y:S02]  /*15680*/  SYNCS.PHASECHK.TRANS64.TRYWAIT P0, [R27+URZ+0x38840], R0 ;  /* 0x038840001b0075a7 */ /* 0x001064000800017f */
[----:B-1----:R-:W-:Y:S05]  /*15690*/  @!P0 NANOSLEEP.SYNCS 0x989680 ;  /* 0x009896800000895d */ /* 0x002fea0003900000 */
[----:B------:R-:W1:Y:S02]  /*156a0*/  @!P0 SYNCS.PHASECHK.TRANS64 P0, [R27+URZ+0x38840], R0 ;  /* 0x038840001b0085a7 */ /* 0x000e64000800007f */
[----:B-1----:R-:W-:Y:S05]  /*156b0*/  @!P0 BRA `(.L_x_4293) ;  /* 0xfffffffc00f08947 */ /* 0x002fea000383ffff */
[----:B------:R-:W-:Y:S05]  /*156c0*/  BRA `(.L_x_4350) ;  /* 0xffffffc400407947 */ /* 0x000fea000383ffff */
.L_x_4294:
        /* <DEDUP_REMOVED lines=8> */
.L_x_4352:
[----:B------:R-:W-:Y:S05]  /*15750*/  BSYNC B0 ;  /* 0x0000000000007941 */ /* 0x000fea0003800000 */
.L_x_4351:
        /* <DEDUP_REMOVED lines=9> */
.L_x_4353:
[----:B------:R-:W-:Y:S02]  /*157f0*/  IMAD.MOV.U32 R13, RZ, RZ, R5 ;  /* 0x000000ffff0d7224 */ /* 0x000fe400078e0005 */
[----:B------:R-:W-:Y:S01]  /*15800*/  IMAD.MOV.U32 R12, RZ, RZ, 0x1 ;  /* 0x00000001ff0c7424 */ /* 0x000fe200078e00ff */
[----:B------:R-:W-:-:S13]  /*15810*/  @P0 LEA R6, P1, R8, R14, 0x1 ;  /* 0x0000000e08060211 */ /* 0x000fda00078208ff */
[----:B------:R-:W-:Y:S05]  /*15820*/  WARPSYNC.COLLECTIVE R15, `(.L_x_4354) ;  /* 0x000000000f087348 */ /* 0x000fea0003c00000 */
[----:B------:R0:W1:Y:S02]  /*15830*/  SHFL.IDX P6, R14, R13, R12, R11 ;  /* 0x0000000c0d0e7389 */ /* 0x00006400000c000b */
[----:B01----:R-:W-:Y:S01]  /*15840*/  ENDCOLLECTIVE ;  /* 0x000000000000791b */ /* 0x003fe20003800000 */
.L_x_4354:
        /* <DEDUP_REMOVED lines=12> */
.L_x_4355:
[----:B------:R-:W-:Y:S02]  /*15910*/  @P0 IMAD R9, R4, 0x2, R17 ;  /* 0x0000000204090824 */ /* 0x000fe400078e0211 */
[----:B------:R-:W-:Y:S02]  /*15920*/  IMAD.MOV.U32 R13, RZ, RZ, R5 ;  /* 0x000000ffff0d7224 */ /* 0x000fe400078e0005 */
[----:B------:R-:W-:Y:S01]  /*15930*/  IMAD.MOV.U32 R12, RZ, RZ, 0x2 ;  /* 0x00000002ff0c7424 */ /* 0x000fe200078e00ff */
[----:B------:R-:W-:-:S13]  /*15940*/  @P0 LEA R6, P1, R8, R14, 0x1 ;  /* 0x0000000e08060211 */ /* 0x000fda00078208ff */
[----:B------:R-:W-:Y:S05]  /*15950*/  WARPSYNC.COLLECTIVE R15, `(.L_x_4356) ;  /* 0x000000000f087348 */ /* 0x000fea0003c00000 */
[----:B------:R0:W1:Y:S02]  /*15960*/  SHFL.IDX P6, R14, R13, R12, R11 ;  /* 0x0000000c0d0e7389 */ /* 0x00006400000c000b */
[----:B01----:R-:W-:Y:S01]  /*15970*/  ENDCOLLECTIVE ;  /* 0x000000000000791b */ /* 0x003fe20003800000 */
.L_x_4356:
[----:B------:R-:W-:Y:S01]  /*15980*/  @P0 IMAD.X R3, RZ, RZ, R2, P1 ;  /* 0x000000ffff030224 */ /* 0x000fe200008e0602 */
[----:B------:R-:W-:-:S05]  /*15990*/  @P0 MOV R2, R6 ;  /* 0x0000000600020202 */ /* 0x000fca0000000f00 */
        /* <DEDUP_REMOVED lines=11> */
.L_x_4357:
[----:B------:R-:W-:Y:S02]  /*15a50*/  IMAD.MOV.U32 R13, RZ, RZ, R5 ;  /* 0x000000ffff0d7224 */ /* 0x000fe400078e0005 */
[----:B------:R-:W-:Y:S01]  /*15a60*/  IMAD.MOV.U32 R12, RZ, RZ, 0x3 ;  /* 0x00000003ff0c7424 */ /* 0x000fe200078e00ff */
[----:B------:R-:W-:-:S13]  /*15a70*/  @P0 LEA R6, P1, R8, R14, 0x1 ;  /* 0x0000000e08060211 */ /* 0x000fda00078208ff */
[----:B------:R-:W-:Y:S05]  /*15a80*/  WARPSYNC.COLLECTIVE R15, `(.L_x_4358) ;  /* 0x000000000f087348 */ /* 0x000fea0003c00000 */
[----:B------:R0:W1:Y:S02]  /*15a90*/  SHFL.IDX P6, R14, R13, R12, R11 ;  /* 0x0000000c0d0e7389 */ /* 0x00006400000c000b */
[----:B01----:R-:W-:Y:S01]  /*15aa0*/  ENDCOLLECTIVE ;  /* 0x000000000000791b */ /* 0x003fe20003800000 */
.L_x_4358:
        /* <DEDUP_REMOVED lines=11> */
.L_x_4359:
[----:B------:R-:W-:Y:S05]  /*15b60*/  BRA `(.L_x_4360) ;  /* 0xffffffc400087947 */ /* 0x000fea000383ffff */
.L_x_4299:
[----:B------:R-:W-:Y:S01]  /*15b70*/  IMAD.MOV.U32 R13, RZ, RZ, R5 ;  /* 0x000000ffff0d7224 */ /* 0x000fe200078e0005 */
[----:B------:R-:W-:Y:S01]  /*15b80*/  MOV R4, UR42 ;  /* 0x0000002a00047c02 */ /* 0x000fe20008000f00 */
[----:B------:R-:W-:Y:S01]  /*15b90*/  IMAD.MOV.U32 R12, RZ, RZ, RZ ;  /* 0x000000ffff0c7224 */ /* 0x000fe200078e00ff */
[----:B------:R-:W-:Y:S01]  /*15ba0*/  LOP3.LUT R16, R16, 0xfffffeff, RZ, 0xc0, !PT ;  /* 0xfffffeff10107812 */ /* 0x000fe200078ec0ff */
[----:B------:R-:W-:Y:S02]  /*15bb0*/  IMAD.MOV.U32 R11, RZ, RZ, 0x181f ;  /* 0x0000181fff0b7424 */ /* 0x000fe400078e00ff */
[----:B------:R-:W-:Y:S02]  /*15bc0*/  IMAD.MOV.U32 R15, RZ, RZ, -0x1 ;  /* 0xffffffffff0f7424 */ /* 0x000fe400078e00ff */
[----:B------:R-:W-:-:S07]  /*15bd0*/  IMAD R4, R4, 0x40, R9 ;  /* 0x0000004004047824 */ /* 0x000fce00078e0209 */
[----:B-1----:R-:W-:Y:S05]  /*15be0*/  WARPSYNC.COLLECTIVE R15, `(.L_x_4361) ;  /* 0x000000000f087348 */ /* 0x002fea0003c00000 */
[----:B------:R0:W2:Y:S02]  /*15bf0*/  SHFL.IDX P6, R14, R13, R12, R11 ;  /* 0x0000000c0d0e7389 */ /* 0x0000a400000c000b */
[----:B012---:R-:W-:Y:S01]  /*15c00*/  ENDCOLLECTIVE ;  /* 0x000000000000791b */ /* 0x007fe20003800000 */
.L_x_4361:
        /* <DEDUP_REMOVED lines=8> */
.L_x_4362:
[----:B------:R-:W-:Y:S02]  /*15c90*/  IMAD.MOV.U32 R13, RZ, RZ, R5 ;  /* 0x000000ffff0d7224 */ /* 0x000fe400078e0005 */
[----:B------:R-:W-:Y:S01]  /*15ca0*/  IMAD.MOV.U32 R12, RZ, RZ, 0x1 ;  /* 0x00000001ff0c7424 */ /* 0x000fe200078e00ff */
[----:B------:R-:W-:-:S13]  /*15cb0*/  @!P1 LEA R6, P0, R8, R14, 0x1 ;  /* 0x0000000e08069211 */ /* 0x000fda00078008ff */
[----:B------:R-:W-:Y:S05]  /*15cc0*/  WARPSYNC.COLLECTIVE R15, `(.L_x_4363) ;  /* 0x000000000f087348 */ /* 0x000fea0003c00000 */
[----:B------:R0:W1:Y:S02]  /*15cd0*/  SHFL.IDX P6, R14, R13, R12, R11 ;  /* 0x0000000c0d0e7389 */ /* 0x00006400000c000b */
[----:B01----:R-:W-:Y:S01]  /*15ce0*/  ENDCOLLECTIVE ;  /* 0x000000000000791b */ /* 0x003fe20003800000 */
.L_x_4363:
        /* <DEDUP_REMOVED lines=14> */
.L_x_4364:
[----:B------:R-:W-:Y:S01]  /*15dd0*/  LOP3.LUT R16, R16, 0xffffffbf, RZ, 0xc0, !PT ;  /* 0xffffffbf10107812 */ /* 0x000fe200078ec0ff */
[----:B------:R-:W-:Y:S02]  /*15de0*/  IMAD.MOV.U32 R13, RZ, RZ, R5 ;  /* 0x000000ffff0d7224 */ /* 0x000fe400078e0005 */
[----:B------:R-:W-:Y:S01]  /*15df0*/  IMAD.MOV.U32 R12, RZ, RZ, 0x2 ;  /* 0x00000002ff0c7424 */ /* 0x000fe200078e00ff */
[----:B------:R-:W-:-:S13]  /*15e00*/  @!P1 LEA R6, P0, R8, R14, 0x1 ;  /* 0x0000000e08069211 */ /* 0x000fda00078008ff */
[----:B------:R-:W-:Y:S05]  /*15e10*/  WARPSYNC.COLLECTIVE R15, `(.L_x_4365) ;  /* 0x000000000f087348 */ /* 0x000fea0003c00000 */
[----:B------:R0:W1:Y:S02]  /*15e20*/  SHFL.IDX P6, R14, R13, R12, R11 ;  /* 0x0000000c0d0e7389 */ /* 0x00006400000c000b */
[----:B01----:R-:W-:Y:S01]  /*15e30*/  ENDCOLLECTIVE ;  /* 0x000000000000791b */ /* 0x003fe20003800000 */
.L_x_4365:
        /* <DEDUP_REMOVED lines=14> */
.L_x_4366:
[----:B------:R-:W-:Y:S01]  /*15f20*/  MOV R13, R5 ;  /* 0x00000005000d7202 */ /* 0x000fe20000000f00 */
[----:B------:R-:W-:Y:S01]  /*15f30*/  IMAD.MOV.U32 R12, RZ, RZ, 0x3 ;  /* 0x00000003ff0c7424 */ /* 0x000fe200078e00ff */
[----:B------:R-:W-:-:S13]  /*15f40*/  @!P1 LEA R6, P0, R8, R14, 0x1 ;  /* 0x0000000e08069211 */ /* 0x000fda00078008ff */
[----:B------:R-:W-:Y:S05]  /*15f50*/  WARPSYNC.COLLECTIVE R15, `(.L_x_4367) ;  /* 0x000000000f087348 */ /* 0x000fea0003c00000 */
[----:B------:R0:W1:Y:S02]  /*15f60*/  SHFL.IDX P6, R14, R13, R12, R11 ;  /* 0x0000000c0d0e7389 */ /* 0x00006400000c000b */
[----:B01----:R-:W-:Y:S01]  /*15f70*/  ENDCOLLECTIVE ;  /* 0x000000000000791b */ /* 0x003fe20003800000 */
.L_x_4367:
        /* <DEDUP_REMOVED lines=11> */
.L_x_4368:
[----:B------:R-:W-:Y:S05]  /*16030*/  BRA `(.L_x_4369) ;  /* 0xffffffc400f87947 */ /* 0x000fea000383ffff */
.L_x_4303:
        /* <DEDUP_REMOVED lines=8> */
.L_x_4371:
[----:B------:R-:W-:Y:S05]  /*160c0*/  BSYNC B0 ;  /* 0x0000000000007941 */ /* 0x000fea0003800000 */
.L_x_4370:
[----:B------:R-:W-:Y:S01]  /*160d0*/  IMAD.MOV.U32 R13, RZ, RZ, R0 ;  /* 0x000000ffff0d7224 */ /* 0x000fe200078e0000 */
[----:B------:R-:W-:Y:S01]  /*160e0*/  LOP3.LUT P1, RZ, R16, 0x100, RZ, 0xc0, !PT ;  /* 0x0000010010ff7812 */ /* 0x000fe2000782c0ff */
[----:B------:R-:W-:Y:S01]  /*160f0*/  IMAD.MOV.U32 R12, RZ, RZ, RZ ;  /* 0x000000ffff0c7224 */ /* 0x000fe200078e00ff */
[----:B------:R-:W-:Y:S01]  /*16100*/  P2R R5, PR, RZ, 0x4 ;  /* 0x00000004ff057803 */ /* 0x000fe20000000000 */
[----:B------:R-:W-:Y:S02]  /*16110*/  IMAD.MOV.U32 R11, RZ, RZ, 0x181f ;  /* 0x0000181fff0b7424 */ /* 0x000fe400078e00ff */
[----:B------:R-:W-:Y:S02]  /*16120*/  IMAD.MOV.U32 R15, RZ, RZ, -0x1 ;  /* 0xffffffffff0f7424 */ /* 0x000fe400078e00ff */
[----:B------:R-:W-:-:S07]  /*16130*/  IMAD.MOV.U32 R2, RZ, RZ, R14 ;  /* 0x000000ffff027224 */ /* 0x000fce00078e000e */
[----:B------:R-:W-:Y:S05]  /*16140*/  WARPSYNC.COLLECTIVE R15, `(.L_x_4372) ;  /* 0x000000000f087348 */ /* 0x000fea0003c00000 */
[----:B------:R0:W1:Y:S02]  /*16150*/  SHFL.IDX P6, R14, R13, R12, R11 ;  /* 0x0000000c0d0e7389 */ /* 0x00006400000c000b */
[----:B01----:R-:W-:Y:S01]  /*16160*/  ENDCOLLECTIVE ;  /* 0x000000000000791b */ /* 0x003fe20003800000 */
.L_x_4372:
[----:B------:R-:W-:Y:S02]  /*16170*/  IMAD.MOV.U32 R13, RZ, RZ, R4 ;  /* 0x000000ffff0d7224 */ /* 0x000fe400078e0004 */
[----:B------:R-:W-:Y:S01]  /*16180*/  IMAD.MOV.U32 R12, RZ, RZ, 0x1 ;  /* 0x00000001ff0c7424 */ /* 0x000fe200078e00ff */
[----:B------:R-:W-:Y:S02]  /*16190*/  @!P1 LEA R7, P0, R8, R14, 0x1 ;  /* 0x0000000e08079211 */ /* 0x000fe400078008ff */
[----:B------:R-:W-:-:S03]  /*161a0*/  LOP3.LUT P6, RZ, R16, 0x40000, RZ, 0xc0, !PT ;  /* 0x0004000010ff7812 */ /* 0x000fc600078cc0ff */
[----:B------:R-:W-:Y:S01]  /*161b0*/  @!P1 IMAD.X R3, RZ, RZ, R2, P0 ;  /* 0x000000ffff039224 */ /* 0x000fe200000e0602 */
[----:B------:R-:W-:Y:S01]  /*161c0*/  LOP3.LUT P0, RZ, R16, 0x80000, RZ, 0xc0, !PT ;  /* 0x0008000010ff7812 */ /* 0x000fe2000780c0ff */
[----:B------:R-:W-:-:S12]  /*161d0*/  @!P1 IMAD.MOV.U32 R2, RZ, RZ, R7 ;  /* 0x000000ffff029224 */ /* 0x000fd800078e0007 */
        /* <DEDUP_REMOVED lines=9> */
.L_x_4373:
[----:B------:R-:W-:Y:S01]  /*16270*/  @!PT LDS RZ, [RZ] ;  /* 0x00000000fffff984 */ /* 0x000fe20000000800 */
[----:B------:R-:W-:Y:S01]  /*16280*/  @!PT LDS RZ, [RZ] ;  /* 0x00000000fffff984 */ /* 0x000fe20000000800 */
[----:B------:R-:W-:Y:S01]  /*16290*/  @!PT LDS RZ, [RZ] ;  /* 0x00000000fffff984 */ /* 0x000fe20000000800 */
[----:B------:R0:W-:Y:S01]  /*162a0*/  @!P1 LDGSTS.E.BYPASS.LTC128B.128 [R22+0x2a400], desc[UR44][R2.64+0x100], !P2 ;  /* 0x2a40010002169fae */ /* 0x0001e2000d101d6c */
[----:B------:R-:W-:-:S03]  /*162b0*/  LOP3.LUT P2, RZ, R16, 0x80000, RZ, 0xc0, !PT ;  /* 0x0008000010ff7812 */ /* 0x000fc6000784c0ff */
        /* <DEDUP_REMOVED lines=10> */
.L_x_4374:
        /* <DEDUP_REMOVED lines=14> */
[----:B------:R-:W-:-:S04]  /*16440*/  ISETP.NE.AND P2, PT, R5, RZ, PT ;  /* 0x000000ff0500720c */ /* 0x000fc80003f45270 */
        /* <DEDUP_REMOVED lines=12> */
.L_x_4375:
[----:B------:R-:W-:Y:S02]  /*16510*/  IMAD.MOV.U32 R13, RZ, RZ, R0 ;  /* 0x000000ffff0d7224 */ /* 0x000fe400078e0000 */
[----:B------:R-:W-:-:S07]  /*16520*/  IMAD.MOV.U32 R5, RZ, RZ, R14 ;  /* 0x000000ffff057224 */ /* 0x000fce00078e000e */
[----:B------:R-:W-:Y:S05]  /*16530*/  WARPSYNC.COLLECTIVE R15, `(.L_x_4376) ;  /* 0x000000000f087348 */ /* 0x000fea0003c00000 */
[----:B------:R0:W1:Y:S02]  /*16540*/  SHFL.IDX P6, R14, R13, R12, R11 ;  /* 0x0000000c0d0e7389 */ /* 0x00006400000c000b */
[----:B01----:R-:W-:Y:S01]  /*16550*/  ENDCOLLECTIVE ;  /* 0x000000000000791b */ /* 0x003fe20003800000 */
.L_x_4376:
        /* <DEDUP_REMOVED lines=17> */
.L_x_4377:
        /* <DEDUP_REMOVED lines=14> */
.L_x_4378:
[----:B------:R-:W-:Y:S01]  /*16750*/  @!PT LDS RZ, [RZ] ;  /* 0x00000000fffff984 */ /* 0x000fe20000000800 */
[----:B------:R-:W-:Y:S01]  /*16760*/  @!PT LDS RZ, [RZ] ;  /* 0x00000000fffff984 */ /* 0x000fe20000000800 */
[----:B------:R-:W-:Y:S01]  /*16770*/  @!PT LDS RZ, [RZ] ;  /* 0x00000000fffff984 */ /* 0x000fe20000000800 */
[----:B------:R2:W-:Y:S01]  /*16780*/  @!P1 LDGSTS.E.BYPASS.LTC128B.128 [R22+0x35400], desc[UR44][R2.64+0x380], P0 ;  /* 0x3540038002169fae */ /* 0x0005e20008101d6c */
[----:B------:R-:W-:Y:S05]  /*16790*/  BRA `(.L_x_4379) ;  /* 0xffffffc800807947 */ /* 0x000fea000383ffff */
.L_x_4306:
[----:B0-----:R0:W2:Y:S02]  /*167a0*/  SYNCS.PHASECHK.TRANS64.TRYWAIT P0, [R17+URZ+0x38820], R0 ;  /* 0x03882000110075a7 */ /* 0x0010a4000800017f */
[----:B--2---:R-:W-:Y:S05]  /*167b0*/  @!P0 NANOSLEEP.SYNCS 0x989680 ;  /* 0x009896800000895d */ /* 0x004fea0003900000 */
[----:B------:R-:W2:Y:S02]  /*167c0*/  @!P0 SYNCS.PHASECHK.TRANS64 P0, [R17+URZ+0x38820], R0 ;  /* 0x03882000110085a7 */ /* 0x000ea4000800007f */
[----:B--2---:R-:W-:Y:S05]  /*167d0*/  @!P0 BRA `(.L_x_4306) ;  /* 0xfffffffc00f08947 */ /* 0x004fea000383ffff */
[----:B------:R-:W-:Y:S05]  /*167e0*/  BRA `(.L_x_4380) ;  /* 0xffffffcc00047947 */ /* 0x000fea000383ffff */
.L_x_4309:
[----:B0-----:R0:W2:Y:S02]  /*167f0*/  SYNCS.PHASECHK.TRANS64.TRYWAIT P0, [R27+URZ+0x38860], R0 ;  /* 0x038860001b0075a7 */ /* 0x0010a4000800017f */
[----:B--2---:R-:W-:Y:S05]  /*16800*/  @!P0 NANOSLEEP.SYNCS 0x989680 ;  /* 0x009896800000895d */ /* 0x004fea0003900000 */
[----:B------:R-:W2:Y:S02]  /*16810*/  @!P0 SYNCS.PHASECHK.TRANS64 P0, [R27+URZ+0x38860], R0 ;  /* 0x038860001b0085a7 */ /* 0x000ea4000800007f */
[----:B--2---:R-:W-:Y:S05]  /*16820*/  @!P0 BRA `(.L_x_4309) ;  /* 0xfffffffc00f08947 */ /* 0x004fea000383ffff */
[----:B------:R-:W-:Y:S05]  /*16830*/  BRA `(.L_x_4381) ;  /* 0xffffffcc00147947 */ /* 0x000fea000383ffff */
.L_x_4310:
        /* <DEDUP_REMOVED lines=8> */
.L_x_4383:
[----:B------:R-:W-:Y:S05]  /*168c0*/  BSYNC B0 ;  /* 0x0000000000007941 */ /* 0x000fea0003800000 */
.L_x_4382:
        /* <DEDUP_REMOVED lines=15> */
.L_x_4384:
        /* <DEDUP_REMOVED lines=34> */
.L_x_4385:
[----:B------:R-:W-:Y:S02]  /*16be0*/  IMAD.MOV.U32 R13, RZ, RZ, R6 ;  /* 0x000000ffff0d7224 */ /* 0x000fe400078e0006 */
[----:B------:R-:W-:-:S07]  /*16bf0*/  IMAD.MOV.U32 R3, RZ, RZ, R14 ;  /* 0x000000ffff037224 */ /* 0x000fce00078e000e */
[----:B------:R-:W-:Y:S05]  /*16c00*/  WARPSYNC.COLLECTIVE R15, `(.L_x_4386) ;  /* 0x000000000f087348 */ /* 0x000fea0003c00000 */
[----:B------:R0:W1:Y:S02]  /*16c10*/  SHFL.IDX P6, R14, R13, R12, R11 ;  /* 0x0000000c0d0e7389 */ /* 0x00006400000c000b */
[----:B01----:R-:W-:Y:S01]  /*16c20*/  ENDCOLLECTIVE ;  /* 0x000000000000791b */ /* 0x003fe20003800000 */
.L_x_4386:
        /* <DEDUP_REMOVED lines=28> */
.L_x_4387:
[----:B------:R-:W-:Y:S01]  /*16df0*/  MOV R13, R6 ;  /* 0x00000006000d7202 */ /* 0x000fe20000000f00 */
[----:B------:R-:W-:-:S07]  /*16e00*/  IMAD.MOV.U32 R8, RZ, RZ, R14 ;  /* 0x000000ffff087224 */ /* 0x000fce00078e000e */
[----:B------:R-:W-:Y:S05]  /*16e10*/  WARPSYNC.COLLECTIVE R15, `(.L_x_4388) ;  /* 0x000000000f087348 */ /* 0x000fea0003c00000 */
[----:B------:R0:W1:Y:S02]  /*16e20*/  SHFL.IDX P6, R14, R13, R12, R11 ;  /* 0x0000000c0d0e7389 */ /* 0x00006400000c000b */
[----:B01----:R-:W-:Y:S01]  /*16e30*/  ENDCOLLECTIVE ;  /* 0x000000000000791b */ /* 0x003fe20003800000 */
.L_x_4388:
        /* <DEDUP_REMOVED lines=28> */
.L_x_4389:
[----:B------:R-:W-:Y:S02]  /*17000*/  IMAD.MOV.U32 R13, RZ, RZ, R6 ;  /* 0x000000ffff0d7224 */ /* 0x000fe400078e0006 */
[----:B------:R-:W-:-:S07]  /*17010*/  IMAD.MOV.U32 R7, RZ, RZ, R14 ;  /* 0x000000ffff077224 */ /* 0x000fce00078e000e */
[----:B------:R-:W-:Y:S05]  /*17020*/  WARPSYNC.COLLECTIVE R15, `(.L_x_4390) ;  /* 0x000000000f087348 */ /* 0x000fea0003c00000 */
[----:B------:R0:W1:Y:S02]  /*17030*/  SHFL.IDX P6, R14, R13, R12, R11 ;  /* 0x0000000c0d0e7389 */ /* 0x00006400000c000b */
[----:B01----:R-:W-:Y:S01]  /*17040*/  ENDCOLLECTIVE ;  /* 0x000000000000791b */ /* 0x003fe20003800000 */
.L_x_4390:
[----:B------:R-:W-:Y:S05]  /*17050*/  BRA `(.L_x_4391) ;  /* 0xffffffc800c07947 */ /* 0x000fea000383ffff */
.L_x_4316:
[----:B0-----:R0:W2:Y:S02]  /*17060*/  SYNCS.PHASECHK.TRANS64.TRYWAIT P0, [R8+URZ+0x38840], R20 ;  /* 0x03884014080075a7 */ /* 0x0010a4000800017f */
[----:B--2---:R-:W-:Y:S05]  /*17070*/  @!P0 NANOSLEEP.SYNCS 0x989680 ;  /* 0x009896800000895d */ /* 0x004fea0003900000 */
[----:B------:R-:W2:Y:S02]  /*17080*/  @!P0 SYNCS.PHASECHK.TRANS64 P0, [R8+URZ+0x38840], R20 ;  /* 0x03884014080085a7 */ /* 0x000ea4000800007f */
[----:B--2---:R-:W-:Y:S05]  /*17090*/  @!P0 BRA `(.L_x_4316) ;  /* 0xfffffffc00f08947 */ /* 0x004fea000383ffff */
[----:B------:R-:W-:Y:S05]  /*170a0*/  BRA `(.L_x_4392) ;  /* 0xffffffd0001c7947 */ /* 0x000fea000383ffff */
.L_x_4317:
        /* <DEDUP_REMOVED lines=8> */
.L_x_4394:
[----:B------:R-:W-:Y:S05]  /*17130*/  BSYNC B1 ;  /* 0x0000000000017941 */ /* 0x000fea0003800000 */
.L_x_4393:
        /* <DEDUP_REMOVED lines=9> */
.L_x_4395:
[----:B------:R-:W-:Y:S01]  /*171d0*/  MOV R13, R27 ;  /* 0x0000001b000d7202 */ /* 0x000fe20000000f00 */
[----:B------:R-:W-:Y:S02]  /*171e0*/  IMAD.MOV.U32 R12, RZ, RZ, 0x1 ;  /* 0x00000001ff0c7424 */ /* 0x000fe400078e00ff */
[----:B------:R-:W-:-:S07]  /*171f0*/  IMAD.MOV.U32 R2, RZ, RZ, R14 ;  /* 0x000000ffff027224 */ /* 0x000fce00078e000e */
[----:B------:R-:W-:Y:S05]  /*17200*/  WARPSYNC.COLLECTIVE R15, `(.L_x_4396) ;  /* 0x000000000f087348 */ /* 0x000fea0003c00000 */
[----:B------:R0:W1:Y:S02]  /*17210*/  SHFL.IDX P6, R14, R13, R12, R11 ;  /* 0x0000000c0d0e7389 */ /* 0x00006400000c000b */
[----:B01----:R-:W-:Y:S01]  /*17220*/  ENDCOLLECTIVE ;  /* 0x000000000000791b */ /* 0x003fe20003800000 */
.L_x_4396:
        /* <DEDUP_REMOVED lines=11> */
.L_x_4397:
[----:B------:R-:W-:Y:S02]  /*172e0*/  IMAD.MOV.U32 R13, RZ, RZ, R27 ;  /* 0x000000ffff0d7224 */ /* 0x000fe400078e001b */
[----:B------:R-:W-:Y:S02]  /*172f0*/  IMAD.MOV.U32 R12, RZ, RZ, 0x2 ;  /* 0x00000002ff0c7424 */ /* 0x000fe400078e00ff */
[----:B------:R-:W-:-:S07]  /*17300*/  IMAD.MOV.U32 R2, RZ, RZ, R14 ;  /* 0x000000ffff027224 */ /* 0x000fce00078e000e */
[----:B------:R-:W-:Y:S05]  /*17310*/  WARPSYNC.COLLECTIVE R15, `(.L_x_4398) ;  /* 0x000000000f087348 */ /* 0x000fea0003c00000 */
[----:B------:R0:W1:Y:S02]  /*17320*/  SHFL.IDX P6, R14, R13, R12, R11 ;  /* 0x0000000c0d0e7389 */ /* 0x00006400000c000b */
[----:B01----:R-:W-:Y:S01]  /*17330*/  ENDCOLLECTIVE ;  /* 0x000000000000791b */ /* 0x003fe20003800000 */
.L_x_4398:
        /* <DEDUP_REMOVED lines=11> */
.L_x_4399:
[----:B------:R-:W-:Y:S02]  /*173f0*/  IMAD.MOV.U32 R13, RZ, RZ, R27 ;  /* 0x000000ffff0d7224 */ /* 0x000fe400078e001b */
[----:B------:R-:W-:Y:S02]  /*17400*/  IMAD.MOV.U32 R12, RZ, RZ, 0x3 ;  /* 0x00000003ff0c7424 */ /* 0x000fe400078e00ff */
[----:B------:R-:W-:-:S07]  /*17410*/  IMAD.MOV.U32 R2, RZ, RZ, R14 ;  /* 0x000000ffff027224 */ /* 0x000fce00078e000e */
[----:B------:R-:W-:Y:S05]  /*17420*/  WARPSYNC.COLLECTIVE R15, `(.L_x_4400) ;  /* 0x000000000f087348 */ /* 0x000fea0003c00000 */
[----:B------:R0:W1:Y:S02]  /*17430*/  SHFL.IDX P6, R14, R13, R12, R11 ;  /* 0x0000000c0d0e7389 */ /* 0x00006400000c000b */
[----:B01----:R-:W-:Y:S01]  /*17440*/  ENDCOLLECTIVE ;  /* 0x000000000000791b */ /* 0x003fe20003800000 */
.L_x_4400:
        /* <DEDUP_REMOVED lines=11> */
.L_x_4401:
[----:B------:R-:W-:Y:S01]  /*17500*/  IMAD.MOV.U32 R2, RZ, RZ, R14 ;  /* 0x000000ffff027224 */ /* 0x000fe200078e000e */
[----:B------:R-:W-:Y:S06]  /*17510*/  BRA `(.L_x_4402) ;  /* 0xffffffcc00ac7947 */ /* 0x000fec000383ffff */
.L_x_4322:
[----:B---3--:R3:W4:Y:S02]  /*17520*/  SYNCS.PHASECHK.TRANS64.TRYWAIT P0, [R8+URZ+0x38860], R20 ;  /* 0x03886014080075a7 */ /* 0x008724000800017f */
[----:B----4-:R-:W-:Y:S05]  /*17530*/  @!P0 NANOSLEEP.SYNCS 0x989680 ;  /* 0x009896800000895d */ /* 0x010fea0003900000 */
[----:B------:R-:W4:Y:S02]  /*17540*/  @!P0 SYNCS.PHASECHK.TRANS64 P0, [R8+URZ+0x38860], R20 ;  /* 0x03886014080085a7 */ /* 0x000f24000800007f */
[----:B----4-:R-:W-:Y:S05]  /*17550*/  @!P0 BRA `(.L_x_4322) ;  /* 0xfffffffc00f08947 */ /* 0x010fea000383ffff */
[----:B------:R-:W-:Y:S05]  /*17560*/  BRA `(.L_x_4403) ;  /* 0xffffffcc00fc7947 */ /* 0x000fea000383ffff */
.L_x_4323:
[----:B------:R-:W-:Y:S01]  /*17570*/  BSSY B1, `(.L_x_4404) ;  /* 0x0000008000017945 */ /* 0x000fe20003800000 */
[----:B------:R-:W-:Y:S01]  /*17580*/  IMAD.MOV.U32 R13, RZ, RZ, R20 ;  /* 0x000000ffff0d7224 */ /* 0x000fe200078e0014 */
[----:B------:R-:W-:Y:S01]  /*17590*/  MOV R12, RZ ;  /* 0x000000ff000c7202 */ /* 0x000fe20000000f00 */
[----:B------:R-:W-:Y:S02]  /*175a0*/  IMAD.MOV.U32 R11, RZ, RZ, 0x181f ;  /* 0x0000181fff0b7424 */ /* 0x000fe400078e00ff */
[----:B------:R-:W-:-:S07]  /*175b0*/  IMAD.MOV.U32 R15, RZ, RZ, -0x1 ;  /* 0xffffffffff0f7424 */ /* 0x000fce00078e00ff */
[----:B--2---:R-:W-:Y:S05]  /*175c0*/  WARPSYNC.COLLECTIVE R15, `(.L_x_4405) ;  /* 0x000000000f087348 */ /* 0x004fea0003c00000 */
[----:B------:R0:W1:Y:S02]  /*175d0*/  SHFL.IDX P6, R14, R13, R12, R11 ;  /* 0x0000000c0d0e7389 */ /* 0x00006400000c000b */
[----:B012---:R-:W-:Y:S01]  /*175e0*/  ENDCOLLECTIVE ;  /* 0x000000000000791b */ /* 0x007fe20003800000 */
.L_x_4405:
[----:B------:R-:W-:Y:S05]  /*175f0*/  BSYNC B1 ;  /* 0x0000000000017941 */ /* 0x000fea0003800000 */
.L_x_4404:
        /* <DEDUP_REMOVED lines=13> */
.L_x_4406:
        /* <DEDUP_REMOVED lines=14> */
.L_x_4407:
        /* <DEDUP_REMOVED lines=17> */
.L_x_4408:
        /* <DEDUP_REMOVED lines=18> */
.L_x_4409:
        /* <DEDUP_REMOVED lines=10> */
[----:B0-----:R-:W-:-:S07]  /*17a80*/  MOV R3, R14 ;  /* 0x0000000e00037202 */ /* 0x001fce0000000f00 */
[----:B------:R-:W-:Y:S05]  /*17a90*/  WARPSYNC.COLLECTIVE R15, `(.L_x_4410) ;  /* 0x000000000f087348 */ /* 0x000fea0003c00000 */
[----:B------:R0:W1:Y:S02]  /*17aa0*/  SHFL.IDX P6, R14, R13, R12, R11 ;  /* 0x0000000c0d0e7389 */ /* 0x00006400000c000b */
[----:B01----:R-:W-:Y:S01]  /*17ab0*/  ENDCOLLECTIVE ;  /* 0x000000000000791b */ /* 0x003fe20003800000 */
.L_x_4410:
        /* <DEDUP_REMOVED lines=17> */
.L_x_4411:
        /* <DEDUP_REMOVED lines=14> */
.L_x_4412:
[----:B------:R-:W-:Y:S05]  /*17cb0*/  BRA `(.L_x_4413) ;  /* 0xffffffcc00647947 */ /* 0x000fea000383ffff */
.L_x_4331:
[----:B------:R-:W-:Y:S01]  /*17cc0*/  BSSY B0, `(.L_x_4414) ;  /* 0x0000008000007945 */ /* 0x000fe20003800000 */
[----:B------:R-:W-:Y:S02]  /*17cd0*/  IMAD.MOV.U32 R13, RZ, RZ, R36 ;  /* 0x000000ffff0d7224 */ /* 0x000fe400078e0024 */
[----:B------:R-:W-:Y:S02]  /*17ce0*/  IMAD.MOV.U32 R12, RZ, RZ, RZ ;  /* 0x000000ffff0c7224 */ /* 0x000fe400078e00ff */
[----:B------:R-:W-:Y:S02]  /*17cf0*/  IMAD.MOV.U32 R11, RZ, RZ, 0x1f ;  /* 0x0000001fff0b7424 */ /* 0x000fe400078e00ff */
[----:B------:R-:W-:-:S07]  /*17d00*/  IMAD.MOV.U32 R15, RZ, RZ, -0x1 ;  /* 0xffffffffff0f7424 */ /* 0x000fce00078e00ff */
[----:B012--5:R-:W-:Y:S05]  /*17d10*/  WARPSYNC.COLLECTIVE R15, `(.L_x_4415) ;  /* 0x000000000f087348 */ /* 0x027fea0003c00000 */
[----:B------:R3:W4:Y:S02]  /*17d20*/  SHFL.IDX P6, R14, R13, R12, R11 ;  /* 0x0000000c0d0e7389 */ /* 0x00072400000c000b */
[----:B012345:R-:W-:Y:S01]  /*17d30*/  ENDCOLLECTIVE ;  /* 0x000000000000791b */ /* 0x03ffe20003800000 */
.L_x_4415:
[----:B------:R-:W-:Y:S05]  /*17d40*/  BSYNC B0 ;  /* 0x0000000000007941 */ /* 0x000fea0003800000 */
.L_x_4414:
[----:B------:R-:W-:Y:S05]  /*17d50*/  BRA `(.L_x_4416) ;  /* 0xffffffd000687947 */ /* 0x000fea000383ffff */
.L_x_4334:
[----:B0-----:R0:W4:Y:S02]  /*17d60*/  SYNCS.PHASECHK.TRANS64.TRYWAIT P0, [R5+URZ+0x38820], R0 ;  /* 0x03882000050075a7 */ /* 0x001124000800017f */
[----:B----4-:R-:W-:Y:S05]  /*17d70*/  @!P0 NANOSLEEP.SYNCS 0x989680 ;  /* 0x009896800000895d */ /* 0x010fea0003900000 */
[----:B------:R-:W4:Y:S02]  /*17d80*/  @!P0 SYNCS.PHASECHK.TRANS64 P0, [R5+URZ+0x38820], R0 ;  /* 0x03882000050085a7 */ /* 0x000f24000800007f */
[----:B----4-:R-:W-:Y:S05]  /*17d90*/  @!P0 BRA `(.L_x_4334) ;  /* 0xfffffffc00f08947 */ /* 0x010fea000383ffff */
[----:B------:R-:W-:Y:S05]  /*17da0*/  BRA `(.L_x_4417) ;  /* 0xffffffd000b07947 */ /* 0x000fea000383ffff */
.L_x_4335:
[----:B------:R-:W4:Y:S01]  /*17db0*/  S2R R2, SR_TID.X ;  /* 0x0000000000027919 */ /* 0x000f220000002100 */
[----:B------:R-:W-:Y:S01]  /*17dc0*/  BSSY B0, `(.L_x_4418) ;  /* 0x000000a000007945 */ /* 0x000fe20003800000 */
[----:B------:R-:W-:Y:S02]  /*17dd0*/  IMAD.MOV.U32 R12, RZ, RZ, RZ ;  /* 0x000000ffff0c7224 */ /* 0x000fe400078e00ff */
        /* <DEDUP_REMOVED lines=8> */
.L_x_4419:
[----:B------:R-:W-:Y:S05]  /*17e60*/  BSYNC B0 ;  /* 0x0000000000007941 */ /* 0x000fea0003800000 */
.L_x_4418:
[----:B------:R-:W-:Y:S05]  /*17e70*/  BRA `(.L_x_4420) ;  /* 0xffffffd000987947 */ /* 0x000fea000383ffff */
.L_x_4338:
[----:B------:R-:W-:Y:S01]  /*17e80*/  BSSY B1, `(.L_x_4421) ;  /* 0x0000006000017945 */ /* 0x000fe20003800000 */
[----:B------:R-:W-:-:S07]  /*17e90*/  IMAD.MOV.U32 R15, RZ, RZ, -0x1 ;  /* 0xffffffffff0f7424 */ /* 0x000fce00078e00ff */
[----:B0123-5:R-:W-:Y:S05]  /*17ea0*/  WARPSYNC.COLLECTIVE R15, `(.L_x_4422) ;  /* 0x000000000f0c7348 */ /* 0x02ffea0003c00000 */
[----:B------:R-:W-:Y:S02]  /*17eb0*/  ELECT P6, UR62, PT ;  /* 0x00000000003e782f */ /* 0x000fe400038c0000 */
[----:B------:R-:W-:Y:S01]  /*17ec0*/  MOV R14, UR62 ;  /* 0x0000003e000e7c02 */ /* 0x000fe20008000f00 */
[----:B0123-5:R-:W-:Y:S10]  /*17ed0*/  ENDCOLLECTIVE ;  /* 0x000000000000791b */ /* 0x02fff40003800000 */
.L_x_4422:
[----:B------:R-:W-:Y:S05]  /*17ee0*/  BSYNC B1 ;  /* 0x0000000000017941 */ /* 0x000fea0003800000 */
.L_x_4421:
[----:B------:R-:W-:Y:S05]  /*17ef0*/  BRA `(.L_x_4423) ;  /* 0xffffffd000907947 */ /* 0x000fea000383ffff */
.L_x_4340:
[----:B0-----:R0:W4:Y:S02]  /*17f00*/  SYNCS.PHASECHK.TRANS64.TRYWAIT P1, [R3+URZ+0x38840], R2 ;  /* 0x03884002030075a7 */ /* 0x001124000802017f */
[----:B----4-:R-:W-:Y:S05]  /*17f10*/  @!P1 NANOSLEEP.SYNCS 0x989680 ;  /* 0x009896800000995d */ /* 0x010fea0003900000 */
[----:B------:R-:W4:Y:S02]  /*17f20*/  @!P1 SYNCS.PHASECHK.TRANS64 P1, [R3+URZ+0x38840], R2 ;  /* 0x03884002030095a7 */ /* 0x000f24000802007f */
[----:B----4-:R-:W-:Y:S05]  /*17f30*/  @!P1 BRA `(.L_x_4340) ;  /* 0xfffffffc00f09947 */ /* 0x010fea000383ffff */
[----:B------:R-:W-:Y:S05]  /*17f40*/  BRA `(.L_x_4424) ;  /* 0xffffffd000b07947 */ /* 0x000fea000383ffff */
.L_x_4342:
[----:B----4-:R4:W0:Y:S02]  /*17f50*/  SYNCS.PHASECHK.TRANS64.TRYWAIT P1, [R5+URZ+0x38840], R0 ;  /* 0x03884000050075a7 */ /* 0x010824000802017f */
[----:B0-----:R-:W-:Y:S05]  /*17f60*/  @!P1 NANOSLEEP.SYNCS 0x989680 ;  /* 0x009896800000995d */ /* 0x001fea0003900000 */
[----:B------:R-:W0:Y:S02]  /*17f70*/  @!P1 SYNCS.PHASECHK.TRANS64 P1, [R5+URZ+0x38840], R0 ;  /* 0x03884000050095a7 */ /* 0x000e24000802007f */
[----:B0-----:R-:W-:Y:S05]  /*17f80*/  @!P1 BRA `(.L_x_4342) ;  /* 0xfffffffc00f09947 */ /* 0x001fea000383ffff */
[----:B------:R-:W-:Y:S05]  /*17f90*/  BRA `(.L_x_4425) ;  /* 0xffffffd000bc7947 */ /* 0x000fea000383ffff */
.L_x_4344:
[----:B------:R0:W0:Y:S02]  /*17fa0*/  SYNCS.PHASECHK.TRANS64.TRYWAIT P1, [R3+URZ+0x38860], R2 ;  /* 0x03886002030075a7 */ /* 0x000024000802017f */
[----:B0-----:R-:W-:Y:S05]  /*17fb0*/  @!P1 NANOSLEEP.SYNCS 0x989680 ;  /* 0x009896800000995d */ /* 0x001fea0003900000 */
[----:B------:R-:W0:Y:S02]  /*17fc0*/  @!P1 SYNCS.PHASECHK.TRANS64 P1, [R3+URZ+0x38860], R2 ;  /* 0x03886002030095a7 */ /* 0x000e24000802007f */
[----:B0-----:R-:W-:Y:S05]  /*17fd0*/  @!P1 BRA `(.L_x_4344) ;  /* 0xfffffffc00f09947 */ /* 0x001fea000383ffff */
[----:B------:R-:W-:Y:S05]  /*17fe0*/  BRA `(.L_x_4426) ;  /* 0xffffffd000b87947 */ /* 0x000fea000383ffff */
.L_x_4427:
        /* <DEDUP_REMOVED lines=9> */
.L_x_5818:


//--------------------- .text._ZN7cutlass13device_kernelIN5flash11enable_sm90INS1_16FlashAttnFwdSm90INS1_25CollectiveMainloopFwdSm90ILi2EN4cute5tupleIJNS5_1CILi1EEES8_S8_EEENS6_IJNS7_ILi64EEESA_SA_EEELi512ENS_6half_tEfNS_4arch4Sm90ELb1ELb0ELb1ELb1ELb1ELb0ELb0ELb0ELb0ELb1ELb0ELb0EEENS1_21CollectiveEpilogueFwdINS6_IJSA_NS7_ILi512EEESA_EEES9_SC_SE_Li256ELb1ELb1ELb0ELb0EEENS1_36VarlenDynamicPersistentTileSchedulerILi64ELi64ELi256ELi128ELb0ELb1ELb1ELb1ELb1ELb1EEEEEEEEEvNT_6ParamsE --------------------------
	.section	.text._ZN7cutlass13device_kernelIN5flash11enable_sm90INS1_16FlashAttnFwdSm90INS1_25CollectiveMainloopFwdSm90ILi2EN4cute5tupleIJNS5_1CILi1EEES8_S8_EEENS6_IJNS7_ILi64EEESA_SA_EEELi512ENS_6half_tEfNS_4arch4Sm90ELb1ELb0ELb1ELb1ELb1ELb0ELb0ELb0ELb0ELb1ELb0ELb0EEENS1_21CollectiveEpilogueFwdINS6_IJSA_NS7_ILi512EEESA_EEES9_SC_SE_Li256ELb1ELb1ELb0ELb0EEENS1_36VarlenDynamicPersistentTileSchedulerILi64ELi64ELi256ELi128ELb0ELb1ELb1ELb1ELb1ELb1EEEEEEEEEvNT_6ParamsE,"ax",@progbits
	.align	128
.text._ZN7cutlass13device_kernelIN5flash11enable_sm90INS1_16FlashAttnFwdSm90INS1_25CollectiveMainloopFwdSm90ILi2EN4cute5tupleIJNS5_1CILi1EEES8_S8_EEENS6_IJNS7_ILi64EEESA_SA_EEELi512ENS_6half_tEfNS_4arch4Sm90ELb1ELb0ELb1ELb1ELb1ELb0ELb0ELb0ELb0ELb1ELb0ELb0EEENS1_21CollectiveEpilogueFwdINS6_IJSA_NS7_ILi512EEESA_EEES9_SC_SE_Li256ELb1ELb1ELb0ELb0EEENS1_36VarlenDynamicPersistentTileSchedulerILi64ELi64ELi256ELi128ELb0ELb1ELb1ELb1ELb1ELb1EEEEEEEEEvNT_6ParamsE:
        .type           _ZN7cutlass13device_kernelIN5flash11enable_sm90INS1_16FlashAttnFwdSm90INS1_25CollectiveMainloopFwdSm90ILi2EN4cute5tupleIJNS5_1CILi1EEES8_S8_EEENS6_IJNS7_ILi64EEESA_SA_EEELi512ENS_6half_tEfNS_4arch4Sm90ELb1ELb0ELb1ELb1ELb1ELb0ELb0ELb0ELb0ELb1ELb0ELb0EEENS1_21CollectiveEpilogueFwdINS6_IJSA_NS7_ILi512EEESA_EEES9_SC_SE_Li256ELb1ELb1ELb0ELb0EEENS1_36VarlenDynamicPersistentTileSchedulerILi64ELi64ELi256ELi128ELb0ELb1ELb1ELb1ELb1ELb1EEEEEEEEEvNT_6ParamsE,@function
        .size           _ZN7cutlass13device_kernelIN5flash11enable_sm90INS1_16FlashAttnFwdSm90INS1_25CollectiveMainloopFwdSm90ILi2EN4cute5tupleIJNS5_1CILi1EEES8_S8_EEENS6_IJNS7_ILi64EEESA_SA_EEELi512ENS_6half_tEfNS_4arch4Sm90ELb1ELb0ELb1ELb1ELb1ELb0ELb0ELb0ELb0ELb1ELb0ELb0EEENS1_21CollectiveEpilogueFwdINS6_IJSA_NS7_ILi512EEESA_EEES9_SC_SE_Li256ELb1ELb1ELb0ELb0EEENS1_36VarlenDynamicPersistentTileSchedulerILi64ELi64ELi256ELi128ELb0ELb1ELb1ELb1ELb1ELb1EEEEEEEEEvNT_6ParamsE,(.L_x_5819 - _ZN7cutlass13device_kernelIN5flash11enable_sm90INS1_16FlashAttnFwdSm90INS1_25CollectiveMainloopFwdSm90ILi2EN4cute5tupleIJNS5_1CILi1EEES8_S8_EEENS6_IJNS7_ILi64EEESA_SA_EEELi512ENS_6half_tEfNS_4arch4Sm90ELb1ELb0ELb1ELb1ELb1ELb0ELb0ELb0ELb0ELb1ELb0ELb0EEENS1_21CollectiveEpilogueFwdINS6_IJSA_NS7_ILi512EEESA_EEES9_SC_SE_Li256ELb1ELb1ELb0ELb0EEENS1_36VarlenDynamicPersistentTileSchedulerILi64ELi64ELi256ELi128ELb0ELb1ELb1ELb1ELb1ELb1EEEEEEEEEvNT_6ParamsE)
        .other          _ZN7cutlass13device_kernelIN5flash11enable_sm90INS1_16FlashAttnFwdSm90INS1_25CollectiveMainloopFwdSm90ILi2EN4cute5tupleIJNS5_1CILi1EEES8_S8_EEENS6_IJNS7_ILi64EEESA_SA_EEELi512ENS_6half_tEfNS_4arch4Sm90ELb1ELb0ELb1ELb1ELb1ELb0ELb0ELb0ELb0ELb1ELb0ELb0EEENS1_21CollectiveEpilogueFwdINS6_IJSA_NS7_ILi512EEESA_EEES9_SC_SE_Li256ELb1ELb1ELb0ELb0EEENS1_36VarlenDynamicPersistentTileSchedulerILi64ELi64ELi256ELi128ELb0ELb1ELb1ELb1ELb1ELb1EEEEEEEEEvNT_6ParamsE,@"STO_CUDA_ENTRY STV_DEFAULT"
_ZN7cutlass13device_kernelIN5flash11enable_sm90INS1_16FlashAttnFwdSm90INS1_25CollectiveMainloopFwdSm90ILi2EN4cute5tupleIJNS5_1CILi1EEES8_S8_EEENS6_IJNS7_ILi64EEESA_SA_EEELi512ENS_6half_tEfNS_4arch4Sm90ELb1ELb0ELb1ELb1ELb1ELb0ELb0ELb0ELb0ELb1ELb0ELb0EEENS1_21CollectiveEpilogueFwdINS6_IJSA_NS7_ILi512EEESA_EEES9_SC_SE_Li256ELb1ELb1ELb0ELb0EEENS1_36VarlenDynamicPersistentTileSchedulerILi64ELi64ELi256ELi128ELb0ELb1ELb1ELb1ELb1ELb1EEEEEEEEEvNT_6ParamsE:
        /* <DEDUP_REMOVED lines=41> */
.L_x_4428:
        /* <DEDUP_REMOVED lines=22> */
.L_x_4429:
        /* <DEDUP_REMOVED lines=18> */
.L_x_4430:
        /* <DEDUP_REMOVED lines=22> */
.L_x_4431:
        /* <DEDUP_REMOVED lines=23> */
.L_x_4432:
        /* <DEDUP_REMOVED lines=8> */
.L_x_4434:
        /* <DEDUP_REMOVED lines=27> */
[----:B------:R-:W-:Y:S01]  /*0a10*/  LEA.HI R3, R0, R197, RZ, 0x4 ;  /* 0x000000c500037211 */ /* 0x000fe200078f20ff */
[----:B------:R-:W-:-:S03]  /*0a20*/  UMOV UR38, URZ ;  /* 0x0000003f00267c82 */ /* 0x000fc60008000000 */
[----:B------:R-:W-:Y:S02]  /*0a30*/  SHF.R.S32.HI R2, RZ, 0x4, R3 ;  /* 0x00000004ff027819 */ /* 0x000fe40000011403 */
[C---:B------:R-:W-:Y:S02]  /*0a40*/  LOP3.LUT R6, R3.reuse, 0xfffffff0, RZ, 0xc0, !PT ;  /* 0xfffffff003067812 */ /* 0x040fe400078ec0ff */
[----:B------:R-:W-:-:S03]  /*0a50*/  LEA.HI R4, R3, R2, RZ, 0x1 ;  /* 0x0000000203047211 */ /* 0x000fc600078f08ff */
[----:B------:R-:W-:Y:S01]  /*0a60*/  IMAD.IADD R6, R197, 0x1, -R6 ;  /* 0x00000001c5067824 */ /* 0x000fe200078e0a06 */
[----:B------:R-:W-:Y:S02]  /*0a70*/  LOP3.LUT R5, R4, 0x1ffffffe, RZ, 0xc0, !PT ;  /* 0x1ffffffe04057812 */ /* 0x000fe400078ec0ff */
[----:B------:R-:W-:-:S03]  /*0a80*/  LEA.HI R4, R0, R197, RZ, 0x5 ;  /* 0x000000c500047211 */ /* 0x000fc600078f28ff */
[----:B------:R-:W-:Y:S01]  /*0a90*/  IMAD.IADD R10, R2, 0x1, -R5 ;  /* 0x00000001020a7824 */ /* 0x000fe200078e0a05 */
[CC--:B------:R-:W-:Y:S02]  /*0aa0*/  LEA.HI R5, R0.reuse, R197.reuse, RZ, 0x2 ;  /* 0x000000c500057211 */ /* 0x0c0fe400078f10ff */
[----:B------:R-:W-:Y:S02]  /*0ab0*/  LEA.HI R2, R0, R197, RZ, 0x7 ;  /* 0x000000c500027211 */ /* 0x000fe400078f38ff */
[--C-:B------:R-:W-:Y:S02]  /*0ac0*/  SHF.R.S32.HI R12, RZ, 0x5, R4.reuse ;  /* 0x00000005ff0c7819 */ /* 0x100fe40000011404 */
[----:B------:R-:W-:Y:S02]  /*0ad0*/  SHF.R.S32.HI R3, RZ, 0x1f, R4 ;  /* 0x0000001fff037819 */ /* 0x000fe40000011404 */
[----:B------:R-:W-:Y:S02]  /*0ae0*/  LOP3.LUT R8, R5, 0xfffffffc, RZ, 0xc0, !PT ;  /* 0xfffffffc05087812 */ /* 0x000fe400078ec0ff */
[----:B------:R-:W-:-:S02]  /*0af0*/  LOP3.LUT R4, R2, 0xffffff80, RZ, 0xc0, !PT ;  /* 0xffffff8002047812 */ /* 0x000fc400078ec0ff */
[----:B------:R-:W-:Y:S01]  /*0b00*/  LEA.HI R5, R3, R12, RZ, 0x2 ;  /* 0x0000000c03057211 */ /* 0x000fe200078f10ff */
[C---:B------:R-:W-:Y:S01]  /*0b10*/  IMAD.IADD R8, R197.reuse, 0x1, -R8 ;  /* 0x00000001c5087824 */ /* 0x040fe200078e0a08 */
[----:B------:R-:W-:Y:S01]  /*0b20*/  SHF.R.S32.HI R193, RZ, 0x7, R2 ;  /* 0x00000007ffc17819 */ /* 0x000fe20000011402 */
[----:B------:R-:W-:Y:S01]  /*0b30*/  IMAD.IADD R4, R197, 0x1, -R4 ;  /* 0x00000001c5047824 */ /* 0x000fe200078e0a04 */
[----:B------:R-:W-:Y:S02]  /*0b40*/  LOP3.LUT R5, R5, 0x3ffffc, RZ, 0xc0, !PT ;  /* 0x003ffffc05057812 */ /* 0x000fe400078ec0ff */
[----:B------:R-:W-:Y:S02]  /*0b50*/  SHF.R.S32.HI R3, RZ, 0x1f, R6 ;  /* 0x0000001fff037819 */ /* 0x000fe40000011406 */
[----:B------:R-:W-:Y:S01]  /*0b60*/  LEA R14, R193, R6, 0x8 ;  /* 0x00000006c10e7211 */ /* 0x000fe200078e40ff */
[----:B------:R-:W-:Y:S01]  /*0b70*/  IMAD.IADD R5, R12, 0x1, -R5 ;  /* 0x000000010c057824 */ /* 0x000fe200078e0a05 */
[----:B------:R-:W-:-:S02]  /*0b80*/  LEA.HI R9, R8, R8, RZ, 0x1 ;  /* 0x0000000808097211 */ /* 0x000fc400078f08ff */
[----:B------:R-:W-:Y:S01]  /*0b90*/  LEA.HI R7, R3, R6, RZ, 0x3 ;  /* 0x0000000603077211 */ /* 0x000fe200078f18ff */
[----:B------:R-:W-:Y:S01]  /*0ba0*/  IMAD R14, R5, 0x10, R14 ;  /* 0x00000010050e7824 */ /* 0x000fe200078e020e */
[----:B------:R-:W-:Y:S02]  /*0bb0*/  SHF.R.S32.HI R3, RZ, 0x1f, R4 ;  /* 0x0000001fff037819 */ /* 0x000fe40000011404 */
[----:B------:R-:W-:Y:S02]  /*0bc0*/  LOP3.LUT R11, R9, 0x1ffffffe, RZ, 0xc0, !PT ;  /* 0x1ffffffe090b7812 */ /* 0x000fe400078ec0ff */
[C---:B------:R-:W-:Y:S01]  /*0bd0*/  LOP3.LUT R9, R7.reuse, 0xfffffff8, RZ, 0xc0, !PT ;  /* 0xfffffff807097812 */ /* 0x040fe200078ec0ff */
[----:B------:R-:W-:Y:S01]  /*0be0*/  IMAD.SHL.U32 R7, R7, 0x40, RZ ;  /* 0x0000004007077824 */ /* 0x000fe200078e00ff */
[----:B------:R-:W-:Y:S01]  /*0bf0*/  LEA.HI R5, R3, R4, RZ, 0x2 ;  /* 0x0000000403057211 */ /* 0x000fe200078f10ff */
[----:B------:R-:W-:Y:S01]  /*0c00*/  IMAD.IADD R185, R8, 0x1, -R11 ;  /* 0x0000000108b97824 */ /* 0x000fe200078e0a0b */
[----:B------:R-:W-:Y:S01]  /*0c10*/  LEA.HI R0, R0, R197, RZ, 0x3 ;  /* 0x000000c500007211 */ /* 0x000fe200078f18ff */
[----:B------:R-:W-:Y:S01]  /*0c20*/  IMAD.IADD R9, R6, 0x1, -R9 ;  /* 0x0000000106097824 */ /* 0x000fe200078e0a09 */
[----:B------:R-:W-:-:S02]  /*0c30*/  LOP3.LUT R11, R5, 0x7ffffffc, RZ, 0xc0, !PT ;  /* 0x7ffffffc050b7812 */ /* 0x000fc400078ec0ff */
[----:B------:R-:W-:Y:S02]  /*0c40*/  LEA.HI R6, R3, R4, RZ, 0x5 ;  /* 0x0000000403067211 */ /* 0x000fe400078f28ff */
[----:B------:R-:W-:Y:S01]  /*0c50*/  SHF.R.S32.HI R3, RZ, 0x2, R5 ;  /* 0x00000002ff037819 */ /* 0x000fe20000011405 */
[----:B------:R-:W-:Y:S01]  /*0c60*/  IMAD.IADD R11, R4, 0x1, -R11 ;  /* 0x00000001040b7824 */ /* 0x000fe200078e0a0b */
[----:B------:R-:W-:Y:S02]  /*0c70*/  SHF.L.U32 R4, R9, 0x6, RZ ;  /* 0x0000000609047819 */ /* 0x000fe400000006ff */
[----:B------:R-:W-:Y:S01]  /*0c80*/  SHF.R.S32.HI R8, RZ, 0x1f, R5 ;  /* 0x0000001fff087819 */ /* 0x000fe20000011405 */
[----:B------:R-:W-:Y:S01]  /*0c90*/  IMAD.SHL.U32 R5, R10, 0x8, RZ ;  /* 0x000000080a057824 */ /* 0x000fe200078e00ff */
[----:B------:R-:W-:Y:S02]  /*0ca0*/  LOP3.LUT R4, R4, 0x1c0, RZ, 0xc0, !PT ;  /* 0x000001c004047812 */ /* 0x000fe400078ec0ff */
[----:B------:R-:W-:Y:S01]  /*0cb0*/  LOP3.LUT R7, R7, 0x7ffffe00, RZ, 0xc0, !PT ;  /* 0x7ffffe0007077812 */ /* 0x000fe200078ec0ff */
[--C-:B------:R-:W-:Y:S01]  /*0cc0*/  IMAD.U32 R196, R14, 0x40, R5.reuse ;  /* 0x000000400ec47824 */ /* 0x100fe200078e0005 */
[----:B------:R-:W-:-:S02]  /*0cd0*/  LOP3.LUT R5, R4, 0x8, R5, 0xf8, !PT ;  /* 0x0000000804057812 */ /* 0x000fc400078ef805 */
[----:B------:R-:W-:Y:S01]  /*0ce0*/  SHF.R.U32.HI R4, RZ, 0x3, R4 ;  /* 0x00000003ff047819 */ /* 0x000fe20000011604 */
[----:B------:R-:W-:Y:S01]  /*0cf0*/  IMAD R7, R12, 0x400, R7 ;  /* 0x000004000c077824 */ /* 0x000fe200078e0207 */
[----:B------:R-:W-:Y:S02]  /*0d00*/  LEA.HI R8, R8, R3, RZ, 0x3 ;  /* 0x0000000308087211 */ /* 0x000fe400078f18ff */
[----:B------:R-:W-:Y:S02]  /*0d10*/  LOP3.LUT R4, R5, R4, RZ, 0x3c, !PT ;  /* 0x0000000405047212 */ /* 0x000fe400078e3cff */
[----:B------:R-:W-:Y:S02]  /*0d20*/  LOP3.LUT R8, R8, 0xfffffff8, RZ, 0xc0, !PT ;  /* 0xfffffff808087812 */ /* 0x000fe400078ec0ff */
[----:B------:R-:W-:Y:S01]  /*0d30*/  R2P PR, R9, 0x6 ;  /* 0x0000000609007804 */ /* 0x000fe20000000000 */
[----:B------:R-:W-:Y:S01]  /*0d40*/  IMAD.IADD R4, R7, 0x1, R4 ;  /* 0x0000000107047824 */ /* 0x000fe200078e0204 */
[----:B------:R-:W-:Y:S01]  /*0d50*/  LEA.HI R2, R2, R193, RZ, 0x1 ;  /* 0x000000c102027211 */ /* 0x000fe200078f08ff */
[----:B------:R-:W-:Y:S01]  /*0d60*/  IMAD.IADD R3, R3, 0x1, -R8 ;  /* 0x0000000103037824 */ /* 0x000fe200078e0a08 */
[----:B------:R-:W-:-:S02]  /*0d70*/  LOP3.LUT R8, R0, 0xfffffff8, RZ, 0xc0, !PT ;  /* 0xfffffff800087812 */ /* 0x000fc400078ec0ff */
[----:B------:R-:W-:Y:S02]  /*0d80*/  LEA R19, R4, UR41, 0x1 ;  /* 0x0000002904137c11 */ /* 0x000fe4000f8e08ff */
[----:B------:R-:W-:Y:S02]  /*0d90*/  IADD3 R191, R197, -R8, RZ ;  /* 0x80000008c5bf7210 */ /* 0x000fe40007ffe0ff */
[----:B------:R-:W-:Y:S01]  /*0da0*/  LOP3.LUT R2, R2, 0xfffffe, RZ, 0xc0, !PT ;  /* 0x00fffffe02027812 */ /* 0x000fe200078ec0ff */
[----:B------:R-:W-:Y:S01]  /*0db0*/  VIADD R184, R19, 0x26800 ;  /* 0x0002680013b87836 */ /* 0x000fe20000000000 */
[----:B------:R-:W-:Y:S01]  /*0dc0*/  SHF.R.S32.HI R6, RZ, 0x5, R6 ;  /* 0x00000005ff067819 */ /* 0x000fe20000011406 */
[----:B------:R-:W-:Y:S01]  /*0dd0*/  IMAD.SHL.U32 R17, R191, 0x8, RZ ;  /* 0x00000008bf117824 */ /* 0x000fe200078e00ff */
[----:B------:R-:W-:Y:S01]  /*0de0*/  SEL R23, R23, 0xffffffc0, !P2 ;  /* 0xffffffc017177807 */ /* 0x000fe20005000000 */
[----:B------:R-:W-:Y:S01]  /*0df0*/  VIADD R22, R19, 0x26820 ;  /* 0x0002682013167836 */ /* 0x000fe20000000000 */
[----:B------:R-:W-:Y:S01]  /*0e00*/  @P1 IADD3 R22, R184, -0x20, RZ ;  /* 0xffffffe0b8161810 */ /* 0x000fe20007ffe0ff */
[----:B------:R-:W-:Y:S01]  /*0e10*/  IMAD.IADD R2, R193, 0x1, -R2 ;  /* 0x00000001c1027824 */ /* 0x000fe200078e0a02 */
        /* <DEDUP_REMOVED lines=17> */
[----:B------:R-:W-:-:S02]  /*0f30*/  IMAD.IADD R184, R184, 0x1, R23 ;  /* 0x00000001b8b87824 */ /* 0x000fc400078e0217 */
[----:B------:R-:W-:Y:S02]  /*0f40*/  IMAD.SHL.U32 R2, R11, 0x2, RZ ;  /* 0x000000020b027824 */ /* 0x000fe400078e00ff */
[----:B------:R-:W-:Y:S02]  /*0f50*/  IMAD R185, R185, 0x8, R16 ;  /* 0x00000008b9b97824 */ /* 0x000fe400078e0210 */
[----:B------:R-:W-:-:S07]  /*0f60*/  IMAD.IADD R23, R23, 0x1, R22 ;  /* 0x0000000117177824 */ /* 0x000fce00078e0216 */
.L_x_4498:
[----:B------:R-:W-:Y:S01]  /*0f70*/  ULDC.64 UR8, c[0x0][0xc88] ;  /* 0x0003220000087ab9 */ /* 0x000fe20000000a00 */
[----:B------:R-:W-:Y:S01]  /*0f80*/  ULDC.64 UR10, c[0x0][0xa18] ;  /* 0x00028600000a7ab9 */ /* 0x000fe20000000a00 */
[----:B------:R-:W-:Y:S02]  /*0f90*/  UIMAD.WIDE UR8, UR7, 0x4, UR8 ;  /* 0x00000004070878a5 */ /* 0x000fe4000f8e0208 */
[----:B------:R-:W-:Y:S01]  /*0fa0*/  UISETP.NE.U32.AND UP1, UPT, UR10, URZ, UPT ;  /* 0x0000003f0a00728c */ /* 0x000fe2000bf25070 */
[----:B------:R-:W-:Y:S01]  /*0fb0*/  ULDC UR4, c[0x0][0x424] ;  /* 0x0001090000047ab9 */ /* 0x000fe20000000800 */
[----:B------:R-:W-:Y:S02]  /*0fc0*/  ULDC UR7, c[0x0][0x2f0] ;  /* 0x0000bc0000077ab9 */ /* 0x000fe40000000800 */
[----:B0-2-4-:R-:W-:Y:S02]  /*0fd0*/  IMAD.U32 R4, RZ, RZ, UR8 ;  /* 0x00000008ff047e24 */ /* 0x015fe4000f8e00ff */
[----:B------:R-:W-:Y:S01]  /*0fe0*/  IMAD.U32 R5, RZ, RZ, UR9 ;  /* 0x00000009ff057e24 */ /* 0x000fe2000f8e00ff */
[----:B------:R-:W-:-:S04]  /*0ff0*/  ULDC.64 UR8, c[0x0][0xa28] ;  /* 0x00028a0000087ab9 */ /* 0x000fc80000000a00 */
[----:B------:R-:W2:Y:S01]  /*1000*/  LDG.E R4, desc[UR50][R4.64] ;  /* 0x0000003204047981 */ /* 0x000ea2000c1e1900 */
[----:B------:R-:W-:Y:S02]  /*1010*/  UISETP.NE.U32.AND UP0, UPT, UR8, URZ, UPT ;  /* 0x0000003f0800728c */ /* 0x000fe4000bf05070 */
[----:B------:R-:W-:Y:S02]  /*1020*/  UISETP.NE.AND.EX UP1, UPT, UR11, URZ, UPT, UP1 ;  /* 0x0000003f0b00728c */ /* 0x000fe4000bf25310 */
[----:B------:R-:W-:-:S04]  /*1030*/  UISETP.NE.AND.EX UP0, UPT, UR9, URZ, UPT, UP0 ;  /* 0x0000003f0900728c */ /* 0x000fc8000bf05300 */
[----:B------:R-:W-:Y:S02]  /*1040*/  PLOP3.LUT P2, PT, PT, PT, UP1, 0x80, 0x0 ;  /* 0x000000000000781c */ /* 0x000fe40003f4f018 */
[----:B------:R-:W-:Y:S02]  /*1050*/  PLOP3.LUT P0, PT, PT, PT, UP0, 0x80, 0x0 ;  /* 0x000000000000781c */ /* 0x000fe40003f0f008 */
[----:B--2---:R-:W-:-:S13]  /*1060*/  R2UR UR42, R4 ;  /* 0x00000000042a72ca */ /* 0x004fda00000e0000 */
[----:B------:R-:W-:Y:S02]  /*1070*/  USHF.R.S32.HI UR43, URZ, 0x1f, UR42 ;  /* 0x0000001f3f2b7899 */ /* 0x000fe4000801142a */
[----:B------:R-:W-:-:S04]  /*1080*/  @UP0 ULEA UR8, UP2, UR42, UR8, 0x2 ;  /* 0x000000082a080291 */ /* 0x000fc8000f84103f */
[----:B------:R-:W-:Y:S02]  /*1090*/  @UP0 ULEA.HI.X UR9, UR42, UR9, UR43, 0x2, UP2 ;  /* 0x000000092a090291 */ /* 0x000fe400090f142b */
[----:B------:R-:W-:Y:S01]  /*10a0*/  @UP1 ULEA UR10, UP0, UR42, UR10, 0x2 ;  /* 0x0000000a2a0a1291 */ /* 0x000fe2000f80103f */
[----:B------:R-:W-:-:S03]  /*10b0*/  MOV R4, UR8 ;  /* 0x0000000800047c02 */ /* 0x000fc60008000f00 */
[----:B------:R-:W-:Y:S01]  /*10c0*/  @UP1 ULEA.HI.X UR11, UR42, UR11, UR43, 0x2, UP0 ;  /* 0x0000000b2a0b1291 */ /* 0x000fe200080f142b */
[----:B------:R-:W-:Y:S01]  /*10d0*/  IMAD.U32 R5, RZ, RZ, UR9 ;  /* 0x00000009ff057e24 */ /* 0x000fe2000f8e00ff */
[----:B------:R-:W-:Y:S01]  /*10e0*/  ULDC.64 UR8, c[0x0][0x418] ;  /* 0x0001060000087ab9 */ /* 0x000fe20000000a00 */
[----:B-1----:R-:W-:-:S03]  /*10f0*/  IMAD.U32 R6, RZ, RZ, UR10 ;  /* 0x0000000aff067e24 */ /* 0x002fc6000f8e00ff */
[----:B---3--:R-:W-:Y:S01]  /*1100*/  IMAD.U32 R7, RZ, RZ, UR11 ;  /* 0x0000000bff077e24 */ /* 0x008fe2000f8e00ff */
[----:B------:R-:W2:Y:S04]  /*1110*/  @P0 LDG.E R4, desc[UR50][R4.64] ;  /* 0x0000003204040981 */ /* 0x000ea8000c1e1900 */
[----:B------:R-:W3:Y:S01]  /*1120*/  @P2 LDG.E R6, desc[UR50][R6.64] ;  /* 0x0000003206062981 */ /* 0x000ee2000c1e1900 */
[----:B------:R-:W-:Y:S01]  /*1130*/  UISETP.NE.U32.AND UP0, UPT, UR8, URZ, UPT ;  /* 0x0000003f0800728c */ /* 0x000fe2000bf05070 */
[----:B------:R-:W-:Y:S01]  /*1140*/  UMOV UR49, URZ ;  /* 0x0000003f00317c82 */ /* 0x000fe20008000000 */
[----:B------:R-:W-:Y:S02]  /*1150*/  UMOV UR44, UR6 ;  /* 0x00000006002c7c82 */ /* 0x000fe40008000000 */
[----:B------:R-:W-:-:S03]  /*1160*/  UISETP.NE.AND.EX UP0, UPT, UR9, URZ, UPT, UP0 ;  /* 0x0000003f0900728c */ /* 0x000fc6000bf05300 */
[----:B------:R-:W-:Y:S01]  /*1170*/  ULDC.64 UR8, c[0x0][0xa20] ;  /* 0x0002880000087ab9 */ /* 0x000fe20000000a00 */
[----:B------:R-:W-:Y:S01]  /*1180*/  USEL UR4, UR4, 0x1, UP0 ;  /* 0x0000000104047887 */ /* 0x000fe20008000000 */
[----:B------:R-:W-:-:S03]  /*1190*/  ISETP.NE.U32.AND P1, PT, RZ, UR8, PT ;  /* 0x00000008ff007c0c */ /* 0x000fc6000bf25070 */
        /* <DEDUP_REMOVED lines=19> */
.L_x_4435:
[----:B------:R-:W-:Y:S05]  /*12d0*/  @!P1 BRA `(.L_x_4436) ;  /* 0x00000000001c9947 */ /* 0x000fea0003800000 */
[----:B------:R-:W-:-:S04]  /*12e0*/  ULEA UR4, UP0, UR42, UR8, 0x2 ;  /* 0x000000082a047291 */ /* 0x000fc8000f80103f */
[----:B------:R-:W-:Y:S02]  /*12f0*/  ULEA.HI.X UR6, UR42, UR9, UR43, 0x2, UP0 ;  /* 0x000000092a067291 */ /* 0x000fe400080f142b */
[----:B------:R-:W-:-:S04]  /*1300*/  IMAD.U32 R4, RZ, RZ, UR4 ;  /* 0x00000004ff047e24 */ /* 0x000fc8000f8e00ff */
[----:B------:R-:W-:-:S05]  /*1310*/  MOV R5, UR6 ;  /* 0x0000000600057c02 */ /* 0x000fca0008000f00 */
[----:B------:R-:W2:Y:S02]  /*1320*/  LDG.E R4, desc[UR50][R4.64] ;  /* 0x0000003204047981 */ /* 0x000ea4000c1e1900 */
[----:B--2---:R-:W-:Y:S01]  /*1330*/  R2UR UR4, R4 ;  /* 0x00000000040472ca */ /* 0x004fe200000e0000 */
[----:B------:R-:W-:-:S14]  /*1340*/  BRA `(.L_x_4437) ;  /* 0x0000000000347947 */ /* 0x000fdc0003800000 */
.L_x_4436:
        /* <DEDUP_REMOVED lines=13> */
.L_x_4437:
        /* <DEDUP_REMOVED lines=9> */
[----:B------:R-:W0:Y:S01]  /*14b0*/  LDC R0, c[0x0][0x448] ;  /* 0x00011200ff007b82 */ /* 0x000e220000000800 */
[----:B------:R-:W-:Y:S01]  /*14c0*/  UIADD3 UR4, UR45, 0x3f, URZ ;  /* 0x0000003f2d047890 */ /* 0x000fe2000fffe03f */
[----:B------:R-:W-:Y:S01]  /*14d0*/  CS2R R20, SRZ ;  /* 0x0000000000147805 */ /* 0x000fe2000001ff00 */
[----:B------:R-:W-:Y:S01]  /*14e0*/  UIADD3 UR49, UR49, 0x40, -UR52 ;  /* 0x0000004031317890 */ /* 0x000fe2000fffe834 */
        /* <DEDUP_REMOVED lines=20> */
[----:B0-----:R-:W-:Y:S01]  /*1630*/  ISETP.NE.AND P0, PT, R0, 0x1, PT ;  /* 0x000000010000780c */ /* 0x001fe20003f05270 */
[----:B------:R-:W-:Y:S01]  /*1640*/  IMAD.U32 R0, RZ, RZ, UR4 ;  /* 0x00000004ff007e24 */ /* 0x000fe2000f8e00ff */
        /* <DEDUP_REMOVED lines=11> */
[----:B------:R-:W0:Y:S01]  /*1700*/  @P0 LDC R3, c[0x0][0x44c] ;  /* 0x00011300ff030b82 */ /* 0x000e220000000800 */
[----:B------:R-:W-:Y:S02]  /*1710*/  CS2R R96, SRZ ;  /* 0x0000000000607805 */ /* 0x000fe4000001ff00 */
[----:B------:R-:W-:-:S02]  /*1720*/  CS2R R94, SRZ ;  /* 0x00000000005e7805 */ /* 0x000fc4000001ff00 */
[----:B------:R-:W-:Y:S02]  /*1730*/  CS2R R92, SRZ ;  /* 0x00000000005c7805 */ /* 0x000fe4000001ff00 */
[----:B------:R-:W-:Y:S02]  /*1740*/  CS2R R90, SRZ ;  /* 0x00000000005a7805 */ /* 0x000fe4000001ff00 */
[----:B------:R-:W-:Y:S02]  /*1750*/  CS2R R88, SRZ ;  /* 0x0000000000587805 */ /* 0x000fe4000001ff00 */
[----:B------:R-:W-:Y:S02]  /*1760*/  CS2R R86, SRZ ;  /* 0x0000000000567805 */ /* 0x000fe4000001ff00 */
[----:B------:R-:W-:Y:S01]  /*1770*/  CS2R R84, SRZ ;  /* 0x0000000000547805 */ /* 0x000fe2000001ff00 */
[----:B------:R-:W1:Y:S01]  /*1780*/  @P0 LDC R4, c[0x0][0x450] ;  /* 0x00011400ff040b82 */ /* 0x000e620000000800 */
        /* <DEDUP_REMOVED lines=15> */
[----:B0-----:R-:W-:Y:S01]  /*1880*/  @P0 IMAD.HI.U32 R3, R3, UR4, RZ ;  /* 0x0000000403030c27 */ /* 0x001fe2000f8e00ff */
[----:B------:R-:W-:Y:S02]  /*1890*/  CS2R R10, SRZ ;  /* 0x00000000000a7805 */ /* 0x000fe4000001ff00 */
[----:B------:R-:W-:Y:S02]  /*18a0*/  CS2R R8, SRZ ;  /* 0x0000000000087805 */ /* 0x000fe4000001ff00 */
[----:B------:R-:W-:Y:S02]  /*18b0*/  CS2R R164, SRZ ;  /* 0x0000000000a47805 */ /* 0x000fe4000001ff00 */
[----:B------:R-:W-:-:S02]  /*18c0*/  CS2R R38, SRZ ;  /* 0x0000000000267805 */ /* 0x000fc4000001ff00 */
[----:B------:R-:W-:Y:S02]  /*18d0*/  CS2R R166, SRZ ;  /* 0x0000000000a67805 */ /* 0x000fe4000001ff00 */
[----:B------:R-:W-:Y:S02]  /*18e0*/  CS2R R34, SRZ ;  /* 0x0000000000227805 */ /* 0x000fe4000001ff00 */
[----:B------:R-:W-:Y:S02]  /*18f0*/  CS2R R168, SRZ ;  /* 0x0000000000a87805 */ /* 0x000fe4000001ff00 */
[----:B-1----:R-:W-:Y:S01]  /*1900*/  @P0 SHF.R.U32.HI R0, RZ, R4, R3 ;  /* 0x00000004ff000219 */ /* 0x002fe20000011603 */
[----:B------:R-:W-:Y:S01]  /*1910*/  IMAD.MOV.U32 R3, RZ, RZ, RZ ;  /* 0x000000ffff037224 */ /* 0x000fe200078e00ff */
[----:B------:R-:W-:Y:S02]  /*1920*/  PLOP3.LUT P0, PT, PT, PT, PT, 0x80, 0x0 ;  /* 0x000000000000781c */ /* 0x000fe40003f0f070 */
[----:B------:R-:W-:Y:S01]  /*1930*/  CS2R R30, SRZ ;  /* 0x00000000001e7805 */ /* 0x000fe2000001ff00 */
[----:B------:R-:W-:Y:S01]  /*1940*/  IMAD.MOV.U32 R28, RZ, RZ, RZ ;  /* 0x000000ffff1c7224 */ /* 0x000fe200078e00ff */
[----:B------:R-:W-:Y:S01]  /*1950*/  CS2R R170, SRZ ;  /* 0x0000000000aa7805 */ /* 0x000fe2000001ff00 */
[----:B------:R-:W-:Y:S01]  /*1960*/  VIADD R0, R0, UR49 ;  /* 0x0000003100007c36 */ /* 0x000fe20008000000 */
[----:B------:R-:W-:-:S04]  /*1970*/  CS2R R26, SRZ ;  /* 0x00000000001a7805 */ /* 0x000fc8000001ff00 */
[----:B------:R-:W-:-:S04]  /*1980*/  SHF.R.S32.HI R5, RZ, 0x1f, R0 ;  /* 0x0000001fff057819 */ /* 0x000fc80000011400 */
[----:B------:R-:W-:-:S04]  /*1990*/  LEA.HI R5, R5, R0, RZ, 0x6 ;  /* 0x0000000005057211 */ /* 0x000fc800078f30ff */
        /* <DEDUP_REMOVED lines=18> */
.L_x_4440:
[----:B------:R-:W-:Y:S01]  /*1ac0*/  ULEA UR21, UR38, UR41, 0x3 ;  /* 0x0000002926157291 */ /* 0x000fe2000f8e183f */
[----:B------:R-:W-:-:S04]  /*1ad0*/  MOV R3, UR37 ;  /* 0x0000002500037c02 */ /* 0x000fc80008000f00 */
[----:B------:R-:W-:-:S04]  /*1ae0*/  SHF.L.U32 R3, R3, 0x1f, RZ ;  /* 0x0000001f03037819 */ /* 0x000fc800000006ff */
[----:B------:R-:W0:Y:S02]  /*1af0*/  SYNCS.PHASECHK.TRANS64.TRYWAIT P1, [UR21+0x28c50], R3 ;  /* 0x028c5003ff0075a7 */ /* 0x000e240008020155 */
[----:B0-----:R-:W-:Y:S05]  /*1b00*/  @!P1 BRA `(.L_x_4441) ;  /* 0x0000010c00189947 */ /* 0x001fea0003800000 */
.L_x_4583:
        /* <DEDUP_REMOVED lines=38> */
.L_x_4442:
[----:B------:R-:W-:Y:S01]  /*1d70*/  UIADD3 UR6, UR21, 0x28c60, URZ ;  /* 0x00028c6015067890 */ /* 0x000fe2000fffe03f */
[----:B------:R-:W-:-:S03]  /*1d80*/  ISETP.GE.AND P1, PT, R0, 0x2, PT ;  /* 0x000000020000780c */ /* 0x000fc60003f26270 */
[----:B------:R-:W-:-:S09]  /*1d90*/  UPRMT UR6, UR40, 0x654, UR6 ;  /* 0x0000065428067896 */ /* 0x000fd20008000006 */
[----:B------:R-:W-:Y:S01]  /*1da0*/  SYNCS.ARRIVE.TRANS64.RED.A1T0 RZ, [UR6], RZ ;  /* 0x000000ffffff79a7 */ /* 0x000fe20008100406 */
[----:B------:R-:W-:Y:S05]  /*1db0*/  @!P1 BRA `(.L_x_4443) ;  /* 0x0000000800dc9947 */ /* 0x000fea0003800000 */
[----:B------:R-:W-:-:S07]  /*1dc0*/  VIADD R0, R0, 0xfffffffe ;  /* 0xfffffffe00007836 */ /* 0x000fce0000000000 */
.L_x_4449:
        /* <DEDUP_REMOVED lines=143> */
.L_x_4444:
[----:B------:R-:W-:Y:S01]  /*26c0*/  ULEA UR21, UR38, UR41, 0x3 ;  /* 0x0000002926157291 */ /* 0x000fe2000f8e183f */
[----:B------:R-:W-:-:S05]  /*26d0*/  IMAD.U32 R3, RZ, RZ, UR37 ;  /* 0x00000025ff037e24 */ /* 0x000fca000f8e00ff */
[----:B------:R-:W-:-:S04]  /*26e0*/  SHF.L.U32 R3, R3, 0x1f, RZ ;  /* 0x0000001f03037819 */ /* 0x000fc800000006ff */
[----:B------:R0:W1:Y:S01]  /*26f0*/  SYNCS.PHASECHK.TRANS64.TRYWAIT P1, [UR21+0x28c50], R3 ;  /* 0x028c5003ff0075a7 */ /* 0x0000620008020155 */
[----:B------:R-:W-:Y:S05]  /*2700*/  @!P0 BRA `(.L_x_4445) ;  /* 0x0000000000048947 */ /* 0x000fea0003800000 */
[----:B------:R-:W-:Y:S01]  /*2710*/  BPT.TRAP 0x1 ;  /* 0x000000040000795c */ /* 0x000fe20000300000 */
.L_x_4445:
[----:B-1----:R-:W-:Y:S05]  /*2720*/  @P1 BRA `(.L_x_4446) ;  /* 0x0000000000081947 */ /* 0x002fea0003800000 */
[----:B------:R-:W1:Y:S02]  /*2730*/  SYNCS.PHASECHK.TRANS64.TRYWAIT P1, [UR21+0x28c50], R3 ;  /* 0x028c5003ff0075a7 */ /* 0x000e640008020155 */
[----:B-1----:R-:W-:Y:S05]  /*2740*/  @!P1 BRA `(.L_x_4447) ;  /* 0x0000010000209947 */ /* 0x002fea0003800000 */
.L_x_4446:
        /* <DEDUP_REMOVED lines=26> */
.L_x_4448:
[----:B------:R-:W-:-:S04]  /*28f0*/  UIADD3 UR6, UR21, 0x28c60, URZ ;  /* 0x00028c6015067890 */ /* 0x000fc8000fffe03f */
[----:B------:R-:W-:-:S09]  /*2900*/  UPRMT UR6, UR40, 0x654, UR6 ;  /* 0x0000065428067896 */ /* 0x000fd20008000006 */
[----:B------:R-:W-:Y:S01]  /*2910*/  SYNCS.ARRIVE.TRANS64.RED.A1T0 RZ, [UR6], RZ ;  /* 0x000000ffffff79a7 */ /* 0x000fe20008100406 */
[----:B------:R-:W-:Y:S05]  /*2920*/  @P2 BRA `(.L_x_4449) ;  /* 0xfffffff400282947 */ /* 0x000fea000383ffff */
.L_x_4443:
[----:B------:R-:W-:Y:S01]  /*2930*/  BAR.SYNC.DEFER_BLOCKING 0xe, 0x100 ;  /* 0x0384000000007b1d */ /* 0x000fe20000010000 */
[----:B01----:R-:W-:Y:S01]  /*2940*/  IMAD.U32 R3, RZ, RZ, UR38 ;  /* 0x00000026ff037e24 */ /* 0x003fe2000f8e00ff */
[----:B------:R-:W-:Y:S01]  /*2950*/  UIADD3 UR38, UR38, 0x1, URZ ;  /* 0x0000000126267890 */ /* 0x000fe2000fffe03f */
[----:B------:R-:W-:Y:S01]  /*2960*/  PLOP3.LUT P0, PT, PT, PT, PT, 0x8, 0x0 ;  /* 0x000000000000781c */ /* 0x000fe20003f0e170 */
[----:B------:R-:W-:Y:S02]  /*2970*/  IMAD.MOV.U32 R20, RZ, RZ, RZ ;  /* 0x000000ffff147224 */ /* 0x000fe400078e00ff */
        /* <DEDUP_REMOVED lines=139> */
.L_x_4438:
[----:B------:R-:W-:Y:S01]  /*3230*/  ULDC UR4, c[0x0][0x448] ;  /* 0x0001120000047ab9 */ /* 0x000fe20000000800 */
[----:B------:R-:W-:Y:S01]  /*3240*/  UIADD3 UR6, UR45, 0x3f, URZ ;  /* 0x0000003f2d067890 */ /* 0x000fe2000fffe03f */
[----:B------:R-:W-:Y:S01]  /*3250*/  PLOP3.LUT P0, PT, PT, PT, PT, 0x80, 0x0 ;  /* 0x000000000000781c */ /* 0x000fe20003f0f070 */
[----:B------:R-:W-:Y:S01]  /*3260*/  UISETP.NE.AND UP0, UPT, UR4, 0x1, UPT ;  /* 0x000000010400788c */ /* 0x000fe2000bf05270 */
[----:B------:R-:W-:Y:S01]  /*3270*/  IMAD.MOV.U32 R3, RZ, RZ, RZ ;  /* 0x000000ffff037224 */ /* 0x000fe200078e00ff */
[----:B------:R-:W-:Y:S01]  /*3280*/  UIADD3 UR7, UR49, 0x40, -UR52 ;  /* 0x0000004031077890 */ /* 0x000fe2000fffe834 */
[----:B------:R-:W-:Y:S01]  /*3290*/  CS2R R20, SRZ ;  /* 0x0000000000147805 */ /* 0x000fe2000001ff00 */
[----:B------:R-:W-:Y:S01]  /*32a0*/  UP2UR UR53, UPR, URZ, 0x1 ;  /* 0x000000013f357883 */ /* 0x000fe20008000000 */
[----:B------:R-:W-:Y:S02]  /*32b0*/  CS2R R150, SRZ ;  /* 0x0000000000967805 */ /* 0x000fe4000001ff00 */
[----:B------:R-:W-:-:S02]  /*32c0*/  CS2R R148, SRZ ;  /* 0x0000000000947805 */ /* 0x000fc4000001ff00 */
[----:B------:R-:W-:Y:S02]  /*32d0*/  CS2R R146, SRZ ;  /* 0x0000000000927805 */ /* 0x000fe4000001ff00 */
[----:B------:R-:W-:Y:S02]  /*32e0*/  CS2R R144, SRZ ;  /* 0x0000000000907805 */ /* 0x000fe4000001ff00 */
[----:B------:R-:W-:Y:S02]  /*32f0*/  CS2R R142, SRZ ;  /* 0x00000000008e7805 */ /* 0x000fe4000001ff00 */
[----:B------:R-:W-:Y:S01]  /*3300*/  CS2R R140, SRZ ;  /* 0x00000000008c7805 */ /* 0x000fe2000001ff00 */
[----:B------:R-:W-:Y:S01]  /*3310*/  @UP0 ULDC UR4, c[0x0][0x44c] ;  /* 0x0001130000040ab9 */ /* 0x000fe20000000800 */
[----:B------:R-:W-:Y:S01]  /*3320*/  @UP0 ULDC UR8, c[0x0][0x450] ;  /* 0x0001140000080ab9 */ /* 0x000fe20000000800 */
[----:B------:R-:W-:Y:S01]  /*3330*/  UIMAD.WIDE.U32 UR4, UR6, UR4, URZ ;  /* 0x00000004060472a5 */ /* 0x000fe2000f8e003f */
[----:B------:R-:W-:-:S02]  /*3340*/  CS2R R138, SRZ ;  /* 0x00000000008a7805 */ /* 0x000fc4000001ff00 */
[----:B------:R-:W-:Y:S02]  /*3350*/  CS2R R136, SRZ ;  /* 0x0000000000887805 */ /* 0x000fe4000001ff00 */
[----:B------:R-:W-:Y:S01]  /*3360*/  CS2R R134, SRZ ;  /* 0x0000000000867805 */ /* 0x000fe2000001ff00 */
[----:B------:R-:W-:Y:S01]  /*3370*/  @UP0 USHF.R.U32.HI UR6, URZ, UR8, UR5 ;  /* 0x000000083f060299 */ /* 0x000fe20008011605 */
[----:B------:R-:W-:Y:S02]  /*3380*/  CS2R R132, SRZ ;  /* 0x0000000000847805 */ /* 0x000fe4000001ff00 */
[----:B------:R-:W-:Y:S02]  /*3390*/  CS2R R130, SRZ ;  /* 0x0000000000827805 */ /* 0x000fe4000001ff00 */
[----:B------:R-:W-:Y:S01]  /*33a0*/  CS2R R128, SRZ ;  /* 0x0000000000807805 */ /* 0x000fe2000001ff00 */
[----:B------:R-:W-:Y:S01]  /*33b0*/  UIADD3 UR6, UR7, UR6, URZ ;  /* 0x0000000607067290 */ /* 0x000fe2000fffe03f */
[----:B------:R-:W-:-:S02]  /*33c0*/  CS2R R162, SRZ ;  /* 0x0000000000a27805 */ /* 0x000fc4000001ff00 */
[----:B------:R-:W-:Y:S02]  /*33d0*/  CS2R R160, SRZ ;  /* 0x0000000000a07805 */ /* 0x000fe4000001ff00 */
[----:B------:R-:W-:Y:S01]  /*33e0*/  CS2R R124, SRZ ;  /* 0x00000000007c7805 */ /* 0x000fe2000001ff00 */
[----:B------:R-:W-:Y:S01]  /*33f0*/  USHF.R.S32.HI UR4, URZ, 0x1f, UR6 ;  /* 0x0000001f3f047899 */ /* 0x000fe20008011406 */
[----:B------:R-:W-:Y:S02]  /*3400*/  CS2R R158, SRZ ;  /* 0x00000000009e7805 */ /* 0x000fe4000001ff00 */
[----:B------:R-:W-:Y:S02]  /*3410*/  CS2R R120, SRZ ;  /* 0x0000000000787805 */ /* 0x000fe4000001ff00 */
[----:B------:R-:W-:Y:S01]  /*3420*/  CS2R R156, SRZ ;  /* 0x00000000009c7805 */ /* 0x000fe2000001ff00 */
[----:B------:R-:W-:Y:S01]  /*3430*/  ULEA.HI UR4, UR4, UR6, URZ, 0x6 ;  /* 0x0000000604047291 */ /* 0x000fe2000f8f303f */
[----:B------:R-:W-:-:S02]  /*3440*/  CS2R R116, SRZ ;  /* 0x0000000000747805 */ /* 0x000fc4000001ff00 */
[----:B------:R-:W-:Y:S02]  /*3450*/  CS2R R154, SRZ ;  /* 0x00000000009a7805 */ /* 0x000fe4000001ff00 */
[----:B------:R-:W-:Y:S01]  /*3460*/  CS2R R112, SRZ ;  /* 0x0000000000707805 */ /* 0x000fe2000001ff00 */
[----:B------:R-:W-:Y:S01]  /*3470*/  USHF.R.S32.HI UR4, URZ, 0x6, UR4 ;  /* 0x000000063f047899 */ /* 0x000fe20008011404 */
[----:B------:R-:W-:Y:S02]  /*3480*/  CS2R R152, SRZ ;  /* 0x0000000000987805 */ /* 0x000fe4000001ff00 */
[----:B------:R-:W-:Y:S02]  /*3490*/  CS2R R58, SRZ ;  /* 0x00000000003a7805 */ /* 0x000fe4000001ff00 */
[----:B------:R-:W-:Y:S01]  /*34a0*/  CS2R R108, SRZ ;  /* 0x00000000006c7805 */ /* 0x000fe2000001ff00 */
[----:B------:R-:W-:Y:S01]  /*34b0*/  UISETP.LT.AND UP0, UPT, UR54, UR4, UPT ;  /* 0x000000043600728c */ /* 0x000fe2000bf01270 */
[----:B------:R-:W-:-:S02]  /*34c0*/  CS2R R56, SRZ ;  /* 0x0000000000387805 */ /* 0x000fc4000001ff00 */
[----:B------:R-:W-:Y:S02]  /*34d0*/  CS2R R54, SRZ ;  /* 0x0000000000367805 */ /* 0x000fe4000001ff00 */
[----:B------:R-:W-:Y:S01]  /*34e0*/  CS2R R104, SRZ ;  /* 0x0000000000687805 */ /* 0x000fe2000001ff00 */
[----:B------:R-:W-:Y:S01]  /*34f0*/  USEL UR54, UR54, UR4, UP0 ;  /* 0x0000000436367287 */ /* 0x000fe20008000000 */
[----:B------:R-:W-:Y:S02]  /*3500*/  CS2R R50, SRZ ;  /* 0x0000000000327805 */ /* 0x000fe4000001ff00 */
[----:B------:R-:W-:Y:S02]  /*3510*/  CS2R R46, SRZ ;  /* 0x00000000002e7805 */ /* 0x000fe4000001ff00 */
[----:B------:R-:W-:Y:S01]  /*3520*/  CS2R R100, SRZ ;  /* 0x0000000000647805 */ /* 0x000fe2000001ff00 */
[----:B------:R-:W-:Y:S01]  /*3530*/  UISETP.GE.AND UP0, UPT, UR54, 0x1, UPT ;  /* 0x000000013600788c */ /* 0x000fe2000bf06270 */
[----:B------:R-:W-:-:S02]  /*3540*/  CS2R R42, SRZ ;  /* 0x00000000002a7805 */ /* 0x000fc4000001ff00 */
[----:B------:R-:W-:Y:S02]  /*3550*/  CS2R R96, SRZ ;  /* 0x0000000000607805 */ /* 0x000fe4000001ff00 */
[----:B------:R-:W-:Y:S02]  /*3560*/  CS2R R94, SRZ ;  /* 0x00000000005e7805 */ /* 0x000fe4000001ff00 */
[----:B------:R-:W-:Y:S02]  /*3570*/  CS2R R92, SRZ ;  /* 0x00000000005c7805 */ /* 0x000fe4000001ff00 */
[----:B------:R-:W-:Y:S02]  /*3580*/  CS2R R90, SRZ ;  /* 0x00000000005a7805 */ /* 0x000fe4000001ff00 */
[----:B------:R-:W-:Y:S02]  /*3590*/  PLOP3.LUT P1, PT, PT, PT, UP0, 0x80, 0x0 ;  /* 0x000000000000781c */ /* 0x000fe40003f2f008 */
        /* <DEDUP_REMOVED lines=28> */
[----:B------:R-:W-:Y:S01]  /*3760*/  CS2R R26, SRZ ;  /* 0x00000000001a7805 */ /* 0x000fe2000001ff00 */
        /* <DEDUP_REMOVED lines=24> */
[----:B------:R-:W-:Y:S01]  /*38f0*/  IMAD.U32 R7, RZ, RZ, UR5 ;  /* 0x00000005ff077e24 */ /* 0x000fe2000f8e00ff */
[----:B------:R-:W-:Y:S01]  /*3900*/  MOV R13, RZ ;  /* 0x000000ff000d7202 */ /* 0x000fe20000000f00 */
[----:B------:R-:W-:-:S02]  /*3910*/  IMAD.U32 R11, RZ, RZ, UR7 ;  /* 0x00000007ff0b7e24 */ /* 0x000fc4000f8e00ff */
[----:B------:R-:W-:Y:S02]  /*3920*/  IMAD.MOV.U32 R8, RZ, RZ, 0x70 ;  /* 0x00000070ff087424 */ /* 0x000fe400078e00ff */
[----:B0-----:R-:W-:-:S07]  /*3930*/  IMAD.MOV.U32 R12, RZ, RZ, 0x1 ;  /* 0x00000001ff0c7424 */ /* 0x001fce00078e00ff */
[----:B------:R-:W-:-:S07]  /*3940*/  LEPC R20, `(.L_x_4450) ;  /* 0x000000001014794e */ /* 0x000fce0000000000 */
[----:B-1----:R-:W-:Y:S05]  /*3950*/  CALL.ABS.NOINC R14 ;  /* 0x000000000e007343 */ /* 0x002fea0003c00000 */
.L_x_4450:
        /* <DEDUP_REMOVED lines=9> */
.L_x_4584:
[----:B------:R-:W-:Y:S05]  /*39f0*/  @!P0 BRA `(.L_x_4452) ;  /* 0x0000000000048947 */ /* 0x000fea0003800000 */
[----:B------:R-:W-:Y:S01]  /*3a00*/  BPT.TRAP 0x1 ;  /* 0x000000040000795c */ /* 0x000fe20000300000 */
.L_x_4452:
[----:B------:R-:W-:Y:S02]  /*3a10*/  IMAD.U32 R7, RZ, RZ, UR38 ;  /* 0x00000026ff077e24 */ /* 0x000fe4000f8e00ff */
[----:B------:R-:W-:-:S03]  /*3a20*/  IMAD.U32 R8, RZ, RZ, UR37 ;  /* 0x00000025ff087e24 */ /* 0x000fc6000f8e00ff */
[----:B------:R-:W-:Y:S02]  /*3a30*/  LEA R7, R7, UR41, 0x3 ;  /* 0x0000002907077c11 */ /* 0x000fe4000f8e18ff */
[----:B------:R-:W-:-:S04]  /*3a40*/  SHF.L.U32 R8, R8, 0x1f, RZ ;  /* 0x0000001f08087819 */ /* 0x000fc800000006ff */
[----:B------:R1:W2:Y:S01]  /*3a50*/  SYNCS.PHASECHK.TRANS64.TRYWAIT P1, [R7+URZ+0x28c30], R8 ;  /* 0x028c3008070075a7 */ /* 0x0002a2000802017f */
[----:B------:R-:W-:Y:S05]  /*3a60*/  @!P0 BRA `(.L_x_4453) ;  /* 0x0000000000048947 */ /* 0x000fea0003800000 */
[----:B------:R-:W-:Y:S01]  /*3a70*/  BPT.TRAP 0x1 ;  /* 0x000000040000795c */ /* 0x000fe20000300000 */
.L_x_4453:
[----:B--2---:R-:W-:Y:S05]  /*3a80*/  @P1 BRA `(.L_x_4454) ;  /* 0x0000000000081947 */ /* 0x004fea0003800000 */
[----:B------:R-:W2:Y:S02]  /*3a90*/  SYNCS.PHASECHK.TRANS64.TRYWAIT P1, [R7+URZ+0x28c30], R8 ;  /* 0x028c3008070075a7 */ /* 0x000ea4000802017f */
[----:B--2---:R-:W-:Y:S05]  /*3aa0*/  @!P1 BRA `(.L_x_4455) ;  /* 0x000000ec00789947 */ /* 0x004fea0003800000 */
.L_x_4454:
        /* <DEDUP_REMOVED lines=40> */
.L_x_4456:
[----:B------:R-:W-:Y:S01]  /*3d30*/  UISETP.NE.AND UP0, UPT, UR53, URZ, UPT ;  /* 0x0000003f3500728c */ /* 0x000fe2000bf05270 */
[----:B------:R-:W-:Y:S01]  /*3d40*/  IADD3 R3, R185, UR45, RZ ;  /* 0x0000002db9037c10 */ /* 0x000fe2000fffe0ff */
[----:B------:R-:W-:Y:S02]  /*3d50*/  ULDC UR10, c[0x0][0x9d8] ;  /* 0x00027600000a7ab9 */ /* 0x000fe40000000800 */
        /* <DEDUP_REMOVED lines=8> */
[----:B------:R-:W-:Y:S01]  /*3de0*/  FMUL.FTZ R34, R34, UR10 ;  /* 0x0000000a22227c20 */ /* 0x000fe20008410000 */
        /* <DEDUP_REMOVED lines=17> */
[----:B------:R-:W-:Y:S01]  /*3f00*/  FMUL.FTZ R51, R51, UR10 ;  /* 0x0000000a33337c20 */ /* 0x000fe20008410000 */
[----:B------:R-:W-:Y:S01]  /*3f10*/  UIADD3 UR7, UR49, 0x1, UR6 ;  /* 0x0000000131077890 */ /* 0x000fe2000fffe006 */
[----:B------:R-:W-:Y:S01]  /*3f20*/  FMUL.FTZ R54, R54, UR10 ;  /* 0x0000000a36367c20 */ /* 0x000fe20008410000 */
[----:B------:R-:W-:Y:S01]  /*3f30*/  IMAD.U32 R5, RZ, RZ, UR6 ;  /* 0x00000006ff057e24 */ /* 0x000fe2000f8e00ff */
[----:B------:R-:W5:Y:S01]  /*3f40*/  MUFU.TANH R31, R31 ;  /* 0x0000001f001f7308 */ /* 0x000f620000002400 */
[----:B------:R-:W-:Y:S01]  /*3f50*/  FMUL.FTZ R55, R55, UR10 ;  /* 0x0000000a37377c20 */ /* 0x000fe20008410000 */
[----:B------:R-:W1:Y:S01]  /*3f60*/  SHFL.IDX PT, R3, R3, RZ, 0x1c1f ;  /* 0x001c1fff03037589 */ /* 0x000e6200000e0000 */
[----:B------:R-:W-:Y:S01]  /*3f70*/  IMAD.U32 R13, RZ, RZ, UR7 ;  /* 0x00000007ff0d7e24 */ /* 0x000fe2000f8e00ff */
[----:B------:R-:W-:Y:S01]  /*3f80*/  IADD3 R4, -R2, UR49, R5 ;  /* 0x0000003102047c10 */ /* 0x000fe2000fffe105 */
[----:B------:R-:W-:Y:S01]  /*3f90*/  FMUL.FTZ R24, R24, UR10 ;  /* 0x0000000a18187c20 */ /* 0x000fe20008410000 */
        /* <DEDUP_REMOVED lines=12> */
[----:B------:R-:W-:Y:S01]  /*4060*/  FMUL.FTZ R45, R45, UR10 ;  /* 0x0000000a2d2d7c20 */ /* 0x000fe20008410000 */
        /* <DEDUP_REMOVED lines=9> */
[----:B------:R-:W-:Y:S01]  /*4100*/  ULDC UR10, c[0x0][0x988] ;  /* 0x00026200000a7ab9 */ /* 0x000fe20000000800 */
[----:B0-----:R-:W-:-:S02]  /*4110*/  FSEL R27, R26, -INF , P1 ;  /* 0xff8000001a1b7808 */ /* 0x001fc40000800000 */
[----:B---3--:R-:W-:Y:S02]  /*4120*/  FSEL R28, R9, -INF , P2 ;  /* 0xff800000091c7808 */ /* 0x008fe40001000000 */
[----:B------:R-:W-:Y:S01]  /*4130*/  ISETP.GT.AND P1, PT, R6, 0x9, PT ;  /* 0x000000090600780c */ /* 0x000fe20003f24270 */
[----:B------:R-:W0:Y:S01]  /*4140*/  MUFU.TANH R38, R38 ;  /* 0x0000002600267308 */ /* 0x000e220000002400 */
[----:B------:R-:W-:Y:S02]  /*4150*/  FSEL R30, R30, -INF , P3 ;  /* 0xff8000001e1e7808 */ /* 0x000fe40001800000 */
[----:B------:R-:W-:Y:S02]  /*4160*/  FMNMX.FTZ R9, R27, R28, !PT ;  /* 0x0000001c1b097209 */ /* 0x000fe40007810000 */
[----:B------:R-:W-:Y:S02]  /*4170*/  ISETP.GT.AND P2, PT, R6, 0x10, PT ;  /* 0x000000100600780c */ /* 0x000fe40003f44270 */
[----:B-----5:R-:W-:Y:S01]  /*4180*/  FSEL R31, R31, -INF , P1 ;  /* 0xff8000001f1f7808 */ /* 0x020fe20000800000 */
[----:B------:R-:W3:Y:S01]  /*4190*/  MUFU.TANH R39, R39 ;  /* 0x0000002700277308 */ /* 0x000ee20000002400 */
        /* <DEDUP_REMOVED lines=9> */
[----:B------:R-:W4:Y:S01]  /*4230*/  MUFU.TANH R43, R43 ;  /* 0x0000002b002b7308 */ /* 0x000f220000002400 */
[----:B0-----:R-:W-:Y:S02]  /*4240*/  FSEL R38, R38, -INF , P2 ;  /* 0xff80000026267808 */ /* 0x001fe40001000000 */
[----:B------:R-:W-:Y:S02]  /*4250*/  FMNMX.FTZ R9, R35, R10, !PT ;  /* 0x0000000a23097209 */ /* 0x000fe40007810000 */
[----:B------:R-:W-:Y:S02]  /*4260*/  ISETP.GT.AND P2, PT, R6, 0x20, PT ;  /* 0x000000200600780c */ /* 0x000fe40003f44270 */
[----:B---3--:R-:W-:Y:S01]  /*4270*/  FSEL R39, R39, -INF , P1 ;  /* 0xff80000027277808 */ /* 0x008fe20000800000 */
[----:B------:R-:W0:Y:S01]  /*4280*/  MUFU.TANH R46, R46 ;  /* 0x0000002e002e7308 */ /* 0x000e220000002400 */
        /* <DEDUP_REMOVED lines=9> */
[----:B------:R-:W3:Y:S01]  /*4320*/  MUFU.TANH R50, R50 ;  /* 0x0000003200327308 */ /* 0x000ee20000002400 */
[----:B0-----:R-:W-:Y:S02]  /*4330*/  FSEL R46, R46, -INF , P2 ;  /* 0xff8000002e2e7808 */ /* 0x001fe40001000000 */
[----:B------:R-:W-:Y:S02]  /*4340*/  FMNMX.FTZ R9, R43, R10, !PT ;  /* 0x0000000a2b097209 */ /* 0x000fe40007810000 */
[----:B------:R-:W-:Y:S02]  /*4350*/  ISETP.GT.AND P2, PT, R6, 0x30, PT ;  /* 0x000000300600780c */ /* 0x000fe40003f44270 */
[----:B------:R-:W-:Y:S01]  /*4360*/  FMNMX.FTZ R10, R46, R9, !PT ;  /* 0x000000092e0a7209 */ /* 0x000fe20007810000 */
[----:B------:R-:W0:Y:S01]  /*4370*/  MUFU.TANH R51, R51 ;  /* 0x0000003300337308 */ /* 0x000e220000002400 */
[----:B--2---:R-:W-:-:S02]  /*4380*/  FSEL R47, R47, -INF , P1 ;  /* 0xff8000002f2f7808 */ /* 0x004fc40000800000 */
[----:B------:R-:W-:Y:S02]  /*4390*/  ISETP.GT.AND P1, PT, R6, 0x31, PT ;  /* 0x000000310600780c */ /* 0x000fe40003f24270 */
[----:B------:R-:W-:Y:S02]  /*43a0*/  FMNMX.FTZ R9, R47, R10, !PT ;  /* 0x0000000a2f097209 */ /* 0x000fe40007810000 */
[----:B-1----:R-:W-:Y:S01]  /*43b0*/  VIADDMNMX R3, R3, R5, R4, PT ;  /* 0x0000000503037246 */ /* 0x002fe20003800104 */
[----:B------:R-:W1:Y:S01]  /*43c0*/  MUFU.TANH R54, R54 ;  /* 0x0000003600367308 */ /* 0x000e620000002400 */
[----:B---3--:R-:W-:Y:S02]  /*43d0*/  FSEL R50, R50, -INF , P2 ;  /* 0xff80000032327808 */ /* 0x008fe40001000000 */
[----:B------:R-:W-:Y:S02]  /*43e0*/  ISETP.GT.AND P2, PT, R6, 0x38, PT ;  /* 0x000000380600780c */ /* 0x000fe40003f44270 */
[----:B------:R-:W-:-:S02]  /*43f0*/  FMNMX.FTZ R10, R50, R9, !PT ;  /* 0x00000009320a7209 */ /* 0x000fc40007810000 */
[----:B------:R-:W-:Y:S01]  /*4400*/  ISETP.GT.AND P3, PT, R3, 0x8, PT ;  /* 0x000000080300780c */ /* 0x000fe20003f64270 */
[----:B------:R-:W2:Y:S01]  /*4410*/  MUFU.TANH R55, R55 ;  /* 0x0000003700377308 */ /* 0x000ea20000002400 */
[----:B0-----:R-:W-:Y:S02]  /*4420*/  FSEL R51, R51, -INF , P1 ;  /* 0xff80000033337808 */ /* 0x001fe40000800000 */
[----:B------:R-:W-:Y:S02]  /*4430*/  ISETP.GT.AND P1, PT, R6, 0x39, PT ;  /* 0x000000390600780c */ /* 0x000fe40003f24270 */
[----:B------:R-:W-:Y:S02]  /*4440*/  FMNMX.FTZ R9, R51, R10, !PT ;  /* 0x0000000a33097209 */ /* 0x000fe40007810000 */
[----:B------:R-:W-:Y:S01]  /*4450*/  FSEL R10, R11, -INF , P3 ;  /* 0xff8000000b0a7808 */ /* 0x000fe20001800000 */
[----:B------:R-:W0:Y:S01]  /*4460*/  MUFU.TANH R24, R24 ;  /* 0x0000001800187308 */ /* 0x000e220000002400 */
[----:B-1----:R-:W-:-:S02]  /*4470*/  FSEL R54, R54, -INF , P2 ;  /* 0xff80000036367808 */ /* 0x002fc40001000000 */
[C---:B------:R-:W-:Y:S02]  /*4480*/  ISETP.GT.AND P2, PT, R3.reuse, 0x1, PT ;  /* 0x000000010300780c */ /* 0x040fe40003f44270 */
[----:B------:R-:W-:Y:S02]  /*4490*/  FMNMX.FTZ R6, R54, R9, !PT ;  /* 0x0000000936067209 */ /* 0x000fe40007810000 */
[----:B------:R-:W-:Y:S01]  /*44a0*/  ISETP.GT.AND P3, PT, R3, 0x29, PT ;  /* 0x000000290300780c */ /* 0x000fe20003f64270 */
[----:B------:R-:W-:Y:S01]  /*44b0*/  MUFU.TANH R25, R25 ;  /* 0x0000001900197308 */ /* 0x000fe20000002400 */
[----:B--2---:R-:W-:Y:S02]  /*44c0*/  FSEL R55, R55, -INF , P1 ;  /* 0xff80000037377808 */ /* 0x004fe40000800000 */
[----:B------:R-:W-:Y:S02]  /*44d0*/  ISETP.GT.AND P1, PT, R3, RZ, PT ;  /* 0x000000ff0300720c */ /* 0x000fe40003f24270 */
[----:B------:R-:W-:-:S02]  /*44e0*/  FMNMX.FTZ R6, R55, R6, !PT ;  /* 0x0000000637067209 */ /* 0x000fc40007810000 */
        /* <DEDUP_REMOVED lines=190> */
.L_x_4457:
[----:B------:R0:W1:Y:S01]  /*50d0*/  SYNCS.PHASECHK.TRANS64.TRYWAIT P1, [R7+URZ+0x28c50], R8 ;  /* 0x028c5008070075a7 */ /* 0x000062000802017f */
[----:B------:R-:W-:Y:S05]  /*50e0*/  @!P0 BRA `(.L_x_4458) ;  /* 0x0000000000048947 */ /* 0x000fea0003800000 */
[----:B------:R-:W-:Y:S01]  /*50f0*/  BPT.TRAP 0x1 ;  /* 0x000000040000795c */ /* 0x000fe20000300000 */
.L_x_4458:
[----:B-1----:R-:W-:Y:S05]  /*5100*/  @P1 BRA `(.L_x_4459) ;  /* 0x0000000000081947 */ /* 0x002fea0003800000 */
[----:B------:R-:W1:Y:S02]  /*5110*/  SYNCS.PHASECHK.TRANS64.TRYWAIT P1, [R7+URZ+0x28c50], R8 ;  /* 0x028c5008070075a7 */ /* 0x000e64000802017f */
[----:B-1----:R-:W-:Y:S05]  /*5120*/  @!P1 BRA `(.L_x_4460) ;  /* 0x000000d400ec9947 */ /* 0x002fea0003800000 */
.L_x_4459:
        /* <DEDUP_REMOVED lines=34> */
.L_x_4461:
[----:B------:R-:W-:Y:S01]  /*5350*/  UISETP.NE.AND UP0, UPT, UR53, URZ, UPT ;  /* 0x0000003f3500728c */ /* 0x000fe2000bf05270 */
[----:B------:R-:W-:Y:S01]  /*5360*/  R2UR UR14, R7 ;  /* 0x00000000070e72ca */ /* 0x000fe200000e0000 */
[----:B------:R-:W-:Y:S01]  /*5370*/  UMOV UR11, UR45 ;  /* 0x0000002d000b7c82 */ /* 0x000fe20008000000 */
[----:B------:R-:W-:-:S08]  /*5380*/  UIADD3 UR21, UR54, -0x2, URZ ;  /* 0xfffffffe36157890 */ /* 0x000fd0000fffe03f */
[----:B------:R-:W-:Y:S01]  /*5390*/  @UP0 ULDC UR6, c[0x0][0x44c] ;  /* 0x0001130000060ab9 */ /* 0x000fe20000000800 */
[----:B------:R-:W-:Y:S01]  /*53a0*/  @UP0 ULDC UR15, c[0x0][0x450] ;  /* 0x00011400000f0ab9 */ /* 0x000fe20000000800 */
[----:B------:R-:W-:Y:S02]  /*53b0*/  UIMAD.WIDE.U32 UR6, UR45, UR6, URZ ;  /* 0x000000062d0672a5 */ /* 0x000fe4000f8e003f */
[----:B------:R-:W-:Y:S02]  /*53c0*/  UIADD3 UR6, UR14, 0x28c60, URZ ;  /* 0x00028c600e067890 */ /* 0x000fe4000fffe03f */
[----:B------:R-:W-:Y:S02]  /*53d0*/  @UP0 USHF.R.U32.HI UR11, URZ, UR15, UR7 ;  /* 0x0000000f3f0b0299 */ /* 0x000fe40008011607 */
[----:B------:R-:W-:Y:S02]  /*53e0*/  UPRMT UR6, UR40, 0x654, UR6 ;  /* 0x0000065428067896 */ /* 0x000fe40008000006 */
[----:B------:R-:W-:-:S04]  /*53f0*/  UIADD3 UR7, UR11, UR49, -UR52 ;  /* 0x000000310b077290 */ /* 0x000fc8000fffe834 */
        /* <DEDUP_REMOVED lines=9> */
[----:B01----:R-:W-:Y:S01]  /*5490*/  IMAD.MOV.U32 R8, RZ, RZ, R5 ;  /* 0x000000ffff087224 */ /* 0x003fe200078e0005 */
[----:B------:R-:W-:Y:S01]  /*54a0*/  UMOV UR24, UR38 ;  /* 0x0000002600187c82 */ /* 0x000fe20008000000 */
[----:B------:R-:W-:Y:S01]  /*54b0*/  IMAD.MOV.U32 R9, RZ, RZ, R6 ;  /* 0x000000ffff097224 */ /* 0x000fe200078e0006 */
[----:B------:R-:W-:Y:S01]  /*54c0*/  ULDC UR25, c[0x0][0x9d8] ;  /* 0x0002760000197ab9 */ /* 0x000fe20000000800 */
[----:B------:R-:W-:-:S05]  /*54d0*/  ULDC UR22, c[0x0][0x988] ;  /* 0x0002620000167ab9 */ /* 0x000fca0000000800 */
.L_x_4473:
[----:B------:R-:W-:-:S04]  /*54e0*/  UIADD3 UR38, UR24, 0x1, URZ ;  /* 0x0000000118267890 */ /* 0x000fc8000fffe03f */
[----:B------:R-:W-:-:S04]  /*54f0*/  UISETP.NE.AND UP0, UPT, UR38, 0x2, UPT ;  /* 0x000000022600788c */ /* 0x000fc8000bf05270 */
[----:B------:R-:W-:Y:S02]  /*5500*/  USEL UR6, URZ, 0x1, UP0 ;  /* 0x000000013f067887 */ /* 0x000fe40008000000 */
[----:B------:R-:W-:Y:S02]  /*5510*/  USEL UR38, UR38, URZ, UP0 ;  /* 0x0000003f26267287 */ /* 0x000fe40008000000 */
[----:B------:R-:W-:Y:S01]  /*5520*/  ULOP3.LUT UR37, UR37, UR6, URZ, 0x3c, !UPT ;  /* 0x0000000625257292 */ /* 0x000fe2000f8e3c3f */
[----:B0--3--:R-:W-:Y:S11]  /*5530*/  @!P0 BRA `(.L_x_4463) ;  /* 0x0000000000048947 */ /* 0x009ff60003800000 */
[----:B------:R-:W-:Y:S01]  /*5540*/  BPT.TRAP 0x1 ;  /* 0x000000040000795c */ /* 0x000fe20000300000 */
.L_x_4463:
[----:B------:R-:W-:Y:S01]  /*5550*/  ULEA UR23, UR38, UR41, 0x3 ;  /* 0x0000002926177291 */ /* 0x000fe2000f8e183f */
[----:B------:R-:W-:-:S05]  /*5560*/  IMAD.U32 R7, RZ, RZ, UR37 ;  /* 0x00000025ff077e24 */ /* 0x000fca000f8e00ff */
[----:B------:R-:W-:-:S04]  /*5570*/  SHF.L.U32 R7, R7, 0x1f, RZ ;  /* 0x0000001f07077819 */ /* 0x000fc800000006ff */
[----:B------:R0:W1:Y:S01]  /*5580*/  SYNCS.PHASECHK.TRANS64.TRYWAIT P1, [UR23+0x28c30], R7 ;  /* 0x028c3007ff0075a7 */ /* 0x0000620008020157 */
[----:B------:R-:W-:Y:S05]  /*5590*/  @!P0 BRA `(.L_x_4464) ;  /* 0x0000000000048947 */ /* 0x000fea0003800000 */
[----:B------:R-:W-:Y:S01]  /*55a0*/  BPT.TRAP 0x1 ;  /* 0x000000040000795c */ /* 0x000fe20000300000 */
.L_x_4464:
[----:B-1----:R-:W-:Y:S05]  /*55b0*/  @P1 BRA `(.L_x_4465) ;  /* 0x0000000000081947 */ /* 0x002fea0003800000 */
[----:B------:R-:W1:Y:S02]  /*55c0*/  SYNCS.PHASECHK.TRANS64.TRYWAIT P1, [UR23+0x28c30], R7 ;  /* 0x028c3007ff0075a7 */ /* 0x000e640008020157 */
[----:B-1----:R-:W-:Y:S05]  /*55d0*/  @!P1 BRA `(.L_x_4466) ;  /* 0x000000d000d49947 */ /* 0x002fea0003800000 */
.L_x_4465:
        /* <DEDUP_REMOVED lines=23> */
.L_x_4467:
[----:B------:R-:W-:Y:S01]  /*5750*/  UISETP.NE.AND UP0, UPT, UR53, URZ, UPT ;  /* 0x0000003f3500728c */ /* 0x000fe2000bf05270 */
[----:B------:R-:W-:Y:S01]  /*5760*/  IADD3 R10, R185, UR45, RZ ;  /* 0x0000002db90a7c10 */ /* 0x000fe2000fffe0ff */
[----:B-1----:R-:W-:Y:S01]  /*5770*/  FMUL.FTZ R6, R162, UR25 ;  /* 0x00000019a2067c20 */ /* 0x002fe20008410000 */
[----:B------:R-:W-:Y:S01]  /*5780*/  FMUL.FTZ R154, R154, UR25 ;  /* 0x000000199a9a7c20 */ /* 0x000fe20008410000 */
[----:B------:R-:W-:Y:S02]  /*5790*/  IMAD.U32 R15, RZ, RZ, UR49 ;  /* 0x00000031ff0f7e24 */ /* 0x000fe4000f8e00ff */
[----:B------:R-:W-:Y:S01]  /*57a0*/  FMUL.FTZ R155, R155, UR25 ;  /* 0x000000199b9b7c20 */ /* 0x000fe20008410000 */
[----:B------:R-:W-:Y:S01]  /*57b0*/  PLOP3.LUT P1, PT, PT, PT, UP0, 0x80, 0x0 ;  /* 0x000000000000781c */ /* 0x000fe20003f2f008 */
[----:B------:R-:W-:Y:S01]  /*57c0*/  IMAD.MOV.U32 R162, RZ, RZ, R10 ;  /* 0x000000ffffa27224 */ /* 0x000fe200078e000a */
        /* <DEDUP_REMOVED lines=9> */
[----:B------:R-:W1:Y:S01]  /*5860*/  MUFU.TANH R155, R155 ;  /* 0x0000009b009b7308 */ /* 0x000e620000002400 */
        /* <DEDUP_REMOVED lines=8> */
[----:B------:R2:W-:Y:S01]  /*58f0*/  MUFU.TANH R152, R10 ;  /* 0x0000000a00987308 */ /* 0x0005e20000002400 */
[----:B------:R-:W-:Y:S01]  /*5900*/  UIMAD UR6, UR21, UR6, 0x1 ;  /* 0x00000001150674a4 */ /* 0x000fe2000f8e0206 */
[----:B------:R-:W-:Y:S01]  /*5910*/  FMUL.FTZ R175, R175, UR25 ;  /* 0x00000019afaf7c20 */ /* 0x000fe20008410000 */
[----:B------:R-:W2:Y:S01]  /*5920*/  SHFL.IDX PT, R11, R162, 0x1, 0x1c1f ;  /* 0x003c1f00a20b7f89 */ /* 0x000ea200000e0000 */
[----:B------:R-:W-:Y:S01]  /*5930*/  FMUL.FTZ R178, R178, UR25 ;  /* 0x00000019b2b27c20 */ /* 0x000fe20008410000 */
[----:B------:R-:W-:Y:S01]  /*5940*/  FMUL.FTZ R179, R179, UR25 ;  /* 0x00000019b3b37c20 */ /* 0x000fe20008410000 */
[----:B------:R-:W-:Y:S01]  /*5950*/  FMUL.FTZ R182, R182, UR25 ;  /* 0x00000019b6b67c20 */ /* 0x000fe20008410000 */
[----:B------:R-:W-:Y:S01]  /*5960*/  IADD3 R166, R15, UR6, -R2 ;  /* 0x000000060fa67c10 */ /* 0x000fe2000fffe802 */
[----:B------:R-:W3:Y:S01]  /*5970*/  MUFU.TANH R158, R158 ;  /* 0x0000009e009e7308 */ /* 0x000ee20000002400 */
[----:B------:R-:W-:Y:S01]  /*5980*/  FMUL.FTZ R183, R183, UR25 ;  /* 0x00000019b7b77c20 */ /* 0x000fe20008410000 */
[----:B------:R-:W-:Y:S01]  /*5990*/  FMUL.FTZ R157, R157, UR25 ;  /* 0x000000199d9d7c20 */ /* 0x000fe20008410000 */
[----:B------:R-:W-:Y:S01]  /*59a0*/  FMUL.FTZ R160, R160, UR25 ;  /* 0x00000019a0a07c20 */ /* 0x000fe20008410000 */
[----:B------:R-:W-:-:S02]  /*59b0*/  VIADD R166, R166, -UR52 ;  /* 0x80000034a6a67c36 */ /* 0x000fc40008000000 */
[----:B------:R-:W-:Y:S01]  /*59c0*/  FMUL.FTZ R161, R161, UR25 ;  /* 0x00000019a1a17c20 */ /* 0x000fe20008410000 */
[----:B------:R-:W-:Y:S01]  /*59d0*/  FMUL.FTZ R164, R164, UR25 ;  /* 0x00000019a4a47c20 */ /* 0x000fe20008410000 */
[----:B------:R-:W-:Y:S01]  /*59e0*/  FMUL.FTZ R165, R165, UR25 ;  /* 0x00000019a5a57c20 */ /* 0x000fe20008410000 */
[----:B------:R1:W4:Y:S01]  /*59f0*/  MUFU.TANH R12, R159 ;  /* 0x0000009f000c7308 */ /* 0x0003220000002400 */
        /* <DEDUP_REMOVED lines=9> */
[----:B------:R-:W-:Y:S01]  /*5a90*/  UMOV UR10, UR22 ;  /* 0x00000016000a7c82 */ /* 0x000fe20008000000 */
[----:B--2---:R-:W-:Y:S01]  /*5aa0*/  IMAD.IADD R10, R166, 0x1, R11 ;  /* 0x00000001a60a7824 */ /* 0x004fe200078e020b */
[----:B------:R-:W-:-:S04]  /*5ab0*/  UIADD3 UR6, UR23, 0x28c40, URZ ;  /* 0x00028c4017067890 */ /* 0x000fc8000fffe03f */
[C---:B------:R-:W-:Y:S01]  /*5ac0*/  ISETP.GT.AND P1, PT, R10.reuse, RZ, PT ;  /* 0x000000ff0a00720c */ /* 0x040fe20003f24270 */
[----:B------:R2:W0:Y:S01]  /*5ad0*/  MUFU.TANH R153, R163 ;  /* 0x000000a300997308 */ /* 0x0004220000002400 */
[----:B------:R-:W-:Y:S01]  /*5ae0*/  ISETP.GT.AND P2, PT, R10, 0x1, PT ;  /* 0x000000010a00780c */ /* 0x000fe20003f44270 */
[----:B------:R-:W-:-:S03]  /*5af0*/  UPRMT UR6, UR40, 0x654, UR6 ;  /* 0x0000065428067896 */ /* 0x000fc60008000006 */
[----:B-1----:R-:W-:Y:S02]  /*5b00*/  FSEL R159, R155, -INF , P2 ;  /* 0xff8000009b9f7808 */ /* 0x002fe40001000000 */
[----:B------:R-:W-:Y:S01]  /*5b10*/  ISETP.GT.AND P2, PT, R10, 0x9, PT ;  /* 0x000000090a00780c */ /* 0x000fe20003f44270 */
[----:B------:R1:W0:Y:S01]  /*5b20*/  MUFU.TANH R21, R167 ;  /* 0x000000a700157308 */ /* 0x0002220000002400 */
[----:B--2---:R-:W-:Y:S02]  /*5b30*/  FSEL R163, R154, -INF , P1 ;  /* 0xff8000009aa37808 */ /* 0x004fe40000800000 */
[----:B------:R-:W-:Y:S01]  /*5b40*/  ISETP.GT.AND P1, PT, R10, 0x8, PT ;  /* 0x000000080a00780c */ /* 0x000fe20003f24270 */
[----:B------:R-:W-:Y:S01]  /*5b50*/  SYNCS.ARRIVE.TRANS64.RED.A1T0 RZ, [UR6], RZ ;  /* 0x000000ffffff79a7 */ /* 0x000fe20008100406 */
[----:B------:R-:W-:Y:S02]  /*5b60*/  FMNMX.FTZ R6, R163, R8, !PT ;  /* 0x00000008a3067209 */ /* 0x000fe40007810000 */
[----:B---3--:R-:W-:Y:S01]  /*5b70*/  FSEL R155, R158, -INF , P1 ;  /* 0xff8000009e9b7808 */ /* 0x008fe20000800000 */
[----:B------:R-:W2:Y:S01]  /*5b80*/  MUFU.TANH R20, R170 ;  /* 0x000000aa00147308 */ /* 0x000ea20000002400 */
[----:B------:R-:W-:Y:S01]  /*5b90*/  FMNMX.FTZ R6, R159, R6, !PT ;  /* 0x000000069f067209 */ /* 0x000fe20007810000 */
[----:B-1----:R-:W-:Y:S01]  /*5ba0*/  FMUL.FTZ R167, R156, UR25 ;  /* 0x000000199ca77c20 */ /* 0x002fe20008410000 */
[----:B------:R-:W-:-:S02]  /*5bb0*/  ISETP.GT.AND P1, PT, R10, 0x10, PT ;  /* 0x000000100a00780c */ /* 0x000fc40003f24270 */
[----:B----4-:R-:W-:Y:S02]  /*5bc0*/  FSEL R158, R12, -INF , P2 ;  /* 0xff8000000c9e7808 */ /* 0x010fe40001000000 */
[----:B------:R-:W-:Y:S01]  /*5bd0*/  FMNMX.FTZ R11, R155, R6, !PT ;  /* 0x000000069b0b7209 */ /* 0x000fe20007810000 */
[----:B------:R-:W1:Y:S01]  /*5be0*/  MUFU.TANH R15, R171 ;  /* 0x000000ab000f7308 */ /* 0x000e620000002400 */
[----:B------:R-:W-:Y:S02]  /*5bf0*/  ISETP.GT.AND P2, PT, R10, 0x11, PT ;  /* 0x000000110a00780c */ /* 0x000fe40003f44270 */
[----:B-----5:R-:W-:Y:S02]  /*5c00*/  FSEL R154, R13, -INF , P1 ;  /* 0xff8000000d9a7808 */ /* 0x020fe40000800000 */
[----:B------:R-:W-:Y:S02]  /*5c10*/  FMNMX.FTZ R11, R158, R11, !PT ;  /* 0x0000000b9e0b7209 */ /* 0x000fe40007810000 */
[----:B------:R-:W-:Y:S01]  /*5c20*/  ISETP.GT.AND P1, PT, R10, 0x18, PT ;  /* 0x000000180a00780c */ /* 0x000fe20003f24270 */
[----:B------:R-:W3:Y:S01]  /*5c30*/  MUFU.TANH R14, R174 ;  /* 0x000000ae000e7308 */ /* 0x000ee20000002400 */
[----:B0-----:R-:W-:-:S02]  /*5c40*/  FSEL R153, R153, -INF , P2 ;  /* 0xff80000099997808 */ /* 0x001fc40001000000 */
[----:B------:R-:W-:Y:S02]  /*5c50*/  FMNMX.FTZ R6, R154, R11, !PT ;  /* 0x0000000b9a067209 */ /* 0x000fe40007810000 */
[----:B------:R-:W-:Y:S02]  /*5c60*/  ISETP.GT.AND P2, PT, R10, 0x19, PT ;  /* 0x000000190a00780c */ /* 0x000fe40003f44270 */
[----:B------:R-:W-:Y:S01]  /*5c70*/  FSEL R152, R152, -INF , P1 ;  /* 0xff80000098987808 */ /* 0x000fe20000800000 */
[----:B------:R-:W0:Y:S01]  /*5c80*/  MUFU.TANH R175, R175 ;  /* 0x000000af00af7308 */ /* 0x000e220000002400 */
[----:B------:R-:W-:Y:S02]  /*5c90*/  FMNMX.FTZ R11, R153, R6, !PT ;  /* 0x00000006990b7209 */ /* 0x000fe40007810000 */
[----:B------:R-:W-:Y:S02]  /*5ca0*/  ISETP.GT.AND P1, PT, R10, 0x20, PT ;  /* 0x000000200a00780c */ /* 0x000fe40003f24270 */
[----:B------:R-:W-:-:S02]  /*5cb0*/  FSEL R21, R21, -INF , P2 ;  /* 0xff80000015157808 */ /* 0x000fc40001000000 */
[----:B------:R-:W-:Y:S01]  /*5cc0*/  FMNMX.FTZ R6, R152, R11, !PT ;  /* 0x0000000b98067209 */ /* 0x000fe20007810000 */
[----:B------:R-:W4:Y:S01]  /*5cd0*/  MUFU.TANH R13, R178 ;  /* 0x000000b2000d7308 */ /* 0x000f220000002400 */
[----:B------:R-:W-:Y:S02]  /*5ce0*/  ISETP.GT.AND P2, PT, R10, 0x21, PT ;  /* 0x000000210a00780c */ /* 0x000fe40003f44270 */
[----:B--2---:R-:W-:Y:S02]  /*5cf0*/  FSEL R20, R20, -INF , P1 ;  /* 0xff80000014147808 */ /* 0x004fe40000800000 */
[----:B------:R-:W-:Y:S02]  /*5d00*/  FMNMX.FTZ R11, R21, R6, !PT ;  /* 0x00000006150b7209 */ /* 0x000fe40007810000 */
[----:B------:R-:W-:Y:S01]  /*5d10*/  ISETP.GT.AND P1, PT, R10, 0x28, PT ;  /* 0x000000280a00780c */ /* 0x000fe20003f24270 */
[----:B------:R-:W2:Y:S01]  /*5d20*/  MUFU.TANH R179, R179 ;  /* 0x000000b300b37308 */ /* 0x000ea20000002400 */
[----:B-1----:R-:W-:-:S02]  /*5d30*/  FSEL R15, R15, -INF , P2 ;  /* 0xff8000000f0f7808 */ /* 0x002fc40001000000 */
[----:B------:R-:W-:Y:S02]  /*5d40*/  FMNMX.FTZ R6, R20, R11, !PT ;  /* 0x0000000b14067209 */ /* 0x000fe40007810000 */
[----:B------:R-:W-:Y:S02]  /*5d50*/  ISETP.GT.AND P2, PT, R10, 0x29, PT ;  /* 0x000000290a00780c */ /* 0x000fe40003f44270 */
[----:B---3--:R-:W-:Y:S01]  /*5d60*/  FSEL R14, R14, -INF , P1 ;  /* 0xff8000000e0e7808 */ /* 0x008fe20000800000 */
[----:B------:R-:W1:Y:S01]  /*5d70*/  MUFU.TANH R182, R182 ;  /* 0x000000b600b67308 */ /* 0x000e620000002400 */
[----:B------:R-:W-:Y:S02]  /*5d80*/  FMNMX.FTZ R11, R15, R6, !PT ;  /* 0x000000060f0b7209 */ /* 0x000fe40007810000 */
[----:B------:R-:W-:Y:S02]  /*5d90*/  ISETP.GT.AND P1, PT, R10, 0x30, PT ;  /* 0x000000300a00780c */ /* 0x000fe40003f24270 */
[----:B0-----:R-:W-:-:S02]  /*5da0*/  FSEL R6, R175, -INF , P2 ;  /* 0xff800000af067808 */ /* 0x001fc40001000000 */
[----:B------:R-:W-:Y:S01]  /*5db0*/  FMNMX.FTZ R11, R14, R11, !PT ;  /* 0x0000000b0e0b7209 */ /* 0x000fe20007810000 */
[----:B------:R-:W0:Y:S01]  /*5dc0*/  MUFU.TANH R183, R183 ;  /* 0x000000b700b77308 */ /* 0x000e220000002400 */
[----:B------:R-:W-:Y:S02]  /*5dd0*/  ISETP.GT.AND P2, PT, R10, 0x31, PT ;  /* 0x000000310a00780c */ /* 0x000fe40003f44270 */
[----:B----4-:R-:W-:Y:S02]  /*5de0*/  FSEL R13, R13, -INF , P1 ;  /* 0xff8000000d0d7808 */ /* 0x010fe40000800000 */
[----:B------:R-:W-:Y:S02]  /*5df0*/  FMNMX.FTZ R12, R6, R11, !PT ;  /* 0x0000000b060c7209 */ /* 0x000fe40007810000 */
[----:B------:R-:W-:Y:S01]  /*5e00*/  ISETP.GT.AND P1, PT, R10, 0x38, PT ;  /* 0x000000380a00780c */ /* 0x000fe20003f24270 */
[----:B------:R-:W3:Y:S01]  /*5e10*/  MUFU.TANH R5, R5 ;  /* 0x0000000500057308 */ /* 0x000ee20000002400 */
[----:B--2---:R-:W-:-:S02]  /*5e20*/  FSEL R11, R179, -INF , P2 ;  /* 0xff800000b30b7808 */ /* 0x004fc40001000000 */
[----:B------:R-:W-:Y:S02]  /*5e30*/  FMNMX.FTZ R156, R13, R12, !PT ;  /* 0x0000000c0d9c7209 */ /* 0x000fe40007810000 */
[----:B-1----:R-:W-:Y:S02]  /*5e40*/  FSEL R12, R182, -INF , P1 ;  /* 0xff800000b60c7808 */ /* 0x002fe40000800000 */
[----:B------:R-:W-:Y:S01]  /*5e50*/  FMNMX.FTZ R171, R11, R156, !PT ;  /* 0x0000009c0bab7209 */ /* 0x000fe20007810000 */
[----:B------:R-:W1:Y:S01]  /*5e60*/  MUFU.TANH R205, R205 ;  /* 0x000000cd00cd7308 */ /* 0x000e620000002400 */
[----:B------:R-:W-:Y:S02]  /*5e70*/  ISETP.GT.AND P2, PT, R10, 0x39, PT ;  /* 0x000000390a00780c */ /* 0x000fe40003f44270 */
[----:B------:R-:W-:Y:S02]  /*5e80*/  FMNMX.FTZ R171, R12, R171, !PT ;  /* 0x000000ab0cab7209 */ /* 0x000fe40007810000 */
[----:B0-----:R-:W-:-:S03]  /*5e90*/  FSEL R10, R183, -INF , P2 ;  /* 0xff800000b70a7808 */ /* 0x001fc60001000000 */
[----:B------:R0:W-:Y:S01]  /*5ea0*/  MUFU.TANH R174, R157 ;  /* 0x0000009d00ae7308 */ /* 0x0001e20000002400 */
[----:B------:R-:W-:Y:S02]  /*5eb0*/  FMNMX.FTZ R156, R10, R171, !PT ;  /* 0x000000ab0a9c7209 */ /* 0x000fe40007810000 */
[----:B------:R-:W0:Y:S04]  /*5ec0*/  SHFL.IDX PT, R171, R162, RZ, 0x1c1f ;  /* 0x001c1fffa2ab7589 */ /* 0x000e2800000e0000 */
[----:B------:R-:W2:Y:S01]  /*5ed0*/  SHFL.BFLY PT, R175, R156, 0x2, 0x1f ;  /* 0x0c401f009caf7f89 */ /* 0x000ea200000e0000 */
[----:B------:R-:W4:Y:S08]  /*5ee0*/  MUFU.TANH R167, R167 ;  /* 0x000000a700a77308 */ /* 0x000f300000002400 */
[----:B------:R4:W5:Y:S08]  /*5ef0*/  MUFU.TANH R178, R160 ;  /* 0x000000a000b27308 */ /* 0x0009700000002400 */
[----:B------:R-:W5:Y:S01]  /*5f00*/  MUFU.TANH R161, R161 ;  /* 0x000000a100a17308 */ /* 0x000f620000002400 */
[----:B0-----:R-:W-:Y:S01]  /*5f10*/  IMAD.IADD R157, R166, 0x1, R171 ;  /* 0x00000001a69d7824 */ /* 0x001fe200078e02ab */
[----:B--2---:R-:W-:-:S06]  /*5f20*/  FMNMX.FTZ R175, R156, R175, !PT ;  /* 0x000000af9caf7209 */ /* 0x004fcc0007810000 */
[----:B------:R5:W0:Y:S01]  /*5f30*/  MUFU.TANH R179, R164 ;  /* 0x000000a400b37308 */ /* 0x000a220000002400 */
[C---:B------:R-:W-:Y:S02]  /*5f40*/  ISETP.GT.AND P1, PT, R157.reuse, RZ, PT ;  /* 0x000000ff9d00720c */ /* 0x040fe40003f24270 */
[----:B------:R-:W-:Y:S01]  /*5f50*/  ISETP.GT.AND P2, PT, R157, 0x1, PT ;  /* 0x000000019d00780c */ /* 0x000fe20003f44270 */
[----:B------:R-:W2:Y:S01]  /*5f60*/  SHFL.BFLY PT, R170, R175, 0x1, 0x1f ;  /* 0x0c201f00afaa7f89 */ /* 0x000ea200000e0000 */
[----:B---3--:R-:W-:Y:S02]  /*5f70*/  FSEL R156, R5, -INF , P1 ;  /* 0xff800000059c7808 */ /* 0x008fe40000800000 */
[----:B------:R-:W-:Y:S01]  /*5f80*/  ISETP.GT.AND P1, PT, R157, 0x8, PT ;  /* 0x000000089d00780c */ /* 0x000fe20003f24270 */
[----:B------:R-:W3:Y:S01]  /*5f90*/  MUFU.TANH R165, R165 ;  /* 0x000000a500a57308 */ /* 0x000ee20000002400 */
[----:B-1----:R-:W-:Y:S02]  /*5fa0*/  FSEL R205, R205, -INF , P2 ;  /* 0xff800000cdcd7808 */ /* 0x002fe40001000000 */
[----:B------:R-:W-:-:S02]  /*5fb0*/  FMNMX.FTZ R162, R156, R9, !PT ;  /* 0x000000099ca27209 */ /* 0x000fc40007810000 */
[----:B------:R-:W-:Y:S02]  /*5fc0*/  ISETP.GT.AND P2, PT, R157, 0x9, PT ;  /* 0x000000099d00780c */ /* 0x000fe40003f44270 */
[----:B----4-:R-:W-:Y:S01]  /*5fd0*/  FSEL R160, R167, -INF , P1 ;  /* 0xff800000a7a07808 */ /* 0x010fe20000800000 */
[----:B------:R-:W1:Y:S01]  /*5fe0*/  MUFU.TANH R182, R168 ;  /* 0x000000a800b67308 */ /* 0x000e620000002400 */
[----:B------:R-:W-:Y:S02]  /*5ff0*/  FMNMX.FTZ R5, R205, R162, !PT ;  /* 0x000000a2cd057209 */ /* 0x000fe40007810000 */
[C---:B------:R-:W-:Y:S02]  /*6000*/  ISETP.GT.AND P1, PT, R157.reuse, 0x10, PT ;  /* 0x000000109d00780c */ /* 0x040fe40003f24270 */
[----:B------:R-:W-:Y:S02]  /*6010*/  FSEL R162, R174, -INF , P2 ;  /* 0xff800000aea27808 */ /* 0x000fe40001000000 */
[----:B------:R-:W-:Y:S01]  /*6020*/  FMNMX.FTZ R5, R160, R5, !PT ;  /* 0x00000005a0057209 */ /* 0x000fe20007810000 */
[----:B------:R0:W4:Y:S01]  /*6030*/  MUFU.TANH R171, R169 ;  /* 0x000000a900ab7308 */ /* 0x0001220000002400 */
[----:B------:R-:W-:-:S02]  /*6040*/  ISETP.GT.AND P2, PT, R157, 0x11, PT ;  /* 0x000000119d00780c */ /* 0x000fc40003f44270 */
[----:B-----5:R-:W-:Y:S02]  /*6050*/  FSEL R164, R178, -INF , P1 ;  /* 0xff800000b2a47808 */ /* 0x020fe40000800000 */
[----:B------:R-:W-:Y:S02]  /*6060*/  FMNMX.FTZ R5, R162, R5, !PT ;  /* 0x00000005a2057209 */ /* 0x000fe40007810000 */
[----:B------:R-:W-:Y:S01]  /*6070*/  ISETP.GT.AND P1, PT, R157, 0x18, PT ;  /* 0x000000189d00780c */ /* 0x000fe20003f24270 */
[----:B------:R-:W5:Y:S01]  /*6080*/  MUFU.TANH R172, R172 ;  /* 0x000000ac00ac7308 */ /* 0x000f620000002400 */
[----:B------:R-:W-:Y:S02]  /*6090*/  FSEL R166, R161, -INF , P2 ;  /* 0xff800000a1a67808 */ /* 0x000fe40001000000 */
[----:B------:R-:W-:Y:S02]  /*60a0*/  FMNMX.FTZ R5, R164, R5, !PT ;  /* 0x00000005a4057209 */ /* 0x000fe40007810000 */
[----:B------:R-:W-:-:S02]  /*60b0*/  ISETP.GT.AND P2, PT, R157, 0x19, PT ;  /* 0x000000199d00780c */ /* 0x000fc40003f44270 */
[----:B0-----:R-:W-:Y:S01]  /*60c0*/  FSEL R169, R179, -INF , P1 ;  /* 0xff800000b3a97808 */ /* 0x001fe20000800000 */
[----:B------:R1:W0:Y:S01]  /*60d0*/  MUFU.TANH R167, R173 ;  /* 0x000000ad00a77308 */ /* 0x0002220000002400 */
[----:B------:R-:W-:Y:S02]  /*60e0*/  FMNMX.FTZ R168, R166, R5, !PT ;  /* 0x00000005a6a87209 */ /* 0x000fe40007810000 */
[----:B------:R-:W-:Y:S02]  /*60f0*/  ISETP.GT.AND P1, PT, R157, 0x20, PT ;  /* 0x000000209d00780c */ /* 0x000fe40003f24270 */
[----:B---3--:R-:W-:Y:S02]  /*6100*/  FSEL R174, R165, -INF , P2 ;  /* 0xff800000a5ae7808 */ /* 0x008fe40001000000 */
[----:B------:R-:W-:Y:S01]  /*6110*/  FMNMX.FTZ R161, R169, R168, !PT ;  /* 0x000000a8a9a17209 */ /* 0x000fe20007810000 */
[----:B------:R3:W3:Y:S01]  /*6120*/  MUFU.TANH R178, R176 ;  /* 0x000000b000b27308 */ /* 0x0006e20000002400 */
[----:B--2---:R-:W-:-:S02]  /*6130*/  FMNMX.FTZ R5, R175, R170, !PT ;  /* 0x000000aaaf057209 */ /* 0x004fc40007810000 */
[C---:B------:R-:W-:Y:S02]  /*6140*/  ISETP.GT.AND P2, PT, R157.reuse, 0x21, PT ;  /* 0x000000219d00780c */ /* 0x040fe40003f44270 */
[----:B-1----:R-:W-:Y:S02]  /*6150*/  FSEL R173, R182, -INF , P1 ;  /* 0xff800000b6ad7808 */ /* 0x002fe40000800000 */
[----:B------:R-:W-:Y:S01]  /*6160*/  FMNMX.FTZ R170, R174, R161, !PT ;  /* 0x000000a1aeaa7209 */ /* 0x000fe20007810000 */
[----:B------:R-:W1:Y:S01]  /*6170*/  MUFU.TANH R177, R177 ;  /* 0x000000b100b17308 */ /* 0x000e620000002400 */
[----:B------:R-:W-:Y:S02]  /*6180*/  ISETP.GT.AND P1, PT, R157, 0x28, PT ;  /* 0x000000289d00780c */ /* 0x000fe40003f24270 */
[----:B----4-:R-:W-:Y:S02]  /*6190*/  FSEL R168, R171, -INF , P2 ;  /* 0xff800000aba87808 */ /* 0x010fe40001000000 */
[----:B------:R-:W-:-:S02]  /*61a0*/  FMNMX.FTZ R161, R173, R170, !PT ;  /* 0x000000aaada17209 */ /* 0x000fc40007810000 */
[C---:B------:R-:W-:Y:S01]  /*61b0*/  ISETP.GT.AND P2, PT, R157.reuse, 0x29, PT ;  /* 0x000000299d00780c */ /* 0x040fe20003f44270 */
[----:B------:R2:W4:Y:S01]  /*61c0*/  MUFU.TANH R165, R180 ;  /* 0x000000b400a57308 */ /* 0x0005220000002400 */
[----:B-----5:R-:W-:Y:S02]  /*61d0*/  FSEL R170, R172, -INF , P1 ;  /* 0xff800000acaa7808 */ /* 0x020fe40000800000 */
[----:B------:R-:W-:Y:S02]  /*61e0*/  FMNMX.FTZ R161, R168, R161, !PT ;  /* 0x000000a1a8a17209 */ /* 0x000fe40007810000 */
[----:B------:R-:W-:Y:S02]  /*61f0*/  ISETP.GT.AND P1, PT, R157, 0x30, PT ;  /* 0x000000309d00780c */ /* 0x000fe40003f24270 */
[----:B0-----:R-:W-:Y:S01]  /*6200*/  FSEL R171, R167, -INF , P2 ;  /* 0xff800000a7ab7808 */ /* 0x001fe20001000000 */
[----:B------:R-:W0:Y:S01]  /*6210*/  MUFU.TANH R181, R181 ;  /* 0x000000b500b57308 */ /* 0x000e220000002400 */
[----:B---3--:R-:W-:Y:S01]  /*6220*/  FMNMX.FTZ R176, R170, R161, !PT ;  /* 0x000000a1aab07209 */ /* 0x008fe20007810000 */
[----:B--2---:R-:W-:Y:S01]  /*6230*/  FMUL.FTZ R180, R5, UR10 ;  /* 0x0000000a05b47c20 */ /* 0x004fe20008410000 */
[----:B------:R-:W-:-:S02]  /*6240*/  ISETP.GT.AND P2, PT, R157, 0x31, PT ;  /* 0x000000319d00780c */ /* 0x000fc40003f44270 */
[----:B------:R-:W-:Y:S02]  /*6250*/  FSEL R172, R178, -INF , P1 ;  /* 0xff800000b2ac7808 */ /* 0x000fe40000800000 */
[----:B------:R-:W-:Y:S02]  /*6260*/  FMNMX.FTZ R161, R171, R176, !PT ;  /* 0x000000b0aba17209 */ /* 0x000fe40007810000 */
[----:B------:R-:W-:Y:S02]  /*6270*/  ISETP.GT.AND P3, PT, R157, 0x38, PT ;  /* 0x000000389d00780c */ /* 0x000fe40003f64270 */
[----:B-1----:R-:W-:Y:S02]  /*6280*/  FSEL R175, R177, -INF , P2 ;  /* 0xff800000b1af7808 */ /* 0x002fe40001000000 */
[----:B------:R-:W-:Y:S02]  /*6290*/  FMNMX.FTZ R178, R172, R161, !PT ;  /* 0x000000a1acb27209 */ /* 0x000fe40007810000 */
[----:B------:R-:W-:-:S02]  /*62a0*/  ISETP.GT.AND P1, PT, R157, 0x39, PT ;  /* 0x000000399d00780c */ /* 0x000fc40003f24270 */
[----:B----4-:R-:W-:Y:S02]  /*62b0*/  FSEL R176, R165, -INF , P3 ;  /* 0xff800000a5b07808 */ /* 0x010fe40001800000 */
[----:B------:R-:W-:Y:S02]  /*62c0*/  FMNMX.FTZ R157, R175, R178, !PT ;  /* 0x000000b2af9d7209 */ /* 0x000fe40007810000 */
[----:B0-----:R-:W-:Y:S02]  /*62d0*/  FSEL R177, R181, -INF , P1 ;  /* 0xff800000b5b17808 */ /* 0x001fe40000800000 */
[----:B------:R-:W-:Y:S02]  /*62e0*/  FMNMX.FTZ R178, R176, R157, !PT ;  /* 0x0000009db0b27209 */ /* 0x000fe40007810000 */
[----:B------:R-:W-:Y:S02]  /*62f0*/  FSETP.NEU.FTZ.AND P4, PT, R5, -INF , PT ;  /* 0xff8000000500780b */ /* 0x000fe40003f9d000 */
[----:B------:R-:W-:-:S02]  /*6300*/  FMNMX.FTZ R161, R177, R178, !PT ;  /* 0x000000b2b1a17209 */ /* 0x000fc40007810000 */
        /* <DEDUP_REMOVED lines=270> */
.L_x_4468:
[----:B------:R0:W1:Y:S01]  /*73f0*/  SYNCS.PHASECHK.TRANS64.TRYWAIT P1, [UR23+0x28c50], R7 ;  /* 0x028c5007ff0075a7 */ /* 0x0000620008020157 */
[----:B------:R-:W-:Y:S05]  /*7400*/  @!P0 BRA `(.L_x_4469) ;  /* 0x0000000000048947 */ /* 0x000fea0003800000 */
[----:B------:R-:W-:Y:S01]  /*7410*/  BPT.TRAP 0x1 ;  /* 0x000000040000795c */ /* 0x000fe20000300000 */
.L_x_4469:
[----:B-1----:R-:W-:Y:S05]  /*7420*/  @P1 BRA `(.L_x_4470) ;  /* 0x0000000000081947 */ /* 0x002fea0003800000 */
[----:B------:R-:W1:Y:S02]  /*7430*/  SYNCS.PHASECHK.TRANS64.TRYWAIT P1, [UR23+0x28c50], R7 ;  /* 0x028c5007ff0075a7 */ /* 0x000e640008020157 */
[----:B-1----:R-:W-:Y:S05]  /*7440*/  @!P1 BRA `(.L_x_4471) ;  /* 0x000000b400509947 */ /* 0x002fea0003800000 */
.L_x_4470:
        /* <DEDUP_REMOVED lines=34> */
.L_x_4472:
        /* <DEDUP_REMOVED lines=10> */
.L_x_4462:
[----:B------:R-:W-:-:S13]  /*7710*/  ISETP.LE.AND P1, PT, RZ, UR21, PT ;  /* 0x00000015ff007c0c */ /* 0x000fda000bf23270 */
[----:B------:R-:W-:Y:S05]  /*7720*/  @!P1 BRA `(.L_x_4474) ;  /* 0x0000001c003c9947 */ /* 0x000fea0003800000 */
[----:B01----:R-:W-:Y:S01]  /*7730*/  IMAD.MOV.U32 R8, RZ, RZ, R5 ;  /* 0x000000ffff087224 */ /* 0x003fe200078e0005 */
[----:B------:R-:W-:Y:S01]  /*7740*/  MOV R205, R6 ;  /* 0x0000000600cd7202 */ /* 0x000fe20000000f00 */
[----:B------:R-:W-:Y:S01]  /*7750*/  UMOV UR23, UR38 ;  /* 0x0000002600177c82 */ /* 0x000fe20008000000 */
[----:B------:R-:W-:Y:S01]  /*7760*/  ULDC UR24, c[0x0][0x9d8] ;  /* 0x0002760000187ab9 */ /* 0x000fe20000000800 */
[----:B------:R-:W-:-:S05]  /*7770*/  ULDC UR20, c[0x0][0x988] ;  /* 0x0002620000147ab9 */ /* 0x000fca0000000800 */
.L_x_4485:
[----:B------:R-:W-:-:S04]  /*7780*/  UIADD3 UR38, UR23, 0x1, URZ ;  /* 0x0000000117267890 */ /* 0x000fc8000fffe03f */
[----:B------:R-:W-:-:S04]  /*7790*/  UISETP.NE.AND UP0, UPT, UR38, 0x2, UPT ;  /* 0x000000022600788c */ /* 0x000fc8000bf05270 */
[----:B------:R-:W-:Y:S02]  /*77a0*/  USEL UR6, URZ, 0x1, UP0 ;  /* 0x000000013f067887 */ /* 0x000fe40008000000 */
[----:B------:R-:W-:Y:S02]  /*77b0*/  USEL UR38, UR38, URZ, UP0 ;  /* 0x0000003f26267287 */ /* 0x000fe40008000000 */
[----:B------:R-:W-:Y:S01]  /*77c0*/  ULOP3.LUT UR37, UR37, UR6, URZ, 0x3c, !UPT ;  /* 0x0000000625257292 */ /* 0x000fe2000f8e3c3f */
[----:B01----:R-:W-:Y:S11]  /*77d0*/  @!P0 BRA `(.L_x_4475) ;  /* 0x0000000000048947 */ /* 0x003ff60003800000 */
[----:B------:R-:W-:Y:S01]  /*77e0*/  BPT.TRAP 0x1 ;  /* 0x000000040000795c */ /* 0x000fe20000300000 */
.L_x_4475:
[----:B------:R-:W-:Y:S01]  /*77f0*/  ULEA UR22, UR38, UR41, 0x3 ;  /* 0x0000002926167291 */ /* 0x000fe2000f8e183f */
[----:B------:R-:W-:-:S05]  /*7800*/  IMAD.U32 R7, RZ, RZ, UR37 ;  /* 0x00000025ff077e24 */ /* 0x000fca000f8e00ff */
[----:B------:R-:W-:-:S04]  /*7810*/  SHF.L.U32 R7, R7, 0x1f, RZ ;  /* 0x0000001f07077819 */ /* 0x000fc800000006ff */
[----:B------:R0:W1:Y:S01]  /*7820*/  SYNCS.PHASECHK.TRANS64.TRYWAIT P1, [UR22+0x28c30], R7 ;  /* 0x028c3007ff0075a7 */ /* 0x0000620008020156 */
[----:B------:R-:W-:Y:S05]  /*7830*/  @!P0 BRA `(.L_x_4476) ;  /* 0x0000000000048947 */ /* 0x000fea0003800000 */
[----:B------:R-:W-:Y:S01]  /*7840*/  BPT.TRAP 0x1 ;  /* 0x000000040000795c */ /* 0x000fe20000300000 */
.L_x_4476:
[----:B-1----:R-:W-:Y:S05]  /*7850*/  @P1 BRA `(.L_x_4477) ;  /* 0x0000000000081947 */ /* 0x002fea0003800000 */
[----:B------:R-:W1:Y:S02]  /*7860*/  SYNCS.PHASECHK.TRANS64.TRYWAIT P1, [UR22+0x28c30], R7 ;  /* 0x028c3007ff0075a7 */ /* 0x000e640008020156 */
[----:B-1----:R-:W-:Y:S05]  /*7870*/  @!P1 BRA `(.L_x_4478) ;  /* 0x000000b0005c9947 */ /* 0x002fea0003800000 */
.L_x_4477:
        /* <DEDUP_REMOVED lines=23> */
.L_x_4479:
        /* <DEDUP_REMOVED lines=212> */
[----:B------:R-:W-:Y:S01]  /*8730*/  FFMA.FTZ R180, R166, UR10, -R165 ;  /* 0x0000000aa6b47c23 */ /* 0x000fe200080108a5 */
[-C--:B------:R-:W-:Y:S01]  /*8740*/  FMUL.FTZ R124, R124, R14.reuse ;  /* 0x0000000e7c7c7220 */ /* 0x080fe20000410000 */
[----:B------:R-:W-:Y:S01]  /*8750*/  FMUL.FTZ R125, R125, R14 ;  /* 0x0000000e7d7d7220 */ /* 0x000fe20000410000 */
[----:B------:R-:W-:-:S02]  /*8760*/  @!P1 IMAD R21, R21, 0x40, R16 ;  /* 0x0000004015159824 */ /* 0x000fc400078e0210 */
        /* <DEDUP_REMOVED lines=154> */
.L_x_4480:
[----:B------:R1:W2:Y:S01]  /*9110*/  SYNCS.PHASECHK.TRANS64.TRYWAIT P1, [UR22+0x28c50], R7 ;  /* 0x028c5007ff0075a7 */ /* 0x0002a20008020156 */
[----:B------:R-:W-:Y:S05]  /*9120*/  @!P0 BRA `(.L_x_4481) ;  /* 0x0000000000048947 */ /* 0x000fea0003800000 */
[----:B------:R-:W-:Y:S01]  /*9130*/  BPT.TRAP 0x1 ;  /* 0x000000040000795c */ /* 0x000fe20000300000 */
.L_x_4481:
[----:B--2---:R-:W-:Y:S05]  /*9140*/  @P1 BRA `(.L_x_4482) ;  /* 0x0000000000081947 */ /* 0x004fea0003800000 */
[----:B------:R-:W2:Y:S02]  /*9150*/  SYNCS.PHASECHK.TRANS64.TRYWAIT P1, [UR22+0x28c50], R7 ;  /* 0x028c5007ff0075a7 */ /* 0x000ea40008020156 */
[----:B--2---:R-:W-:Y:S05]  /*9160*/  @!P1 BRA `(.L_x_4483) ;  /* 0x0000009800389947 */ /* 0x004fea0003800000 */
.L_x_4482:
        /* <DEDUP_REMOVED lines=34> */
.L_x_4484:
[----:B------:R-:W-:Y:S01]  /*9390*/  UIADD3 UR22, UR22, 0x28c60, URZ ;  /* 0x00028c6016167890 */ /* 0x000fe2000fffe03f */
[----:B------:R-:W-:Y:S01]  /*93a0*/  ISETP.LT.AND P1, PT, RZ, UR21, PT ;  /* 0x00000015ff007c0c */ /* 0x000fe2000bf21270 */
[----:B------:R-:W-:Y:S01]  /*93b0*/  UIADD3 UR21, UR21, -0x1, URZ ;  /* 0xffffffff15157890 */ /* 0x000fe2000fffe03f */
[----:B--2---:R-:W-:Y:S01]  /*93c0*/  IMAD.MOV.U32 R8, RZ, RZ, R5 ;  /* 0x000000ffff087224 */ /* 0x004fe200078e0005 */
[----:B------:R-:W-:Y:S01]  /*93d0*/  UPRMT UR22, UR40, 0x654, UR22 ;  /* 0x0000065428167896 */ /* 0x000fe20008000016 */
[----:B------:R-:W-:Y:S01]  /*93e0*/  MOV R205, R6 ;  /* 0x0000000600cd7202 */ /* 0x000fe20000000f00 */
[----:B------:R-:W-:-:S07]  /*93f0*/  UMOV UR23, UR38 ;  /* 0x0000002600177c82 */ /* 0x000fce0008000000 */
[----:B------:R-:W-:Y:S01]  /*9400*/  SYNCS.ARRIVE.TRANS64.RED.A1T0 RZ, [UR22], RZ ;  /* 0x000000ffffff79a7 */ /* 0x000fe20008100416 */
[----:B------:R-:W-:Y:S05]  /*9410*/  @P1 BRA `(.L_x_4485) ;  /* 0xffffffe000d81947 */ /* 0x000fea000383ffff */
.L_x_4474:
[----:B------:R-:W4:Y:S01]  /*9420*/  SHFL.BFLY PT, R0, R3, 0x2, 0x1f ;  /* 0x0c401f0003007f89 */ /* 0x000f2200000e0000 */
[----:B------:R-:W-:Y:S01]  /*9430*/  IMAD.MOV R11, RZ, RZ, -R18 ;  /* 0x000000ffff0b7224 */ /* 0x000fe200078e0a12 */
[----:B------:R-:W-:Y:S01]  /*9440*/  UIADD3 UR36, UR36, 0x1, URZ ;  /* 0x0000000124247890 */ /* 0x000fe2000fffe03f */
[----:B------:R-:W-:Y:S01]  /*9450*/  IMAD.U32 R13, RZ, RZ, UR10 ;  /* 0x0000000aff0d7e24 */ /* 0x000fe2000f8e00ff */
[----:B01----:R-:W0:Y:S01]  /*9460*/  SHFL.BFLY PT, R7, R4, 0x2, 0x1f ;  /* 0x0c401f0004077f89 */ /* 0x003e2200000e0000 */
        /* <DEDUP_REMOVED lines=19> */
[----:B------:R-:W-:Y:S02]  /*95a0*/  IMAD.MOV.U32 R0, RZ, RZ, RZ ;  /* 0x000000ffff007224 */ /* 0x000fe400078e00ff */
[----:B-1----:R-:W-:Y:S02]  /*95b0*/  FADD.FTZ R7, R8, R7 ;  /* 0x0000000708077221 */ /* 0x002fe40000010000 */
[----:B------:R-:W-:-:S03]  /*95c0*/  FSETP.NE.FTZ.AND P1, PT, R9, RZ, PT ;  /* 0x000000ff0900720b */ /* 0x000fc60003f35000 */
[----:B------:R-:W-:-:S10]  /*95d0*/  FSETP.NE.FTZ.AND P2, PT, R7, RZ, PT ;  /* 0x000000ff0700720b */ /* 0x000fd40003f55000 */
[----:B------:R-:W0:Y:S08]  /*95e0*/  @P1 MUFU.RCP R11, R9 ;  /* 0x00000009000b1308 */ /* 0x000e300000001000 */
[----:B------:R-:W1:Y:S08]  /*95f0*/  @P2 MUFU.RCP R0, R7 ;  /* 0x0000000700002308 */ /* 0x000e700000001000 */
[----:B------:R-:W4:Y:S01]  /*9600*/  @P2 MUFU.LG2 R7, R7 ;  /* 0x0000000700072308 */ /* 0x000f220000000c00 */
[-C--:B0-----:R-:W-:Y:S01]  /*9610*/  FMUL.FTZ R168, R32, R11.reuse ;  /* 0x0000000b20a87220 */ /* 0x081fe20000410000 */
[----:B------:R-:W-:Y:S01]  /*9620*/  @!P0 STS [R4+0x28800], R11 ;  /* 0x0288000b04008388 */ /* 0x000fe20000000800 */
[-C--:B------:R-:W-:Y:S01]  /*9630*/  FMUL.FTZ R170, R28, R11.reuse ;  /* 0x0000000b1caa7220 */ /* 0x080fe20000410000 */
[-C--:B------:R-:W-:Y:S01]  /*9640*/  FMUL.FTZ R28, R29, R11.reuse ;  /* 0x0000000b1d1c7220 */ /* 0x080fe20000410000 */
[----:B------:R-:W-:Y:S01]  /*9650*/  MOV R29, UR10 ;  /* 0x0000000a001d7c02 */ /* 0x000fe20008000f00 */
[-C--:B------:R-:W-:Y:S01]  /*9660*/  FMUL.FTZ R171, R24, R11.reuse ;  /* 0x0000000b18ab7220 */ /* 0x080fe20000410000 */
[-C--:B------:R-:W-:Y:S01]  /*9670*/  FMUL.FTZ R169, R25, R11.reuse ;  /* 0x0000000b19a97220 */ /* 0x080fe20000410000 */
[----:B------:R-:W0:Y:S01]  /*9680*/  @P1 MUFU.LG2 R32, R9 ;  /* 0x0000000900201308 */ /* 0x000e220000000c00 */
[----:B-1----:R1:W-:Y:S01]  /*9690*/  @!P0 STS [R4+0x28820], R0 ;  /* 0x0288200004008388 */ /* 0x0023e20000000800 */
[----:B------:R-:W-:Y:S01]  /*96a0*/  @P1 FMUL.FTZ R29, R29, 0.69314718246459960938 ;  /* 0x3f3172181d1d1820 */ /* 0x000fe20000410000 */
[-C--:B--23--:R-:W-:Y:S01]  /*96b0*/  FMUL.FTZ R166, R33, R11.reuse ;  /* 0x0000000b21a67220 */ /* 0x08cfe20000410000 */
        /* <DEDUP_REMOVED lines=129> */
.L_x_4439:
        /* <DEDUP_REMOVED lines=37> */
[----:B------:R-:W-:Y:S01]  /*a120*/  UIADD3 UR4, UP1, UR10, UR8, URZ ;  /* 0x000000080a047290 */ /* 0x000fe2000ff3e03f */
[----:B------:R-:W-:Y:S01]  /*a130*/  F2FP.F16.F32.PACK_AB R80, R81, R80 ;  /* 0x000000505150723e */ /* 0x000fe200000000ff */
[----:B------:R-:W-:Y:S01]  /*a140*/  UISETP.NE.U32.AND UP0, UPT, UR8, URZ, UPT ;  /* 0x0000003f0800728c */ /* 0x000fe2000bf05070 */
[C---:B------:R-:W-:Y:S01]  /*a150*/  IADD3 R175, P1, R4.reuse, 0x20, RZ ;  /* 0x0000002004af7810 */ /* 0x040fe20007f3e0ff */
[----:B------:R-:W-:Y:S01]  /*a160*/  UIADD3.X UR8, UR11, UR9, URZ, UP1, !UPT ;  /* 0x000000090b087290 */ /* 0x000fe20008ffe43f */
[----:B------:R-:W-:Y:S01]  /*a170*/  IADD3 R177, P0, R4, 0x40, RZ ;  /* 0x0000004004b17810 */ /* 0x000fe20007f1e0ff */
[----:B------:R-:W-:Y:S01]  /*a180*/  UISETP.NE.AND.EX UP0, UPT, UR9, URZ, UPT, UP0 ;  /* 0x0000003f0900728c */ /* 0x000fe2000bf05300 */
[----:B------:R-:W-:-:S02]  /*a190*/  LOP3.LUT R32, R175, 0x380, RZ, 0xc0, !PT ;  /* 0x00000380af207812 */ /* 0x000fc400078ec0ff */
[----:B------:R-:W-:Y:S01]  /*a1a0*/  IADD3 R183, P6, R4, 0x2020, RZ ;  /* 0x0000202004b77810 */ /* 0x000fe20007fde0ff */
[--C-:B------:R-:W-:Y:S01]  /*a1b0*/  IMAD.X R37, RZ, RZ, R5.reuse, P0 ;  /* 0x000000ffff257224 */ /* 0x100fe200000e0605 */
[----:B------:R-:W-:Y:S02]  /*a1c0*/  SHF.R.U64 R32, R32, 0x3, RZ ;  /* 0x0000000320207819 */ /* 0x000fe400000012ff */
[C---:B------:R-:W-:Y:S01]  /*a1d0*/  IADD3 R6, P0, R4.reuse, 0x4020, RZ ;  /* 0x0000402004067810 */ /* 0x040fe20007f1e0ff */
[--C-:B------:R-:W-:Y:S01]  /*a1e0*/  IMAD.X R49, RZ, RZ, R5.reuse, P6 ;  /* 0x000000ffff317224 */ /* 0x100fe200030e0605 */
[C---:B------:R-:W-:Y:S02]  /*a1f0*/  LOP3.LUT R29, R4.reuse, 0x380, RZ, 0xc0, !PT ;  /* 0x00000380041d7812 */ /* 0x040fe400078ec0ff */
[----:B------:R-:W-:Y:S01]  /*a200*/  IADD3.X R33, RZ, R5, RZ, P1, !PT ;  /* 0x00000005ff217210 */ /* 0x000fe20000ffe4ff */
[----:B------:R-:W-:Y:S01]  /*a210*/  IMAD.X R107, RZ, RZ, R5, P0 ;  /* 0x000000ffff6b7224 */ /* 0x000fe200000e0605 */
[----:B------:R-:W-:-:S02]  /*a220*/  IADD3 R179, P4, R4, 0x60, RZ ;  /* 0x0000006004b37810 */ /* 0x000fc40007f9e0ff */
[C---:B------:R-:W-:Y:S02]  /*a230*/  IADD3 R181, P3, R4.reuse, 0x2000, RZ ;  /* 0x0000200004b57810 */ /* 0x040fe40007f7e0ff */
[C---:B------:R-:W-:Y:S01]  /*a240*/  IADD3 R205, P5, R4.reuse, 0x2040, RZ ;  /* 0x0000204004cd7810 */ /* 0x040fe20007fbe0ff */
[--C-:B------:R-:W-:Y:S01]  /*a250*/  IMAD.X R41, RZ, RZ, R5.reuse, P4 ;  /* 0x000000ffff297224 */ /* 0x100fe200020e0605 */
[C---:B------:R-:W-:Y:S01]  /*a260*/  IADD3 R209, P1, R4.reuse, 0x4000, RZ ;  /* 0x0000400004d17810 */ /* 0x040fe20007f3e0ff */
[--C-:B------:R-:W-:Y:S01]  /*a270*/  IMAD.X R45, RZ, RZ, R5.reuse, P3 ;  /* 0x000000ffff2d7224 */ /* 0x100fe200018e0605 */
        /* <DEDUP_REMOVED lines=8> */
[----:B------:R-:W-:Y:S02]  /*a300*/  LOP3.LUT R118, R7, 0x380, RZ, 0xc0, !PT ;  /* 0x0000038007767812 */ /* 0x000fe400078ec0ff */
[----:B------:R-:W-:Y:S02]  /*a310*/  IADD3.X R99, RZ, R5, RZ, P2, !PT ;  /* 0x00000005ff637210 */ /* 0x000fe400017fe4ff */
[C---:B------:R-:W-:Y:S02]  /*a320*/  IADD3 R110, P4, R4.reuse, 0x4040, RZ ;  /* 0x00004040046e7810 */ /* 0x040fe40007f9e0ff */
[C---:B------:R-:W-:Y:S02]  /*a330*/  IADD3 R114, P3, R4.reuse, 0x4060, RZ ;  /* 0x0000406004727810 */ /* 0x040fe40007f7e0ff */
[C---:B------:R-:W-:Y:S01]  /*a340*/  IADD3 R0, P5, R4.reuse, 0x6020, RZ ;  /* 0x0000602004007810 */ /* 0x040fe20007fbe0ff */
[--C-:B------:R-:W-:Y:S01]  /*a350*/  IMAD.X R111, RZ, RZ, R5.reuse, P4 ;  /* 0x000000ffff6f7224 */ /* 0x100fe200020e0605 */
[C---:B------:R-:W-:Y:S01]  /*a360*/  IADD3 R126, P2, R4.reuse, 0x6040, RZ ;  /* 0x00006040047e7810 */ /* 0x040fe20007f5e0ff */
[----:B------:R-:W-:Y:S01]  /*a370*/  IMAD.X R115, RZ, RZ, R5, P3 ;  /* 0x000000ffff737224 */ /* 0x000fe200018e0605 */
[----:B------:R-:W-:-:S02]  /*a380*/  IADD3 R174, P1, R4, 0x6060, RZ ;  /* 0x0000606004ae7810 */ /* 0x000fc40007f3e0ff */
[----:B------:R-:W-:Y:S01]  /*a390*/  SHF.R.U64 R175, R175, 0x3, RZ ;  /* 0x00000003afaf7819 */ /* 0x000fe200000012ff */
[--C-:B------:R-:W-:Y:S01]  /*a3a0*/  IMAD.X R127, RZ, RZ, R5.reuse, P2 ;  /* 0x000000ffff7f7224 */ /* 0x100fe200010e0605 */
[----:B------:R-:W-:Y:S01]  /*a3b0*/  LOP3.LUT R4, R29, R4, RZ, 0x3c, !PT ;  /* 0x000000041d047212 */ /* 0x000fe200078e3cff */
[----:B------:R-:W-:Y:S01]  /*a3c0*/  IMAD.X R29, RZ, RZ, R5, P1 ;  /* 0x000000ffff1d7224 */ /* 0x000fe200008e0605 */
[----:B------:R-:W-:Y:S02]  /*a3d0*/  LOP3.LUT R36, R177, 0x380, RZ, 0xc0, !PT ;  /* 0x00000380b1247812 */ /* 0x000fe400078ec0ff */
[----:B------:R-:W-:Y:S02]  /*a3e0*/  LOP3.LUT R40, R179, 0x380, RZ, 0xc0, !PT ;  /* 0x00000380b3287812 */ /* 0x000fe400078ec0ff */
[----:B------:R-:W-:Y:S02]  /*a3f0*/  SHF.R.U64 R118, R118, 0x3, RZ ;  /* 0x0000000376767819 */ /* 0x000fe400000012ff */
[----:B------:R-:W-:-:S02]  /*a400*/  LOP3.LUT R44, R181, 0x380, RZ, 0xc0, !PT ;  /* 0x00000380b52c7812 */ /* 0x000fc400078ec0ff */
[----:B------:R-:W-:Y:S02]  /*a410*/  LOP3.LUT R106, R175, R6, RZ, 0x3c, !PT ;  /* 0x00000006af6a7212 */ /* 0x000fe400078e3cff */
[-C--:B------:R-:W-:Y:S02]  /*a420*/  IADD3.X R123, RZ, R5.reuse, RZ, P5, !PT ;  /* 0x00000005ff7b7210 */ /* 0x080fe40002ffe4ff */
[----:B------:R-:W-:Y:S02]  /*a430*/  SHF.R.U64 R36, R36, 0x3, RZ ;  /* 0x0000000324247819 */ /* 0x000fe400000012ff */
[----:B------:R-:W-:Y:S02]  /*a440*/  SHF.R.U64 R40, R40, 0x3, RZ ;  /* 0x0000000328287819 */ /* 0x000fe400000012ff */
[----:B------:R-:W-:Y:S02]  /*a450*/  LOP3.LUT R48, R183, 0x380, RZ, 0xc0, !PT ;  /* 0x00000380b7307812 */ /* 0x000fe400078ec0ff */
[----:B------:R-:W-:-:S02]  /*a460*/  MOV R175, R4 ;  /* 0x0000000400af7202 */ /* 0x000fc40000000f00 */
[----:B------:R-:W-:Y:S02]  /*a470*/  LOP3.LUT R52, R205, 0x380, RZ, 0xc0, !PT ;  /* 0x00000380cd347812 */ /* 0x000fe400078ec0ff */
[----:B------:R-:W-:Y:S02]  /*a480*/  LOP3.LUT R118, R118, R7, RZ, 0x3c, !PT ;  /* 0x0000000776767212 */ /* 0x000fe400078e3cff */
[----:B------:R-:W-:Y:S02]  /*a490*/  F2FP.F16.F32.PACK_AB R5, R27, R26 ;  /* 0x0000001a1b05723e */ /* 0x000fe400000000ff */
[----:B------:R-:W-:Y:S02]  /*a4a0*/  LOP3.LUT R98, R207, 0x380, RZ, 0xc0, !PT ;  /* 0x00000380cf627812 */ /* 0x000fe400078ec0ff */
[----:B------:R-:W-:Y:S02]  /*a4b0*/  F2FP.F16.F32.PACK_AB R4, R169, R171 ;  /* 0x000000aba904723e */ /* 0x000fe400000000ff */
[----:B------:R-:W-:-:S02]  /*a4c0*/  LOP3.LUT R27, R0, 0x380, RZ, 0xc0, !PT ;  /* 0x00000380001b7812 */ /* 0x000fc400078ec0ff */
[----:B------:R-:W-:Y:S02]  /*a4d0*/  F2FP.F16.F32.PACK_AB R6, R28, R170 ;  /* 0x000000aa1c06723e */ /* 0x000fe400000000ff */
[----:B------:R-:W-:Y:S02]  /*a4e0*/  F2FP.F16.F32.PACK_AB R7, R31, R30 ;  /* 0x0000001e1f07723e */ /* 0x000fe400000000ff */
[----:B------:R-:W-:Y:S02]  /*a4f0*/  SHF.R.U64 R44, R44, 0x3, RZ ;  /* 0x000000032c2c7819 */ /* 0x000fe400000012ff */
[----:B------:R-:W-:Y:S01]  /*a500*/  LOP3.LUT R102, R209, 0x380, RZ, 0xc0, !PT ;  /* 0x00000380d1667812 */ /* 0x000fe200078ec0ff */
[----:B------:R0:W-:Y:S01]  /*a510*/  STSM.16.M88.4 [R175], R4 ;  /* 0x00000004af007844 */ /* 0x0001e20000000200 */
[----:B------:R-:W-:Y:S02]  /*a520*/  LOP3.LUT R36, R36, R177, RZ, 0x3c, !PT ;  /* 0x000000b124247212 */ /* 0x000fe400078e3cff */
[----:B------:R-:W-:-:S02]  /*a530*/  LOP3.LUT R40, R40, R179, RZ, 0x3c, !PT ;  /* 0x000000b328287212 */ /* 0x000fc400078e3cff */
[----:B------:R-:W-:Y:S02]  /*a540*/  SHF.R.U64 R48, R48, 0x3, RZ ;  /* 0x0000000330307819 */ /* 0x000fe400000012ff */
[----:B------:R-:W-:Y:S02]  /*a550*/  SHF.R.U64 R52, R52, 0x3, RZ ;  /* 0x0000000334347819 */ /* 0x000fe400000012ff */
[----:B------:R-:W-:Y:S02]  /*a560*/  LOP3.LUT R177, R110, 0x380, RZ, 0xc0, !PT ;  /* 0x000003806eb17812 */ /* 0x000fe400078ec0ff */
[----:B------:R-:W-:Y:S02]  /*a570*/  LOP3.LUT R179, R114, 0x380, RZ, 0xc0, !PT ;  /* 0x0000038072b37812 */ /* 0x000fe400078ec0ff */
        /* <DEDUP_REMOVED lines=13> */
[----:B------:R-:W-:Y:S02]  /*a650*/  SHF.R.U64 R179, R179, 0x3, RZ ;  /* 0x00000003b3b37819 */ /* 0x000fe400000012ff */
[----:B------:R-:W-:-:S02]  /*a660*/  LOP3.LUT R169, R126, 0x380, RZ, 0xc0, !PT ;  /* 0x000003807ea97812 */ /* 0x000fc400078ec0ff */
[----:B------:R-:W-:Y:S02]  /*a670*/  MOV R36, R36 ;  /* 0x0000002400247202 */ /* 0x000fe40000000f00 */
[----:B------:R-:W-:Y:S02]  /*a680*/  LOP3.LUT R98, R98, R207, RZ, 0x3c, !PT ;  /* 0x000000cf62627212 */ /* 0x000fe400078e3cff */
[----:B------:R-:W-:Y:S01]  /*a690*/  LOP3.LUT R171, R174, 0x380, RZ, 0xc0, !PT ;  /* 0x00000380aeab7812 */ /* 0x000fe200078ec0ff */
[----:B------:R-:W-:Y:S01]  /*a6a0*/  STSM.16.M88.4 [R36], R8 ;  /* 0x0000000824007844 */ /* 0x000fe20000000200 */
        /* <DEDUP_REMOVED lines=12> */
[----:B------:R-:W-:Y:S01]  /*a770*/  STSM.16.M88.4 [R44], R24 ;  /* 0x000000182c007844 */ /* 0x000fe20000000200 */
[----:B------:R-:W-:Y:S02]  /*a780*/  LOP3.LUT R114, R179, R114, RZ, 0x3c, !PT ;  /* 0x00000072b3727212 */ /* 0x000fe400078e3cff */
[----:B------:R-:W-:Y:S01]  /*a790*/  SHF.R.U64 R169, R169, 0x3, RZ ;  /* 0x00000003a9a97819 */ /* 0x000fe200000012ff */
[----:B------:R-:W-:Y:S01]  /*a7a0*/  STSM.16.M88.4 [R48], R64 ;  /* 0x0000004030007844 */ /* 0x000fe20000000200 */
[----:B------:R-:W-:Y:S02]  /*a7b0*/  MOV R52, R52 ;  /* 0x0000003400347202 */ /* 0x000fe40000000f00 */
[----:B------:R-:W-:Y:S02]  /*a7c0*/  F2FP.F16.F32.PACK_AB R74, R77, R76 ;  /* 0x0000004c4d4a723e */ /* 0x000fe400000000ff */
[----:B------:R-:W-:-:S02]  /*a7d0*/  F2FP.F16.F32.PACK_AB R75, R79, R78 ;  /* 0x0000004e4f4b723e */ /* 0x000fc400000000ff */
[----:B------:R-:W-:Y:S02]  /*a7e0*/  F2FP.F16.F32.PACK_AB R81, R83, R82 ;  /* 0x000000525351723e */ /* 0x000fe400000000ff */
[----:B------:R-:W-:Y:S01]  /*a7f0*/  F2FP.F16.F32.PACK_AB R88, R89, R88 ;  /* 0x000000585958723e */ /* 0x000fe200000000ff */
[----:B------:R-:W-:Y:S01]  /*a800*/  STSM.16.M88.4 [R52], R72 ;  /* 0x0000004834007844 */ /* 0x000fe20000000200 */
[----:B------:R-:W-:Y:S02]  /*a810*/  SHF.R.U64 R171, R171, 0x3, RZ ;  /* 0x00000003abab7819 */ /* 0x000fe400000012ff */
[----:B------:R-:W-:Y:S02]  /*a820*/  MOV R32, R98 ;  /* 0x0000006200207202 */ /* 0x000fe40000000f00 */
        /* <DEDUP_REMOVED lines=14> */
[----:B------:R-:W-:Y:S01]  /*a910*/  LOP3.LUT R126, R169, R126, RZ, 0x3c, !PT ;  /* 0x0000007ea97e7212 */ /* 0x000fe200078e3cff */
[----:B------:R-:W-:Y:S01]  /*a920*/  STSM.16.M88.4 [R31], R96 ;  /* 0x000000601f007844 */ /* 0x000fe20000000200 */
[----:B------:R-:W-:Y:S02]  /*a930*/  MOV R110, R110 ;  /* 0x0000006e006e7202 */ /* 0x000fe40000000f00 */
[----:B------:R-:W-:-:S02]  /*a940*/  MOV R30, R114 ;  /* 0x00000072001e7202 */ /* 0x000fc40000000f00 */
[----:B------:R-:W-:Y:S02]  /*a950*/  F2FP.F16.F32.PACK_AB R105, R56, R54 ;  /* 0x000000363869723e */ /* 0x000fe400000000ff */
[----:B------:R-:W-:Y:S02]  /*a960*/  F2FP.F16.F32.PACK_AB R106, R109, R108 ;  /* 0x0000006c6d6a723e */ /* 0x000fe400000000ff */
[----:B------:R-:W-:Y:S02]  /*a970*/  F2FP.F16.F32.PACK_AB R107, R152, R58 ;  /* 0x0000003a986b723e */ /* 0x000fe400000000ff */
[----:B------:R-:W-:Y:S02]  /*a980*/  F2FP.F16.F32.PACK_AB R112, R113, R112 ;  /* 0x000000707170723e */ /* 0x000fe400000000ff */
[----:B------:R-:W-:Y:S01]  /*a990*/  LOP3.LUT R28, R171, R174, RZ, 0x3c, !PT ;  /* 0x000000aeab1c7212 */ /* 0x000fe200078e3cff */
[----:B------:R-:W-:Y:S01]  /*a9a0*/  STSM.16.M88.4 [R110], R104 ;  /* 0x000000686e007844 */ /* 0x000fe20000000200 */
[----:B------:R-:W-:-:S02]  /*a9b0*/  MOV R0, R122 ;  /* 0x0000007a00007202 */ /* 0x000fc40000000f00 */
[----:B------:R-:W-:Y:S02]  /*a9c0*/  F2FP.F16.F32.PACK_AB R113, R155, R154 ;  /* 0x0000009a9b71723e */ /* 0x000fe400000000ff */
        /* <DEDUP_REMOVED lines=16> */
[----:B------:R1:W-:Y:S01]  /*aad0*/  STSM.16.M88.4 [R0], R128 ;  /* 0x0000008000007844 */ /* 0x0003e20000000200 */
[----:B------:R-:W-:Y:S02]  /*aae0*/  MOV R126, R126 ;  /* 0x0000007e007e7202 */ /* 0x000fe40000000f00 */
[----:B------:R-:W-:Y:S02]  /*aaf0*/  F2FP.F16.F32.PACK_AB R138, R141, R140 ;  /* 0x0000008c8d8a723e */ /* 0x000fe400000000ff */
[----:B------:R-:W-:-:S02]  /*ab00*/  F2FP.F16.F32.PACK_AB R139, R143, R142 ;  /* 0x0000008e8f8b723e */ /* 0x000fc400000000ff */
        /* <DEDUP_REMOVED lines=14> */
[----:B0-----:R-:W-:Y:S01]  /*abf0*/  IMAD.U32 R14, RZ, RZ, UR8 ;  /* 0x00000008ff0e7e24 */ /* 0x001fe2000f8e00ff */
[----:B-1----:R-:W-:-:S03]  /*ac00*/  MOV R0, UR4 ;  /* 0x0000000400007c02 */ /* 0x002fc60008000f00 */
        /* <DEDUP_REMOVED lines=15> */
[----:B--2---:R-:W-:Y:S02]  /*ad00*/  LOP3.LUT R28, R29, 0x380, RZ, 0xc0, !PT ;  /* 0x000003801d1c7812 */ /* 0x004fe400078ec0ff */
        /* <DEDUP_REMOVED lines=21> */
.L_x_4488:
        /* <DEDUP_REMOVED lines=23> */
[----:B------:R-:W-:Y:S01]  /*afd0*/  IMAD.X R41, RZ, RZ, R173, P0 ;  /* 0x000000ffff297224 */ /* 0x000fe200000e06ad */
[----:B0-----:R-:W-:Y:S02]  /*afe0*/  ISETP.NE.AND P6, PT, R4, RZ, PT ;  /* 0x000000ff0400720c */ /* 0x001fe40003fc5270 */
[----:B------:R-:W-:Y:S02]  /*aff0*/  IADD3.X R25, RZ, R173, RZ, P2, !PT ;  /* 0x000000adff197210 */ /* 0x000fe400017fe4ff */
[----:B------:R-:W-:Y:S02]  /*b000*/  LOP3.LUT R48, R48, R49, RZ, 0x3c, !PT ;  /* 0x0000003130307212 */ /* 0x000fe400078e3cff */
[----:B------:R-:W-:-:S02]  /*b010*/  IADD3 R57, P2, R172, 0xa000, RZ ;  /* 0x0000a000ac397810 */ /* 0x000fc40007f5e0ff */
[C---:B------:R-:W-:Y:S02]  /*b020*/  IADD3 R53, P3, R172.reuse, 0xb000, RZ ;  /* 0x0000b000ac357810 */ /* 0x040fe40007f7e0ff */
[C---:B------:R-:W-:Y:S02]  /*b030*/  IADD3 R65, P4, R172.reuse, 0xc000, RZ ;  /* 0x0000c000ac417810 */ /* 0x040fe40007f9e0ff */
[C---:B------:R-:W-:Y:S02]  /*b040*/  IADD3 R61, P5, R172.reuse, 0xd000, RZ ;  /* 0x0000d000ac3d7810 */ /* 0x040fe40007fbe0ff */
[C---:B------:R-:W-:Y:S02]  /*b050*/  IADD3 R73, P0, R172.reuse, 0xe000, RZ ;  /* 0x0000e000ac497810 */ /* 0x040fe40007f1e0ff */
[----:B------:R-:W-:Y:S02]  /*b060*/  IADD3.X R49, RZ, R173, RZ, P1, !PT ;  /* 0x000000adff317210 */ /* 0x000fe40000ffe4ff */
        /* <DEDUP_REMOVED lines=26> */
[----:B------:R-:W-:Y:S02]  /*b210*/  IADD3.X R69, RZ, R173, RZ, P1, !PT ;  /* 0x000000adff457210 */ /* 0x000fe40000ffe4ff */
[----:B------:R-:W-:Y:S01]  /*b220*/  LOP3.LUT R68, R4, R5, RZ, 0x3c, !PT ;  /* 0x0000000504447212 */ /* 0x000fe200078e3cff */
[----:B------:R-:W-:Y:S06]  /*b230*/  @P6 BRA `(.L_x_4489) ;  /* 0x0000000000bc6947 */ /* 0x000fec0003800000 */
[----:B------:R-:W0:Y:S01]  /*b240*/  LDC R11, c[0x0][0xbe8] ;  /* 0x0002fa00ff0b7b82 */ /* 0x000e220000000800 */
[----:B------:R-:W-:Y:S01]  /*b250*/  VIADD R10, R185, UR45 ;  /* 0x0000002db90a7c36 */ /* 0x000fe20008000000 */
[----:B------:R-:W-:Y:S01]  /*b260*/  ULDC.64 UR12, c[0x0][0xb90] ;  /* 0x0002e400000c7ab9 */ /* 0x000fe20000000a00 */
[----:B------:R-:W-:Y:S01]  /*b270*/  UMOV UR8, UR4 ;  /* 0x0000000400087c82 */ /* 0x000fe20008000000 */
[----:B------:R-:W-:Y:S01]  /*b280*/  UIMAD UR10, UR15, UR12, URZ ;  /* 0x0000000c0f0a72a4 */ /* 0x000fe2000f8e023f */
[----:B------:R-:W-:Y:S01]  /*b290*/  IMAD.MOV.U32 R4, RZ, RZ, R10 ;  /* 0x000000ffff047224 */ /* 0x000fe200078e000a */
[----:B------:R-:W-:Y:S01]  /*b2a0*/  UMOV UR9, UR14 ;  /* 0x0000000e00097c82 */ /* 0x000fe20008000000 */
[----:B------:R-:W-:Y:S01]  /*b2b0*/  IADD3 R21, -R18, RZ, RZ ;  /* 0x000000ff12157210 */ /* 0x000fe20007ffe1ff */
        /* <DEDUP_REMOVED lines=39> */
.L_x_4489:
        /* <DEDUP_REMOVED lines=9> */
[----:B------:R-:W-:Y:S01]  /*b5c0*/  IMAD.SHL.U32 R20, R20, 0x2, RZ ;  /* 0x0000000214147824 */ /* 0x000fe200078e00ff */
[----:B------:R-:W5:Y:S04]  /*b5d0*/  LD.E.128 R12, desc[UR50][R12.64] ;  /* 0x000000320c0c7980 */ /* 0x000f68000c101d00 */
[----:B------:R-:W5:Y:S04]  /*b5e0*/  LD.E.128 R24, desc[UR50][R24.64] ;  /* 0x0000003218187980 */ /* 0x000f68000c101d00 */
[----:B------:R-:W5:Y:S01]  /*b5f0*/  LD.E.128 R28, desc[UR50][R28.64] ;  /* 0x000000321c1c7980 */ /* 0x000f62000c101d00 */
[----:B-1----:R-:W-:-:S03]  /*b600*/  ISETP.NE.AND P2, PT, R81, 0x1, PT ;  /* 0x000000015100780c */ /* 0x002fc60003f45270 */
[----:B------:R-:W5:Y:S01]  /*b610*/  LD.E.128 R32, desc[UR50][R32.64] ;  /* 0x0000003220207980 */ /* 0x000f62000c101d00 */
[----:B------:R-:W-:Y:S02]  /*b620*/  ISETP.GE.AND P0, PT, R189, UR16, PT ;  /* 0x00000010bd007c0c */ /* 0x000fe4000bf06270 */
[----:B------:R-:W-:Y:S01]  /*b630*/  LOP3.LUT R3, R20, 0x2, R3, 0xe2, !PT ;  /* 0x0000000214037812 */ /* 0x000fe200078ee203 */
[----:B------:R-:W5:Y:S01]  /*b640*/  LD.E.128 R36, desc[UR50][R36.64] ;  /* 0x0000003224247980 */ /* 0x000f62000c101d00 */
[----:B------:R-:W-:-:S03]  /*b650*/  SEL R20, RZ, 0xffffffff, P0 ;  /* 0xffffffffff147807 */ /* 0x000fc60000000000 */
[----:B------:R-:W5:Y:S02]  /*b660*/  LD.E.128 R40, desc[UR50][R40.64] ;  /* 0x0000003228287980 */ /* 0x000f64000c101d00 */
[----:B------:R-:W1:Y:S01]  /*b670*/  @P2 LDC R77, c[0x0][0xbec] ;  /* 0x0002fb00ff4d2b82 */ /* 0x000e620000000800 */
[----:B------:R-:W-:Y:S01]  /*b680*/  UIMAD UR10, UR14, UR12, URZ ;  /* 0x0000000c0e0a72a4 */ /* 0x000fe2000f8e023f */
[----:B------:R-:W-:Y:S01]  /*b690*/  IMAD.SHL.U32 R20, R20, 0x4, RZ ;  /* 0x0000000414147824 */ /* 0x000fe200078e00ff */
[----:B------:R-:W5:Y:S04]  /*b6a0*/  LD.E.128 R44, desc[UR50][R44.64] ;  /* 0x000000322c2c7980 */ /* 0x000f68000c101d00 */
[----:B------:R-:W5:Y:S01]  /*b6b0*/  LD.E.128 R48, desc[UR50][R48.64] ;  /* 0x0000003230307980 */ /* 0x000f62000c101d00 */
[----:B------:R-:W2:Y:S01]  /*b6c0*/  @P2 LDC R79, c[0x0][0xbf0] ;  /* 0x0002fc00ff4f2b82 */ /* 0x000ea20000000800 */
[----:B------:R-:W-:Y:S01]  /*b6d0*/  ISETP.GE.AND P0, PT, R188, UR16, PT ;  /* 0x00000010bc007c0c */ /* 0x000fe2000bf06270 */
[----:B------:R-:W-:Y:S01]  /*b6e0*/  UIMAD.WIDE.U32 UR8, UR4, UR12, URZ ;  /* 0x0000000c040872a5 */ /* 0x000fe2000f8e003f */
[----:B------:R-:W-:Y:S01]  /*b6f0*/  LOP3.LUT R20, R20, 0x4, R3, 0xe2, !PT ;  /* 0x0000000414147812 */ /* 0x000fe200078ee203 */
[----:B------:R-:W-:Y:S01]  /*b700*/  UIMAD UR10, UR4, UR13, UR10 ;  /* 0x0000000d040a72a4 */ /* 0x000fe2000f8e020a */
[----:B------:R-:W-:Y:S01]  /*b710*/  SEL R21, RZ, 0xffffffff, P0 ;  /* 0xffffffffff157807 */ /* 0x000fe20000000000 */
[----:B------:R-:W-:Y:S01]  /*b720*/  IMAD R3, R191, 0x20, R192 ;  /* 0x00000020bf037824 */ /* 0x000fe200078e02c0 */
[----:B------:R-:W-:Y:S01]  /*b730*/  ULDC.64 UR12, c[0x0][0xae8] ;  /* 0x0002ba00000c7ab9 */ /* 0x000fe20000000a00 */
[----:B------:R-:W-:Y:S01]  /*b740*/  UIADD3 UR9, UR9, UR10, URZ ;  /* 0x0000000a09097290 */ /* 0x000fe2000fffe03f */
[----:B------:R-:W-:Y:S01]  /*b750*/  ISETP.GE.AND P0, PT, R187, UR16, PT ;  /* 0x00000010bb007c0c */ /* 0x000fe2000bf06270 */
[----:B------:R-:W-:Y:S01]  /*b760*/  UIMAD UR4, UR15, UR12, URZ ;  /* 0x0000000c0f0472a4 */ /* 0x000fe2000f8e023f */
[----:B------:R-:W-:Y:S01]  /*b770*/  SHF.L.U32 R21, R21, 0x3, RZ ;  /* 0x0000000315157819 */ /* 0x000fe200000006ff */
[----:B------:R-:W-:Y:S01]  /*b780*/  VIADD R82, R3, UR45 ;  /* 0x0000002d03527c36 */ /* 0x000fe20008000000 */
[----:B------:R-:W-:Y:S01]  /*b790*/  UIMAD.WIDE.U32 UR8, UR44, UR12, UR8 ;  /* 0x0000000c2c0872a5 */ /* 0x000fe2000f8e0008 */
[----:B------:R-:W-:Y:S01]  /*b7a0*/  SEL R3, RZ, 0xffffffff, P0 ;  /* 0xffffffffff037807 */ /* 0x000fe20000000000 */
[----:B------:R-:W-:Y:S01]  /*b7b0*/  UIMAD UR4, UR44, UR13, UR4 ;  /* 0x0000000d2c0472a4 */ /* 0x000fe2000f8e0204 */
[----:B------:R-:W-:Y:S01]  /*b7c0*/  LOP3.LUT R21, R21, 0x8, R20, 0xe2, !PT ;  /* 0x0000000815157812 */ /* 0x000fe200078ee214 */
[----:B------:R-:W-:Y:S01]  /*b7d0*/  ULDC.64 UR10, c[0x0][0xaf0] ;  /* 0x0002bc00000a7ab9 */ /* 0x000fe20000000a00 */
[----:B-1----:R-:W-:Y:S01]  /*b7e0*/  @P2 IMAD.HI.U32 R20, R82, R77, RZ ;  /* 0x0000004d52142227 */ /* 0x002fe200078e00ff */
[----:B------:R-:W-:Y:S01]  /*b7f0*/  UIMAD UR43, UR43, UR10, URZ ;  /* 0x0000000a2b2b72a4 */ /* 0x000fe2000f8e023f */
[----:B------:R-:W5:Y:S01]  /*b800*/  LD.E.128 R56, desc[UR50][R56.64] ;  /* 0x0000003238387980 */ /* 0x000f62000c101d00 */
[----:B------:R-:W-:Y:S01]  /*b810*/  UIADD3 UR9, UR9, UR4, URZ ;  /* 0x0000000409097290 */ /* 0x000fe2000fffe03f */
[----:B------:R-:W-:Y:S01]  /*b820*/  IMAD.SHL.U32 R76, R3, 0x10, RZ ;  /* 0x00000010034c7824 */ /* 0x000fe200078e00ff */
[----:B------:R-:W-:Y:S01]  /*b830*/  UIMAD UR4, UR42, UR11, UR43 ;  /* 0x0000000b2a0472a4 */ /* 0x000fe2000f8e022b */
[----:B------:R-:W-:Y:S01]  /*b840*/  IMAD.MOV.U32 R3, RZ, RZ, R82 ;  /* 0x000000ffff037224 */ /* 0x000fe200078e0052 */
[----:B--2---:R-:W-:Y:S01]  /*b850*/  @P2 SHF.R.U32.HI R3, RZ, R79, R20 ;  /* 0x0000004fff032219 */ /* 0x004fe20000011614 */
[----:B------:R-:W-:Y:S01]  /*b860*/  UIMAD.WIDE.U32 UR42, UR42, UR10, UR8 ;  /* 0x0000000a2a2a72a5 */ /* 0x000fe2000f8e0008 */
[----:B------:R-:W-:Y:S01]  /*b870*/  ISETP.GE.AND P0, PT, R186, UR16, PT ;  /* 0x00000010ba007c0c */ /* 0x000fe2000bf06270 */
[----:B------:R-:W5:Y:S01]  /*b880*/  LD.E.128 R52, desc[UR50][R52.64] ;  /* 0x0000003234347980 */ /* 0x000f62000c101d00 */
[--C-:B------:R-:W-:Y:S01]  /*b890*/  SHF.R.S32.HI R77, RZ, 0x1f, R3.reuse ;  /* 0x0000001fff4d7819 */ /* 0x100fe20000011403 */
[----:B------:R-:W-:Y:S01]  /*b8a0*/  UIADD3 UR4, UR43, UR4, URZ ;  /* 0x000000042b047290 */ /* 0x000fe2000fffe03f */
[----:B------:R-:W-:Y:S01]  /*b8b0*/  IMAD.MOV R79, RZ, RZ, -R3 ;  /* 0x000000ffff4f7224 */ /* 0x000fe200078e0a03 */
[----:B------:R-:W-:Y:S01]  /*b8c0*/  ULDC.64 UR8, c[0x0][0xae0] ;  /* 0x0002b80000087ab9 */ /* 0x000fe20000000a00 */
[----:B------:R-:W-:Y:S01]  /*b8d0*/  LOP3.LUT R76, R76, 0x10, R21, 0xe2, !PT ;  /* 0x000000104c4c7812 */ /* 0x000fe200078ee215 */
[----:B------:R-:W-:Y:S01]  /*b8e0*/  IMAD R80, R77, UR8, RZ ;  /* 0x000000084d507c24 */ /* 0x000fe2000f8e02ff */
[----:B------:R-:W-:Y:S01]  /*b8f0*/  SEL R78, RZ, 0xffffffff, P0 ;  /* 0xffffffffff4e7807 */ /* 0x000fe20000000000 */
[----:B------:R-:W-:Y:S01]  /*b900*/  IMAD.U32 R21, RZ, RZ, UR43 ;  /* 0x0000002bff157e24 */ /* 0x000fe2000f8e00ff */
[----:B------:R-:W-:Y:S01]  /*b910*/  MOV R21, UR4 ;  /* 0x0000000400157c02 */ /* 0x000fe20008000f00 */
[----:B------:R-:W-:Y:S01]  /*b920*/  IMAD R77, R81, R79, R82 ;  /* 0x0000004f514d7224 */ /* 0x000fe200078e0252 */
[----:B------:R-:W5:Y:S01]  /*b930*/  LD.E.128 R64, desc[UR50][R64.64] ;  /* 0x0000003240407980 */ /* 0x000f62000c101d00 */
[----:B------:R-:W-:-:S02]  /*b940*/  IMAD.U32 R20, RZ, RZ, UR42 ;  /* 0x0000002aff147e24 */ /* 0x000fc4000f8e00ff */
[----:B------:R-:W-:Y:S01]  /*b950*/  IMAD.SHL.U32 R83, R78, 0x20, RZ ;  /* 0x000000204e537824 */ /* 0x000fe200078e00ff */
[----:B------:R-:W5:Y:S01]  /*b960*/  LD.E.128 R60, desc[UR50][R60.64] ;  /* 0x000000323c3c7980 */ /* 0x000f62000c101d00 */
[----:B------:R-:W-:-:S03]  /*b970*/  SHF.R.S32.HI R78, RZ, 0x1f, R77 ;  /* 0x0000001fff4e7819 */ /* 0x000fc6000001144d */
        /* <DEDUP_REMOVED lines=67> */
.L_x_4491:
[----:B------:R-:W-:Y:S05]  /*bdb0*/  BSYNC B1 ;  /* 0x0000000000017941 */ /* 0x000fea0003800000 */
.L_x_4490:
[----:B---3--:R-:W-:Y:S01]  /*bdc0*/  IADD3 R4, R86, 0x20, RZ ;  /* 0x0000002056047810 */ /* 0x008fe20007ffe0ff */
[----:B------:R4:W3:Y:S03]  /*bdd0*/  SHFL.IDX PT, R7, R85, 0x1, 0x181f ;  /* 0x00381f0055077f89 */ /* 0x0008e600000e0000 */
        /* <DEDUP_REMOVED lines=36> */
.L_x_4487:
        /* <DEDUP_REMOVED lines=30> */
[----:B--2---:R-:W-:-:S07]  /*c200*/  IADD3 R0, -R3, R0, RZ ;  /* 0x0000000003007210 */ /* 0x004fce0007ffe1ff */
.L_x_4493:
[----:B------:R-:W-:Y:S01]  /*c210*/  USEL UR42, UR42, URZ, !UP0 ;  /* 0x0000003f2a2a7287 */ /* 0x000fe2000c000000 */
[----:B------:R-:W-:Y:S01]  /*c220*/  BSSY B1, `(.L_x_4494) ;  /* 0x000002c000017945 */ /* 0x000fe20003800000 */
[----:B------:R-:W-:-:S03]  /*c230*/  USEL UR43, UR43, URZ, !UP0 ;  /* 0x0000003f2b2b7287 */ /* 0x000fc6000c000000 */
[----:B------:R-:W-:Y:S09]  /*c240*/  @P0 BRA `(.L_x_4495) ;  /* 0x0000000000a40947 */ /* 0x000ff20003800000 */
        /* <DEDUP_REMOVED lines=38> */
[----:B------:R-:W-:Y:S02]  /*c4b0*/  LEA.HI.X R7, R4, UR9, R3, 0x2, P0 ;  /* 0x0000000904077c11 */ /* 0x000fe400080f1403 */
[----:B------:R-:W-:-:S05]  /*c4c0*/  MOV R3, 0xff800000 ;  /* 0xff80000000037802 */ /* 0x000fca0000000f00 */
[----:B------:R0:W-:Y:S02]  /*c4d0*/  STG.E desc[UR50][R6.64], R3 ;  /* 0x0000000306007986 */ /* 0x0001e4000c101932 */
.L_x_4495:
[----:B------:R-:W-:Y:S05]  /*c4e0*/  BSYNC B1 ;  /* 0x0000000000017941 */ /* 0x000fea0003800000 */
.L_x_4494:
        /* <DEDUP_REMOVED lines=23> */
[----:B------:R-:W-:Y:S01]  /*c660*/  VIADD R8, R3, UR45 ;  /* 0x0000002d03087c36 */ /* 0x000fe20008000000 */
[----:B------:R-:W-:Y:S01]  /*c670*/  UIMAD.WIDE.U32 UR8, UR44, UR14, UR8 ;  /* 0x0000000e2c0872a5 */ /* 0x000fe2000f8e0008 */
[----:B------:R-:W-:Y:S01]  /*c680*/  IMAD.SHL.U32 R9, R6, 0x4, RZ ;  /* 0x0000000406097824 */ /* 0x000fe200078e00ff */
[----:B------:R-:W-:Y:S01]  /*c690*/  ULDC.64 UR10, c[0x0][0xaf0] ;  /* 0x0002bc00000a7ab9 */ /* 0x000fe20000000a00 */
[----:B------:R-:W-:Y:S01]  /*c6a0*/  SEL R10, RZ, 0xffffffff, P1 ;  /* 0xffffffffff0a7807 */ /* 0x000fe20000800000 */
[----:B------:R-:W-:Y:S01]  /*c6b0*/  UIMAD UR43, UR43, UR10, URZ ;  /* 0x0000000a2b2b72a4 */ /* 0x000fe2000f8e023f */
[----:B------:R-:W-:Y:S01]  /*c6c0*/  IMAD.MOV.U32 R3, RZ, RZ, R8 ;  /* 0x000000ffff037224 */ /* 0x000fe200078e0008 */
[----:B------:R-:W-:Y:S01]  /*c6d0*/  UIADD3 UR9, UR9, UR4, URZ ;  /* 0x0000000409097290 */ /* 0x000fe2000fffe03f */
[----:B------:R-:W-:Y:S01]  /*c6e0*/  LOP3.LUT R9, R9, 0x4, R4, 0xe2, !PT ;  /* 0x0000000409097812 */ /* 0x000fe200078ee204 */
[----:B------:R-:W-:Y:S01]  /*c6f0*/  UIMAD UR4, UR42, UR11, UR43 ;  /* 0x0000000b2a0472a4 */ /* 0x000fe2000f8e022b */
[----:B------:R-:W-:Y:S01]  /*c700*/  SHF.L.U32 R10, R10, 0x3, RZ ;  /* 0x000000030a0a7819 */ /* 0x000fe200000006ff */
[----:B------:R-:W-:Y:S01]  /*c710*/  UIMAD.WIDE.U32 UR42, UR42, UR10, UR8 ;  /* 0x0000000a2a2a72a5 */ /* 0x000fe2000f8e0008 */
[----:B------:R-:W-:Y:S01]  /*c720*/  VIADD R26, R192, UR45 ;  /* 0x0000002dc01a7c36 */ /* 0x000fe20008000000 */
[----:B------:R-:W-:Y:S01]  /*c730*/  ISETP.GE.AND P2, PT, R194, UR13, PT ;  /* 0x0000000dc2007c0c */ /* 0x000fe2000bf46270 */
[----:B0-----:R-:W-:Y:S01]  /*c740*/  @P0 IMAD.HI.U32 R6, R8, R5, RZ ;  /* 0x0000000508060227 */ /* 0x001fe200078e00ff */
[----:B------:R-:W-:Y:S01]  /*c750*/  UIADD3 UR4, UR43, UR4, URZ ;  /* 0x000000042b047290 */ /* 0x000fe2000fffe03f */
[----:B------:R-:W-:Y:S01]  /*c760*/  LOP3.LUT R10, R10, 0x8, R9, 0xe2, !PT ;  /* 0x000000080a0a7812 */ /* 0x000fe200078ee209 */
[----:B------:R-:W-:Y:S01]  /*c770*/  ULDC.64 UR8, c[0x0][0xae0] ;  /* 0x0002b80000087ab9 */ /* 0x000fe20000000a00 */
[----:B------:R-:W-:Y:S01]  /*c780*/  IMAD.U32 R5, RZ, RZ, UR43 ;  /* 0x0000002bff057e24 */ /* 0x000fe2000f8e00ff */
[----:B------:R-:W-:Y:S01]  /*c790*/  SEL R0, RZ, 0x80, P2 ;  /* 0x00000080ff007807 */ /* 0x000fe20001000000 */
[----:B------:R-:W-:Y:S01]  /*c7a0*/  IMAD.U32 R4, RZ, RZ, UR42 ;  /* 0x0000002aff047e24 */ /* 0x000fe2000f8e00ff */
[----:B------:R-:W-:Y:S01]  /*c7b0*/  BSSY B1, `(.L_x_4496) ;  /* 0x0000042000017945 */ /* 0x000fe20003800000 */
[----:B-1----:R-:W-:Y:S01]  /*c7c0*/  @P0 SHF.R.U32.HI R3, RZ, R7, R6 ;  /* 0x00000007ff030219 */ /* 0x002fe20000011606 */
[----:B------:R-:W-:Y:S01]  /*c7d0*/  IMAD.U32 R5, RZ, RZ, UR4 ;  /* 0x00000004ff057e24 */ /* 0x000fe2000f8e00ff */
[----:B------:R-:W-:-:S02]  /*c7e0*/  ISETP.GE.AND P0, PT, R187, UR13, PT ;  /* 0x0000000dbb007c0c */ /* 0x000fc4000bf06270 */
        /* <DEDUP_REMOVED lines=13> */
[----:B------:R-:W-:Y:S01]  /*c8c0*/  LOP3.LUT R10, R13, 0x10, R10, 0xe2, !PT ;  /* 0x000000100d0a7812 */ /* 0x000fe200078ee20a */
[----:B------:R-:W-:Y:S01]  /*c8d0*/  IMAD.IADD R5, R5, 0x1, R9 ;  /* 0x0000000105057824 */ /* 0x000fe200078e0209 */
[----:B------:R-:W-:Y:S01]  /*c8e0*/  SHF.L.U32 R13, R8, 0x5, RZ ;  /* 0x00000005080d7819 */ /* 0x000fe200000006ff */
[----:B------:R-:W-:-:S02]  /*c8f0*/  IMAD R6, R3, UR8, RZ ;  /* 0x0000000803067c24 */ /* 0x000fc4000f8e02ff */
        /* <DEDUP_REMOVED lines=45> */
.L_x_4497:
[----:B------:R-:W-:Y:S05]  /*cbd0*/  BSYNC B1 ;  /* 0x0000000000017941 */ /* 0x000fea0003800000 */
.L_x_4496:
        /* <DEDUP_REMOVED lines=36> */
.L_x_4492:
[----:B------:R-:W-:Y:S05]  /*ce20*/  BSYNC B0 ;  /* 0x0000000000007941 */ /* 0x000fea0003800000 */
.L_x_4486:
[----:B------:R-:W-:Y:S02]  /*ce30*/  ULDC UR4, c[0x0][0xc3c] ;  /* 0x00030f0000047ab9 */ /* 0x000fe40000000800 */
[----:B------:R-:W-:-:S06]  /*ce40*/  UISETP.GE.AND UP0, UPT, UR7, UR4, UPT ;  /* 0x000000040700728c */ /* 0x000fcc000bf06270 */
[----:B------:R-:W-:-:S13]  /*ce50*/  PLOP3.LUT P0, PT, PT, PT, UP0, 0x80, 0x0 ;  /* 0x000000000000781c */ /* 0x000fda0003f0f008 */
[----:B------:R-:W-:Y:S05]  /*ce60*/  @!P0 BRA `(.L_x_4498) ;  /* 0xffffff4000408947 */ /* 0x000fea000383ffff */
[----:B------:R-:W-:Y:S05]  /*ce70*/  EXIT ;  /* 0x000000000000794d */ /* 0x000fea0003800000 */
.L_x_4433:
        /* <DEDUP_REMOVED lines=16> */
.L_x_4499:
        /* <DEDUP_REMOVED lines=32> */
[----:B-1----:R-:W-:-:S05]  /*d180*/  IMAD R6, R6, UR5, RZ ;  /* 0x0000000506067c24 */ /* 0x002fca000f8e02ff */
[----:B0-----:R-:W-:Y:S02]  /*d190*/  ISETP.GT.AND P6, PT, R6, UR6, PT ;  /* 0x0000000606007c0c */ /* 0x001fe4000bfc4270 */
[----:B------:R-:W-:-:S11]  /*d1a0*/  MOV R3, R6 ;  /* 0x0000000600037202 */ /* 0x000fd60000000f00 */
[----:B------:R-:W-:Y:S05]  /*d1b0*/  @P6 BRA `(.L_x_4501) ;  /* 0x0000000000906947 */ /* 0x000fea0003800000 */
[----:B------:R-:W-:Y:S01]  /*d1c0*/  IMAD.MOV.U32 R6, RZ, RZ, R3 ;  /* 0x000000ffff067224 */ /* 0x000fe200078e0003 */
[----:B------:R-:W-:Y:S01]  /*d1d0*/  UMOV UR4, URZ ;  /* 0x0000003f00047c82 */ /* 0x000fe20008000000 */
[----:B------:R-:W-:-:S05]  /*d1e0*/  ULDC UR5, c[0x0][0xc38] ;  /* 0x00030e0000057ab9 */ /* 0x000fca0000000800 */
.L_x_4505:
        /* <DEDUP_REMOVED lines=12> */
.L_x_4504:
[----:B------:R-:W-:Y:S05]  /*d2b0*/  BSYNC B0 ;  /* 0x0000000000007941 */ /* 0x000fea0003800000 */
.L_x_4503:
[----:B0----5:R-:W0:Y:S02]  /*d2c0*/  SHFL.UP PT, R2, R4, 0x1, RZ ;  /* 0x0420000004027989 */ /* 0x021e2400000e00ff */
        /* <DEDUP_REMOVED lines=19> */
.L_x_4501:
        /* <DEDUP_REMOVED lines=15> */
[----:B0-----:R-:W-:-:S06]  /*d4f0*/  IADD3 R11, R10, 0xffffffe, RZ ;  /* 0x0ffffffe0a0b7810 */ /* 0x001fcc0007ffe0ff */
[----:B------:R0:W1:Y:S01]  /*d500*/  F2I.FTZ.U32.TRUNC.NTZ R3, R11 ;  /* 0x0000000b00037305 */ /* 0x000062000021f000 */
[----:B------:R-:W-:Y:S05]  /*d510*/  @!P0 BRA `(.L_x_4506) ;  /* 0x0000000000088947 */ /* 0x000fea0003800000 */
[----:B------:R-:W-:-:S05]  /*d520*/  VIADD R9, R15, 0xffffffff ;  /* 0xffffffff0f097836 */ /* 0x000fca0000000000 */
[----:B------:R2:W3:Y:S02]  /*d530*/  SHFL.IDX PT, R16, R8, R9, 0x1f ;  /* 0x00001f0908107589 */ /* 0x0004e400000e0000 */
.L_x_4506:
        /* <DEDUP_REMOVED lines=9> */
[----:B------:R-:W-:Y:S01]  /*d5d0*/  IMAD.MOV.U32 R3, RZ, RZ, R8 ;  /* 0x000000ffff037224 */ /* 0x000fe200078e0008 */
[----:B------:R-:W-:-:S03]  /*d5e0*/  MOV R8, R10 ;  /* 0x0000000a00087202 */ /* 0x000fc60000000f00 */
        /* <DEDUP_REMOVED lines=23> */
[----:B0-----:R-:W-:-:S06]  /*d760*/  IADD3 R3, R7, 0xffffffe, RZ ;  /* 0x0ffffffe07037810 */ /* 0x001fcc0007ffe0ff */
        /* <DEDUP_REMOVED lines=21> */
[----:B------:R-:W-:-:S03]  /*d8c0*/  IMAD R18, R2, R18, R3 ;  /* 0x0000001202127224 */ /* 0x000fc600078e0203 */
[----:B------:R-:W-:Y:S01]  /*d8d0*/  IADD3 R17, R4, R17, RZ ;  /* 0x0000001104117210 */ /* 0x000fe20007ffe0ff */
[----:B------:R-:W-:Y:S06]  /*d8e0*/  BRA `(.L_x_4507) ;  /* 0x0000000000147947 */ /* 0x000fec0003800000 */
.L_x_4502:
[----:B------:R-:W-:Y:S01]  /*d8f0*/  ULDC UR4, c[0x0][0xc3c] ;  /* 0x00030f0000047ab9 */ /* 0x000fe20000000800 */
[----:B------:R-:W-:Y:S02]  /*d900*/  IMAD.MOV.U32 R17, RZ, RZ, RZ ;  /* 0x000000ffff117224 */ /* 0x000fe400078e00ff */
[----:B------:R-:W-:Y:S02]  /*d910*/  IMAD.U32 R16, RZ, RZ, UR6 ;  /* 0x00000006ff107e24 */ /* 0x000fe4000f8e00ff */
[----:B------:R-:W-:Y:S02]  /*d920*/  IMAD.MOV.U32 R18, RZ, RZ, RZ ;  /* 0x000000ffff127224 */ /* 0x000fe400078e00ff */
[----:B------:R-:W-:-:S07]  /*d930*/  IMAD.U32 R19, RZ, RZ, UR4 ;  /* 0x00000004ff137e24 */ /* 0x000fce000f8e00ff */
.L_x_4507:
[----:B------:R-:W-:-:S13]  /*d940*/  ISETP.NE.AND P0, PT, R5, RZ, PT ;  /* 0x000000ff0500720c */ /* 0x000fda0003f05270 */
[----:B------:R-:W0:Y:S01]  /*d950*/  @!P0 S2R R3, SR_CgaCtaId ;  /* 0x0000000000038919 */ /* 0x000e220000008800 */
[----:B------:R-:W-:-:S04]  /*d960*/  @!P0 MOV R2, 0x400 ;  /* 0x0000040000028802 */ /* 0x000fc80000000f00 */
[----:B0-----:R-:W-:-:S05]  /*d970*/  @!P0 LEA R2, R3, R2, 0x18 ;  /* 0x0000000203028211 */ /* 0x001fca00078ec0ff */
[----:B------:R0:W-:Y:S01]  /*d980*/  @!P0 STS.128 [R2+0x28cd0], R16 ;  /* 0x028cd01002008388 */ /* 0x0001e20000000c00 */
[----:B------:R-:W-:Y:S06]  /*d990*/  BAR.ARV 0x5, 0x180 ;  /* 0x0146000000007b1d */ /* 0x000fec0000002000 */
.L_x_4500:
[----:B------:R2:W-:Y:S01]  /*d9a0*/  STL [R1+0x24], RZ ;  /* 0x000024ff01007387 */ /* 0x0005e20000100800 */
[----:B------:R-:W-:Y:S01]  /*d9b0*/  ULDC UR4, c[0x0][0xc3c] ;  /* 0x00030f0000047ab9 */ /* 0x000fe20000000800 */
[----:B------:R-:W-:Y:S01]  /*d9c0*/  IMAD.MOV.U32 R25, RZ, RZ, 0x1 ;  /* 0x00000001ff197424 */ /* 0x000fe200078e00ff */
[----:B-1----:R-:W-:Y:S02]  /*d9d0*/  ISETP.GE.AND P0, PT, R19, UR4, PT ;  /* 0x0000000413007c0c */ /* 0x002fe4000bf06270 */
[----:B------:R-:W-:-:S11]  /*d9e0*/  MOV R24, RZ ;  /* 0x000000ff00187202 */ /* 0x000fd60000000f00 */
[----:B--2---:R-:W-:Y:S05]  /*d9f0*/  @P0 BRA `(.L_x_4508) ;  /* 0x0000004800740947 */ /* 0x004fea0003800000 */
[----:B------:R-:W1:Y:S01]  /*da00*/  S2UR UR5, SR_CgaCtaId ;  /* 0x00000000000579c3 */ /* 0x000e620000008800 */
[C---:B0-----:R-:W-:Y:S01]  /*da10*/  IMAD.SHL.U32 R2, R0.reuse, 0x8, RZ ;  /* 0x0000000800027824 */ /* 0x041fe200078e00ff */
[----:B------:R-:W-:Y:S01]  /*da20*/  UMOV UR4, 0x400 ;  /* 0x0000040000047882 */ /* 0x000fe20000000000 */
[C---:B------:R-:W-:Y:S01]  /*da30*/  LOP3.LUT R4, R0.reuse, 0x7f, RZ, 0xc0, !PT ;  /* 0x0000007f00047812 */ /* 0x040fe200078ec0ff */
[----:B------:R-:W-:Y:S01]  /*da40*/  IMAD.SHL.U32 R5, R0, 0x10, RZ ;  /* 0x0000001000057824 */ /* 0x000fe200078e00ff */
[----:B------:R0:W-:Y:S01]  /*da50*/  STL [R1+0x24], RZ ;  /* 0x000024ff01007387 */ /* 0x0001e20000100800 */
[C---:B------:R-:W-:Y:S01]  /*da60*/  LOP3.LUT R3, R2.reuse, 0x1f8, RZ, 0xc0, !PT ;  /* 0x000001f802037812 */ /* 0x040fe200078ec0ff */
[----:B------:R-:W-:Y:S01]  /*da70*/  BSSY B8, `(.L_x_4508) ;  /* 0x0000495000087945 */ /* 0x000fe20003800000 */
[----:B------:R-:W-:Y:S01]  /*da80*/  SHF.R.U32.HI R36, RZ, 0x3, R4 ;  /* 0x00000003ff247819 */ /* 0x000fe20000011604 */
[----:B------:R-:W-:Y:S01]  /*da90*/  IMAD.MOV.U32 R25, RZ, RZ, 0x1 ;  /* 0x00000001ff197424 */ /* 0x000fe200078e00ff */
[----:B------:R-:W-:Y:S01]  /*daa0*/  LOP3.LUT R3, R3, 0x38, R0, 0x78, !PT ;  /* 0x0000003803037812 */ /* 0x000fe200078e7800 */
[----:B------:R-:W-:Y:S01]  /*dab0*/  IMAD.MOV.U32 R24, RZ, RZ, RZ ;  /* 0x000000ffff187224 */ /* 0x000fe200078e00ff */
        /* <DEDUP_REMOVED lines=13> */
[----:B------:R-:W-:-:S04]  /*db90*/  LOP3.LUT R2, R0, 0x1c0, RZ, 0xfc, !PT ;  /* 0x000001c000027812 */ /* 0x000fc800078efcff */
[----:B------:R-:W-:-:S05]  /*dba0*/  LEA R0, R33, R23, 0x1 ;  /* 0x0000001721007211 */ /* 0x000fca00078e08ff */
[----:B------:R0:W-:Y:S02]  /*dbb0*/  STL [R1+0x2c], R0 ;  /* 0x00002c0001007387 */ /* 0x0001e40000100800 */
.L_x_4569:
[----:B-1----:R-:W1:Y:S02]  /*dbc0*/  LDC.64 R30, c[0x0][0xc88] ;  /* 0x00032200ff1e7b82 */ /* 0x002e640000000a00 */
[----:B-1----:R-:W-:-:S06]  /*dbd0*/  IMAD.WIDE R30, R19, 0x4, R30 ;  /* 0x00000004131e7825 */ /* 0x002fcc00078e021e */
[----:B------:R1:W0:Y:S01]  /*dbe0*/  LDG.E R30, desc[UR50][R30.64] ;  /* 0x000000321e1e7981 */ /* 0x000222000c1e1900 */
[----:B------:R-:W-:Y:S05]  /*dbf0*/  YIELD ;  /* 0x0000000000007946 */ /* 0x000fea0003800000 */
[----:B------:R-:W-:Y:S01]  /*dc00*/  ULDC.64 UR4, c[0x0][0xa28] ;  /* 0x00028a0000047ab9 */ /* 0x000fe20000000a00 */
[----:B------:R-:W-:Y:S01]  /*dc10*/  ULDC.64 UR6, c[0x0][0xa18] ;  /* 0x0002860000067ab9 */ /* 0x000fe20000000a00 */
[----:B------:R-:W-:Y:S01]  /*dc20*/  ISETP.NE.U32.AND P0, PT, RZ, UR4, PT ;  /* 0x00000004ff007c0c */ /* 0x000fe2000bf05070 */
[----:B-1----:R-:W-:-:S03]  /*dc30*/  IMAD.MOV.U32 R31, RZ, RZ, RZ ;  /* 0x000000ffff1f7224 */ /* 0x002fc600078e00ff */
[----:B------:R-:W-:Y:S01]  /*dc40*/  ISETP.NE.AND.EX P0, PT, RZ, UR5, PT, P0 ;  /* 0x00000005ff007c0c */ /* 0x000fe2000bf05300 */
[----:B------:R-:W-:Y:S01]  /*dc50*/  IMAD.MOV.U32 R37, RZ, RZ, RZ ;  /* 0x000000ffff257224 */ /* 0x000fe200078e00ff */
[----:B0-----:R-:W-:-:S11]  /*dc60*/  SHF.R.S32.HI R0, RZ, 0x1f, R30 ;  /* 0x0000001fff007819 */ /* 0x001fd6000001141e */
        /* <DEDUP_REMOVED lines=19> */
[----:B--2---:R-:W2:Y:S01]  /*dda0*/  @P0 LDG.E R4, desc[UR50][R4.64] ;  /* 0x0000003204040981 */ /* 0x004ea2000c1e1900 */
[----:B------:R-:W-:-:S03]  /*ddb0*/  UISETP.NE.U32.AND UP0, UPT, UR4, URZ, UPT ;  /* 0x0000003f0400728c */ /* 0x000fc6000bf05070 */
[----:B------:R-:W-:Y:S01]  /*ddc0*/  ULDC UR4, c[0x0][0x424] ;  /* 0x0001090000047ab9 */ /* 0x000fe20000000800 */
[----:B------:R-:W-:-:S03]  /*ddd0*/  UISETP.NE.AND.EX UP0, UPT, UR5, URZ, UPT, UP0 ;  /* 0x0000003f0500728c */ /* 0x000fc6000bf05300 */
[----:B------:R-:W-:Y:S01]  /*dde0*/  ULDC UR5, c[0x0][0x2f0] ;  /* 0x0000bc0000057ab9 */ /* 0x000fe20000000800 */
[----:B------:R-:W-:-:S04]  /*ddf0*/  USEL UR4, UR4, 0x1, UP0 ;  /* 0x0000000104047887 */ /* 0x000fc80008000000 */
[----:B------:R-:W-:-:S06]  /*de00*/  UIMAD UR4, UR4, UR5, URZ ;  /* 0x00000005040472a4 */ /* 0x000fcc000f8e023f */
[----:B0-----:R-:W-:Y:S01]  /*de10*/  IMAD.U32 R0, RZ, RZ, UR4 ;  /* 0x00000004ff007e24 */ /* 0x001fe2000f8e00ff */
[----:B--2---:R1:W-:Y:S01]  /*de20*/  @P0 STL [R1], R4 ;  /* 0x0000000401000387 */ /* 0x0043e20000100800 */
[----:B---34-:R-:W-:Y:S05]  /*de30*/  @P0 BRA `(.L_x_4509) ;  /* 0x0000000000200947 */ /* 0x018fea0003800000 */
[----:B------:R-:W-:Y:S02]  /*de40*/  ULDC UR4, c[0x0][0x288] ;  /* 0x0000a20000047ab9 */ /* 0x000fe40000000800 */
[----:B-1----:R-:W-:-:S05]  /*de50*/  IMAD.U32 R4, RZ, RZ, UR4 ;  /* 0x00000004ff047e24 */ /* 0x002fca000f8e00ff */
[----:B------:R0:W-:Y:S01]  /*de60*/  STL [R1], R4 ;  /* 0x0000000401007387 */ /* 0x0001e20000100800 */
[----:B------:R-:W-:Y:S05]  /*de70*/  @!P2 BRA `(.L_x_4509) ;  /* 0x000000000010a947 */ /* 0x000fea0003800000 */
[----:B------:R-:W2:Y:S04]  /*de80*/  LDG.E R5, desc[UR50][R2.64] ;  /* 0x0000003202057981 */ /* 0x000ea8000c1e1900 */
[----:B0-----:R-:W2:Y:S02]  /*de90*/  LDG.E R4, desc[UR50][R2.64+0x4] ;  /* 0x0000043202047981 */ /* 0x001ea4000c1e1900 */
[----:B--2---:R-:W-:-:S05]  /*dea0*/  IADD3 R2, -R5, R4, RZ ;  /* 0x0000000405027210 */ /* 0x004fca0007ffe1ff */
[----:B------:R2:W-:Y:S02]  /*deb0*/  STL [R1], R2 ;  /* 0x0000000201007387 */ /* 0x0005e40000100800 */
.L_x_4509:
[----:B------:R-:W-:Y:S01]  /*dec0*/  ULDC.64 UR4, c[0x0][0xa20] ;  /* 0x0002880000047ab9 */ /* 0x000fe20000000a00 */
[----:B------:R-:W-:Y:S01]  /*ded0*/  IMAD.MOV.U32 R28, RZ, RZ, R30 ;  /* 0x000000ffff1c7224 */ /* 0x000fe200078e001e */
[----:B------:R-:W-:-:S04]  /*dee0*/  ISETP.NE.U32.AND P0, PT, RZ, UR4, PT ;  /* 0x00000004ff007c0c */ /* 0x000fc8000bf05070 */
[----:B------:R-:W-:-:S13]  /*def0*/  ISETP.NE.AND.EX P0, PT, RZ, UR5, PT, P0 ;  /* 0x00000005ff007c0c */ /* 0x000fda000bf05300 */
[----:B------:R-:W-:Y:S05]  /*df00*/  @!P0 BRA `(.L_x_4510) ;  /* 0x0000000000108947 */ /* 0x000fea0003800000 */
[----:B-12---:R-:W-:-:S04]  /*df10*/  IADD3 R2, P0, R26, UR4, RZ ;  /* 0x000000041a027c10 */ /* 0x006fc8000ff1e0ff */
[----:B------:R-:W-:-:S05]  /*df20*/  IADD3.X R3, R27, UR5, RZ, P0, !PT ;  /* 0x000000051b037c10 */ /* 0x000fca00087fe4ff */
[----:B------:R1:W5:Y:S01]  /*df30*/  LDG.E R0, desc[UR50][R2.64] ;  /* 0x0000003202007981 */ /* 0x000362000c1e1900 */
[----:B------:R-:W-:Y:S05]  /*df40*/  BRA `(.L_x_4511) ;  /* 0x0000000000247947 */ /* 0x000fea0003800000 */
.L_x_4510:
[----:B------:R-:W-:Y:S02]  /*df50*/  ULDC.64 UR4, c[0x0][0xa08] ;  /* 0x0002820000047ab9 */ /* 0x000fe40000000a00 */
[----:B------:R-:W-:-:S04]  /*df60*/  ISETP.NE.U32.AND P0, PT, RZ, UR4, PT ;  /* 0x00000004ff007c0c */ /* 0x000fc8000bf05070 */
[----:B------:R-:W-:-:S13]  /*df70*/  ISETP.NE.AND.EX P0, PT, RZ, UR5, PT, P0 ;  /* 0x00000005ff007c0c */ /* 0x000fda000bf05300 */
[----:B------:R-:W-:Y:S05]  /*df80*/  @!P0 BRA `(.L_x_4511) ;  /* 0x0000000000148947 */ /* 0x000fea0003800000 */
[----:B-12---:R-:W1:Y:S02]  /*df90*/  LDC.64 R2, c[0x0][0xa08] ;  /* 0x00028200ff027b82 */ /* 0x006e640000000a00 */
[----:B-1----:R-:W-:-:S05]  /*dfa0*/  IMAD.WIDE R2, R28, 0x4, R2 ;  /* 0x000000041c027825 */ /* 0x002fca00078e0202 */
[----:B------:R-:W2:Y:S04]  /*dfb0*/  LDG.E R0, desc[UR50][R2.64] ;  /* 0x0000003202007981 */ /* 0x000ea8000c1e1900 */
[----:B------:R-:W2:Y:S02]  /*dfc0*/  LDG.E R5, desc[UR50][R2.64+0x4] ;  /* 0x0000043202057981 */ /* 0x000ea4000c1e1900 */
[----:B--2---:R-:W-:-:S07]  /*dfd0*/  IMAD.IADD R0, R5, 0x1, -R0 ;  /* 0x0000000105007824 */ /* 0x004fce00078e0a00 */
.L_x_4511:
[----:B------:R-:W3:Y:S01]  /*dfe0*/  LDL R6, [R1] ;  /* 0x0000000001067983 */ /* 0x000ee20000100800 */
[----:B-12---:R-:W1:Y:S01]  /*dff0*/  LDC R2, c[0x0][0x448] ;  /* 0x00011200ff027b82 */ /* 0x006e620000000800 */
[----:B-----5:R-:W-:Y:S01]  /*e000*/  IMAD.IADD R29, R0, 0x1, -R31 ;  /* 0x00000001001d7824 */ /* 0x020fe200078e0a1f */
[----:B------:R-:W-:Y:S01]  /*e010*/  LOP3.LUT R22, R22, 0xfffffdff, RZ, 0xc0, !PT ;  /* 0xfffffdff16167812 */ /* 0x000fe200078ec0ff */
[----:B------:R-:W-:Y:S01]  /*e020*/  BSSY B7, `(.L_x_4512) ;  /* 0x0000378000077945 */ /* 0x000fe20003800000 */
[----:B-1----:R-:W-:Y:S01]  /*e030*/  ISETP.NE.AND P0, PT, R2, 0x1, PT ;  /* 0x000000010200780c */ /* 0x002fe20003f05270 */
[----:B------:R-:W-:-:S04]  /*e040*/  IMAD.SHL.U32 R2, R17, 0x40, RZ ;  /* 0x0000004011027824 */ /* 0x000fc800078e00ff */
[----:B------:R-:W-:-:S08]  /*e050*/  VIADD R2, R2, 0x3f ;  /* 0x0000003f02027836 */ /* 0x000fd00000000000 */
[----:B------:R-:W0:Y:S01]  /*e060*/  @P0 LDC R5, c[0x0][0x44c] ;  /* 0x00011300ff050b82 */ /* 0x000e220000000800 */
[----:B------:R-:W-:-:S07]  /*e070*/  @P0 LOP3.LUT R22, R22, 0x200, RZ, 0xfc, !PT ;  /* 0x0000020016160812 */ /* 0x000fce00078efcff */
[----:B------:R-:W1:Y:S01]  /*e080*/  @P0 LDC R3, c[0x0][0x450] ;  /* 0x00011400ff030b82 */ /* 0x000e620000000800 */
[----:B0-----:R-:W-:-:S05]  /*e090*/  @P0 IMAD.HI.U32 R4, R2, R5, RZ ;  /* 0x0000000502040227 */ /* 0x001fca00078e00ff */
[----:B-1----:R-:W-:Y:S02]  /*e0a0*/  @P0 SHF.R.U32.HI R2, RZ, R3, R4 ;  /* 0x00000003ff020219 */ /* 0x002fe40000011604 */
[----:B---3--:R-:W-:-:S04]  /*e0b0*/  IADD3 R3, R29, 0x40, -R6 ;  /* 0x000000401d037810 */ /* 0x008fc80007ffe806 */
[----:B------:R-:W-:-:S04]  /*e0c0*/  IADD3 R2, R3, R2, RZ ;  /* 0x0000000203027210 */ /* 0x000fc80007ffe0ff */
[----:B------:R-:W-:-:S04]  /*e0d0*/  SHF.R.S32.HI R3, RZ, 0x1f, R2 ;  /* 0x0000001fff037819 */ /* 0x000fc80000011402 */
[----:B------:R-:W-:Y:S01]  /*e0e0*/  LEA.HI R0, R3, R2, RZ, 0x6 ;  /* 0x0000000203007211 */ /* 0x000fe200078f30ff */
[----:B------:R-:W-:-:S03]  /*e0f0*/  VIADD R2, R29, 0x3f ;  /* 0x0000003f1d027836 */ /* 0x000fc60000000000 */
[----:B------:R-:W-:Y:S02]  /*e100*/  SHF.R.S32.HI R0, RZ, 0x6, R0 ;  /* 0x00000006ff007819 */ /* 0x000fe40000011400 */
[----:B------:R-:W-:-:S04]  /*e110*/  SHF.R.S32.HI R3, RZ, 0x1f, R2 ;  /* 0x0000001fff037819 */ /* 0x000fc80000011402 */
[----:B------:R-:W-:-:S04]  /*e120*/  LEA.HI R3, R3, R2, RZ, 0x6 ;  /* 0x0000000203037211 */ /* 0x000fc800078f30ff */
[----:B------:R-:W-:-:S04]  /*e130*/  SHF.R.S32.HI R3, RZ, 0x6, R3 ;  /* 0x00000006ff037819 */ /* 0x000fc80000011403 */
[----:B------:R-:W-:-:S04]  /*e140*/  VIMNMX R34, R3, R0, PT ;  /* 0x0000000003227248 */ /* 0x000fc80003fe0100 */
[----:B------:R-:W-:Y:S01]  /*e150*/  ISETP.GT.AND P0, PT, R34, RZ, PT ;  /* 0x000000ff2200720c */ /* 0x000fe20003f04270 */
[----:B------:R0:W-:-:S12]  /*e160*/  STL [R1+0x8], R34 ;  /* 0x0000082201007387 */ /* 0x0001d80000100800 */
        /* <DEDUP_REMOVED lines=18> */
.L_x_4513:
        /* <DEDUP_REMOVED lines=20> */
.L_x_4516:
[----:B------:R-:W-:Y:S05]  /*e3d0*/  BSYNC B6 ;  /* 0x0000000000067941 */ /* 0x000fea0003800000 */
.L_x_4515:
        /* <DEDUP_REMOVED lines=20> */
.L_x_4519:
        /* <DEDUP_REMOVED lines=15> */
.L_x_4518:
[----:B------:R-:W-:Y:S05]  /*e610*/  BSYNC B6 ;  /* 0x0000000000067941 */ /* 0x000fea0003800000 */
.L_x_4517:
[----:B------:R-:W0:Y:S01]  /*e620*/  S2R R20, SR_TID.X ;  /* 0x0000000000147919 */ /* 0x000e220000002100 */
[----:B------:R-:W-:Y:S01]  /*e630*/  ULDC.64 UR4, c[0x0][0x9f8] ;  /* 0x00027e0000047ab9 */ /* 0x000fe20000000a00 */
[----:B------:R-:W1:Y:S01]  /*e640*/  LDC R10, c[0x0][0x430] ;  /* 0x00010c00ff0a7b82 */ /* 0x000e620000000800 */
[----:B------:R-:W-:-:S04]  /*e650*/  ISETP.NE.U32.AND P0, PT, RZ, UR4, PT ;  /* 0x00000004ff007c0c */ /* 0x000fc8000bf05070 */
[----:B------:R-:W-:-:S13]  /*e660*/  ISETP.NE.AND.EX P0, PT, RZ, UR5, PT, P0 ;  /* 0x00000005ff007c0c */ /* 0x000fda000bf05300 */
[----:B------:R-:W-:Y:S01]  /*e670*/  @P0 IADD3 R26, P1, R26, UR4, RZ ;  /* 0x000000041a1a0c10 */ /* 0x000fe2000ff3e0ff */
[----:B------:R-:W-:-:S03]  /*e680*/  ULDC UR4, c[0x0][0x320] ;  /* 0x0000c80000047ab9 */ /* 0x000fc60000000800 */
[----:B------:R-:W-:-:S05]  /*e690*/  @P0 IADD3.X R27, R27, UR5, RZ, P1, !PT ;  /* 0x000000051b1b0c10 */ /* 0x000fca0008ffe4ff */
[----:B------:R2:W5:Y:S01]  /*e6a0*/  @P0 LDG.E R28, desc[UR50][R26.64] ;  /* 0x000000321a1c0981 */ /* 0x000562000c1e1900 */
[----:B------:R-:W-:Y:S01]  /*e6b0*/  LOP3.LUT R22, R22, 0xffffffbf, RZ, 0xc0, !PT ;  /* 0xffffffbf16167812 */ /* 0x000fe200078ec0ff */
[----:B------:R-:W-:Y:S01]  /*e6c0*/  UMOV UR5, 0xffffffff ;  /* 0xffffffff00057882 */ /* 0x000fe20000000000 */
[----:B0-----:R-:W-:Y:S01]  /*e6d0*/  IMAD.SHL.U32 R20, R20, 0x8, RZ ;  /* 0x0000000814147824 */ /* 0x001fe200078e00ff */
[----:B------:R-:W0:Y:S01]  /*e6e0*/  S2R R2, SR_TID.X ;  /* 0x0000000000027919 */ /* 0x000e220000002100 */
[----:B------:R-:W-:-:S03]  /*e6f0*/  LEA R0, R34, 0xffffffc0, 0x6 ;  /* 0xffffffc022007811 */ /* 0x000fc600078e30ff */
[----:B------:R-:W-:-:S04]  /*e700*/  LOP3.LUT R20, R20, 0x38, RZ, 0xc0, !PT ;  /* 0x0000003814147812 */ /* 0x000fc800078ec0ff */
[C---:B------:R-:W-:Y:S02]  /*e710*/  LOP3.LUT R32, R20.reuse, 0x180, RZ, 0xfc, !PT ;  /* 0x0000018014207812 */ /* 0x040fe400078efcff */
[C---:B------:R-:W-:Y:S02]  /*e720*/  LOP3.LUT R21, R20.reuse, 0x40, RZ, 0xfc, !PT ;  /* 0x0000004014157812 */ /* 0x040fe400078efcff */
[----:B------:R-:W-:Y:S02]  /*e730*/  LOP3.LUT R20, R20, 0x1c0, RZ, 0xfc, !PT ;  /* 0x000001c014147812 */ /* 0x000fe400078efcff */
[----:B------:R-:W-:Y:S02]  /*e740*/  ISETP.GE.AND P3, PT, R21, UR4, PT ;  /* 0x0000000415007c0c */ /* 0x000fe4000bf66270 */
[----:B------:R-:W-:Y:S02]  /*e750*/  ISETP.GE.AND P0, PT, R20, UR4, PT ;  /* 0x0000000414007c0c */ /* 0x000fe4000bf06270 */
[----:B------:R-:W3:Y:S01]  /*e760*/  S2R R20, SR_TID.X ;  /* 0x0000000000147919 */ /* 0x000ee20000002100 */
[----:B------:R-:W-:-:S02]  /*e770*/  ISETP.GE.AND P1, PT, R32, UR4, PT ;  /* 0x0000000420007c0c */ /* 0x000fc4000bf26270 */
[----:B------:R-:W-:Y:S02]  /*e780*/  SEL R8, RZ, 0x80, P0 ;  /* 0x00000080ff087807 */ /* 0x000fe40000000000 */
[----:B------:R-:W-:-:S04]  /*e790*/  SEL R6, RZ, 0x40, P1 ;  /* 0x00000040ff067807 */ /* 0x000fc80000800000 */
[----:B------:R-:W-:-:S04]  /*e7a0*/  @P3 LOP3.LUT R22, R22, 0x40, RZ, 0xfc, !PT ;  /* 0x0000004016163812 */ /* 0x000fc800078efcff */
[----:B------:R-:W-:Y:S01]  /*e7b0*/  LOP3.LUT R22, R22, 0xffffff7f, RZ, 0xc0, !PT ;  /* 0xffffff7f16167812 */ /* 0x000fe200078ec0ff */
[----:B0-----:R-:W-:-:S05]  /*e7c0*/  IMAD.SHL.U32 R2, R2, 0x8, RZ ;  /* 0x0000000802027824 */ /* 0x001fca00078e00ff */
[----:B------:R-:W-:-:S04]  /*e7d0*/  LOP3.LUT R2, R2, 0x38, RZ, 0xc0, !PT ;  /* 0x0000003802027812 */ /* 0x000fc800078ec0ff */
[----:B------:R-:W-:Y:S01]  /*e7e0*/  ISETP.GE.AND P2, PT, R2, UR4, PT ;  /* 0x0000000402007c0c */ /* 0x000fe2000bf46270 */
[----:B---3--:R-:W-:-:S12]  /*e7f0*/  IMAD.SHL.U32 R20, R20, 0x8, RZ ;  /* 0x0000000814147824 */ /* 0x008fd800078e00ff */
[----:B------:R-:W-:Y:S02]  /*e800*/  @P2 LOP3.LUT R22, R22, 0x80, RZ, 0xfc, !PT ;  /* 0x0000008016162812 */ /* 0x000fe400078efcff */
[----:B------:R-:W-:Y:S02]  /*e810*/  LOP3.LUT R20, R20, 0x38, RZ, 0xc0, !PT ;  /* 0x0000003814147812 */ /* 0x000fe400078ec0ff */
[----:B------:R-:W-:Y:S02]  /*e820*/  LOP3.LUT R22, R22, 0xffffffdf, RZ, 0xc0, !PT ;  /* 0xffffffdf16167812 */ /* 0x000fe400078ec0ff */
[----:B------:R-:W-:Y:S02]  /*e830*/  LOP3.LUT R21, R20, 0x80, RZ, 0xfc, !PT ;  /* 0x0000008014157812 */ /* 0x000fe400078efcff */
[----:B------:R-:W0:Y:S02]  /*e840*/  S2R R20, SR_TID.X ;  /* 0x0000000000147919 */ /* 0x000e240000002100 */
[----:B------:R-:W-:-:S13]  /*e850*/  ISETP.GE.AND P5, PT, R21, UR4, PT ;  /* 0x0000000415007c0c */ /* 0x000fda000bfa6270 */
[----:B------:R-:W-:-:S04]  /*e860*/  @P5 LOP3.LUT R22, R22, 0x20, RZ, 0xfc, !PT ;  /* 0x0000002016165812 */ /* 0x000fc800078efcff */
[----:B------:R-:W-:Y:S01]  /*e870*/  LOP3.LUT R22, R22, 0xffffffef, RZ, 0xc0, !PT ;  /* 0xffffffef16167812 */ /* 0x000fe200078ec0ff */
[----:B0-----:R-:W-:-:S05]  /*e880*/  IMAD.SHL.U32 R20, R20, 0x8, RZ ;  /* 0x0000000814147824 */ /* 0x001fca00078e00ff */
[----:B------:R-:W-:-:S04]  /*e890*/  LOP3.LUT R20, R20, 0x38, RZ, 0xc0, !PT ;  /* 0x0000003814147812 */ /* 0x000fc800078ec0ff */
[----:B------:R-:W-:Y:S02]  /*e8a0*/  LOP3.LUT R21, R20, 0xc0, RZ, 0xfc, !PT ;  /* 0x000000c014157812 */ /* 0x000fe400078efcff */
[----:B------:R-:W0:Y:S02]  /*e8b0*/  S2R R20, SR_TID.X ;  /* 0x0000000000147919 */ /* 0x000e240000002100 */
[----:B------:R-:W-:Y:S02]  /*e8c0*/  ISETP.GE.AND P4, PT, R21, UR4, PT ;  /* 0x0000000415007c0c */ /* 0x000fe4000bf86270 */
[C---:B------:R-:W-:Y:S02]  /*e8d0*/  LOP3.LUT R21, R2.reuse, 0x100, RZ, 0xfc, !PT ;  /* 0x0000010002157812 */ /* 0x040fe400078efcff */
[----:B------:R-:W-:Y:S02]  /*e8e0*/  LOP3.LUT R2, R2, 0x140, RZ, 0xfc, !PT ;  /* 0x0000014002027812 */ /* 0x000fe400078efcff */
[----:B------:R-:W-:-:S02]  /*e8f0*/  ISETP.GE.AND P3, PT, R21, UR4, PT ;  /* 0x0000000415007c0c */ /* 0x000fc4000bf66270 */
[----:B------:R-:W-:-:S05]  /*e900*/  ISETP.GE.AND P2, PT, R2, UR4, PT ;  /* 0x0000000402007c0c */ /* 0x000fca000bf46270 */
[----:B------:R-:W-:-:S04]  /*e910*/  @P4 LOP3.LUT R22, R22, 0x10, RZ, 0xfc, !PT ;  /* 0x0000001016164812 */ /* 0x000fc800078efcff */
[----:B------:R-:W-:-:S04]  /*e920*/  LOP3.LUT R22, R22, 0xfffffffb, RZ, 0xc0, !PT ;  /* 0xfffffffb16167812 */ /* 0x000fc800078ec0ff */
[----:B------:R-:W-:-:S04]  /*e930*/  @P2 LOP3.LUT R22, R22, 0x4, RZ, 0xfc, !PT ;  /* 0x0000000416162812 */ /* 0x000fc800078efcff */
[----:B------:R-:W-:-:S04]  /*e940*/  LOP3.LUT R22, R22, 0xfffffff7, RZ, 0xc0, !PT ;  /* 0xfffffff716167812 */ /* 0x000fc800078ec0ff */
[----:B------:R-:W-:Y:S01]  /*e950*/  @P3 LOP3.LUT R22, R22, 0x8, RZ, 0xfc, !PT ;  /* 0x0000000816163812 */ /* 0x000fe200078efcff */
[----:B0-----:R-:W-:-:S05]  /*e960*/  IMAD.SHL.U32 R20, R20, 0x10, RZ ;  /* 0x0000001014147824 */ /* 0x001fca00078e00ff */
[----:B------:R-:W-:-:S04]  /*e970*/  LOP3.LUT R20, R36, 0x70, R20, 0xf8, !PT ;  /* 0x0000007024147812 */ /* 0x000fc800078ef814 */
[----:B------:R-:W-:Y:S01]  /*e980*/  IADD3 R35, R20, R0, RZ ;  /* 0x0000000014237210 */ /* 0x000fe20007ffe0ff */
[----:B-12---:R-:W-:Y:S06]  /*e990*/  BRA.DIV UR5, `(.L_x_4520) ;  /* 0x0000004205447947 */ /* 0x006fec000b800000 */
.L_x_4587:
        /* <DEDUP_REMOVED lines=29> */
[----:B------:R-:W-:Y:S02]  /*eb70*/  SHF.L.U32 R2, R2, 0x1, RZ ;  /* 0x0000000102027819 */ /* 0x000fe400000006ff */
[----:B------:R-:W-:Y:S02]  /*eb80*/  LOP3.LUT R22, R22, 0xfffffbff, RZ, 0xc0, !PT ;  /* 0xfffffbff16167812 */ /* 0x000fe400078ec0ff */
[----:B------:R-:W-:Y:S02]  /*eb90*/  LOP3.LUT R2, R2, 0x2, R3, 0xe2, !PT ;  /* 0x0000000202027812 */ /* 0x000fe400078ee203 */
[----:B------:R-:W-:-:S02]  /*eba0*/  SEL R3, RZ, 0x4, P5 ;  /* 0x00000004ff037807 */ /* 0x000fc40002800000 */
[----:B0-----:R-:W-:Y:S02]  /*ebb0*/  SEL R4, RZ, 0x8, P4 ;  /* 0x00000008ff047807 */ /* 0x001fe40002000000 */
[----:B------:R-:W-:Y:S02]  /*ebc0*/  SHF.R.S32.HI R26, RZ, 0x1f, R18 ;  /* 0x0000001fff1a7819 */ /* 0x000fe40000011412 */
[----:B------:R-:W-:Y:S02]  /*ebd0*/  LOP3.LUT R2, R4, R2, R3, 0xfe, !PT ;  /* 0x0000000204027212 */ /* 0x000fe400078efe03 */
[----:B------:R-:W-:Y:S02]  /*ebe0*/  SEL R3, RZ, 0x10, P3 ;  /* 0x00000010ff037807 */ /* 0x000fe40001800000 */
[----:B------:R-:W-:-:S04]  /*ebf0*/  SEL R4, RZ, 0x20, P2 ;  /* 0x00000020ff047807 */ /* 0x000fc80001000000 */
[----:B------:R-:W-:Y:S01]  /*ec00*/  LOP3.LUT R2, R4, R2, R3, 0xfe, !PT ;  /* 0x0000000204027212 */ /* 0x000fe200078efe03 */
[----:B------:R-:W-:-:S03]  /*ec10*/  IMAD.U32 R3, RZ, RZ, UR36 ;  /* 0x00000024ff037e24 */ /* 0x000fc6000f8e00ff */
[----:B------:R-:W-:Y:S01]  /*ec20*/  LOP3.LUT R6, R2, R6, RZ, 0xfc, !PT ;  /* 0x0000000602067212 */ /* 0x000fe200078efcff */
[----:B------:R-:W-:Y:S01]  /*ec30*/  IMAD.MOV R2, RZ, RZ, -R7 ;  /* 0x000000ffff027224 */ /* 0x000fe200078e0a07 */
[----:B------:R-:W-:-:S03]  /*ec40*/  ISETP.NE.AND P0, PT, R3, 0x3, PT ;  /* 0x000000030300780c */ /* 0x000fc60003f05270 */
[----:B------:R-:W-:Y:S01]  /*ec50*/  IMAD R35, R10, R2, R35 ;  /* 0x000000020a237224 */ /* 0x000fe200078e0223 */
[----:B------:R-:W-:Y:S01]  /*ec60*/  LOP3.LUT R2, R6, R8, RZ, 0xfc, !PT ;  /* 0x0000000806027212 */ /* 0x000fe200078efcff */
[----:B------:R0:W-:Y:S04]  /*ec70*/  STL [R1+0x28], R6 ;  /* 0x0000280601007387 */ /* 0x0001e80000100800 */
[----:B------:R0:W-:Y:S04]  /*ec80*/  STL [R1+0x4], R2 ;  /* 0x0000040201007387 */ /* 0x0001e80000100800 */
[----:B------:R-:W-:-:S04]  /*ec90*/  @P0 LOP3.LUT R22, R22, 0x400, RZ, 0xfc, !PT ;  /* 0x0000040016160812 */ /* 0x000fc800078efcff */
[----:B------:R-:W-:-:S04]  /*eca0*/  LOP3.LUT R22, R22, 0xfffffffe, RZ, 0xc0, !PT ;  /* 0xfffffffe16167812 */ /* 0x000fc800078ec0ff */
[----:B------:R-:W-:Y:S01]  /*ecb0*/  @P1 LOP3.LUT R22, R22, 0x1, RZ, 0xfc, !PT ;  /* 0x0000000116161812 */ /* 0x000fe200078efcff */
[----:B0-----:R-:W-:Y:S06]  /*ecc0*/  @!P0 BRA `(.L_x_4521) ;  /* 0x0000000000048947 */ /* 0x001fec0003800000 */
[----:B------:R-:W-:Y:S01]  /*ecd0*/  BPT.TRAP 0x1 ;  /* 0x000000040000795c */ /* 0x000fe20000300000 */
.L_x_4521:
[----:B------:R-:W-:Y:S01]  /*ece0*/  IADD3 R29, -R36, R29, -R0 ;  /* 0x0000001d241d7210 */ /* 0x000fe20007ffe900 */
[----:B------:R-:W-:Y:S01]  /*ecf0*/  IMAD R27, R24, 0x8, R23 ;  /* 0x00000008181b7824 */ /* 0x000fe200078e0217 */
[----:B------:R-:W-:Y:S01]  /*ed00*/  SHF.L.U32 R0, R25, 0x1f, RZ ;  /* 0x0000001f19007819 */ /* 0x000fe200000006ff */
[----:B------:R-:W-:Y:S03]  /*ed10*/  BSSY B0, `(.L_x_4522) ;  /* 0x0000003000007945 */ /* 0x000fe60003800000 */
[----:B------:R-:W0:Y:S02]  /*ed20*/  SYNCS.PHASECHK.TRANS64.TRYWAIT P0, [R27+URZ+0x28c40], R0 ;  /* 0x028c40001b0075a7 */ /* 0x000e24000800017f */
[----:B0-----:R-:W-:Y:S05]  /*ed30*/  @!P0 BRA `(.L_x_4523) ;  /* 0x0000003c00908947 */ /* 0x001fea0003800000 */
.L_x_4588:
[----:B------:R-:W-:Y:S05]  /*ed40*/  BSYNC B0 ;  /* 0x0000000000007941 */ /* 0x000fea0003800000 */
.L_x_4522:
[----:B------:R-:W1:Y:S01]  /*ed50*/  S2R R7, SR_TID.X ;  /* 0x0000000000077919 */ /* 0x000e620000002100 */
[----:B0-----:R-:W-:Y:S01]  /*ed60*/  SHF.R.S32.HI R0, RZ, 0x1f, R35 ;  /* 0x0000001fff007819 */ /* 0x001fe20000011423 */
[----:B------:R-:W-:Y:S01]  /*ed70*/  ULDC.64 UR4, c[0x0][0x300] ;  /* 0x0000c00000047ab9 */ /* 0x000fe20000000a00 */
[----:B-----5:R-:W-:Y:S01]  /*ed80*/  SHF.R.S32.HI R4, RZ, 0x1f, R34 ;  /* 0x0000001fff047819 */ /* 0x020fe20000011422 */
[----:B------:R-:W-:Y:S01]  /*ed90*/  IMAD.WIDE.U32 R2, R35, UR4, RZ ;  /* 0x0000000423027c25 */ /* 0x000fe2000f8e00ff */
[----:B------:R-:W-:Y:S01]  /*eda0*/  LOP3.LUT R22, R22, 0xfffffffd, RZ, 0xc0, !PT ;  /* 0xfffffffd16167812 */ /* 0x000fe200078ec0ff */
[----:B------:R0:W-:Y:S02]  /*edb0*/  STL [R1+0x1c], R0 ;  /* 0x00001c0001007387 */ /* 0x0001e40000100800 */
[----:B------:R-:W-:Y:S02]  /*edc0*/  IMAD R5, R24, 0x1000, R33 ;  /* 0x0000100018057824 */ /* 0x000fe400078e0221 */
[----:B------:R2:W-:Y:S01]  /*edd0*/  STL [R1+0x20], R4 ;  /* 0x0000200401007387 */ /* 0x0005e20000100800 */
[----:B0-----:R-:W-:-:S04]  /*ede0*/  IMAD R0, R0, UR4, RZ ;  /* 0x0000000400007c24 */ /* 0x001fc8000f8e02ff */
[----:B------:R-:W-:Y:S01]  /*edf0*/  IMAD R0, R35, UR5, R0 ;  /* 0x0000000523007c24 */ /* 0x000fe2000f8e0200 */
[----:B------:R-:W-:-:S03]  /*ee00*/  ULDC.64 UR4, c[0x0][0x310] ;  /* 0x0000c40000047ab9 */ /* 0x000fc60000000a00 */
[----:B------:R-:W-:Y:S02]  /*ee10*/  IMAD.IADD R3, R3, 0x1, R0 ;  /* 0x0000000103037824 */ /* 0x000fe400078e0200 */
[----:B------:R-:W-:Y:S02]  /*ee20*/  IMAD R0, R4, UR4, RZ ;  /* 0x0000000404007c24 */ /* 0x000fe4000f8e02ff */
[----:B------:R-:W-:-:S04]  /*ee30*/  IMAD.WIDE.U32 R2, R34, UR4, R2 ;  /* 0x0000000422027c25 */ /* 0x000fc8000f8e0002 */
[----:B------:R-:W-:Y:S01]  /*ee40*/  IMAD R0, R34, UR5, R0 ;  /* 0x0000000522007c24 */ /* 0x000fe2000f8e0200 */
[----:B------:R-:W-:Y:S01]  /*ee50*/  ULDC.64 UR4, c[0x0][0x308] ;  /* 0x0000c20000047ab9 */ /* 0x000fe20000000a00 */
[----:B-1----:R-:W-:Y:S02]  /*ee60*/  IMAD.SHL.U32 R7, R7, 0x8, RZ ;  /* 0x0000000807077824 */ /* 0x002fe400078e00ff */
[----:B------:R-:W-:Y:S02]  /*ee70*/  IMAD.IADD R3, R3, 0x1, R0 ;  /* 0x0000000103037824 */ /* 0x000fe400078e0200 */
[----:B------:R-:W-:Y:S01]  /*ee80*/  IMAD R0, R26, UR4, RZ ;  /* 0x000000041a007c24 */ /* 0x000fe2000f8e02ff */
[----:B------:R-:W-:Y:S01]  /*ee90*/  LOP3.LUT R7, R7, 0x38, RZ, 0xc0, !PT ;  /* 0x0000003807077812 */ /* 0x000fe200078ec0ff */
[----:B------:R-:W-:-:S04]  /*eea0*/  IMAD.WIDE.U32 R2, R18, UR4, R2 ;  /* 0x0000000412027c25 */ /* 0x000fc8000f8e0002 */
[----:B------:R-:W-:Y:S01]  /*eeb0*/  IMAD R0, R18, UR5, R0 ;  /* 0x0000000512007c24 */ /* 0x000fe2000f8e0200 */
[----:B------:R-:W-:-:S04]  /*eec0*/  ULDC.64 UR4, c[0x0][0x2e8] ;  /* 0x0000ba0000047ab9 */ /* 0x000fc80000000a00 */
[----:B--2---:R-:W-:Y:S02]  /*eed0*/  IADD3 R4, R3, R0, RZ ;  /* 0x0000000003047210 */ /* 0x004fe40007ffe0ff */
        /* <DEDUP_REMOVED lines=40> */
.L_x_4598:
        /* <DEDUP_REMOVED lines=10> */
.L_x_4525:
        /* <DEDUP_REMOVED lines=11> */
.L_x_4526:
[----:B------:R1:W5:Y:S01]  /*f2b0*/  LDL.LU R0, [R1+0xc] ;  /* 0x00000c0001007983 */ /* 0x0003620000300800 */
[----:B------:R-:W-:Y:S01]  /*f2c0*/  LOP3.LUT P0, RZ, R22, 0x100, RZ, 0xc0, !PT ;  /* 0x0000010016ff7812 */ /* 0x000fe2000780c0ff */
[----:B------:R1:W-:Y:S02]  /*f2d0*/  SYNCS.ARRIVE.TRANS64.A1T0 RZ, [R27+URZ+0x28c30], RZ ;  /* 0x028c30ff1bff79a7 */ /* 0x0003e4000810003f */
[----:B0-----:R1:W5:Y:S10]  /*f2e0*/  LDL R3, [R1+0x4] ;  /* 0x0000040001037983 */ /* 0x0013740000100800 */
[----:B------:R-:W-:Y:S05]  /*f2f0*/  WARPSYNC.ALL ;  /* 0x0000000000007948 */ /* 0x000fea0003800000 */
[----:B------:R-:W-:Y:S01]  /*f300*/  SEL R2, R30, RZ, !P0 ;  /* 0x000000ff1e027207 */ /* 0x000fe20004000000 */
[----:B------:R-:W-:Y:S01]  /*f310*/  ULDC.64 UR4, c[0x0][0x298] ;  /* 0x0000a60000047ab9 */ /* 0x000fe20000000a00 */
[----:B------:R-:W-:Y:S01]  /*f320*/  BSSY B6, `(.L_x_4527) ;  /* 0x0000020000067945 */ /* 0x000fe20003800000 */
[----:B------:R-:W-:Y:S02]  /*f330*/  IMAD.WIDE.U32 R4, R37, UR4, RZ ;  /* 0x0000000425047c25 */ /* 0x000fe4000f8e00ff */
[----:B------:R0:W-:Y:S02]  /*f340*/  STL [R1+0x18], R2 ;  /* 0x0000180201007387 */ /* 0x0001e40000100800 */
[----:B0-----:R-:W-:Y:S01]  /*f350*/  IADD3 R2, R23, 0x20400, RZ ;  /* 0x0002040017027810 */ /* 0x001fe20007ffe0ff */
[----:B------:R-:W-:Y:S01]  /*f360*/  BAR.SYNC.DEFER_BLOCKING 0x8, 0x100 ;  /* 0x0204000000007b1d */ /* 0x000fe20000010000 */
[----:B-----5:R-:W-:-:S02]  /*f370*/  SEL R0, R0, RZ, !P0 ;  /* 0x000000ff00007207 */ /* 0x020fc40004000000 */
[----:B------:R-:W-:Y:S02]  /*f380*/  LOP3.LUT P0, RZ, R2, 0x3ff, RZ, 0xc0, !PT ;  /* 0x000003ff02ff7812 */ /* 0x000fe4000780c0ff */
[----:B------:R-:W-:Y:S01]  /*f390*/  PRMT R30, R3, 0x8880, RZ ;  /* 0x00008880031e7816 */ /* 0x000fe200000000ff */
[----:B------:R0:W-:Y:S03]  /*f3a0*/  STL [R1+0xc], R0 ;  /* 0x00000c0001007387 */ /* 0x0001e60000100800 */
[----:B------:R-:W-:Y:S01]  /*f3b0*/  PRMT R30, R30, 0x7710, RZ ;  /* 0x000077101e1e7816 */ /* 0x000fe200000000ff */
[----:B------:R2:W-:Y:S01]  /*f3c0*/  STL.64 [R1+0x10], R4 ;  /* 0x0000100401007387 */ /* 0x0005e20000100a00 */
[----:B0-----:R-:W-:-:S05]  /*f3d0*/  SHF.R.S32.HI R0, RZ, 0x1f, R37 ;  /* 0x0000001fff007819 */ /* 0x001fca0000011425 */
[----:B------:R-:W-:-:S04]  /*f3e0*/  IMAD R0, R0, UR4, RZ ;  /* 0x0000000400007c24 */ /* 0x000fc8000f8e02ff */
[----:B------:R-:W-:-:S04]  /*f3f0*/  IMAD R0, R37, UR5, R0 ;  /* 0x0000000525007c24 */ /* 0x000fc8000f8e0200 */
[----:B------:R-:W-:Y:S01]  /*f400*/  IMAD.IADD R37, R5, 0x1, R0 ;  /* 0x0000000105257824 */ /* 0x000fe200078e0200 */
[----:B--2---:R-:W-:Y:S06]  /*f410*/  @!P0 BRA `(.L_x_4528) ;  /* 0x0000000000408947 */ /* 0x004fec0003800000 */
        /* <DEDUP_REMOVED lines=16> */
.L_x_4528:
[----:B------:R-:W-:Y:S05]  /*f520*/  BSYNC B6 ;  /* 0x0000000000067941 */ /* 0x000fea0003800000 */
.L_x_4527:
[----:B------:R-:W2:Y:S01]  /*f530*/  LDL.LU.64 R2, [R1+0x10] ;  /* 0x0000100001027983 */ /* 0x000ea20000300a00 */
[----:B------:R-:W-:Y:S01]  /*f540*/  ULDC.64 UR4, c[0x0][0x2d8] ;  /* 0x0000b60000047ab9 */ /* 0x000fe20000000a00 */
[----:B------:R-:W0:Y:S02]  /*f550*/  LDC R21, c[0x0][0x448] ;  /* 0x00011200ff157b82 */ /* 0x000e240000000800 */
[----:B------:R-:W3:Y:S04]  /*f560*/  LDL.LU R4, [R1+0xc] ;  /* 0x00000c0001047983 */ /* 0x000ee80000300800 */
[----:B------:R-:W4:Y:S01]  /*f570*/  LDL.LU R20, [R1+0x18] ;  /* 0x0000180001147983 */ /* 0x000f220000300800 */
[----:B------:R-:W-:-:S03]  /*f580*/  IMAD R0, R26, UR4, RZ ;  /* 0x000000041a007c24 */ /* 0x000fc6000f8e02ff */
[----:B------:R0:W5:Y:S01]  /*f590*/  LDL R9, [R1] ;  /* 0x0000000001097983 */ /* 0x0001620000100800 */
[----:B------:R-:W-:-:S03]  /*f5a0*/  IMAD R0, R18, UR5, R0 ;  /* 0x0000000512007c24 */ /* 0x000fc6000f8e0200 */
[----:B------:R0:W5:Y:S02]  /*f5b0*/  LDL R7, [R1+0x2c] ;  /* 0x00002c0001077983 */ /* 0x0001640000100800 */
[----:B0-----:R-:W-:-:S13]  /*f5c0*/  ISETP.NE.AND P6, PT, R21, 0x1, PT ;  /* 0x000000011500780c */ /* 0x001fda0003fc5270 */
[----:B------:R-:W0:Y:S01]  /*f5d0*/  @P6 LDC R6, c[0x0][0x44c] ;  /* 0x00011300ff066b82 */ /* 0x000e220000000800 */
[----:B------:R-:W1:Y:S02]  /*f5e0*/  S2R R8, SR_TID.X ;  /* 0x0000000000087919 */ /* 0x000e640000002100 */
[----:B-1----:R-:W-:-:S05]  /*f5f0*/  IMAD.SHL.U32 R8, R8, 0x8, RZ ;  /* 0x0000000808087824 */ /* 0x002fca00078e00ff */
[----:B------:R-:W-:Y:S01]  /*f600*/  LOP3.LUT R8, R8, 0x38, RZ, 0xc0, !PT ;  /* 0x0000003808087812 */ /* 0x000fe200078ec0ff */
[----:B--2---:R-:W-:Y:S02]  /*f610*/  IMAD.MOV.U32 R3, RZ, RZ, R37 ;  /* 0x000000ffff037224 */ /* 0x004fe400078e0025 */
[----:B------:R-:W-:Y:S01]  /*f620*/  IMAD.WIDE.U32 R2, R18, UR4, R2 ;  /* 0x0000000412027c25 */ /* 0x000fe2000f8e0002 */
[----:B------:R-:W-:-:S04]  /*f630*/  ULDC.64 UR4, c[0x0][0x2e0] ;  /* 0x0000b80000047ab9 */ /* 0x000fc80000000a00 */
[----:B------:R-:W-:Y:S01]  /*f640*/  IADD3 R3, R3, R0, RZ ;  /* 0x0000000003037210 */ /* 0x000fe20007ffe0ff */
        /* <DEDUP_REMOVED lines=12> */
[----:B--2---:R-:W-:Y:S02]  /*f710*/  @P6 SHF.R.U32.HI R4, RZ, R0, R6 ;  /* 0x00000000ff046219 */ /* 0x004fe40000011606 */
[----:B------:R-:W0:Y:S03]  /*f720*/  LDC R6, c[0x0][0x448] ;  /* 0x00011200ff067b82 */ /* 0x000e260000000800 */
[----:B------:R-:W-:Y:S02]  /*f730*/  IMAD.MOV R0, RZ, RZ, -R4 ;  /* 0x000000ffff007224 */ /* 0x000fe400078e0a04 */
[----:B------:R-:W-:-:S04]  /*f740*/  IMAD.WIDE.U32 R2, R4, UR4, R2 ;  /* 0x0000000404027c25 */ /* 0x000fc8000f8e0002 */
[----:B0-----:R-:W-:Y:S01]  /*f750*/  IMAD R0, R6, R0, R5 ;  /* 0x0000000006007224 */ /* 0x001fe200078e0205 */
[----:B------:R-:W-:-:S05]  /*f760*/  SHF.R.S32.HI R5, RZ, 0x1f, R4 ;  /* 0x0000001fff057819 */ /* 0x000fca0000011404 */
        /* <DEDUP_REMOVED lines=32> */
[----:B0-----:R-:W-:-:S04]  /*f970*/  @!P0 LEA R3, P2, R8, R3, 0x1 ;  /* 0x0000000308038211 */ /* 0x001fc800078408ff */
[----:B-1----:R-:W-:-:S04]  /*f980*/  @!P0 IADD3.X R2, RZ, R2, RZ, P2, !PT ;  /* 0x00000002ff028210 */ /* 0x002fc800017fe4ff */
        /* <DEDUP_REMOVED lines=16> */
.L_x_4607:
        /* <DEDUP_REMOVED lines=10> */
.L_x_4530:
        /* <DEDUP_REMOVED lines=16> */
[----:B------:R-:W1:Y:S03]  /*fc30*/  SYNCS.PHASECHK.TRANS64.TRYWAIT P0, [R23+URZ+0x28c20], R0 ;  /* 0x028c2000170075a7 */ /* 0x000e66000800017f */
[----:B01----:R-:W-:Y:S05]  /*fc40*/  @!P0 BRA `(.L_x_4532) ;  /* 0x0000003800748947 */ /* 0x003fea0003800000 */
.L_x_4608:
[----:B------:R-:W-:Y:S05]  /*fc50*/  BSYNC B0 ;  /* 0x0000000000007941 */ /* 0x000fea0003800000 */
.L_x_4531:
[----:B------:R-:W-:-:S05]  /*fc60*/  IMAD.U32 R2, RZ, RZ, UR36 ;  /* 0x00000024ff027e24 */ /* 0x000fca000f8e00ff */
[----:B------:R-:W-:-:S13]  /*fc70*/  ISETP.NE.AND P0, PT, R2, 0x3, PT ;  /* 0x000000030200780c */ /* 0x000fda0003f05270 */
[----:B------:R-:W-:Y:S05]  /*fc80*/  @!P0 BRA `(.L_x_4533) ;  /* 0x0000000000048947 */ /* 0x000fea0003800000 */
[----:B------:R-:W-:Y:S01]  /*fc90*/  BPT.TRAP 0x1 ;  /* 0x000000040000795c */ /* 0x000fe20000300000 */
.L_x_4533:
[----:B0-----:R-:W-:Y:S01]  /*fca0*/  SHF.L.U32 R0, R25, 0x1f, RZ ;  /* 0x0000001f19007819 */ /* 0x001fe200000006ff */
[----:B------:R-:W-:Y:S03]  /*fcb0*/  BSSY B0, `(.L_x_4534) ;  /* 0x0000003000007945 */ /* 0x000fe60003800000 */
[----:B------:R-:W0:Y:S02]  /*fcc0*/  SYNCS.PHASECHK.TRANS64.TRYWAIT P0, [R27+URZ+0x28c60], R0 ;  /* 0x028c60001b0075a7 */ /* 0x000e24000800017f */
[----:B0-----:R-:W-:Y:S05]  /*fcd0*/  @!P0 BRA `(.L_x_4535) ;  /* 0x0000003800648947 */ /* 0x001fea0003800000 */
.L_x_4609:
[----:B------:R-:W-:Y:S05]  /*fce0*/  BSYNC B0 ;  /* 0x0000000000007941 */ /* 0x000fea0003800000 */
.L_x_4534:
[----:B------:R-:W0:Y:S01]  /*fcf0*/  LDL.LU R2, [R1+0x1c] ;  /* 0x00001c0001027983 */ /* 0x000e220000300800 */
[----:B------:R-:W-:-:S03]  /*fd00*/  ULDC.64 UR4, c[0x0][0x328] ;  /* 0x0000ca0000047ab9 */ /* 0x000fc60000000a00 */
[----:B------:R-:W2:Y:S01]  /*fd10*/  LDL.LU R4, [R1+0x20] ;  /* 0x0000200001047983 */ /* 0x000ea20000300800 */
[----:B------:R-:W-:Y:S02]  /*fd20*/  IMAD R5, R24, 0x8000, R33 ;  /* 0x0000800018057824 */ /* 0x000fe400078e0221 */
        /* <DEDUP_REMOVED lines=107> */
.L_x_4619:
        /* <DEDUP_REMOVED lines=34> */
.L_x_4537:
        /* <DEDUP_REMOVED lines=11> */
.L_x_4538:
[----:B------:R-:W2:Y:S01]  /*106b0*/  LDL R2, [R1+0x8] ;  /* 0x0000080001027983 */ /* 0x000ea20000100800 */
[----:B------:R1:W-:Y:S01]  /*106c0*/  SYNCS.ARRIVE.TRANS64.A1T0 RZ, [R27+URZ+0x28c50], RZ ;  /* 0x028c50ff1bff79a7 */ /* 0x0003e2000810003f */
[----:B------:R-:W-:Y:S01]  /*106d0*/  BSSY B0, `(.L_x_4539) ;  /* 0x00000f5000007945 */ /* 0x000fe20003800000 */
[----:B--2---:R-:W-:-:S13]  /*106e0*/  ISETP.GE.AND P0, PT, R2, 0x2, PT ;  /* 0x000000020200780c */ /* 0x004fda0003f06270 */
[----:B-1----:R-:W-:Y:S05]  /*106f0*/  @!P0 BRA `(.L_x_4540) ;  /* 0x0000000c00c88947 */ /* 0x002fea0003800000 */
[----:B0-----:R-:W2:Y:S04]  /*10700*/  LDL.LU R4, [R1+0x28] ;  /* 0x0000280001047983 */ /* 0x001ea80000300800 */
[----:B------:R-:W3:Y:S01]  /*10710*/  LDL.LU R3, [R1+0x4] ;  /* 0x0000040001037983 */ /* 0x000ee20000300800 */
[----:B------:R-:W-:Y:S01]  /*10720*/  VIADD R7, R2, 0xfffffffe ;  /* 0xfffffffe02077836 */ /* 0x000fe20000000000 */
[----:B--2---:R-:W-:Y:S02]  /*10730*/  LOP3.LUT R30, R4, 0x40, RZ, 0xc0, !PT ;  /* 0x00000040041e7812 */ /* 0x004fe400078ec0ff */
[----:B---3--:R-:W-:Y:S02]  /*10740*/  LOP3.LUT R29, R3, 0x80, RZ, 0xc0, !PT ;  /* 0x00000080031d7812 */ /* 0x008fe400078ec0ff */
[----:B------:R-:W-:-:S02]  /*10750*/  SHF.R.U32.HI R30, RZ, 0x2, R30 ;  /* 0x00000002ff1e7819 */ /* 0x000fc4000001161e */
[----:B------:R-:W-:-:S07]  /*10760*/  SHF.R.U32.HI R29, RZ, 0x3, R29 ;  /* 0x00000003ff1d7819 */ /* 0x000fce000001161d */
.L_x_4553:
[----:B------:R-:W0:Y:S01]  /*10770*/  S2R R4, SR_TID.X ;  /* 0x0000000000047919 */ /* 0x000e220000002100 */
[----:B-1----:R-:W1:Y:S01]  /*10780*/  LDC R2, c[0x0][0x430] ;  /* 0x00010c00ff027b82 */ /* 0x002e620000000800 */
[----:B--23--:R-:W-:Y:S01]  /*10790*/  IMAD R6, R7, 0x40, R31 ;  /* 0x0000004007067824 */ /* 0x00cfe200078e021f */
[----:B------:R-:W-:Y:S01]  /*107a0*/  MOV R11, UR36 ;  /* 0x00000024000b7c02 */ /* 0x000fe20008000f00 */
[----:B------:R-:W-:Y:S01]  /*107b0*/  VIADD R24, R24, 0x1 ;  /* 0x0000000118187836 */ /* 0x000fe20000000000 */
[----:B------:R-:W-:Y:S05]  /*107c0*/  YIELD ;  /* 0x0000000000007946 */ /* 0x000fea0003800000 */
[----:B------:R-:W-:Y:S01]  /*107d0*/  ULDC UR4, c[0x0][0x430] ;  /* 0x00010c0000047ab9 */ /* 0x000fe20000000800 */
[----:B-1----:R-:W-:Y:S01]  /*107e0*/  ISETP.NE.AND P0, PT, R2, 0x1, PT ;  /* 0x000000010200780c */ /* 0x002fe20003f05270 */
[----:B0-----:R-:W-:-:S05]  /*107f0*/  IMAD.SHL.U32 R4, R4, 0x10, RZ ;  /* 0x0000001004047824 */ /* 0x001fca00078e00ff */
[----:B------:R-:W-:-:S07]  /*10800*/  LOP3.LUT R4, R36, 0x70, R4, 0xf8, !PT ;  /* 0x0000007024047812 */ /* 0x000fce00078ef804 */
[----:B------:R-:W0:Y:S01]  /*10810*/  @P0 LDC R3, c[0x0][0x434] ;  /* 0x00010d00ff030b82 */ /* 0x000e220000000800 */
[C---:B------:R-:W-:Y:S02]  /*10820*/  ISETP.GT.U32.AND P1, PT, R4.reuse, 0x3f, PT ;  /* 0x0000003f0400780c */ /* 0x040fe40003f24070 */
[----:B------:R-:W-:-:S05]  /*10830*/  IADD3 R6, R4, R6, RZ ;  /* 0x0000000604067210 */ /* 0x000fca0007ffe0ff */
        /* <DEDUP_REMOVED lines=28> */
.L_x_4541:
[----:B------:R-:W-:Y:S01]  /*10a00*/  IMAD R6, R24, 0x8, R23 ;  /* 0x0000000818067824 */ /* 0x000fe200078e0217 */
[----:B------:R-:W-:Y:S01]  /*10a10*/  SHF.L.U32 R17, R25, 0x1f, RZ ;  /* 0x0000001f19117819 */ /* 0x000fe200000006ff */
[----:B------:R-:W-:Y:S01]  /*10a20*/  BSSY B1, `(.L_x_4542) ;  /* 0x0000004000017945 */ /* 0x000fe20003800000 */
[----:B------:R-:W-:Y:S02]  /*10a30*/  SHF.R.S32.HI R9, RZ, 0x1f, R5 ;  /* 0x0000001fff097819 */ /* 0x000fe40000011405 */
[----:B------:R-:W0:Y:S02]  /*10a40*/  SYNCS.PHASECHK.TRANS64.TRYWAIT P0, [R6+URZ+0x28c40], R17 ;  /* 0x028c4011060075a7 */ /* 0x000e24000800017f */
[----:B0-----:R-:W-:Y:S05]  /*10a50*/  @!P0 BRA `(.L_x_4543) ;  /* 0x0000003400448947 */ /* 0x001fea0003800000 */
.L_x_4620:
[----:B------:R-:W-:Y:S05]  /*10a60*/  BSYNC B1 ;  /* 0x0000000000017941 */ /* 0x000fea0003800000 */
.L_x_4542:
        /* <DEDUP_REMOVED lines=38> */
[----:B-1----:R-:W-:-:S04]  /*10cd0*/  IADD3 R2, P0, R2, R0, RZ ;  /* 0x0000000002027210 */ /* 0x002fc80007f1e0ff */
[----:B--2---:R-:W-:-:S05]  /*10ce0*/  IADD3.X R3, RZ, R3, RZ, P0, !PT ;  /* 0x00000003ff037210 */ /* 0x004fca00007fe4ff */
[----:B------:R1:W-:Y:S04]  /*10cf0*/  LDGSTS.E.BYPASS.LTC128B.128 [R21+0x23400], desc[UR50][R2.64], !P1 ;  /* 0x2340000002157fae */ /* 0x0003e8000c901d72 */
[----:B-1-3--:R1:W2:Y:S02]  /*10d00*/  SHFL.IDX PT, R2, R20, 0x3, 0x181f ;  /* 0x00781f0014027f89 */ /* 0x00a2a400000e0000 */
.L_x_4630:
        /* <DEDUP_REMOVED lines=8> */
.L_x_4545:
        /* <DEDUP_REMOVED lines=11> */
.L_x_4546:
[----:B------:R2:W-:Y:S01]  /*10e40*/  SYNCS.ARRIVE.TRANS64.A1T0 RZ, [R6+URZ+0x28c30], RZ ;  /* 0x028c30ff06ff79a7 */ /* 0x0005e2000810003f */
[----:B------:R-:W-:Y:S05]  /*10e50*/  @!P2 BRA `(.L_x_4547) ;  /* 0x000000000004a947 */ /* 0x000fea0003800000 */
[----:B------:R-:W-:Y:S01]  /*10e60*/  BPT.TRAP 0x1 ;  /* 0x000000040000795c */ /* 0x000fe20000300000 */
.L_x_4547:
[----:B------:R-:W3:Y:S01]  /*10e70*/  SYNCS.PHASECHK.TRANS64.TRYWAIT P0, [R6+URZ+0x28c60], R17 ;  /* 0x028c6011060075a7 */ /* 0x000ee2000800017f */
[----:B------:R-:W-:Y:S04]  /*10e80*/  BSSY B1, `(.L_x_4548) ;  /* 0x0000002000017945 */ /* 0x000fe80003800000 */
[----:B---3--:R-:W-:Y:S05]  /*10e90*/  @!P0 BRA `(.L_x_4549) ;  /* 0x0000003400648947 */ /* 0x008fea0003800000 */
.L_x_4631:
[----:B------:R-:W-:Y:S05]  /*10ea0*/  BSYNC B1 ;  /* 0x0000000000017941 */ /* 0x000fea0003800000 */
.L_x_4548:
        /* <DEDUP_REMOVED lines=38> */
[----:B------:R-:W-:Y:S02]  /*11110*/  @P3 LOP3.LUT R22, R22, 0x10000, RZ, 0xfc, !PT ;  /* 0x0001000016163812 */ /* 0x000fe400078efcff */
[----:B---3--:R-:W-:Y:S02]  /*11120*/  IADD3.X R3, RZ, R3, RZ, P0, !PT ;  /* 0x00000003ff037210 */ /* 0x008fe400007fe4ff */
[----:B------:R-:W-:-:S03]  /*11130*/  ISETP.NE.U32.AND P0, PT, R30, RZ, PT ;  /* 0x000000ff1e00720c */ /* 0x000fc60003f05070 */
        /* <DEDUP_REMOVED lines=40> */
.L_x_4641:
        /* <DEDUP_REMOVED lines=25> */
.L_x_4551:
        /* <DEDUP_REMOVED lines=11> */
.L_x_4552:
[----:B------:R3:W-:Y:S01]  /*11600*/  SYNCS.ARRIVE.TRANS64.A1T0 RZ, [R6+URZ+0x28c50], RZ ;  /* 0x028c50ff06ff79a7 */ /* 0x0007e2000810003f */
[----:B------:R-:W-:Y:S05]  /*11610*/  @P3 BRA `(.L_x_4553) ;  /* 0xfffffff000543947 */ /* 0x000fea000383ffff */
.L_x_4540:
[----:B------:R-:W-:Y:S05]  /*11620*/  BSYNC B0 ;  /* 0x0000000000007941 */ /* 0x000fea0003800000 */
.L_x_4539:
        /* <DEDUP_REMOVED lines=21> */
.L_x_4555:
[----:B------:R-:W-:Y:S05]  /*11780*/  BSYNC B0 ;  /* 0x0000000000007941 */ /* 0x000fea0003800000 */
.L_x_4554:
[----:B------:R-:W-:-:S07]  /*11790*/  SEL R24, R24, RZ, P0 ;  /* 0x000000ff18187207 */ /* 0x000fce0000000000 */
.L_x_4514:
[----:B------:R-:W-:Y:S05]  /*117a0*/  BSYNC B7 ;  /* 0x0000000000077941 */ /* 0x000fea0003800000 */
.L_x_4512:
        /* <DEDUP_REMOVED lines=11> */
.L_x_4556:
        /* <DEDUP_REMOVED lines=23> */
[----:B0-----:R-:W-:-:S04]  /*119d0*/  SEL R5, R14, RZ, P2 ;  /* 0x000000ff0e057207 */ /* 0x001fc80001000000 */
[----:B--23--:R-:W-:Y:S02]  /*119e0*/  IADD3 R6, R4, R5, RZ ;  /* 0x0000000504067210 */ /* 0x00cfe40007ffe0ff */
        /* <DEDUP_REMOVED lines=11> */
.L_x_4651:
[----:B------:R-:W-:Y:S02]  /*11aa0*/  ULDC UR4, c[0x0][0xc38] ;  /* 0x00030e0000047ab9 */ /* 0x000fe40000000800 */
[----:B------:R-:W-:-:S04]  /*11ab0*/  IMAD.U32 R4, RZ, RZ, UR4 ;  /* 0x00000004ff047e24 */ /* 0x000fc8000f8e00ff */
[----:B--2---:R-:W-:-:S04]  /*11ac0*/  IMAD R14, R14, R4, RZ ;  /* 0x000000040e0e7224 */ /* 0x004fc800078e02ff */
[----:B------:R-:W-:-:S05]  /*11ad0*/  IMAD.IADD R5, R5, 0x1, R14 ;  /* 0x0000000105057824 */ /* 0x000fca00078e020e */
[----:B------:R-:W-:-:S13]  /*11ae0*/  ISETP.GT.AND P6, PT, R5, R0, PT ;  /* 0x000000000500720c */ /* 0x000fda0003fc4270 */
[----:B------:R-:W-:Y:S05]  /*11af0*/  @P6 BRA `(.L_x_4559) ;  /* 0x00000000009c6947 */ /* 0x000fea0003800000 */
.L_x_4564:
[----:B0-----:R-:W0:Y:S01]  /*11b00*/  LDC R2, c[0x0][0xc3c] ;  /* 0x00030f00ff027b82 */ /* 0x001e220000000800 */
[----:B------:R-:W-:-:S04]  /*11b10*/  IADD3 R19, R19, 0x1f, RZ ;  /* 0x0000001f13137810 */ /* 0x000fc80007ffe0ff */
        /* <DEDUP_REMOVED lines=12> */
.L_x_4562:
[----:B------:R-:W-:Y:S05]  /*11be0*/  BSYNC B0 ;  /* 0x0000000000007941 */ /* 0x000fea0003800000 */
.L_x_4561:
        /* <DEDUP_REMOVED lines=18> */
.L_x_4659:
[----:B------:R-:W-:Y:S02]  /*11d10*/  ULDC UR4, c[0x0][0xc38] ;  /* 0x00030e0000047ab9 */ /* 0x000fe40000000800 */
[----:B------:R-:W-:-:S04]  /*11d20*/  IMAD.U32 R4, RZ, RZ, UR4 ;  /* 0x00000004ff047e24 */ /* 0x000fc8000f8e00ff */
[----:B--2---:R-:W-:-:S04]  /*11d30*/  IMAD R14, R14, R4, RZ ;  /* 0x000000040e0e7224 */ /* 0x004fc800078e02ff */
[----:B------:R-:W-:-:S05]  /*11d40*/  IMAD.IADD R5, R14, 0x1, R5 ;  /* 0x000000010e057824 */ /* 0x000fca00078e0205 */
[----:B------:R-:W-:-:S13]  /*11d50*/  ISETP.GT.AND P6, PT, R5, R0, PT ;  /* 0x000000000500720c */ /* 0x000fda0003fc4270 */
[----:B------:R-:W-:Y:S05]  /*11d60*/  @!P6 BRA `(.L_x_4564) ;  /* 0xfffffffc0064e947 */ /* 0x000fea000383ffff */
.L_x_4559:
        /* <DEDUP_REMOVED lines=8> */
.L_x_4663:
[----:B------:R-:W-:Y:S01]  /*11df0*/  ISETP.NE.AND P0, PT, R3, RZ, PT ;  /* 0x000000ff0300720c */ /* 0x000fe20003f05270 */
[----:B------:R-:W-:-:S12]  /*11e00*/  IMAD.MOV.U32 R14, RZ, RZ, RZ ;  /* 0x000000ffff0e7224 */ /* 0x000fd800078e00ff */
[----:B------:R-:W-:Y:S05]  /*11e10*/  @!P0 BRA `(.L_x_4566) ;  /* 0x0000000000108947 */ /* 0x000fea0003800000 */
[----:B------:R-:W-:Y:S01]  /*11e20*/  UMOV UR4, 0xffffffff ;  /* 0xffffffff00047882 */ /* 0x000fe20000000000 */
[----:B------:R-:W-:Y:S02]  /*11e30*/  IADD3 R12, R6, -0x1, RZ ;  /* 0xffffffff060c7810 */ /* 0x000fe40007ffe0ff */
[----:B------:R-:W-:Y:S05]  /*11e40*/  BRA.DIV UR4, `(.L_x_4567) ;  /* 0x0000003604907947 */ /* 0x000fea000b800000 */
[----:B------:R4:W0:Y:S02]  /*11e50*/  SHFL.IDX PT, R14, R2, R12, 0x1f ;  /* 0x00001f0c020e7589 */ /* 0x00082400000e0000 */
.L_x_4566:
        /* <DEDUP_REMOVED lines=17> */
[----:B------:R-:W-:Y:S02]  /*11f70*/  IABS R3, R5 ;  /* 0x0000000500037213 */ /* 0x000fe40000000000 */
[----:B------:R-:W-:-:S03]  /*11f80*/  IADD3 R0, RZ, -R0, RZ ;  /* 0x80000000ff007210 */ /* 0x000fc60007ffe0ff */
        /* <DEDUP_REMOVED lines=35> */
[----:B------:R-:W-:Y:S01]  /*121c0*/  @!P1 IMAD.IADD R6, R6, 0x1, -R7 ;  /* 0x0000000106069824 */ /* 0x000fe200078e0a07 */
[----:B------:R-:W-:Y:S02]  /*121d0*/  @!P1 IADD3 R2, R2, 0x1, RZ ;  /* 0x0000000102029810 */ /* 0x000fe40007ffe0ff */
        /* <DEDUP_REMOVED lines=10> */
.L_x_4560:
[----:B------:R-:W-:Y:S01]  /*12280*/  UMOV UR4, URZ ;  /* 0x0000003f00047c82 */ /* 0x000fe20008000000 */
[----:B------:R-:W-:Y:S01]  /*12290*/  UMOV UR5, URZ ;  /* 0x0000003f00057c82 */ /* 0x000fe20008000000 */
[----:B------:R-:W-:Y:S01]  /*122a0*/  ULDC UR6, c[0x0][0xc3c] ;  /* 0x00030f0000067ab9 */ /* 0x000fe20000000800 */
[----:B------:R-:W-:Y:S01]  /*122b0*/  MOV R16, R0 ;  /* 0x0000000000107202 */ /* 0x000fe20000000f00 */
[----:B------:R-:W-:Y:S02]  /*122c0*/  IMAD.U32 R17, RZ, RZ, UR4 ;  /* 0x00000004ff117e24 */ /* 0x000fe4000f8e00ff */
[----:B------:R-:W-:Y:S02]  /*122d0*/  IMAD.U32 R18, RZ, RZ, UR5 ;  /* 0x00000005ff127e24 */ /* 0x000fe4000f8e00ff */
[----:B------:R-:W-:-:S07]  /*122e0*/  IMAD.U32 R19, RZ, RZ, UR6 ;  /* 0x00000006ff137e24 */ /* 0x000fce000f8e00ff */
.L_x_4568:
        /* <DEDUP_REMOVED lines=10> */
.L_x_4557:
[----:B------:R-:W-:Y:S02]  /*12390*/  ULDC UR4, c[0x0][0xc3c] ;  /* 0x00030f0000047ab9 */ /* 0x000fe40000000800 */
[----:B0-----:R-:W-:-:S13]  /*123a0*/  ISETP.GE.AND P0, PT, R19, UR4, PT ;  /* 0x0000000413007c0c */ /* 0x001fda000bf06270 */
[----:B------:R-:W-:Y:S05]  /*123b0*/  @!P0 BRA `(.L_x_4569) ;  /* 0xffffffb800008947 */ /* 0x000fea000383ffff */
[----:B------:R-:W-:Y:S05]  /*123c0*/  BSYNC B8 ;  /* 0x0000000000087941 */ /* 0x000fea0003800000 */
.L_x_4508:
        /* <DEDUP_REMOVED lines=12> */
.L_x_4666:
[----:B------:R-:W-:Y:S05]  /*12490*/  BSYNC B0 ;  /* 0x0000000000007941 */ /* 0x000fea0003800000 */
.L_x_4570:
[----:B------:R-:W-:-:S03]  /*124a0*/  UMOV UR4, 0xffffffff ;  /* 0xffffffff00047882 */ /* 0x000fc60000000000 */
[----:B------:R-:W-:Y:S05]  /*124b0*/  BRA.DIV UR4, `(.L_x_4572) ;  /* 0x00000032042c7947 */ /* 0x000fea000b800000 */
[----:B0-----:R-:W0:Y:S02]  /*124c0*/  S2R R0, SR_TID.X ;  /* 0x0000000000007919 */ /* 0x001e240000002100 */
[----:B0-----:R-:W-:-:S04]  /*124d0*/  SHF.R.U32.HI R0, RZ, 0x5, R0 ;  /* 0x00000005ff007819 */ /* 0x001fc80000011600 */
[----:B------:R-:W-:-:S05]  /*124e0*/  LOP3.LUT R0, R0, 0x3, RZ, 0xc0, !PT ;  /* 0x0000000300007812 */ /* 0x000fca00078ec0ff */
[----:B------:R0:W1:Y:S02]  /*124f0*/  SHFL.IDX PT, R14, R0, RZ, 0x1f ;  /* 0x00001fff000e7589 */ /* 0x00006400000e0000 */
.L_x_4669:
[----:B-1----:R-:W-:Y:S01]  /*12500*/  ISETP.NE.AND P0, PT, R14, RZ, PT ;  /* 0x000000ff0e00720c */ /* 0x002fe20003f05270 */
[----:B------:R-:W-:-:S12]  /*12510*/  BSSY B0, `(.L_x_4573) ;  /* 0x0000024000007945 */ /* 0x000fd80003800000 */
[----:B------:R-:W-:Y:S05]  /*12520*/  @P0 BRA `(.L_x_4574) ;  /* 0x0000000000880947 */ /* 0x000fea0003800000 */
[----:B------:R-:W-:-:S03]  /*12530*/  UMOV UR4, 0xffffffff ;  /* 0xffffffff00047882 */ /* 0x000fc60000000000 */
[----:B------:R-:W-:Y:S05]  /*12540*/  BRA.DIV UR4, `(.L_x_4575) ;  /* 0x00000032043c7947 */ /* 0x000fea000b800000 */
[----:B------:R-:W-:-:S13]  /*12550*/  ELECT P6, URZ, PT ;  /* 0x00000000003f782f */ /* 0x000fda00038c0000 */
.L_x_4672:
[----:B------:R-:W-:Y:S05]  /*12560*/  @!P6 BRA `(.L_x_4574) ;  /* 0x000000000078e947 */ /* 0x000fea0003800000 */
[----:B------:R-:W-:-:S06]  /*12570*/  ULOP3.LUT UR4, UR39, 0x2, URZ, 0xfc, !UPT ;  /* 0x0000000227047892 */ /* 0x000fcc000f8efc3f */
[----:B0-----:R-:W-:-:S04]  /*12580*/  MOV R0, UR4 ;  /* 0x0000000400007c02 */ /* 0x001fc80008000f00 */
[----:B------:R-:W-:-:S13]  /*12590*/  ISETP.NE.AND P0, PT, R0, 0x3, PT ;  /* 0x000000030000780c */ /* 0x000fda0003f05270 */
[----:B------:R-:W-:Y:S05]  /*125a0*/  @!P0 BRA `(.L_x_4576) ;  /* 0x0000000000048947 */ /* 0x000fea0003800000 */
[----:B------:R-:W-:Y:S01]  /*125b0*/  BPT.TRAP 0x1 ;  /* 0x000000040000795c */ /* 0x000fe20000300000 */
.L_x_4576:
[C---:B------:R-:W-:Y:S01]  /*125c0*/  IMAD R3, R24.reuse, 0x8, R5 ;  /* 0x0000000818037824 */ /* 0x040fe200078e0205 */
[----:B------:R-:W-:Y:S01]  /*125d0*/  SHF.L.U32 R2, R25, 0x1f, RZ ;  /* 0x0000001f19027819 */ /* 0x000fe200000006ff */
[----:B------:R-:W-:-:S03]  /*125e0*/  VIADD R24, R24, 0x1 ;  /* 0x0000000118187836 */ /* 0x000fc60000000000 */
[----:B------:R-:W0:Y:S02]  /*125f0*/  SYNCS.PHASECHK.TRANS64.TRYWAIT P1, [R3+URZ+0x28c40], R2 ;  /* 0x028c4002030075a7 */ /* 0x000e24000802017f */
[----:B------:R-:W-:-:S04]  /*12600*/  ISETP.NE.AND P2, PT, R24, 0x2, PT ;  /* 0x000000021800780c */ /* 0x000fc80003f45270 */
[----:B------:R-:W-:Y:S01]  /*12610*/  SEL R0, RZ, 0x1, P2 ;  /* 0x00000001ff007807 */ /* 0x000fe20001000000 */
[----:B0-----:R-:W-:Y:S08]  /*12620*/  @!P1 BRA `(.L_x_4577) ;  /* 0x0000003000249947 */ /* 0x001ff00003800000 */
.L_x_4673:
[----:B------:R-:W-:Y:S02]  /*12630*/  SEL R24, R24, RZ, P2 ;  /* 0x000000ff18187207 */ /* 0x000fe40001000000 */
[----:B------:R-:W-:Y:S01]  /*12640*/  LOP3.LUT R0, R25, R0, RZ, 0x3c, !PT ;  /* 0x0000000019007212 */ /* 0x000fe200078e3cff */
[----:B------:R-:W-:Y:S06]  /*12650*/  @!P0 BRA `(.L_x_4578) ;  /* 0x0000000000048947 */ /* 0x000fec0003800000 */
[----:B------:R-:W-:Y:S01]  /*12660*/  BPT.TRAP 0x1 ;  /* 0x000000040000795c */ /* 0x000fe20000300000 */
.L_x_4578:
[----:B------:R-:W-:Y:S01]  /*12670*/  IMAD R5, R24, 0x8, R5 ;  /* 0x0000000818057824 */ /* 0x000fe200078e0205 */
[----:B------:R-:W-:-:S04]  /*12680*/  SHF.L.U32 R0, R0, 0x1f, RZ ;  /* 0x0000001f00007819 */ /* 0x000fc800000006ff */
[----:B------:R-:W1:Y:S02]  /*12690*/  SYNCS.PHASECHK.TRANS64.TRYWAIT P1, [R5+URZ+0x28c40], R0 ;  /* 0x028c4000050075a7 */ /* 0x000e64000802017f */
[----:B-1----:R-:W-:Y:S05]  /*126a0*/  @!P1 BRA `(.L_x_4579) ;  /* 0x0000003000189947 */ /* 0x002fea0003800000 */
.L_x_4674:
[----:B------:R-:W-:Y:S05]  /*126b0*/  @!P0 BRA `(.L_x_4580) ;  /* 0x0000000000048947 */ /* 0x000fea0003800000 */
[----:B------:R-:W-:Y:S01]  /*126c0*/  BPT.TRAP 0x1 ;  /* 0x000000040000795c */ /* 0x000fe20000300000 */
.L_x_4580:
[----:B------:R-:W5:Y:S02]  /*126d0*/  SYNCS.PHASECHK.TRANS64.TRYWAIT P1, [R3+URZ+0x28c60], R2 ;  /* 0x028c6002030075a7 */ /* 0x000f64000802017f */
[----:B-----5:R-:W-:Y:S05]  /*126e0*/  @!P1 BRA `(.L_x_4581) ;  /* 0x00000030001c9947 */ /* 0x020fea0003800000 */
.L_x_4675:
[----:B------:R-:W-:Y:S05]  /*126f0*/  @!P0 BRA `(.L_x_4582) ;  /* 0x0000000000048947 */ /* 0x000fea0003800000 */
[----:B------:R-:W-:Y:S01]  /*12700*/  BPT.TRAP 0x1 ;  /* 0x000000040000795c */ /* 0x000fe20000300000 */
.L_x_4582:
[----:B------:R0:W0:Y:S02]  /*12710*/  SYNCS.PHASECHK.TRANS64.TRYWAIT P0, [R5+URZ+0x28c60], R0 ;  /* 0x028c6000050075a7 */ /* 0x000024000800017f */
[----:B0-----:R-:W-:Y:S05]  /*12720*/  @!P0 NANOSLEEP.SYNCS 0x989680 ;  /* 0x009896800000895d */ /* 0x001fea0003900000 */
[----:B------:R-:W0:Y:S02]  /*12730*/  @!P0 SYNCS.PHASECHK.TRANS64 P0, [R5+URZ+0x28c60], R0 ;  /* 0x028c6000050085a7 */ /* 0x000e24000800007f */
[----:B0-----:R-:W-:Y:S05]  /*12740*/  @!P0 BRA `(.L_x_4582) ;  /* 0xfffffffc00f08947 */ /* 0x001fea000383ffff */
.L_x_4574:
[----:B------:R-:W-:Y:S05]  /*12750*/  BSYNC B0 ;  /* 0x0000000000007941 */ /* 0x000fea0003800000 */
.L_x_4573:
[----:B------:R-:W-:Y:S05]  /*12760*/  EXIT ;  /* 0x000000000000794d */ /* 0x000fea0003800000 */
.L_x_4441:
[----:B0-----:R-:W-:-:S04]  /*12770*/  IMAD.U32 R4, RZ, RZ, UR21 ;  /* 0x00000015ff047e24 */ /* 0x001fc8000f8e00ff */
[----:B------:R0:W1:Y:S03]  /*12780*/  SYNCS.PHASECHK.TRANS64.TRYWAIT P1, [R4+URZ+0x28c50], R3 ;  /* 0x028c5003040075a7 */ /* 0x000066000802017f */
[----:B-1----:R-:W-:Y:S05]  /*12790*/  @!P1 NANOSLEEP.SYNCS 0x989680 ;  /* 0x009896800000995d */ /* 0x002fea0003900000 */
[----:B------:R-:W1:Y:S02]  /*127a0*/  @!P1 SYNCS.PHASECHK.TRANS64 P1, [R4+URZ+0x28c50], R3 ;  /* 0x028c5003040095a7 */ /* 0x000e64000802007f */
[----:B-1----:R-:W-:Y:S05]  /*127b0*/  @!P1 BRA `(.L_x_4441) ;  /* 0xfffffffc00ec9947 */ /* 0x002fea000383ffff */
[----:B------:R-:W-:Y:S05]  /*127c0*/  BRA `(.L_x_4583) ;  /* 0xfffffef000d07947 */ /* 0x000fea000383ffff */
.L_x_4447:
[----:B-1----:R-:W-:-:S04]  /*127d0*/  IMAD.U32 R4, RZ, RZ, UR21 ;  /* 0x00000015ff047e24 */ /* 0x002fc8000f8e00ff */
[----:B------:R1:W2:Y:S03]  /*127e0*/  SYNCS.PHASECHK.TRANS64.TRYWAIT P1, [R4+URZ+0x28c50], R3 ;  /* 0x028c5003040075a7 */ /* 0x0002a6000802017f */
[----:B--2---:R-:W-:Y:S05]  /*127f0*/  @!P1 NANOSLEEP.SYNCS 0x989680 ;  /* 0x009896800000995d */ /* 0x004fea0003900000 */
[----:B------:R-:W2:Y:S02]  /*12800*/  @!P1 SYNCS.PHASECHK.TRANS64 P1, [R4+URZ+0x28c50], R3 ;  /* 0x028c5003040095a7 */ /* 0x000ea4000802007f */
[----:B--2---:R-:W-:Y:S05]  /*12810*/  @!P1 BRA `(.L_x_4447) ;  /* 0xfffffffc00ec9947 */ /* 0x004fea000383ffff */
[----:B------:R-:W-:Y:S05]  /*12820*/  BRA `(.L_x_4446) ;  /* 0xfffffefc00c87947 */ /* 0x000fea000383ffff */
.L_x_4451:
[----:B0-----:R-:W-:-:S04]  /*12830*/  MOV R3, UR41 ;  /* 0x0000002900037c02 */ /* 0x001fc80008000f00 */
[----:B------:R0:W1:Y:S03]  /*12840*/  SYNCS.PHASECHK.TRANS64.TRYWAIT P1, [R3+URZ+0x28c00], R0 ;  /* 0x028c0000030075a7 */ /* 0x000066000802017f */
[----:B-1----:R-:W-:Y:S05]  /*12850*/  @!P1 NANOSLEEP.SYNCS 0x989680 ;  /* 0x009896800000995d */ /* 0x002fea0003900000 */
[----:B------:R-:W1:Y:S02]  /*12860*/  @!P1 SYNCS.PHASECHK.TRANS64 P1, [R3+URZ+0x28c00], R0 ;  /* 0x028c0000030095a7 */ /* 0x000e64000802007f */
[----:B-1----:R-:W-:Y:S05]  /*12870*/  @!P1 BRA `(.L_x_4451) ;  /* 0xfffffffc00ec9947 */ /* 0x002fea000383ffff */
[----:B------:R-:W-:Y:S05]  /*12880*/  BRA `(.L_x_4584) ;  /* 0xffffff1000587947 */ /* 0x000fea000383ffff */
.L_x_4455:
[----:B--2---:R2:W3:Y:S02]  /*12890*/  SYNCS.PHASECHK.TRANS64.TRYWAIT P1, [R7+URZ+0x28c30], R8 ;  /* 0x028c3008070075a7 */ /* 0x0044e4000802017f */
[----:B---3--:R-:W-:Y:S05]  /*128a0*/  @!P1 NANOSLEEP.SYNCS 0x989680 ;  /* 0x009896800000995d */ /* 0x008fea0003900000 */
[----:B------:R-:W3:Y:S02]  /*128b0*/  @!P1 SYNCS.PHASECHK.TRANS64 P1, [R7+URZ+0x28c30], R8 ;  /* 0x028c3008070095a7 */ /* 0x000ee4000802007f */
[----:B---3--:R-:W-:Y:S05]  /*128c0*/  @!P1 BRA `(.L_x_4455) ;  /* 0xfffffffc00f09947 */ /* 0x008fea000383ffff */
[----:B------:R-:W-:Y:S05]  /*128d0*/  BRA `(.L_x_4454) ;  /* 0xffffff1000747947 */ /* 0x000fea000383ffff */
.L_x_4460:
[----:B-1----:R1:W3:Y:S02]  /*128e0*/  SYNCS.PHASECHK.TRANS64.TRYWAIT P1, [R7+URZ+0x28c50], R8 ;  /* 0x028c5008070075a7 */ /* 0x0022e4000802017f */
[----:B---3--:R-:W-:Y:S05]  /*128f0*/  @!P1 NANOSLEEP.SYNCS 0x989680 ;  /* 0x009896800000995d */ /* 0x008fea0003900000 */
[----:B------:R-:W3:Y:S02]  /*12900*/  @!P1 SYNCS.PHASECHK.TRANS64 P1, [R7+URZ+0x28c50], R8 ;  /* 0x028c5008070095a7 */ /* 0x000ee4000802007f */
[----:B---3--:R-:W-:Y:S05]  /*12910*/  @!P1 BRA `(.L_x_4460) ;  /* 0xfffffffc00f09947 */ /* 0x008fea000383ffff */
[----:B------:R-:W-:Y:S05]  /*12920*/  BRA `(.L_x_4459) ;  /* 0xffffff2800007947 */ /* 0x000fea000383ffff */
.L_x_4466:
[----:B-1----:R-:W-:-:S04]  /*12930*/  IMAD.U32 R6, RZ, RZ, UR23 ;  /* 0x00000017ff067e24 */ /* 0x002fc8000f8e00ff */
[----:B------:R1:W3:Y:S03]  /*12940*/  SYNCS.PHASECHK.TRANS64.TRYWAIT P1, [R6+URZ+0x28c30], R7 ;  /* 0x028c3007060075a7 */ /* 0x0002e6000802017f */
[----:B---3--:R-:W-:Y:S05]  /*12950*/  @!P1 NANOSLEEP.SYNCS 0x989680 ;  /* 0x009896800000995d */ /* 0x008fea0003900000 */
[----:B------:R-:W3:Y:S02]  /*12960*/  @!P1 SYNCS.PHASECHK.TRANS64 P1, [R6+URZ+0x28c30], R7 ;  /* 0x028c3007060095a7 */ /* 0x000ee4000802007f */
[----:B---3--:R-:W-:Y:S05]  /*12970*/  @!P1 BRA `(.L_x_4466) ;  /* 0xfffffffc00ec9947 */ /* 0x008fea000383ffff */
[----:B------:R-:W-:Y:S05]  /*12980*/  BRA `(.L_x_4465) ;  /* 0xffffff2c00147947 */ /* 0x000fea000383ffff */
.L_x_4471:
[----:B-1----:R-:W-:-:S04]  /*12990*/  IMAD.U32 R8, RZ, RZ, UR23 ;  /* 0x00000017ff087e24 */ /* 0x002fc8000f8e00ff */
[----:B------:R1:W2:Y:S03]  /*129a0*/  SYNCS.PHASECHK.TRANS64.TRYWAIT P1, [R8+URZ+0x28c50], R7 ;  /* 0x028c5007080075a7 */ /* 0x0002a6000802017f */
[----:B--2---:R-:W-:Y:S05]  /*129b0*/  @!P1 NANOSLEEP.SYNCS 0x989680 ;  /* 0x009896800000995d */ /* 0x004fea0003900000 */
[----:B------:R-:W2:Y:S02]  /*129c0*/  @!P1 SYNCS.PHASECHK.TRANS64 P1, [R8+URZ+0x28c50], R7 ;  /* 0x028c5007080095a7 */ /* 0x000ea4000802007f */
[----:B--2---:R-:W-:Y:S05]  /*129d0*/  @!P1 BRA `(.L_x_4471) ;  /* 0xfffffffc00ec9947 */ /* 0x004fea000383ffff */
[----:B------:R-:W-:Y:S05]  /*129e0*/  BRA `(.L_x_4470) ;  /* 0xffffff4800987947 */ /* 0x000fea000383ffff */
.L_x_4478:
[----:B-1----:R-:W-:-:S04]  /*129f0*/  IMAD.U32 R6, RZ, RZ, UR22 ;  /* 0x00000016ff067e24 */ /* 0x002fc8000f8e00ff */
[----:B------:R1:W4:Y:S03]  /*12a00*/  SYNCS.PHASECHK.TRANS64.TRYWAIT P1, [R6+URZ+0x28c30], R7 ;  /* 0x028c3007060075a7 */ /* 0x000326000802017f */
[----:B----4-:R-:W-:Y:S05]  /*12a10*/  @!P1 NANOSLEEP.SYNCS 0x989680 ;  /* 0x009896800000995d */ /* 0x010fea0003900000 */
[----:B------:R-:W4:Y:S02]  /*12a20*/  @!P1 SYNCS.PHASECHK.TRANS64 P1, [R6+URZ+0x28c30], R7 ;  /* 0x028c3007060095a7 */ /* 0x000f24000802007f */
[----:B----4-:R-:W-:Y:S05]  /*12a30*/  @!P1 BRA `(.L_x_4478) ;  /* 0xfffffffc00ec9947 */ /* 0x010fea000383ffff */
[----:B------:R-:W-:Y:S05]  /*12a40*/  BRA `(.L_x_4477) ;  /* 0xffffff4c008c7947 */ /* 0x000fea000383ffff */
.L_x_4483:
[----:B--2---:R-:W-:-:S04]  /*12a50*/  IMAD.U32 R8, RZ, RZ, UR22 ;  /* 0x00000016ff087e24 */ /* 0x004fc8000f8e00ff */
[----:B------:R2:W3:Y:S03]  /*12a60*/  SYNCS.PHASECHK.TRANS64.TRYWAIT P1, [R8+URZ+0x28c50], R7 ;  /* 0x028c5007080075a7 */ /* 0x0004e6000802017f */
[----:B---3--:R-:W-:Y:S05]  /*12a70*/  @!P1 NANOSLEEP.SYNCS 0x989680 ;  /* 0x009896800000995d */ /* 0x008fea0003900000 */
[----:B------:R-:W3:Y:S02]  /*12a80*/  @!P1 SYNCS.PHASECHK.TRANS64 P1, [R8+URZ+0x28c50], R7 ;  /* 0x028c5007080095a7 */ /* 0x000ee4000802007f */
[----:B---3--:R-:W-:Y:S05]  /*12a90*/  @!P1 BRA `(.L_x_4483) ;  /* 0xfffffffc00ec9947 */ /* 0x008fea000383ffff */
[----:B------:R-:W-:Y:S05]  /*12aa0*/  BRA `(.L_x_4482) ;  /* 0xffffff6400b07947 */ /* 0x000fea000383ffff */
.L_x_4520:
        /* <DEDUP_REMOVED lines=11> */
.L_x_4586:
[----:B------:R-:W-:Y:S05]  /*12b60*/  BSYNC B0 ;  /* 0x0000000000007941 */ /* 0x000fea0003800000 */
.L_x_4585:
[----:B------:R-:W-:Y:S05]  /*12b70*/  BRA `(.L_x_4587) ;  /* 0xffffffbc00887947 */ /* 0x000fea000383ffff */
.L_x_4523:
[----:B0-----:R0:W1:Y:S02]  /*12b80*/  SYNCS.PHASECHK.TRANS64.TRYWAIT P0, [R27+URZ+0x28c40], R0 ;  /* 0x028c40001b0075a7 */ /* 0x001064000800017f */
[----:B-1----:R-:W-:Y:S05]  /*12b90*/  @!P0 NANOSLEEP.SYNCS 0x989680 ;  /* 0x009896800000895d */ /* 0x002fea0003900000 */
[----:B------:R-:W1:Y:S02]  /*12ba0*/  @!P0 SYNCS.PHASECHK.TRANS64 P0, [R27+URZ+0x28c40], R0 ;  /* 0x028c40001b0085a7 */ /* 0x000e64000800007f */
[----:B-1----:R-:W-:Y:S05]  /*12bb0*/  @!P0 BRA `(.L_x_4523) ;  /* 0xfffffffc00f08947 */ /* 0x002fea000383ffff */
[----:B------:R-:W-:Y:S05]  /*12bc0*/  BRA `(.L_x_4588) ;  /* 0xffffffc0005c7947 */ /* 0x000fea000383ffff */
.L_x_4524:
        /* <DEDUP_REMOVED lines=8> */
.L_x_4590:
[----:B------:R-:W-:Y:S05]  /*12c50*/  BSYNC B0 ;  /* 0x0000000000007941 */ /* 0x000fea0003800000 */
.L_x_4589:
        /* <DEDUP_REMOVED lines=9> */
.L_x_4591:
[----:B------:R-:W-:Y:S02]  /*12cf0*/  IMAD.MOV.U32 R13, RZ, RZ, R4 ;  /* 0x000000ffff0d7224 */ /* 0x000fe400078e0004 */
[----:B------:R-:W-:Y:S01]  /*12d00*/  IMAD.MOV.U32 R12, RZ, RZ, 0x1 ;  /* 0x00000001ff0c7424 */ /* 0x000fe200078e00ff */
[----:B------:R-:W-:-:S07]  /*12d10*/  MOV R3, R14 ;  /* 0x0000000e00037202 */ /* 0x000fce0000000f00 */
[----:B------:R-:W-:Y:S05]  /*12d20*/  WARPSYNC.COLLECTIVE R15, `(.L_x_4592) ;  /* 0x000000000f087348 */ /* 0x000fea0003c00000 */
[----:B------:R0:W1:Y:S02]  /*12d30*/  SHFL.IDX P6, R14, R13, R12, R11 ;  /* 0x0000000c0d0e7389 */ /* 0x00006400000c000b */
[----:B01----:R-:W-:Y:S01]  /*12d40*/  ENDCOLLECTIVE ;  /* 0x000000000000791b */ /* 0x003fe20003800000 */
.L_x_4592:
        /* <DEDUP_REMOVED lines=15> */
.L_x_4593:
[----:B------:R-:W-:Y:S02]  /*12e40*/  @P0 IMAD R6, R5, 0x2, R23 ;  /* 0x0000000205060824 */ /* 0x000fe400078e0217 */
[----:B------:R-:W-:Y:S02]  /*12e50*/  IMAD.MOV.U32 R13, RZ, RZ, R4 ;  /* 0x000000ffff0d7224 */ /* 0x000fe400078e0004 */
[----:B------:R-:W-:Y:S02]  /*12e60*/  IMAD.MOV.U32 R12, RZ, RZ, 0x2 ;  /* 0x00000002ff0c7424 */ /* 0x000fe400078e00ff */
[----:B------:R-:W-:-:S07]  /*12e70*/  IMAD.MOV.U32 R3, RZ, RZ, R14 ;  /* 0x000000ffff037224 */ /* 0x000fce00078e000e */
[----:B------:R-:W-:Y:S05]  /*12e80*/  WARPSYNC.COLLECTIVE R15, `(.L_x_4594) ;  /* 0x000000000f087348 */ /* 0x000fea0003c00000 */
[----:B------:R0:W1:Y:S02]  /*12e90*/  SHFL.IDX P6, R14, R13, R12, R11 ;  /* 0x0000000c0d0e7389 */ /* 0x00006400000c000b */
[----:B01----:R-:W-:Y:S01]  /*12ea0*/  ENDCOLLECTIVE ;  /* 0x000000000000791b */ /* 0x003fe20003800000 */
.L_x_4594:
        /* <DEDUP_REMOVED lines=15> */
.L_x_4595:
[----:B------:R-:W-:Y:S02]  /*12fa0*/  @P0 IMAD R6, R5, 0x2, R23 ;  /* 0x0000000205060824 */ /* 0x000fe400078e0217 */
[----:B------:R-:W-:Y:S01]  /*12fb0*/  IMAD.MOV.U32 R13, RZ, RZ, R4 ;  /* 0x000000ffff0d7224 */ /* 0x000fe200078e0004 */
[----:B------:R-:W-:Y:S01]  /*12fc0*/  MOV R12, 0x3 ;  /* 0x00000003000c7802 */ /* 0x000fe20000000f00 */
[----:B------:R-:W-:-:S07]  /*12fd0*/  IMAD.MOV.U32 R3, RZ, RZ, R14 ;  /* 0x000000ffff037224 */ /* 0x000fce00078e000e */
[----:B------:R-:W-:Y:S05]  /*12fe0*/  WARPSYNC.COLLECTIVE R15, `(.L_x_4596) ;  /* 0x000000000f087348 */ /* 0x000fea0003c00000 */
[----:B------:R0:W1:Y:S02]  /*12ff0*/  SHFL.IDX P6, R14, R13, R12, R11 ;  /* 0x0000000c0d0e7389 */ /* 0x00006400000c000b */
[----:B01----:R-:W-:Y:S01]  /*13000*/  ENDCOLLECTIVE ;  /* 0x000000000000791b */ /* 0x003fe20003800000 */
.L_x_4596:
        /* <DEDUP_REMOVED lines=10> */
.L_x_4597:
[----:B------:R-:W-:Y:S01]  /*130b0*/  @!PT LDS RZ, [RZ] ;  /* 0x00000000fffff984 */ /* 0x000fe20000000800 */
[----:B------:R-:W-:Y:S01]  /*130c0*/  @!PT LDS RZ, [RZ] ;  /* 0x00000000fffff984 */ /* 0x000fe20000000800 */
[----:B------:R-:W-:Y:S01]  /*130d0*/  @!PT LDS RZ, [RZ] ;  /* 0x00000000fffff984 */ /* 0x000fe20000000800 */
[----:B------:R0:W-:Y:S01]  /*130e0*/  @P0 LDGSTS.E.BYPASS.LTC128B.128 [R6+0x23400], desc[UR50][R2.64], !P2 ;  /* 0x2340000002060fae */ /* 0x0001e2000d101d72 */
[----:B------:R-:W-:Y:S01]  /*130f0*/  IMAD.MOV.U32 R0, RZ, RZ, R14 ;  /* 0x000000ffff007224 */ /* 0x000fe200078e000e */
[----:B------:R-:W-:Y:S06]  /*13100*/  BRA `(.L_x_4598) ;  /* 0xffffffc000147947 */ /* 0x000fec000383ffff */
.L_x_4529:
        /* <DEDUP_REMOVED lines=9> */
.L_x_4599:
[C---:B------:R-:W-:Y:S01]  /*131a0*/  VIADD R6, R17.reuse, 0x10 ;  /* 0x0000001011067836 */ /* 0x040fe20000000000 */
[----:B------:R-:W-:Y:S01]  /*131b0*/  ISETP.GE.AND P0, PT, R17, R5, PT ;  /* 0x000000051100720c */ /* 0x000fe20003f06270 */
[----:B------:R-:W-:Y:S02]  /*131c0*/  IMAD.MOV.U32 R13, RZ, RZ, R0 ;  /* 0x000000ffff0d7224 */ /* 0x000fe400078e0000 */
[----:B------:R-:W-:-:S10]  /*131d0*/  IMAD.MOV.U32 R2, RZ, RZ, R14 ;  /* 0x000000ffff027224 */ /* 0x000fd400078e000e */
[----:B------:R-:W-:Y:S05]  /*131e0*/  WARPSYNC.COLLECTIVE R15, `(.L_x_4600) ;  /* 0x000000000f087348 */ /* 0x000fea0003c00000 */
[----:B------:R0:W1:Y:S02]  /*131f0*/  SHFL.IDX P6, R14, R13, R12, R11 ;  /* 0x0000000c0d0e7389 */ /* 0x00006400000c000b */
[----:B01----:R-:W-:Y:S01]  /*13200*/  ENDCOLLECTIVE ;  /* 0x000000000000791b */ /* 0x003fe20003800000 */
.L_x_4600:
[----:B------:R-:W-:Y:S02]  /*13210*/  IMAD.MOV.U32 R13, RZ, RZ, R4 ;  /* 0x000000ffff0d7224 */ /* 0x000fe400078e0004 */
[----:B------:R-:W-:Y:S02]  /*13220*/  IMAD.MOV.U32 R12, RZ, RZ, 0x1 ;  /* 0x00000001ff0c7424 */ /* 0x000fe400078e00ff */
[----:B------:R-:W-:-:S07]  /*13230*/  IMAD.MOV.U32 R3, RZ, RZ, R14 ;  /* 0x000000ffff037224 */ /* 0x000fce00078e000e */
[----:B------:R-:W-:Y:S05]  /*13240*/  WARPSYNC.COLLECTIVE R15, `(.L_x_4601) ;  /* 0x000000000f087348 */ /* 0x000fea0003c00000 */
[----:B------:R0:W1:Y:S02]  /*13250*/  SHFL.IDX P6, R14, R13, R12, R11 ;  /* 0x0000000c0d0e7389 */ /* 0x00006400000c000b */
[----:B01----:R-:W-:Y:S01]  /*13260*/  ENDCOLLECTIVE ;  /* 0x000000000000791b */ /* 0x003fe20003800000 */
.L_x_4601:
        /* <DEDUP_REMOVED lines=15> */
.L_x_4602:
[----:B------:R-:W-:Y:S02]  /*13360*/  IMAD.MOV.U32 R13, RZ, RZ, R4 ;  /* 0x000000ffff0d7224 */ /* 0x000fe400078e0004 */
[----:B------:R-:W-:Y:S01]  /*13370*/  IMAD.MOV.U32 R12, RZ, RZ, 0x2 ;  /* 0x00000002ff0c7424 */ /* 0x000fe200078e00ff */
[----:B------:R-:W-:-:S07]  /*13380*/  MOV R3, R14 ;  /* 0x0000000e00037202 */ /* 0x000fce0000000f00 */
[----:B------:R-:W-:Y:S05]  /*13390*/  WARPSYNC.COLLECTIVE R15, `(.L_x_4603) ;  /* 0x000000000f087348 */ /* 0x000fea0003c00000 */
[----:B------:R0:W1:Y:S02]  /*133a0*/  SHFL.IDX P6, R14, R13, R12, R11 ;  /* 0x0000000c0d0e7389 */ /* 0x00006400000c000b */
[----:B01----:R-:W-:Y:S01]  /*133b0*/  ENDCOLLECTIVE ;  /* 0x000000000000791b */ /* 0x003fe20003800000 */
.L_x_4603:
        /* <DEDUP_REMOVED lines=16> */
.L_x_4604:
[----:B------:R-:W-:Y:S02]  /*134c0*/  IMAD.MOV.U32 R13, RZ, RZ, R4 ;  /* 0x000000ffff0d7224 */ /* 0x000fe400078e0004 */
[----:B------:R-:W-:Y:S02]  /*134d0*/  IMAD.MOV.U32 R12, RZ, RZ, 0x3 ;  /* 0x00000003ff0c7424 */ /* 0x000fe400078e00ff */
[----:B------:R-:W-:-:S07]  /*134e0*/  IMAD.MOV.U32 R3, RZ, RZ, R14 ;  /* 0x000000ffff037224 */ /* 0x000fce00078e000e */
[----:B------:R-:W-:Y:S05]  /*134f0*/  WARPSYNC.COLLECTIVE R15, `(.L_x_4605) ;  /* 0x000000000f087348 */ /* 0x000fea0003c00000 */
[----:B------:R0:W1:Y:S02]  /*13500*/  SHFL.IDX P6, R14, R13, R12, R11 ;  /* 0x0000000c0d0e7389 */ /* 0x00006400000c000b */
[----:B01----:R-:W-:Y:S01]  /*13510*/  ENDCOLLECTIVE ;  /* 0x000000000000791b */ /* 0x003fe20003800000 */
.L_x_4605:
        /* <DEDUP_REMOVED lines=10> */
.L_x_4606:
[----:B------:R-:W-:Y:S01]  /*135c0*/  @!PT LDS RZ, [RZ] ;  /* 0x00000000fffff984 */ /* 0x000fe20000000800 */
[----:B------:R-:W-:Y:S01]  /*135d0*/  @!PT LDS RZ, [RZ] ;  /* 0x00000000fffff984 */ /* 0x000fe20000000800 */
[----:B------:R-:W-:Y:S01]  /*135e0*/  @!PT LDS RZ, [RZ] ;  /* 0x00000000fffff984 */ /* 0x000fe20000000800 */
[----:B------:R1:W-:Y:S01]  /*135f0*/  @!P0 LDGSTS.E.BYPASS.LTC128B.128 [R7+0x21400], desc[UR50][R2.64], !P1 ;  /* 0x2140000002078fae */ /* 0x0003e2000c901d72 */
[----:B------:R-:W-:Y:S01]  /*13600*/  IMAD.MOV.U32 R0, RZ, RZ, R14 ;  /* 0x000000ffff007224 */ /* 0x000fe200078e000e */
[----:B------:R-:W-:Y:S06]  /*13610*/  BRA `(.L_x_4607) ;  /* 0xffffffc4001c7947 */ /* 0x000fec000383ffff */
.L_x_4532:
[----:B0-----:R0:W1:Y:S02]  /*13620*/  SYNCS.PHASECHK.TRANS64.TRYWAIT P0, [R23+URZ+0x28c20], R0 ;  /* 0x028c2000170075a7 */ /* 0x001064000800017f */
[----:B-1----:R-:W-:Y:S05]  /*13630*/  @!P0 NANOSLEEP.SYNCS 0x989680 ;  /* 0x009896800000895d */ /* 0x002fea0003900000 */
[----:B------:R-:W1:Y:S02]  /*13640*/  @!P0 SYNCS.PHASECHK.TRANS64 P0, [R23+URZ+0x28c20], R0 ;  /* 0x028c2000170085a7 */ /* 0x000e64000800007f */
[----:B-1----:R-:W-:Y:S05]  /*13650*/  @!P0 BRA `(.L_x_4532) ;  /* 0xfffffffc00f08947 */ /* 0x002fea000383ffff */
[----:B------:R-:W-:Y:S05]  /*13660*/  BRA `(.L_x_4608) ;  /* 0xffffffc400787947 */ /* 0x000fea000383ffff */
.L_x_4535:
[----:B0-----:R0:W1:Y:S02]  /*13670*/  SYNCS.PHASECHK.TRANS64.TRYWAIT P0, [R27+URZ+0x28c60], R0 ;  /* 0x028c60001b0075a7 */ /* 0x001064000800017f */
[----:B-1----:R-:W-:Y:S05]  /*13680*/  @!P0 NANOSLEEP.SYNCS 0x989680 ;  /* 0x009896800000895d */ /* 0x002fea0003900000 */
[----:B------:R-:W1:Y:S02]  /*13690*/  @!P0 SYNCS.PHASECHK.TRANS64 P0, [R27+URZ+0x28c60], R0 ;  /* 0x028c60001b0085a7 */ /* 0x000e64000800007f */
[----:B-1----:R-:W-:Y:S05]  /*136a0*/  @!P0 BRA `(.L_x_4535) ;  /* 0xfffffffc00f08947 */ /* 0x002fea000383ffff */
[----:B------:R-:W-:Y:S05]  /*136b0*/  BRA `(.L_x_4609) ;  /* 0xffffffc400887947 */ /* 0x000fea000383ffff */
.L_x_4536:
        /* <DEDUP_REMOVED lines=8> */
.L_x_4611:
[----:B------:R-:W-:Y:S05]  /*13740*/  BSYNC B0 ;  /* 0x0000000000007941 */ /* 0x000fea0003800000 */
.L_x_4610:
        /* <DEDUP_REMOVED lines=14> */
.L_x_4612:
        /* <DEDUP_REMOVED lines=41> */
.L_x_4613:
[----:B------:R-:W-:Y:S01]  /*13ac0*/  IMAD.MOV.U32 R13, RZ, RZ, R4 ;  /* 0x000000ffff0d7224 */ /* 0x000fe200078e0004 */
[----:B------:R-:W-:-:S07]  /*13ad0*/  MOV R3, R14 ;  /* 0x0000000e00037202 */ /* 0x000fce0000000f00 */
[----:B------:R-:W-:Y:S05]  /*13ae0*/  WARPSYNC.COLLECTIVE R15, `(.L_x_4614) ;  /* 0x000000000f087348 */ /* 0x000fea0003c00000 */
[----:B------:R0:W1:Y:S02]  /*13af0*/  SHFL.IDX P6, R14, R13, R12, R11 ;  /* 0x0000000c0d0e7389 */ /* 0x00006400000c000b */
[----:B01----:R-:W-:Y:S01]  /*13b00*/  ENDCOLLECTIVE ;  /* 0x000000000000791b */ /* 0x003fe20003800000 */
.L_x_4614:
        /* <DEDUP_REMOVED lines=29> */
.L_x_4615:
[----:B------:R-:W-:Y:S01]  /*13ce0*/  IMAD.MOV.U32 R13, RZ, RZ, R4 ;  /* 0x000000ffff0d7224 */ /* 0x000fe200078e0004 */
[----:B------:R-:W-:-:S07]  /*13cf0*/  MOV R7, R14 ;  /* 0x0000000e00077202 */ /* 0x000fce0000000f00 */
[----:B------:R-:W-:Y:S05]  /*13d00*/  WARPSYNC.COLLECTIVE R15, `(.L_x_4616) ;  /* 0x000000000f087348 */ /* 0x000fea0003c00000 */
[----:B------:R0:W1:Y:S02]  /*13d10*/  SHFL.IDX P6, R14, R13, R12, R11 ;  /* 0x0000000c0d0e7389 */ /* 0x00006400000c000b */
[----:B01----:R-:W-:Y:S01]  /*13d20*/  ENDCOLLECTIVE ;  /* 0x000000000000791b */ /* 0x003fe20003800000 */
.L_x_4616:
        /* <DEDUP_REMOVED lines=29> */
.L_x_4617:
[----:B------:R-:W-:Y:S01]  /*13f00*/  IMAD.MOV.U32 R13, RZ, RZ, R4 ;  /* 0x000000ffff0d7224 */ /* 0x000fe200078e0004 */
[----:B------:R-:W-:-:S07]  /*13f10*/  MOV R6, R14 ;  /* 0x0000000e00067202 */ /* 0x000fce0000000f00 */
[----:B------:R-:W-:Y:S05]  /*13f20*/  WARPSYNC.COLLECTIVE R15, `(.L_x_4618) ;  /* 0x000000000f087348 */ /* 0x000fea0003c00000 */
[----:B------:R0:W1:Y:S02]  /*13f30*/  SHFL.IDX P6, R14, R13, R12, R11 ;  /* 0x0000000c0d0e7389 */ /* 0x00006400000c000b */
[----:B01----:R-:W-:Y:S01]  /*13f40*/  ENDCOLLECTIVE ;  /* 0x000000000000791b */ /* 0x003fe20003800000 */
.L_x_4618:
[----:B------:R-:W-:Y:S01]  /*13f50*/  IMAD.MOV.U32 R2, RZ, RZ, R14 ;  /* 0x000000ffff027224 */ /* 0x000fe200078e000e */
[----:B------:R-:W-:Y:S06]  /*13f60*/  BRA `(.L_x_4619) ;  /* 0xffffffc4001c7947 */ /* 0x000fec000383ffff */
.L_x_4543:
[----:B0-----:R0:W1:Y:S02]  /*13f70*/  SYNCS.PHASECHK.TRANS64.TRYWAIT P0, [R6+URZ+0x28c40], R17 ;  /* 0x028c4011060075a7 */ /* 0x001064000800017f */
[----:B-1----:R-:W-:Y:S05]  /*13f80*/  @!P0 NANOSLEEP.SYNCS 0x989680 ;  /* 0x009896800000895d */ /* 0x002fea0003900000 */
[----:B------:R-:W1:Y:S02]  /*13f90*/  @!P0 SYNCS.PHASECHK.TRANS64 P0, [R6+URZ+0x28c40], R17 ;  /* 0x028c4011060085a7 */ /* 0x000e64000800007f */
[----:B-1----:R-:W-:Y:S05]  /*13fa0*/  @!P0 BRA `(.L_x_4543) ;  /* 0xfffffffc00f08947 */ /* 0x002fea000383ffff */
[----:B------:R-:W-:Y:S05]  /*13fb0*/  BRA `(.L_x_4620) ;  /* 0xffffffc800a87947 */ /* 0x000fea000383ffff */
.L_x_4544:
        /* <DEDUP_REMOVED lines=8> */
.L_x_4622:
[----:B------:R-:W-:Y:S05]  /*14040*/  BSYNC B1 ;  /* 0x0000000000017941 */ /* 0x000fea0003800000 */
.L_x_4621:
        /* <DEDUP_REMOVED lines=9> */
.L_x_4623:
[----:B------:R-:W-:Y:S02]  /*140e0*/  IMAD.MOV.U32 R13, RZ, RZ, R27 ;  /* 0x000000ffff0d7224 */ /* 0x000fe400078e001b */
[----:B------:R-:W-:Y:S01]  /*140f0*/  IMAD.MOV.U32 R12, RZ, RZ, 0x1 ;  /* 0x00000001ff0c7424 */ /* 0x000fe200078e00ff */
[----:B------:R-:W-:-:S07]  /*14100*/  MOV R2, R14 ;  /* 0x0000000e00027202 */ /* 0x000fce0000000f00 */
[----:B------:R-:W-:Y:S05]  /*14110*/  WARPSYNC.COLLECTIVE R15, `(.L_x_4624) ;  /* 0x000000000f087348 */ /* 0x000fea0003c00000 */
[----:B------:R0:W1:Y:S02]  /*14120*/  SHFL.IDX P6, R14, R13, R12, R11 ;  /* 0x0000000c0d0e7389 */ /* 0x00006400000c000b */
[----:B01----:R-:W-:Y:S01]  /*14130*/  ENDCOLLECTIVE ;  /* 0x000000000000791b */ /* 0x003fe20003800000 */
.L_x_4624:
        /* <DEDUP_REMOVED lines=11> */
.L_x_4625:
[----:B------:R-:W-:Y:S02]  /*141f0*/  IMAD.MOV.U32 R13, RZ, RZ, R27 ;  /* 0x000000ffff0d7224 */ /* 0x000fe400078e001b */
[----:B------:R-:W-:Y:S02]  /*14200*/  IMAD.MOV.U32 R12, RZ, RZ, 0x2 ;  /* 0x00000002ff0c7424 */ /* 0x000fe400078e00ff */
[----:B------:R-:W-:-:S07]  /*14210*/  IMAD.MOV.U32 R2, RZ, RZ, R14 ;  /* 0x000000ffff027224 */ /* 0x000fce00078e000e */
[----:B------:R-:W-:Y:S05]  /*14220*/  WARPSYNC.COLLECTIVE R15, `(.L_x_4626) ;  /* 0x000000000f087348 */ /* 0x000fea0003c00000 */
[----:B------:R0:W1:Y:S02]  /*14230*/  SHFL.IDX P6, R14, R13, R12, R11 ;  /* 0x0000000c0d0e7389 */ /* 0x00006400000c000b */
[----:B01----:R-:W-:Y:S01]  /*14240*/  ENDCOLLECTIVE ;  /* 0x000000000000791b */ /* 0x003fe20003800000 */
.L_x_4626:
        /* <DEDUP_REMOVED lines=11> */
.L_x_4627:
[----:B------:R-:W-:Y:S02]  /*14300*/  IMAD.MOV.U32 R13, RZ, RZ, R27 ;  /* 0x000000ffff0d7224 */ /* 0x000fe400078e001b */
[----:B------:R-:W-:Y:S02]  /*14310*/  IMAD.MOV.U32 R12, RZ, RZ, 0x3 ;  /* 0x00000003ff0c7424 */ /* 0x000fe400078e00ff */
[----:B------:R-:W-:-:S07]  /*14320*/  IMAD.MOV.U32 R2, RZ, RZ, R14 ;  /* 0x000000ffff027224 */ /* 0x000fce00078e000e */
[----:B------:R-:W-:Y:S05]  /*14330*/  WARPSYNC.COLLECTIVE R15, `(.L_x_4628) ;  /* 0x000000000f087348 */ /* 0x000fea0003c00000 */
[----:B------:R0:W1:Y:S02]  /*14340*/  SHFL.IDX P6, R14, R13, R12, R11 ;  /* 0x0000000c0d0e7389 */ /* 0x00006400000c000b */
[----:B01----:R-:W-:Y:S01]  /*14350*/  ENDCOLLECTIVE ;  /* 0x000000000000791b */ /* 0x003fe20003800000 */
.L_x_4628:
        /* <DEDUP_REMOVED lines=11> */
.L_x_4629:
[----:B------:R-:W-:Y:S01]  /*14410*/  IMAD.MOV.U32 R2, RZ, RZ, R14 ;  /* 0x000000ffff027224 */ /* 0x000fe200078e000e */
[----:B------:R-:W-:Y:S06]  /*14420*/  BRA `(.L_x_4630) ;  /* 0xffffffc800387947 */ /* 0x000fec000383ffff */
.L_x_4549:
[----:B---3--:R3:W4:Y:S02]  /*14430*/  SYNCS.PHASECHK.TRANS64.TRYWAIT P0, [R6+URZ+0x28c60], R17 ;  /* 0x028c6011060075a7 */ /* 0x008724000800017f */
[----:B----4-:R-:W-:Y:S05]  /*14440*/  @!P0 NANOSLEEP.SYNCS 0x989680 ;  /* 0x009896800000895d */ /* 0x010fea0003900000 */
[----:B------:R-:W4:Y:S02]  /*14450*/  @!P0 SYNCS.PHASECHK.TRANS64 P0, [R6+URZ+0x28c60], R17 ;  /* 0x028c6011060085a7 */ /* 0x000f24000800007f */
[----:B----4-:R-:W-:Y:S05]  /*14460*/  @!P0 BRA `(.L_x_4549) ;  /* 0xfffffffc00f08947 */ /* 0x010fea000383ffff */
[----:B------:R-:W-:Y:S05]  /*14470*/  BRA `(.L_x_4631) ;  /* 0xffffffc800887947 */ /* 0x000fea000383ffff */
.L_x_4550:
        /* <DEDUP_REMOVED lines=8> */
.L_x_4633:
[----:B------:R-:W-:Y:S05]  /*14500*/  BSYNC B1 ;  /* 0x0000000000017941 */ /* 0x000fea0003800000 */
.L_x_4632:
        /* <DEDUP_REMOVED lines=12> */
.L_x_4634:
        /* <DEDUP_REMOVED lines=18> */
.L_x_4635:
        /* <DEDUP_REMOVED lines=16> */
.L_x_4636:
        /* <DEDUP_REMOVED lines=19> */
.L_x_4637:
        /* <DEDUP_REMOVED lines=14> */
.L_x_4638:
        /* <DEDUP_REMOVED lines=16> */
.L_x_4639:
        /* <DEDUP_REMOVED lines=14> */
.L_x_4640:
[----:B------:R-:W-:Y:S05]  /*14be0*/  BRA `(.L_x_4641) ;  /* 0xffffffc400f47947 */ /* 0x000fea000383ffff */
.L_x_4558:
        /* <DEDUP_REMOVED lines=8> */
.L_x_4643:
[----:B------:R-:W-:Y:S05]  /*14c70*/  BSYNC B0 ;  /* 0x0000000000007941 */ /* 0x000fea0003800000 */
.L_x_4642:
        /* <DEDUP_REMOVED lines=9> */
.L_x_4644:
[----:B------:R-:W-:Y:S02]  /*14d10*/  ULDC UR4, c[0x0][0xc3c] ;  /* 0x00030f0000047ab9 */ /* 0x000fe40000000800 */
[----:B------:R-:W-:-:S13]  /*14d20*/  ISETP.GE.OR P1, PT, R7, UR4, !P0 ;  /* 0x0000000407007c0c */ /* 0x000fda000c726670 */
[----:B------:R-:W0:Y:S01]  /*14d30*/  @!P1 LDC.64 R2, c[0x0][0xc80] ;  /* 0x00032000ff029b82 */ /* 0x000e220000000a00 */
[----:B------:R-:W-:Y:S01]  /*14d40*/  IMAD.MOV.U32 R17, RZ, RZ, RZ ;  /* 0x000000ffff117224 */ /* 0x000fe200078e00ff */
[----:B------:R-:W-:Y:S01]  /*14d50*/  MOV R11, RZ ;  /* 0x000000ff000b7202 */ /* 0x000fe20000000f00 */
        /* <DEDUP_REMOVED lines=13> */
.L_x_4645:
[----:B------:R-:W-:Y:S01]  /*14e30*/  IMAD.MOV.U32 R12, RZ, RZ, 0x2 ;  /* 0x00000002ff0c7424 */ /* 0x000fe200078e00ff */
[----:B------:R-:W-:-:S05]  /*14e40*/  SEL R4, R14, RZ, P1 ;  /* 0x000000ff0e047207 */ /* 0x000fca0000800000 */
[----:B------:R-:W-:-:S04]  /*14e50*/  IMAD.IADD R4, R17, 0x1, R4 ;  /* 0x0000000111047824 */ /* 0x000fc800078e0204 */
[----:B------:R-:W-:-:S07]  /*14e60*/  IMAD.MOV.U32 R13, RZ, RZ, R4 ;  /* 0x000000ffff0d7224 */ /* 0x000fce00078e0004 */
[----:B------:R-:W-:Y:S05]  /*14e70*/  WARPSYNC.COLLECTIVE R15, `(.L_x_4646) ;  /* 0x000000000f087348 */ /* 0x000fea0003c00000 */
[----:B------:R0:W1:Y:S02]  /*14e80*/  SHFL.UP P6, R14, R13, R12, R11 ;  /* 0x0400000c0d0e7389 */ /* 0x00006400000c000b */
[----:B01----:R-:W-:Y:S01]  /*14e90*/  ENDCOLLECTIVE ;  /* 0x000000000000791b */ /* 0x003fe20003800000 */
.L_x_4646:
[----:B------:R-:W-:Y:S02]  /*14ea0*/  MOV R12, 0x4 ;  /* 0x00000004000c7802 */ /* 0x000fe40000000f00 */
[----:B------:R-:W-:-:S05]  /*14eb0*/  SEL R3, R14, RZ, P2 ;  /* 0x000000ff0e037207 */ /* 0x000fca0001000000 */
[----:B------:R-:W-:-:S04]  /*14ec0*/  IMAD.IADD R6, R4, 0x1, R3 ;  /* 0x0000000104067824 */ /* 0x000fc800078e0203 */
[----:B------:R-:W-:-:S07]  /*14ed0*/  IMAD.MOV.U32 R13, RZ, RZ, R6 ;  /* 0x000000ffff0d7224 */ /* 0x000fce00078e0006 */
[----:B------:R-:W-:Y:S05]  /*14ee0*/  WARPSYNC.COLLECTIVE R15, `(.L_x_4647) ;  /* 0x000000000f087348 */ /* 0x000fea0003c00000 */
[----:B------:R0:W1:Y:S02]  /*14ef0*/  SHFL.UP P6, R14, R13, R12, R11 ;  /* 0x0400000c0d0e7389 */ /* 0x00006400000c000b */
[----:B01----:R-:W-:Y:S01]  /*14f00*/  ENDCOLLECTIVE ;  /* 0x000000000000791b */ /* 0x003fe20003800000 */
.L_x_4647:
[----:B------:R-:W-:Y:S01]  /*14f10*/  IMAD.MOV.U32 R12, RZ, RZ, 0x8 ;  /* 0x00000008ff0c7424 */ /* 0x000fe200078e00ff */
[----:B------:R-:W-:-:S05]  /*14f20*/  SEL R3, R14, RZ, P3 ;  /* 0x000000ff0e037207 */ /* 0x000fca0001800000 */
[----:B------:R-:W-:-:S04]  /*14f30*/  IMAD.IADD R2, R6, 0x1, R3 ;  /* 0x0000000106027824 */ /* 0x000fc800078e0203 */
[----:B------:R-:W-:-:S07]  /*14f40*/  IMAD.MOV.U32 R13, RZ, RZ, R2 ;  /* 0x000000ffff0d7224 */ /* 0x000fce00078e0002 */
[----:B------:R-:W-:Y:S05]  /*14f50*/  WARPSYNC.COLLECTIVE R15, `(.L_x_4648) ;  /* 0x000000000f087348 */ /* 0x000fea0003c00000 */
[----:B------:R0:W1:Y:S02]  /*14f60*/  SHFL.UP P6, R14, R13, R12, R11 ;  /* 0x0400000c0d0e7389 */ /* 0x00006400000c000b */
[----:B01----:R-:W-:Y:S01]  /*14f70*/  ENDCOLLECTIVE ;  /* 0x000000000000791b */ /* 0x003fe20003800000 */
.L_x_4648:
[----:B------:R-:W-:Y:S02]  /*14f80*/  MOV R12, 0x10 ;  /* 0x00000010000c7802 */ /* 0x000fe40000000f00 */
[----:B------:R-:W-:-:S05]  /*14f90*/  SEL R3, R14, RZ, P4 ;  /* 0x000000ff0e037207 */ /* 0x000fca0002000000 */
[----:B------:R-:W-:-:S04]  /*14fa0*/  IMAD.IADD R3, R2, 0x1, R3 ;  /* 0x0000000102037824 */ /* 0x000fc800078e0203 */
[----:B------:R-:W-:-:S07]  /*14fb0*/  IMAD.MOV.U32 R13, RZ, RZ, R3 ;  /* 0x000000ffff0d7224 */ /* 0x000fce00078e0003 */
[----:B------:R-:W-:Y:S05]  /*14fc0*/  WARPSYNC.COLLECTIVE R15, `(.L_x_4649) ;  /* 0x000000000f087348 */ /* 0x000fea0003c00000 */
[----:B------:R0:W1:Y:S02]  /*14fd0*/  SHFL.UP P6, R14, R13, R12, R11 ;  /* 0x0400000c0d0e7389 */ /* 0x00006400000c000b */
[----:B01----:R-:W-:Y:S01]  /*14fe0*/  ENDCOLLECTIVE ;  /* 0x000000000000791b */ /* 0x003fe20003800000 */
.L_x_4649:
        /* <DEDUP_REMOVED lines=8> */
.L_x_4650:
[----:B------:R-:W-:Y:S05]  /*15070*/  BRA `(.L_x_4651) ;  /* 0xffffffc800887947 */ /* 0x000fea000383ffff */
.L_x_4563:
        /* <DEDUP_REMOVED lines=8> */
.L_x_4653:
[----:B------:R-:W-:Y:S05]  /*15100*/  BSYNC B0 ;  /* 0x0000000000007941 */ /* 0x000fea0003800000 */
.L_x_4652:
        /* <DEDUP_REMOVED lines=8> */
.L_x_4654:
[----:B------:R-:W-:Y:S01]  /*15190*/  IMAD.MOV.U32 R12, RZ, RZ, 0x4 ;  /* 0x00000004ff0c7424 */ /* 0x000fe200078e00ff */
[----:B------:R-:W-:-:S05]  /*151a0*/  SEL R2, R14, RZ, P2 ;  /* 0x000000ff0e027207 */ /* 0x000fca0001000000 */
[----:B------:R-:W-:-:S04]  /*151b0*/  IMAD.IADD R2, R13, 0x1, R2 ;  /* 0x000000010d027824 */ /* 0x000fc800078e0202 */
[----:B------:R-:W-:-:S07]  /*151c0*/  IMAD.MOV.U32 R13, RZ, RZ, R2 ;  /* 0x000000ffff0d7224 */ /* 0x000fce00078e0002 */
[----:B------:R-:W-:Y:S05]  /*151d0*/  WARPSYNC.COLLECTIVE R15, `(.L_x_4655) ;  /* 0x000000000f087348 */ /* 0x000fea0003c00000 */
[----:B------:R0:W1:Y:S02]  /*151e0*/  SHFL.UP P6, R14, R13, R12, R11 ;  /* 0x0400000c0d0e7389 */ /* 0x00006400000c000b */
[----:B01----:R-:W-:Y:S01]  /*151f0*/  ENDCOLLECTIVE ;  /* 0x000000000000791b */ /* 0x003fe20003800000 */
.L_x_4655:
[----:B------:R-:W-:Y:S02]  /*15200*/  MOV R12, 0x8 ;  /* 0x00000008000c7802 */ /* 0x000fe40000000f00 */
[----:B------:R-:W-:-:S05]  /*15210*/  SEL R3, R14, RZ, P3 ;  /* 0x000000ff0e037207 */ /* 0x000fca0001800000 */
[----:B------:R-:W-:-:S04]  /*15220*/  IMAD.IADD R3, R2, 0x1, R3 ;  /* 0x0000000102037824 */ /* 0x000fc800078e0203 */
[----:B------:R-:W-:-:S07]  /*15230*/  IMAD.MOV.U32 R13, RZ, RZ, R3 ;  /* 0x000000ffff0d7224 */ /* 0x000fce00078e0003 */
[----:B------:R-:W-:Y:S05]  /*15240*/  WARPSYNC.COLLECTIVE R15, `(.L_x_4656) ;  /* 0x000000000f087348 */ /* 0x000fea0003c00000 */
[----:B------:R0:W1:Y:S02]  /*15250*/  SHFL.UP P6, R14, R13, R12, R11 ;  /* 0x0400000c0d0e7389 */ /* 0x00006400000c000b */
[----:B01----:R-:W-:Y:S01]  /*15260*/  ENDCOLLECTIVE ;  /* 0x000000000000791b */ /* 0x003fe20003800000 */
.L_x_4656:
[----:B------:R-:W-:Y:S01]  /*15270*/  IMAD.MOV.U32 R12, RZ, RZ, 0x10 ;  /* 0x00000010ff0c7424 */ /* 0x000fe200078e00ff */
[----:B------:R-:W-:-:S05]  /*15280*/  SEL R4, R14, RZ, P4 ;  /* 0x000000ff0e047207 */ /* 0x000fca0002000000 */
[----:B------:R-:W-:-:S04]  /*15290*/  IMAD.IADD R4, R3, 0x1, R4 ;  /* 0x0000000103047824 */ /* 0x000fc800078e0204 */
[----:B------:R-:W-:-:S07]  /*152a0*/  IMAD.MOV.U32 R13, RZ, RZ, R4 ;  /* 0x000000ffff0d7224 */ /* 0x000fce00078e0004 */
[----:B------:R-:W-:Y:S05]  /*152b0*/  WARPSYNC.COLLECTIVE R15, `(.L_x_4657) ;  /* 0x000000000f087348 */ /* 0x000fea0003c00000 */
[----:B------:R0:W1:Y:S02]  /*152c0*/  SHFL.UP P6, R14, R13, R12, R11 ;  /* 0x0400000c0d0e7389 */ /* 0x00006400000c000b */
[----:B01----:R-:W-:Y:S01]  /*152d0*/  ENDCOLLECTIVE ;  /* 0x000000000000791b */ /* 0x003fe20003800000 */
.L_x_4657:
        /* <DEDUP_REMOVED lines=8> */
.L_x_4658:
[----:B------:R-:W-:Y:S05]  /*15360*/  BRA `(.L_x_4659) ;  /* 0xffffffc800687947 */ /* 0x000fea000383ffff */
.L_x_4565:
[----:B------:R-:W-:Y:S01]  /*15370*/  BSSY B0, `(.L_x_4660) ;  /* 0x0000006000007945 */ /* 0x000fe20003800000 */
[----:B------:R-:W-:Y:S01]  /*15380*/  PLOP3.LUT P6, PT, P6, PT, PT, 0x8, 0x0 ;  /* 0x000000000000781c */ /* 0x000fe200037ce170 */
[----:B------:R-:W-:-:S12]  /*15390*/  IMAD.MOV.U32 R15, RZ, RZ, -0x1 ;  /* 0xffffffffff0f7424 */ /* 0x000fd800078e00ff */
[----:B01----:R-:W-:Y:S05]  /*153a0*/  WARPSYNC.COLLECTIVE R15, `(.L_x_4661) ;  /* 0x000000000f087348 */ /* 0x003fea0003c00000 */
[----:B------:R-:W-:Y:S01]  /*153b0*/  VOTE.ANY R14, PT, P6 ;  /* 0x00000000000e7806 */ /* 0x000fe200030e0100 */
[----:B01----:R-:W-:Y:S06]  /*153c0*/  ENDCOLLECTIVE ;  /* 0x000000000000791b */ /* 0x003fec0003800000 */
.L_x_4661:
[----:B------:R-:W-:Y:S05]  /*153d0*/  BSYNC B0 ;  /* 0x0000000000007941 */ /* 0x000fea0003800000 */
.L_x_4660:
        /* <DEDUP_REMOVED lines=9> */
.L_x_4662:
[----:B------:R-:W-:Y:S01]  /*15470*/  IMAD.MOV.U32 R17, RZ, RZ, R14 ;  /* 0x000000ffff117224 */ /* 0x000fe200078e000e */
[----:B------:R-:W-:Y:S06]  /*15480*/  BRA `(.L_x_4663) ;  /* 0xffffffc800587947 */ /* 0x000fec000383ffff */
.L_x_4567:
[----:B------:R-:W-:Y:S01]  /*15490*/  BSSY B0, `(.L_x_4664) ;  /* 0x0000007000007945 */ /* 0x000fe20003800000 */
[----:B------:R-:W-:Y:S02]  /*154a0*/  IMAD.MOV.U32 R13, RZ, RZ, R2 ;  /* 0x000000ffff0d7224 */ /* 0x000fe400078e0002 */
[----:B------:R-:W-:Y:S02]  /*154b0*/  IMAD.MOV.U32 R11, RZ, RZ, 0x1f ;  /* 0x0000001fff0b7424 */ /* 0x000fe400078e00ff */
[----:B------:R-:W-:-:S07]  /*154c0*/  IMAD.MOV.U32 R15, RZ, RZ, -0x1 ;  /* 0xffffffffff0f7424 */ /* 0x000fce00078e00ff */
[----:B0123--:R-:W-:Y:S05]  /*154d0*/  WARPSYNC.COLLECTIVE R15, `(.L_x_4665) ;  /* 0x000000000f087348 */ /* 0x00ffea0003c00000 */
[----:B------:R4:W0:Y:S02]  /*154e0*/  SHFL.IDX P6, R14, R13, R12, R11 ;  /* 0x0000000c0d0e7389 */ /* 0x00082400000c000b */
[----:B01234-:R-:W-:Y:S01]  /*154f0*/  ENDCOLLECTIVE ;  /* 0x000000000000791b */ /* 0x01ffe20003800000 */
.L_x_4665:
[----:B------:R-:W-:Y:S05]  /*15500*/  BSYNC B0 ;  /* 0x0000000000007941 */ /* 0x000fea0003800000 */
.L_x_4664:
[----:B------:R-:W-:Y:S05]  /*15510*/  BRA `(.L_x_4566) ;  /* 0xffffffc800507947 */ /* 0x000fea000383ffff */
.L_x_4571:
[----:B0-----:R0:W1:Y:S02]  /*15520*/  SYNCS.PHASECHK.TRANS64.TRYWAIT P0, [R5+URZ+0x28c20], R0 ;  /* 0x028c2000050075a7 */ /* 0x001064000800017f */
[----:B-1----:R-:W-:Y:S05]  /*15530*/  @!P0 NANOSLEEP.SYNCS 0x989680 ;  /* 0x009896800000895d */ /* 0x002fea0003900000 */
[----:B------:R-:W1:Y:S02]  /*15540*/  @!P0 SYNCS.PHASECHK.TRANS64 P0, [R5+URZ+0x28c20], R0 ;  /* 0x028c2000050085a7 */ /* 0x000e64000800007f */
[----:B-1----:R-:W-:Y:S05]  /*15550*/  @!P0 BRA `(.L_x_4571) ;  /* 0xfffffffc00f08947 */ /* 0x002fea000383ffff */
[----:B------:R-:W-:Y:S05]  /*15560*/  BRA `(.L_x_4666) ;  /* 0xffffffcc00c87947 */ /* 0x000fea000383ffff */
.L_x_4572:
        /* <DEDUP_REMOVED lines=11> */
.L_x_4668:
[----:B------:R-:W-:Y:S05]  /*15620*/  BSYNC B0 ;  /* 0x0000000000007941 */ /* 0x000fea0003800000 */
.L_x_4667:
[----:B------:R-:W-:Y:S05]  /*15630*/  BRA `(.L_x_4669) ;  /* 0xffffffcc00b07947 */ /* 0x000fea000383ffff */
.L_x_4575:
[----:B------:R-:W-:Y:S01]  /*15640*/  BSSY B1, `(.L_x_4670) ;  /* 0x0000006000017945 */ /* 0x000fe20003800000 */
[----:B------:R-:W-:-:S07]  /*15650*/  IMAD.MOV.U32 R15, RZ, RZ, -0x1 ;  /* 0xffffffffff0f7424 */ /* 0x000fce00078e00ff */
[----:B0-234-:R-:W-:Y:S05]  /*15660*/  WARPSYNC.COLLECTIVE R15, `(.L_x_4671) ;  /* 0x000000000f0c7348 */ /* 0x01dfea0003c00000 */
[----:B------:R-:W-:Y:S02]  /*15670*/  ELECT P6, UR62, PT ;  /* 0x00000000003e782f */ /* 0x000fe400038c0000 */
[----:B------:R-:W-:Y:S01]  /*15680*/  MOV R14, UR62 ;  /* 0x0000003e000e7c02 */ /* 0x000fe20008000f00 */
[----:B0-234-:R-:W-:Y:S10]  /*15690*/  ENDCOLLECTIVE ;  /* 0x000000000000791b */ /* 0x01dff40003800000 */
.L_x_4671:
[----:B------:R-:W-:Y:S05]  /*156a0*/  BSYNC B1 ;  /* 0x0000000000017941 */ /* 0x000fea0003800000 */
.L_x_4670:
[----:B------:R-:W-:Y:S05]  /*156b0*/  BRA `(.L_x_4672) ;  /* 0xffffffcc00a87947 */ /* 0x000fea000383ffff */
.L_x_4577:
[----:B0-----:R0:W1:Y:S02]  /*156c0*/  SYNCS.PHASECHK.TRANS64.TRYWAIT P1, [R3+URZ+0x28c40], R2 ;  /* 0x028c4002030075a7 */ /* 0x001064000802017f */
[----:B-1----:R-:W-:Y:S05]  /*156d0*/  @!P1 NANOSLEEP.SYNCS 0x989680 ;  /* 0x009896800000995d */ /* 0x002fea0003900000 */
[----:B------:R-:W1:Y:S02]  /*156e0*/  @!P1 SYNCS.PHASECHK.TRANS64 P1, [R3+URZ+0x28c40], R2 ;  /* 0x028c4002030095a7 */ /* 0x000e64000802007f */
[----:B-1----:R-:W-:Y:S05]  /*156f0*/  @!P1 BRA `(.L_x_4577) ;  /* 0xfffffffc00f09947 */ /* 0x002fea000383ffff */
[----:B------:R-:W-:Y:S05]  /*15700*/  BRA `(.L_x_4673) ;  /* 0xffffffcc00c87947 */ /* 0x000fea000383ffff */
.L_x_4579:
[----:B-1----:R1:W0:Y:S02]  /*15710*/  SYNCS.PHASECHK.TRANS64.TRYWAIT P1, [R5+URZ+0x28c40], R0 ;  /* 0x028c4000050075a7 */ /* 0x002224000802017f */
[----:B0-----:R-:W-:Y:S05]  /*15720*/  @!P1 NANOSLEEP.SYNCS 0x989680 ;  /* 0x009896800000995d */ /* 0x001fea0003900000 */
[----:B------:R-:W0:Y:S02]  /*15730*/  @!P1 SYNCS.PHASECHK.TRANS64 P1, [R5+URZ+0x28c40], R0 ;  /* 0x028c4000050095a7 */ /* 0x000e24000802007f */
[----:B0-----:R-:W-:Y:S05]  /*15740*/  @!P1 BRA `(.L_x_4579) ;  /* 0xfffffffc00f09947 */ /* 0x001fea000383ffff */
[----:B------:R-:W-:Y:S05]  /*15750*/  BRA `(.L_x_4674) ;  /* 0xffffffcc00d47947 */ /* 0x000fea000383ffff */
.L_x_4581:
[----:B------:R0:W0:Y:S02]  /*15760*/  SYNCS.PHASECHK.TRANS64.TRYWAIT P1, [R3+URZ+0x28c60], R2 ;  /* 0x028c6002030075a7 */ /* 0x000024000802017f */
[----:B0-----:R-:W-:Y:S05]  /*15770*/  @!P1 NANOSLEEP.SYNCS 0x989680 ;  /* 0x009896800000995d */ /* 0x001fea0003900000 */
[----:B------:R-:W0:Y:S02]  /*15780*/  @!P1 SYNCS.PHASECHK.TRANS64 P1, [R3+URZ+0x28c60], R2 ;  /* 0x028c6002030095a7 */ /* 0x000e24000802007f */
[----:B0-----:R-:W-:Y:S05]  /*15790*/  @!P1 BRA `(.L_x_4581) ;  /* 0xfffffffc00f09947 */ /* 0x001fea000383ffff */
[----:B------:R-:W-:Y:S05]  /*157a0*/  BRA `(.L_x_4675) ;  /* 0xffffffcc00d07947 */ /* 0x000fea000383ffff */
.L_x_4676:
        /* <DEDUP_REMOVED lines=13> */
.L_x_5819:


//--------------------- .text._ZN7cutlass13device_kernelIN5flash11enable_sm90INS1_16FlashAttnFwdSm90INS1_25CollectiveMainloopFwdSm90ILi2EN4cute5tupleIJNS5_1CILi1EEES8_S8_EEENS6_IJNS7_ILi64EEESA_SA_EEELi512ENS_6half_tEfNS_4arch4Sm90ELb1ELb0ELb1ELb1ELb1ELb1ELb0ELb0ELb0ELb1ELb0ELb0EEENS1_21CollectiveEpilogueFwdINS6_IJSA_NS7_ILi512EEESA_EEES9_SC_SE_Li256ELb1ELb1ELb0ELb0EEENS1_36VarlenDynamicPersistentTileSchedulerILi64ELi64ELi256ELi128ELb0ELb1ELb1ELb1ELb1ELb1EEEEEEEEEvNT_6ParamsE --------------------------
	.section	.text._ZN7cutlass13device_kernelIN5flash11enable_sm90INS1_16FlashAttnFwdSm90INS1_25CollectiveMainloopFwdSm90ILi2EN4cute5tupleIJNS5_1CILi1EEES8_S8_EEENS6_IJNS7_ILi64EEESA_SA_EEELi512ENS_6half_tEfNS_4arch4Sm90ELb1ELb0ELb1ELb1ELb1ELb1ELb0ELb0ELb0ELb1ELb0ELb0EEENS1_21CollectiveEpilogueFwdINS6_IJSA_NS7_ILi512EEESA_EEES9_SC_SE_Li256ELb1ELb1ELb0ELb0EEENS1_36VarlenDynamicPersistentTileSchedulerILi64ELi64ELi256ELi128ELb0ELb1ELb1ELb1ELb1ELb1EEEEEEEEEvNT_6ParamsE,"ax",@progbits
	.align	128
.text._ZN7cutlass13device_kernelIN5flash11enable_sm90INS1_16FlashAttnFwdSm90INS1_25CollectiveMainloopFwdSm90ILi2EN4cute5tupleIJNS5_1CILi1EEES8_S8_EEENS6_IJNS7_ILi64EEESA_SA_EEELi512ENS_6half_tEfNS_4arch4Sm90ELb1ELb0ELb1ELb1ELb1ELb1ELb0ELb0ELb0ELb1ELb0ELb0EEENS1_21CollectiveEpilogueFwdINS6_IJSA_NS7_ILi512EEESA_EEES9_SC_SE_Li256ELb1ELb1ELb0ELb0EEENS1_36VarlenDynamicPersistentTileSchedulerILi64ELi64ELi256ELi128ELb0ELb1ELb1ELb1ELb1ELb1EEEEEEEEEvNT_6ParamsE:
        .type           _ZN7cutlass13device_kernelIN5flash11enable_sm90INS1_16FlashAttnFwdSm90INS1_25CollectiveMainloopFwdSm90ILi2EN4cute5tupleIJNS5_1CILi1EEES8_S8_EEENS6_IJNS7_ILi64EEESA_SA_EEELi512ENS_6half_tEfNS_4arch4Sm90ELb1ELb0ELb1ELb1ELb1ELb1ELb0ELb0ELb0ELb1ELb0ELb0EEENS1_21CollectiveEpilogueFwdINS6_IJSA_NS7_ILi512EEESA_EEES9_SC_SE_Li256ELb1ELb1ELb0ELb0EEENS1_36VarlenDynamicPersistentTileSchedulerILi64ELi64ELi256ELi128ELb0ELb1ELb1ELb1ELb1ELb1EEEEEEEEEvNT_6ParamsE,@function
        .size           _ZN7cutlass13device_kernelIN5flash11enable_sm90INS1_16FlashAttnFwdSm90INS1_25CollectiveMainloopFwdSm90ILi2EN4cute5tupleIJNS5_1CILi1EEES8_S8_EEENS6_IJNS7_ILi64EEESA_SA_EEELi512ENS_6half_tEfNS_4arch4Sm90ELb1ELb0ELb1ELb1ELb1ELb1ELb0ELb0ELb0ELb1ELb0ELb0EEENS1_21CollectiveEpilogueFwdINS6_IJSA_NS7_ILi512EEESA_EEES9_SC_SE_Li256ELb1ELb1ELb0ELb0EEENS1_36VarlenDynamicPersistentTileSchedulerILi64ELi64ELi256ELi128ELb0ELb1ELb1ELb1ELb1ELb1EEEEEEEEEvNT_6ParamsE,(.L_x_5820 - _ZN7cutlass13device_kernelIN5flash11enable_sm90INS1_16FlashAttnFwdSm90INS1_25CollectiveMainloopFwdSm90ILi2EN4cute5tupleIJNS5_1CILi1EEES8_S8_EEENS6_IJNS7_ILi64EEESA_SA_EEELi512ENS_6half_tEfNS_4arch4Sm90ELb1ELb0ELb1ELb1ELb1ELb1ELb0ELb0ELb0ELb1ELb0ELb0EEENS1_21CollectiveEpilogueFwdINS6_IJSA_NS7_ILi512EEESA_EEES9_SC_SE_Li256ELb1ELb1ELb0ELb0EEENS1_36VarlenDynamicPersistentTileSchedulerILi64ELi64ELi256ELi128ELb0ELb1ELb1ELb1ELb1ELb1EEEEEEEEEvNT_6ParamsE)
        .other          _ZN7cutlass13device_kernelIN5flash11enable_sm90INS1_16FlashAttnFwdSm90INS1_25CollectiveMainloopFwdSm90ILi2EN4cute5tupleIJNS5_1CILi1EEES8_S8_EEENS6_IJNS7_ILi64EEESA_SA_EEELi512ENS_6half_tEfNS_4arch4Sm90ELb1ELb0ELb1ELb1ELb1ELb1ELb0ELb0ELb0ELb1ELb0ELb0EEENS1_21CollectiveEpilogueFwdINS6_IJSA_NS7_ILi512EEESA_EEES9_SC_SE_Li256ELb1ELb1ELb0ELb0EEENS1_36VarlenDynamicPersistentTileSchedulerILi64ELi64ELi256ELi128ELb0ELb1ELb1ELb1ELb1ELb1EEEEEEEEEvNT_6ParamsE,@"STO_CUDA_ENTRY STV_DEFAULT"
_ZN7cutlass13device_kernelIN5flash11enable_sm90INS1_16FlashAttnFwdSm90INS1_25CollectiveMainloopFwdSm90ILi2EN4cute5tupleIJNS5_1CILi1EEES8_S8_EEENS6_IJNS7_ILi64EEESA_SA_EEELi512ENS_6half_tEfNS_4arch4Sm90ELb1ELb0ELb1ELb1ELb1ELb1ELb0ELb0ELb0ELb1ELb0ELb0EEENS1_21CollectiveEpilogueFwdINS6_IJSA_NS7_ILi512EEESA_EEES9_SC_SE_Li256ELb1ELb1ELb0ELb0EEENS1_36VarlenDynamicPersistentTileSchedulerILi64ELi64ELi256ELi128ELb0ELb1ELb1ELb1ELb1ELb1EEEEEEEEEvNT_6ParamsE:
        /* <DEDUP_REMOVED lines=17> */
.L_x_4678:
[----:B------:R-:W-:Y:S05]  /*0110*/  BSYNC B0 ;  /* 0x0000000000007941 */ /* 0x000fea0003800000 */
.L_x_4677:
[----:B------:R-:W0:Y:S01]  /*0120*/  SHFL.IDX PT, R3, R2, RZ, 0x1f ;  /* 0x00001fff02037589 */ /* 0x000e2200000e0000 */
[----:B------:R-:W-:Y:S01]  /*0130*/  VOTEU.ANY UP0, P0 ;  /* 0x00000000003f7886 */ /* 0x000fe20000000100 */
[----:B------:R-:W-:Y:S01]  /*0140*/  UMOV UR4, 0x80 ;  /* 0x0000008000047882 */ /* 0x000fe20000000000 */
[----:B------:R-:W-:Y:S01]  /*0150*/  UMOV UR7, 0x100 ;  /* 0x0000010000077882 */ /* 0x000fe20000000000 */
[----:B------:R-:W-:Y:S02]  /*0160*/  VOTEU.ANY UP1, P0 ;  /* 0x00000000003f7886 */ /* 0x000fe40000020100 */
[----:B------:R-:W1:Y:S01]  /*0170*/  @UP0 S2UR UR8, SR_CgaCtaId ;  /* 0x00000000000809c3 */ /* 0x000e620000008800 */
[----:B------:R-:W-:Y:S01]  /*0180*/  @UP0 UMOV UR6, 0x400 ;  /* 0x0000040000060882 */ /* 0x000fe20000000000 */
[----:B------:R-:W-:-:S04]  /*0190*/  @UP0 UIADD3 UR4, -UR4, 0x100000, URZ ;  /* 0x0010000004040890 */ /* 0x000fc8000fffe13f */
[----:B------:R-:W-:Y:S02]  /*01a0*/  @UP0 USHF.L.U32 UR5, UR4, 0xb, URZ ;  /* 0x0000000b04050899 */ /* 0x000fe4000800063f */
[----:B------:R-:W-:Y:S01]  /*01b0*/  @UP0 USHF.L.U32 UR4, UR4, 0x1, URZ ;  /* 0x0000000104040899 */ /* 0x000fe2000800063f */
[----:B0-----:R-:W-:Y:S02]  /*01c0*/  ISETP.NE.AND P1, PT, R3, RZ, PT ;  /* 0x000000ff0300720c */ /* 0x001fe40003f25270 */
[----:B------:R-:W-:Y:S01]  /*01d0*/  SHF.R.U32.HI R3, RZ, 0x7, R0 ;  /* 0x00000007ff037819 */ /* 0x000fe20000011600 */
[----:B-1----:R-:W-:-:S04]  /*01e0*/  @UP0 ULEA UR8, UR8, UR6, 0x18 ;  /* 0x0000000608080291 */ /* 0x002fc8000f8ec03f */
[----:B------:R-:W0:Y:S01]  /*01f0*/  SHFL.IDX PT, R5, R3, RZ, 0x1f ;  /* 0x00001fff03057589 */ /* 0x000e2200000e0000 */
[----:B------:R-:W-:-:S04]  /*0200*/  @UP0 UIADD3 UR6, -UR7, 0x100000, URZ ;  /* 0x0010000007060890 */ /* 0x000fc8000fffe13f */
[----:B------:R-:W-:Y:S02]  /*0210*/  @UP0 USHF.L.U32 UR7, UR6, 0xb, URZ ;  /* 0x0000000b06070899 */ /* 0x000fe4000800063f */
[----:B------:R-:W-:Y:S01]  /*0220*/  @UP0 USHF.L.U32 UR6, UR6, 0x1, URZ ;  /* 0x0000000106060899 */ /* 0x000fe2000800063f */
[----:B------:R-:W-:Y:S01]  /*0230*/  VOTEU.ANY UP0, P0 ;  /* 0x00000000003f7886 */ /* 0x000fe20000000100 */
[----:B------:R-:W1:Y:S04]  /*0240*/  FENCE.VIEW.ASYNC.S ;  /* 0x00000000000073c6 */ /* 0x000e680000000000 */
[----:B-1----:R1:W2:Y:S01]  /*0250*/  @UP0 SYNCS.EXCH.64 URZ, [UR8+0x28c00], UR4 ;  /* 0x028c0004083f05b2 */ /* 0x0022a20008000100 */
[----:B0-----:R1:W-:Y:S05]  /*0260*/  STL [R1+0x58], R5 ;  /* 0x0000580501007387 */ /* 0x0013ea0000100800 */
[----:B------:R1:W0:Y:S01]  /*0270*/  @UP1 SYNCS.EXCH.64 URZ, [UR8+0x28c20], UR6 ;  /* 0x028c2006083f15b2 */ /* 0x0002220008000100 */
[----:B------:R-:W-:Y:S05]  /*0280*/  @P1 BRA `(.L_x_4679) ;  /* 0x0000000000381947 */ /* 0x000fea0003800000 */
[----:B-1----:R-:W1:Y:S01]  /*0290*/  S2UR UR5, SR_CgaCtaId ;  /* 0x00000000000579c3 */ /* 0x002e620000008800 */
[----:B------:R-:W-:Y:S01]  /*02a0*/  UMOV UR4, 0x400 ;  /* 0x0000040000047882 */ /* 0x000fe20000000000 */
[----:B------:R-:W-:Y:S01]  /*02b0*/  UMOV UR7, 0x80 ;  /* 0x0000008000077882 */ /* 0x000fe20000000000 */
[----:B------:R-:W-:Y:S01]  /*02c0*/  ELECT P0, URZ, PT ;  /* 0x00000000003f782f */ /* 0x000fe20003800000 */
[----:B-1----:R-:W-:Y:S02]  /*02d0*/  ULEA UR6, UR5, UR4, 0x18 ;  /* 0x0000000405067291 */ /* 0x002fe4000f8ec03f */
[----:B------:R-:W-:-:S04]  /*02e0*/  UIADD3 UR4, -UR7, 0x100000, URZ ;  /* 0x0010000007047890 */ /* 0x000fc8000fffe13f */
[----:B------:R-:W-:Y:S02]  /*02f0*/  USHF.L.U32 UR5, UR4, 0xb, URZ ;  /* 0x0000000b04057899 */ /* 0x000fe4000800063f */
[----:B------:R-:W-:Y:S01]  /*0300*/  USHF.L.U32 UR4, UR4, 0x1, URZ ;  /* 0x0000000104047899 */ /* 0x000fe2000800063f */
[----:B------:R-:W1:Y:S11]  /*0310*/  FENCE.VIEW.ASYNC.S ;  /* 0x00000000000073c6 */ /* 0x000e760000000000 */
[----:B-1----:R3:W4:Y:S01]  /*0320*/  SYNCS.EXCH.64 URZ, [UR6+0x28c30], UR4 ;  /* 0x028c3004063f75b2 */ /* 0x0027220008000100 */
[----:B------:R3:W1:Y:S01]  /*0330*/  SYNCS.EXCH.64 URZ, [UR6+0x28c40], UR4 ;  /* 0x028c4004063f75b2 */ /* 0x0006620008000100 */
[----:B------:R3:W0:Y:S01]  /*0340*/  SYNCS.EXCH.64 URZ, [UR6+0x28c38], UR4 ;  /* 0x028c3804063f75b2 */ /* 0x0006220008000100 */
[----:B------:R3:W0:Y:S02]  /*0350*/  SYNCS.EXCH.64 URZ, [UR6+0x28c48], UR4 ;  /* 0x028c4804063f75b2 */ /* 0x0006240008000100 */
[----:B---3--:R-:W-:Y:S01]  /*0360*/  NOP ;  /* 0x0000000000007918 */ /* 0x008fe20000000000 */
.L_x_4679:
[----:B------:R-:W3:Y:S01]  /*0370*/  SHFL.IDX PT, R4, R2, RZ, 0x1f ;  /* 0x00001fff02047589 */ /* 0x000ee200000e0000 */
[----:B------:R-:W-:Y:S01]  /*0380*/  NOP ;  /* 0x0000000000007918 */ /* 0x000fe20000000000 */
[----:B---3--:R-:W-:-:S13]  /*0390*/  ISETP.NE.AND P0, PT, R4, RZ, PT ;  /* 0x000000ff0400720c */ /* 0x008fda0003f05270 */
[----:B------:R-:W-:Y:S05]  /*03a0*/  @P0 BRA `(.L_x_4680) ;  /* 0x0000000000480947 */ /* 0x000fea0003800000 */
[----:B-1----:R-:W1:Y:S01]  /*03b0*/  S2UR UR5, SR_CgaCtaId ;  /* 0x00000000000579c3 */ /* 0x002e620000008800 */
[----:B------:R-:W-:Y:S01]  /*03c0*/  UMOV UR4, 0x400 ;  /* 0x0000040000047882 */ /* 0x000fe20000000000 */
[----:B------:R-:W-:Y:S01]  /*03d0*/  UMOV UR6, 0x80 ;  /* 0x0000008000067882 */ /* 0x000fe20000000000 */
[----:B------:R-:W-:Y:S01]  /*03e0*/  UMOV UR7, 0x100 ;  /* 0x0000010000077882 */ /* 0x000fe20000000000 */
[----:B------:R-:W-:Y:S01]  /*03f0*/  ELECT P0, URZ, PT ;  /* 0x00000000003f782f */ /* 0x000fe20003800000 */
[----:B-1----:R-:W-:Y:S02]  /*0400*/  ULEA UR8, UR5, UR4, 0x18 ;  /* 0x0000000405087291 */ /* 0x002fe4000f8ec03f */
[----:B------:R-:W-:-:S04]  /*0410*/  UIADD3 UR4, -UR6, 0x100000, URZ ;  /* 0x0010000006047890 */ /* 0x000fc8000fffe13f */
[----:B------:R-:W-:Y:S02]  /*0420*/  USHF.L.U32 UR5, UR4, 0xb, URZ ;  /* 0x0000000b04057899 */ /* 0x000fe4000800063f */
[----:B------:R-:W-:Y:S02]  /*0430*/  USHF.L.U32 UR4, UR4, 0x1, URZ ;  /* 0x0000000104047899 */ /* 0x000fe4000800063f */
[----:B------:R-:W-:-:S04]  /*0440*/  UIADD3 UR6, -UR7, 0x100000, URZ ;  /* 0x0010000007067890 */ /* 0x000fc8000fffe13f */
[----:B------:R-:W-:Y:S02]  /*0450*/  USHF.L.U32 UR7, UR6, 0xb, URZ ;  /* 0x0000000b06077899 */ /* 0x000fe4000800063f */
[----:B------:R-:W-:Y:S01]  /*0460*/  USHF.L.U32 UR6, UR6, 0x1, URZ ;  /* 0x0000000106067899 */ /* 0x000fe2000800063f */
[----:B------:R-:W1:Y:S03]  /*0470*/  FENCE.VIEW.ASYNC.S ;  /* 0x00000000000073c6 */ /* 0x000e660000000000 */
[----:B-1----:R3:W1:Y:S08]  /*0480*/  SYNCS.EXCH.64 URZ, [UR8+0x28c50], UR4 ;  /* 0x028c5004083f75b2 */ /* 0x0026700008000100 */
[----:B------:R3:W0:Y:S01]  /*0490*/  SYNCS.EXCH.64 URZ, [UR8+0x28c60], UR6 ;  /* 0x028c6006083f75b2 */ /* 0x0006220008000100 */
[----:B------:R3:W0:Y:S01]  /*04a0*/  SYNCS.EXCH.64 URZ, [UR8+0x28c58], UR4 ;  /* 0x028c5804083f75b2 */ /* 0x0006220008000100 */
[----:B------:R3:W0:Y:S02]  /*04b0*/  SYNCS.EXCH.64 URZ, [UR8+0x28c68], UR6 ;  /* 0x028c6806083f75b2 */ /* 0x0006240008000100 */
[----:B---3--:R-:W-:Y:S01]  /*04c0*/  NOP ;  /* 0x0000000000007918 */ /* 0x008fe20000000000 */
.L_x_4680:
[----:B------:R-:W3:Y:S01]  /*04d0*/  SHFL.IDX PT, R4, R2, RZ, 0x1f ;  /* 0x00001fff02047589 */ /* 0x000ee200000e0000 */
[----:B------:R-:W-:Y:S01]  /*04e0*/  NOP ;  /* 0x0000000000007918 */ /* 0x000fe20000000000 */
[----:B---3--:R-:W-:-:S13]  /*04f0*/  ISETP.NE.AND P0, PT, R4, RZ, PT ;  /* 0x000000ff0400720c */ /* 0x008fda0003f05270 */
        /* <DEDUP_REMOVED lines=10> */
[----:B-1----:R3:W1:Y:S01]  /*05a0*/  SYNCS.EXCH.64 URZ, [UR6+0x28c70], UR4 ;  /* 0x028c7004063f75b2 */ /* 0x0026620008000100 */
[----:B------:R3:W0:Y:S01]  /*05b0*/  SYNCS.EXCH.64 URZ, [UR6+0x28c80], UR4 ;  /* 0x028c8004063f75b2 */ /* 0x0006220008000100 */
[----:B------:R3:W0:Y:S01]  /*05c0*/  SYNCS.EXCH.64 URZ, [UR6+0x28c78], UR4 ;  /* 0x028c7804063f75b2 */ /* 0x0006220008000100 */
[----:B------:R3:W0:Y:S02]  /*05d0*/  SYNCS.EXCH.64 URZ, [UR6+0x28c88], UR4 ;  /* 0x028c8804063f75b2 */ /* 0x0006240008000100 */
[----:B---3--:R-:W-:Y:S01]  /*05e0*/  NOP ;  /* 0x0000000000007918 */ /* 0x008fe20000000000 */
.L_x_4681:
        /* <DEDUP_REMOVED lines=22> */
.L_x_4682:
        /* <DEDUP_REMOVED lines=22> */
.L_x_4683:
[----:B------:R-:W-:Y:S01]  /*08b0*/  ISETP.NE.AND P0, PT, R5, RZ, PT ;  /* 0x000000ff0500720c */ /* 0x000fe20003f05270 */
[----:B------:R-:W-:Y:S01]  /*08c0*/  IMAD.MOV.U32 R37, RZ, RZ, 0x1 ;  /* 0x00000001ff257424 */ /* 0x000fe200078e00ff */
[----:B------:R-:W-:Y:S01]  /*08d0*/  NOP ;  /* 0x0000000000007918 */ /* 0x000fe20000000000 */
[----:B------:R-:W-:Y:S01]  /*08e0*/  ULDC.64 UR40, c[0x0][0x208] ;  /* 0x0000820000287ab9 */ /* 0x000fe20000000a00 */
[----:B------:R-:W-:Y:S02]  /*08f0*/  BSSY B9, `(.L_x_4684) ;  /* 0x0001a8f000097945 */ /* 0x000fe40003800000 */
[----:B------:R-:W-:Y:S01]  /*0900*/  SEL R37, R37, 0x2, !P0 ;  /* 0x0000000225257807 */ /* 0x000fe20004000000 */
[----:B012-4-:R-:W-:Y:S06]  /*0910*/  BAR.SYNC.DEFER_BLOCKING 0x0 ;  /* 0x0000000000007b1d */ /* 0x017fec0000010000 */
[----:B------:R-:W-:Y:S05]  /*0920*/  @!P0 BRA `(.L_x_4685) ;  /* 0x0000013000b48947 */ /* 0x000fea0003800000 */
.L_x_4686:
        /* <DEDUP_REMOVED lines=20> */
[----:B------:R-:W-:Y:S01]  /*0a70*/  IMAD.MOV.U32 R184, RZ, RZ, RZ ;  /* 0x000000ffffb87224 */ /* 0x000fe200078e00ff */
[----:B------:R-:W-:Y:S01]  /*0a80*/  MOV R221, 0x40 ;  /* 0x0000004000dd7802 */ /* 0x000fe20000000f00 */
[----:B------:R-:W-:Y:S01]  /*0a90*/  IMAD.MOV.U32 R190, RZ, RZ, RZ ;  /* 0x000000ffffbe7224 */ /* 0x000fe200078e00ff */
[----:B------:R-:W-:Y:S02]  /*0aa0*/  SHF.R.S32.HI R0, RZ, 0x1f, R20 ;  /* 0x0000001fff007819 */ /* 0x000fe40000011414 */
[----:B------:R-:W-:Y:S02]  /*0ab0*/  CS2R R18, SRZ ;  /* 0x0000000000127805 */ /* 0x000fe4000001ff00 */
[CC--:B------:R-:W-:Y:S02]  /*0ac0*/  LEA.HI R3, R0.reuse, R20.reuse, RZ, 0x7 ;  /* 0x0000001400037211 */ /* 0x0c0fe400078f38ff */
[----:B------:R-:W-:-:S02]  /*0ad0*/  LEA.HI R6, R0, R20, RZ, 0x4 ;  /* 0x0000001400067211 */ /* 0x000fc400078f20ff */
[----:B------:R-:W-:Y:S02]  /*0ae0*/  LOP3.LUT R4, R3, 0xffffff80, RZ, 0xc0, !PT ;  /* 0xffffff8003047812 */ /* 0x000fe400078ec0ff */
[----:B------:R-:W-:Y:S02]  /*0af0*/  LOP3.LUT R5, R6, 0xfffffff0, RZ, 0xc0, !PT ;  /* 0xfffffff006057812 */ /* 0x000fe400078ec0ff */
[----:B------:R-:W-:Y:S01]  /*0b00*/  LEA.HI R7, R0, R20, RZ, 0x5 ;  /* 0x0000001400077211 */ /* 0x000fe200078f28ff */
[C---:B------:R-:W-:Y:S01]  /*0b10*/  IMAD.IADD R4, R20.reuse, 0x1, -R4 ;  /* 0x0000000114047824 */ /* 0x040fe200078e0a04 */
[----:B------:R-:W-:Y:S01]  /*0b20*/  SHF.R.S32.HI R11, RZ, 0x4, R6 ;  /* 0x00000004ff0b7819 */ /* 0x000fe20000011406 */
[----:B------:R-:W-:Y:S01]  /*0b30*/  IMAD.IADD R9, R20, 0x1, -R5 ;  /* 0x0000000114097824 */ /* 0x000fe200078e0a05 */
[----:B------:R-:W-:Y:S02]  /*0b40*/  SHF.R.S32.HI R228, RZ, 0x5, R7 ;  /* 0x00000005ffe47819 */ /* 0x000fe40000011407 */
[----:B------:R-:W-:-:S02]  /*0b50*/  SHF.R.S32.HI R5, RZ, 0x1f, R4 ;  /* 0x0000001fff057819 */ /* 0x000fc40000011404 */
[----:B------:R-:W-:Y:S02]  /*0b60*/  SHF.R.S32.HI R13, RZ, 0x1f, R7 ;  /* 0x0000001fff0d7819 */ /* 0x000fe40000011407 */
[----:B------:R-:W-:Y:S02]  /*0b70*/  SHF.R.S32.HI R8, RZ, 0x1f, R9 ;  /* 0x0000001fff087819 */ /* 0x000fe40000011409 */
[----:B------:R-:W-:Y:S02]  /*0b80*/  LEA.HI R7, R6, R11, RZ, 0x1 ;  /* 0x0000000b06077211 */ /* 0x000fe400078f08ff */
[----:B------:R-:W-:Y:S02]  /*0b90*/  LEA.HI R6, R5, R4, RZ, 0x2 ;  /* 0x0000000405067211 */ /* 0x000fe400078f10ff */
[----:B------:R-:W-:Y:S02]  /*0ba0*/  LEA.HI R10, R8, R9, RZ, 0x3 ;  /* 0x00000009080a7211 */ /* 0x000fe400078f18ff */
[----:B------:R-:W-:-:S02]  /*0bb0*/  LOP3.LUT R14, R7, 0x1ffffffe, RZ, 0xc0, !PT ;  /* 0x1ffffffe070e7812 */ /* 0x000fc400078ec0ff */
[--C-:B------:R-:W-:Y:S02]  /*0bc0*/  SHF.R.S32.HI R7, RZ, 0x2, R6.reuse ;  /* 0x00000002ff077819 */ /* 0x100fe40000011406 */
[----:B------:R-:W-:Y:S01]  /*0bd0*/  SHF.R.S32.HI R8, RZ, 0x1f, R6 ;  /* 0x0000001fff087819 */ /* 0x000fe20000011406 */
[----:B------:R-:W-:Y:S01]  /*0be0*/  IMAD.IADD R14, R11, 0x1, -R14 ;  /* 0x000000010b0e7824 */ /* 0x000fe200078e0a0e */
[----:B------:R-:W-:Y:S02]  /*0bf0*/  LEA.HI R13, R13, R228, RZ, 0x2 ;  /* 0x000000e40d0d7211 */ /* 0x000fe400078f10ff */
[----:B------:R-:W-:Y:S01]  /*0c00*/  LOP3.LUT R12, R10, 0xfffffff8, RZ, 0xc0, !PT ;  /* 0xfffffff80a0c7812 */ /* 0x000fe200078ec0ff */
[----:B------:R-:W-:Y:S01]  /*0c10*/  IMAD.SHL.U32 R14, R14, 0x8, RZ ;  /* 0x000000080e0e7824 */ /* 0x000fe200078e00ff */
[----:B------:R-:W-:Y:S01]  /*0c20*/  LEA.HI R8, R8, R7, RZ, 0x3 ;  /* 0x0000000708087211 */ /* 0x000fe200078f18ff */
[----:B------:R-:W-:Y:S01]  /*0c30*/  IMAD.SHL.U32 R10, R10, 0x40, RZ ;  /* 0x000000400a0a7824 */ /* 0x000fe200078e00ff */
[----:B------:R-:W-:-:S02]  /*0c40*/  SHF.R.S32.HI R15, RZ, 0x7, R3 ;  /* 0x00000007ff0f7819 */ /* 0x000fc40000011403 */
[----:B------:R-:W-:Y:S02]  /*0c50*/  LOP3.LUT R13, R13, 0x3ffffc, RZ, 0xc0, !PT ;  /* 0x003ffffc0d0d7812 */ /* 0x000fe400078ec0ff */
[----:B------:R-:W-:Y:S01]  /*0c60*/  IADD3 R12, R9, -R12, RZ ;  /* 0x8000000c090c7210 */ /* 0x000fe20007ffe0ff */
[----:B------:R-:W-:Y:S01]  /*0c70*/  IMAD R16, R15, 0x100, R9 ;  /* 0x000001000f107824 */ /* 0x000fe200078e0209 */
[----:B------:R-:W-:Y:S01]  /*0c80*/  LOP3.LUT R8, R8, 0xfffffff8, RZ, 0xc0, !PT ;  /* 0xfffffff808087812 */ /* 0x000fe200078ec0ff */
[----:B------:R-:W-:Y:S01]  /*0c90*/  IMAD.IADD R13, R228, 0x1, -R13 ;  /* 0x00000001e40d7824 */ /* 0x000fe200078e0a0d */
[----:B------:R-:W-:Y:S01]  /*0ca0*/  LEA.HI R5, R5, R4, RZ, 0x5 ;  /* 0x0000000405057211 */ /* 0x000fe200078f28ff */
[----:B------:R-:W-:Y:S01]  /*0cb0*/  IMAD.SHL.U32 R9, R12, 0x40, RZ ;  /* 0x000000400c097824 */ /* 0x000fe200078e00ff */
[----:B------:R-:W-:Y:S01]  /*0cc0*/  LOP3.LUT R11, R6, 0x7ffffffc, RZ, 0xc0, !PT ;  /* 0x7ffffffc060b7812 */ /* 0x000fe200078ec0ff */
[----:B------:R-:W-:Y:S01]  /*0cd0*/  IMAD R13, R13, 0x10, R16 ;  /* 0x000000100d0d7824 */ /* 0x000fe200078e0210 */
[----:B------:R-:W-:-:S02]  /*0ce0*/  IADD3 R8, R7, -R8, RZ ;  /* 0x8000000807087210 */ /* 0x000fc40007ffe0ff */
[----:B------:R-:W-:Y:S01]  /*0cf0*/  SHF.R.S32.HI R5, RZ, 0x5, R5 ;  /* 0x00000005ff057819 */ /* 0x000fe20000011405 */
[----:B------:R-:W-:Y:S01]  /*0d00*/  IMAD.IADD R11, R4, 0x1, -R11 ;  /* 0x00000001040b7824 */ /* 0x000fe200078e0a0b */
[CC--:B------:R-:W-:Y:S01]  /*0d10*/  LEA.HI R4, R0.reuse, R20.reuse, RZ, 0x3 ;  /* 0x0000001400047211 */ /* 0x0c0fe200078f18ff */
[----:B------:R-:W-:Y:S01]  /*0d20*/  IMAD.U32 R7, R13, 0x40, R14 ;  /* 0x000000400d077824 */ /* 0x000fe200078e000e */
[----:B------:R-:W-:Y:S01]  /*0d30*/  LEA.HI R0, R0, R20, RZ, 0x2 ;  /* 0x0000001400007211 */ /* 0x000fe200078f10ff */
[----:B------:R-:W-:Y:S01]  /*0d40*/  IMAD R193, R5, 0x10, R8 ;  /* 0x0000001005c17824 */ /* 0x000fe200078e0208 */
[----:B------:R-:W-:Y:S01]  /*0d50*/  LOP3.LUT R9, R9, 0x1c0, RZ, 0xc0, !PT ;  /* 0x000001c009097812 */ /* 0x000fe200078ec0ff */
[----:B------:R-:W-:Y:S01]  /*0d60*/  IMAD.SHL.U32 R192, R11, 0x2, RZ ;  /* 0x000000020bc07824 */ /* 0x000fe200078e00ff */
[----:B------:R-:W-:Y:S01]  /*0d70*/  SHF.R.S32.HI R5, RZ, 0x3, R4 ;  /* 0x00000003ff057819 */ /* 0x000fe20000011404 */
[----:B------:R0:W-:Y:S01]  /*0d80*/  STL [R1+0x60], R7 ;  /* 0x0000600701007387 */ /* 0x0001e20000100800 */
[----:B------:R-:W-:-:S02]  /*0d90*/  SHF.R.S32.HI R186, RZ, 0x2, R0 ;  /* 0x00000002ffba7819 */ /* 0x000fc40000011400 */
[----:B------:R-:W-:Y:S01]  /*0da0*/  SHF.R.S32.HI R5, RZ, 0x1f, R0 ;  /* 0x0000001fff057819 */ /* 0x000fe20000011400 */
[----:B------:R-:W-:Y:S01]  /*0db0*/  STL [R1+0x48], RZ ;  /* 0x000048ff01007387 */ /* 0x000fe20000100800 */
[----:B------:R-:W-:Y:S02]  /*0dc0*/  LOP3.LUT R14, R9, 0x8, R14, 0xf8, !PT ;  /* 0x00000008090e7812 */ /* 0x000fe400078ef80e */
[----:B------:R-:W-:Y:S02]  /*0dd0*/  LOP3.LUT R4, R4, 0xfffffff8, RZ, 0xc0, !PT ;  /* 0xfffffff804047812 */ /* 0x000fe400078ec0ff */
[----:B------:R-:W-:Y:S02]  /*0de0*/  LOP3.LUT R0, R0, 0xfffffffc, RZ, 0xc0, !PT ;  /* 0xfffffffc00007812 */ /* 0x000fe400078ec0ff */
[----:B------:R-:W-:Y:S02]  /*0df0*/  SHF.R.U32.HI R9, RZ, 0x3, R9 ;  /* 0x00000003ff097819 */ /* 0x000fe40000011609 */
[----:B0-----:R-:W-:Y:S01]  /*0e00*/  LOP3.LUT R7, R10, 0x7ffffe00, RZ, 0xc0, !PT ;  /* 0x7ffffe000a077812 */ /* 0x001fe200078ec0ff */
[----:B------:R-:W-:Y:S01]  /*0e10*/  IMAD.IADD R10, R20, 0x1, -R4 ;  /* 0x00000001140a7824 */ /* 0x000fe200078e0a04 */
[----:B------:R-:W-:Y:S01]  /*0e20*/  LOP3.LUT R14, R14, R9, RZ, 0x3c, !PT ;  /* 0x000000090e0e7212 */ /* 0x000fe200078e3cff */
[----:B------:R-:W-:Y:S01]  /*0e30*/  IMAD.IADD R8, R20, 0x1, -R0 ;  /* 0x0000000114087824 */ /* 0x000fe200078e0a00 */
[----:B------:R-:W-:Y:S01]  /*0e40*/  LEA.HI R3, R3, R15, RZ, 0x1 ;  /* 0x0000000f03037211 */ /* 0x000fe200078f08ff */
[----:B------:R-:W-:Y:S01]  /*0e50*/  VIADD R9, R186, 0x20 ;  /* 0x00000020ba097836 */ /* 0x000fe20000000000 */
[----:B------:R-:W-:Y:S01]  /*0e60*/  LEA.HI R5, R5, R186, RZ, 0x3 ;  /* 0x000000ba05057211 */ /* 0x000fe200078f18ff */
[----:B------:R-:W-:Y:S01]  /*0e70*/  IMAD.SHL.U32 R196, R10, 0x8, RZ ;  /* 0x000000080ac47824 */ /* 0x000fe200078e00ff */
[C---:B------:R-:W-:Y:S01]  /*0e80*/  SHF.L.U32 R16, R8.reuse, 0x3, RZ ;  /* 0x0000000308107819 */ /* 0x040fe200000006ff */
[----:B------:R-:W-:Y:S01]  /*0e90*/  IMAD.SHL.U32 R4, R9, 0x40, RZ ;  /* 0x0000004009047824 */ /* 0x000fe200078e00ff */
[----:B------:R-:W-:Y:S01]  /*0ea0*/  LOP3.LUT R3, R3, 0xfffffe, RZ, 0xc0, !PT ;  /* 0x00fffffe03037812 */ /* 0x000fe200078ec0ff */
[----:B------:R-:W-:Y:S01]  /*0eb0*/  IMAD.SHL.U32 R188, R8, 0x4, RZ ;  /* 0x0000000408bc7824 */ /* 0x000fe200078e00ff */
[----:B------:R-:W-:Y:S01]  /*0ec0*/  SHF.R.S32.HI R6, RZ, 0x1f, R9 ;  /* 0x0000001fff067819 */ /* 0x000fe20000011409 */
[----:B------:R-:W-:Y:S01]  /*0ed0*/  VIADD R34, R196, 0xc0 ;  /* 0x000000c0c4227836 */ /* 0x000fe20000000000 */
[----:B------:R-:W-:Y:S01]  /*0ee0*/  LOP3.LUT R5, R5, 0xfffffff8, RZ, 0xc0, !PT ;  /* 0xfffffff805057812 */ /* 0x000fe200078ec0ff */
[----:B------:R-:W-:Y:S01]  /*0ef0*/  VIADD R214, R16, 0x40 ;  /* 0x0000004010d67836 */ /* 0x000fe20000000000 */
[C---:B------:R-:W-:Y:S01]  /*0f00*/  IADD3 R35, R196.reuse, 0x80, RZ ;  /* 0x00000080c4237810 */ /* 0x040fe20007ffe0ff */
[----:B------:R-:W-:Y:S01]  /*0f10*/  VIADD R33, R196, 0x100 ;  /* 0x00000100c4217836 */ /* 0x000fe20000000000 */
[----:B------:R-:W-:Y:S01]  /*0f20*/  LEA.HI R6, R6, R9, RZ, 0x3 ;  /* 0x0000000906067211 */ /* 0x000fe200078f18ff */
[----:B------:R-:W-:Y:S01]  /*0f30*/  IMAD.IADD R3, R15, 0x1, -R3 ;  /* 0x000000010f037824 */ /* 0x000fe200078e0a03 */
[----:B------:R-:W-:Y:S01]  /*0f40*/  LOP3.LUT R4, R4, 0x1c0, RZ, 0xc0, !PT ;  /* 0x000001c004047812 */ /* 0x000fe200078ec0ff */
[----:B------:R-:W-:Y:S01]  /*0f50*/  VIADD R32, R196, 0x140 ;  /* 0x00000140c4207836 */ /* 0x000fe20000000000 */
[----:B------:R-:W-:Y:S01]  /*0f60*/  SHF.R.S32.HI R37, RZ, 0x1f, R35 ;  /* 0x0000001fff257819 */ /* 0x000fe20000011423 */
[----:B------:R-:W-:Y:S01]  /*0f70*/  VIADD R212, R16, 0x60 ;  /* 0x0000006010d47836 */ /* 0x000fe20000000000 */
[----:B------:R-:W-:Y:S01]  /*0f80*/  LEA.HI R0, R8, R8, RZ, 0x1 ;  /* 0x0000000808007211 */ /* 0x000fe200078f08ff */
[----:B------:R-:W-:Y:S01]  /*0f90*/  VIADD R36, R196, 0x40 ;  /* 0x00000040c4247836 */ /* 0x000fe20000000000 */
[----:B------:R-:W-:Y:S01]  /*0fa0*/  IADD3 R211, R16, 0x80, RZ ;  /* 0x0000008010d37810 */ /* 0x000fe20007ffe0ff */
[----:B------:R-:W-:Y:S01]  /*0fb0*/  VIADD R30, R196, 0x180 ;  /* 0x00000180c41e7836 */ /* 0x000fe20000000000 */
[----:B------:R-:W-:Y:S01]  /*0fc0*/  SHF.R.S32.HI R35, RZ, 0x1f, R34 ;  /* 0x0000001fff237819 */ /* 0x000fe20000011422 */
[----:B------:R-:W-:Y:S01]  /*0fd0*/  VIADD R195, R188, 0x10 ;  /* 0x00000010bcc37836 */ /* 0x000fe20000000000 */
[----:B------:R-:W-:Y:S01]  /*0fe0*/  SHF.R.S32.HI R34, RZ, 0x1f, R33 ;  /* 0x0000001fff227819 */ /* 0x000fe20000011421 */
[----:B------:R-:W-:Y:S01]  /*0ff0*/  VIADD R28, R196, 0x1c0 ;  /* 0x000001c0c41c7836 */ /* 0x000fe20000000000 */
[----:B------:R-:W-:Y:S01]  /*1000*/  SHF.L.U32 R215, R3, 0x8, RZ ;  /* 0x0000000803d77819 */ /* 0x000fe200000006ff */
[----:B------:R-:W-:Y:S01]  /*1010*/  IMAD.IADD R191, R186, 0x1, -R5 ;  /* 0x00000001babf7824 */ /* 0x000fe200078e0a05 */
[----:B------:R-:W-:Y:S01]  /*1020*/  SHF.R.S32.HI R5, RZ, 0x1f, R214 ;  /* 0x0000001fff057819 */ /* 0x000fe200000114d6 */
[----:B------:R-:W-:Y:S01]  /*1030*/  IMAD.SHL.U32 R6, R6, 0x40, RZ ;  /* 0x0000004006067824 */ /* 0x000fe200078e00ff */
[----:B------:R-:W-:Y:S01]  /*1040*/  SHF.R.S32.HI R33, RZ, 0x1f, R32 ;  /* 0x0000001fff217819 */ /* 0x000fe20000011420 */
[----:B------:R-:W-:Y:S01]  /*1050*/  VIADD R210, R16, 0xa0 ;  /* 0x000000a010d27836 */ /* 0x000fe20000000000 */
[----:B------:R-:W-:Y:S01]  /*1060*/  LOP3.LUT R3, R4, 0x38, R16, 0xf8, !PT ;  /* 0x0000003804037812 */ /* 0x000fe200078ef810 */
[C---:B------:R-:W-:Y:S01]  /*1070*/  VIADD R207, R16.reuse, 0xc0 ;  /* 0x000000c010cf7836 */ /* 0x040fe20000000000 */
[----:B------:R-:W-:Y:S01]  /*1080*/  SHF.R.U32.HI R24, RZ, 0x3, R4 ;  /* 0x00000003ff187819 */ /* 0x000fe20000011604 */
[C---:B------:R-:W-:Y:S01]  /*1090*/  VIADD R206, R16.reuse, 0xe0 ;  /* 0x000000e010ce7836 */ /* 0x040fe20000000000 */
[----:B------:R-:W-:Y:S01]  /*10a0*/  SHF.R.S32.HI R9, RZ, 0x1f, R212 ;  /* 0x0000001fff097819 */ /* 0x000fe200000114d4 */
[C---:B------:R-:W-:Y:S01]  /*10b0*/  VIADD R205, R16.reuse, 0x100 ;  /* 0x0000010010cd7836 */ /* 0x040fe20000000000 */
[----:B------:R-:W-:Y:S01]  /*10c0*/  SHF.R.S32.HI R38, RZ, 0x1f, R36 ;  /* 0x0000001fff267819 */ /* 0x000fe20000011424 */
[C---:B------:R-:W-:Y:S01]  /*10d0*/  VIADD R204, R16.reuse, 0x120 ;  /* 0x0000012010cc7836 */ /* 0x040fe20000000000 */
[----:B------:R-:W-:Y:S01]  /*10e0*/  SHF.R.S32.HI R32, RZ, 0x1f, R30 ;  /* 0x0000001fff207819 */ /* 0x000fe2000001141e */
[----:B------:R-:W-:Y:S01]  /*10f0*/  VIADD R203, R16, 0x140 ;  /* 0x0000014010cb7836 */ /* 0x000fe20000000000 */
[----:B------:R-:W-:Y:S01]  /*1100*/  LOP3.LUT R0, R0, 0x1ffffffe, RZ, 0xc0, !PT ;  /* 0x1ffffffe00007812 */ /* 0x000fe200078ec0ff */
[----:B------:R-:W-:Y:S01]  /*1110*/  IMAD R7, R228, 0x400, R7 ;  /* 0x00000400e4077824 */ /* 0x000fe200078e0207 */
[----:B------:R-:W-:Y:S01]  /*1120*/  SHF.R.S32.HI R4, RZ, 0x1f, R211 ;  /* 0x0000001fff047819 */ /* 0x000fe200000114d3 */
[----:B------:R-:W-:Y:S01]  /*1130*/  VIADD R201, R16, 0x180 ;  /* 0x0000018010c97836 */ /* 0x000fe20000000000 */
[----:B------:R-:W-:Y:S01]  /*1140*/  SHF.R.S32.HI R36, RZ, 0x1f, R195 ;  /* 0x0000001fff247819 */ /* 0x000fe200000114c3 */
[----:B------:R-:W-:Y:S01]  /*1150*/  IMAD.IADD R0, R8, 0x1, -R0 ;  /* 0x0000000108007824 */ /* 0x000fe200078e0a00 */
[----:B------:R-:W-:Y:S01]  /*1160*/  SHF.R.S32.HI R30, RZ, 0x1f, R28 ;  /* 0x0000001fff1e7819 */ /* 0x000fe2000001141c */
[----:B------:R-:W-:Y:S01]  /*1170*/  IMAD.IADD R7, R7, 0x1, R14 ;  /* 0x0000000107077824 */ /* 0x000fe200078e020e */
[----:B------:R-:W-:Y:S01]  /*1180*/  SHF.L.U64.HI R28, R214, 0x1, R5 ;  /* 0x00000001d61c7819 */ /* 0x000fe20000010205 */
[----:B------:R-:W-:Y:S01]  /*1190*/  STL [R1+0x50], R36 ;  /* 0x0000502401007387 */ /* 0x000fe20000100800 */
[----:B------:R-:W-:Y:S01]  /*11a0*/  LOP3.LUT R6, R6, 0xfffffe00, RZ, 0xc0, !PT ;  /* 0xfffffe0006067812 */ /* 0x000fe200078ec0ff */
[----:B------:R-:W-:Y:S01]  /*11b0*/  VIADD R200, R16, 0x1a0 ;  /* 0x000001a010c87836 */ /* 0x000fe20000000000 */
[----:B------:R-:W-:Y:S01]  /*11c0*/  SHF.L.U64.HI R5, R212, 0x1, R9 ;  /* 0x00000001d4057819 */ /* 0x000fe20000010209 */
[----:B------:R-:W-:Y:S01]  /*11d0*/  STL [R1], R28 ;  /* 0x0000001c01007387 */ /* 0x000fe20000100800 */
[----:B------:R-:W-:Y:S01]  /*11e0*/  SHF.L.U64.HI R4, R211, 0x1, R4 ;  /* 0x00000001d3047819 */ /* 0x000fe20000010204 */
[C---:B------:R-:W-:Y:S01]  /*11f0*/  VIADD R227, R16.reuse, 0x1c0 ;  /* 0x000001c010e37836 */ /* 0x040fe20000000000 */
[----:B------:R-:W-:Y:S01]  /*1200*/  SHF.R.S32.HI R13, RZ, 0x1f, R210 ;  /* 0x0000001fff0d7819 */ /* 0x000fe200000114d2 */
[----:B------:R-:W-:Y:S01]  /*1210*/  STL [R1+0x5c], R6 ;  /* 0x00005c0601007387 */ /* 0x000fe20000100800 */
[----:B------:R-:W-:Y:S01]  /*1220*/  SHF.R.S32.HI R8, RZ, 0x1f, R207 ;  /* 0x0000001fff087819 */ /* 0x000fe200000114cf */
[C---:B------:R-:W-:Y:S01]  /*1230*/  VIADD R223, R16.reuse, 0x1e0 ;  /* 0x000001e010df7836 */ /* 0x040fe20000000000 */
[----:B------:R-:W-:Y:S01]  /*1240*/  SHF.R.S32.HI R15, RZ, 0x1f, R206 ;  /* 0x0000001fff0f7819 */ /* 0x000fe200000114ce */
[----:B------:R0:W-:Y:S01]  /*1250*/  STL [R1+0x4], R5 ;  /* 0x0000040501007387 */ /* 0x0001e20000100800 */
[----:B------:R-:W-:Y:S01]  /*1260*/  SHF.R.S32.HI R10, RZ, 0x1f, R205 ;  /* 0x0000001fff0a7819 */ /* 0x000fe200000114cd */
[----:B------:R-:W-:Y:S01]  /*1270*/  IMAD R216, R7, 0x2, R2 ;  /* 0x0000000207d87824 */ /* 0x000fe200078e0202 */
[----:B------:R-:W-:Y:S01]  /*1280*/  SHF.R.S32.HI R21, RZ, 0x1f, R204 ;  /* 0x0000001fff157819 */ /* 0x000fe200000114cc */
[----:B------:R1:W-:Y:S01]  /*1290*/  STL [R1+0x8], R4 ;  /* 0x0000080401007387 */ /* 0x0003e20000100800 */
[----:B------:R-:W-:Y:S01]  /*12a0*/  IADD3 R202, R16, 0x160, RZ ;  /* 0x0000016010ca7810 */ /* 0x000fe20007ffe0ff */
[----:B------:R-:W-:Y:S01]  /*12b0*/  VIADD R222, R216, 0x26800 ;  /* 0x00026800d8de7836 */ /* 0x000fe20000000000 */
[----:B------:R-:W-:Y:S01]  /*12c0*/  R2P PR, R12, 0x6 ;  /* 0x000000060c007804 */ /* 0x000fe20000000000 */
[----:B------:R-:W-:Y:S01]  /*12d0*/  VIADD R217, R216, 0x26820 ;  /* 0x00026820d8d97836 */ /* 0x000fe20000000000 */
[----:B------:R-:W-:Y:S01]  /*12e0*/  SHF.R.S32.HI R12, RZ, 0x1f, R203 ;  /* 0x0000001fff0c7819 */ /* 0x000fe200000114cb */
[----:B------:R-:W-:Y:S01]  /*12f0*/  VIADD R23, R16, 0x20 ;  /* 0x0000002010177836 */ /* 0x000fe20000000000 */
[----:B0-----:R-:W-:Y:S01]  /*1300*/  SHF.L.U64.HI R5, R210, 0x1, R13 ;  /* 0x00000001d2057819 */ /* 0x001fe2000001020d */
[----:B------:R-:W-:Y:S01]  /*1310*/  IMAD R229, R0, 0x8, R193 ;  /* 0x0000000800e57824 */ /* 0x000fe200078e02c1 */
[----:B------:R-:W-:-:S02]  /*1320*/  SHF.R.S32.HI R29, RZ, 0x1f, R202 ;  /* 0x0000001fff1d7819 */ /* 0x000fc400000114ca */
[----:B-1----:R-:W-:Y:S01]  /*1330*/  SHF.L.U64.HI R4, R207, 0x1, R8 ;  /* 0x00000001cf047819 */ /* 0x002fe20000010208 */
[----:B------:R0:W-:Y:S01]  /*1340*/  STL [R1+0xc], R5 ;  /* 0x00000c0501007387 */ /* 0x0001e20000100800 */
[----:B------:R-:W-:Y:S02]  /*1350*/  SHF.L.U64.HI R8, R206, 0x1, R15 ;  /* 0x00000001ce087819 */ /* 0x000fe4000001020f */
[----:B------:R-:W-:Y:S01]  /*1360*/  SHF.R.S32.HI R14, RZ, 0x1f, R201 ;  /* 0x0000001fff0e7819 */ /* 0x000fe200000114c9 */
[----:B------:R1:W-:Y:S01]  /*1370*/  STL [R1+0x10], R4 ;  /* 0x0000100401007387 */ /* 0x0003e20000100800 */
[----:B------:R-:W-:Y:S02]  /*1380*/  SHF.R.S32.HI R31, RZ, 0x1f, R200 ;  /* 0x0000001fff1f7819 */ /* 0x000fe400000114c8 */
[----:B------:R-:W-:Y:S01]  /*1390*/  SHF.R.S32.HI R20, RZ, 0x1f, R227 ;  /* 0x0000001fff147819 */ /* 0x000fe200000114e3 */
[----:B------:R2:W-:Y:S01]  /*13a0*/  STL [R1+0x14], R8 ;  /* 0x0000140801007387 */ /* 0x0005e20000100800 */
[----:B------:R-:W-:-:S02]  /*13b0*/  SHF.R.S32.HI R22, RZ, 0x1f, R223 ;  /* 0x0000001fff167819 */ /* 0x000fc400000114df */
[----:B0-----:R-:W-:Y:S02]  /*13c0*/  SHF.L.U64.HI R5, R205, 0x1, R10 ;  /* 0x00000001cd057819 */ /* 0x001fe4000001020a */
[----:B------:R-:W-:Y:S02]  /*13d0*/  LOP3.LUT R3, R6, R3, R24, 0xf6, !PT ;  /* 0x0000000306037212 */ /* 0x000fe400078ef618 */
[----:B-1----:R-:W-:Y:S01]  /*13e0*/  SHF.L.U64.HI R4, R204, 0x1, R21 ;  /* 0x00000001cc047819 */ /* 0x002fe20000010215 */
[----:B------:R0:W-:Y:S01]  /*13f0*/  STL [R1+0x18], R5 ;  /* 0x0000180501007387 */ /* 0x0001e20000100800 */
[----:B------:R-:W-:Y:S01]  /*1400*/  SHF.L.U64.HI R7, R200, 0x1, R31 ;  /* 0x00000001c8077819 */ /* 0x000fe2000001021f */
[----:B------:R-:W-:Y:S01]  /*1410*/  IMAD R3, R3, 0x2, R2 ;  /* 0x0000000203037824 */ /* 0x000fe200078e0202 */
[----:B--2---:R-:W-:Y:S01]  /*1420*/  SHF.L.U64.HI R8, R203, 0x1, R12 ;  /* 0x00000001cb087819 */ /* 0x004fe2000001020c */
[----:B------:R1:W-:Y:S01]  /*1430*/  STL [R1+0x1c], R4 ;  /* 0x00001c0401007387 */ /* 0x0003e20000100800 */
[----:B------:R-:W-:-:S02]  /*1440*/  SEL R221, R221, 0xffffffc0, !P2 ;  /* 0xffffffc0dddd7807 */ /* 0x000fc40005000000 */
[C---:B------:R-:W-:Y:S01]  /*1450*/  @P1 IADD3 R217, R222.reuse, -0x20, RZ ;  /* 0xffffffe0ded91810 */ /* 0x040fe20007ffe0ff */
[----:B------:R-:W-:Y:S01]  /*1460*/  STL [R1+0x20], R8 ;  /* 0x0000200801007387 */ /* 0x000fe20000100800 */
[----:B------:R-:W-:Y:S01]  /*1470*/  SHF.R.S32.HI R17, RZ, 0x1f, R16 ;  /* 0x0000001fff117819 */ /* 0x000fe20000011410 */
[----:B------:R-:W-:Y:S01]  /*1480*/  IMAD.IADD R222, R222, 0x1, R221 ;  /* 0x00000001dede7824 */ /* 0x000fe200078e02dd */
[----:B0-----:R-:W-:Y:S01]  /*1490*/  SHF.L.U64.HI R5, R202, 0x1, R29 ;  /* 0x00000001ca057819 */ /* 0x001fe2000001021d */
[----:B------:R-:W-:Y:S01]  /*14a0*/  IMAD.IADD R221, R221, 0x1, R217 ;  /* 0x00000001dddd7824 */ /* 0x000fe200078e02d9 */
[----:B------:R-:W-:Y:S02]  /*14b0*/  SHF.R.S32.HI R194, RZ, 0x1f, R23 ;  /* 0x0000001fffc27819 */ /* 0x000fe40000011417 */
[----:B-1----:R-:W-:Y:S01]  /*14c0*/  SHF.L.U64.HI R4, R201, 0x1, R14 ;  /* 0x00000001c9047819 */ /* 0x002fe2000001020e */
[----:B------:R0:W-:Y:S04]  /*14d0*/  STL [R1+0x24], R5 ;  /* 0x0000240501007387 */ /* 0x0001e80000100800 */
[----:B------:R1:W-:Y:S04]  /*14e0*/  STL [R1+0x28], R4 ;  /* 0x0000280401007387 */ /* 0x0003e80000100800 */
[----:B------:R2:W-:Y:S01]  /*14f0*/  STL [R1+0x2c], R7 ;  /* 0x00002c0701007387 */ /* 0x0005e20000100800 */
[----:B0-----:R-:W-:-:S02]  /*1500*/  SHF.L.U64.HI R5, R227, 0x1, R20 ;  /* 0x00000001e3057819 */ /* 0x001fc40000010214 */
[----:B-1----:R-:W-:-:S03]  /*1510*/  SHF.L.U64.HI R4, R223, 0x1, R22 ;  /* 0x00000001df047819 */ /* 0x002fc60000010216 */
[----:B------:R2:W-:Y:S04]  /*1520*/  STL [R1+0x30], R5 ;  /* 0x0000300501007387 */ /* 0x0005e80000100800 */
[----:B------:R2:W-:Y:S04]  /*1530*/  STL [R1+0x34], R4 ;  /* 0x0000340401007387 */ /* 0x0005e80000100800 */
[----:B------:R2:W-:Y:S02]  /*1540*/  STL [R1+0x54], R3 ;  /* 0x0000540301007387 */ /* 0x0005e40000100800 */
.L_x_4833:
[----:B01234-:R-:W0:Y:S01]  /*1550*/  LDC.64 R4, c[0x0][0xc88] ;  /* 0x00032200ff047b82 */ /* 0x01fe220000000a00 */
        /* <DEDUP_REMOVED lines=21> */
[----:B------:R1:W-:Y:S01]  /*16b0*/  STL [R1+0x3c], R31 ;  /* 0x00003c1f01007387 */ /* 0x0003e20000100800 */
        /* <DEDUP_REMOVED lines=8> */
[----:B------:R-:W-:-:S03]  /*1740*/  @P1 IADD3.X R7, R30, UR9, RZ, P2, !PT ;  /* 0x000000091e071c10 */ /* 0x000fc600097fe4ff */
[----:B------:R1:W-:Y:S01]  /*1750*/  STL [R1+0x38], R26 ;  /* 0x0000381a01007387 */ /* 0x0003e20000100800 */
[----:B------:R-:W-:Y:S01]  /*1760*/  UISETP.NE.U32.AND UP0, UPT, UR4, URZ, UPT ;  /* 0x0000003f0400728c */ /* 0x000fe2000bf05070 */
[----:B------:R-:W-:Y:S02]  /*1770*/  ULDC.64 UR8, c[0x0][0xa20] ;  /* 0x0002880000087ab9 */ /* 0x000fe40000000a00 */
[----:B------:R1:W5:Y:S01]  /*1780*/  @P1 LDG.E R197, desc[UR40][R6.64] ;  /* 0x0000002806c51981 */ /* 0x000362000c1e1900 */
[----:B------:R-:W-:Y:S01]  /*1790*/  UISETP.NE.AND.EX UP0, UPT, UR5, URZ, UPT, UP0 ;  /* 0x0000003f0500728c */ /* 0x000fe2000bf05300 */
[----:B------:R-:W-:Y:S01]  /*17a0*/  ISETP.NE.U32.AND P2, PT, RZ, UR8, PT ;  /* 0x00000008ff007c0c */ /* 0x000fe2000bf45070 */
[----:B------:R-:W-:Y:S01]  /*17b0*/  ULDC UR4, c[0x0][0x424] ;  /* 0x0001090000047ab9 */ /* 0x000fe20000000800 */
[----:B------:R-:W-:Y:S01]  /*17c0*/  ULDC UR5, c[0x0][0x2f0] ;  /* 0x0000bc0000057ab9 */ /* 0x000fe20000000800 */
[----:B------:R-:W-:Y:S01]  /*17d0*/  USEL UR4, UR4, 0x1, UP0 ;  /* 0x0000000104047887 */ /* 0x000fe20008000000 */
[----:B------:R-:W-:Y:S01]  /*17e0*/  ISETP.NE.AND.EX P2, PT, RZ, UR9, PT, P2 ;  /* 0x00000009ff007c0c */ /* 0x000fe2000bf45320 */
[----:B------:R-:W-:-:S02]  /*17f0*/  IMAD.MOV.U32 R38, RZ, RZ, R0 ;  /* 0x000000ffff267224 */ /* 0x000fc400078e0000 */
[----:B------:R-:W-:-:S03]  /*1800*/  UIMAD UR4, UR4, UR5, URZ ;  /* 0x00000005040472a4 */ /* 0x000fc6000f8e023f */
[----:B------:R-:W-:Y:S01]  /*1810*/  ULDC UR5, c[0x0][0x348] ;  /* 0x0000d20000057ab9 */ /* 0x000fe20000000800 */
[----:B-1----:R-:W-:Y:S08]  /*1820*/  @P1 BRA `(.L_x_4688) ;  /* 0x0000000000241947 */ /* 0x002ff00003800000 */
        /* <DEDUP_REMOVED lines=9> */
.L_x_4688:
[----:B------:R-:W-:Y:S02]  /*18c0*/  IMAD.U32 R27, RZ, RZ, UR5 ;  /* 0x00000005ff1b7e24 */ /* 0x000fe4000f8e00ff */
[----:B------:R-:W-:Y:S01]  /*18d0*/  IMAD.U32 R28, RZ, RZ, UR4 ;  /* 0x00000004ff1c7e24 */ /* 0x000fe2000f8e00ff */
[----:B------:R-:W-:Y:S06]  /*18e0*/  @!P2 BRA `(.L_x_4689) ;  /* 0x000000000010a947 */ /* 0x000fec0003800000 */
[----:B------:R-:W-:-:S04]  /*18f0*/  IADD3 R4, P0, R31, UR8, RZ ;  /* 0x000000081f047c10 */ /* 0x000fc8000ff1e0ff */
[----:B------:R-:W-:-:S05]  /*1900*/  IADD3.X R5, R30, UR9, RZ, P0, !PT ;  /* 0x000000091e057c10 */ /* 0x000fca00087fe4ff */
[----:B------:R0:W5:Y:S01]  /*1910*/  LDG.E R28, desc[UR40][R4.64] ;  /* 0x00000028041c7981 */ /* 0x000162000c1e1900 */
[----:B------:R-:W-:Y:S05]  /*1920*/  BRA `(.L_x_4690) ;  /* 0x0000000000107947 */ /* 0x000fea0003800000 */
.L_x_4689:
[----:B------:R-:W-:Y:S05]  /*1930*/  @!P0 BRA `(.L_x_4690) ;  /* 0x00000000000c8947 */ /* 0x000fea0003800000 */
[----:B------:R-:W2:Y:S04]  /*1940*/  LDG.E R5, desc[UR40][R8.64] ;  /* 0x0000002808057981 */ /* 0x000ea8000c1e1900 */
[----:B------:R-:W2:Y:S02]  /*1950*/  LDG.E R28, desc[UR40][R8.64+0x4] ;  /* 0x00000428081c7981 */ /* 0x000ea4000c1e1900 */
[----:B--2---:R-:W-:-:S07]  /*1960*/  IMAD.IADD R28, R28, 0x1, -R5 ;  /* 0x000000011c1c7824 */ /* 0x004fce00078e0a05 */
.L_x_4690:
[----:B------:R-:W-:Y:S01]  /*1970*/  ULDC.64 UR4, c[0x0][0xa10] ;  /* 0x0002840000047ab9 */ /* 0x000fe20000000a00 */
[----:B------:R-:W1:Y:S01]  /*1980*/  LDC R8, c[0x0][0x448] ;  /* 0x00011200ff087b82 */ /* 0x000e620000000800 */
[----:B------:R-:W-:-:S04]  /*1990*/  ISETP.NE.U32.AND P0, PT, RZ, UR4, PT ;  /* 0x00000004ff007c0c */ /* 0x000fc8000bf05070 */
[----:B------:R-:W-:Y:S01]  /*19a0*/  ISETP.NE.AND.EX P0, PT, RZ, UR5, PT, P0 ;  /* 0x00000005ff007c0c */ /* 0x000fe2000bf05300 */
[----:B------:R-:W-:-:S12]  /*19b0*/  ULDC.64 UR4, c[0x0][0xa30] ;  /* 0x00028c0000047ab9 */ /* 0x000fd80000000a00 */
[----:B0-----:R-:W0:Y:S02]  /*19c0*/  @P0 LDC.64 R4, c[0x0][0xa10] ;  /* 0x00028400ff040b82 */ /* 0x001e240000000a00 */
[----:B0-----:R-:W-:-:S05]  /*19d0*/  @P0 IMAD.WIDE R4, R38, 0x4, R4 ;  /* 0x0000000426040825 */ /* 0x001fca00078e0204 */
[----:B------:R-:W2:Y:S04]  /*19e0*/  @P0 LDG.E R0, desc[UR40][R4.64] ;  /* 0x0000002804000981 */ /* 0x000ea8000c1e1900 */
[----:B------:R0:W2:Y:S01]  /*19f0*/  @P0 LDG.E R9, desc[UR40][R4.64+0x4] ;  /* 0x0000042804090981 */ /* 0x0000a2000c1e1900 */
[----:B------:R-:W-:Y:S02]  /*1a00*/  ISETP.NE.U32.AND P1, PT, RZ, UR4, PT ;  /* 0x00000004ff007c0c */ /* 0x000fe4000bf25070 */
[----:B-----5:R-:W-:Y:S02]  /*1a10*/  MOV R24, R28 ;  /* 0x0000001c00187202 */ /* 0x020fe40000000f00 */
[----:B------:R-:W-:-:S13]  /*1a20*/  ISETP.NE.AND.EX P1, PT, RZ, UR5, PT, P1 ;  /* 0x00000005ff007c0c */ /* 0x000fda000bf25310 */
[----:B------:R-:W-:-:S04]  /*1a30*/  @P1 IADD3 R6, P2, R31, UR4, RZ ;  /* 0x000000041f061c10 */ /* 0x000fc8000ff5e0ff */
[----:B------:R-:W-:-:S05]  /*1a40*/  @P1 IADD3.X R7, R30, UR5, RZ, P2, !PT ;  /* 0x000000051e071c10 */ /* 0x000fca00097fe4ff */
[----:B------:R3:W5:Y:S01]  /*1a50*/  @P1 LDG.E R24, desc[UR40][R6.64] ;  /* 0x0000002806181981 */ /* 0x000762000c1e1900 */
[----:B-1----:R-:W-:Y:S01]  /*1a60*/  ISETP.NE.AND P1, PT, R8, 0x1, PT ;  /* 0x000000010800780c */ /* 0x002fe20003f25270 */
[----:B------:R-:W-:Y:S02]  /*1a70*/  IMAD.SHL.U32 R199, R25, 0x40, RZ ;  /* 0x0000004019c77824 */ /* 0x000fe400078e00ff */
[----:B------:R-:W-:Y:S02]  /*1a80*/  IMAD.IADD R8, R28, 0x1, -R3 ;  /* 0x000000011c087824 */ /* 0x000fe400078e0a03 */
[----:B0-----:R-:W-:Y:S02]  /*1a90*/  VIADD R4, R199, 0x3f ;  /* 0x0000003fc7047836 */ /* 0x001fe40000000000 */
[----:B------:R-:W-:-:S05]  /*1aa0*/  IMAD.MOV R39, RZ, RZ, -R8 ;  /* 0x000000ffff277224 */ /* 0x000fca00078e0a08 */
[----:B------:R-:W-:Y:S01]  /*1ab0*/  VIMNMX R39, RZ, R39, !PT ;  /* 0x00000027ff277248 */ /* 0x000fe20007fe0100 */
[----:B------:R-:W0:Y:S08]  /*1ac0*/  @P1 LDC R11, c[0x0][0x44c] ;  /* 0x00011300ff0b1b82 */ /* 0x000e300000000800 */
[----:B------:R-:W1:Y:S01]  /*1ad0*/  @P1 LDC R5, c[0x0][0x450] ;  /* 0x00011400ff051b82 */ /* 0x000e620000000800 */
[----:B--2---:R-:W-:-:S02]  /*1ae0*/  @P0 IMAD.IADD R27, R9, 0x1, -R0 ;  /* 0x00000001091b0824 */ /* 0x004fc400078e0a00 */
[----:B0-----:R-:W-:-:S04]  /*1af0*/  @P1 IMAD.HI.U32 R0, R4, R11, RZ ;  /* 0x0000000b04001227 */ /* 0x001fc800078e00ff */
[----:B------:R-:W-:Y:S01]  /*1b00*/  IMAD.IADD R198, R8, 0x1, R27 ;  /* 0x0000000108c67824 */ /* 0x000fe200078e021b */
[----:B-1----:R-:W-:-:S03]  /*1b10*/  @P1 SHF.R.U32.HI R4, RZ, R5, R0 ;  /* 0x00000005ff041219 */ /* 0x002fc60000011600 */
[C---:B------:R-:W-:Y:S01]  /*1b20*/  VIADD R0, R198.reuse, 0x3f ;  /* 0x0000003fc6007836 */ /* 0x040fe20000000000 */
[----:B------:R-:W-:-:S04]  /*1b30*/  IADD3 R40, R198, 0x40, -R197 ;  /* 0x00000040c6287810 */ /* 0x000fc80007ffe8c5 */
[----:B------:R-:W-:Y:S02]  /*1b40*/  IADD3 R4, R40, R4, RZ ;  /* 0x0000000428047210 */ /* 0x000fe40007ffe0ff */
[----:B------:R-:W-:Y:S02]  /*1b50*/  SHF.R.S32.HI R3, RZ, 0x1f, R0 ;  /* 0x0000001fff037819 */ /* 0x000fe40000011400 */
[----:B------:R-:W-:Y:S02]  /*1b60*/  SHF.R.S32.HI R5, RZ, 0x1f, R4 ;  /* 0x0000001fff057819 */ /* 0x000fe40000011404 */
[----:B------:R-:W-:Y:S02]  /*1b70*/  LEA.HI R3, R3, R0, RZ, 0x6 ;  /* 0x0000000003037211 */ /* 0x000fe400078f30ff */
[----:B------:R-:W-:Y:S02]  /*1b80*/  LEA.HI R5, R5, R4, RZ, 0x6 ;  /* 0x0000000405057211 */ /* 0x000fe400078f30ff */
[----:B------:R-:W-:-:S02]  /*1b90*/  SHF.R.S32.HI R208, RZ, 0x6, R3 ;  /* 0x00000006ffd07819 */ /* 0x000fc40000011403 */
[----:B------:R-:W-:-:S04]  /*1ba0*/  SHF.R.S32.HI R5, RZ, 0x6, R5 ;  /* 0x00000006ff057819 */ /* 0x000fc80000011405 */
[----:B------:R-:W-:-:S05]  /*1bb0*/  VIMNMX R5, R208, R5, PT ;  /* 0x00000005d0057248 */ /* 0x000fca0003fe0100 */
[----:B------:R-:W-:-:S05]  /*1bc0*/  IMAD R0, R5, 0x40, -R8 ;  /* 0x0000004005007824 */ /* 0x000fca00078e0a08 */
[----:B------:R-:W-:-:S04]  /*1bd0*/  VIMNMX R0, R0, R27, PT ;  /* 0x0000001b00007248 */ /* 0x000fc80003fe0100 */
[----:B------:R-:W-:Y:S02]  /*1be0*/  ISETP.GT.AND P0, PT, R0, R39, PT ;  /* 0x000000270000720c */ /* 0x000fe40003f04270 */
[----:B------:R-:W-:-:S05]  /*1bf0*/  SHF.R.U32.HI R39, RZ, 0x6, R39 ;  /* 0x00000006ff277819 */ /* 0x000fca0000011627 */
[----:B------:R-:W-:-:S06]  /*1c00*/  IMAD.MOV.U32 R25, RZ, RZ, R39 ;  /* 0x000000ffff197224 */ /* 0x000fcc00078e0027 */
[----:B------:R-:W-:-:S05]  /*1c10*/  @P0 VIADD R0, R0, 0x3f ;  /* 0x0000003f00000836 */ /* 0x000fca0000000000 */
[----:B------:R-:W-:-:S04]  /*1c20*/  @P0 SHF.R.S32.HI R3, RZ, 0x1f, R0 ;  /* 0x0000001fff030819 */ /* 0x000fc80000011400 */
[----:B------:R-:W-:-:S04]  /*1c30*/  @P0 LEA.HI R3, R3, R0, RZ, 0x6 ;  /* 0x0000000003030211 */ /* 0x000fc800078f30ff */
[----:B------:R-:W-:Y:S02]  /*1c40*/  @P0 SHF.R.S32.HI R25, RZ, 0x6, R3 ;  /* 0x00000006ff190819 */ /* 0x000fe40000011403 */
[----:B------:R-:W-:Y:S02]  /*1c50*/  PLOP3.LUT P0, PT, PT, PT, PT, 0x80, 0x0 ;  /* 0x000000000000781c */ /* 0x000fe40003f0f070 */
[----:B------:R-:W-:-:S13]  /*1c60*/  ISETP.GT.AND P1, PT, R25, R39, PT ;  /* 0x000000271900720c */ /* 0x000fda0003f24270 */
[----:B---3--:R-:W-:Y:S05]  /*1c70*/  @!P1 BRA `(.L_x_4691) ;  /* 0x0000002c00589947 */ /* 0x008fea0003800000 */
        /* <DEDUP_REMOVED lines=19> */
[----:B-1---5:R-:W-:Y:S05]  /*1db0*/  CALL.ABS.NOINC R14 ;  /* 0x000000000e007343 */ /* 0x022fea0003c00000 */
.L_x_4693:
[----:B------:R-:W-:Y:S05]  /*1dc0*/  BSYNC B6 ;  /* 0x0000000000067941 */ /* 0x000fea0003800000 */
.L_x_4692:
        /* <DEDUP_REMOVED lines=20> */
.L_x_4695:
[----:B------:R-:W-:Y:S05]  /*1f10*/  BSYNC B6 ;  /* 0x0000000000067941 */ /* 0x000fea0003800000 */
.L_x_4694:
        /* <DEDUP_REMOVED lines=9> */
[----:B------:R-:W-:Y:S01]  /*1fb0*/  @P0 IADD3.X R7, R30, UR5, RZ, P1, !PT ;  /* 0x000000051e070c10 */ /* 0x000fe20008ffe4ff */
[----:B------:R-:W-:-:S04]  /*1fc0*/  ULDC UR4, c[0x0][0x2f4] ;  /* 0x0000bd0000047ab9 */ /* 0x000fc80000000800 */
[----:B------:R4:W3:Y:S01]  /*1fd0*/  @P0 LDG.E R38, desc[UR40][R6.64] ;  /* 0x0000002806260981 */ /* 0x0008e2000c1e1900 */
[CC--:B0-----:R-:W-:Y:S01]  /*1fe0*/  IMAD R0, R3.reuse, R42.reuse, RZ ;  /* 0x0000002a03007224 */ /* 0x0c1fe200078e02ff */
[----:B------:R-:W-:Y:S01]  /*1ff0*/  SHF.L.U64.HI R41, R42, 0x6, R43 ;  /* 0x000000062a297819 */ /* 0x000fe2000001022b */
[----:B------:R-:W-:Y:S01]  /*2000*/  IMAD.WIDE.U32 R32, R186, R42, R16 ;  /* 0x0000002aba207225 */ /* 0x000fe200078e0010 */
[----:B------:R-:W0:Y:S01]  /*2010*/  S2R R30, SR_TID.X ;  /* 0x00000000001e7919 */ /* 0x000e220000002100 */
[----:B-1----:R-:W-:Y:S02]  /*2020*/  SHF.L.U64.HI R44, R4, 0x6, R5 ;  /* 0x00000006042c7819 */ /* 0x002fe40000010205 */
[-C--:B------:R-:W-:Y:S01]  /*2030*/  IMAD R3, R3, R4.reuse, RZ ;  /* 0x0000000403037224 */ /* 0x080fe200078e02ff */
[----:B------:R-:W-:Y:S01]  /*2040*/  SHF.R.S32.HI R189, RZ, 0x1f, R188 ;  /* 0x0000001fffbd7819 */ /* 0x000fe200000114bc */
[C---:B------:R-:W-:Y:S01]  /*2050*/  IMAD R9, R186.reuse, R43, R0 ;  /* 0x0000002bba097224 */ /* 0x040fe200078e0200 */
[----:B----45:R-:W-:Y:S01]  /*2060*/  SHF.R.S32.HI R7, RZ, 0x1f, R24 ;  /* 0x0000001fff077819 */ /* 0x030fe20000011418 */
[C---:B------:R-:W-:Y:S01]  /*2070*/  IMAD R11, R186.reuse, R5, R3 ;  /* 0x00000005ba0b7224 */ /* 0x040fe200078e0203 */
[----:B------:R-:W-:Y:S01]  /*2080*/  SHF.R.S32.HI R47, RZ, 0x1f, R26 ;  /* 0x0000001fff2f7819 */ /* 0x000fe2000001141a */
[----:B------:R-:W-:Y:S01]  /*2090*/  IMAD.WIDE.U32 R34, R186, R4, R188 ;  /* 0x00000004ba227225 */ /* 0x000fe200078e00bc */
[----:B--2---:R-:W-:-:S02]  /*20a0*/  ISETP.GE.AND P3, PT, R16, R13, PT ;  /* 0x0000000d1000720c */ /* 0x004fc40003f66270 */
[----:B------:R-:W-:Y:S01]  /*20b0*/  ISETP.GE.AND P2, PT, R16, UR4, PT ;  /* 0x0000000410007c0c */ /* 0x000fe2000bf46270 */
[----:B------:R-:W-:Y:S01]  /*20c0*/  IMAD R8, R7, R42, RZ ;  /* 0x0000002a07087224 */ /* 0x000fe200078e02ff */
[----:B------:R-:W-:Y:S01]  /*20d0*/  SEL R3, R13, RZ, P3 ;  /* 0x000000ff0d037207 */ /* 0x000fe20001800000 */
[----:B------:R-:W-:Y:S01]  /*20e0*/  IMAD R7, R7, R4, RZ ;  /* 0x0000000407077224 */ /* 0x000fe200078e02ff */
[----:B------:R-:W-:Y:S01]  /*20f0*/  IADD3 R35, R35, R11, RZ ;  /* 0x0000000b23237210 */ /* 0x000fe20007ffe0ff */
[----:B------:R-:W-:Y:S01]  /*2100*/  IMAD R53, R24, R43, R8 ;  /* 0x0000002b18357224 */ /* 0x000fe200078e0208 */
[----:B------:R-:W-:Y:S01]  /*2110*/  ISETP.GE.AND P1, PT, R23, UR4, PT ;  /* 0x0000000417007c0c */ /* 0x000fe2000bf26270 */
[----:B------:R-:W-:Y:S02]  /*2120*/  IMAD.IADD R3, R16, 0x1, R3 ;  /* 0x0000000110037824 */ /* 0x000fe400078e0203 */
[----:B------:R-:W-:Y:S01]  /*2130*/  IMAD R7, R24, R5, R7 ;  /* 0x0000000518077224 */ /* 0x000fe200078e0207 */
[----:B---3--:R-:W-:Y:S01]  /*2140*/  LEA.HI R49, R49, 0x8, RZ, 0x19 ;  /* 0x0000000831317811 */ /* 0x008fe200078fc8ff */
[----:B------:R-:W-:Y:S01]  /*2150*/  IMAD.WIDE.U32 R20, R186, R42, R188 ;  /* 0x0000002aba147225 */ /* 0x000fe200078e00bc */
[----:B------:R-:W-:-:S03]  /*2160*/  SHF.R.S32.HI R6, RZ, 0x1f, R3 ;  /* 0x0000001fff067819 */ /* 0x000fc60000011403 */
[----:B------:R-:W-:Y:S01]  /*2170*/  IMAD.WIDE.U32 R36, R186, R4, R16 ;  /* 0x00000004ba247225 */ /* 0x000fe200078e0010 */
[----:B------:R-:W-:-:S03]  /*2180*/  LEA.HI R3, R6, R3, RZ, 0x3 ;  /* 0x0000000306037211 */ /* 0x000fc600078f18ff */
[----:B------:R-:W-:Y:S01]  /*2190*/  IMAD.SHL.U32 R6, R191, 0x40, RZ ;  /* 0x00000040bf067824 */ /* 0x000fe200078e00ff */
[----:B------:R-:W-:Y:S01]  /*21a0*/  LOP3.LUT R55, R3, 0xfffffff8, RZ, 0xc0, !PT ;  /* 0xfffffff803377812 */ /* 0x000fe200078ec0ff */
[----:B0-----:R-:W-:Y:S02]  /*21b0*/  VIADD R30, R30, 0xffffff80 ;  /* 0xffffff801e1e7836 */ /* 0x001fe40000000000 */
[----:B------:R-:W-:Y:S01]  /*21c0*/  IMAD.IADD R21, R21, 0x1, R9 ;  /* 0x0000000115157824 */ /* 0x000fe200078e0209 */
[----:B------:R-:W-:Y:S01]  /*21d0*/  LOP3.LUT R43, R6, 0x1c0, RZ, 0xc0, !PT ;  /* 0x000001c0062b7812 */ /* 0x000fe200078ec0ff */
[----:B------:R-:W-:Y:S01]  /*21e0*/  IMAD.IADD R37, R11, 0x1, R37 ;  /* 0x000000010b257824 */ /* 0x000fe200078e0225 */
[----:B------:R-:W-:Y:S01]  /*21f0*/  SHF.R.S32.HI R10, RZ, 0x1f, R30 ;  /* 0x0000001fff0a7819 */ /* 0x000fe2000001141e */
[----:B------:R-:W-:Y:S01]  /*2200*/  IMAD.IADD R33, R9, 0x1, R33 ;  /* 0x0000000109217824 */ /* 0x000fe200078e0221 */
[----:B------:R-:W-:Y:S01]  /*2210*/  SHF.R.U32.HI R46, RZ, 0x3, R43 ;  /* 0x00000003ff2e7819 */ /* 0x000fe2000001162b */
[----:B------:R-:W-:Y:S01]  /*2220*/  IMAD.WIDE.U32 R20, R24, R42, R20 ;  /* 0x0000002a18147225 */ /* 0x000fe200078e0014 */
[----:B------:R-:W-:-:S02]  /*2230*/  LOP3.LUT R5, R43, 0x18, R16, 0xf8, !PT ;  /* 0x000000182b057812 */ /* 0x000fc400078ef810 */
[----:B------:R-:W-:Y:S01]  /*2240*/  LEA.HI R10, R10, R30, RZ, 0x2 ;  /* 0x0000001e0a0a7211 */ /* 0x000fe200078f10ff */
[----:B------:R-:W-:Y:S01]  /*2250*/  IMAD.WIDE.U32 R36, R24, R4, R36 ;  /* 0x0000000418247225 */ /* 0x000fe200078e0024 */
[----:B------:R-:W-:Y:S02]  /*2260*/  LOP3.LUT R5, R5, R46, RZ, 0x3c, !PT ;  /* 0x0000002e05057212 */ /* 0x000fe400078e3cff */
[----:B------:R-:W-:Y:S01]  /*2270*/  LOP3.LUT R10, R10, 0xfffffffc, RZ, 0xc0, !PT ;  /* 0xfffffffc0a0a7812 */ /* 0x000fe200078ec0ff */
[----:B------:R-:W-:Y:S01]  /*2280*/  IMAD.WIDE.U32 R32, R24, R42, R32 ;  /* 0x0000002a18207225 */ /* 0x000fe200078e0020 */
[----:B------:R-:W-:Y:S02]  /*2290*/  IADD3 R58, R7, R37, RZ ;  /* 0x00000025073a7210 */ /* 0x000fe40007ffe0ff */
[----:B------:R-:W-:Y:S01]  /*22a0*/  IADD3 R10, R30, -R10, RZ ;  /* 0x8000000a1e0a7210 */ /* 0x000fe20007ffe0ff */
[----:B------:R-:W-:Y:S01]  /*22b0*/  IMAD R51, R228, 0x200, R5 ;  /* 0x00000200e4337824 */ /* 0x000fe200078e0205 */
[----:B------:R-:W-:Y:S01]  /*22c0*/  LOP3.LUT R5, R43, 0x38, R3, 0xf8, !PT ;  /* 0x000000382b057812 */ /* 0x000fe200078ef803 */
[----:B------:R-:W-:Y:S01]  /*22d0*/  IMAD.WIDE.U32 R34, R24, R4, R34 ;  /* 0x0000000418227225 */ /* 0x000fe200078e0022 */
[----:B------:R-:W-:-:S02]  /*22e0*/  SHF.R.S32.HI R60, RZ, 0x1f, R55 ;  /* 0x0000001fff3c7819 */ /* 0x000fc40000011437 */
[----:B------:R-:W-:Y:S01]  /*22f0*/  LOP3.LUT R5, R5, R46, RZ, 0x3c, !PT ;  /* 0x0000002e05057212 */ /* 0x000fe200078e3cff */
[----:B------:R-:W-:Y:S02]  /*2300*/  IMAD.IADD R52, R21, 0x1, R53 ;  /* 0x0000000115347824 */ /* 0x000fe400078e0235 */
[----:B------:R-:W-:Y:S02]  /*2310*/  IMAD.IADD R0, R29, 0x1, R28 ;  /* 0x000000011d007824 */ /* 0x000fe400078e021c */
[----:B------:R-:W-:Y:S02]  /*2320*/  IMAD.SHL.U32 R42, R42, 0x40, RZ ;  /* 0x000000402a2a7824 */ /* 0x000fe400078e00ff */
[----:B------:R-:W-:Y:S02]  /*2330*/  IMAD.SHL.U32 R45, R4, 0x40, RZ ;  /* 0x00000040042d7824 */ /* 0x000fe400078e00ff */
[----:B------:R-:W-:Y:S02]  /*2340*/  IMAD R48, R10, 0x40, R186 ;  /* 0x000000400a307824 */ /* 0x000fe400078e02ba */
[----:B------:R-:W-:-:S02]  /*2350*/  IMAD.SHL.U32 R50, R13, 0x2, RZ ;  /* 0x000000020d327824 */ /* 0x000fc400078e00ff */
[----:B------:R-:W-:Y:S02]  /*2360*/  IMAD.IADD R53, R53, 0x1, R33 ;  /* 0x0000000135357824 */ /* 0x000fe400078e0221 */
[----:B------:R-:W-:Y:S02]  /*2370*/  IMAD.IADD R54, R35, 0x1, R7 ;  /* 0x0000000123367824 */ /* 0x000fe400078e0207 */
[----:B------:R-:W-:Y:S01]  /*2380*/  IMAD R61, R228, 0x200, R5 ;  /* 0x00000200e43d7824 */ /* 0x000fe200078e0205 */
[----:B------:R-:W-:-:S07]  /*2390*/  SHF.R.S32.HI R59, RZ, 0x1f, R38 ;  /* 0x0000001fff3b7819 */ /* 0x000fce0000011426 */
.L_x_4728:
[----:B0-----:R-:W0:Y:S01]  /*23a0*/  LDC R64, c[0x0][0x430] ;  /* 0x00010c00ff407b82 */ /* 0x001e220000000800 */
[----:B------:R-:W-:Y:S01]  /*23b0*/  VIADD R25, R25, 0xffffffff ;  /* 0xffffffff19197836 */ /* 0x000fe20000000000 */
[----:B------:R-:W-:-:S03]  /*23c0*/  MOV R63, RZ ;  /* 0x000000ff003f7202 */ /* 0x000fc60000000f00 */
        /* <DEDUP_REMOVED lines=53> */
[----:B------:R-:W-:Y:S01]  /*2720*/  IMAD.WIDE.U32 R4, R42, R25, RZ ;  /* 0x000000192a047225 */ /* 0x000fe200078e00ff */
[----:B------:R-:W-:Y:S02]  /*2730*/  LEA R69, P5, R6, UR4, 0x1 ;  /* 0x0000000406457c11 */ /* 0x000fe4000f8a08ff */
[----:B------:R-:W-:Y:S01]  /*2740*/  IADD3 R7, R7, R9, RZ ;  /* 0x0000000907077210 */ /* 0x000fe20007ffe0ff */
[----:B------:R-:W-:-:S03]  /*2750*/  IMAD.IADD R11, R5, 0x1, R11 ;  /* 0x00000001050b7824 */ /* 0x000fc600078e020b */
        /* <DEDUP_REMOVED lines=21> */
[C---:B------:R-:W-:Y:S01]  /*28b0*/  LEA R4, P6, R8.reuse, UR6, 0x1 ;  /* 0x0000000608047c11 */ /* 0x040fe2000f8c08ff */
        /* <DEDUP_REMOVED lines=11> */
.L_x_4700:
[----:B------:R-:W-:Y:S05]  /*2970*/  BSYNC B1 ;  /* 0x0000000000017941 */ /* 0x000fea0003800000 */
.L_x_4699:
[----:B------:R-:W-:Y:S01]  /*2980*/  ISETP.NE.AND P5, PT, R185, 0x3, PT ;  /* 0x00000003b900780c */ /* 0x000fe20003fa5270 */
[----:B0----5:R-:W-:Y:S01]  /*2990*/  IMAD.MOV.U32 R4, RZ, RZ, R8 ;  /* 0x000000ffff047224 */ /* 0x021fe200078e0008 */
[----:B------:R-:W-:Y:S01]  /*29a0*/  MOV R5, R9 ;  /* 0x0000000900057202 */ /* 0x000fe20000000f00 */
        /* <DEDUP_REMOVED lines=12> */
.L_x_4701:
[----:B------:R-:W-:Y:S01]  /*2a70*/  LEA R62, R184, R2, 0x3 ;  /* 0x00000002b83e7211 */ /* 0x000fe200078e18ff */
[----:B------:R-:W-:Y:S01]  /*2a80*/  BSSY B1, `(.L_x_4702) ;  /* 0x0000004000017945 */ /* 0x000fe20003800000 */
[----:B------:R-:W-:-:S04]  /*2a90*/  SHF.L.U32 R73, R190, 0x1f, RZ ;  /* 0x0000001fbe497819 */ /* 0x000fc800000006ff */
[----:B------:R-:W0:Y:S02]  /*2aa0*/  SYNCS.PHASECHK.TRANS64.TRYWAIT P6, [R62+URZ+0x28c90], R73 ;  /* 0x028c90493e0075a7 */ /* 0x000e2400080c017f */
[----:B0-----:R-:W-:Y:S05]  /*2ab0*/  @!P6 BRA `(.L_x_4703) ;  /* 0x0000018400d0e947 */ /* 0x001fea0003800000 */
.L_x_4962:
[----:B------:R-:W-:Y:S05]  /*2ac0*/  BSYNC B1 ;  /* 0x0000000000017941 */ /* 0x000fea0003800000 */
.L_x_4702:
[----:B------:R-:W-:-:S03]  /*2ad0*/  UMOV UR4, 0xffffffff ;  /* 0xffffffff00047882 */ /* 0x000fc60000000000 */
[----:B------:R-:W-:Y:S05]  /*2ae0*/  BRA.DIV UR4, `(.L_x_4704) ;  /* 0x0000018604d87947 */ /* 0x000fea000b800000 */
[----:B------:R1:W2:Y:S04]  /*2af0*/  SHFL.IDX PT, R71, R68, RZ, 0x1c1f ;  /* 0x001c1fff44477589 */ /* 0x0002a800000e0000 */
[----:B------:R1:W3:Y:S02]  /*2b00*/  SHFL.IDX PT, R14, R69, RZ, 0x1c1f ;  /* 0x001c1fff450e7589 */ /* 0x0002e400000e0000 */
.L_x_4966:
        /* <DEDUP_REMOVED lines=50> */
.L_x_4709:
[----:B------:R-:W-:Y:S05]  /*2e30*/  BSYNC B2 ;  /* 0x0000000000027941 */ /* 0x000fea0003800000 */
.L_x_4708:
[----:B0-----:R4:W-:Y:S02]  /*2e40*/  ST.E.128 desc[UR40][R10.64], R4 ;  /* 0x000000040a007985 */ /* 0x0019e4000c101d28 */
.L_x_4707:
[----:B------:R-:W-:Y:S05]  /*2e50*/  BSYNC B1 ;  /* 0x0000000000017941 */ /* 0x000fea0003800000 */
.L_x_4706:
        /* <DEDUP_REMOVED lines=53> */
.L_x_4711:
[----:B------:R-:W-:Y:S05]  /*31b0*/  BSYNC B1 ;  /* 0x0000000000017941 */ /* 0x000fea0003800000 */
.L_x_4710:
[----:B--2---:R2:W-:Y:S01]  /*31c0*/  ST.E.128 desc[UR40][R10.64], R4 ;  /* 0x000000040a007985 */ /* 0x0045e2000c101d28 */
[----:B------:R-:W-:Y:S05]  /*31d0*/  BRA `(.L_x_4705) ;  /* 0x0000000c006c7947 */ /* 0x000fea0003800000 */
.L_x_4698:
[----:B------:R-:W-:Y:S01]  /*31e0*/  IMAD R67, R25, -0x40, R27 ;  /* 0xffffffc019437824 */ /* 0x000fe200078e021b */
[----:B------:R-:W-:-:S04]  /*31f0*/  ISETP.GE.AND P0, PT, R16, R75, PT ;  /* 0x0000004b1000720c */ /* 0x000fc80003f06270 */
[----:B------:R-:W-:-:S04]  /*3200*/  VIMNMX R67, R67, 0x40, PT ;  /* 0x0000004043437848 */ /* 0x000fc80003fe0100 */
[----:B------:R-:W-:-:S13]  /*3210*/  ISETP.GE.OR P5, PT, R186, R67, P0 ;  /* 0x00000043ba00720c */ /* 0x000fda00007a6670 */
[----:B------:R-:W0:Y:S01]  /*3220*/  @!P5 LDC.64 R12, c[0x0][0x3e8] ;  /* 0x0000fa00ff0cdb82 */ /* 0x000e220000000a00 */
[----:B------:R-:W-:Y:S01]  /*3230*/  @!P5 IADD3 R6, P6, R32, R4, RZ ;  /* 0x000000042006d210 */ /* 0x000fe20007fde0ff */
[----:B------:R-:W-:Y:S01]  /*3240*/  @!P5 IMAD R4, R44, R25, RZ ;  /* 0x000000192c04d224 */ /* 0x000fe200078e02ff */
[----:B------:R-:W-:-:S03]  /*3250*/  @!P5 MOV R5, R58 ;  /* 0x0000003a0005d202 */ /* 0x000fc60000000f00 */
        /* <DEDUP_REMOVED lines=27> */
[----:B------:R-:W-:-:S02]  /*3410*/  MOV R8, R31 ;  /* 0x0000001f00087202 */ /* 0x000fc40000000f00 */
[----:B------:R-:W-:Y:S02]  /*3420*/  PRMT R84, R10, 0x5410, R9 ;  /* 0x000054100a547816 */ /* 0x000fe40000000009 */
[----:B------:R-:W-:Y:S02]  /*3430*/  PRMT R79, R8, 0x7610, R79 ;  /* 0x00007610084f7816 */ /* 0x000fe4000000004f */
[----:B------:R-:W-:Y:S01]  /*3440*/  PRMT R74, R11, 0x7610, R74 ;  /* 0x000076100b4a7816 */ /* 0x000fe2000000004a */
[----:B------:R-:W-:Y:S06]  /*3450*/  @!P5 BRA `(.L_x_4712) ;  /* 0x000000000004d947 */ /* 0x000fec0003800000 */
[----:B------:R-:W-:Y:S01]  /*3460*/  BPT.TRAP 0x1 ;  /* 0x000000040000795c */ /* 0x000fe20000300000 */
.L_x_4712:
[----:B------:R-:W-:Y:S01]  /*3470*/  IMAD R62, R184, 0x8, R2 ;  /* 0x00000008b83e7824 */ /* 0x000fe200078e0202 */
[----:B------:R-:W-:Y:S01]  /*3480*/  SHF.L.U32 R73, R190, 0x1f, RZ ;  /* 0x0000001fbe497819 */ /* 0x000fe200000006ff */
[----:B------:R-:W-:Y:S03]  /*3490*/  BSSY B1, `(.L_x_4713) ;  /* 0x0000003000017945 */ /* 0x000fe60003800000 */
[----:B------:R-:W0:Y:S02]  /*34a0*/  SYNCS.PHASECHK.TRANS64.TRYWAIT P6, [R62+URZ+0x28c90], R73 ;  /* 0x028c90493e0075a7 */ /* 0x000e2400080c017f */
[----:B0-----:R-:W-:Y:S05]  /*34b0*/  @!P6 BRA `(.L_x_4714) ;  /* 0x0000017c00ace947 */ /* 0x001fea0003800000 */
.L_x_4967:
[----:B------:R-:W-:Y:S05]  /*34c0*/  BSYNC B1 ;  /* 0x0000000000017941 */ /* 0x000fea0003800000 */
.L_x_4713:
[----:B------:R-:W-:-:S03]  /*34d0*/  UMOV UR4, 0xffffffff ;  /* 0xffffffff00047882 */ /* 0x000fc60000000000 */
[----:B------:R-:W-:Y:S05]  /*34e0*/  BRA.DIV UR4, `(.L_x_4715) ;  /* 0x0000017e04b47947 */ /* 0x000fea000b800000 */
[----:B------:R-:W1:Y:S04]  /*34f0*/  SHFL.IDX PT, R68, R68, RZ, 0x1c1f ;  /* 0x001c1fff44447589 */ /* 0x000e6800000e0000 */
[----:B------:R-:W2:Y:S02]  /*3500*/  SHFL.IDX PT, R69, R69, RZ, 0x1c1f ;  /* 0x001c1fff45457589 */ /* 0x000ea400000e0000 */
.L_x_4971:
        /* <DEDUP_REMOVED lines=15> */
[----:B------:R-:W-:Y:S01]  /*3600*/  IMAD R11, R228, 0x200, R9 ;  /* 0x00000200e40b7824 */ /* 0x000fe200078e0209 */
[----:B------:R-:W-:-:S03]  /*3610*/  IADD3 R9, R61, R70, RZ ;  /* 0x000000463d097210 */ /* 0x000fc60007ffe0ff */
[----:B------:R-:W-:Y:S02]  /*3620*/  IMAD.IADD R11, R70, 0x1, R11 ;  /* 0x00000001460b7824 */ /* 0x000fe400078e020b */
[--C-:B------:R-:W-:Y:S02]  /*3630*/  IMAD R9, R9, 0x2, R2.reuse ;  /* 0x0000000209097824 */ /* 0x100fe400078e0202 */
[----:B------:R-:W-:-:S04]  /*3640*/  IMAD R12, R11, 0x2, R2 ;  /* 0x000000020b0c7824 */ /* 0x000fc800078e0202 */
[----:B------:R-:W1:Y:S04]  /*3650*/  LDS.128 R8, [R9+0x22400] ;  /* 0x0224000009087984 */ /* 0x000e680000000c00 */
[----:B------:R-:W2:Y:S01]  /*3660*/  LDS.128 R12, [R12+0x22400] ;  /* 0x022400000c0c7984 */ /* 0x000ea20000000c00 */
[----:B------:R-:W-:Y:S05]  /*3670*/  @P0 BRA `(.L_x_4717) ;  /* 0x0000000400480947 */ /* 0x000fea0003800000 */
[--C-:B------:R-:W-:Y:S02]  /*3680*/  SHF.R.U64 R82, R28, 0x10, R29.reuse ;  /* 0x000000101c527819 */ /* 0x100fe4000000121d */
[----:B------:R-:W-:Y:S01]  /*3690*/  SHF.R.U32.HI R28, RZ, 0x10, R29 ;  /* 0x00000010ff1c7819 */ /* 0x000fe2000001161d */
[----:B------:R-:W-:Y:S01]  /*36a0*/  HADD2.F32 R29, -RZ, R74.H0_H0 ;  /* 0x2000004aff1d7230 */ /* 0x000fe20000004100 */
[--C-:B------:R-:W-:Y:S02]  /*36b0*/  SHF.R.U64 R83, R4, 0x10, R5.reuse ;  /* 0x0000001004537819 */ /* 0x100fe40000001205 */
[----:B------:R-:W-:Y:S01]  /*36c0*/  SHF.R.U32.HI R70, RZ, 0x10, R5 ;  /* 0x00000010ff467819 */ /* 0x000fe20000011605 */
[----:B-1----:R-:W-:Y:S01]  /*36d0*/  HADD2.F32 R5, -RZ, R9.H0_H0 ;  /* 0x20000009ff057230 */ /* 0x002fe20000004100 */
[----:B------:R-:W-:Y:S01]  /*36e0*/  SHF.R.U64 R4, R6, 0x10, R7 ;  /* 0x0000001006047819 */ /* 0x000fe20000001207 */
[--C-:B--2---:R-:W-:Y:S01]  /*36f0*/  HADD2.F32 R6, -RZ, R13.reuse.H0_H0 ;  /* 0x2000000dff067230 */ /* 0x104fe20000004100 */
[----:B------:R-:W-:Y:S01]  /*3700*/  SHF.R.U64 R77, R30, 0x10, R31 ;  /* 0x000000101e4d7819 */ /* 0x000fe2000000121f */
[----:B------:R-:W-:Y:S01]  /*3710*/  HADD2.F32 R13, -RZ, R13.H1_H1 ;  /* 0x3000000dff0d7230 */ /* 0x000fe20000004100 */
[----:B------:R-:W-:Y:S01]  /*3720*/  SHF.R.U32.HI R78, RZ, 0x10, R7 ;  /* 0x00000010ff4e7819 */ /* 0x000fe20000011607 */
[----:B------:R-:W-:Y:S01]  /*3730*/  HADD2.F32 R30, -RZ, R28.H0_H0 ;  /* 0x2000001cff1e7230 */ /* 0x000fe20000004100 */
[----:B------:R-:W-:Y:S01]  /*3740*/  SHF.R.U32.HI R76, RZ, 0x10, R31 ;  /* 0x00000010ff4c7819 */ /* 0x000fe2000001161f */
[----:B------:R-:W-:-:S02]  /*3750*/  HADD2.F32 R9, -RZ, R9.H1_H1 ;  /* 0x30000009ff097230 */ /* 0x000fc40000004100 */
[----:B------:R-:W-:Y:S02]  /*3760*/  HADD2.F32 R28, -RZ, R70.H0_H0 ;  /* 0x20000046ff1c7230 */ /* 0x000fe40000004100 */
[CC--:B------:R-:W-:Y:S01]  /*3770*/  FMUL.FTZ R70, R6.reuse, R29.reuse ;  /* 0x0000001d06467220 */ /* 0x0c0fe20000410000 */
[----:B------:R-:W-:Y:S02]  /*3780*/  HADD2.F32 R7, -RZ, R74.H1_H1 ;  /* 0x3000004aff077230 */ /* 0x000fe40000004100 */
[----:B------:R-:W-:Y:S01]  /*3790*/  FMUL.FTZ R29, R5, R29 ;  /* 0x0000001d051d7220 */ /* 0x000fe20000410000 */
[-C--:B------:R-:W-:Y:S01]  /*37a0*/  FMUL.FTZ R74, R13, R30.reuse ;  /* 0x0000001e0d4a7220 */ /* 0x080fe20000410000 */
[C---:B------:R-:W-:Y:S02]  /*37b0*/  FMUL.FTZ R30, R9.reuse, R30 ;  /* 0x0000001e091e7220 */ /* 0x040fe40000410000 */
[-C--:B------:R-:W-:Y:S01]  /*37c0*/  FFMA.FTZ R31, R6, R7.reuse, R29 ;  /* 0x00000007061f7223 */ /* 0x080fe2000001001d */
[-C--:B------:R-:W-:Y:S01]  /*37d0*/  FFMA.FTZ R75, R9, R28.reuse, -R74 ;  /* 0x0000001c094b7223 */ /* 0x080fe2000001084a */
[----:B------:R-:W-:Y:S01]  /*37e0*/  FFMA.FTZ R70, R5, R7, -R70 ;  /* 0x0000000705467223 */ /* 0x000fe20000010846 */
[----:B------:R-:W-:Y:S01]  /*37f0*/  FFMA.FTZ R74, R13, R28, R30 ;  /* 0x0000001c0d4a7223 */ /* 0x000fe2000001001e */
[----:B------:R-:W-:-:S02]  /*3800*/  HADD2.F32 R9, -RZ, R79.H0_H0 ;  /* 0x2000004fff097230 */ /* 0x000fc40000004100 */
[--C-:B------:R-:W-:Y:S02]  /*3810*/  HADD2.F32 R6, -RZ, R15.reuse.H0_H0 ;  /* 0x2000000fff067230 */ /* 0x100fe40000004100 */
[----:B------:R-:W-:Y:S01]  /*3820*/  HADD2.F32 R15, -RZ, R15.H1_H1 ;  /* 0x3000000fff0f7230 */ /* 0x000fe20000004100 */
[----:B------:R-:W-:Y:S01]  /*3830*/  F2FP.F16.F32.PACK_AB R31, R74, R31 ;  /* 0x0000001f4a1f723e */ /* 0x000fe200000000ff */
[--C-:B------:R-:W-:Y:S02]  /*3840*/  HADD2.F32 R5, -RZ, R11.reuse.H0_H0 ;  /* 0x2000000bff057230 */ /* 0x100fe40000004100 */
[----:B------:R-:W-:Y:S02]  /*3850*/  HADD2.F32 R30, -RZ, R76.H0_H0 ;  /* 0x2000004cff1e7230 */ /* 0x000fe40000004100 */
[-C--:B------:R-:W-:Y:S01]  /*3860*/  FMUL.FTZ R76, R6, R9.reuse ;  /* 0x00000009064c7220 */ /* 0x080fe20000410000 */
[----:B------:R-:W-:Y:S02]  /*3870*/  HADD2.F32 R11, -RZ, R11.H1_H1 ;  /* 0x3000000bff0b7230 */ /* 0x000fe40000004100 */
[----:B------:R-:W-:Y:S01]  /*3880*/  FMUL.FTZ R9, R5, R9 ;  /* 0x0000000905097220 */ /* 0x000fe20000410000 */
[----:B------:R-:W-:-:S02]  /*3890*/  HADD2.F32 R7, -RZ, R79.H1_H1 ;  /* 0x3000004fff077230 */ /* 0x000fc40000004100 */
[----:B------:R-:W-:Y:S02]  /*38a0*/  HADD2.F32 R28, -RZ, R78.H0_H0 ;  /* 0x2000004eff1c7230 */ /* 0x000fe40000004100 */
[-C--:B------:R-:W-:Y:S01]  /*38b0*/  FMUL.FTZ R78, R15, R30.reuse ;  /* 0x0000001e0f4e7220 */ /* 0x080fe20000410000 */
[----:B------:R-:W-:Y:S01]  /*38c0*/  FMUL.FTZ R80, R11, R30 ;  /* 0x0000001e0b507220 */ /* 0x000fe20000410000 */
[-C--:B------:R-:W-:Y:S01]  /*38d0*/  FFMA.FTZ R30, R6, R7.reuse, R9 ;  /* 0x00000007061e7223 */ /* 0x080fe20000010009 */
[----:B------:R-:W-:Y:S01]  /*38e0*/  FFMA.FTZ R76, R5, R7, -R76 ;  /* 0x00000007054c7223 */ /* 0x000fe2000001084c */
[-C--:B------:R-:W-:Y:S01]  /*38f0*/  FFMA.FTZ R79, R11, R28.reuse, -R78 ;  /* 0x0000001c0b4f7223 */ /* 0x080fe2000001084e */
[----:B------:R-:W-:Y:S02]  /*3900*/  HADD2.F32 R11, -RZ, R84.H1_H1 ;  /* 0x30000054ff0b7230 */ /* 0x000fe40000004100 */
[----:B------:R-:W-:Y:S01]  /*3910*/  FFMA.FTZ R81, R15, R28, R80 ;  /* 0x0000001c0f517223 */ /* 0x000fe20000010050 */
[----:B------:R-:W-:-:S02]  /*3920*/  HADD2.F32 R6, -RZ, R12.H0_H0 ;  /* 0x2000000cff067230 */ /* 0x000fc40000004100 */
[----:B------:R-:W-:Y:S02]  /*3930*/  HADD2.F32 R5, -RZ, R8.H0_H0 ;  /* 0x20000008ff057230 */ /* 0x000fe40000004100 */
[----:B------:R-:W-:Y:S02]  /*3940*/  HADD2.F32 R13, -RZ, R82.H0_H0 ;  /* 0x20000052ff0d7230 */ /* 0x000fe40000004100 */
[-C--:B------:R-:W-:Y:S01]  /*3950*/  FMUL.FTZ R28, R6, R11.reuse ;  /* 0x0000000b061c7220 */ /* 0x080fe20000410000 */
[----:B------:R-:W-:Y:S02]  /*3960*/  HADD2.F32 R12, -RZ, R12.H1_H1 ;  /* 0x3000000cff0c7230 */ /* 0x000fe40000004100 */
[----:B------:R-:W-:Y:S01]  /*3970*/  FMUL.FTZ R11, R5, R11 ;  /* 0x0000000b050b7220 */ /* 0x000fe20000410000 */
[----:B------:R-:W-:Y:S01]  /*3980*/  HADD2.F32 R8, -RZ, R8.H1_H1 ;  /* 0x30000008ff087230 */ /* 0x000fe20000004100 */
[----:B------:R-:W-:Y:S01]  /*3990*/  F2FP.F16.F32.PACK_AB R30, R81, R30 ;  /* 0x0000001e511e723e */ /* 0x000fe200000000ff */
[----:B------:R-:W-:-:S02]  /*39a0*/  HADD2.F32 R7, -RZ, R85.H1_H1 ;  /* 0x30000055ff077230 */ /* 0x000fc40000004100 */
[-C--:B------:R-:W-:Y:S01]  /*39b0*/  FMUL.FTZ R15, R12, R13.reuse ;  /* 0x0000000d0c0f7220 */ /* 0x080fe20000410000 */
[----:B------:R-:W-:Y:S02]  /*39c0*/  HADD2.F32 R9, -RZ, R83.H0_H0 ;  /* 0x20000053ff097230 */ /* 0x000fe40000004100 */
[----:B------:R-:W-:Y:S01]  /*39d0*/  FMUL.FTZ R29, R8, R13 ;  /* 0x0000000d081d7220 */ /* 0x000fe20000410000 */
        /* <DEDUP_REMOVED lines=28> */
.L_x_4717:
[----:B------:R-:W-:Y:S05]  /*3ba0*/  BSYNC B1 ;  /* 0x0000000000017941 */ /* 0x000fea0003800000 */
.L_x_4716:
[----:B-1----:R1:W-:Y:S01]  /*3bb0*/  ST.E.128 desc[UR40][R56.64], R8 ;  /* 0x0000000838007985 */ /* 0x0023e2000c101d28 */
[----:B------:R-:W-:Y:S01]  /*3bc0*/  ISETP.GE.AND P0, PT, R72, R71, PT ;  /* 0x000000474800720c */ /* 0x000fe20003f06270 */
[----:B------:R-:W-:Y:S01]  /*3bd0*/  IMAD.MOV.U32 R4, RZ, RZ, R69 ;  /* 0x000000ffff047224 */ /* 0x000fe200078e0045 */
[----:B------:R-:W-:-:S11]  /*3be0*/  MOV R5, R68 ;  /* 0x0000004400057202 */ /* 0x000fd60000000f00 */
[----:B------:R-:W-:Y:S05]  /*3bf0*/  @P0 BRA `(.L_x_4705) ;  /* 0x0000000000e40947 */ /* 0x000fea0003800000 */
[----:B------:R-:W-:-:S05]  /*3c00*/  IMAD.WIDE R4, R72, 0x2, R4 ;  /* 0x0000000248047825 */ /* 0x000fca00078e0204 */
[----:B--2---:R2:W-:Y:S01]  /*3c10*/  ST.E.128 desc[UR40][R4.64], R12 ;  /* 0x0000000c04007985 */ /* 0x0045e2000c101d28 */
[----:B------:R-:W-:Y:S05]  /*3c20*/  BRA `(.L_x_4705) ;  /* 0x0000000000d87947 */ /* 0x000fea0003800000 */
.L_x_4697:
[----:B------:R-:W-:-:S13]  /*3c30*/  ISETP.NE.AND P5, PT, R185, 0x3, PT ;  /* 0x00000003b900780c */ /* 0x000fda0003fa5270 */
[----:B------:R-:W-:Y:S05]  /*3c40*/  @!P5 BRA `(.L_x_4718) ;  /* 0x000000000004d947 */ /* 0x000fea0003800000 */
[----:B------:R-:W-:Y:S01]  /*3c50*/  BPT.TRAP 0x1 ;  /* 0x000000040000795c */ /* 0x000fe20000300000 */
.L_x_4718:
[----:B------:R-:W-:Y:S01]  /*3c60*/  IMAD R62, R184, 0x8, R2 ;  /* 0x00000008b83e7824 */ /* 0x000fe200078e0202 */
[----:B------:R-:W-:Y:S01]  /*3c70*/  SHF.L.U32 R73, R190, 0x1f, RZ ;  /* 0x0000001fbe497819 */ /* 0x000fe200000006ff */
[----:B------:R-:W-:Y:S01]  /*3c80*/  BSSY B1, `(.L_x_4719) ;  /* 0x0000004000017945 */ /* 0x000fe20003800000 */
[----:B------:R-:W-:Y:S02]  /*3c90*/  SHF.R.S32.HI R66, RZ, 0x1f, R64 ;  /* 0x0000001fff427819 */ /* 0x000fe40000011440 */
[----:B------:R-:W0:Y:S02]  /*3ca0*/  SYNCS.PHASECHK.TRANS64.TRYWAIT P0, [R62+URZ+0x28c90], R73 ;  /* 0x028c90493e0075a7 */ /* 0x000e24000800017f */
[----:B0-----:R-:W-:Y:S05]  /*3cb0*/  @!P0 BRA `(.L_x_4720) ;  /* 0x00000178000c8947 */ /* 0x001fea0003800000 */
.L_x_4972:
[----:B------:R-:W-:Y:S05]  /*3cc0*/  BSYNC B1 ;  /* 0x0000000000017941 */ /* 0x000fea0003800000 */
.L_x_4719:
        /* <DEDUP_REMOVED lines=26> */
.L_x_4976:
        /* <DEDUP_REMOVED lines=18> */
.L_x_4705:
[----:B------:R-:W-:Y:S05]  /*3f90*/  BSYNC B0 ;  /* 0x0000000000007941 */ /* 0x000fea0003800000 */
.L_x_4696:
        /* <DEDUP_REMOVED lines=17> */
.L_x_4723:
[----:B------:R-:W-:Y:S05]  /*40b0*/  BSYNC B0 ;  /* 0x0000000000007941 */ /* 0x000fea0003800000 */
.L_x_4722:
[----:B------:R-:W2:Y:S01]  /*40c0*/  SYNCS.PHASECHK.TRANS64.TRYWAIT P5, [R62+URZ+0x28cb0], R73 ;  /* 0x028cb0493e0075a7 */ /* 0x000ea200080a017f */
[----:B------:R-:W-:Y:S04]  /*40d0*/  BSSY B0, `(.L_x_4724) ;  /* 0x0000002000007945 */ /* 0x000fe80003800000 */
[----:B--2---:R-:W-:Y:S05]  /*40e0*/  @!P5 BRA `(.L_x_4725) ;  /* 0x000001740058d947 */ /* 0x004fea0003800000 */
.L_x_4977:
[----:B------:R-:W-:Y:S05]  /*40f0*/  BSYNC B0 ;  /* 0x0000000000007941 */ /* 0x000fea0003800000 */
.L_x_4724:
        /* <DEDUP_REMOVED lines=21> */
[----:B------:R-:W4:Y:S08]  /*4250*/  SHFL.IDX PT, R11, R11, RZ, 0x1c1f ;  /* 0x001c1fff0b0b7589 */ /* 0x000f3000000e0000 */
[----:B------:R-:W-:Y:S05]  /*4260*/  @!P5 BRA `(.L_x_4727) ;  /* 0x000000040094d947 */ /* 0x000fea0003800000 */
[----:B---3--:R-:W3:Y:S01]  /*4270*/  LDL R14, [R1] ;  /* 0x00000000010e7983 */ /* 0x008ee20000100800 */
[----:B------:R-:W-:-:S03]  /*4280*/  ULDC UR4, c[0x0][0x320] ;  /* 0x0000c80000047ab9 */ /* 0x000fc60000000800 */
[----:B------:R-:W5:Y:S04]  /*4290*/  LDL R31, [R1+0x4] ;  /* 0x00000400011f7983 */ /* 0x000f680000100800 */
[----:B------:R-:W2:Y:S04]  /*42a0*/  LDL R30, [R1+0x8] ;  /* 0x00000800011e7983 */ /* 0x000ea80000100800 */
[----:B------:R-:W2:Y:S01]  /*42b0*/  LDL R29, [R1+0xc] ;  /* 0x00000c00011d7983 */ /* 0x000ea20000100800 */
[----:B------:R-:W-:Y:S01]  /*42c0*/  ISETP.GE.AND P6, PT, R16, UR4, PT ;  /* 0x0000000410007c0c */ /* 0x000fe2000bfc6270 */
[----:B------:R-:W-:-:S02]  /*42d0*/  IMAD R9, R184, 0x8000, R51 ;  /* 0x00008000b8097824 */ /* 0x000fc400078e0233 */
[----:B------:R-:W2:Y:S03]  /*42e0*/  LDL R28, [R1+0x10] ;  /* 0x00001000011c7983 */ /* 0x000ea60000100800 */
[----:B------:R-:W-:Y:S01]  /*42f0*/  LEA R12, R9, R2, 0x1 ;  /* 0x00000002090c7211 */ /* 0x000fe200078e08ff */
[----:B------:R-:W2:Y:S01]  /*4300*/  LDL R15, [R1+0x14] ;  /* 0x00001400010f7983 */ /* 0x000ea20000100800 */
[----:B------:R-:W-:Y:S01]  /*4310*/  LOP3.LUT P5, RZ, R191, 0x4, RZ, 0xc0, !PT ;  /* 0x00000004bfff7812 */ /* 0x000fe200078ac0ff */
[C---:B------:R-:W-:Y:S02]  /*4320*/  VIADD R13, R9.reuse, 0x20 ;  /* 0x00000020090d7836 */ /* 0x040fe40000000000 */
[----:B------:R-:W2:Y:S04]  /*4330*/  LDL R56, [R1+0x1c] ;  /* 0x00001c0001387983 */ /* 0x000ea80000100800 */
[----:B------:R-:W0:Y:S06]  /*4340*/  @!P6 LDS.128 R4, [R12+0x400] ;  /* 0x000400000c04e984 */ /* 0x000e2c0000000c00 */
[----:B------:R-:W-:Y:S01]  /*4350*/  @P5 VIADD R13, R9, 0xffffffe0 ;  /* 0xffffffe0090d5836 */ /* 0x000fe20000000000 */
[----:B-1----:R-:W-:-:S03]  /*4360*/  @!P6 LEA R8, P5, R16, R10, 0x1 ;  /* 0x0000000a1008e211 */ /* 0x002fc600078a08ff */
[----:B------:R-:W-:Y:S01]  /*4370*/  IMAD R13, R13, 0x2, R2 ;  /* 0x000000020d0d7824 */ /* 0x000fe200078e0202 */
[----:B----4-:R-:W-:Y:S02]  /*4380*/  @!P6 LEA.HI.X R9, R16, R11, R17, 0x1, P5 ;  /* 0x0000000b1009e211 */ /* 0x010fe400028f0c11 */
        /* <DEDUP_REMOVED lines=9> */
[----:B---3--:R-:W-:Y:S02]  /*4420*/  @!P6 IMAD.X R9, R11, 0x1, R14, P5 ;  /* 0x000000010b09e824 */ /* 0x008fe400028e060e */
[----:B------:R-:W3:Y:S01]  /*4430*/  LDL R14, [R1+0x18] ;  /* 0x00001800010e7983 */ /* 0x000ee20000100800 */
[----:B------:R-:W-:-:S03]  /*4440*/  ISETP.GE.AND P5, PT, R212, UR4, PT ;  /* 0x00000004d4007c0c */ /* 0x000fc6000bfa6270 */
[----:B-1----:R0:W-:Y:S10]  /*4450*/  @!P6 ST.E.128 desc[UR40][R8.64], R4 ;  /* 0x000000040800e985 */ /* 0x0021f4000c101d28 */
[----:B------:R-:W1:Y:S01]  /*4460*/  @!P5 LDS.128 R4, [R13+0x2400] ;  /* 0x002400000d04d984 */ /* 0x000e620000000c00 */
[----:B0-----:R-:W-:-:S05]  /*4470*/  @!P5 LEA R8, P6, R212, R10, 0x1 ;  /* 0x0000000ad408d211 */ /* 0x001fca00078c08ff */
[----:B-----5:R-:W-:Y:S01]  /*4480*/  @!P5 IMAD.X R9, R11, 0x1, R31, P6 ;  /* 0x000000010b09d824 */ /* 0x020fe200030e061f */
[C---:B------:R-:W-:Y:S01]  /*4490*/  ISETP.GE.AND P6, PT, R211.reuse, UR4, PT ;  /* 0x00000004d3007c0c */ /* 0x040fe2000bfc6270 */
[----:B------:R-:W4:Y:S04]  /*44a0*/  LDL R31, [R1+0x20] ;  /* 0x00002000011f7983 */ /* 0x000f280000100800 */
        /* <DEDUP_REMOVED lines=10> */
[----:B------:R-:W5:Y:S01]  /*4550*/  LDL R29, [R1+0x28] ;  /* 0x00002800011d7983 */ /* 0x000f620000100800 */
[----:B------:R-:W-:-:S03]  /*4560*/  ISETP.GE.AND P6, PT, R207, UR4, PT ;  /* 0x00000004cf007c0c */ /* 0x000fc6000bfc6270 */
[----:B-1----:R0:W-:Y:S10]  /*4570*/  @!P5 ST.E.128 desc[UR40][R8.64], R4 ;  /* 0x000000040800d985 */ /* 0x0021f4000c101d28 */
[----:B------:R-:W1:Y:S01]  /*4580*/  @!P6 LDS.128 R4, [R12+0x6400] ;  /* 0x006400000c04e984 */ /* 0x000e620000000c00 */
[----:B0-----:R-:W-:-:S05]  /*4590*/  @!P6 LEA R8, P5, R207, R10, 0x1 ;  /* 0x0000000acf08e211 */ /* 0x001fca00078a08ff */
[----:B------:R-:W-:Y:S02]  /*45a0*/  @!P6 IMAD.X R9, R11, 0x1, R28, P5 ;  /* 0x000000010b09e824 */ /* 0x000fe400028e061c */
        /* <DEDUP_REMOVED lines=31> */
[----:B0-----:R-:W-:-:S04]  /*47a0*/  @!P6 LEA R8, P5, R201, R10, 0x1 ;  /* 0x0000000ac908e211 */ /* 0x001fc800078a08ff */
[----:B-----5:R-:W-:Y:S02]  /*47b0*/  @!P6 IADD3.X R9, R11, R29, RZ, P5, !PT ;  /* 0x0000001d0b09e210 */ /* 0x020fe40002ffe4ff */
        /* <DEDUP_REMOVED lines=14> */
[----:B---3--:R-:W-:-:S05]  /*48a0*/  @!P5 IMAD.X R9, R11, 0x1, R14, P6 ;  /* 0x000000010b09d824 */ /* 0x008fca00030e060e */
[----:B-1----:R0:W-:Y:S03]  /*48b0*/  @!P5 ST.E.128 desc[UR40][R8.64], R4 ;  /* 0x000000040800d985 */ /* 0x0021e6000c101d28 */
.L_x_4727:
[----:B------:R-:W-:Y:S05]  /*48c0*/  BSYNC B0 ;  /* 0x0000000000007941 */ /* 0x000fea0003800000 */
.L_x_4726:
        /* <DEDUP_REMOVED lines=11> */
[----:B------:R-:W-:Y:S02]  /*4980*/  SEL R5, RZ, 0x1, P5 ;  /* 0x00000001ff057807 */ /* 0x000fe40002800000 */
[----:B------:R-:W-:Y:S02]  /*4990*/  SEL R184, R184, RZ, P5 ;  /* 0x000000ffb8b87207 */ /* 0x000fe40002800000 */
[----:B------:R-:W-:Y:S01]  /*49a0*/  LOP3.LUT R190, R190, R5, RZ, 0x3c, !PT ;  /* 0x00000005bebe7212 */ /* 0x000fe200078e3cff */
[----:B------:R0:W-:Y:S01]  /*49b0*/  @!P0 SYNCS.ARRIVE.TRANS64.RED.A1T0 RZ, [R62+URZ], RZ ;  /* 0x000000ff3eff89a7 */ /* 0x0001e2000810043f */
[----:B------:R-:W-:Y:S01]  /*49c0*/  PLOP3.LUT P0, PT, PT, PT, PT, 0x8, 0x0 ;  /* 0x000000000000781c */ /* 0x000fe20003f0e170 */
[----:B------:R-:W-:-:S12]  /*49d0*/  @P4 BRA `(.L_x_4728) ;  /* 0xffffffd800704947 */ /* 0x000fd8000383ffff */
.L_x_4691:
[----:B------:R-:W2:Y:S01]  /*49e0*/  LDL R4, [R1+0x58] ;  /* 0x0000580001047983 */ /* 0x000ea20000100800 */
[----:B------:R-:W-:Y:S01]  /*49f0*/  BSSY B0, `(.L_x_4729) ;  /* 0x0000005000007945 */ /* 0x000fe20003800000 */
[----:B--2---:R-:W-:-:S03]  /*4a00*/  ISETP.NE.AND P1, PT, R4, 0x1, PT ;  /* 0x000000010400780c */ /* 0x004fc60003f25270 */
[----:B------:R-:W-:Y:S10]  /*4a10*/  @P0 BRA `(.L_x_4730) ;  /* 0x0000000000080947 */ /* 0x000ff40003800000 */
[----:B------:R-:W2:Y:S02]  /*4a20*/  FENCE.VIEW.ASYNC.G ;  /* 0x00000000000073c6 */ /* 0x000ea40000000100 */
[----:B--2---:R-:W-:Y:S06]  /*4a30*/  BAR.ARV 0xc, 0x180 ;  /* 0x0306000000007b1d */ /* 0x004fec0000002000 */
.L_x_4730:
[----:B------:R-:W-:Y:S05]  /*4a40*/  BSYNC B0 ;  /* 0x0000000000007941 */ /* 0x000fea0003800000 */
.L_x_4729:
[----:B------:R-:W-:Y:S04]  /*4a50*/  BSSY B7, `(.L_x_4731) ;  /* 0x0000bef000077945 */ /* 0x000fe80003800000 */
[----:B------:R-:W-:Y:S05]  /*4a60*/  @!P1 BRA `(.L_x_4732) ;  /* 0x0000002000009947 */ /* 0x000fea0003800000 */
[----:B------:R-:W2:Y:S01]  /*4a70*/  LDC R0, c[0x0][0x448] ;  /* 0x00011200ff007b82 */ /* 0x000ea20000000800 */
[----:B------:R-:W-:Y:S01]  /*4a80*/  VIADD R3, R199, 0x3f ;  /* 0x0000003fc7037836 */ /* 0x000fe20000000000 */
        /* <DEDUP_REMOVED lines=22> */
[----:B--2---:R-:W-:Y:S02]  /*4bf0*/  ISETP.NE.AND P0, PT, R0, 0x1, PT ;  /* 0x000000010000780c */ /* 0x004fe40003f05270 */
        /* <DEDUP_REMOVED lines=10> */
[----:B------:R-:W-:-:S02]  /*4ca0*/  CS2R R36, SRZ ;  /* 0x0000000000247805 */ /* 0x000fc4000001ff00 */
[----:B------:R-:W-:Y:S01]  /*4cb0*/  CS2R R88, SRZ ;  /* 0x0000000000587805 */ /* 0x000fe2000001ff00 */
[----:B------:R-:W2:Y:S01]  /*4cc0*/  @P0 LDC R0, c[0x0][0x44c] ;  /* 0x00011300ff000b82 */ /* 0x000ea20000000800 */
[----:B------:R-:W-:Y:S02]  /*4cd0*/  CS2R R86, SRZ ;  /* 0x0000000000567805 */ /* 0x000fe4000001ff00 */
[----:B------:R-:W-:Y:S02]  /*4ce0*/  CS2R R84, SRZ ;  /* 0x0000000000547805 */ /* 0x000fe4000001ff00 */
[----:B------:R-:W-:Y:S02]  /*4cf0*/  MOV R83, RZ ;  /* 0x000000ff00537202 */ /* 0x000fe40000000f00 */
[----:B------:R-:W-:Y:S02]  /*4d00*/  CS2R R32, SRZ ;  /* 0x0000000000207805 */ /* 0x000fe4000001ff00 */
[----:B------:R-:W-:-:S02]  /*4d10*/  CS2R R80, SRZ ;  /* 0x0000000000507805 */ /* 0x000fc4000001ff00 */
[----:B------:R-:W-:Y:S02]  /*4d20*/  CS2R R78, SRZ ;  /* 0x00000000004e7805 */ /* 0x000fe4000001ff00 */
[----:B------:R-:W-:Y:S01]  /*4d30*/  CS2R R76, SRZ ;  /* 0x00000000004c7805 */ /* 0x000fe2000001ff00 */
[----:B------:R-:W1:Y:S01]  /*4d40*/  @P0 LDC R5, c[0x0][0x450] ;  /* 0x00011400ff050b82 */ /* 0x000e620000000800 */
[----:B------:R-:W-:Y:S01]  /*4d50*/  IMAD.MOV.U32 R75, RZ, RZ, RZ ;  /* 0x000000ffff4b7224 */ /* 0x000fe200078e00ff */
[----:B------:R-:W-:Y:S02]  /*4d60*/  CS2R R28, SRZ ;  /* 0x00000000001c7805 */ /* 0x000fe4000001ff00 */
[----:B------:R-:W-:Y:S01]  /*4d70*/  CS2R R72, SRZ ;  /* 0x0000000000487805 */ /* 0x000fe2000001ff00 */
[----:B------:R-:W-:Y:S01]  /*4d80*/  IMAD.MOV.U32 R71, RZ, RZ, RZ ;  /* 0x000000ffff477224 */ /* 0x000fe200078e00ff */
[----:B---3--:R-:W-:Y:S02]  /*4d90*/  CS2R R14, SRZ ;  /* 0x00000000000e7805 */ /* 0x008fe4000001ff00 */
[----:B------:R-:W-:Y:S01]  /*4da0*/  CS2R R68, SRZ ;  /* 0x0000000000447805 */ /* 0x000fe2000001ff00 */
[----:B------:R-:W-:Y:S01]  /*4db0*/  IMAD.MOV.U32 R67, RZ, RZ, RZ ;  /* 0x000000ffff437224 */ /* 0x000fe200078e00ff */
[----:B------:R-:W-:Y:S01]  /*4dc0*/  CS2R R64, SRZ ;  /* 0x0000000000407805 */ /* 0x000fe2000001ff00 */
[----:B------:R-:W-:Y:S01]  /*4dd0*/  IMAD.MOV.U32 R13, RZ, RZ, RZ ;  /* 0x000000ffff0d7224 */ /* 0x000fe200078e00ff */
[----:B0-----:R-:W-:-:S02]  /*4de0*/  CS2R R62, SRZ ;  /* 0x00000000003e7805 */ /* 0x001fc4000001ff00 */
[----:B------:R-:W-:Y:S02]  /*4df0*/  CS2R R158, SRZ ;  /* 0x00000000009e7805 */ /* 0x000fe4000001ff00 */
[----:B------:R-:W-:Y:S02]  /*4e00*/  CS2R R58, SRZ ;  /* 0x00000000003a7805 */ /* 0x000fe4000001ff00 */
[----:B------:R-:W-:Y:S02]  /*4e10*/  CS2R R160, SRZ ;  /* 0x0000000000a07805 */ /* 0x000fe4000001ff00 */
[----:B------:R-:W-:Y:S02]  /*4e20*/  CS2R R54, SRZ ;  /* 0x0000000000367805 */ /* 0x000fe4000001ff00 */
[----:B------:R-:W-:Y:S01]  /*4e30*/  CS2R R162, SRZ ;  /* 0x0000000000a27805 */ /* 0x000fe2000001ff00 */
[----:B--2---:R-:W-:Y:S01]  /*4e40*/  @P0 IMAD.HI.U32 R0, R3, R0, RZ ;  /* 0x0000000003000227 */ /* 0x004fe200078e00ff */
[----:B------:R-:W-:-:S02]  /*4e50*/  CS2R R50, SRZ ;  /* 0x0000000000327805 */ /* 0x000fc4000001ff00 */
[----:B------:R-:W-:Y:S02]  /*4e60*/  CS2R R46, SRZ ;  /* 0x00000000002e7805 */ /* 0x000fe4000001ff00 */
[----:B------:R-:W-:Y:S01]  /*4e70*/  CS2R R152, SRZ ;  /* 0x0000000000987805 */ /* 0x000fe2000001ff00 */
[----:B------:R-:W-:Y:S01]  /*4e80*/  IMAD.MOV.U32 R164, RZ, RZ, RZ ;  /* 0x000000ffffa47224 */ /* 0x000fe200078e00ff */
[----:B------:R-:W-:Y:S02]  /*4e90*/  CS2R R156, SRZ ;  /* 0x00000000009c7805 */ /* 0x000fe4000001ff00 */
[----:B------:R-:W-:Y:S02]  /*4ea0*/  CS2R R42, SRZ ;  /* 0x00000000002a7805 */ /* 0x000fe4000001ff00 */
[----:B------:R-:W-:Y:S02]  /*4eb0*/  CS2R R154, SRZ ;  /* 0x00000000009a7805 */ /* 0x000fe4000001ff00 */
[----:B-1----:R-:W-:Y:S01]  /*4ec0*/  @P0 SHF.R.U32.HI R3, RZ, R5, R0 ;  /* 0x00000005ff030219 */ /* 0x002fe20000011600 */
[----:B------:R-:W-:Y:S01]  /*4ed0*/  IMAD.MOV.U32 R39, RZ, RZ, RZ ;  /* 0x000000ffff277224 */ /* 0x000fe200078e00ff */
[----:B------:R-:W-:-:S02]  /*4ee0*/  PLOP3.LUT P0, PT, PT, PT, PT, 0x80, 0x0 ;  /* 0x000000000000781c */ /* 0x000fc40003f0f070 */
[----:B----4-:R-:W-:Y:S02]  /*4ef0*/  CS2R R10, SRZ ;  /* 0x00000000000a7805 */ /* 0x010fe4000001ff00 */
[----:B------:R-:W-:Y:S02]  /*4f00*/  IADD3 R3, R40, R3, RZ ;  /* 0x0000000328037210 */ /* 0x000fe40007ffe0ff */
[----:B------:R-:W-:Y:S02]  /*4f10*/  CS2R R40, SRZ ;  /* 0x0000000000287805 */ /* 0x000fe4000001ff00 */
[----:B------:R-:W-:Y:S02]  /*4f20*/  MOV R35, RZ ;  /* 0x000000ff00237202 */ /* 0x000fe40000000f00 */
[----:B------:R-:W-:Y:S02]  /*4f30*/  CS2R R8, SRZ ;  /* 0x0000000000087805 */ /* 0x000fe4000001ff00 */
[----:B------:R-:W-:Y:S01]  /*4f40*/  SHF.R.S32.HI R0, RZ, 0x1f, R3 ;  /* 0x0000001fff007819 */ /* 0x000fe20000011403 */
[----:B------:R-:W-:Y:S01]  /*4f50*/  IMAD.MOV.U32 R31, RZ, RZ, RZ ;  /* 0x000000ffff1f7224 */ /* 0x000fe200078e00ff */
[----:B------:R-:W-:-:S02]  /*4f60*/  CS2R R6, SRZ ;  /* 0x0000000000067805 */ /* 0x000fc4000001ff00 */
[----:B------:R-:W-:Y:S01]  /*4f70*/  LEA.HI R0, R0, R3, RZ, 0x6 ;  /* 0x0000000300007211 */ /* 0x000fe200078f30ff */
[----:B------:R-:W-:-:S03]  /*4f80*/  IMAD.MOV.U32 R3, RZ, RZ, RZ ;  /* 0x000000ffff037224 */ /* 0x000fc600078e00ff */
[----:B------:R-:W-:Y:S01]  /*4f90*/  SHF.R.S32.HI R5, RZ, 0x6, R0 ;  /* 0x00000006ff057819 */ /* 0x000fe20000011400 */
[----:B------:R-:W-:-:S03]  /*4fa0*/  IMAD.MOV.U32 R0, RZ, RZ, RZ ;  /* 0x000000ffff007224 */ /* 0x000fc600078e00ff */
[----:B------:R-:W-:Y:S01]  /*4fb0*/  VIMNMX R12, R208, R5, PT ;  /* 0x00000005d00c7248 */ /* 0x000fe20003fe0100 */
[----:B------:R-:W-:-:S03]  /*4fc0*/  IMAD.MOV.U32 R5, RZ, RZ, RZ ;  /* 0x000000ffff057224 */ /* 0x000fc600078e00ff */
[----:B------:R-:W-:-:S13]  /*4fd0*/  ISETP.GE.AND P1, PT, R12, 0x1, PT ;  /* 0x000000010c00780c */ /* 0x000fda0003f26270 */
        /* <DEDUP_REMOVED lines=9> */
[----:B------:R-:W-:-:S05]  /*5070*/  LOP3.LUT R3, R3, 0x1fffe, RZ, 0xc0, !PT ;  /* 0x0001fffe03037812 */ /* 0x000fca00078ec0ff */
[----:B------:R-:W-:-:S04]  /*5080*/  IMAD.IADD R3, R0, 0x1, -R3 ;  /* 0x0000000100037824 */ /* 0x000fc800078e0a03 */
[----:B------:R-:W-:-:S04]  /*5090*/  IMAD R3, R3, 0x8000, R2 ;  /* 0x0000800003037824 */ /* 0x000fc800078e0202 */
[----:B------:R-:W-:-:S05]  /*50a0*/  VIADD R3, R3, 0x400 ;  /* 0x0000040003037836 */ /* 0x000fca0000000000 */
[----:B------:R-:W-:-:S04]  /*50b0*/  SHF.R.U32.HI R3, RZ, 0x4, R3 ;  /* 0x00000004ff037819 */ /* 0x000fc80000011603 */
[----:B------:R-:W-:-:S04]  /*50c0*/  LOP3.LUT R0, R3, 0x3fff, RZ, 0xc0, !PT ;  /* 0x00003fff03007812 */ /* 0x000fc800078ec0ff */
[----:B------:R-:W-:Y:S01]  /*50d0*/  LOP3.LUT R0, R0, 0x2000000, RZ, 0xfc, !PT ;  /* 0x0200000000007812 */ /* 0x000fe200078efcff */
[----:B------:R-:W-:Y:S06]  /*50e0*/  @!P0 BRA `(.L_x_4734) ;  /* 0x0000000000048947 */ /* 0x000fec0003800000 */
[----:B------:R-:W-:Y:S01]  /*50f0*/  BPT.TRAP 0x1 ;  /* 0x000000040000795c */ /* 0x000fe20000300000 */
.L_x_4734:
[----:B------:R-:W-:Y:S01]  /*5100*/  LEA R3, R18, R2, 0x3 ;  /* 0x0000000212037211 */ /* 0x000fe200078e18ff */
[----:B------:R-:W-:Y:S01]  /*5110*/  VIADD R4, R2, 0x26800 ;  /* 0x0002680002047836 */ /* 0x000fe20000000000 */
[----:B------:R-:W-:Y:S01]  /*5120*/  SHF.L.U32 R8, R19, 0x1f, RZ ;  /* 0x0000001f13087819 */ /* 0x000fe200000006ff */
[----:B------:R-:W-:Y:S01]  /*5130*/  BSSY B0, `(.L_x_4735) ;  /* 0x0000008000007945 */ /* 0x000fe20003800000 */
[----:B------:R-:W-:Y:S02]  /*5140*/  IMAD R6, R18, 0x1000, R0 ;  /* 0x0000100012067824 */ /* 0x000fe400078e0200 */
[----:B------:R-:W0:Y:S01]  /*5150*/  SYNCS.PHASECHK.TRANS64.TRYWAIT P1, [R3+URZ+0x28c50], R8 ;  /* 0x028c5008030075a7 */ /* 0x000e22000802017f */
[----:B------:R-:W-:Y:S01]  /*5160*/  SHF.R.U32.HI R4, RZ, 0x4, R4 ;  /* 0x00000004ff047819 */ /* 0x000fe20000011604 */
[----:B------:R-:W-:-:S03]  /*5170*/  IMAD.MOV.U32 R7, RZ, RZ, 0x40000040 ;  /* 0x40000040ff077424 */ /* 0x000fc600078e00ff */
[----:B------:R-:W-:-:S04]  /*5180*/  LOP3.LUT R4, R4, 0x3fff, RZ, 0xc0, !PT ;  /* 0x00003fff04047812 */ /* 0x000fc800078ec0ff */
[----:B------:R-:W-:Y:S01]  /*5190*/  LOP3.LUT R4, R4, 0x10000, RZ, 0xfc, !PT ;  /* 0x0001000004047812 */ /* 0x000fe200078efcff */
[----:B0-----:R-:W-:Y:S06]  /*51a0*/  @!P1 BRA `(.L_x_4736) ;  /* 0x00000164003c9947 */ /* 0x001fec0003800000 */
.L_x_4978:
[----:B------:R-:W-:Y:S05]  /*51b0*/  BSYNC B0 ;  /* 0x0000000000007941 */ /* 0x000fea0003800000 */
.L_x_4735:
[----:B------:R-:W-:Y:S01]  /*51c0*/  BAR.SYNC.DEFER_BLOCKING 0xe, 0x100 ;  /* 0x0384000000007b1d */ /* 0x000fe20000010000 */
[----:B------:R-:W-:Y:S01]  /*51d0*/  IMAD.MOV.U32 R5, RZ, RZ, 0x40000040 ;  /* 0x40000040ff057424 */ /* 0x000fe200078e00ff */
[C---:B------:R-:W-:Y:S01]  /*51e0*/  R2UR UR6, R6.reuse ;  /* 0x00000000060672ca */ /* 0x040fe200000e0000 */
[----:B0-----:R-:W-:Y:S01]  /*51f0*/  VIADD R8, R6, 0x80 ;  /* 0x0000008006087836 */ /* 0x001fe20000000000 */
[----:B------:R-:W-:Y:S01]  /*5200*/  R2UR UR7, R7 ;  /* 0x00000000070772ca */ /* 0x000fe200000e0000 */
[----:B------:R-:W-:Y:S01]  /*5210*/  IMAD.MOV.U32 R9, RZ, RZ, 0x40000040 ;  /* 0x40000040ff097424 */ /* 0x000fe200078e00ff */
[C---:B------:R-:W-:Y:S01]  /*5220*/  R2UR UR4, R4.reuse ;  /* 0x00000000040472ca */ /* 0x040fe200000e0000 */
[----:B------:R-:W-:Y:S01]  /*5230*/  VIADD R10, R4, 0x2 ;  /* 0x00000002040a7836 */ /* 0x000fe20000000000 */
[----:B------:R-:W-:Y:S01]  /*5240*/  R2UR UR5, R5 ;  /* 0x00000000050572ca */ /* 0x000fe200000e0000 */
[----:B------:R-:W-:Y:S02]  /*5250*/  IMAD.MOV.U32 R11, RZ, RZ, 0x40000040 ;  /* 0x40000040ff0b7424 */ /* 0x000fe400078e00ff */
[----:B------:R-:W-:Y:S01]  /*5260*/  IMAD.MOV.U32 R7, RZ, RZ, 0x40000040 ;  /* 0x40000040ff077424 */ /* 0x000fe200078e00ff */
[----:B-----5:R-:W-:-:S09]  /*5270*/  WARPGROUP.ARRIVE ;  /* 0x00000000000079c5 */ /* 0x020fd20000000000 */
[----:B------:R-:W-:Y:S01]  /*5280*/  HGMMA.64x256x16.F32 R24, gdesc[UR4].tnspB, RZ, !UPT, gsb0 ;  /* 0x43e00000041879f0 */ /* 0x000fe2000c0008ff */
[----:B------:R-:W-:Y:S02]  /*5290*/  R2UR UR6, R8 ;  /* 0x00000000080672ca */ /* 0x000fe400000e0000 */
[----:B------:R-:W-:Y:S01]  /*52a0*/  R2UR UR7, R9 ;  /* 0x00000000090772ca */ /* 0x000fe200000e0000 */
[----:B------:R-:W-:Y:S01]  /*52b0*/  IMAD.MOV.U32 R9, RZ, RZ, 0x40000040 ;  /* 0x40000040ff097424 */ /* 0x000fe200078e00ff */
[----:B------:R-:W-:Y:S02]  /*52c0*/  R2UR UR4, R10 ;  /* 0x000000000a0472ca */ /* 0x000fe400000e0000 */
[----:B------:R-:W-:Y:S02]  /*52d0*/  R2UR UR5, R11 ;  /* 0x000000000b0572ca */ /* 0x000fe400000e0000 */
[C---:B------:R-:W-:Y:S01]  /*52e0*/  IADD3 R8, R6.reuse, 0x100, RZ ;  /* 0x0000010006087810 */ /* 0x040fe20007ffe0ff */
[----:B------:R-:W-:Y:S01]  /*52f0*/  VIADD R6, R6, 0x180 ;  /* 0x0000018006067836 */ /* 0x000fe20000000000 */
[----:B------:R-:W-:-:S02]  /*5300*/  R2UR UR11, R9 ;  /* 0x00000000090b72ca */ /* 0x000fc400000e0000 */
[----:B------:R-:W-:Y:S01]  /*5310*/  R2UR UR10, R8 ;  /* 0x00000000080a72ca */ /* 0x000fe200000e0000 */
[----:B------:R-:W-:Y:S01]  /*5320*/  VIADD R8, R4, 0x4 ;  /* 0x0000000404087836 */ /* 0x000fe20000000000 */
[----:B------:R-:W-:-:S04]  /*5330*/  MOV R9, 0x40000040 ;  /* 0x4000004000097802 */ /* 0x000fc80000000f00 */
[----:B------:R-:W-:Y:S02]  /*5340*/  R2UR UR8, R8 ;  /* 0x00000000080872ca */ /* 0x000fe400000e0000 */
[----:B------:R-:W-:Y:S01]  /*5350*/  R2UR UR9, R9 ;  /* 0x00000000090972ca */ /* 0x000fe200000e0000 */
[----:B------:R-:W-:Y:S02]  /*5360*/  WARPGROUP.DEPBAR.LE gsb0, 0x0 ;  /* 0x00008000000079c5 */ /* 0x000fe40000010000 */
[----:B------:R-:W-:-:S06]  /*5370*/  WARPGROUP.ARRIVE ;  /* 0x00000000000079c5 */ /* 0x000fcc0000000000 */
        /* <DEDUP_REMOVED lines=19> */
.L_x_4737:
[----:B------:R-:W-:Y:S01]  /*54b0*/  ISETP.GE.AND P1, PT, R12, 0x2, PT ;  /* 0x000000020c00780c */ /* 0x000fe20003f26270 */
[----:B------:R-:W-:Y:S01]  /*54c0*/  VIADD R14, R3, 0x28c60 ;  /* 0x00028c60030e7836 */ /* 0x000fe20000000000 */
[----:B------:R-:W-:Y:S04]  /*54d0*/  BSSY B0, `(.L_x_4738) ;  /* 0x00000ca000007945 */ /* 0x000fe80003800000 */
[----:B------:R-:W-:-:S04]  /*54e0*/  PRMT R14, R187, 0x654, R14 ;  /* 0x00000654bb0e7816 */ /* 0x000fc8000000000e */
[----:B------:R0:W-:Y:S03]  /*54f0*/  SYNCS.ARRIVE.TRANS64.RED.A1T0 RZ, [R14+URZ], RZ ;  /* 0x000000ff0eff79a7 */ /* 0x0001e6000810043f */
[----:B------:R-:W-:Y:S05]  /*5500*/  @!P1 BRA `(.L_x_4739) ;  /* 0x0000000c00189947 */ /* 0x000fea0003800000 */
[----:B------:R-:W-:-:S07]  /*5510*/  VIADD R3, R12, 0xfffffffe ;  /* 0xfffffffe0c037836 */ /* 0x000fce0000000000 */
.L_x_4746:
[----:B------:R-:W-:Y:S01]  /*5520*/  BAR.SYNC.DEFER_BLOCKING 0xe, 0x100 ;  /* 0x0384000000007b1d */ /* 0x000fe20000010000 */
[C---:B------:R-:W-:Y:S01]  /*5530*/  IMAD R13, R18.reuse, 0x40, R193 ;  /* 0x00000040120d7824 */ /* 0x040fe200078e02c1 */
[----:B------:R-:W-:Y:S02]  /*5540*/  IADD3 R18, R18, 0x1, RZ ;  /* 0x0000000112127810 */ /* 0x000fe40007ffe0ff */
[----:B------:R-:W-:Y:S01]  /*5550*/  ISETP.GT.AND P2, PT, R3, RZ, PT ;  /* 0x000000ff0300720c */ /* 0x000fe20003f44270 */
[----:B------:R-:W-:Y:S01]  /*5560*/  IMAD R12, R13, 0x4, R2 ;  /* 0x000000040d0c7824 */ /* 0x000fe200078e0202 */
[----:B------:R-:W-:Y:S01]  /*5570*/  ISETP.NE.AND P1, PT, R18, 0x2, PT ;  /* 0x000000021200780c */ /* 0x000fe20003f25270 */
[----:B------:R-:W-:-:S03]  /*5580*/  VIADD R3, R3, 0xffffffff ;  /* 0xffffffff03037836 */ /* 0x000fc60000000000 */
[----:B------:R-:W-:Y:S01]  /*5590*/  SEL R18, R18, RZ, P1 ;  /* 0x000000ff12127207 */ /* 0x000fe20000800000 */
[----:B-1----:R-:W1:Y:S04]  /*55a0*/  LDS R13, [R12+0x28800] ;  /* 0x028800000c0d7984 */ /* 0x002e680000000800 */
[----:B------:R-:W2:Y:S01]  /*55b0*/  LDS R12, [R12+0x28820] ;  /* 0x028820000c0c7984 */ /* 0x000ea20000000800 */
[-C--:B-1----:R-:W-:Y:S01]  /*55c0*/  FMUL.FTZ R24, R24, R13.reuse ;  /* 0x0000000d18187220 */ /* 0x082fe20000410000 */
        /* <DEDUP_REMOVED lines=131> */
.L_x_4740:
[----:B------:R-:W-:Y:S01]  /*5e00*/  IMAD R20, R18, 0x8, R2 ;  /* 0x0000000812147824 */ /* 0x000fe200078e0202 */
[----:B------:R-:W-:-:S04]  /*5e10*/  SHF.L.U32 R12, R19, 0x1f, RZ ;  /* 0x0000001f130c7819 */ /* 0x000fc800000006ff */
[----:B------:R1:W2:Y:S01]  /*5e20*/  SYNCS.PHASECHK.TRANS64.TRYWAIT P1, [R20+URZ+0x28c50], R12 ;  /* 0x028c500c140075a7 */ /* 0x0002a2000802017f */
[----:B------:R-:W-:Y:S05]  /*5e30*/  @!P0 BRA `(.L_x_4741) ;  /* 0x0000000000048947 */ /* 0x000fea0003800000 */
[----:B------:R-:W-:Y:S01]  /*5e40*/  BPT.TRAP 0x1 ;  /* 0x000000040000795c */ /* 0x000fe20000300000 */
.L_x_4741:
[----:B------:R-:W-:Y:S04]  /*5e50*/  BSSY B1, `(.L_x_4742) ;  /* 0x0000004000017945 */ /* 0x000fe80003800000 */
[----:B--2---:R-:W-:Y:S05]  /*5e60*/  @P1 BRA `(.L_x_4743) ;  /* 0x0000000000081947 */ /* 0x004fea0003800000 */
[----:B------:R-:W2:Y:S02]  /*5e70*/  SYNCS.PHASECHK.TRANS64.TRYWAIT P1, [R20+URZ+0x28c50], R12 ;  /* 0x028c500c140075a7 */ /* 0x000ea4000802017f */
[----:B--2---:R-:W-:Y:S05]  /*5e80*/  @!P1 BRA `(.L_x_4744) ;  /* 0x0000015800189947 */ /* 0x004fea0003800000 */
.L_x_4743:
[----:B------:R-:W-:Y:S05]  /*5e90*/  BSYNC B1 ;  /* 0x0000000000017941 */ /* 0x000fea0003800000 */
.L_x_4742:
[----:B-12---:R-:W-:Y:S01]  /*5ea0*/  IMAD R12, R18, 0x1000, R0 ;  /* 0x00001000120c7824 */ /* 0x006fe200078e0200 */
[----:B------:R-:W-:Y:S01]  /*5eb0*/  R2UR UR4, R4 ;  /* 0x00000000040472ca */ /* 0x000fe200000e0000 */
[----:B------:R-:W-:Y:S01]  /*5ec0*/  IMAD.MOV.U32 R13, RZ, RZ, 0x40000040 ;  /* 0x40000040ff0d7424 */ /* 0x000fe200078e00ff */
[----:B------:R-:W-:Y:S01]  /*5ed0*/  R2UR UR5, R5 ;  /* 0x00000000050572ca */ /* 0x000fe200000e0000 */
[----:B------:R-:W-:Y:S01]  /*5ee0*/  WARPGROUP.ARRIVE ;  /* 0x00000000000079c5 */ /* 0x000fe20000000000 */
[C---:B------:R-:W-:Y:S01]  /*5ef0*/  R2UR UR6, R12.reuse ;  /* 0x000000000c0672ca */ /* 0x040fe200000e0000 */
[----:B0-----:R-:W-:Y:S01]  /*5f00*/  VIADD R14, R12, 0x80 ;  /* 0x000000800c0e7836 */ /* 0x001fe20000000000 */
[----:B------:R-:W-:Y:S01]  /*5f10*/  R2UR UR7, R13 ;  /* 0x000000000d0772ca */ /* 0x000fe200000e0000 */
[----:B------:R-:W-:Y:S02]  /*5f20*/  IMAD.MOV.U32 R15, RZ, RZ, 0x40000040 ;  /* 0x40000040ff0f7424 */ /* 0x000fe400078e00ff */
[----:B------:R-:W-:-:S10]  /*5f30*/  IMAD.MOV.U32 R13, RZ, RZ, 0x40000040 ;  /* 0x40000040ff0d7424 */ /* 0x000fd400078e00ff */
[----:B------:R-:W-:Y:S01]  /*5f40*/  HGMMA.64x256x16.F32 R24, gdesc[UR4].tnspB, R24, gsb0 ;  /* 0x43e00000041879f0 */ /* 0x000fe20008000818 */
[----:B------:R-:W-:Y:S02]  /*5f50*/  R2UR UR6, R14 ;  /* 0x000000000e0672ca */ /* 0x000fe400000e0000 */
[----:B------:R-:W-:Y:S01]  /*5f60*/  R2UR UR7, R15 ;  /* 0x000000000f0772ca */ /* 0x000fe200000e0000 */
[----:B------:R-:W-:Y:S01]  /*5f70*/  IMAD.MOV.U32 R15, RZ, RZ, 0x40000040 ;  /* 0x40000040ff0f7424 */ /* 0x000fe200078e00ff */
[----:B------:R-:W-:Y:S02]  /*5f80*/  R2UR UR4, R10 ;  /* 0x000000000a0472ca */ /* 0x000fe400000e0000 */
[----:B------:R-:W-:Y:S02]  /*5f90*/  R2UR UR5, R11 ;  /* 0x000000000b0572ca */ /* 0x000fe400000e0000 */
[C---:B------:R-:W-:Y:S01]  /*5fa0*/  IADD3 R14, R12.reuse, 0x100, RZ ;  /* 0x000001000c0e7810 */ /* 0x040fe20007ffe0ff */
[----:B------:R-:W-:Y:S01]  /*5fb0*/  VIADD R12, R12, 0x180 ;  /* 0x000001800c0c7836 */ /* 0x000fe20000000000 */
[----:B------:R-:W-:-:S02]  /*5fc0*/  WARPGROUP.DEPBAR.LE gsb0, 0x0 ;  /* 0x00008000000079c5 */ /* 0x000fc40000010000 */
[----:B------:R-:W-:-:S15]  /*5fd0*/  WARPGROUP.ARRIVE ;  /* 0x00000000000079c5 */ /* 0x000fde0000000000 */
        /* <DEDUP_REMOVED lines=21> */
.L_x_4745:
[----:B------:R-:W-:-:S05]  /*6130*/  VIADD R20, R20, 0x28c60 ;  /* 0x00028c6014147836 */ /* 0x000fca0000000000 */
[----:B------:R-:W-:-:S04]  /*6140*/  PRMT R20, R187, 0x654, R20 ;  /* 0x00000654bb147816 */ /* 0x000fc80000000014 */
[----:B------:R1:W-:Y:S01]  /*6150*/  SYNCS.ARRIVE.TRANS64.RED.A1T0 RZ, [R20+URZ], RZ ;  /* 0x000000ff14ff79a7 */ /* 0x0003e2000810043f */
[----:B------:R-:W-:Y:S05]  /*6160*/  @P2 BRA `(.L_x_4746) ;  /* 0xfffffff000ec2947 */ /* 0x000fea000383ffff */
.L_x_4739:
[----:B------:R-:W-:Y:S05]  /*6170*/  BSYNC B0 ;  /* 0x0000000000007941 */ /* 0x000fea0003800000 */
.L_x_4738:
[----:B------:R-:W-:Y:S01]  /*6180*/  BAR.SYNC.DEFER_BLOCKING 0xe, 0x100 ;  /* 0x0384000000007b1d */ /* 0x000fe20000010000 */
[C---:B------:R-:W-:Y:S01]  /*6190*/  IMAD R3, R18.reuse, 0x40, R193 ;  /* 0x0000004012037824 */ /* 0x040fe200078e02c1 */
[----:B------:R-:W-:Y:S02]  /*61a0*/  IADD3 R18, R18, 0x1, RZ ;  /* 0x0000000112127810 */ /* 0x000fe40007ffe0ff */
[----:B------:R-:W-:Y:S01]  /*61b0*/  PLOP3.LUT P0, PT, PT, PT, PT, 0x8, 0x0 ;  /* 0x000000000000781c */ /* 0x000fe20003f0e170 */
        /* <DEDUP_REMOVED lines=9> */
[-C--:B0-----:R-:W-:Y:S01]  /*6250*/  FMUL.FTZ R14, R33, R2.reuse ;  /* 0x00000002210e7220 */ /* 0x081fe20000410000 */
        /* <DEDUP_REMOVED lines=69> */
[----:B------:R-:W-:Y:S01]  /*66b0*/  FMUL.FTZ R8, R25, R2 ;  /* 0x0000000219087220 */ /* 0x000fe20000410000 */
        /* <DEDUP_REMOVED lines=59> */
.L_x_4732:
[----:B------:R-:W2:Y:S01]  /*6a70*/  LDC R0, c[0x0][0x448] ;  /* 0x00011200ff007b82 */ /* 0x000ea20000000800 */
[----:B------:R-:W-:Y:S01]  /*6a80*/  VIADD R3, R199, 0x3f ;  /* 0x0000003fc7037836 */ /* 0x000fe20000000000 */
        /* <DEDUP_REMOVED lines=22> */
[----:B--2---:R-:W-:-:S02]  /*6bf0*/  ISETP.NE.AND P0, PT, R0, 0x1, PT ;  /* 0x000000010000780c */ /* 0x004fc40003f05270 */
        /* <DEDUP_REMOVED lines=14> */
[----:B------:R-:W-:Y:S01]  /*6ce0*/  CS2R R84, SRZ ;  /* 0x0000000000547805 */ /* 0x000fe2000001ff00 */
[----:B------:R-:W-:Y:S01]  /*6cf0*/  IMAD.MOV.U32 R83, RZ, RZ, RZ ;  /* 0x000000ffff537224 */ /* 0x000fe200078e00ff */
[----:B------:R-:W-:Y:S02]  /*6d00*/  CS2R R32, SRZ ;  /* 0x0000000000207805 */ /* 0x000fe4000001ff00 */
[----:B------:R-:W-:Y:S02]  /*6d10*/  CS2R R80, SRZ ;  /* 0x0000000000507805 */ /* 0x000fe4000001ff00 */
[----:B------:R-:W-:-:S02]  /*6d20*/  CS2R R78, SRZ ;  /* 0x00000000004e7805 */ /* 0x000fc4000001ff00 */
[----:B------:R-:W-:Y:S01]  /*6d30*/  CS2R R76, SRZ ;  /* 0x00000000004c7805 */ /* 0x000fe2000001ff00 */
[----:B------:R-:W1:Y:S01]  /*6d40*/  @P0 LDC R5, c[0x0][0x450] ;  /* 0x00011400ff050b82 */ /* 0x000e620000000800 */
[----:B------:R-:W-:Y:S01]  /*6d50*/  IMAD.MOV.U32 R75, RZ, RZ, RZ ;  /* 0x000000ffff4b7224 */ /* 0x000fe200078e00ff */
[----:B------:R-:W-:Y:S02]  /*6d60*/  CS2R R28, SRZ ;  /* 0x00000000001c7805 */ /* 0x000fe4000001ff00 */
[----:B------:R-:W-:Y:S01]  /*6d70*/  CS2R R72, SRZ ;  /* 0x0000000000487805 */ /* 0x000fe2000001ff00 */
[----:B------:R-:W-:Y:S01]  /*6d80*/  IMAD.MOV.U32 R71, RZ, RZ, RZ ;  /* 0x000000ffff477224 */ /* 0x000fe200078e00ff */
[----:B---3--:R-:W-:Y:S02]  /*6d90*/  CS2R R14, SRZ ;  /* 0x00000000000e7805 */ /* 0x008fe4000001ff00 */
[----:B------:R-:W-:Y:S02]  /*6da0*/  CS2R R68, SRZ ;  /* 0x0000000000447805 */ /* 0x000fe4000001ff00 */
[----:B------:R-:W-:Y:S01]  /*6db0*/  MOV R67, RZ ;  /* 0x000000ff00437202 */ /* 0x000fe20000000f00 */
[----:B------:R-:W-:Y:S01]  /*6dc0*/  IMAD.MOV.U32 R13, RZ, RZ, RZ ;  /* 0x000000ffff0d7224 */ /* 0x000fe200078e00ff */
[----:B------:R-:W-:-:S02]  /*6dd0*/  CS2R R64, SRZ ;  /* 0x0000000000407805 */ /* 0x000fc4000001ff00 */
[----:B0-----:R-:W-:Y:S02]  /*6de0*/  CS2R R62, SRZ ;  /* 0x00000000003e7805 */ /* 0x001fe4000001ff00 */
        /* <DEDUP_REMOVED lines=16> */
[----:B----4-:R-:W-:Y:S01]  /*6ef0*/  CS2R R10, SRZ ;  /* 0x00000000000a7805 */ /* 0x010fe2000001ff00 */
[----:B------:R-:W-:Y:S01]  /*6f00*/  IMAD.MOV.U32 R35, RZ, RZ, RZ ;  /* 0x000000ffff237224 */ /* 0x000fe200078e00ff */
[----:B------:R-:W-:Y:S01]  /*6f10*/  CS2R R8, SRZ ;  /* 0x0000000000087805 */ /* 0x000fe2000001ff00 */
[----:B------:R-:W-:Y:S01]  /*6f20*/  IMAD.IADD R3, R40, 0x1, R3 ;  /* 0x0000000128037824 */ /* 0x000fe200078e0203 */
[----:B------:R-:W-:Y:S01]  /*6f30*/  CS2R R40, SRZ ;  /* 0x0000000000287805 */ /* 0x000fe2000001ff00 */
[----:B------:R-:W-:Y:S01]  /*6f40*/  IMAD.MOV.U32 R31, RZ, RZ, RZ ;  /* 0x000000ffff1f7224 */ /* 0x000fe200078e00ff */
[----:B------:R-:W-:Y:S02]  /*6f50*/  CS2R R6, SRZ ;  /* 0x0000000000067805 */ /* 0x000fe4000001ff00 */
[----:B------:R-:W-:-:S04]  /*6f60*/  SHF.R.S32.HI R0, RZ, 0x1f, R3 ;  /* 0x0000001fff007819 */ /* 0x000fc80000011403 */
        /* <DEDUP_REMOVED lines=9> */
[----:B------:R-:W-:Y:S01]  /*7000*/  BSSY B6, `(.L_x_4747) ;  /* 0x0000020000067945 */ /* 0x000fe20003800000 */
[----:B0-----:R-:W-:-:S04]  /*7010*/  IADD3 R12, R12, -0x80, RZ ;  /* 0xffffff800c0c7810 */ /* 0x001fc80007ffe0ff */
        /* <DEDUP_REMOVED lines=30> */
.L_x_4748:
[----:B------:R-:W-:Y:S05]  /*7200*/  BSYNC B6 ;  /* 0x0000000000067941 */ /* 0x000fea0003800000 */
.L_x_4747:
[----:B------:R-:W-:Y:S02]  /*7210*/  ULDC UR4, c[0x0][0x3f4] ;  /* 0x0000fd0000047ab9 */ /* 0x000fe40000000800 */
[----:B------:R-:W-:-:S13]  /*7220*/  ISETP.LT.AND P0, PT, RZ, UR4, PT ;  /* 0x00000004ff007c0c */ /* 0x000fda000bf01270 */
[----:B------:R-:W-:Y:S05]  /*7230*/  @P0 BRA `(.L_x_4749) ;  /* 0x0000000000400947 */ /* 0x000fea0003800000 */
[----:B------:R-:W2:Y:S02]  /*7240*/  LDL R20, [R1+0x48] ;  /* 0x0000480001147983 */ /* 0x000ea40000100800 */
[----:B--2---:R-:W-:-:S04]  /*7250*/  LEA.HI R0, R20, R20, RZ, 0x1 ;  /* 0x0000001414007211 */ /* 0x004fc800078f08ff */
[----:B------:R-:W-:-:S04]  /*7260*/  LOP3.LUT R0, R0, 0xfffffffe, RZ, 0xc0, !PT ;  /* 0xfffffffe00007812 */ /* 0x000fc800078ec0ff */
[----:B------:R-:W-:-:S04]  /*7270*/  IADD3 R0, R20, -R0, RZ ;  /* 0x8000000014007210 */ /* 0x000fc80007ffe0ff */
[----:B------:R-:W-:-:S04]  /*7280*/  SHF.L.U32 R3, R0, 0x1f, RZ ;  /* 0x0000001f00037819 */ /* 0x000fc800000006ff */
[----:B------:R0:W1:Y:S03]  /*7290*/  SYNCS.PHASECHK.TRANS64.TRYWAIT P0, [R2+URZ+0x28c00], R3 ;  /* 0x028c0003020075a7 */ /* 0x000066000800017f */
[----:B-1----:R-:W-:Y:S05]  /*72a0*/  @!P0 NANOSLEEP.SYNCS 0x989680 ;  /* 0x009896800000895d */ /* 0x002fea0003900000 */
[----:B------:R-:W1:Y:S01]  /*72b0*/  @!P0 SYNCS.PHASECHK.TRANS64 P0, [R2+URZ+0x28c00], R3 ;  /* 0x028c0003020085a7 */ /* 0x000e62000800007f */
[----:B------:R-:W-:Y:S04]  /*72c0*/  BSSY B0, `(.L_x_4750) ;  /* 0x0000006000007945 */ /* 0x000fe80003800000 */
[----:B-1----:R-:W-:Y:S05]  /*72d0*/  @P0 BRA `(.L_x_4751) ;  /* 0x0000000000100947 */ /* 0x002fea0003800000 */
.L_x_4752:
[----:B-1----:R1:W2:Y:S02]  /*72e0*/  SYNCS.PHASECHK.TRANS64.TRYWAIT P0, [R2+URZ+0x28c00], R3 ;  /* 0x028c0003020075a7 */ /* 0x0022a4000800017f */
[----:B--2---:R-:W-:Y:S05]  /*72f0*/  @!P0 NANOSLEEP.SYNCS 0x989680 ;  /* 0x009896800000895d */ /* 0x004fea0003900000 */
[----:B------:R-:W2:Y:S02]  /*7300*/  @!P0 SYNCS.PHASECHK.TRANS64 P0, [R2+URZ+0x28c00], R3 ;  /* 0x028c0003020085a7 */ /* 0x000ea4000800007f */
[----:B--2---:R-:W-:Y:S05]  /*7310*/  @!P0 BRA `(.L_x_4752) ;  /* 0xfffffffc00f08947 */ /* 0x004fea000383ffff */
.L_x_4751:
[----:B------:R-:W-:Y:S05]  /*7320*/  BSYNC B0 ;  /* 0x0000000000007941 */ /* 0x000fea0003800000 */
.L_x_4750:
[----:B------:R-:W-:Y:S05]  /*7330*/  BRA `(.L_x_4753) ;  /* 0x0000002c003c7947 */ /* 0x000fea0003800000 */
.L_x_4749:
        /* <DEDUP_REMOVED lines=31> */
.L_x_4755:
[----:B------:R-:W-:Y:S05]  /*7530*/  BSYNC B6 ;  /* 0x0000000000067941 */ /* 0x000fea0003800000 */
.L_x_4754:
        /* <DEDUP_REMOVED lines=13> */
[----:B0-----:R-:W-:-:S02]  /*7610*/  ISETP.NE.AND P0, PT, R34, 0x1, PT ;  /* 0x000000012200780c */ /* 0x001fc40003f05270 */
[----:B-1----:R-:W-:-:S11]  /*7620*/  IADD3 R21, R21, -0x80, RZ ;  /* 0xffffff8015157810 */ /* 0x002fd60007ffe0ff */
[----:B------:R-:W0:Y:S01]  /*7630*/  @P0 LDC R0, c[0x0][0x44c] ;  /* 0x00011300ff000b82 */ /* 0x000e220000000800 */
[----:B------:R-:W-:-:S04]  /*7640*/  SHF.R.S32.HI R20, RZ, 0x1f, R21 ;  /* 0x0000001fff147819 */ /* 0x000fc80000011415 */
[----:B------:R-:W-:-:S03]  /*7650*/  LEA.HI R20, R20, R21, RZ, 0x2 ;  /* 0x0000001514147211 */ /* 0x000fc600078f10ff */
[----:B------:R-:W1:Y:S01]  /*7660*/  @P0 LDC R5, c[0x0][0x450] ;  /* 0x00011400ff050b82 */ /* 0x000e620000000800 */
[----:B------:R-:W-:-:S05]  /*7670*/  LOP3.LUT R20, R20, 0xfffffffc, RZ, 0xc0, !PT ;  /* 0xfffffffc14147812 */ /* 0x000fca00078ec0ff */
[----:B------:R-:W-:-:S04]  /*7680*/  IMAD.IADD R20, R21, 0x1, -R20 ;  /* 0x0000000115147824 */ /* 0x000fc800078e0a14 */
        /* <DEDUP_REMOVED lines=9> */
[----:B------:R-:W-:Y:S01]  /*7720*/  IMAD.WIDE.U32 R10, R3, UR6, R10 ;  /* 0x00000006030a7c25 */ /* 0x000fe2000f8e000a */
[----:B------:R-:W-:Y:S01]  /*7730*/  LEA R4, P0, R6, UR4, 0x1 ;  /* 0x0000000406047c11 */ /* 0x000fe2000f8008ff */
[----:B------:R-:W-:Y:S01]  /*7740*/  UMOV UR4, 0xffffffff ;  /* 0xffffffff00047882 */ /* 0x000fe20000000000 */
[----:B------:R-:W-:Y:S01]  /*7750*/  IADD3 R5, R7, R5, RZ ;  /* 0x0000000507057210 */ /* 0x000fe20007ffe0ff */
[----:B------:R-:W-:Y:S01]  /*7760*/  IMAD R3, R3, UR7, R0 ;  /* 0x0000000703037c24 */ /* 0x000fe2000f8e0200 */
[----:B------:R-:W-:-:S02]  /*7770*/  ULDC.64 UR6, c[0x0][0x400] ;  /* 0x0001000000067ab9 */ /* 0x000fc40000000a00 */
[----:B------:R-:W-:Y:S01]  /*7780*/  LEA R7, P1, R10, UR6, 0x1 ;  /* 0x000000060a077c11 */ /* 0x000fe2000f8208ff */
[----:B------:R-:W-:Y:S01]  /*7790*/  IMAD.IADD R3, R11, 0x1, R3 ;  /* 0x000000010b037824 */ /* 0x000fe200078e0203 */
[----:B------:R-:W-:-:S04]  /*77a0*/  LEA.HI.X R6, R6, UR5, R5, 0x1, P0 ;  /* 0x0000000506067c11 */ /* 0x000fc800080f0c05 */
[----:B------:R-:W-:Y:S01]  /*77b0*/  LEA.HI.X R10, R10, UR7, R3, 0x1, P1 ;  /* 0x000000070a0a7c11 */ /* 0x000fe200088f0c03 */
[----:B------:R-:W-:Y:S06]  /*77c0*/  BRA.DIV UR4, `(.L_x_4758) ;  /* 0x0000013e04dc7947 */ /* 0x000fec000b800000 */
[----:B------:R0:W1:Y:S04]  /*77d0*/  SHFL.IDX PT, R3, R6, RZ, 0x1c1f ;  /* 0x001c1fff06037589 */ /* 0x00006800000e0000 */
[----:B------:R0:W2:Y:S04]  /*77e0*/  SHFL.IDX PT, R0, R4, RZ, 0x1c1f ;  /* 0x001c1fff04007589 */ /* 0x0000a800000e0000 */
[----:B------:R0:W3:Y:S04]  /*77f0*/  SHFL.IDX PT, R5, R10, RZ, 0x1c1f ;  /* 0x001c1fff0a057589 */ /* 0x0000e800000e0000 */
[----:B------:R0:W4:Y:S02]  /*7800*/  SHFL.IDX PT, R14, R7, RZ, 0x1c1f ;  /* 0x001c1fff070e7589 */ /* 0x00012400000e0000 */
.L_x_4984:
        /* <DEDUP_REMOVED lines=10> */
[----:B--2---:R-:W-:Y:S01]  /*78b0*/  IMAD.MOV.U32 R8, RZ, RZ, R0 ;  /* 0x000000ffff087224 */ /* 0x004fe200078e0000 */
[----:B------:R-:W-:Y:S01]  /*78c0*/  ISETP.GE.AND P3, PT, R195, UR4, PT ;  /* 0x00000004c3007c0c */ /* 0x000fe2000bf66270 */
[----:B-1----:R-:W-:Y:S01]  /*78d0*/  IMAD.MOV.U32 R9, RZ, RZ, R3 ;  /* 0x000000ffff097224 */ /* 0x002fe200078e0003 */
[----:B------:R-:W-:Y:S01]  /*78e0*/  ISETP.GE.AND P2, PT, R188, UR4, PT ;  /* 0x00000004bc007c0c */ /* 0x000fe2000bf46270 */
[----:B---3--:R-:W-:Y:S01]  /*78f0*/  IMAD.MOV.U32 R15, RZ, RZ, R5 ;  /* 0x000000ffff0f7224 */ /* 0x008fe200078e0005 */
[----:B------:R-:W-:-:S09]  /*7900*/  CS2R R28, SRZ ;  /* 0x00000000001c7805 */ /* 0x000fd2000001ff00 */
        /* <DEDUP_REMOVED lines=9> */
[----:B------:R-:W-:-:S04]  /*79a0*/  @!P3 SHF.L.U64.HI R24, R195, 0x1, R11 ;  /* 0x00000001c318b819 */ /* 0x000fc8000001020b */
[----:B------:R-:W-:Y:S01]  /*79b0*/  @!P3 IADD3.X R33, R5, R24, RZ, P1, !PT ;  /* 0x000000180521b210 */ /* 0x000fe20000ffe4ff */
[----:B------:R-:W-:Y:S01]  /*79c0*/  @!P3 IMAD.X R31, R3, 0x1, R24, P0 ;  /* 0x00000001031fb824 */ /* 0x000fe200000e0618 */
[----:B------:R-:W-:-:S04]  /*79d0*/  CS2R R24, SRZ ;  /* 0x0000000000187805 */ /* 0x000fc8000001ff00 */
[----:B------:R1:W5:Y:S04]  /*79e0*/  @!P3 LD.E.64 R20, desc[UR40][R30.64] ;  /* 0x000000281e14b980 */ /* 0x000368000c101b00 */
[----:B------:R1:W5:Y:S02]  /*79f0*/  @!P3 LD.E.64 R24, desc[UR40][R32.64] ;  /* 0x000000282018b980 */ /* 0x000364000c101b00 */
.L_x_4760:
[----:B------:R-:W-:Y:S05]  /*7a00*/  BSYNC B1 ;  /* 0x0000000000017941 */ /* 0x000fea0003800000 */
.L_x_4759:
[----:B-1---5:R-:W-:Y:S01]  /*7a10*/  IMAD.MOV.U32 R8, RZ, RZ, R25 ;  /* 0x000000ffff087224 */ /* 0x022fe200078e0019 */
[----:B------:R-:W-:Y:S01]  /*7a20*/  UMOV UR4, 0xffffffff ;  /* 0xffffffff00047882 */ /* 0x000fe20000000000 */
[----:B--2---:R-:W-:Y:S02]  /*7a30*/  IMAD.MOV.U32 R0, RZ, RZ, R26 ;  /* 0x000000ffff007224 */ /* 0x004fe400078e001a */
[----:B------:R-:W-:Y:S01]  /*7a40*/  IMAD.MOV.U32 R3, RZ, RZ, R27 ;  /* 0x000000ffff037224 */ /* 0x000fe200078e001b */
[----:B------:R-:W-:Y:S01]  /*7a50*/  PRMT R44, R8, 0x7610, R44 ;  /* 0x00007610082c7816 */ /* 0x000fe2000000002c */
[----:B---3--:R-:W-:Y:S01]  /*7a60*/  IMAD.MOV.U32 R5, RZ, RZ, R24 ;  /* 0x000000ffff057224 */ /* 0x008fe200078e0018 */
[----:B------:R-:W-:Y:S01]  /*7a70*/  PRMT R38, R0, 0x7610, R38 ;  /* 0x0000761000267816 */ /* 0x000fe20000000026 */
[----:B------:R-:W-:Y:S02]  /*7a80*/  IMAD.MOV.U32 R8, RZ, RZ, R21 ;  /* 0x000000ffff087224 */ /* 0x000fe400078e0015 */
[----:B------:R-:W-:Y:S01]  /*7a90*/  IMAD.MOV.U32 R0, RZ, RZ, R28 ;  /* 0x000000ffff007224 */ /* 0x000fe200078e001c */
[----:B------:R-:W-:Y:S01]  /*7aa0*/  PRMT R42, R3, 0x5410, R5 ;  /* 0x00005410032a7816 */ /* 0x000fe20000000005 */
[----:B------:R-:W-:Y:S01]  /*7ab0*/  IMAD.MOV.U32 R3, RZ, RZ, R29 ;  /* 0x000000ffff037224 */ /* 0x000fe200078e001d */
[----:B------:R-:W-:-:S02]  /*7ac0*/  MOV R5, R20 ;  /* 0x0000001400057202 */ /* 0x000fc40000000f00 */
[----:B------:R-:W-:Y:S02]  /*7ad0*/  PRMT R38, R38, 0x5410, R0 ;  /* 0x0000541026267816 */ /* 0x000fe40000000000 */
[----:B------:R-:W-:Y:S02]  /*7ae0*/  PRMT R45, R5, 0x5410, R8 ;  /* 0x00005410052d7816 */ /* 0x000fe40000000008 */
[----:B------:R-:W-:Y:S02]  /*7af0*/  CS2R R8, SRZ ;  /* 0x0000000000087805 */ /* 0x000fe4000001ff00 */
[----:B------:R-:W-:Y:S01]  /*7b00*/  PRMT R44, R44, 0x5410, R3 ;  /* 0x000054102c2c7816 */ /* 0x000fe20000000003 */
[----:B------:R-:W-:Y:S06]  /*7b10*/  BRA.DIV UR4, `(.L_x_4761) ;  /* 0x0000013e04787947 */ /* 0x000fec000b800000 */
[----:B------:R1:W2:Y:S04]  /*7b20*/  SHFL.IDX PT, R3, R6, 0x1, 0x1c1f ;  /* 0x003c1f0006037f89 */ /* 0x0002a800000e0000 */
[----:B------:R1:W3:Y:S04]  /*7b30*/  SHFL.IDX PT, R0, R4, 0x1, 0x1c1f ;  /* 0x003c1f0004007f89 */ /* 0x0002e800000e0000 */
[----:B------:R1:W0:Y:S04]  /*7b40*/  SHFL.IDX PT, R5, R10, 0x1, 0x1c1f ;  /* 0x003c1f000a057f89 */ /* 0x00022800000e0000 */
[----:B----4-:R1:W4:Y:S02]  /*7b50*/  SHFL.IDX PT, R14, R7, 0x1, 0x1c1f ;  /* 0x003c1f00070e7f89 */ /* 0x01032400000e0000 */
.L_x_4990:
        /* <DEDUP_REMOVED lines=36> */
.L_x_4763:
[----:B------:R-:W-:Y:S05]  /*7da0*/  BSYNC B1 ;  /* 0x0000000000017941 */ /* 0x000fea0003800000 */
.L_x_4762:
[----:B------:R-:W1:Y:S01]  /*7db0*/  SYNCS.PHASECHK.TRANS64.TRYWAIT P0, [R2+URZ+0x28c00], R35 ;  /* 0x028c0023020075a7 */ /* 0x000e62000800017f */
[----:B--2---:R-:W-:Y:S01]  /*7dc0*/  LOP3.LUT R3, R36, 0x1c0, RZ, 0xc0, !PT ;  /* 0x000001c024037812 */ /* 0x004fe200078ec0ff */
[----:B0----5:R-:W-:Y:S01]  /*7dd0*/  IMAD.MOV.U32 R4, RZ, RZ, R8 ;  /* 0x000000ffff047224 */ /* 0x021fe200078e0008 */
[----:B------:R-:W-:Y:S01]  /*7de0*/  MOV R5, R11 ;  /* 0x0000000b00057202 */ /* 0x000fe20000000f00 */
[----:B------:R-:W-:Y:S01]  /*7df0*/  IMAD.MOV.U32 R6, RZ, RZ, R30 ;  /* 0x000000ffff067224 */ /* 0x000fe200078e001e */
[----:B---3--:R-:W-:Y:S01]  /*7e00*/  LOP3.LUT R0, R3, 0x18, R16, 0xf8, !PT ;  /* 0x0000001803007812 */ /* 0x008fe200078ef810 */
[----:B------:R-:W-:Y:S01]  /*7e10*/  BSSY B1, `(.L_x_4764) ;  /* 0x0000015000017945 */ /* 0x000fe20003800000 */
[----:B------:R-:W-:Y:S02]  /*7e20*/  SHF.R.U32.HI R3, RZ, 0x3, R3 ;  /* 0x00000003ff037819 */ /* 0x000fe40000011603 */
[----:B------:R-:W-:Y:S01]  /*7e30*/  PRMT R15, R15, 0x5410, R4 ;  /* 0x000054100f0f7816 */ /* 0x000fe20000000004 */
[----:B------:R-:W-:Y:S01]  /*7e40*/  IMAD.MOV.U32 R4, RZ, RZ, R10 ;  /* 0x000000ffff047224 */ /* 0x000fe200078e000a */
[----:B------:R-:W-:Y:S01]  /*7e50*/  LOP3.LUT R3, R0, R3, RZ, 0x3c, !PT ;  /* 0x0000000300037212 */ /* 0x000fe200078e3cff */
[----:B------:R-:W-:Y:S01]  /*7e60*/  IMAD.MOV.U32 R0, RZ, RZ, R9 ;  /* 0x000000ffff007224 */ /* 0x000fe200078e0009 */
[----:B------:R-:W-:-:S02]  /*7e70*/  VIADDMNMX R43, R34, -R199, 0x40, PT ;  /* 0x00000040222b7446 */ /* 0x000fc400038009c7 */
[----:B------:R-:W-:Y:S01]  /*7e80*/  PRMT R15, R4, 0x7610, R15 ;  /* 0x00007610040f7816 */ /* 0x000fe2000000000f */
[----:B------:R-:W-:Y:S01]  /*7e90*/  IMAD R3, R228, 0x200, R3 ;  /* 0x00000200e4037824 */ /* 0x000fe200078e0203 */
[----:B------:R-:W-:Y:S01]  /*7ea0*/  PRMT R46, R0, 0x5410, R6 ;  /* 0x00005410002e7816 */ /* 0x000fe20000000006 */
[----:B------:R-:W-:Y:S01]  /*7eb0*/  IMAD.MOV.U32 R0, RZ, RZ, R31 ;  /* 0x000000ffff007224 */ /* 0x000fe200078e001f */
[----:B----4-:R-:W-:Y:S01]  /*7ec0*/  PRMT R14, R5, 0x7610, R14 ;  /* 0x00007610050e7816 */ /* 0x010fe2000000000e */
[----:B------:R-:W-:Y:S01]  /*7ed0*/  IMAD.MOV.U32 R4, RZ, RZ, R12 ;  /* 0x000000ffff047224 */ /* 0x000fe200078e000c */
[----:B------:R-:W-:Y:S01]  /*7ee0*/  LOP3.LUT P2, RZ, R191, 0x4, RZ, 0xc0, !PT ;  /* 0x00000004bfff7812 */ /* 0x000fe2000784c0ff */
[----:B------:R-:W-:Y:S01]  /*7ef0*/  IMAD R3, R3, 0x2, R2 ;  /* 0x0000000203037824 */ /* 0x000fe200078e0202 */
[----:B------:R-:W-:Y:S01]  /*7f00*/  ISETP.GE.AND P1, PT, R186, R43, PT ;  /* 0x0000002bba00720c */ /* 0x000fe20003f26270 */
[----:B------:R-:W-:Y:S01]  /*7f10*/  IMAD.MOV.U32 R5, RZ, RZ, R13 ;  /* 0x000000ffff057224 */ /* 0x000fe200078e000d */
[----:B------:R-:W-:Y:S01]  /*7f20*/  PRMT R47, R0, 0x5410, R4 ;  /* 0x00005410002f7816 */ /* 0x000fe20000000004 */
[C---:B------:R-:W-:Y:S01]  /*7f30*/  VIADD R0, R3.reuse, 0x20440 ;  /* 0x0002044003007836 */ /* 0x040fe20000000000 */
[----:B------:R-:W-:Y:S01]  /*7f40*/  IADD3 R4, R3, 0x20400, RZ ;  /* 0x0002040003047810 */ /* 0x000fe20007ffe0ff */
[----:B-1----:R-:W-:Y:S08]  /*7f50*/  @!P0 BRA `(.L_x_4765) ;  /* 0x0000013800d88947 */ /* 0x002ff00003800000 */
.L_x_4991:
[----:B------:R-:W-:Y:S05]  /*7f60*/  BSYNC B1 ;  /* 0x0000000000017941 */ /* 0x000fea0003800000 */
.L_x_4764:
        /* <DEDUP_REMOVED lines=11> */
[--C-:B------:R-:W-:Y:S01]  /*8020*/  HADD2.F32 R34, -RZ, R38.reuse.H0_H0 ;  /* 0x20000026ff227230 */ /* 0x100fe20000004100 */
[----:B0-----:R-:W-:Y:S01]  /*8030*/  SHF.R.U32.HI R35, RZ, 0x10, R27 ;  /* 0x00000010ff237819 */ /* 0x001fe2000001161b */
[----:B------:R-:W-:Y:S01]  /*8040*/  HADD2.F32 R32, -RZ, R38.H1_H1 ;  /* 0x30000026ff207230 */ /* 0x000fe20000004100 */
[----:B------:R-:W-:Y:S01]  /*8050*/  SHF.R.U64 R41, R28, 0x10, R29 ;  /* 0x000000101c297819 */ /* 0x000fe2000000121d */
[----:B------:R-:W-:Y:S01]  /*8060*/  HADD2.F32 R33, -RZ, R33.H0_H0 ;  /* 0x20000021ff217230 */ /* 0x000fe20000004100 */
[----:B------:R-:W-:Y:S01]  /*8070*/  SHF.R.U64 R39, R26, 0x10, R27 ;  /* 0x000000101a277819 */ /* 0x000fe2000000121b */
[----:B------:R-:W-:Y:S02]  /*8080*/  HADD2.F32 R35, -RZ, R35.H0_H0 ;  /* 0x20000023ff237230 */ /* 0x000fe40000004100 */
[----:B-1----:R-:W-:-:S02]  /*8090*/  HADD2.F32 R28, -RZ, R7.H0_H0 ;  /* 0x20000007ff1c7230 */ /* 0x002fc40000004100 */
        /* <DEDUP_REMOVED lines=13> */
[----:B------:R-:W-:Y:S02]  /*8170*/  HADD2.F32 R32, -RZ, R42.H0_H0 ;  /* 0x2000002aff207230 */ /* 0x000fe40000004100 */
[----:B------:R-:W-:Y:S01]  /*8180*/  FFMA.FTZ R33, R7, R34, R38 ;  /* 0x0000002207217223 */ /* 0x000fe20000010026 */
[----:B------:R-:W-:Y:S02]  /*8190*/  HADD2.F32 R5, -RZ, R5.H1_H1 ;  /* 0x30000005ff057230 */ /* 0x000fe40000004100 */
[----:B------:R-:W-:-:S02]  /*81a0*/  HADD2.F32 R28, -RZ, R44.H1_H1 ;  /* 0x3000002cff1c7230 */ /* 0x000fc40000004100 */
        /* <DEDUP_REMOVED lines=15> */
.L_x_4769:
[----:B------:R-:W-:Y:S05]  /*82a0*/  BSYNC B2 ;  /* 0x0000000000027941 */ /* 0x000fea0003800000 */
.L_x_4768:
[----:B------:R-:W-:Y:S05]  /*82b0*/  @P1 BRA `(.L_x_4767) ;  /* 0x0000000000a81947 */ /* 0x000fea0003800000 */
[----:B-1----:R-:W1:Y:S01]  /*82c0*/  LDS.128 R4, [R0] ;  /* 0x0000000000047984 */ /* 0x002e620000000c00 */
[----:B------:R-:W-:Y:S01]  /*82d0*/  SHF.R.U32.HI R27, RZ, 0x10, R21 ;  /* 0x00000010ff1b7819 */ /* 0x000fe20000011615 */
[----:B------:R-:W-:Y:S01]  /*82e0*/  HADD2.F32 R28, -RZ, R42.H1_H1 ;  /* 0x3000002aff1c7230 */ /* 0x000fe20000004100 */
[--C-:B------:R-:W-:Y:S01]  /*82f0*/  SHF.R.U32.HI R29, RZ, 0x10, R25.reuse ;  /* 0x00000010ff1d7819 */ /* 0x100fe20000011619 */
[----:B------:R-:W-:Y:S01]  /*8300*/  HADD2.F32 R26, -RZ, R45.H0_H0 ;  /* 0x2000002dff1a7230 */ /* 0x000fe20000004100 */
[----:B0-----:R-:W-:Y:S01]  /*8310*/  SHF.R.U64 R35, R24, 0x10, R25 ;  /* 0x0000001018237819 */ /* 0x001fe20000001219 */
        /* <DEDUP_REMOVED lines=35> */
[----:B------:R2:W-:Y:S02]  /*8550*/  STS.128 [R0], R4 ;  /* 0x0000000400007388 */ /* 0x0005e40000000c00 */
.L_x_4767:
[----:B------:R-:W-:Y:S05]  /*8560*/  BSYNC B1 ;  /* 0x0000000000017941 */ /* 0x000fea0003800000 */
.L_x_4766:
        /* <DEDUP_REMOVED lines=10> */
[----:B------:R-:W-:Y:S01]  /*8610*/  HADD2.F32 R26, -RZ, R15.H1_H1 ;  /* 0x3000000fff1a7230 */ /* 0x000fe20000004100 */
[----:B------:R-:W-:Y:S01]  /*8620*/  SHF.R.U32.HI R27, RZ, 0x10, R9 ;  /* 0x00000010ff1b7819 */ /* 0x000fe20000011609 */
        /* <DEDUP_REMOVED lines=38> */
.L_x_4772:
[----:B------:R-:W-:Y:S05]  /*8890*/  BSYNC B1 ;  /* 0x0000000000017941 */ /* 0x000fea0003800000 */
.L_x_4771:
[----:B------:R-:W-:Y:S05]  /*88a0*/  @P1 BRA `(.L_x_4770) ;  /* 0x0000001400bc1947 */ /* 0x000fea0003800000 */
[----:B-1----:R-:W1:Y:S01]  /*88b0*/  LDS.128 R4, [R0+0x1000] ;  /* 0x0010000000047984 */ /* 0x002e620000000c00 */
[--C-:B------:R-:W-:Y:S01]  /*88c0*/  SHF.R.U64 R26, R12, 0x10, R13.reuse ;  /* 0x000000100c1a7819 */ /* 0x100fe2000000120d */
[----:B------:R-:W-:Y:S01]  /*88d0*/  HADD2.F32 R15, -RZ, R15.H0_H0 ;  /* 0x2000000fff0f7230 */ /* 0x000fe20000004100 */
[----:B------:R-:W-:Y:S02]  /*88e0*/  SHF.R.U32.HI R12, RZ, 0x10, R13 ;  /* 0x00000010ff0c7819 */ /* 0x000fe4000001160d */
[--C-:B------:R-:W-:Y:S02]  /*88f0*/  SHF.R.U32.HI R13, RZ, 0x10, R11.reuse ;  /* 0x00000010ff0d7819 */ /* 0x100fe4000001160b */
[----:B------:R-:W-:Y:S01]  /*8900*/  SHF.R.U64 R25, R10, 0x10, R11 ;  /* 0x000000100a197819 */ /* 0x000fe2000000120b */
[----:B------:R-:W-:Y:S02]  /*8910*/  HADD2.F32 R12, -RZ, R12.H0_H0 ;  /* 0x2000000cff0c7230 */ /* 0x000fe40000004100 */
[----:B------:R-:W-:-:S02]  /*8920*/  HADD2.F32 R13, -RZ, R13.H0_H0 ;  /* 0x2000000dff0d7230 */ /* 0x000fc40000004100 */
[----:B------:R-:W-:Y:S02]  /*8930*/  HADD2.F32 R11, -RZ, R47.H1_H1 ;  /* 0x3000002fff0b7230 */ /* 0x000fe40000004100 */
        /* <DEDUP_REMOVED lines=34> */
.L_x_4757:
[----:B------:R-:W0:Y:S01]  /*8b60*/  S2R R0, SR_TID.X ;  /* 0x0000000000007919 */ /* 0x000e220000002100 */
[----:B------:R-:W1:Y:S01]  /*8b70*/  LDC R34, c[0x0][0x448] ;  /* 0x00011200ff227b82 */ /* 0x000e620000000800 */
[----:B------:R-:W-:Y:S01]  /*8b80*/  ULDC.64 UR4, c[0x0][0x3f8] ;  /* 0x0000fe0000047ab9 */ /* 0x000fe20000000a00 */
[----:B------:R-:W-:Y:S01]  /*8b90*/  MOV R27, R29 ;  /* 0x0000001d001b7202 */ /* 0x000fe20000000f00 */
[----:B------:R-:W-:Y:S01]  /*8ba0*/  ULDC.64 UR6, c[0x0][0x408] ;  /* 0x0001020000067ab9 */ /* 0x000fe20000000a00 */
        /* <DEDUP_REMOVED lines=41> */
[----:B--2---:R-:W-:-:S05]  /*8e40*/  @!P1 IMAD.X R7, R0, 0x1, R21, P2 ;  /* 0x0000000100079824 */ /* 0x004fca00010e0615 */
[----:B------:R-:W2:Y:S01]  /*8e50*/  @!P1 LD.E.128 R8, desc[UR40][R6.64] ;  /* 0x0000002806089980 */ /* 0x000ea2000c101d00 */
[----:B---3--:R-:W-:-:S04]  /*8e60*/  @!P1 IADD3 R14, P2, R14, R5, RZ ;  /* 0x000000050e0e9210 */ /* 0x008fc80007f5e0ff */
[----:B----4-:R-:W-:-:S05]  /*8e70*/  @!P1 IADD3.X R3, R4, R21, RZ, P2, !PT ;  /* 0x0000001504039210 */ /* 0x010fca00017fe4ff */
        /* <DEDUP_REMOVED lines=23> */
[----:B------:R-:W-:Y:S01]  /*8ff0*/  @!P1 IMAD.MOV.U32 R29, RZ, RZ, R7 ;  /* 0x000000ffff1d9224 */ /* 0x000fe200078e0007 */
[----:B------:R-:W-:Y:S01]  /*9000*/  MOV R4, R20 ;  /* 0x0000001400047202 */ /* 0x000fe20000000f00 */
[----:B------:R-:W-:Y:S02]  /*9010*/  @!P1 IMAD.MOV.U32 R28, RZ, RZ, R6 ;  /* 0x000000ffff1c9224 */ /* 0x000fe400078e0006 */
[----:B------:R-:W-:Y:S02]  /*9020*/  IMAD.MOV.U32 R5, RZ, RZ, R21 ;  /* 0x000000ffff057224 */ /* 0x000fe400078e0015 */
[----:B------:R-:W-:-:S02]  /*9030*/  IMAD.MOV.U32 R7, RZ, RZ, R29 ;  /* 0x000000ffff077224 */ /* 0x000fc400078e001d */
[----:B------:R-:W-:Y:S01]  /*9040*/  IMAD.MOV.U32 R6, RZ, RZ, R28 ;  /* 0x000000ffff067224 */ /* 0x000fe200078e001c */
[----:B------:R-:W-:Y:S02]  /*9050*/  PRMT R38, R5, 0x7610, R38 ;  /* 0x0000761005267816 */ /* 0x000fe40000000026 */
[----:B------:R-:W-:Y:S02]  /*9060*/  PRMT R44, R4, 0x5410, R7 ;  /* 0x00005410042c7816 */ /* 0x000fe40000000007 */
[----:B------:R-:W-:Y:S02]  /*9070*/  CS2R R4, SRZ ;  /* 0x0000000000047805 */ /* 0x000fe4000001ff00 */
[----:B01--4-:R-:W-:-:S07]  /*9080*/  PRMT R51, R6, 0x7610, R51 ;  /* 0x0000761006337816 */ /* 0x013fce0000000033 */
.L_x_5001:
[----:B------:R-:W4:Y:S01]  /*9090*/  LDL R7, [R1+0x48] ;  /* 0x0000480001077983 */ /* 0x000f220000100800 */
[----:B------:R-:W-:Y:S01]  /*90a0*/  VIADD R37, R37, 0x20 ;  /* 0x0000002025257836 */ /* 0x000fe20000000000 */
[----:B------:R-:W-:Y:S01]  /*90b0*/  BSSY B1, `(.L_x_4774) ;  /* 0x0000016000017945 */ /* 0x000fe20003800000 */
[----:B------:R-:W-:Y:S02]  /*90c0*/  CS2R R8, SRZ ;  /* 0x0000000000087805 */ /* 0x000fe4000001ff00 */
[----:B------:R-:W-:Y:S02]  /*90d0*/  CS2R R10, SRZ ;  /* 0x00000000000a7805 */ /* 0x000fe4000001ff00 */
[----:B------:R-:W-:Y:S02]  /*90e0*/  ISETP.GE.AND P1, PT, R37, R34, PT ;  /* 0x000000222500720c */ /* 0x000fe40003f26270 */
[----:B----4-:R-:W-:-:S04]  /*90f0*/  LEA.HI R6, R7, R7, RZ, 0x1 ;  /* 0x0000000707067211 */ /* 0x010fc800078f08ff */
        /* <DEDUP_REMOVED lines=12> */
[----:B------:R-:W-:Y:S02]  /*91c0*/  IADD3 R4, P2, R14, R4, RZ ;  /* 0x000000040e047210 */ /* 0x000fe40007f5e0ff */
[----:B--2---:R-:W-:-:S03]  /*91d0*/  IADD3.X R9, R0, R5, RZ, P1, !PT ;  /* 0x0000000500097210 */ /* 0x004fc60000ffe4ff */
[----:B------:R-:W-:-:S03]  /*91e0*/  IMAD.X R5, R24, 0x1, R5, P2 ;  /* 0x0000000118057824 */ /* 0x000fc600010e0605 */
[----:B------:R-:W5:Y:S04]  /*91f0*/  LD.E.128 R8, desc[UR40][R8.64] ;  /* 0x0000002808087980 */ /* 0x000f68000c101d00 */
[----:B------:R-:W5:Y:S02]  /*9200*/  LD.E.128 R4, desc[UR40][R4.64] ;  /* 0x0000002804047980 */ /* 0x000f64000c101d00 */
.L_x_4775:
[----:B------:R-:W-:Y:S05]  /*9210*/  BSYNC B1 ;  /* 0x0000000000017941 */ /* 0x000fea0003800000 */
.L_x_4774:
[----:B------:R-:W0:Y:S01]  /*9220*/  SYNCS.PHASECHK.TRANS64.TRYWAIT P1, [R2+URZ+0x28c00], R13 ;  /* 0x028c000d020075a7 */ /* 0x000e22000802017f */
[----:B---3--:R-:W-:Y:S01]  /*9230*/  VIADDMNMX R3, R34, -R199, 0x40, PT ;  /* 0x0000004022037446 */ /* 0x008fe200038009c7 */
[C---:B------:R-:W-:Y:S01]  /*9240*/  VIADD R14, R186.reuse, 0x20 ;  /* 0x00000020ba0e7836 */ /* 0x040fe20000000000 */
[----:B------:R-:W-:Y:S01]  /*9250*/  BSSY B1, `(.L_x_4776) ;  /* 0x000000e000017945 */ /* 0x000fe20003800000 */
[----:B--2--5:R-:W-:Y:S01]  /*9260*/  IMAD.MOV.U32 R0, RZ, RZ, R4 ;  /* 0x000000ffff007224 */ /* 0x024fe200078e0004 */
[-C--:B------:R-:W-:Y:S01]  /*9270*/  ISETP.GE.OR P2, PT, R186, R3.reuse, P0 ;  /* 0x00000003ba00720c */ /* 0x080fe20000746670 */
[----:B------:R-:W-:Y:S01]  /*9280*/  IMAD.MOV.U32 R12, RZ, RZ, R5 ;  /* 0x000000ffff0c7224 */ /* 0x000fe200078e0005 */
[----:B------:R-:W-:Y:S01]  /*9290*/  ISETP.GE.OR P0, PT, R14, R3, P0 ;  /* 0x000000030e00720c */ /* 0x000fe20000706670 */
[----:B------:R-:W-:Y:S02]  /*92a0*/  IMAD.MOV.U32 R3, RZ, RZ, R7 ;  /* 0x000000ffff037224 */ /* 0x000fe400078e0007 */
[----:B------:R-:W-:Y:S01]  /*92b0*/  IMAD.MOV.U32 R14, RZ, RZ, R9 ;  /* 0x000000ffff0e7224 */ /* 0x000fe200078e0009 */
[----:B------:R-:W-:Y:S01]  /*92c0*/  PRMT R52, R0, 0x5410, R12 ;  /* 0x0000541000347816 */ /* 0x000fe2000000000c */
[----:B------:R-:W-:Y:S01]  /*92d0*/  IMAD.MOV.U32 R0, RZ, RZ, R6 ;  /* 0x000000ffff007224 */ /* 0x000fe200078e0006 */
[----:B------:R-:W-:-:S04]  /*92e0*/  MOV R12, R8 ;  /* 0x00000008000c7202 */ /* 0x000fc80000000f00 */
[----:B------:R-:W-:Y:S01]  /*92f0*/  PRMT R0, R3, 0x5410, R0 ;  /* 0x0000541003007816 */ /* 0x000fe20000000000 */
[----:B------:R-:W-:Y:S01]  /*9300*/  IMAD.IADD R3, R16, 0x1, R39 ;  /* 0x0000000110037824 */ /* 0x000fe200078e0227 */
[----:B------:R-:W-:Y:S01]  /*9310*/  PRMT R53, R12, 0x5410, R14 ;  /* 0x000054100c357816 */ /* 0x000fe2000000000e */
[----:B0-----:R-:W-:Y:S06]  /*9320*/  @!P1 BRA `(.L_x_4777) ;  /* 0x0000012c00609947 */ /* 0x001fec0003800000 */
.L_x_5002:
[----:B------:R-:W-:Y:S05]  /*9330*/  BSYNC B1 ;  /* 0x0000000000017941 */ /* 0x000fea0003800000 */
.L_x_4776:
[----:B------:R-:W-:Y:S01]  /*9340*/  BSSY B1, `(.L_x_4778) ;  /* 0x0000063000017945 */ /* 0x000fe20003800000 */
[----:B------:R-:W-:Y:S01]  /*9350*/  IMAD.MOV.U32 R54, RZ, RZ, R10 ;  /* 0x000000ffff367224 */ /* 0x000fe200078e000a */
[----:B------:R-:W-:Y:S01]  /*9360*/  LOP3.LUT R3, R3, 0x38, RZ, 0xc0, !PT ;  /* 0x0000003803037812 */ /* 0x000fe200078ec0ff */
[----:B------:R-:W-:Y:S01]  /*9370*/  IMAD.MOV.U32 R55, RZ, RZ, R11 ;  /* 0x000000ffff377224 */ /* 0x000fe200078e000b */
[----:B------:R-:W-:Y:S06]  /*9380*/  @P2 BRA `(.L_x_4779) ;  /* 0x0000000400782947 */ /* 0x000fec0003800000 */
[----:B------:R-:W-:Y:S01]  /*9390*/  IMAD.SHL.U32 R12, R191, 0x40, RZ ;  /* 0x00000040bf0c7824 */ /* 0x000fe200078e00ff */
[----:B------:R-:W-:Y:S01]  /*93a0*/  SHF.R.U64 R50, R30, 0x10, R31 ;  /* 0x000000101e327819 */ /* 0x000fe2000000121f */
[--C-:B------:R-:W-:Y:S01]  /*93b0*/  HADD2.F32 R39, -RZ, R38.reuse.H0_H0 ;  /* 0x20000026ff277230 */ /* 0x100fe20000004100 */
[--C-:B------:R-:W-:Y:S01]  /*93c0*/  SHF.R.U32.HI R34, RZ, 0x10, R21.reuse ;  /* 0x00000010ff227819 */ /* 0x100fe20000011615 */
[----:B------:R-:W-:Y:S01]  /*93d0*/  HADD2.F32 R37, -RZ, R38.H1_H1 ;  /* 0x30000026ff257230 */ /* 0x000fe20000004100 */
[----:B------:R-:W-:Y:S02]  /*93e0*/  LOP3.LUT R25, R12, 0x1c0, RZ, 0xc0, !PT ;  /* 0x000001c00c197812 */ /* 0x000fe400078ec0ff */
[----:B------:R-:W-:Y:S01]  /*93f0*/  SHF.R.U64 R48, R20, 0x10, R21 ;  /* 0x0000001014307819 */ /* 0x000fe20000001215 */
[----:B------:R-:W-:Y:S01]  /*9400*/  HADD2.F32 R34, -RZ, R34.H0_H0 ;  /* 0x20000022ff227230 */ /* 0x000fe20000004100 */
[----:B------:R-:W-:Y:S02]  /*9410*/  SHF.R.U32.HI R14, RZ, 0x3, R25 ;  /* 0x00000003ff0e7819 */ /* 0x000fe40000011619 */
[----:B------:R-:W-:-:S02]  /*9420*/  LOP3.LUT R12, R25, 0x38, R16, 0xf8, !PT ;  /* 0x00000038190c7812 */ /* 0x000fc400078ef810 */
[----:B------:R-:W-:Y:S02]  /*9430*/  LOP3.LUT R25, R14, R3, R25, 0x1e, !PT ;  /* 0x000000030e197212 */ /* 0x000fe400078e1e19 */
[----:B0-----:R-:W-:Y:S02]  /*9440*/  LOP3.LUT R13, R12, R14, RZ, 0x3c, !PT ;  /* 0x0000000e0c0d7212 */ /* 0x001fe400078e3cff */
[----:B------:R-:W-:Y:S01]  /*9450*/  SHF.R.U32.HI R36, RZ, 0x10, R31 ;  /* 0x00000010ff247819 */ /* 0x000fe2000001161f */
[----:B------:R-:W-:Y:S01]  /*9460*/  IMAD R25, R228, 0x200, R25 ;  /* 0x00000200e4197824 */ /* 0x000fe200078e0219 */
[----:B------:R-:W-:Y:S01]  /*9470*/  SHF.R.U64 R49, R32, 0x10, R33 ;  /* 0x0000001020317819 */ /* 0x000fe20000001221 */
[----:B------:R-:W-:Y:S01]  /*9480*/  IMAD R13, R228, 0x200, R13 ;  /* 0x00000200e40d7824 */ /* 0x000fe200078e020d */
[--C-:B------:R-:W-:Y:S01]  /*9490*/  SHF.R.U32.HI R40, RZ, 0x10, R29.reuse ;  /* 0x00000010ff287819 */ /* 0x100fe2000001161d */
[----:B------:R-:W-:Y:S01]  /*94a0*/  IMAD R46, R25, 0x2, R2 ;  /* 0x00000002192e7824 */ /* 0x000fe200078e0202 */
[----:B------:R-:W-:-:S02]  /*94b0*/  SHF.R.U64 R47, R28, 0x10, R29 ;  /* 0x000000101c2f7819 */ /* 0x000fc4000000121d */
[----:B------:R-:W-:Y:S02]  /*94c0*/  LEA R45, R13, R2, 0x1 ;  /* 0x000000020d2d7211 */ /* 0x000fe400078e08ff */
[----:B------:R-:W0:Y:S01]  /*94d0*/  LDS.128 R24, [R46+0x20400] ;  /* 0x020400002e187984 */ /* 0x000e220000000c00 */
[----:B------:R-:W-:-:S03]  /*94e0*/  SHF.R.U32.HI R42, RZ, 0x10, R33 ;  /* 0x00000010ff2a7819 */ /* 0x000fc60000011621 */
[----:B------:R-:W1:Y:S01]  /*94f0*/  LDS.128 R12, [R45+0x20400] ;  /* 0x020400002d0c7984 */ /* 0x000e620000000c00 */
[--C-:B0-----:R-:W-:Y:S02]  /*9500*/  HADD2.F32 R30, -RZ, R25.reuse.H0_H0 ;  /* 0x20000019ff1e7230 */ /* 0x101fe40000004100 */
[----:B------:R-:W-:Y:S02]  /*9510*/  HADD2.F32 R31, -RZ, R25.H1_H1 ;  /* 0x30000019ff1f7230 */ /* 0x000fe40000004100 */
[--C-:B-1----:R-:W-:Y:S02]  /*9520*/  HADD2.F32 R20, -RZ, R13.reuse.H0_H0 ;  /* 0x2000000dff147230 */ /* 0x102fe40000004100 */
[C---:B------:R-:W-:Y:S01]  /*9530*/  FMUL.FTZ R41, R30.reuse, R39 ;  /* 0x000000271e297220 */ /* 0x040fe20000410000 */
[-C--:B------:R-:W-:Y:S01]  /*9540*/  FMUL.FTZ R43, R30, R37.reuse ;  /* 0x000000251e2b7220 */ /* 0x080fe20000410000 */
[----:B------:R-:W-:Y:S02]  /*9550*/  HADD2.F32 R30, -RZ, R36.H0_H0 ;  /* 0x20000024ff1e7230 */ /* 0x000fe40000004100 */
[----:B------:R-:W-:Y:S01]  /*9560*/  FMUL.FTZ R36, R31, R34 ;  /* 0x000000221f247220 */ /* 0x000fe20000410000 */
[----:B------:R-:W-:Y:S01]  /*9570*/  FFMA.FTZ R38, R20, R37, -R41 ;  /* 0x0000002514267223 */ /* 0x000fe20000010829 */
[----:B------:R-:W-:-:S02]  /*9580*/  HADD2.F32 R21, -RZ, R13.H1_H1 ;  /* 0x3000000dff157230 */ /* 0x000fc40000004100 */
[----:B------:R-:W-:Y:S01]  /*9590*/  FFMA.FTZ R43, R20, R39, R43 ;  /* 0x00000027142b7223 */ /* 0x000fe2000001002b */
[----:B------:R-:W-:Y:S02]  /*95a0*/  HADD2.F32 R32, -RZ, R27.H0_H0 ;  /* 0x2000001bff207230 */ /* 0x000fe40000004100 */
[-C--:B------:R-:W-:Y:S01]  /*95b0*/  FMUL.FTZ R20, R31, R30.reuse ;  /* 0x0000001e1f147220 */ /* 0x080fe20000410000 */
[----:B------:R-:W-:Y:S02]  /*95c0*/  HADD2.F32 R41, -RZ, R44.H1_H1 ;  /* 0x3000002cff297230 */ /* 0x000fe40000004100 */
[----:B------:R-:W-:Y:S01]  /*95d0*/  FFMA.FTZ R39, R21, R30, -R36 ;  /* 0x0000001e15277223 */ /* 0x000fe20000010824 */
[----:B------:R-:W-:Y:S02]  /*95e0*/  HADD2.F32 R37, -RZ, R35.H1_H1 ;  /* 0x30000023ff257230 */ /* 0x000fe40000004100 */
[----:B------:R-:W-:Y:S02]  /*95f0*/  HADD2.F32 R28, -RZ, R15.H0_H0 ;  /* 0x2000000fff1c7230 */ /* 0x000fe40000004100 */
[----:B------:R-:W-:Y:S01]  /*9600*/  FMUL.FTZ R31, R32, R41 ;  /* 0x00000029201f7220 */ /* 0x000fe20000410000 */
[----:B------:R-:W-:-:S02]  /*9610*/  HADD2.F32 R33, -RZ, R27.H1_H1 ;  /* 0x3000001bff217230 */ /* 0x000fc40000004100 */
[-C--:B------:R-:W-:Y:S01]  /*9620*/  FMUL.FTZ R32, R32, R37.reuse ;  /* 0x0000002520207220 */ /* 0x080fe20000410000 */
[----:B------:R-:W-:Y:S02]  /*9630*/  HADD2.F32 R36, -RZ, R40.H0_H0 ;  /* 0x20000028ff247230 */ /* 0x000fe40000004100 */
[C---:B------:R-:W-:Y:S01]  /*9640*/  FFMA.FTZ R37, R28.reuse, R37, -R31 ;  /* 0x000000251c257223 */ /* 0x040fe2000001081f */
[----:B------:R-:W-:Y:S02]  /*9650*/  HADD2.F32 R29, -RZ, R15.H1_H1 ;  /* 0x3000000fff1d7230 */ /* 0x000fe40000004100 */
[----:B------:R-:W-:Y:S01]  /*9660*/  FFMA.FTZ R41, R28, R41, R32 ;  /* 0x000000291c297223 */ /* 0x000fe20000010020 */
[----:B------:R-:W-:Y:S02]  /*9670*/  HADD2.F32 R30, -RZ, R42.H0_H0 ;  /* 0x2000002aff1e7230 */ /* 0x000fe40000004100 */
[----:B------:R-:W-:Y:S01]  /*9680*/  FFMA.FTZ R40, R21, R34, R20 ;  /* 0x0000002215287223 */ /* 0x000fe20000010014 */
[----:B------:R-:W-:-:S02]  /*9690*/  HADD2.F32 R25, -RZ, R24.H0_H0 ;  /* 0x20000018ff197230 */ /* 0x000fc40000004100 */
[C---:B------:R-:W-:Y:S01]  /*96a0*/  FMUL.FTZ R28, R33.reuse, R36 ;  /* 0x00000024211c7220 */ /* 0x040fe20000410000 */
[----:B------:R-:W-:Y:S02]  /*96b0*/  HADD2.F32 R32, -RZ, R44.H0_H0 ;  /* 0x2000002cff207230 */ /* 0x000fe40000004100 */
[-C--:B------:R-:W-:Y:S01]  /*96c0*/  FMUL.FTZ R44, R33, R30.reuse ;  /* 0x0000001e212c7220 */ /* 0x080fe20000410000 */
[----:B------:R-:W-:Y:S02]  /*96d0*/  HADD2.F32 R20, -RZ, R51.H1_H1 ;  /* 0x30000033ff147230 */ /* 0x000fe40000004100 */
[----:B------:R-:W-:Y:S01]  /*96e0*/  FFMA.FTZ R42, R29, R30, -R28 ;  /* 0x0000001e1d2a7223 */ /* 0x000fe2000001081c */
[----:B------:R-:W-:Y:S02]  /*96f0*/  HADD2.F32 R13, -RZ, R12.H0_H0 ;  /* 0x2000000cff0d7230 */ /* 0x000fe40000004100 */
[----:B------:R-:W-:Y:S01]  /*9700*/  FMUL.FTZ R34, R25, R32 ;  /* 0x0000002019227220 */ /* 0x000fe20000410000 */
[----:B------:R-:W-:-:S02]  /*9710*/  HADD2.F32 R27, -RZ, R26.H0_H0 ;  /* 0x2000001aff1b7230 */ /* 0x000fc40000004100 */
[----:B------:R-:W-:Y:S01]  /*9720*/  FMUL.FTZ R25, R25, R20 ;  /* 0x0000001419197220 */ /* 0x000fe20000410000 */
[----:B------:R-:W-:Y:S02]  /*9730*/  HADD2.F32 R30, -RZ, R51.H0_H0 ;  /* 0x20000033ff1e7230 */ /* 0x000fe40000004100 */
[----:B------:R-:W-:Y:S01]  /*9740*/  FFMA.FTZ R44, R29, R36, R44 ;  /* 0x000000241d2c7223 */ /* 0x000fe2000001002c */
[----:B------:R-:W-:Y:S02]  /*9750*/  HADD2.F32 R28, -RZ, R35.H0_H0 ;  /* 0x20000023ff1c7230 */ /* 0x000fe40000004100 */
[----:B------:R-:W-:Y:S01]  /*9760*/  FFMA.FTZ R34, R13, R20, -R34 ;  /* 0x000000140d227223 */ /* 0x000fe20000010822 */
[----:B------:R-:W-:Y:S02]  /*9770*/  HADD2.F32 R15, -RZ, R14.H0_H0 ;  /* 0x2000000eff0f7230 */ /* 0x000fe40000004100 */
[----:B------:R-:W-:Y:S01]  /*9780*/  FMUL.FTZ R36, R27, R30 ;  /* 0x0000001e1b247220 */ /* 0x000fe20000410000 */
[----:B------:R-:W-:Y:S01]  /*9790*/  FFMA.FTZ R32, R13, R32, R25 ;  /* 0x000000200d207223 */ /* 0x000fe20000010019 */
[----:B------:R-:W-:Y:S01]  /*97a0*/  FMUL.FTZ R20, R27, R28 ;  /* 0x0000001c1b147220 */ /* 0x000fe20000410000 */
[----:B------:R-:W-:-:S02]  /*97b0*/  HADD2.F32 R24, -RZ, R24.H1_H1 ;  /* 0x30000018ff187230 */ /* 0x000fc40000004100 */
[C---:B------:R-:W-:Y:S01]  /*97c0*/  FFMA.FTZ R36, R15.reuse, R28, -R36 ;  /* 0x0000001c0f247223 */ /* 0x040fe20000010824 */
[----:B------:R-:W-:Y:S02]  /*97d0*/  HADD2.F32 R26, -RZ, R26.H1_H1 ;  /* 0x3000001aff1a7230 */ /* 0x000fe40000004100 */
[----:B------:R-:W-:Y:S01]  /*97e0*/  FFMA.FTZ R20, R15, R30, R20 ;  /* 0x0000001e0f147223 */ /* 0x000fe20000010014 */
[----:B------:R-:W-:Y:S02]  /*97f0*/  HADD2.F32 R25, -RZ, R48.H0_H0 ;  /* 0x20000030ff197230 */ /* 0x000fe40000004100 */
[----:B------:R-:W-:Y:S02]  /*9800*/  HADD2.F32 R27, -RZ, R47.H0_H0 ;  /* 0x2000002fff1b7230 */ /* 0x000fe40000004100 */
[----:B------:R-:W-:Y:S02]  /*9810*/  HADD2.F32 R13, -RZ, R50.H0_H0 ;  /* 0x20000032ff0d7230 */ /* 0x000fe40000004100 */
[----:B------:R-:W-:Y:S01]  /*9820*/  FMUL.FTZ R15, R24, R25 ;  /* 0x00000019180f7220 */ /* 0x000fe20000410000 */
[----:B------:R-:W-:-:S02]  /*9830*/  HADD2.F32 R21, -RZ, R49.H0_H0 ;  /* 0x20000031ff157230 */ /* 0x000fc40000004100 */
        /* <DEDUP_REMOVED lines=19> */
.L_x_4779:
[----:B------:R-:W-:Y:S05]  /*9970*/  BSYNC B1 ;  /* 0x0000000000017941 */ /* 0x000fea0003800000 */
.L_x_4778:
        /* <DEDUP_REMOVED lines=12> */
[----:B------:R-:W-:Y:S01]  /*9a40*/  HADD2.F32 R28, -RZ, R52.H1_H1 ;  /* 0x30000034ff1c7230 */ /* 0x000fe20000004100 */
        /* <DEDUP_REMOVED lines=23> */
[----:B------:R-:W-:-:S02]  /*9bc0*/  HADD2.F32 R9, -RZ, R52.H0_H0 ;  /* 0x20000034ff097230 */ /* 0x000fc40000004100 */
        /* <DEDUP_REMOVED lines=13> */
[--C-:B------:R-:W-:Y:S02]  /*9ca0*/  HADD2.F32 R21, -RZ, R0.reuse.H1_H1 ;  /* 0x30000000ff157230 */ /* 0x100fe40000004100 */
        /* <DEDUP_REMOVED lines=47> */
.L_x_4770:
[----:B------:R-:W-:Y:S05]  /*9fa0*/  BSYNC B0 ;  /* 0x0000000000007941 */ /* 0x000fea0003800000 */
.L_x_4756:
        /* <DEDUP_REMOVED lines=8> */
.L_x_4753:
[----:B------:R-:W-:-:S13]  /*a030*/  ISETP.NE.AND P0, PT, R185, 0x3, PT ;  /* 0x00000003b900780c */ /* 0x000fda0003f05270 */
[----:B------:R-:W-:Y:S05]  /*a040*/  @!P0 BRA `(.L_x_4780) ;  /* 0x0000000000048947 */ /* 0x000fea0003800000 */
[----:B------:R-:W-:Y:S01]  /*a050*/  BPT.TRAP 0x1 ;  /* 0x000000040000795c */ /* 0x000fe20000300000 */
.L_x_4780:
[----:B------:R-:W-:Y:S01]  /*a060*/  IMAD R21, R18, 0x8, R2 ;  /* 0x0000000812157824 */ /* 0x000fe200078e0202 */
[----:B------:R-:W-:-:S04]  /*a070*/  SHF.L.U32 R58, R19, 0x1f, RZ ;  /* 0x0000001f133a7819 */ /* 0x000fc800000006ff */
[----:B------:R4:W0:Y:S01]  /*a080*/  SYNCS.PHASECHK.TRANS64.TRYWAIT P1, [R21+URZ+0x28c30], R58 ;  /* 0x028c303a150075a7 */ /* 0x000822000802017f */
[----:B------:R-:W-:Y:S05]  /*a090*/  @!P0 BRA `(.L_x_4781) ;  /* 0x0000000000048947 */ /* 0x000fea0003800000 */
[----:B------:R-:W-:Y:S01]  /*a0a0*/  BPT.TRAP 0x1 ;  /* 0x000000040000795c */ /* 0x000fe20000300000 */
.L_x_4781:
[C---:B--2---:R-:W-:Y:S02]  /*a0b0*/  VIADD R0, R2.reuse, 0x22400 ;  /* 0x0002240002007836 */ /* 0x044fe40000000000 */
[----:B01-3--:R-:W-:-:S03]  /*a0c0*/  VIADD R3, R2, 0x20400 ;  /* 0x0002040002037836 */ /* 0x00bfc60000000000 */
        /* <DEDUP_REMOVED lines=8> */
.L_x_4782:
        /* <DEDUP_REMOVED lines=12> */
[----:B------:R-:W-:Y:S01]  /*a210*/  IMAD.MOV.U32 R11, RZ, RZ, 0x40000040 ;  /* 0x40000040ff0b7424 */ /* 0x000fe200078e00ff */
[----:B------:R-:W-:Y:S01]  /*a220*/  MOV R9, 0x40000040 ;  /* 0x4000004000097802 */ /* 0x000fe20000000f00 */
[----:B------:R-:W-:-:S02]  /*a230*/  IMAD.MOV.U32 R7, RZ, RZ, 0x40000040 ;  /* 0x40000040ff077424 */ /* 0x000fc400078e00ff */
[----:B------:R-:W-:Y:S02]  /*a240*/  VIADD R8, R4, 0x4 ;  /* 0x0000000404087836 */ /* 0x000fe40000000000 */
[----:B------:R-:W-:-:S06]  /*a250*/  IMAD.MOV.U32 R15, RZ, RZ, 0x40000040 ;  /* 0x40000040ff0f7424 */ /* 0x000fcc00078e00ff */
[----:B------:R-:W-:Y:S01]  /*a260*/  HGMMA.64x64x16.F32 R24, gdesc[UR4], RZ, !UPT, gsb0 ;  /* 0x00e00000041879f0 */ /* 0x000fe2000c0008ff */
[----:B------:R-:W-:Y:S02]  /*a270*/  R2UR UR4, R10 ;  /* 0x000000000a0472ca */ /* 0x000fe400000e0000 */
[----:B------:R-:W-:Y:S02]  /*a280*/  R2UR UR5, R11 ;  /* 0x000000000b0572ca */ /* 0x000fe400000e0000 */
[----:B------:R-:W-:Y:S01]  /*a290*/  R2UR UR6, R6 ;  /* 0x00000000060672ca */ /* 0x000fe200000e0000 */
[C---:B------:R-:W-:Y:S01]  /*a2a0*/  VIADD R6, R14.reuse, 0x4 ;  /* 0x000000040e067836 */ /* 0x040fe20000000000 */
[----:B------:R-:W-:Y:S01]  /*a2b0*/  R2UR UR7, R7 ;  /* 0x00000000070772ca */ /* 0x000fe200000e0000 */
[----:B------:R-:W-:Y:S02]  /*a2c0*/  IMAD.MOV.U32 R7, RZ, RZ, 0x40000040 ;  /* 0x40000040ff077424 */ /* 0x000fe400078e00ff */
[----:B------:R-:W-:Y:S01]  /*a2d0*/  VIADD R14, R14, 0x6 ;  /* 0x000000060e0e7836 */ /* 0x000fe20000000000 */
[----:B------:R-:W-:-:S02]  /*a2e0*/  WARPGROUP.DEPBAR.LE gsb0, 0x0 ;  /* 0x00008000000079c5 */ /* 0x000fc40000010000 */
[----:B------:R-:W-:-:S07]  /*a2f0*/  WARPGROUP.ARRIVE ;  /* 0x00000000000079c5 */ /* 0x000fce0000000000 */
        /* <DEDUP_REMOVED lines=20> */
.L_x_4784:
[----:B------:R-:W1:Y:S01]  /*a440*/  LDC R3, c[0x0][0x448] ;  /* 0x00011200ff037b82 */ /* 0x000e620000000800 */
[----:B------:R-:W-:Y:S01]  /*a450*/  ULDC UR4, c[0x0][0x9d8] ;  /* 0x0002760000047ab9 */ /* 0x000fe20000000800 */
[----:B------:R-:W-:Y:S01]  /*a460*/  LOP3.LUT R22, R22, 0xfffffffd, RZ, 0xc0, !PT ;  /* 0xfffffffd16167812 */ /* 0x000fe200078ec0ff */
[----:B------:R-:W-:Y:S01]  /*a470*/  FMUL.FTZ R27, R27, UR4 ;  /* 0x000000041b1b7c20 */ /* 0x000fe20008410000 */
[----:B------:R-:W-:Y:S01]  /*a480*/  FMUL.FTZ R26, R26, UR4 ;  /* 0x000000041a1a7c20 */ /* 0x000fe20008410000 */
[----:B------:R-:W-:Y:S01]  /*a490*/  FMUL.FTZ R30, R30, UR4 ;  /* 0x000000041e1e7c20 */ /* 0x000fe20008410000 */
[----:B------:R-:W-:Y:S01]  /*a4a0*/  FMUL.FTZ R0, R24, UR4 ;  /* 0x0000000418007c20 */ /* 0x000fe20008410000 */
[----:B------:R-:W-:Y:S01]  /*a4b0*/  FMUL.FTZ R31, R31, UR4 ;  /* 0x000000041f1f7c20 */ /* 0x000fe20008410000 */
[----:B------:R2:W3:Y:S01]  /*a4c0*/  MUFU.TANH R24, R26 ;  /* 0x0000001a00187308 */ /* 0x0004e20000002400 */
        /* <DEDUP_REMOVED lines=9> */
[----:B------:R-:W-:Y:S01]  /*a560*/  FMUL.FTZ R50, R50, UR4 ;  /* 0x0000000432327c20 */ /* 0x000fe20008410000 */
[----:B------:R-:W-:Y:S01]  /*a570*/  FMUL.FTZ R54, R54, UR4 ;  /* 0x0000000436367c20 */ /* 0x000fe20008410000 */
[----:B------:R-:W-:Y:S01]  /*a580*/  FMUL.FTZ R55, R55, UR4 ;  /* 0x0000000437377c20 */ /* 0x000fe20008410000 */
[----:B------:R-:W-:Y:S01]  /*a590*/  FMUL.FTZ R28, R28, UR4 ;  /* 0x000000041c1c7c20 */ /* 0x000fe20008410000 */
[----:B------:R-:W-:Y:S01]  /*a5a0*/  FMUL.FTZ R32, R32, UR4 ;  /* 0x0000000420207c20 */ /* 0x000fe20008410000 */
[----:B------:R-:W-:Y:S01]  /*a5b0*/  FMUL.FTZ R33, R33, UR4 ;  /* 0x0000000421217c20 */ /* 0x000fe20008410000 */
[----:B-1----:R-:W-:Y:S01]  /*a5c0*/  ISETP.NE.AND P1, PT, R3, 0x1, PT ;  /* 0x000000010300780c */ /* 0x002fe20003f25270 */
[----:B------:R-:W-:Y:S01]  /*a5d0*/  IMAD.IADD R3, R229, 0x1, R199 ;  /* 0x00000001e5037824 */ /* 0x000fe200078e02c7 */
[----:B------:R-:W1:Y:S01]  /*a5e0*/  MUFU.TANH R30, R30 ;  /* 0x0000001e001e7308 */ /* 0x000e620000002400 */
[----:B------:R-:W-:Y:S01]  /*a5f0*/  FMUL.FTZ R36, R36, UR4 ;  /* 0x0000000424247c20 */ /* 0x000fe20008410000 */
[----:B------:R-:W-:Y:S01]  /*a600*/  FMUL.FTZ R37, R37, UR4 ;  /* 0x0000000425257c20 */ /* 0x000fe20008410000 */
[----:B------:R-:W-:Y:S01]  /*a610*/  FMUL.FTZ R41, R41, UR4 ;  /* 0x0000000429297c20 */ /* 0x000fe20008410000 */
[----:B------:R-:W-:Y:S01]  /*a620*/  MOV R20, R3 ;  /* 0x0000000300147202 */ /* 0x000fe20000000f00 */
[----:B------:R-:W-:Y:S01]  /*a630*/  FMUL.FTZ R40, R40, UR4 ;  /* 0x0000000428287c20 */ /* 0x000fe20008410000 */
[----:B------:R-:W-:Y:S01]  /*a640*/  FMUL.FTZ R45, R45, UR4 ;  /* 0x000000042d2d7c20 */ /* 0x000fe20008410000 */
[----:B------:R-:W-:Y:S01]  /*a650*/  FMUL.FTZ R44, R44, UR4 ;  /* 0x000000042c2c7c20 */ /* 0x000fe20008410000 */
[----:B------:R-:W0:Y:S01]  /*a660*/  MUFU.TANH R31, R31 ;  /* 0x0000001f001f7308 */ /* 0x000e220000002400 */
[----:B------:R-:W-:Y:S01]  /*a670*/  FMUL.FTZ R49, R49, UR4 ;  /* 0x0000000431317c20 */ /* 0x000fe20008410000 */
[----:B------:R-:W-:Y:S01]  /*a680*/  FMUL.FTZ R48, R48, UR4 ;  /* 0x0000000430307c20 */ /* 0x000fe20008410000 */
[----:B------:R-:W4:Y:S01]  /*a690*/  @P1 LDC R14, c[0x0][0x44c] ;  /* 0x00011300ff0e1b82 */ /* 0x000f220000000800 */
[----:B------:R-:W-:Y:S01]  /*a6a0*/  @P1 LOP3.LUT R22, R22, 0x2, RZ, 0xfc, !PT ;  /* 0x0000000216161812 */ /* 0x000fe200078efcff */
[----:B------:R-:W-:Y:S01]  /*a6b0*/  FMUL.FTZ R52, R52, UR4 ;  /* 0x0000000434347c20 */ /* 0x000fe20008410000 */
[----:B------:R-:W-:-:S02]  /*a6c0*/  FMUL.FTZ R53, R53, UR4 ;  /* 0x0000000435357c20 */ /* 0x000fc40008410000 */
[----:B------:R-:W0:Y:S03]  /*a6d0*/  MUFU.TANH R34, R34 ;  /* 0x0000002200227308 */ /* 0x000e260000002400 */
[----:B------:R-:W2:Y:S05]  /*a6e0*/  @P1 LDC R15, c[0x0][0x450] ;  /* 0x00011400ff0f1b82 */ /* 0x000eaa0000000800 */
[----:B------:R-:W0:Y:S08]  /*a6f0*/  MUFU.TANH R35, R35 ;  /* 0x0000002300237308 */ /* 0x000e300000002400 */
[----:B------:R-:W0:Y:S01]  /*a700*/  MUFU.TANH R38, R38 ;  /* 0x0000002600267308 */ /* 0x000e220000002400 */
[----:B----4-:R-:W-:-:S04]  /*a710*/  @P1 IMAD.HI.U32 R14, R3, R14, RZ ;  /* 0x0000000e030e1227 */ /* 0x010fc800078e00ff */
[----:B------:R-:W-:-:S03]  /*a720*/  IMAD.MOV.U32 R3, RZ, RZ, -0x40 ;  /* 0xffffffc0ff037424 */ /* 0x000fc600078e00ff */
[----:B------:R-:W4:Y:S01]  /*a730*/  MUFU.TANH R39, R39 ;  /* 0x0000002700277308 */ /* 0x000f220000002400 */
[----:B--2---:R-:W-:Y:S01]  /*a740*/  @P1 SHF.R.U32.HI R20, RZ, R15, R14 ;  /* 0x0000000fff141219 */ /* 0x004fe2000001160e */
[----:B------:R-:W-:-:S04]  /*a750*/  IMAD R3, R208, R3, 0x40 ;  /* 0x00000040d0037424 */ /* 0x000fc800078e0203 */
[----:B------:R-:W2:Y:S01]  /*a760*/  SHFL.IDX PT, R15, R20, 0x1, 0x1c1f ;  /* 0x003c1f00140f7f89 */ /* 0x000ea200000e0000 */
[----:B------:R-:W-:Y:S01]  /*a770*/  IADD3 R14, R198, 0x1, R3 ;  /* 0x00000001c60e7810 */ /* 0x000fe20007ffe003 */
[----:B------:R-:W4:Y:S01]  /*a780*/  MUFU.TANH R42, R42 ;  /* 0x0000002a002a7308 */ /* 0x000f220000002400 */
[----:B------:R-:W-:Y:S01]  /*a790*/  IADD3 R26, -R192, R3, R198 ;  /* 0x00000003c01a7210 */ /* 0x000fe20007ffe1c6 */
[----:B------:R-:W-:Y:S01]  /*a7a0*/  FMUL.FTZ R3, R47, UR4 ;  /* 0x000000042f037c20 */ /* 0x000fe20008410000 */
[----:B------:R-:W-:Y:S01]  /*a7b0*/  IADD3 R65, -R197, R14, -R192 ;  /* 0x0000000ec5417210 */ /* 0x000fe20007ffe9c0 */
[----:B------:R-:W4:Y:S04]  /*a7c0*/  SHFL.IDX PT, R20, R20, RZ, 0x1c1f ;  /* 0x001c1fff14147589 */ /* 0x000f2800000e0000 */
[----:B------:R-:W4:Y:S08]  /*a7d0*/  MUFU.TANH R25, R43 ;  /* 0x0000002b00197308 */ /* 0x000f300000002400 */
[----:B------:R-:W4:Y:S01]  /*a7e0*/  MUFU.TANH R46, R46 ;  /* 0x0000002e002e7308 */ /* 0x000f220000002400 */
[----:B--2---:R-:W-:-:S07]  /*a7f0*/  VIADDMNMX R14, R15, R65, R26, PT ;  /* 0x000000410f0e7246 */ /* 0x004fce000380011a */
[----:B------:R-:W-:Y:S01]  /*a800*/  MUFU.TANH R54, R54 ;  /* 0x0000003600367308 */ /* 0x000fe20000002400 */
[C---:B------:R-:W-:Y:S02]  /*a810*/  ISETP.GT.AND P1, PT, R14.reuse, RZ, PT ;  /* 0x000000ff0e00720c */ /* 0x040fe40003f24270 */
[C---:B------:R-:W-:Y:S02]  /*a820*/  ISETP.GT.AND P2, PT, R14.reuse, 0x1, PT ;  /* 0x000000010e00780c */ /* 0x040fe40003f44270 */
[----:B------:R-:W-:Y:S02]  /*a830*/  ISETP.GT.AND P3, PT, R14, 0x8, PT ;  /* 0x000000080e00780c */ /* 0x000fe40003f64270 */
[----:B---3--:R-:W-:Y:S01]  /*a840*/  FSEL R24, R24, -INF , P1 ;  /* 0xff80000018187808 */ /* 0x008fe20000800000 */
[----:B------:R-:W-:Y:S01]  /*a850*/  MUFU.TANH R55, R55 ;  /* 0x0000003700377308 */ /* 0x000fe20000002400 */
[----:B-----5:R-:W-:Y:S02]  /*a860*/  FSEL R63, R27, -INF , P2 ;  /* 0xff8000001b3f7808 */ /* 0x020fe40001000000 */
[----:B-1----:R-:W-:-:S02]  /*a870*/  FSEL R61, R30, -INF , P3 ;  /* 0xff8000001e3d7808 */ /* 0x002fc40001800000 */
[----:B------:R-:W-:Y:S02]  /*a880*/  ISETP.GT.AND P1, PT, R14, 0x9, PT ;  /* 0x000000090e00780c */ /* 0x000fe40003f24270 */
[----:B------:R-:W-:Y:S01]  /*a890*/  FMNMX.FTZ R30, R24, R63, !PT ;  /* 0x0000003f181e7209 */ /* 0x000fe20007810000 */
[----:B------:R1:W2:Y:S01]  /*a8a0*/  MUFU.TANH R27, R3 ;  /* 0x00000003001b7308 */ /* 0x0002a20000002400 */
[C---:B------:R-:W-:Y:S02]  /*a8b0*/  ISETP.GT.AND P2, PT, R14.reuse, 0x10, PT ;  /* 0x000000100e00780c */ /* 0x040fe40003f44270 */
[----:B0-----:R-:W-:Y:S02]  /*a8c0*/  FSEL R59, R31, -INF , P1 ;  /* 0xff8000001f3b7808 */ /* 0x001fe40000800000 */
[----:B------:R-:W-:Y:S02]  /*a8d0*/  FMNMX.FTZ R30, R61, R30, !PT ;  /* 0x0000001e3d1e7209 */ /* 0x000fe40007810000 */
[----:B------:R-:W-:Y:S01]  /*a8e0*/  ISETP.GT.AND P1, PT, R14, 0x11, PT ;  /* 0x000000110e00780c */ /* 0x000fe20003f24270 */
[----:B------:R-:W0:Y:S01]  /*a8f0*/  MUFU.TANH R31, R50 ;  /* 0x00000032001f7308 */ /* 0x000e220000002400 */
[----:B------:R-:W-:Y:S01]  /*a900*/  FSEL R47, R34, -INF , P2 ;  /* 0xff800000222f7808 */ /* 0x000fe20001000000 */
[----:B-1----:R-:W-:Y:S01]  /*a910*/  FMUL.FTZ R3, R51, UR4 ;  /* 0x0000000433037c20 */ /* 0x002fe20008410000 */
[----:B------:R-:W-:-:S02]  /*a920*/  FMNMX.FTZ R30, R59, R30, !PT ;  /* 0x0000001e3b1e7209 */ /* 0x000fc40007810000 */
[C---:B------:R-:W-:Y:S02]  /*a930*/  ISETP.GT.AND P2, PT, R14.reuse, 0x18, PT ;  /* 0x000000180e00780c */ /* 0x040fe40003f44270 */
[----:B------:R-:W-:Y:S01]  /*a940*/  FSEL R57, R35, -INF , P1 ;  /* 0xff80000023397808 */ /* 0x000fe20000800000 */
[----:B------:R-:W1:Y:S01]  /*a950*/  MUFU.TANH R3, R3 ;  /* 0x0000000300037308 */ /* 0x000e620000002400 */
[----:B------:R-:W-:Y:S02]  /*a960*/  FMNMX.FTZ R30, R47, R30, !PT ;  /* 0x0000001e2f1e7209 */ /* 0x000fe40007810000 */
[----:B------:R-:W-:Y:S02]  /*a970*/  ISETP.GT.AND P1, PT, R14, 0x19, PT ;  /* 0x000000190e00780c */ /* 0x000fe40003f24270 */
[----:B------:R-:W-:Y:S02]  /*a980*/  FSEL R43, R38, -INF , P2 ;  /* 0xff800000262b7808 */ /* 0x000fe40001000000 */
[----:B------:R-:W-:Y:S01]  /*a990*/  FMNMX.FTZ R30, R57, R30, !PT ;  /* 0x0000001e391e7209 */ /* 0x000fe20007810000 */
[----:B------:R-:W3:Y:S01]  /*a9a0*/  MUFU.TANH R0, R0 ;  /* 0x0000000000007308 */ /* 0x000ee20000002400 */
[----:B------:R-:W-:-:S02]  /*a9b0*/  ISETP.GT.AND P2, PT, R14, 0x20, PT ;  /* 0x000000200e00780c */ /* 0x000fc40003f44270 */
[----:B----4-:R-:W-:Y:S02]  /*a9c0*/  FSEL R51, R39, -INF , P1 ;  /* 0xff80000027337808 */ /* 0x010fe40000800000 */
[----:B------:R-:W-:Y:S02]  /*a9d0*/  FMNMX.FTZ R30, R43, R30, !PT ;  /* 0x0000001e2b1e7209 */ /* 0x000fe40007810000 */
[----:B------:R-:W-:Y:S01]  /*a9e0*/  ISETP.GT.AND P1, PT, R14, 0x21, PT ;  /* 0x000000210e00780c */ /* 0x000fe20003f24270 */
[----:B------:R-:W4:Y:S01]  /*a9f0*/  MUFU.TANH R12, R12 ;  /* 0x0000000c000c7308 */ /* 0x000f220000002400 */
        /* <DEDUP_REMOVED lines=9> */
[----:B------:R-:W-:Y:S01]  /*aa90*/  MUFU.TANH R32, R32 ;  /* 0x0000002000207308 */ /* 0x000fe20000002400 */
[----:B------:R-:W-:-:S02]  /*aaa0*/  ISETP.GT.AND P2, PT, R14, 0x30, PT ;  /* 0x000000300e00780c */ /* 0x000fc40003f44270 */
[----:B--2---:R-:W-:Y:S02]  /*aab0*/  FSEL R35, R27, -INF , P1 ;  /* 0xff8000001b237808 */ /* 0x004fe40000800000 */
[----:B------:R-:W-:Y:S02]  /*aac0*/  FMNMX.FTZ R30, R25, R30, !PT ;  /* 0x0000001e191e7209 */ /* 0x000fe40007810000 */
[C---:B------:R-:W-:Y:S01]  /*aad0*/  ISETP.GT.AND P1, PT, R14.reuse, 0x31, PT ;  /* 0x000000310e00780c */ /* 0x040fe20003f24270 */
[----:B------:R3:W-:Y:S01]  /*aae0*/  MUFU.TANH R38, R33 ;  /* 0x0000002100267308 */ /* 0x0007e20000002400 */
[----:B0-----:R-:W-:Y:S02]  /*aaf0*/  FSEL R31, R31, -INF , P2 ;  /* 0xff8000001f1f7808 */ /* 0x001fe40001000000 */
[----:B------:R-:W-:Y:S02]  /*ab00*/  FMNMX.FTZ R30, R35, R30, !PT ;  /* 0x0000001e231e7209 */ /* 0x000fe40007810000 */
[----:B------:R-:W-:-:S02]  /*ab10*/  ISETP.GT.AND P2, PT, R14, 0x38, PT ;  /* 0x000000380e00780c */ /* 0x000fc40003f44270 */
[----:B-1----:R-:W-:Y:S01]  /*ab20*/  FSEL R27, R3, -INF , P1 ;  /* 0xff800000031b7808 */ /* 0x002fe20000800000 */
[----:B------:R-:W-:Y:S01]  /*ab30*/  MUFU.TANH R36, R36 ;  /* 0x0000002400247308 */ /* 0x000fe20000002400 */
[----:B------:R-:W-:Y:S02]  /*ab40*/  FMNMX.FTZ R30, R31, R30, !PT ;  /* 0x0000001e1f1e7209 */ /* 0x000fe40007810000 */
[----:B------:R-:W-:Y:S01]  /*ab50*/  ISETP.GT.AND P1, PT, R14, 0x39, PT ;  /* 0x000000390e00780c */ /* 0x000fe20003f24270 */
[----:B------:R-:W-:Y:S01]  /*ab60*/  FMUL.FTZ R14, R29, UR4 ;  /* 0x000000041d0e7c20 */ /* 0x000fe20008410000 */
[----:B------:R-:W-:Y:S01]  /*ab70*/  FSEL R29, R54, -INF , P2 ;  /* 0xff800000361d7808 */ /* 0x000fe20001000000 */
[----:B------:R-:W-:Y:S01]  /*ab80*/  ULDC UR4, c[0x0][0x988] ;  /* 0x0002620000047ab9 */ /* 0x000fe20000000800 */
[----:B------:R-:W-:Y:S01]  /*ab90*/  FMNMX.FTZ R30, R27, R30, !PT ;  /* 0x0000001e1b1e7209 */ /* 0x000fe20007810000 */
[----:B------:R-:W0:Y:S01]  /*aba0*/  MUFU.TANH R34, R14 ;  /* 0x0000000e00227308 */ /* 0x000e220000002400 */
[----:B------:R-:W-:-:S02]  /*abb0*/  FSEL R3, R55, -INF , P1 ;  /* 0xff80000037037808 */ /* 0x000fc40000800000 */
[----:B------:R-:W-:Y:S02]  /*abc0*/  FMNMX.FTZ R30, R29, R30, !PT ;  /* 0x0000001e1d1e7209 */ /* 0x000fe40007810000 */
[----:B------:R-:W-:Y:S02]  /*abd0*/  VIADDMNMX R26, R20, R65, R26, PT ;  /* 0x00000041141a7246 */ /* 0x000fe4000380011a */
[----:B------:R-:W-:Y:S01]  /*abe0*/  FMNMX.FTZ R30, R3, R30, !PT ;  /* 0x0000001e031e7209 */ /* 0x000fe20007810000 */
[----:B------:R5:W-:Y:S01]  /*abf0*/  MUFU.TANH R42, R37 ;  /* 0x00000025002a7308 */ /* 0x000be20000002400 */
[C---:B------:R-:W-:Y:S02]  /*ac00*/  ISETP.GT.AND P1, PT, R26.reuse, RZ, PT ;  /* 0x000000ff1a00720c */ /* 0x040fe40003f24270 */
[C---:B------:R-:W-:Y:S01]  /*ac10*/  ISETP.GT.AND P2, PT, R26.reuse, 0x1, PT ;  /* 0x000000011a00780c */ /* 0x040fe20003f44270 */
[----:B------:R-:W1:Y:S01]  /*ac20*/  SHFL.BFLY PT, R55, R30, 0x2, 0x1f ;  /* 0x0c401f001e377f89 */ /* 0x000e6200000e0000 */
[----:B------:R-:W-:-:S02]  /*ac30*/  ISETP.GT.AND P3, PT, R26, 0x8, PT ;  /* 0x000000081a00780c */ /* 0x000fc40003f64270 */
[----:B---3--:R-:W-:Y:S01]  /*ac40*/  FSEL R33, R0, -INF , P1 ;  /* 0xff80000000217808 */ /* 0x008fe20000800000 */
[----:B------:R0:W-:Y:S01]  /*ac50*/  MUFU.TANH R69, R41 ;  /* 0x0000002900457308 */ /* 0x0001e20000002400 */
[----:B----4-:R-:W-:Y:S02]  /*ac60*/  FSEL R12, R12, -INF , P2 ;  /* 0xff8000000c0c7808 */ /* 0x010fe40001000000 */
[----:B------:R-:W-:Y:S02]  /*ac70*/  ISETP.GT.AND P1, PT, R26, 0x9, PT ;  /* 0x000000091a00780c */ /* 0x000fe40003f24270 */
[----:B-----5:R-:W-:Y:S02]  /*ac80*/  FSEL R37, R28, -INF , P3 ;  /* 0xff8000001c257808 */ /* 0x020fe40001800000 */
[----:B------:R-:W-:Y:S01]  /*ac90*/  FMNMX.FTZ R0, R33, R12, !PT ;  /* 0x0000000c21007209 */ /* 0x000fe20007810000 */
[----:B------:R-:W2:Y:S01]  /*aca0*/  MUFU.TANH R40, R40 ;  /* 0x0000002800287308 */ /* 0x000ea20000002400 */
[----:B------:R-:W-:-:S02]  /*acb0*/  ISETP.GT.AND P2, PT, R26, 0x10, PT ;  /* 0x000000101a00780c */ /* 0x000fc40003f44270 */
[----:B0-----:R-:W-:Y:S02]  /*acc0*/  FSEL R41, R34, -INF , P1 ;  /* 0xff80000022297808 */ /* 0x001fe40000800000 */
[----:B------:R-:W-:Y:S02]  /*acd0*/  FMNMX.FTZ R0, R37, R0, !PT ;  /* 0x0000000025007209 */ /* 0x000fe40007810000 */
[C---:B------:R-:W-:Y:S01]  /*ace0*/  ISETP.GT.AND P1, PT, R26.reuse, 0x11, PT ;  /* 0x000000111a00780c */ /* 0x040fe20003f24270 */
[----:B------:R-:W0:Y:S01]  /*acf0*/  MUFU.TANH R44, R44 ;  /* 0x0000002c002c7308 */ /* 0x000e220000002400 */
[----:B------:R-:W-:Y:S02]  /*ad00*/  FMNMX.FTZ R0, R41, R0, !PT ;  /* 0x0000000029007209 */ /* 0x000fe40007810000 */
[----:B------:R-:W-:Y:S02]  /*ad10*/  ISETP.GT.AND P3, PT, R26, 0x29, PT ;  /* 0x000000291a00780c */ /* 0x000fe40003f64270 */
[----:B-1----:R-:W-:-:S03]  /*ad20*/  FMNMX.FTZ R55, R30, R55, !PT ;  /* 0x000000371e377209 */ /* 0x002fc60007810000 */
[----:B------:R1:W3:Y:S02]  /*ad30*/  MUFU.TANH R30, R45 ;  /* 0x0000002d001e7308 */ /* 0x0002e40000002400 */
[----:B------:R-:W4:Y:S06]  /*ad40*/  SHFL.BFLY PT, R14, R55, 0x1, 0x1f ;  /* 0x0c201f00370e7f89 */ /* 0x000f2c00000e0000 */
[----:B------:R5:W-:Y:S01]  /*ad50*/  MUFU.TANH R75, R49 ;  /* 0x00000031004b7308 */ /* 0x000be20000002400 */
[----:B-1----:R-:W-:Y:S02]  /*ad60*/  FSEL R45, R32, -INF , P2 ;  /* 0xff800000202d7808 */ /* 0x002fe40001000000 */
[----:B------:R-:W-:-:S02]  /*ad70*/  ISETP.GT.AND P2, PT, R26, 0x18, PT ;  /* 0x000000181a00780c */ /* 0x000fc40003f44270 */
[----:B------:R-:W-:Y:S02]  /*ad80*/  FMNMX.FTZ R0, R45, R0, !PT ;  /* 0x000000002d007209 */ /* 0x000fe40007810000 */
[----:B------:R-:W-:Y:S01]  /*ad90*/  FSEL R65, R36, -INF , P2 ;  /* 0xff80000024417808 */ /* 0x000fe20001000000 */
[----:B------:R-:W1:Y:S01]  /*ada0*/  MUFU.TANH R48, R48 ;  /* 0x0000003000307308 */ /* 0x000e620000002400 */
[----:B------:R-:W-:-:S04]  /*adb0*/  ISETP.GT.AND P2, PT, R26, 0x20, PT ;  /* 0x000000201a00780c */ /* 0x000fc80003f44270 */
[----:B--2---:R-:W-:Y:S02]  /*adc0*/  FSEL R67, R40, -INF , P2 ;  /* 0xff80000028437808 */ /* 0x004fe40001000000 */
[----:B------:R-:W-:Y:S01]  /*add0*/  ISETP.GT.AND P2, PT, R26, 0x28, PT ;  /* 0x000000281a00780c */ /* 0x000fe20003f44270 */
[----:B------:R-:W2:Y:S01]  /*ade0*/  MUFU.TANH R52, R52 ;  /* 0x0000003400347308 */ /* 0x000ea20000002400 */
[----:B----4-:R-:W-:Y:S01]  /*adf0*/  FMNMX.FTZ R20, R55, R14, !PT ;  /* 0x0000000e37147209 */ /* 0x010fe20007810000 */
[----:B------:R-:W-:Y:S01]  /*ae00*/  IMAD.U32 R14, RZ, RZ, UR4 ;  /* 0x00000004ff0e7e24 */ /* 0x000fe2000f8e00ff */
[----:B------:R-:W-:Y:S02]  /*ae10*/  FSEL R55, R38, -INF , P1 ;  /* 0xff80000026377808 */ /* 0x000fe40000800000 */
[----:B------:R-:W-:Y:S01]  /*ae20*/  ISETP.GT.AND P1, PT, R26, 0x19, PT ;  /* 0x000000191a00780c */ /* 0x000fe20003f24270 */
[----:B------:R-:W-:Y:S01]  /*ae30*/  FMUL.FTZ R28, R20, R14 ;  /* 0x0000000e141c7220 */ /* 0x000fe20000410000 */
[----:B------:R-:W-:Y:S01]  /*ae40*/  FMNMX.FTZ R0, R55, R0, !PT ;  /* 0x0000000037007209 */ /* 0x000fe20007810000 */
[----:B------:R3:W4:Y:S01]  /*ae50*/  MUFU.TANH R32, R53 ;  /* 0x0000003500207308 */ /* 0x0007220000002400 */
[----:B-----5:R-:W-:-:S02]  /*ae60*/  FSEL R49, R42, -INF , P1 ;  /* 0xff8000002a317808 */ /* 0x020fc40000800000 */
[----:B------:R-:W-:Y:S02]  /*ae70*/  FMNMX.FTZ R0, R65, R0, !PT ;  /* 0x0000000041007209 */ /* 0x000fe40007810000 */
[----:B------:R-:W-:Y:S02]  /*ae80*/  ISETP.GT.AND P1, PT, R26, 0x21, PT ;  /* 0x000000211a00780c */ /* 0x000fe40003f24270 */
[----:B------:R-:W-:Y:S02]  /*ae90*/  FMNMX.FTZ R0, R49, R0, !PT ;  /* 0x0000000031007209 */ /* 0x000fe40007810000 */
[----:B------:R-:W-:Y:S02]  /*aea0*/  FSEL R69, R69, -INF , P1 ;  /* 0xff80000045457808 */ /* 0x000fe40000800000 */
[----:B------:R-:W-:Y:S02]  /*aeb0*/  FMNMX.FTZ R0, R67, R0, !PT ;  /* 0x0000000043007209 */ /* 0x000fe40007810000 */
[----:B0-----:R-:W-:-:S02]  /*aec0*/  FSEL R71, R44, -INF , P2 ;  /* 0xff8000002c477808 */ /* 0x001fc40001000000 */
[----:B------:R-:W-:Y:S02]  /*aed0*/  FMNMX.FTZ R0, R69, R0, !PT ;  /* 0x0000000045007209 */ /* 0x000fe40007810000 */
[----:B------:R-:W-:Y:S02]  /*aee0*/  ISETP.GT.AND P1, PT, R26, 0x30, PT ;  /* 0x000000301a00780c */ /* 0x000fe40003f24270 */
[----:B---3--:R-:W-:Y:S02]  /*aef0*/  FSEL R53, R30, -INF , P3 ;  /* 0xff8000001e357808 */ /* 0x008fe40001800000 */
[----:B------:R-:W-:Y:S02]  /*af00*/  FMNMX.FTZ R0, R71, R0, !PT ;  /* 0x0000000047007209 */ /* 0x000fe40007810000 */
[----:B------:R-:W-:Y:S02]  /*af10*/  ISETP.GT.AND P2, PT, R26, 0x31, PT ;  /* 0x000000311a00780c */ /* 0x000fe40003f44270 */
[----:B-1----:R-:W-:-:S02]  /*af20*/  FSEL R73, R48, -INF , P1 ;  /* 0xff80000030497808 */ /* 0x002fc40000800000 */
[----:B------:R-:W-:Y:S02]  /*af30*/  FMNMX.FTZ R0, R53, R0, !PT ;  /* 0x0000000035007209 */ /* 0x000fe40007810000 */
[----:B------:R-:W-:Y:S02]  /*af40*/  FSETP.NEU.FTZ.AND P4, PT, R20, -INF , PT ;  /* 0xff8000001400780b */ /* 0x000fe40003f9d000 */
[----:B------:R-:W-:Y:S02]  /*af50*/  ISETP.GT.AND P1, PT, R26, 0x38, PT ;  /* 0x000000381a00780c */ /* 0x000fe40003f24270 */
[----:B------:R-:W-:Y:S02]  /*af60*/  FSEL R75, R75, -INF , P2 ;  /* 0xff8000004b4b7808 */ /* 0x000fe40001000000 */
[----:B------:R-:W-:Y:S02]  /*af70*/  FMNMX.FTZ R0, R73, R0, !PT ;  /* 0x0000000049007209 */ /* 0x000fe40007810000 */
[----:B------:R-:W-:-:S02]  /*af80*/  FSEL R28, R28, RZ, P4 ;  /* 0x000000ff1c1c7208 */ /* 0x000fc40002000000 */
[----:B------:R-:W-:Y:S02]  /*af90*/  ISETP.GT.AND P2, PT, R26, 0x39, PT ;  /* 0x000000391a00780c */ /* 0x000fe40003f44270 */
[----:B--2---:R-:W-:Y:S01]  /*afa0*/  FSEL R77, R52, -INF , P1 ;  /* 0xff800000344d7808 */ /* 0x004fe20000800000 */
[--C-:B------:R-:W-:Y:S01]  /*afb0*/  FFMA.FTZ R26, R63, R14, -R28.reuse ;  /* 0x0000000e3f1a7223 */ /* 0x100fe2000001081c */
[----:B------:R-:W-:Y:S01]  /*afc0*/  FMNMX.FTZ R0, R75, R0, !PT ;  /* 0x000000004b007209 */ /* 0x000fe20007810000 */
[-CC-:B------:R-:W-:Y:S01]  /*afd0*/  FFMA.FTZ R24, R24, R14.reuse, -R28.reuse ;  /* 0x0000000e18187223 */ /* 0x180fe2000001081c */
[----:B----4-:R-:W-:Y:S01]  /*afe0*/  FSEL R63, R32, -INF , P2 ;  /* 0xff800000203f7808 */ /* 0x010fe20001000000 */
[--C-:B------:R-:W-:Y:S01]  /*aff0*/  FFMA.FTZ R61, R61, R14, -R28.reuse ;  /* 0x0000000e3d3d7223 */ /* 0x100fe2000001081c */
[----:B------:R-:W-:Y:S01]  /*b000*/  FMNMX.FTZ R0, R77, R0, !PT ;  /* 0x000000004d007209 */ /* 0x000fe20007810000 */
[----:B------:R0:W-:Y:S01]  /*b010*/  MUFU.EX2 R165, R24 ;  /* 0x0000001800a57308 */ /* 0x0001e20000000800 */
[-CC-:B------:R-:W-:Y:S01]  /*b020*/  FFMA.FTZ R47, R47, R14.reuse, -R28.reuse ;  /* 0x0000000e2f2f7223 */ /* 0x180fe2000001081c */
[--C-:B------:R-:W-:Y:S01]  /*b030*/  FFMA.FTZ R3, R3, R14, -R28.reuse ;  /* 0x0000000e03037223 */ /* 0x100fe2000001081c */
[----:B------:R-:W-:Y:S01]  /*b040*/  FMNMX.FTZ R0, R63, R0, !PT ;  /* 0x000000003f007209 */ /* 0x000fe20007810000 */
[-CC-:B------:R-:W-:Y:S01]  /*b050*/  FFMA.FTZ R57, R57, R14.reuse, -R28.reuse ;  /* 0x0000000e39397223 */ /* 0x180fe2000001081c */
[-CC-:B------:R-:W-:Y:S01]  /*b060*/  FFMA.FTZ R43, R43, R14.reuse, -R28.reuse ;  /* 0x0000000e2b2b7223 */ /* 0x180fe2000001081c */
[-CC-:B------:R-:W-:Y:S01]  /*b070*/  FFMA.FTZ R51, R51, R14.reuse, -R28.reuse ;  /* 0x0000000e33337223 */ /* 0x180fe2000001081c */
[-CC-:B------:R-:W-:Y:S01]  /*b080*/  FFMA.FTZ R39, R39, R14.reuse, -R28.reuse ;  /* 0x0000000e27277223 */ /* 0x180fe2000001081c */
[----:B------:R-:W-:Y:S01]  /*b090*/  MUFU.EX2 R30, R26 ;  /* 0x0000001a001e7308 */ /* 0x000fe20000000800 */
[-CC-:B0-----:R-:W-:Y:S01]  /*b0a0*/  FFMA.FTZ R24, R59, R14.reuse, -R28.reuse ;  /* 0x0000000e3b187223 */ /* 0x181fe2000001081c */
[-CC-:B------:R-:W-:Y:S01]  /*b0b0*/  FFMA.FTZ R25, R25, R14.reuse, -R28.reuse ;  /* 0x0000000e19197223 */ /* 0x180fe2000001081c */
[----:B------:R-:W0:Y:S01]  /*b0c0*/  SHFL.BFLY PT, R59, R0, 0x2, 0x1f ;  /* 0x0c401f00003b7f89 */ /* 0x000e2200000e0000 */
[-CC-:B------:R-:W-:Y:S01]  /*b0d0*/  FFMA.FTZ R35, R35, R14.reuse, -R28.reuse ;  /* 0x0000000e23237223 */ /* 0x180fe2000001081c */
[-CC-:B------:R-:W-:Y:S01]  /*b0e0*/  FFMA.FTZ R31, R31, R14.reuse, -R28.reuse ;  /* 0x0000000e1f1f7223 */ /* 0x180fe2000001081c */
[-CC-:B------:R-:W-:Y:S01]  /*b0f0*/  FFMA.FTZ R27, R27, R14.reuse, -R28.reuse ;  /* 0x0000000e1b1b7223 */ /* 0x180fe2000001081c */
[-CC-:B------:R-:W-:Y:S01]  /*b100*/  FFMA.FTZ R29, R29, R14.reuse, -R28.reuse ;  /* 0x0000000e1d1d7223 */ /* 0x180fe2000001081c */
[----:B------:R1:W-:Y:S08]  /*b110*/  MUFU.EX2 R32, R24 ;  /* 0x0000001800207308 */ /* 0x0003f00000000800 */
[----:B------:R-:W2:Y:S01]  /*b120*/  MUFU.EX2 R61, R61 ;  /* 0x0000003d003d7308 */ /* 0x000ea20000000800 */
[----:B-1----:R-:W-:-:S07]  /*b130*/  FFMA.FTZ R24, R15, R14, -R28 ;  /* 0x0000000e0f187223 */ /* 0x002fce000001081c */
[----:B------:R1:W-:Y:S01]  /*b140*/  MUFU.EX2 R38, R24 ;  /* 0x0000001800267308 */ /* 0x0003e20000000800 */
[----:B0-----:R-:W-:-:S05]  /*b150*/  FMNMX.FTZ R59, R0, R59, !PT ;  /* 0x0000003b003b7209 */ /* 0x001fca0007810000 */
[----:B------:R-:W0:Y:S02]  /*b160*/  SHFL.BFLY PT, R0, R59, 0x1, 0x1f ;  /* 0x0c201f003b007f89 */ /* 0x000e2400000e0000 */
[----:B------:R-:W-:Y:S01]  /*b170*/  MUFU.EX2 R47, R47 ;  /* 0x0000002f002f7308 */ /* 0x000fe20000000800 */
[----:B--2---:R-:W-:-:S07]  /*b180*/  F2FP.F16.F32.PACK_AB R167, R32, R61 ;  /* 0x0000003d20a7723e */ /* 0x004fce00000000ff */
[----:B------:R-:W-:Y:S08]  /*b190*/  MUFU.EX2 R28, R3 ;  /* 0x00000003001c7308 */ /* 0x000ff00000000800 */
[----:B------:R-:W2:Y:S01]  /*b1a0*/  MUFU.EX2 R34, R57 ;  /* 0x0000003900227308 */ /* 0x000ea20000000800 */
[----:B0-----:R-:W-:-:S07]  /*b1b0*/  FMNMX.FTZ R15, R59, R0, !PT ;  /* 0x000000003b0f7209 */ /* 0x001fce0007810000 */
[----:B------:R-:W-:Y:S01]  /*b1c0*/  MUFU.EX2 R43, R43 ;  /* 0x0000002b002b7308 */ /* 0x000fe20000000800 */
[C---:B------:R-:W-:Y:S01]  /*b1d0*/  FSETP.NEU.FTZ.AND P1, PT, R15.reuse, -INF , PT ;  /* 0xff8000000f00780b */ /* 0x040fe20003f3d000 */
[----:B------:R-:W-:-:S06]  /*b1e0*/  FMUL.FTZ R0, R15, R14 ;  /* 0x0000000e0f007220 */ /* 0x000fcc0000410000 */
[----:B------:R-:W0:Y:S01]  /*b1f0*/  MUFU.EX2 R36, R51 ;  /* 0x0000003300247308 */ /* 0x000e220000000800 */
[----:B-1----:R-:W-:Y:S01]  /*b200*/  FSEL R24, R0, RZ, P1 ;  /* 0x000000ff00187208 */ /* 0x002fe20000800000 */
[----:B------:R-:W-:Y:S01]  /*b210*/  FADD.FTZ R0, R165, R30 ;  /* 0x0000001ea5007221 */ /* 0x000fe20000010000 */
[----:B------:R-:W-:Y:S02]  /*b220*/  F2FP.F16.F32.PACK_AB R165, R30, R165 ;  /* 0x000000a51ea5723e */ /* 0x000fe400000000ff */
[----:B--2---:R-:W-:Y:S01]  /*b230*/  F2FP.F16.F32.PACK_AB R161, R34, R47 ;  /* 0x0000002f22a1723e */ /* 0x004fe200000000ff */
        /* <DEDUP_REMOVED lines=8> */
[----:B------:R-:W-:Y:S01]  /*b2c0*/  FADD.FTZ R3, R61, R0 ;  /* 0x000000003d037221 */ /* 0x000fe20000010000 */
[-CC-:B------:R-:W-:Y:S01]  /*b2d0*/  FFMA.FTZ R49, R49, R14.reuse, -R24.reuse ;  /* 0x0000000e31317223 */ /* 0x180fe20000010818 */
[-CC-:B------:R-:W-:Y:S01]  /*b2e0*/  FFMA.FTZ R67, R67, R14.reuse, -R24.reuse ;  /* 0x0000000e43437223 */ /* 0x180fe20000010818 */
[-CC-:B------:R-:W-:Y:S01]  /*b2f0*/  FFMA.FTZ R69, R69, R14.reuse, -R24.reuse ;  /* 0x0000000e45457223 */ /* 0x180fe20000010818 */
[----:B------:R-:W-:Y:S01]  /*b300*/  FADD.FTZ R46, R32, R3 ;  /* 0x00000003202e7221 */ /* 0x000fe20000010000 */
[----:B------:R-:W-:Y:S01]  /*b310*/  FFMA.FTZ R71, R71, R14, -R24 ;  /* 0x0000000e47477223 */ /* 0x000fe20000010818 */
[----:B------:R-:W1:Y:S01]  /*b320*/  MUFU.EX2 R12, R12 ;  /* 0x0000000c000c7308 */ /* 0x000e620000000800 */
[----:B------:R-:W-:-:S02]  /*b330*/  VIADD R0, R21, 0x28c40 ;  /* 0x00028c4015007836 */ /* 0x000fc40000000000 */
[-CC-:B------:R-:W-:Y:S01]  /*b340*/  FFMA.FTZ R53, R53, R14.reuse, -R24.reuse ;  /* 0x0000000e35357223 */ /* 0x180fe20000010818 */
[-CC-:B------:R-:W-:Y:S01]  /*b350*/  FFMA.FTZ R73, R73, R14.reuse, -R24.reuse ;  /* 0x0000000e49497223 */ /* 0x180fe20000010818 */
[-CC-:B------:R-:W-:Y:S01]  /*b360*/  FFMA.FTZ R75, R75, R14.reuse, -R24.reuse ;  /* 0x0000000e4b4b7223 */ /* 0x180fe20000010818 */
[-C--:B------:R-:W-:Y:S01]  /*b370*/  FFMA.FTZ R77, R77, R14.reuse, -R24 ;  /* 0x0000000e4d4d7223 */ /* 0x080fe20000010818 */
[----:B------:R-:W-:Y:S01]  /*b380*/  PRMT R0, R187, 0x654, R0 ;  /* 0x00000654bb007816 */ /* 0x000fe20000000000 */
[----:B------:R-:W-:Y:S01]  /*b390*/  FFMA.FTZ R24, R63, R14, -R24 ;  /* 0x0000000e3f187223 */ /* 0x000fe20000010818 */
[----:B------:R-:W2:Y:S01]  /*b3a0*/  MUFU.EX2 R37, R37 ;  /* 0x0000002500257308 */ /* 0x000ea20000000800 */
[----:B0-----:R-:W-:Y:S01]  /*b3b0*/  F2FP.F16.F32.PACK_AB R163, R36, R43 ;  /* 0x0000002b24a3723e */ /* 0x001fe200000000ff */
[----:B------:R0:W-:Y:S06]  /*b3c0*/  SYNCS.ARRIVE.TRANS64.RED.A1T0 RZ, [R0+URZ], RZ ;  /* 0x000000ff00ff79a7 */ /* 0x0001ec000810043f */
[----:B------:R-:W3:Y:S01]  /*b3d0*/  MUFU.EX2 R166, R41 ;  /* 0x0000002900a67308 */ /* 0x000ee20000000800 */
[----:B-1----:R-:W-:Y:S01]  /*b3e0*/  FADD.FTZ R44, R33, R12 ;  /* 0x0000000c212c7221 */ /* 0x002fe20000010000 */
[----:B------:R-:W-:-:S06]  /*b3f0*/  F2FP.F16.F32.PACK_AB R164, R12, R33 ;  /* 0x000000210ca4723e */ /* 0x000fcc00000000ff */
[----:B------:R-:W1:Y:S01]  /*b400*/  MUFU.EX2 R45, R45 ;  /* 0x0000002d002d7308 */ /* 0x000e620000000800 */
[----:B--2---:R-:W-:-:S07]  /*b410*/  FADD.FTZ R3, R37, R44 ;  /* 0x0000002c25037221 */ /* 0x004fce0000010000 */
[----:B------:R-:W2:Y:S01]  /*b420*/  MUFU.EX2 R160, R55 ;  /* 0x0000003700a07308 */ /* 0x000ea20000000800 */
[C---:B---3--:R-:W-:Y:S01]  /*b430*/  FADD.FTZ R44, R166.reuse, R3 ;  /* 0x00000003a62c7221 */ /* 0x048fe20000010000 */
[----:B------:R-:W-:Y:S01]  /*b440*/  F2FP.F16.F32.PACK_AB R166, R166, R37 ;  /* 0x00000025a6a6723e */ /* 0x000fe200000000ff */
[----:B------:R-:W-:Y:S06]  /*b450*/  BAR.SYNC.DEFER_BLOCKING 0xf, 0x100 ;  /* 0x03c4000000007b1d */ /* 0x000fec0000010000 */
[----:B------:R-:W3:Y:S01]  /*b460*/  MUFU.EX2 R65, R65 ;  /* 0x0000004100417308 */ /* 0x000ee20000000800 */
[----:B-1----:R-:W-:-:S07]  /*b470*/  FADD.FTZ R3, R45, R44 ;  /* 0x0000002c2d037221 */ /* 0x002fce0000010000 */
[----:B------:R-:W1:Y:S01]  /*b480*/  MUFU.EX2 R162, R49 ;  /* 0x0000003100a27308 */ /* 0x000e620000000800 */
[C---:B--2---:R-:W-:Y:S01]  /*b490*/  FADD.FTZ R30, R160.reuse, R3 ;  /* 0x00000003a01e7221 */ /* 0x044fe20000010000 */
[----:B------:R-:W-:-:S06]  /*b4a0*/  F2FP.F16.F32.PACK_AB R160, R160, R45 ;  /* 0x0000002da0a0723e */ /* 0x000fcc00000000ff */
[----:B------:R-:W2:Y:S01]  /*b4b0*/  MUFU.EX2 R39, R39 ;  /* 0x0000002700277308 */ /* 0x000ea20000000800 */
[----:B---3--:R-:W-:Y:S01]  /*b4c0*/  FADD.FTZ R3, R65, R30 ;  /* 0x0000001e41037221 */ /* 0x008fe20000010000 */
[----:B------:R3:W-:Y:S06]  /*b4d0*/  STSM.16.M88.4 [R216+0x26800], R164 ;  /* 0x026800a4d8007844 */ /* 0x0007ec0000000200 */
[----:B------:R4:W-:Y:S01]  /*b4e0*/  MUFU.EX2 R42, R27 ;  /* 0x0000001b002a7308 */ /* 0x0009e20000000800 */
[C---:B-1----:R-:W-:Y:S01]  /*b4f0*/  FADD.FTZ R30, R162.reuse, R3 ;  /* 0x00000003a21e7221 */ /* 0x042fe20000010000 */
[----:B------:R-:W-:-:S05]  /*b500*/  F2FP.F16.F32.PACK_AB R162, R162, R65 ;  /* 0x00000041a2a2723e */ /* 0x000fca00000000ff */
[----:B------:R3:W-:Y:S01]  /*b510*/  STSM.16.M88.4 [R217], R160 ;  /* 0x000000a0d9007844 */ /* 0x0007e20000000200 */
[----:B------:R-:W1:Y:S01]  /*b520*/  MUFU.EX2 R67, R67 ;  /* 0x0000004300437308 */ /* 0x000e620000000800 */
[----:B----4-:R-:W-:Y:S01]  /*b530*/  FADD.FTZ R27, R47, R46 ;  /* 0x0000002e2f1b7221 */ /* 0x010fe20000010000 */
[----:B--2---:R-:W-:-:S03]  /*b540*/  F2FP.F16.F32.PACK_AB R157, R38, R39 ;  /* 0x00000027269d723e */ /* 0x004fc600000000ff */
[----:B------:R-:W-:-:S03]  /*b550*/  FADD.FTZ R46, R34, R27 ;  /* 0x0000001b222e7221 */ /* 0x000fc60000010000 */
[----:B------:R-:W2:Y:S01]  /*b560*/  MUFU.EX2 R156, R69 ;  /* 0x00000045009c7308 */ /* 0x000ea20000000800 */
[----:B------:R-:W-:-:S04]  /*b570*/  FADD.FTZ R27, R43, R46 ;  /* 0x0000002e2b1b7221 */ /* 0x000fc80000010000 */
[----:B------:R-:W-:-:S03]  /*b580*/  FADD.FTZ R44, R36, R27 ;  /* 0x0000001b242c7221 */ /* 0x000fc60000010000 */
[----:B------:R-:W4:Y:S01]  /*b590*/  MUFU.EX2 R25, R25 ;  /* 0x0000001900197308 */ /* 0x000f220000000800 */
[----:B------:R-:W-:Y:S01]  /*b5a0*/  FADD.FTZ R27, R39, R44 ;  /* 0x0000002c271b7221 */ /* 0x000fe20000010000 */
[----:B-1----:R-:W-:-:S03]  /*b5b0*/  FADD.FTZ R3, R67, R30 ;  /* 0x0000001e43037221 */ /* 0x002fc60000010000 */
[----:B------:R-:W-:-:S03]  /*b5c0*/  FADD.FTZ R32, R38, R27 ;  /* 0x0000001b26207221 */ /* 0x000fc60000010000 */
[----:B------:R-:W1:Y:S01]  /*b5d0*/  MUFU.EX2 R71, R71 ;  /* 0x0000004700477308 */ /* 0x000e620000000800 */
[C---:B--2---:R-:W-:Y:S01]  /*b5e0*/  FADD.FTZ R12, R156.reuse, R3 ;  /* 0x000000039c0c7221 */ /* 0x044fe20000010000 */
[----:B------:R-:W-:-:S06]  /*b5f0*/  F2FP.F16.F32.PACK_AB R156, R156, R67 ;  /* 0x000000439c9c723e */ /* 0x000fcc00000000ff */
[----:B------:R-:W2:Y:S01]  /*b600*/  MUFU.EX2 R40, R35 ;  /* 0x0000002300287308 */ /* 0x000ea20000000800 */
[----:B----4-:R-:W-:-:S07]  /*b610*/  FADD.FTZ R27, R25, R32 ;  /* 0x00000020191b7221 */ /* 0x010fce0000010000 */
[----:B------:R-:W4:Y:S01]  /*b620*/  MUFU.EX2 R26, R53 ;  /* 0x00000035001a7308 */ /* 0x000f220000000800 */
[----:B-1----:R-:W-:-:S07]  /*b630*/  FADD.FTZ R3, R71, R12 ;  /* 0x0000000c47037221 */ /* 0x002fce0000010000 */
[----:B------:R-:W1:Y:S01]  /*b640*/  MUFU.EX2 R31, R31 ;  /* 0x0000001f001f7308 */ /* 0x000e620000000800 */
[C---:B--2---:R-:W-:Y:S01]  /*b650*/  F2FP.F16.F32.PACK_AB R159, R40.reuse, R25 ;  /* 0x00000019289f723e */ /* 0x044fe200000000ff */
[----:B------:R-:W-:-:S06]  /*b660*/  FADD.FTZ R40, R40, R27 ;  /* 0x0000001b28287221 */ /* 0x000fcc0000010000 */
[----:B------:R-:W-:Y:S01]  /*b670*/  MUFU.EX2 R73, R73 ;  /* 0x0000004900497308 */ /* 0x000fe20000000800 */
[C---:B----4-:R-:W-:Y:S01]  /*b680*/  F2FP.F16.F32.PACK_AB R158, R26.reuse, R71 ;  /* 0x000000471a9e723e */ /* 0x050fe200000000ff */
[----:B------:R-:W-:-:S04]  /*b690*/  FADD.FTZ R26, R26, R3 ;  /* 0x000000031a1a7221 */ /* 0x000fc80000010000 */
[----:B------:R3:W-:Y:S02]  /*b6a0*/  STSM.16.M88.4 [R222], R156 ;  /* 0x0000009cde007844 */ /* 0x0007e40000000200 */
[----:B0-----:R-:W0:Y:S01]  /*b6b0*/  MUFU.EX2 R0, R75 ;  /* 0x0000004b00007308 */ /* 0x001e220000000800 */
[----:B-1----:R-:W-:Y:S01]  /*b6c0*/  F2FP.F16.F32.PACK_AB R153, R42, R31 ;  /* 0x0000001f2a99723e */ /* 0x002fe200000000ff */
[----:B------:R-:W-:-:S04]  /*b6d0*/  FADD.FTZ R31, R31, R40 ;  /* 0x000000281f1f7221 */ /* 0x000fc80000010000 */
[----:B------:R-:W-:Y:S02]  /*b6e0*/  FADD.FTZ R42, R42, R31 ;  /* 0x0000001f2a2a7221 */ /* 0x000fe40000010000 */
[----:B------:R-:W1:Y:S08]  /*b6f0*/  MUFU.EX2 R29, R29 ;  /* 0x0000001d001d7308 */ /* 0x000e700000000800 */
[----:B------:R-:W-:Y:S01]  /*b700*/  MUFU.EX2 R77, R77 ;  /* 0x0000004d004d7308 */ /* 0x000fe20000000800 */
[----:B0-----:R-:W-:Y:S01]  /*b710*/  F2FP.F16.F32.PACK_AB R152, R0, R73 ;  /* 0x000000490098723e */ /* 0x001fe200000000ff */
[----:B------:R-:W-:-:S04]  /*b720*/  FADD.FTZ R73, R73, R26 ;  /* 0x0000001a49497221 */ /* 0x000fc80000010000 */
[----:B------:R-:W-:Y:S02]  /*b730*/  FADD.FTZ R0, R0, R73 ;  /* 0x0000004900007221 */ /* 0x000fe40000010000 */
[----:B------:R-:W0:Y:S01]  /*b740*/  MUFU.EX2 R24, R24 ;  /* 0x0000001800187308 */ /* 0x000e220000000800 */
[----:B-1----:R-:W-:Y:S01]  /*b750*/  F2FP.F16.F32.PACK_AB R155, R28, R29 ;  /* 0x0000001d1c9b723e */ /* 0x002fe200000000ff */
[----:B------:R-:W-:-:S04]  /*b760*/  FADD.FTZ R3, R29, R42 ;  /* 0x0000002a1d037221 */ /* 0x000fc80000010000 */
[----:B------:R-:W-:Y:S01]  /*b770*/  FADD.FTZ R3, R28, R3 ;  /* 0x000000031c037221 */ /* 0x000fe20000010000 */
[----:B0-----:R-:W-:Y:S01]  /*b780*/  F2FP.F16.F32.PACK_AB R154, R24, R77 ;  /* 0x0000004d189a723e */ /* 0x001fe200000000ff */
[----:B------:R-:W-:-:S04]  /*b790*/  FADD.FTZ R77, R77, R0 ;  /* 0x000000004d4d7221 */ /* 0x000fc80000010000 */
[----:B------:R3:W-:Y:S01]  /*b7a0*/  STSM.16.M88.4 [R221], R152 ;  /* 0x00000098dd007844 */ /* 0x0007e20000000200 */
[----:B------:R-:W-:Y:S01]  /*b7b0*/  FADD.FTZ R0, R24, R77 ;  /* 0x0000004d18007221 */ /* 0x000fe20000010000 */
[----:B------:R-:W-:Y:S06]  /*b7c0*/  @!P0 BRA `(.L_x_4785) ;  /* 0x0000000000048947 */ /* 0x000fec0003800000 */
[----:B------:R-:W-:Y:S01]  /*b7d0*/  BPT.TRAP 0x1 ;  /* 0x000000040000795c */ /* 0x000fe20000300000 */
.L_x_4785:
[----:B------:R0:W1:Y:S01]  /*b7e0*/  SYNCS.PHASECHK.TRANS64.TRYWAIT P1, [R21+URZ+0x28c50], R58 ;  /* 0x028c503a150075a7 */ /* 0x000062000802017f */
[----:B------:R-:W-:Y:S05]  /*b7f0*/  @!P0 BRA `(.L_x_4786) ;  /* 0x0000000000048947 */ /* 0x000fea0003800000 */
[----:B------:R-:W-:Y:S01]  /*b800*/  BPT.TRAP 0x1 ;  /* 0x000000040000795c */ /* 0x000fe20000300000 */
.L_x_4786:
[----:B------:R-:W-:Y:S01]  /*b810*/  LOP3.LUT R12, R56, 0x2000000, RZ, 0xfc, !PT ;  /* 0x02000000380c7812 */ /* 0x000fe200078efcff */
[----:B------:R-:W-:Y:S01]  /*b820*/  ULDC UR38, c[0x0][0x9d8] ;  /* 0x0002760000267ab9 */ /* 0x000fe20000000800 */
[----:B------:R-:W-:Y:S01]  /*b830*/  ULDC UR39, c[0x0][0x9d8] ;  /* 0x0002760000277ab9 */ /* 0x000fe20000000800 */
[----:B------:R-:W-:Y:S01]  /*b840*/  ULDC UR36, c[0x0][0x988] ;  /* 0x0002620000247ab9 */ /* 0x000fe20000000800 */
[----:B------:R-:W-:Y:S01]  /*b850*/  ULDC UR37, c[0x0][0x988] ;  /* 0x0002620000257ab9 */ /* 0x000fe20000000800 */
[----:B------:R-:W-:Y:S01]  /*b860*/  BSSY B0, `(.L_x_4787) ;  /* 0x0000006000007945 */ /* 0x000fe20003800000 */
[----:B------:R-:W-:Y:S02]  /*b870*/  IMAD R28, R18, 0x1000, R12 ;  /* 0x00001000121c7824 */ /* 0x000fe400078e020c */
[----:B------:R-:W-:Y:S01]  /*b880*/  IMAD.MOV.U32 R29, RZ, RZ, 0x40000040 ;  /* 0x40000040ff1d7424 */ /* 0x000fe200078e00ff */
[----:B-1----:R-:W-:Y:S06]  /*b890*/  @P1 BRA `(.L_x_4788) ;  /* 0x0000000000081947 */ /* 0x002fec0003800000 */
[----:B------:R-:W1:Y:S02]  /*b8a0*/  SYNCS.PHASECHK.TRANS64.TRYWAIT P1, [R21+URZ+0x28c50], R58 ;  /* 0x028c503a150075a7 */ /* 0x000e64000802017f */
[----:B-1----:R-:W-:Y:S05]  /*b8b0*/  @!P1 BRA `(.L_x_4789) ;  /* 0x0000010800249947 */ /* 0x002fea0003800000 */
.L_x_4788:
[----:B------:R-:W-:Y:S05]  /*b8c0*/  BSYNC B0 ;  /* 0x0000000000007941 */ /* 0x000fea0003800000 */
.L_x_4787:
        /* <DEDUP_REMOVED lines=14> */
[----:B01----:R-:W-:-:S06]  /*b9b0*/  WARPGROUP.ARRIVE ;  /* 0x00000000000079c5 */ /* 0x003fcc0000000000 */
        /* <DEDUP_REMOVED lines=24> */
.L_x_4790:
[----:B---3--:R-:W0:Y:S01]  /*bb40*/  LDC R152, c[0x0][0x448] ;  /* 0x00011200ff987b82 */ /* 0x008e220000000800 */
[----:B------:R-:W-:Y:S01]  /*bb50*/  VIADD R21, R21, 0x28c60 ;  /* 0x00028c6015157836 */ /* 0x000fe20000000000 */
[----:B------:R-:W-:Y:S01]  /*bb60*/  IADD3 R208, R208, -0x2, RZ ;  /* 0xfffffffed0d07810 */ /* 0x000fe20007ffe0ff */
[----:B------:R-:W-:Y:S01]  /*bb70*/  IMAD.MOV.U32 R153, RZ, RZ, R199 ;  /* 0x000000ffff997224 */ /* 0x000fe200078e00c7 */
[----:B------:R-:W-:Y:S02]  /*bb80*/  BSSY B1, `(.L_x_4791) ;  /* 0x000024a000017945 */ /* 0x000fe40003800000 */
[----:B------:R-:W-:-:S04]  /*bb90*/  PRMT R21, R187, 0x654, R21 ;  /* 0x00000654bb157816 */ /* 0x000fc80000000015 */
[----:B------:R1:W-:Y:S01]  /*bba0*/  SYNCS.ARRIVE.TRANS64.RED.A1T0 RZ, [R21+URZ], RZ ;  /* 0x000000ff15ff79a7 */ /* 0x0003e2000810043f */
[----:B0-----:R-:W-:-:S13]  /*bbb0*/  ISETP.NE.AND P1, PT, R152, 0x1, PT ;  /* 0x000000019800780c */ /* 0x001fda0003f25270 */
[----:B------:R-:W0:Y:S08]  /*bbc0*/  @P1 LDC R152, c[0x0][0x44c] ;  /* 0x00011300ff981b82 */ /* 0x000e300000000800 */
[----:B-1----:R-:W1:Y:S01]  /*bbd0*/  @P1 LDC R21, c[0x0][0x450] ;  /* 0x00011400ff151b82 */ /* 0x002e620000000800 */
[----:B0-----:R-:W-:-:S05]  /*bbe0*/  @P1 IMAD.HI.U32 R152, R199, R152, RZ ;  /* 0x00000098c7981227 */ /* 0x001fca00078e00ff */
[----:B-1----:R-:W-:-:S04]  /*bbf0*/  @P1 SHF.R.U32.HI R153, RZ, R21, R152 ;  /* 0x00000015ff991219 */ /* 0x002fc80000011698 */
[----:B------:R-:W-:-:S04]  /*bc00*/  IADD3 R21, R153, R198, -R197 ;  /* 0x000000c699157210 */ /* 0x000fc80007ffe8c5 */
[----:B------:R-:W-:-:S04]  /*bc10*/  SHF.R.S32.HI R152, RZ, 0x1f, R21 ;  /* 0x0000001fff987819 */ /* 0x000fc80000011415 */
[----:B------:R-:W-:-:S04]  /*bc20*/  LEA.HI R21, R152, R21, RZ, 0x6 ;  /* 0x0000001598157211 */ /* 0x000fc800078f30ff */
[----:B------:R-:W-:-:S04]  /*bc30*/  SHF.R.S32.HI R21, RZ, 0x6, R21 ;  /* 0x00000006ff157819 */ /* 0x000fc80000011415 */
[----:B------:R-:W-:-:S04]  /*bc40*/  VIMNMX R21, RZ, R21, !PT ;  /* 0x00000015ff157248 */ /* 0x000fc80007fe0100 */
[----:B------:R-:W-:-:S13]  /*bc50*/  ISETP.GE.AND P1, PT, R208, R21, PT ;  /* 0x00000015d000720c */ /* 0x000fda0003f26270 */
[----:B------:R-:W-:Y:S05]  /*bc60*/  @!P1 BRA `(.L_x_4792) ;  /* 0x0000002000ec9947 */ /* 0x000fea0003800000 */
[----:B------:R-:W-:Y:S01]  /*bc70*/  BSSY B0, `(.L_x_4792) ;  /* 0x000023a000007945 */ /* 0x000fe20003800000 */
[----:B------:R-:W-:Y:S02]  /*bc80*/  IMAD.MOV.U32 R220, RZ, RZ, R20 ;  /* 0x000000ffffdc7224 */ /* 0x000fe400078e0014 */
[----:B------:R-:W-:Y:S02]  /*bc90*/  IMAD.MOV.U32 R218, RZ, RZ, R15 ;  /* 0x000000ffffda7224 */ /* 0x000fe400078e000f */
[----:B------:R-:W-:-:S07]  /*bca0*/  IMAD.MOV.U32 R219, RZ, RZ, R18 ;  /* 0x000000ffffdb7224 */ /* 0x000fce00078e0012 */
.L_x_4805:
[----:B------:R-:W-:-:S05]  /*bcb0*/  VIADD R18, R219, 0x1 ;  /* 0x00000001db127836 */ /* 0x000fca0000000000 */
[----:B------:R-:W-:-:S04]  /*bcc0*/  ISETP.NE.AND P1, PT, R18, 0x2, PT ;  /* 0x000000021200780c */ /* 0x000fc80003f25270 */
[----:B------:R-:W-:Y:S02]  /*bcd0*/  SEL R14, RZ, 0x1, P1 ;  /* 0x00000001ff0e7807 */ /* 0x000fe40000800000 */
[----:B------:R-:W-:Y:S02]  /*bce0*/  SEL R18, R18, RZ, P1 ;  /* 0x000000ff12127207 */ /* 0x000fe40000800000 */
[----:B------:R-:W-:Y:S01]  /*bcf0*/  LOP3.LUT R19, R19, R14, RZ, 0x3c, !PT ;  /* 0x0000000e13137212 */ /* 0x000fe200078e3cff */
[----:B0-----:R-:W-:Y:S06]  /*bd00*/  @!P0 BRA `(.L_x_4793) ;  /* 0x0000000000048947 */ /* 0x001fec0003800000 */
[----:B------:R-:W-:Y:S01]  /*bd10*/  BPT.TRAP 0x1 ;  /* 0x000000040000795c */ /* 0x000fe20000300000 */
.L_x_4793:
[----:B------:R-:W-:Y:S01]  /*bd20*/  IMAD R209, R18, 0x8, R2 ;  /* 0x0000000812d17824 */ /* 0x000fe200078e0202 */
[----:B------:R-:W-:-:S04]  /*bd30*/  SHF.L.U32 R213, R19, 0x1f, RZ ;  /* 0x0000001f13d57819 */ /* 0x000fc800000006ff */
[----:B------:R0:W1:Y:S01]  /*bd40*/  SYNCS.PHASECHK.TRANS64.TRYWAIT P1, [R209+URZ+0x28c30], R213 ;  /* 0x028c30d5d10075a7 */ /* 0x000062000802017f */
[----:B------:R-:W-:Y:S05]  /*bd50*/  @!P0 BRA `(.L_x_4794) ;  /* 0x0000000000048947 */ /* 0x000fea0003800000 */
[----:B------:R-:W-:Y:S01]  /*bd60*/  BPT.TRAP 0x1 ;  /* 0x000000040000795c */ /* 0x000fe20000300000 */
.L_x_4794:
[----:B------:R-:W-:Y:S01]  /*bd70*/  BSSY B2, `(.L_x_4795) ;  /* 0x0000006000027945 */ /* 0x000fe20003800000 */
[----:B------:R-:W-:Y:S01]  /*bd80*/  IMAD R154, R18, 0x200, R13 ;  /* 0x00000200129a7824 */ /* 0x000fe200078e020d */
[----:B------:R-:W-:Y:S02]  /*bd90*/  MOV R155, 0x40000040 ;  /* 0x40000040009b7802 */ /* 0x000fe40000000f00 */
[----:B-1----:R-:W-:Y:S05]  /*bda0*/  @P1 BRA `(.L_x_4796) ;  /* 0x0000000000081947 */ /* 0x002fea0003800000 */
[----:B------:R-:W1:Y:S02]  /*bdb0*/  SYNCS.PHASECHK.TRANS64.TRYWAIT P1, [R209+URZ+0x28c30], R213 ;  /* 0x028c30d5d10075a7 */ /* 0x000e64000802017f */
[----:B-1----:R-:W-:Y:S05]  /*bdc0*/  @!P1 BRA `(.L_x_4797) ;  /* 0x0000010000f49947 */ /* 0x002fea0003800000 */
.L_x_4796:
[----:B------:R-:W-:Y:S05]  /*bdd0*/  BSYNC B2 ;  /* 0x0000000000027941 */ /* 0x000fea0003800000 */
.L_x_4795:
        /* <DEDUP_REMOVED lines=14> */
[----:B------:R-:W-:Y:S01]  /*bec0*/  WARPGROUP.ARRIVE ;  /* 0x00000000000079c5 */ /* 0x000fe20000000000 */
[----:B------:R-:W-:Y:S02]  /*bed0*/  R2UR UR8, R10 ;  /* 0x000000000a0872ca */ /* 0x000fe400000e0000 */
[----:B------:R-:W-:Y:S02]  /*bee0*/  R2UR UR9, R11 ;  /* 0x000000000b0972ca */ /* 0x000fe400000e0000 */
[----:B------:R-:W-:Y:S01]  /*bef0*/  R2UR UR14, R14 ;  /* 0x000000000e0e72ca */ /* 0x000fe200000e0000 */
[----:B------:R-:W-:Y:S01]  /*bf00*/  HGMMA.64x64x16.F32 R152, gdesc[UR4], RZ, !UPT, gsb0 ;  /* 0x00e00000049879f0 */ /* 0x000fe2000c0008ff */
[----:B------:R-:W-:Y:S02]  /*bf10*/  R2UR UR15, R15 ;  /* 0x000000000f0f72ca */ /* 0x000fe400000e0000 */
[----:B------:R-:W-:-:S02]  /*bf20*/  R2UR UR12, R8 ;  /* 0x00000000080c72ca */ /* 0x000fc400000e0000 */
        /* <DEDUP_REMOVED lines=15> */
.L_x_4798:
[----:B------:R-:W2:Y:S01]  /*c020*/  LDC R14, c[0x0][0x448] ;  /* 0x00011200ff0e7b82 */ /* 0x000ea20000000800 */
        /* <DEDUP_REMOVED lines=17> */
[----:B------:R-:W-:Y:S01]  /*c140*/  MUFU.TANH R224, R224 ;  /* 0x000000e000e07308 */ /* 0x000fe20000002400 */
[----:B------:R-:W-:Y:S01]  /*c150*/  FMUL.FTZ R172, R172, UR39 ;  /* 0x00000027acac7c20 */ /* 0x000fe20008410000 */
[----:B------:R-:W-:Y:S01]  /*c160*/  FMUL.FTZ R173, R173, UR39 ;  /* 0x00000027adad7c20 */ /* 0x000fe20008410000 */
[----:B------:R-:W-:Y:S01]  /*c170*/  FMUL.FTZ R177, R177, UR39 ;  /* 0x00000027b1b17c20 */ /* 0x000fe20008410000 */
[----:B--2---:R-:W-:-:S02]  /*c180*/  ISETP.NE.AND P1, PT, R14, 0x1, PT ;  /* 0x000000010e00780c */ /* 0x004fc40003f25270 */
[----:B------:R-:W-:Y:S02]  /*c190*/  IADD3 R14, R229, R199, RZ ;  /* 0x000000c7e50e7210 */ /* 0x000fe40007ffe0ff */
[----:B------:R-:W-:Y:S08]  /*c1a0*/  MUFU.TANH R169, R169 ;  /* 0x000000a900a97308 */ /* 0x000ff00000002400 */
[----:B------:R-:W-:Y:S01]  /*c1b0*/  MUFU.TANH R173, R173 ;  /* 0x000000ad00ad7308 */ /* 0x000fe20000002400 */
[----:B------:R-:W2:Y:S07]  /*c1c0*/  @P1 LDC R20, c[0x0][0x44c] ;  /* 0x00011300ff141b82 */ /* 0x000eae0000000800 */
[----:B------:R-:W-:Y:S01]  /*c1d0*/  MUFU.TANH R177, R177 ;  /* 0x000000b100b17308 */ /* 0x000fe20000002400 */
[----:B------:R-:W3:Y:S01]  /*c1e0*/  @P1 LDC R15, c[0x0][0x450] ;  /* 0x00011400ff0f1b82 */ /* 0x000ee20000000800 */
[----:B--2---:R-:W-:-:S05]  /*c1f0*/  @P1 IMAD.HI.U32 R20, R14, R20, RZ ;  /* 0x000000140e141227 */ /* 0x004fca00078e00ff */
[----:B---3--:R-:W-:Y:S01]  /*c200*/  @P1 SHF.R.U32.HI R14, RZ, R15, R20 ;  /* 0x0000000fff0e1219 */ /* 0x008fe20000011614 */
[----:B------:R-:W-:Y:S01]  /*c210*/  FMUL.FTZ R15, R152, UR39 ;  /* 0x00000027980f7c20 */ /* 0x000fe20008410000 */
[----:B------:R-:W-:Y:S01]  /*c220*/  FMUL.FTZ R152, R154, UR39 ;  /* 0x000000279a987c20 */ /* 0x000fe20008410000 */
[----:B------:R-:W-:Y:S01]  /*c230*/  FMUL.FTZ R154, R157, UR39 ;  /* 0x000000279d9a7c20 */ /* 0x000fe20008410000 */
[----:B------:R-:W-:Y:S01]  /*c240*/  FMUL.FTZ R157, R161, UR39 ;  /* 0x00000027a19d7c20 */ /* 0x000fe20008410000 */
[----:B------:R-:W-:Y:S01]  /*c250*/  FMUL.FTZ R20, R153, UR39 ;  /* 0x0000002799147c20 */ /* 0x000fe20008410000 */
[----:B------:R-:W2:Y:S01]  /*c260*/  SHFL.IDX PT, R161, R14, RZ, 0x1c1f ;  /* 0x001c1fff0ea17589 */ /* 0x000ea200000e0000 */
[----:B------:R-:W-:Y:S01]  /*c270*/  FMUL.FTZ R153, R156, UR39 ;  /* 0x000000279c997c20 */ /* 0x000fe20008410000 */
[----:B------:R-:W-:Y:S01]  /*c280*/  FMUL.FTZ R156, R160, UR39 ;  /* 0x00000027a09c7c20 */ /* 0x000fe20008410000 */
[----:B------:R-:W-:Y:S01]  /*c290*/  FMUL.FTZ R160, R164, UR39 ;  /* 0x00000027a4a07c20 */ /* 0x000fe20008410000 */
[----:B------:R-:W-:Y:S01]  /*c2a0*/  IMAD.MOV.U32 R164, RZ, RZ, -0x40 ;  /* 0xffffffc0ffa47424 */ /* 0x000fe200078e00ff */
[----:B------:R3:W4:Y:S01]  /*c2b0*/  SHFL.IDX PT, R225, R14, 0x1, 0x1c1f ;  /* 0x003c1f000ee17f89 */ /* 0x00072200000e0000 */
[----:B------:R-:W5:Y:S02]  /*c2c0*/  MUFU.TANH R15, R15 ;  /* 0x0000000f000f7308 */ /* 0x000f640000002400 */
[----:B------:R-:W-:-:S05]  /*c2d0*/  IMAD R164, R208, R164, 0x1 ;  /* 0x00000001d0a47424 */ /* 0x000fca00078e02a4 */
[----:B------:R-:W-:Y:S01]  /*c2e0*/  IADD3 R164, R198, R164, -R192 ;  /* 0x000000a4c6a47210 */ /* 0x000fe20007ffe8c0 */
[----:B------:R-:W0:Y:S01]  /*c2f0*/  MUFU.TANH R153, R153 ;  /* 0x0000009900997308 */ /* 0x000e220000002400 */
[----:B---3--:R-:W-:-:S03]  /*c300*/  FMUL.FTZ R14, R165, UR39 ;  /* 0x00000027a50e7c20 */ /* 0x008fc60008410000 */
[----:B------:R-:W-:-:S04]  /*c310*/  IMAD.IADD R164, R164, 0x1, -R197 ;  /* 0x00000001a4a47824 */ /* 0x000fc800078e0ac5 */
[----:B------:R-:W3:Y:S01]  /*c320*/  MUFU.TANH R152, R152 ;  /* 0x0000009800987308 */ /* 0x000ee20000002400 */
[----:B--2---:R-:W-:-:S05]  /*c330*/  IMAD.IADD R168, R164, 0x1, R161 ;  /* 0x00000001a4a87824 */ /* 0x004fca00078e02a1 */
[----:B------:R-:W-:Y:S01]  /*c340*/  ISETP.GT.AND P5, PT, R168, RZ, PT ;  /* 0x000000ffa800720c */ /* 0x000fe20003fa4270 */
[----:B----4-:R-:W-:Y:S01]  /*c350*/  IMAD.IADD R225, R164, 0x1, R225 ;  /* 0x00000001a4e17824 */ /* 0x010fe200078e02e1 */
[C---:B------:R-:W-:Y:S01]  /*c360*/  ISETP.GT.AND P3, PT, R168.reuse, 0x8, PT ;  /* 0x00000008a800780c */ /* 0x040fe20003f64270 */
[----:B------:R-:W2:Y:S01]  /*c370*/  MUFU.TANH R14, R14 ;  /* 0x0000000e000e7308 */ /* 0x000ea20000002400 */
[----:B-----5:R-:W-:Y:S02]  /*c380*/  FSEL R161, R15, -INF , P5 ;  /* 0xff8000000fa17808 */ /* 0x020fe40002800000 */
[----:B0-----:R-:W-:Y:S02]  /*c390*/  FSEL R165, R153, -INF , P3 ;  /* 0xff80000099a57808 */ /* 0x001fe40001800000 */
[----:B------:R-:W-:Y:S02]  /*c3a0*/  ISETP.GT.AND P6, PT, R225, RZ, PT ;  /* 0x000000ffe100720c */ /* 0x000fe40003fc4270 */
[----:B------:R-:W-:Y:S01]  /*c3b0*/  ISETP.GT.AND P3, PT, R168, 0x19, PT ;  /* 0x00000019a800780c */ /* 0x000fe20003f64270 */
[----:B------:R-:W0:Y:S01]  /*c3c0*/  MUFU.TANH R15, R155 ;  /* 0x0000009b000f7308 */ /* 0x000e220000002400 */
[----:B---3--:R-:W-:-:S02]  /*c3d0*/  FSEL R152, R152, -INF , P6 ;  /* 0xff80000098987808 */ /* 0x008fc40003000000 */
[----:B------:R-:W-:Y:S02]  /*c3e0*/  ISETP.GT.AND P6, PT, R225, 0x1, PT ;  /* 0x00000001e100780c */ /* 0x000fe40003fc4270 */
[C---:B------:R-:W-:Y:S02]  /*c3f0*/  ISETP.GT.AND P4, PT, R168.reuse, 0x1, PT ;  /* 0x00000001a800780c */ /* 0x040fe40003f84270 */
[----:B------:R-:W-:Y:S01]  /*c400*/  ISETP.GT.AND P2, PT, R168, 0x9, PT ;  /* 0x00000009a800780c */ /* 0x000fe20003f44270 */
[----:B------:R-:W3:Y:S01]  /*c410*/  MUFU.TANH R153, R158 ;  /* 0x0000009e00997308 */ /* 0x000ee20000002400 */
[----:B--2---:R-:W-:Y:S02]  /*c420*/  FSEL R226, R14, -INF , P3 ;  /* 0xff8000000ee27808 */ /* 0x004fe40001800000 */
[----:B------:R-:W-:Y:S02]  /*c430*/  FMNMX.FTZ R14, R152, R220, !PT ;  /* 0x000000dc980e7209 */ /* 0x000fe40007810000 */
[----:B------:R-:W-:-:S02]  /*c440*/  ISETP.GT.AND P1, PT, R168, 0x10, PT ;  /* 0x00000010a800780c */ /* 0x000fc40003f24270 */
[C---:B------:R-:W-:Y:S01]  /*c450*/  ISETP.GT.AND P5, PT, R168.reuse, 0x11, PT ;  /* 0x00000011a800780c */ /* 0x040fe20003fa4270 */
[----:B------:R-:W2:Y:S01]  /*c460*/  MUFU.TANH R155, R159 ;  /* 0x0000009f009b7308 */ /* 0x000ea20000002400 */
[----:B0-----:R-:W-:Y:S02]  /*c470*/  FSEL R15, R15, -INF , P6 ;  /* 0xff8000000f0f7808 */ /* 0x001fe40003000000 */
[----:B------:R-:W-:Y:S02]  /*c480*/  ISETP.GT.AND P6, PT, R225, 0x8, PT ;  /* 0x00000008e100780c */ /* 0x000fe40003fc4270 */
[----:B------:R-:W-:Y:S02]  /*c490*/  FMNMX.FTZ R14, R15, R14, !PT ;  /* 0x0000000e0f0e7209 */ /* 0x000fe40007810000 */
[----:B------:R-:W-:Y:S01]  /*c4a0*/  ISETP.GT.AND P3, PT, R168, 0x31, PT ;  /* 0x00000031a800780c */ /* 0x000fe20003f64270 */
[----:B------:R-:W0:Y:S01]  /*c4b0*/  MUFU.TANH R158, R162 ;  /* 0x000000a2009e7308 */ /* 0x000e220000002400 */
[----:B---3--:R-:W-:-:S02]  /*c4c0*/  FSEL R153, R153, -INF , P6 ;  /* 0xff80000099997808 */ /* 0x008fc40003000000 */
[----:B------:R-:W-:Y:S02]  /*c4d0*/  ISETP.GT.AND P6, PT, R225, 0x9, PT ;  /* 0x00000009e100780c */ /* 0x000fe40003fc4270 */
[----:B------:R-:W-:Y:S02]  /*c4e0*/  FMNMX.FTZ R14, R153, R14, !PT ;  /* 0x0000000e990e7209 */ /* 0x000fe40007810000 */
[----:B------:R-:W-:Y:S01]  /*c4f0*/  FSEL R177, R177, -INF , P3 ;  /* 0xff800000b1b17808 */ /* 0x000fe20001800000 */
[----:B------:R-:W3:Y:S01]  /*c500*/  MUFU.TANH R159, R163 ;  /* 0x000000a3009f7308 */ /* 0x000ee20000002400 */
[----:B--2---:R-:W-:Y:S02]  /*c510*/  FSEL R155, R155, -INF , P6 ;  /* 0xff8000009b9b7808 */ /* 0x004fe40003000000 */
[----:B------:R-:W-:Y:S02]  /*c520*/  ISETP.GT.AND P6, PT, R225, 0x10, PT ;  /* 0x00000010e100780c */ /* 0x000fe40003fc4270 */
[----:B------:R-:W-:-:S03]  /*c530*/  FMNMX.FTZ R14, R155, R14, !PT ;  /* 0x0000000e9b0e7209 */ /* 0x000fc60007810000 */
[----:B------:R-:W2:Y:S01]  /*c540*/  MUFU.TANH R162, R166 ;  /* 0x000000a600a27308 */ /* 0x000ea20000002400 */
[----:B0-----:R-:W-:Y:S02]  /*c550*/  FSEL R158, R158, -INF , P6 ;  /* 0xff8000009e9e7808 */ /* 0x001fe40003000000 */
[----:B------:R-:W-:Y:S02]  /*c560*/  ISETP.GT.AND P6, PT, R225, 0x11, PT ;  /* 0x00000011e100780c */ /* 0x000fe40003fc4270 */
[----:B------:R-:W-:-:S03]  /*c570*/  FMNMX.FTZ R14, R158, R14, !PT ;  /* 0x0000000e9e0e7209 */ /* 0x000fc60007810000 */
[----:B------:R-:W0:Y:S01]  /*c580*/  MUFU.TANH R163, R167 ;  /* 0x000000a700a37308 */ /* 0x000e220000002400 */
[----:B---3--:R-:W-:Y:S02]  /*c590*/  FSEL R159, R159, -INF , P6 ;  /* 0xff8000009f9f7808 */ /* 0x008fe40003000000 */
[----:B------:R-:W-:Y:S02]  /*c5a0*/  ISETP.GT.AND P6, PT, R225, 0x18, PT ;  /* 0x00000018e100780c */ /* 0x000fe40003fc4270 */
[----:B------:R-:W-:-:S03]  /*c5b0*/  FMNMX.FTZ R14, R159, R14, !PT ;  /* 0x0000000e9f0e7209 */ /* 0x000fc60007810000 */
        /* <DEDUP_REMOVED lines=37> */
[----:B--2---:R-:W-:-:S04]  /*c810*/  FSEL R179, R179, -INF , P6 ;  /* 0xff800000b3b37808 */ /* 0x004fc80003000000 */
[----:B------:R-:W-:-:S03]  /*c820*/  FMNMX.FTZ R14, R179, R14, !PT ;  /* 0x0000000eb30e7209 */ /* 0x000fc60007810000 */
[----:B------:R-:W2:Y:S01]  /*c830*/  MUFU.TANH R156, R156 ;  /* 0x0000009c009c7308 */ /* 0x000ea20000002400 */
[----:B0-----:R-:W-:Y:S02]  /*c840*/  FSEL R164, R20, -INF , P4 ;  /* 0xff80000014a47808 */ /* 0x001fe40002000000 */
[----:B------:R-:W0:Y:S01]  /*c850*/  SHFL.BFLY PT, R20, R14, 0x2, 0x1f ;  /* 0x0c401f000e147f89 */ /* 0x000e2200000e0000 */
[----:B------:R-:W-:-:S04]  /*c860*/  ISETP.GT.AND P4, PT, R168, 0x18, PT ;  /* 0x00000018a800780c */ /* 0x000fc80003f84270 */
[----:B------:R-:W4:Y:S01]  /*c870*/  MUFU.TANH R157, R157 ;  /* 0x0000009d009d7308 */ /* 0x000f220000002400 */
[----:B---3--:R-:W-:Y:S02]  /*c880*/  FSEL R154, R154, -INF , P2 ;  /* 0xff8000009a9a7808 */ /* 0x008fe40001000000 */
[----:B------:R-:W-:-:S04]  /*c890*/  ISETP.GT.AND P2, PT, R168, 0x20, PT ;  /* 0x00000020a800780c */ /* 0x000fc80003f44270 */
[----:B------:R-:W-:Y:S01]  /*c8a0*/  FSEL R224, R224, -INF , P2 ;  /* 0xff800000e0e07808 */ /* 0x000fe20001000000 */
[----:B------:R-:W3:Y:S01]  /*c8b0*/  MUFU.TANH R160, R160 ;  /* 0x000000a000a07308 */ /* 0x000ee20000002400 */
[----:B--2---:R-:W-:Y:S02]  /*c8c0*/  FSEL R156, R156, -INF , P1 ;  /* 0xff8000009c9c7808 */ /* 0x004fe40000800000 */
[C---:B------:R-:W-:Y:S02]  /*c8d0*/  ISETP.GT.AND P1, PT, R168.reuse, 0x21, PT ;  /* 0x00000021a800780c */ /* 0x040fe40003f24270 */
[----:B------:R-:W-:Y:S02]  /*c8e0*/  ISETP.GT.AND P2, PT, R168, 0x38, PT ;  /* 0x00000038a800780c */ /* 0x000fe40003f44270 */
[----:B------:R-:W-:Y:S02]  /*c8f0*/  FSEL R169, R169, -INF , P1 ;  /* 0xff800000a9a97808 */ /* 0x000fe40000800000 */
[----:B----4-:R-:W-:-:S02]  /*c900*/  FSEL R157, R157, -INF , P5 ;  /* 0xff8000009d9d7808 */ /* 0x010fc40002800000 */
[----:B0-----:R-:W-:Y:S02]  /*c910*/  FMNMX.FTZ R20, R14, R20, !PT ;  /* 0x000000140e147209 */ /* 0x001fe40007810000 */
[C---:B------:R-:W-:Y:S02]  /*c920*/  ISETP.GT.AND P5, PT, R168.reuse, 0x29, PT ;  /* 0x00000029a800780c */ /* 0x040fe40003fa4270 */
[----:B------:R-:W-:Y:S01]  /*c930*/  ISETP.GT.AND P1, PT, R168, 0x39, PT ;  /* 0x00000039a800780c */ /* 0x000fe20003f24270 */
[----:B------:R-:W0:Y:S01]  /*c940*/  SHFL.BFLY PT, R14, R20, 0x1, 0x1f ;  /* 0x0c201f00140e7f89 */ /* 0x000e2200000e0000 */
[----:B---3--:R-:W-:Y:S02]  /*c950*/  FSEL R160, R160, -INF , P4 ;  /* 0xff800000a0a07808 */ /* 0x008fe40002000000 */
[----:B------:R-:W-:Y:S02]  /*c960*/  ISETP.GT.AND P4, PT, R168, 0x30, PT ;  /* 0x00000030a800780c */ /* 0x000fe40003f84270 */
[----:B------:R-:W-:-:S02]  /*c970*/  FSEL R173, R173, -INF , P5 ;  /* 0xff800000adad7808 */ /* 0x000fc40002800000 */
[----:B0-----:R-:W-:Y:S01]  /*c980*/  FMNMX.FTZ R20, R20, R14, !PT ;  /* 0x0000000e14147209 */ /* 0x001fe20007810000 */
[----:B------:R-:W-:-:S03]  /*c990*/  IMAD.U32 R14, RZ, RZ, UR37 ;  /* 0x00000025ff0e7e24 */ /* 0x000fc6000f8e00ff */
[C---:B------:R-:W-:Y:S01]  /*c9a0*/  FSETP.NEU.FTZ.AND P6, PT, R20.reuse, -INF , PT ;  /* 0xff8000001400780b */ /* 0x040fe20003fdd000 */
[----:B------:R-:W-:-:S03]  /*c9b0*/  FMUL.FTZ R182, R20, R14 ;  /* 0x0000000e14b67220 */ /* 0x000fc60000410000 */
[----:B------:R-:W-:Y:S02]  /*c9c0*/  FSEL R183, R20, RZ, P6 ;  /* 0x000000ff14b77208 */ /* 0x000fe40003000000 */
[----:B------:R-:W-:Y:S02]  /*c9d0*/  FSEL R182, R182, RZ, P6 ;  /* 0x000000ffb6b67208 */ /* 0x000fe40003000000 */
[----:B------:R-:W-:Y:S01]  /*c9e0*/  ISETP.GT.AND P6, PT, R168, 0x28, PT ;  /* 0x00000028a800780c */ /* 0x000fe20003fc4270 */
[----:B------:R-:W-:Y:S01]  /*c9f0*/  FADD.FTZ R183, -R183, R220 ;  /* 0x000000dcb7b77221 */ /* 0x000fe20000010100 */
[----:B------:R0:W2:Y:S01]  /*ca00*/  MUFU.TANH R168, R172 ;  /* 0x000000ac00a87308 */ /* 0x0000a20000002400 */
[-CC-:B------:R-:W-:Y:S01]  /*ca10*/  FFMA.FTZ R220, R170, R14.reuse, -R182.reuse ;  /* 0x0000000eaadc7223 */ /* 0x180fe200000108b6 */
[-CC-:B------:R-:W-:Y:S01]  /*ca20*/  FFMA.FTZ R152, R152, R14.reuse, -R182.reuse ;  /* 0x0000000e98987223 */ /* 0x180fe200000108b6 */
[-C--:B------:R-:W-:Y:S01]  /*ca30*/  FMUL.FTZ R170, R183, R14.reuse ;  /* 0x0000000eb7aa7220 */ /* 0x080fe20000410000 */
[-CC-:B------:R-:W-:Y:S01]  /*ca40*/  FFMA.FTZ R15, R15, R14.reuse, -R182.reuse ;  /* 0x0000000e0f0f7223 */ /* 0x180fe200000108b6 */
[-CC-:B------:R-:W-:Y:S01]  /*ca50*/  FFMA.FTZ R155, R155, R14.reuse, -R182.reuse ;  /* 0x0000000e9b9b7223 */ /* 0x180fe200000108b6 */
[-CC-:B------:R-:W-:Y:S01]  /*ca60*/  FFMA.FTZ R163, R163, R14.reuse, -R182.reuse ;  /* 0x0000000ea3a37223 */ /* 0x180fe200000108b6 */
[-CC-:B------:R-:W-:Y:S01]  /*ca70*/  FFMA.FTZ R158, R158, R14.reuse, -R182.reuse ;  /* 0x0000000e9e9e7223 */ /* 0x180fe200000108b6 */
[----:B------:R-:W-:Y:S01]  /*ca80*/  MUFU.EX2 R152, R152 ;  /* 0x0000009800987308 */ /* 0x000fe20000000800 */
[-CC-:B0-----:R-:W-:Y:S01]  /*ca90*/  FFMA.FTZ R172, R153, R14.reuse, -R182.reuse ;  /* 0x0000000e99ac7223 */ /* 0x181fe200000108b6 */
[-CC-:B------:R-:W-:Y:S01]  /*caa0*/  FFMA.FTZ R159, R159, R14.reuse, -R182.reuse ;  /* 0x0000000e9f9f7223 */ /* 0x180fe200000108b6 */
[-CC-:B------:R-:W-:Y:S01]  /*cab0*/  FFMA.FTZ R162, R162, R14.reuse, -R182.reuse ;  /* 0x0000000ea2a27223 */ /* 0x180fe200000108b6 */
[-CC-:B------:R-:W-:Y:S01]  /*cac0*/  FFMA.FTZ R166, R166, R14.reuse, -R182.reuse ;  /* 0x0000000ea6a67223 */ /* 0x180fe200000108b6 */
[-CC-:B------:R-:W-:Y:S01]  /*cad0*/  FFMA.FTZ R167, R167, R14.reuse, -R182.reuse ;  /* 0x0000000ea7a77223 */ /* 0x180fe200000108b6 */
[-CC-:B------:R-:W-:Y:S01]  /*cae0*/  FFMA.FTZ R171, R171, R14.reuse, -R182.reuse ;  /* 0x0000000eabab7223 */ /* 0x180fe200000108b6 */
[-CC-:B------:R-:W-:Y:S01]  /*caf0*/  FFMA.FTZ R174, R174, R14.reuse, -R182.reuse ;  /* 0x0000000eaeae7223 */ /* 0x180fe200000108b6 */
[----:B------:R-:W0:Y:S01]  /*cb00*/  MUFU.EX2 R170, R170 ;  /* 0x000000aa00aa7308 */ /* 0x000e220000000800 */
[----:B--2---:R-:W-:Y:S01]  /*cb10*/  FSEL R168, R168, -INF , P6 ;  /* 0xff800000a8a87808 */ /* 0x004fe20003000000 */
[-CC-:B------:R-:W-:Y:S01]  /*cb20*/  FFMA.FTZ R175, R175, R14.reuse, -R182.reuse ;  /* 0x0000000eafaf7223 */ /* 0x180fe200000108b6 */
[-CC-:B------:R-:W-:Y:S01]  /*cb30*/  FFMA.FTZ R178, R178, R14.reuse, -R182.reuse ;  /* 0x0000000eb2b27223 */ /* 0x180fe200000108b6 */
[----:B------:R-:W-:-:S04]  /*cb40*/  FFMA.FTZ R179, R179, R14, -R182 ;  /* 0x0000000eb3b37223 */ /* 0x000fc800000108b6 */
[----:B------:R-:W2:Y:S08]  /*cb50*/  MUFU.EX2 R15, R15 ;  /* 0x0000000f000f7308 */ /* 0x000eb00000000800 */
[----:B------:R-:W3:Y:S01]  /*cb60*/  MUFU.EX2 R172, R172 ;  /* 0x000000ac00ac7308 */ /* 0x000ee20000000800 */
[----:B0-----:R-:W-:Y:S01]  /*cb70*/  FFMA.FTZ R3, R170, R3, R152 ;  /* 0x00000003aa037223 */ /* 0x001fe20000010098 */
[-C--:B------:R-:W-:Y:S01]  /*cb80*/  FMUL.FTZ R26, R26, R170.reuse ;  /* 0x000000aa1a1a7220 */ /* 0x080fe20000410000 */
        /* <DEDUP_REMOVED lines=8> */
[----:B------:R-:W-:-:S02]  /*cc10*/  VIADD R15, R209, 0x28c40 ;  /* 0x00028c40d10f7836 */ /* 0x000fc40000000000 */
[----:B------:R-:W-:Y:S01]  /*cc20*/  FMUL.FTZ R152, R176, UR39 ;  /* 0x00000027b0987c20 */ /* 0x000fe20008410000 */
[----:B------:R-:W-:Y:S01]  /*cc30*/  FMUL.FTZ R176, R180, UR39 ;  /* 0x00000027b4b07c20 */ /* 0x000fe20008410000 */
[----:B------:R-:W-:Y:S01]  /*cc40*/  FMUL.FTZ R180, R181, UR39 ;  /* 0x00000027b5b47c20 */ /* 0x000fe20008410000 */
[-C--:B------:R-:W-:Y:S01]  /*cc50*/  FMUL.FTZ R38, R38, R170.reuse ;  /* 0x000000aa26267220 */ /* 0x080fe20000410000 */
[----:B------:R-:W-:Y:S01]  /*cc60*/  PRMT R15, R187, 0x654, R15 ;  /* 0x00000654bb0f7816 */ /* 0x000fe2000000000f */
[----:B---3--:R-:W-:Y:S01]  /*cc70*/  FADD.FTZ R3, R172, R3 ;  /* 0x00000003ac037221 */ /* 0x008fe20000010000 */
[----:B------:R-:W2:Y:S01]  /*cc80*/  MUFU.TANH R152, R152 ;  /* 0x0000009800987308 */ /* 0x000ea20000002400 */
[-C--:B------:R-:W-:Y:S01]  /*cc90*/  FMUL.FTZ R39, R39, R170.reuse ;  /* 0x000000aa27277220 */ /* 0x080fe20000410000 */
[----:B------:R3:W-:Y:S01]  /*cca0*/  SYNCS.ARRIVE.TRANS64.RED.A1T0 RZ, [R15+URZ], RZ ;  /* 0x000000ff0fff79a7 */ /* 0x0007e2000810043f */
[-C--:B------:R-:W-:Y:S01]  /*ccb0*/  FMUL.FTZ R42, R42, R170.reuse ;  /* 0x000000aa2a2a7220 */ /* 0x080fe20000410000 */
[-C--:B------:R-:W-:Y:S01]  /*ccc0*/  FMUL.FTZ R43, R43, R170.reuse ;  /* 0x000000aa2b2b7220 */ /* 0x080fe20000410000 */
[-C--:B------:R-:W-:Y:S01]  /*ccd0*/  FMUL.FTZ R46, R46, R170.reuse ;  /* 0x000000aa2e2e7220 */ /* 0x080fe20000410000 */
[----:B------:R-:W-:Y:S01]  /*cce0*/  FMUL.FTZ R47, R47, R170 ;  /* 0x000000aa2f2f7220 */ /* 0x000fe20000410000 */
[C---:B0-----:R-:W-:Y:S01]  /*ccf0*/  FADD.FTZ R3, R155.reuse, R3 ;  /* 0x000000039b037221 */ /* 0x041fe20000010000 */
[----:B------:R-:W0:Y:S01]  /*cd00*/  MUFU.TANH R176, R176 ;  /* 0x000000b000b07308 */ /* 0x000e220000002400 */
[----:B------:R-:W-:Y:S01]  /*cd10*/  F2FP.F16.F32.PACK_AB R155, R155, R172 ;  /* 0x000000ac9b9b723e */ /* 0x000fe200000000ff */
[----:B------:R-:W-:Y:S01]  /*cd20*/  FMUL.FTZ R50, R50, R170 ;  /* 0x000000aa32327220 */ /* 0x000fe20000410000 */
[----:B---3--:R-:W-:Y:S01]  /*cd30*/  FMNMX.FTZ R15, R161, R218, !PT ;  /* 0x000000daa10f7209 */ /* 0x008fe20007810000 */
[-C--:B------:R-:W-:Y:S01]  /*cd40*/  FMUL.FTZ R51, R51, R170.reuse ;  /* 0x000000aa33337220 */ /* 0x080fe20000410000 */
[-C--:B------:R-:W-:Y:S01]  /*cd50*/  FMUL.FTZ R54, R54, R170.reuse ;  /* 0x000000aa36367220 */ /* 0x080fe20000410000 */
[-C--:B------:R-:W-:Y:S01]  /*cd60*/  FMUL.FTZ R55, R55, R170.reuse ;  /* 0x000000aa37377220 */ /* 0x080fe20000410000 */
[----:B------:R-:W-:Y:S01]  /*cd70*/  FMNMX.FTZ R15, R164, R15, !PT ;  /* 0x0000000fa40f7209 */ /* 0x000fe20007810000 */
[----:B------:R-:W3:Y:S01]  /*cd80*/  MUFU.TANH R180, R180 ;  /* 0x000000b400b47308 */ /* 0x000ee20000002400 */
[----:B--2---:R-:W-:Y:S01]  /*cd90*/  FSEL R152, R152, -INF , P4 ;  /* 0xff80000098987808 */ /* 0x004fe20002000000 */
[-C--:B------:R-:W-:Y:S01]  /*cda0*/  FMUL.FTZ R58, R58, R170.reuse ;  /* 0x000000aa3a3a7220 */ /* 0x080fe20000410000 */
[----:B------:R-:W-:Y:S01]  /*cdb0*/  FMNMX.FTZ R15, R165, R15, !PT ;  /* 0x0000000fa50f7209 */ /* 0x000fe20007810000 */
[-C--:B------:R-:W-:Y:S01]  /*cdc0*/  FMUL.FTZ R59, R59, R170.reuse ;  /* 0x000000aa3b3b7220 */ /* 0x080fe20000410000 */
[-C--:B------:R-:W-:Y:S01]  /*cdd0*/  FMUL.FTZ R62, R62, R170.reuse ;  /* 0x000000aa3e3e7220 */ /* 0x080fe20000410000 */
[-C--:B------:R-:W-:Y:S01]  /*cde0*/  FMUL.FTZ R63, R63, R170.reuse ;  /* 0x000000aa3f3f7220 */ /* 0x080fe20000410000 */
[----:B------:R-:W-:Y:S01]  /*cdf0*/  FMNMX.FTZ R15, R154, R15, !PT ;  /* 0x0000000f9a0f7209 */ /* 0x000fe20007810000 */
[----:B------:R-:W-:Y:S01]  /*ce00*/  MUFU.EX2 R181, R163 ;  /* 0x000000a300b57308 */ /* 0x000fe20000000800 */
[----:B0-----:R-:W-:Y:S01]  /*ce10*/  FSEL R176, R176, -INF , P2 ;  /* 0xff800000b0b07808 */ /* 0x001fe20001000000 */
[-C--:B------:R-:W-:Y:S01]  /*ce20*/  FMUL.FTZ R66, R66, R170.reuse ;  /* 0x000000aa42427220 */ /* 0x080fe20000410000 */
[----:B------:R-:W-:Y:S01]  /*ce30*/  FMNMX.FTZ R15, R156, R15, !PT ;  /* 0x0000000f9c0f7209 */ /* 0x000fe20007810000 */
[-C--:B------:R-:W-:Y:S01]  /*ce40*/  FMUL.FTZ R67, R67, R170.reuse ;  /* 0x000000aa43437220 */ /* 0x080fe20000410000 */
[-C--:B------:R-:W-:Y:S01]  /*ce50*/  FMUL.FTZ R70, R70, R170.reuse ;  /* 0x000000aa46467220 */ /* 0x080fe20000410000 */
[-C--:B------:R-:W-:Y:S01]  /*ce60*/  FMUL.FTZ R71, R71, R170.reuse ;  /* 0x000000aa47477220 */ /* 0x080fe20000410000 */
[----:B------:R-:W-:Y:S01]  /*ce70*/  FMNMX.FTZ R15, R157, R15, !PT ;  /* 0x0000000f9d0f7209 */ /* 0x000fe20007810000 */
[----:B------:R-:W0:Y:S01]  /*ce80*/  MUFU.EX2 R158, R158 ;  /* 0x0000009e009e7308 */ /* 0x000e220000000800 */
[----:B---3--:R-:W-:Y:S01]  /*ce90*/  FSEL R180, R180, -INF , P1 ;  /* 0xff800000b4b47808 */ /* 0x008fe20000800000 */
[-C--:B------:R-:W-:Y:S01]  /*cea0*/  FMUL.FTZ R74, R74, R170.reuse ;  /* 0x000000aa4a4a7220 */ /* 0x080fe20000410000 */
[----:B------:R-:W-:Y:S01]  /*ceb0*/  FMNMX.FTZ R15, R160, R15, !PT ;  /* 0x0000000fa00f7209 */ /* 0x000fe20007810000 */
[-C--:B------:R-:W-:Y:S01]  /*cec0*/  FMUL.FTZ R75, R75, R170.reuse ;  /* 0x000000aa4b4b7220 */ /* 0x080fe20000410000 */
[-C--:B------:R-:W-:Y:S01]  /*ced0*/  FMUL.FTZ R78, R78, R170.reuse ;  /* 0x000000aa4e4e7220 */ /* 0x080fe20000410000 */
[-C--:B------:R-:W-:Y:S01]  /*cee0*/  FMUL.FTZ R79, R79, R170.reuse ;  /* 0x000000aa4f4f7220 */ /* 0x080fe20000410000 */
[----:B------:R-:W-:Y:S01]  /*cef0*/  FMNMX.FTZ R15, R226, R15, !PT ;  /* 0x0000000fe20f7209 */ /* 0x000fe20007810000 */
[----:B------:R-:W2:Y:S01]  /*cf00*/  MUFU.EX2 R159, R159 ;  /* 0x0000009f009f7308 */ /* 0x000ea20000000800 */
[-C--:B------:R-:W-:Y:S01]  /*cf10*/  FMUL.FTZ R82, R82, R170.reuse ;  /* 0x000000aa52527220 */ /* 0x080fe20000410000 */
[-C--:B------:R-:W-:Y:S01]  /*cf20*/  FMUL.FTZ R83, R83, R170.reuse ;  /* 0x000000aa53537220 */ /* 0x080fe20000410000 */
[----:B------:R-:W-:Y:S01]  /*cf30*/  FMNMX.FTZ R15, R224, R15, !PT ;  /* 0x0000000fe00f7209 */ /* 0x000fe20007810000 */
[-C--:B------:R-:W-:Y:S01]  /*cf40*/  FMUL.FTZ R86, R86, R170.reuse ;  /* 0x000000aa56567220 */ /* 0x080fe20000410000 */
[-C--:B------:R-:W-:Y:S01]  /*cf50*/  FMUL.FTZ R87, R87, R170.reuse ;  /* 0x000000aa57577220 */ /* 0x080fe20000410000 */
[-C--:B------:R-:W-:Y:S01]  /*cf60*/  FMUL.FTZ R90, R90, R170.reuse ;  /* 0x000000aa5a5a7220 */ /* 0x080fe20000410000 */
[----:B------:R-:W-:Y:S01]  /*cf70*/  FMNMX.FTZ R15, R169, R15, !PT ;  /* 0x0000000fa90f7209 */ /* 0x000fe20007810000 */
[----:B------:R-:W3:Y:S01]  /*cf80*/  MUFU.EX2 R162, R162 ;  /* 0x000000a200a27308 */ /* 0x000ee20000000800 */
[----:B0-----:R-:W-:Y:S01]  /*cf90*/  FADD.FTZ R3, R158, R3 ;  /* 0x000000039e037221 */ /* 0x001fe20000010000 */
[-C--:B------:R-:W-:Y:S01]  /*cfa0*/  FMUL.FTZ R91, R91, R170.reuse ;  /* 0x000000aa5b5b7220 */ /* 0x080fe20000410000 */
[----:B------:R-:W-:Y:S01]  /*cfb0*/  FMNMX.FTZ R15, R168, R15, !PT ;  /* 0x0000000fa80f7209 */ /* 0x000fe20007810000 */
[-C--:B------:R-:W-:Y:S01]  /*cfc0*/  FMUL.FTZ R94, R94, R170.reuse ;  /* 0x000000aa5e5e7220 */ /* 0x080fe20000410000 */
[-C--:B------:R-:W-:Y:S01]  /*cfd0*/  FMUL.FTZ R95, R95, R170.reuse ;  /* 0x000000aa5f5f7220 */ /* 0x080fe20000410000 */
[-C--:B------:R-:W-:Y:S01]  /*cfe0*/  FMUL.FTZ R98, R98, R170.reuse ;  /* 0x000000aa62627220 */ /* 0x080fe20000410000 */
[----:B------:R-:W-:Y:S01]  /*cff0*/  FMNMX.FTZ R15, R173, R15, !PT ;  /* 0x0000000fad0f7209 */ /* 0x000fe20007810000 */
[----:B------:R-:W-:Y:S01]  /*d000*/  MUFU.EX2 R166, R166 ;  /* 0x000000a600a67308 */ /* 0x000fe20000000800 */
[----:B--2---:R-:W-:Y:S01]  /*d010*/  FADD.FTZ R3, R159, R3 ;  /* 0x000000039f037221 */ /* 0x004fe20000010000 */
[-C--:B------:R-:W-:Y:S01]  /*d020*/  FMUL.FTZ R99, R99, R170.reuse ;  /* 0x000000aa63637220 */ /* 0x080fe20000410000 */
[----:B------:R-:W-:Y:S01]  /*d030*/  FMNMX.FTZ R15, R152, R15, !PT ;  /* 0x0000000f980f7209 */ /* 0x000fe20007810000 */
[-C--:B------:R-:W-:Y:S01]  /*d040*/  FMUL.FTZ R102, R102, R170.reuse ;  /* 0x000000aa66667220 */ /* 0x080fe20000410000 */
[-C--:B------:R-:W-:Y:S01]  /*d050*/  FMUL.FTZ R103, R103, R170.reuse ;  /* 0x000000aa67677220 */ /* 0x080fe20000410000 */
[-C--:B------:R-:W-:Y:S01]  /*d060*/  FMUL.FTZ R106, R106, R170.reuse ;  /* 0x000000aa6a6a7220 */ /* 0x080fe20000410000 */
[----:B------:R-:W-:Y:S01]  /*d070*/  FMNMX.FTZ R15, R177, R15, !PT ;  /* 0x0000000fb10f7209 */ /* 0x000fe20007810000 */
[----:B------:R-:W-:Y:S01]  /*d080*/  MUFU.EX2 R167, R167 ;  /* 0x000000a700a77308 */ /* 0x000fe20000000800 */
[----:B---3--:R-:W-:Y:S01]  /*d090*/  FADD.FTZ R3, R162, R3 ;  /* 0x00000003a2037221 */ /* 0x008fe20000010000 */
[-C--:B------:R-:W-:Y:S01]  /*d0a0*/  FMUL.FTZ R107, R107, R170.reuse ;  /* 0x000000aa6b6b7220 */ /* 0x080fe20000410000 */
[----:B------:R-:W-:Y:S01]  /*d0b0*/  FMNMX.FTZ R15, R176, R15, !PT ;  /* 0x0000000fb00f7209 */ /* 0x000fe20007810000 */
[-C--:B------:R-:W-:Y:S01]  /*d0c0*/  FMUL.FTZ R110, R110, R170.reuse ;  /* 0x000000aa6e6e7220 */ /* 0x080fe20000410000 */
[-C--:B------:R-:W-:Y:S01]  /*d0d0*/  FMUL.FTZ R111, R111, R170.reuse ;  /* 0x000000aa6f6f7220 */ /* 0x080fe20000410000 */
[-C--:B------:R-:W-:Y:S01]  /*d0e0*/  FMUL.FTZ R114, R114, R170.reuse ;  /* 0x000000aa72727220 */ /* 0x080fe20000410000 */
[----:B------:R-:W-:Y:S01]  /*d0f0*/  FMNMX.FTZ R15, R180, R15, !PT ;  /* 0x0000000fb40f7209 */ /* 0x000fe20007810000 */
[----:B------:R-:W-:Y:S01]  /*d100*/  MUFU.EX2 R171, R171 ;  /* 0x000000ab00ab7308 */ /* 0x000fe20000000800 */
[-C--:B------:R-:W-:Y:S01]  /*d110*/  FMUL.FTZ R115, R115, R170.reuse ;  /* 0x000000aa73737220 */ /* 0x080fe20000410000 */
[-C--:B------:R-:W-:Y:S01]  /*d120*/  FMUL.FTZ R118, R118, R170.reuse ;  /* 0x000000aa76767220 */ /* 0x080fe20000410000 */
[-C--:B------:R-:W-:Y:S01]  /*d130*/  FMUL.FTZ R119, R119, R170.reuse ;  /* 0x000000aa77777220 */ /* 0x080fe20000410000 */
[----:B------:R-:W0:Y:S01]  /*d140*/  SHFL.BFLY PT, R172, R15, 0x2, 0x1f ;  /* 0x0c401f000fac7f89 */ /* 0x000e2200000e0000 */
        /* <DEDUP_REMOVED lines=17> */
[----:B------:R-:W-:-:S02]  /*d260*/  FMUL.FTZ R151, R151, R170 ;  /* 0x000000aa97977220 */ /* 0x000fc40000410000 */
[----:B------:R-:W-:Y:S01]  /*d270*/  MUFU.EX2 R178, R178 ;  /* 0x000000b200b27308 */ /* 0x000fe20000000800 */
[----:B0-----:R-:W-:-:S05]  /*d280*/  FMNMX.FTZ R15, R15, R172, !PT ;  /* 0x000000ac0f0f7209 */ /* 0x001fca0007810000 */
[----:B------:R-:W0:Y:S02]  /*d290*/  SHFL.BFLY PT, R172, R15, 0x1, 0x1f ;  /* 0x0c201f000fac7f89 */ /* 0x000e2400000e0000 */
[----:B0-----:R-:W-:Y:S02]  /*d2a0*/  FMNMX.FTZ R15, R15, R172, !PT ;  /* 0x000000ac0f0f7209 */ /* 0x001fe40007810000 */
[----:B------:R-:W-:Y:S02]  /*d2b0*/  IADD3 R172, -R215, RZ, RZ ;  /* 0x000000ffd7ac7210 */ /* 0x000fe40007ffe1ff */
[C---:B------:R-:W-:Y:S01]  /*d2c0*/  FSETP.NEU.FTZ.AND P2, PT, R15.reuse, -INF , PT ;  /* 0xff8000000f00780b */ /* 0x040fe20003f5d000 */
[C---:B------:R-:W-:Y:S01]  /*d2d0*/  FMUL.FTZ R183, R15.reuse, R14 ;  /* 0x0000000e0fb77220 */ /* 0x040fe20000410000 */
[----:B------:R-:W-:Y:S02]  /*d2e0*/  ISETP.NE.AND P1, PT, R192, R172, PT ;  /* 0x000000acc000720c */ /* 0x000fe40003f25270 */
[----:B------:R-:W-:-:S02]  /*d2f0*/  FSEL R163, R15, RZ, P2 ;  /* 0x000000ff0fa37208 */ /* 0x000fc40001000000 */
[----:B------:R-:W-:-:S03]  /*d300*/  FSEL R183, R183, RZ, P2 ;  /* 0x000000ffb7b77208 */ /* 0x000fc60001000000 */
[----:B------:R-:W-:Y:S02]  /*d310*/  FADD.FTZ R163, -R163, R218 ;  /* 0x000000daa3a37221 */ /* 0x000fe40000010100 */
[-CC-:B------:R-:W-:Y:S01]  /*d320*/  FFMA.FTZ R161, R161, R14.reuse, -R183.reuse ;  /* 0x0000000ea1a17223 */ /* 0x180fe200000108b7 */
[-CC-:B------:R-:W-:Y:S01]  /*d330*/  FFMA.FTZ R164, R164, R14.reuse, -R183.reuse ;  /* 0x0000000ea4a47223 */ /* 0x180fe200000108b7 */
[-C--:B------:R-:W-:Y:S01]  /*d340*/  FMUL.FTZ R163, R163, R14.reuse ;  /* 0x0000000ea3a37220 */ /* 0x080fe20000410000 */
[-C--:B------:R-:W-:Y:S01]  /*d350*/  FFMA.FTZ R165, R165, R14.reuse, -R183 ;  /* 0x0000000ea5a57223 */ /* 0x080fe200000108b7 */
[----:B------:R-:W-:Y:S02]  /*d360*/  @!P1 IMAD R182, R219, 0x40, R193 ;  /* 0x00000040dbb69824 */ /* 0x000fe400078e02c1 */
[-CC-:B------:R-:W-:Y:S01]  /*d370*/  FFMA.FTZ R154, R154, R14.reuse, -R183.reuse ;  /* 0x0000000e9a9a7223 */ /* 0x180fe200000108b7 */
[----:B------:R-:W0:Y:S01]  /*d380*/  MUFU.EX2 R172, R163 ;  /* 0x000000a300ac7308 */ /* 0x000e220000000800 */
[----:B------:R-:W-:Y:S01]  /*d390*/  FFMA.FTZ R156, R156, R14, -R183 ;  /* 0x0000000e9c9c7223 */ /* 0x000fe200000108b7 */
[----:B------:R-:W-:-:S02]  /*d3a0*/  @!P1 IMAD R182, R182, 0x4, R2 ;  /* 0x00000004b6b69824 */ /* 0x000fc400078e0202 */
[-CC-:B------:R-:W-:Y:S01]  /*d3b0*/  FFMA.FTZ R157, R157, R14.reuse, -R183.reuse ;  /* 0x0000000e9d9d7223 */ /* 0x180fe200000108b7 */
[-CC-:B------:R-:W-:Y:S01]  /*d3c0*/  FFMA.FTZ R160, R160, R14.reuse, -R183.reuse ;  /* 0x0000000ea0a07223 */ /* 0x180fe200000108b7 */
[-CC-:B------:R-:W-:Y:S01]  /*d3d0*/  FFMA.FTZ R226, R226, R14.reuse, -R183.reuse ;  /* 0x0000000ee2e27223 */ /* 0x180fe200000108b7 */
[-CC-:B------:R-:W-:Y:S01]  /*d3e0*/  FFMA.FTZ R224, R224, R14.reuse, -R183.reuse ;  /* 0x0000000ee0e07223 */ /* 0x180fe200000108b7 */
[----:B------:R-:W-:Y:S01]  /*d3f0*/  @!P1 STS [R182+0x28820], R170 ;  /* 0x028820aab6009388 */ /* 0x000fe20000000800 */
[----:B------:R-:W-:Y:S01]  /*d400*/  MUFU.EX2 R164, R164 ;  /* 0x000000a400a47308 */ /* 0x000fe20000000800 */
[-CC-:B------:R-:W-:Y:S01]  /*d410*/  FFMA.FTZ R169, R169, R14.reuse, -R183.reuse ;  /* 0x0000000ea9a97223 */ /* 0x180fe200000108b7 */
[-CC-:B------:R-:W-:Y:S01]  /*d420*/  FFMA.FTZ R168, R168, R14.reuse, -R183.reuse ;  /* 0x0000000ea8a87223 */ /* 0x180fe200000108b7 */
[-CC-:B------:R-:W-:Y:S01]  /*d430*/  FFMA.FTZ R173, R173, R14.reuse, -R183.reuse ;  /* 0x0000000eadad7223 */ /* 0x180fe200000108b7 */
[-CC-:B------:R-:W-:Y:S01]  /*d440*/  FFMA.FTZ R177, R177, R14.reuse, -R183.reuse ;  /* 0x0000000eb1b17223 */ /* 0x180fe200000108b7 */
[-CC-:B------:R-:W-:Y:S01]  /*d450*/  FFMA.FTZ R176, R176, R14.reuse, -R183.reuse ;  /* 0x0000000eb0b07223 */ /* 0x180fe200000108b7 */
[----:B------:R-:W-:-:S02]  /*d460*/  FFMA.FTZ R180, R180, R14, -R183 ;  /* 0x0000000eb4b47223 */ /* 0x000fc400000108b7 */
[----:B------:R-:W-:Y:S01]  /*d470*/  MUFU.EX2 R165, R165 ;  /* 0x000000a500a57308 */ /* 0x000fe20000000800 */
[----:B0-----:R0:W-:Y:S01]  /*d480*/  @!P1 STS [R182+0x28800], R172 ;  /* 0x028800acb6009388 */ /* 0x0011e20000000800 */
        /* <DEDUP_REMOVED lines=8> */
[----:B------:R-:W-:Y:S01]  /*d510*/  FMUL.FTZ R37, R37, R172 ;  /* 0x000000ac25257220 */ /* 0x000fe20000410000 */
[----:B0-----:R-:W-:Y:S01]  /*d520*/  FFMA.FTZ R182, R152, R14, -R183 ;  /* 0x0000000e98b67223 */ /* 0x001fe200000108b7 */
        /* <DEDUP_REMOVED lines=22> */
[----:B0-----:R-:W-:Y:S01]  /*d690*/  FFMA.FTZ R158, R172, R0, R152 ;  /* 0x00000000ac9e7223 */ /* 0x001fe20000010098 */
[C---:B------:R-:W-:Y:S01]  /*d6a0*/  FADD.FTZ R0, R181.reuse, R3 ;  /* 0x00000003b5007221 */ /* 0x040fe20000010000 */
[----:B------:R-:W-:Y:S01]  /*d6b0*/  F2FP.F16.F32.PACK_AB R159, R181, R162 ;  /* 0x000000a2b59f723e */ /* 0x000fe200000000ff */
[----:B------:R-:W-:Y:S01]  /*d6c0*/  FMUL.FTZ R76, R76, R172 ;  /* 0x000000ac4c4c7220 */ /* 0x000fe20000410000 */
[C---:B------:R-:W-:Y:S01]  /*d6d0*/  FADD.FTZ R158, R164.reuse, R158 ;  /* 0x0000009ea49e7221 */ /* 0x040fe20000010000 */
[----:B------:R-:W-:Y:S01]  /*d6e0*/  F2FP.F16.F32.PACK_AB R152, R164, R152 ;  /* 0x00000098a498723e */ /* 0x000fe200000000ff */
[----:B------:R-:W0:Y:S01]  /*d6f0*/  MUFU.EX2 R160, R160 ;  /* 0x000000a000a07308 */ /* 0x000e220000000800 */
[-C--:B------:R-:W-:Y:S01]  /*d700*/  FMUL.FTZ R77, R77, R172.reuse ;  /* 0x000000ac4d4d7220 */ /* 0x080fe20000410000 */
[----:B------:R-:W-:Y:S01]  /*d710*/  FADD.FTZ R158, R165, R158 ;  /* 0x0000009ea59e7221 */ /* 0x000fe20000010000 */
[-C--:B------:R-:W-:Y:S01]  /*d720*/  FMUL.FTZ R80, R80, R172.reuse ;  /* 0x000000ac50507220 */ /* 0x080fe20000410000 */
[-C--:B------:R-:W-:Y:S01]  /*d730*/  FMUL.FTZ R81, R81, R172.reuse ;  /* 0x000000ac51517220 */ /* 0x080fe20000410000 */
[----:B------:R-:W-:Y:S01]  /*d740*/  FMUL.FTZ R84, R84, R172 ;  /* 0x000000ac54547220 */ /* 0x000fe20000410000 */
[C---:B------:R-:W-:Y:S01]  /*d750*/  FADD.FTZ R158, R154.reuse, R158 ;  /* 0x0000009e9a9e7221 */ /* 0x040fe20000010000 */
[----:B------:R-:W-:Y:S01]  /*d760*/  F2FP.F16.F32.PACK_AB R154, R154, R165 ;  /* 0x000000a59a9a723e */ /* 0x000fe200000000ff */
[----:B------:R-:W2:Y:S01]  /*d770*/  MUFU.EX2 R226, R226 ;  /* 0x000000e200e27308 */ /* 0x000ea20000000800 */
[----:B------:R-:W-:Y:S01]  /*d780*/  BAR.SYNC.DEFER_BLOCKING 0xf, 0x100 ;  /* 0x03c4000000007b1d */ /* 0x000fe20000010000 */
[----:B---3--:R-:W-:Y:S01]  /*d790*/  FADD.FTZ R158, R156, R158 ;  /* 0x0000009e9c9e7221 */ /* 0x008fe20000010000 */
[----:B------:R-:W-:Y:S01]  /*d7a0*/  F2FP.F16.F32.PACK_AB R156, R161, R156 ;  /* 0x0000009ca19c723e */ /* 0x000fe200000000ff */
[----:B------:R-:W-:Y:S01]  /*d7b0*/  FMUL.FTZ R85, R85, R172 ;  /* 0x000000ac55557220 */ /* 0x000fe20000410000 */
[----:B------:R-:W-:Y:S01]  /*d7c0*/  F2FP.F16.F32.PACK_AB R165, R175, R174 ;  /* 0x000000aeafa5723e */ /* 0x000fe200000000ff */
[----:B------:R-:W-:Y:S01]  /*d7d0*/  FADD.FTZ R158, R161, R158 ;  /* 0x0000009ea19e7221 */ /* 0x000fe20000010000 */
[----:B------:R-:W-:Y:S01]  /*d7e0*/  F2FP.F16.F32.PACK_AB R161, R167, R166 ;  /* 0x000000a6a7a1723e */ /* 0x000fe200000000ff */
[----:B------:R-:W3:Y:S01]  /*d7f0*/  MUFU.EX2 R224, R224 ;  /* 0x000000e000e07308 */ /* 0x000ee20000000800 */
[-C--:B------:R-:W-:Y:S01]  /*d800*/  FMUL.FTZ R88, R88, R172.reuse ;  /* 0x000000ac58587220 */ /* 0x080fe20000410000 */
[----:B0-----:R-:W-:Y:S01]  /*d810*/  FADD.FTZ R158, R160, R158 ;  /* 0x0000009ea09e7221 */ /* 0x001fe20000010000 */
        /* <DEDUP_REMOVED lines=18> */
[----:B------:R-:W-:Y:S01]  /*d940*/  FMUL.FTZ R112, R112, R172 ;  /* 0x000000ac70707220 */ /* 0x000fe20000410000 */
[----:B------:R-:W-:Y:S01]  /*d950*/  FADD.FTZ R3, R167, R3 ;  /* 0x00000003a7037221 */ /* 0x000fe20000010000 */
[----:B------:R3:W-:Y:S01]  /*d960*/  STSM.16.M88.4 [R217], R156 ;  /* 0x0000009cd9007844 */ /* 0x0007e20000000200 */
[----:B------:R-:W4:Y:S01]  /*d970*/  MUFU.EX2 R168, R168 ;  /* 0x000000a800a87308 */ /* 0x000f220000000800 */
        /* <DEDUP_REMOVED lines=10> */
[-C--:B------:R-:W-:Y:S01]  /*da20*/  FMUL.FTZ R124, R124, R172.reuse ;  /* 0x000000ac7c7c7220 */ /* 0x080fe20000410000 */
[-C--:B------:R-:W-:Y:S01]  /*da30*/  FMUL.FTZ R125, R125, R172.reuse ;  /* 0x000000ac7d7d7220 */ /* 0x080fe20000410000 */
[----:B------:R-:W-:Y:S01]  /*da40*/  FADD.FTZ R3, R171, R3 ;  /* 0x00000003ab037221 */ /* 0x000fe20000010000 */
[-C--:B------:R-:W-:Y:S01]  /*da50*/  FMUL.FTZ R128, R128, R172.reuse ;  /* 0x000000ac80807220 */ /* 0x080fe20000410000 */
[-C--:B------:R-:W-:Y:S01]  /*da60*/  FMUL.FTZ R129, R129, R172.reuse ;  /* 0x000000ac81817220 */ /* 0x080fe20000410000 */
[----:B------:R-:W2:Y:S01]  /*da70*/  MUFU.EX2 R164, R182 ;  /* 0x000000b600a47308 */ /* 0x000ea20000000800 */
[----:B----4-:R-:W-:Y:S01]  /*da80*/  FADD.FTZ R0, R168, R0 ;  /* 0x00000000a8007221 */ /* 0x010fe20000010000 */
[----:B------:R-:W-:Y:S01]  /*da90*/  FADD.FTZ R3, R174, R3 ;  /* 0x00000003ae037221 */ /* 0x000fe20000010000 */
[-C--:B------:R-:W-:Y:S01]  /*daa0*/  FMUL.FTZ R132, R132, R172.reuse ;  /* 0x000000ac84847220 */ /* 0x080fe20000410000 */
[-C--:B------:R-:W-:Y:S01]  /*dab0*/  FMUL.FTZ R133, R133, R172.reuse ;  /* 0x000000ac85857220 */ /* 0x080fe20000410000 */
[-C--:B------:R-:W-:Y:S01]  /*dac0*/  FMUL.FTZ R136, R136, R172.reuse ;  /* 0x000000ac88887220 */ /* 0x080fe20000410000 */
[----:B------:R-:W-:Y:S01]  /*dad0*/  FADD.FTZ R3, R175, R3 ;  /* 0x00000003af037221 */ /* 0x000fe20000010000 */
[----:B------:R-:W-:Y:S01]  /*dae0*/  FMUL.FTZ R137, R137, R172 ;  /* 0x000000ac89897220 */ /* 0x000fe20000410000 */
[----:B------:R-:W4:Y:S01]  /*daf0*/  MUFU.EX2 R177, R177 ;  /* 0x000000b100b17308 */ /* 0x000f220000000800 */
[----:B0-----:R-:W-:Y:S01]  /*db00*/  FADD.FTZ R0, R162, R0 ;  /* 0x00000000a2007221 */ /* 0x001fe20000010000 */
[----:B------:R-:W-:Y:S01]  /*db10*/  FADD.FTZ R3, R178, R3 ;  /* 0x00000003b2037221 */ /* 0x000fe20000010000 */
[----:B------:R-:W-:Y:S01]  /*db20*/  F2FP.F16.F32.PACK_AB R162, R162, R168 ;  /* 0x000000a8a2a2723e */ /* 0x000fe200000000ff */
[-C--:B------:R-:W-:Y:S01]  /*db30*/  FMUL.FTZ R140, R140, R172.reuse ;  /* 0x000000ac8c8c7220 */ /* 0x080fe20000410000 */
[-C--:B------:R-:W-:Y:S01]  /*db40*/  FMUL.FTZ R141, R141, R172.reuse ;  /* 0x000000ac8d8d7220 */ /* 0x080fe20000410000 */
[-C--:B------:R-:W-:Y:S01]  /*db50*/  FMUL.FTZ R144, R144, R172.reuse ;  /* 0x000000ac90907220 */ /* 0x080fe20000410000 */
[-C--:B------:R-:W-:Y:S01]  /*db60*/  FMUL.FTZ R145, R145, R172.reuse ;  /* 0x000000ac91917220 */ /* 0x080fe20000410000 */
[----:B------:R-:W0:Y:S01]  /*db70*/  MUFU.EX2 R176, R176 ;  /* 0x000000b000b07308 */ /* 0x000e220000000800 */
[----:B--2---:R-:W-:Y:S01]  /*db80*/  FADD.FTZ R0, R164, R0 ;  /* 0x00000000a4007221 */ /* 0x004fe20000010000 */
[----:B------:R3:W-:Y:S01]  /*db90*/  STSM.16.M88.4 [R222], R160 ;  /* 0x000000a0de007844 */ /* 0x0007e20000000200 */
[-C--:B------:R-:W-:Y:S01]  /*dba0*/  FMUL.FTZ R148, R148, R172.reuse ;  /* 0x000000ac94947220 */ /* 0x080fe20000410000 */
[----:B------:R-:W-:-:S04]  /*dbb0*/  FMUL.FTZ R149, R149, R172 ;  /* 0x000000ac95957220 */ /* 0x000fc80000410000 */
[----:B------:R-:W2:Y:S01]  /*dbc0*/  MUFU.EX2 R166, R180 ;  /* 0x000000b400a67308 */ /* 0x000ea20000000800 */
[C---:B----4-:R-:W-:Y:S01]  /*dbd0*/  FADD.FTZ R0, R177.reuse, R0 ;  /* 0x00000000b1007221 */ /* 0x050fe20000010000 */
[----:B------:R-:W-:-:S06]  /*dbe0*/  F2FP.F16.F32.PACK_AB R164, R177, R164 ;  /* 0x000000a4b1a4723e */ /* 0x000fcc00000000ff */
[----:B------:R-:W4:Y:S01]  /*dbf0*/  MUFU.EX2 R167, R179 ;  /* 0x000000b300a77308 */ /* 0x000f220000000800 */
[----:B0-----:R-:W-:-:S04]  /*dc00*/  FADD.FTZ R0, R176, R0 ;  /* 0x00000000b0007221 */ /* 0x001fc80000010000 */
[C---:B--2---:R-:W-:Y:S01]  /*dc10*/  FADD.FTZ R0, R166.reuse, R0 ;  /* 0x00000000a6007221 */ /* 0x044fe20000010000 */
[----:B------:R-:W-:Y:S01]  /*dc20*/  F2FP.F16.F32.PACK_AB R166, R166, R176 ;  /* 0x000000b0a6a6723e */ /* 0x000fe200000000ff */
[C---:B----4-:R-:W-:Y:S01]  /*dc30*/  FADD.FTZ R3, R167.reuse, R3 ;  /* 0x00000003a7037221 */ /* 0x050fe20000010000 */
[----:B------:R-:W-:-:S05]  /*dc40*/  F2FP.F16.F32.PACK_AB R167, R167, R178 ;  /* 0x000000b2a7a7723e */ /* 0x000fca00000000ff */
[----:B------:R3:W-:Y:S01]  /*dc50*/  STSM.16.M88.4 [R221], R164 ;  /* 0x000000a4dd007844 */ /* 0x0007e20000000200 */
[----:B------:R-:W-:Y:S05]  /*dc60*/  @!P0 BRA `(.L_x_4799) ;  /* 0x0000000000048947 */ /* 0x000fea0003800000 */
[----:B------:R-:W-:Y:S01]  /*dc70*/  BPT.TRAP 0x1 ;  /* 0x000000040000795c */ /* 0x000fe20000300000 */
.L_x_4799:
[----:B------:R0:W2:Y:S01]  /*dc80*/  SYNCS.PHASECHK.TRANS64.TRYWAIT P1, [R209+URZ+0x28c50], R213 ;  /* 0x028c50d5d10075a7 */ /* 0x0000a2000802017f */
[----:B------:R-:W-:Y:S05]  /*dc90*/  @!P0 BRA `(.L_x_4800) ;  /* 0x0000000000048947 */ /* 0x000fea0003800000 */
[----:B------:R-:W-:Y:S01]  /*dca0*/  BPT.TRAP 0x1 ;  /* 0x000000040000795c */ /* 0x000fe20000300000 */
.L_x_4800:
[----:B------:R-:W-:Y:S04]  /*dcb0*/  BSSY B2, `(.L_x_4801) ;  /* 0x0000004000027945 */ /* 0x000fe80003800000 */
[----:B--2---:R-:W-:Y:S05]  /*dcc0*/  @P1 BRA `(.L_x_4802) ;  /* 0x0000000000081947 */ /* 0x004fea0003800000 */
[----:B------:R-:W2:Y:S02]  /*dcd0*/  SYNCS.PHASECHK.TRANS64.TRYWAIT P1, [R209+URZ+0x28c50], R213 ;  /* 0x028c50d5d10075a7 */ /* 0x000ea4000802017f */
[----:B--2---:R-:W-:Y:S05]  /*dce0*/  @!P1 BRA `(.L_x_4803) ;  /* 0x000000e400409947 */ /* 0x004fea0003800000 */
.L_x_4802:
[----:B------:R-:W-:Y:S05]  /*dcf0*/  BSYNC B2 ;  /* 0x0000000000027941 */ /* 0x000fea0003800000 */
.L_x_4801:
        /* <DEDUP_REMOVED lines=8> */
[----:B---3--:R-:W-:Y:S01]  /*dd80*/  VIADD R152, R168, 0x80 ;  /* 0x00000080a8987836 */ /* 0x008fe20000000000 */
[----:B------:R-:W-:Y:S01]  /*dd90*/  WARPGROUP.ARRIVE ;  /* 0x00000000000079c5 */ /* 0x000fe20000000000 */
[----:B------:R-:W-:-:S03]  /*dda0*/  IMAD.MOV.U32 R153, RZ, RZ, 0x40000040 ;  /* 0x40000040ff997424 */ /* 0x000fc600078e00ff */
[----:B------:R-:W-:Y:S02]  /*ddb0*/  R2UR UR6, R152 ;  /* 0x00000000980672ca */ /* 0x000fe400000e0000 */
[----:B------:R-:W-:Y:S01]  /*ddc0*/  R2UR UR7, R153 ;  /* 0x00000000990772ca */ /* 0x000fe200000e0000 */
[----:B------:R-:W-:Y:S01]  /*ddd0*/  IMAD.MOV.U32 R153, RZ, RZ, 0x40000040 ;  /* 0x40000040ff997424 */ /* 0x000fe200078e00ff */
[C---:B------:R-:W-:Y:S01]  /*dde0*/  IADD3 R152, R168.reuse, 0x100, RZ ;  /* 0x00000100a8987810 */ /* 0x040fe20007ffe0ff */
        /* <DEDUP_REMOVED lines=25> */
.L_x_4804:
        /* <DEDUP_REMOVED lines=10> */
.L_x_4792:
[----:B------:R-:W-:Y:S05]  /*e020*/  BSYNC B1 ;  /* 0x0000000000017941 */ /* 0x000fea0003800000 */
.L_x_4791:
[----:B------:R-:W-:Y:S01]  /*e030*/  ISETP.GE.AND P1, PT, R208, RZ, PT ;  /* 0x000000ffd000720c */ /* 0x000fe20003f26270 */
[----:B------:R-:W-:-:S12]  /*e040*/  BSSY B0, `(.L_x_4806) ;  /* 0x00001e6000007945 */ /* 0x000fd80003800000 */
[----:B------:R-:W-:Y:S05]  /*e050*/  @!P1 BRA `(.L_x_4807) ;  /* 0x0000001c00909947 */ /* 0x000fea0003800000 */
[----:B------:R-:W-:Y:S02]  /*e060*/  IMAD.MOV.U32 R198, RZ, RZ, R20 ;  /* 0x000000ffffc67224 */ /* 0x000fe400078e0014 */
[----:B------:R-:W-:Y:S02]  /*e070*/  IMAD.MOV.U32 R213, RZ, RZ, R15 ;  /* 0x000000ffffd57224 */ /* 0x000fe400078e000f */
[----:B0-----:R-:W-:-:S07]  /*e080*/  IMAD.MOV.U32 R209, RZ, RZ, R18 ;  /* 0x000000ffffd17224 */ /* 0x001fce00078e0012 */
.L_x_4820:
[----:B------:R-:W-:-:S05]  /*e090*/  VIADD R18, R209, 0x1 ;  /* 0x00000001d1127836 */ /* 0x000fca0000000000 */
[----:B------:R-:W-:-:S04]  /*e0a0*/  ISETP.NE.AND P1, PT, R18, 0x2, PT ;  /* 0x000000021200780c */ /* 0x000fc80003f25270 */
[----:B------:R-:W-:Y:S02]  /*e0b0*/  SEL R14, RZ, 0x1, P1 ;  /* 0x00000001ff0e7807 */ /* 0x000fe40000800000 */
[----:B------:R-:W-:Y:S02]  /*e0c0*/  SEL R18, R18, RZ, P1 ;  /* 0x000000ff12127207 */ /* 0x000fe40000800000 */
[----:B------:R-:W-:Y:S01]  /*e0d0*/  LOP3.LUT R19, R19, R14, RZ, 0x3c, !PT ;  /* 0x0000000e13137212 */ /* 0x000fe200078e3cff */
[----:B-1----:R-:W-:Y:S06]  /*e0e0*/  @!P0 BRA `(.L_x_4808) ;  /* 0x0000000000048947 */ /* 0x002fec0003800000 */
[----:B------:R-:W-:Y:S01]  /*e0f0*/  BPT.TRAP 0x1 ;  /* 0x000000040000795c */ /* 0x000fe20000300000 */
.L_x_4808:
[----:B------:R-:W-:Y:S01]  /*e100*/  IMAD R21, R18, 0x8, R2 ;  /* 0x0000000812157824 */ /* 0x000fe200078e0202 */
[----:B------:R-:W-:-:S04]  /*e110*/  SHF.L.U32 R197, R19, 0x1f, RZ ;  /* 0x0000001f13c57819 */ /* 0x000fc800000006ff */
[----:B------:R0:W1:Y:S01]  /*e120*/  SYNCS.PHASECHK.TRANS64.TRYWAIT P1, [R21+URZ+0x28c30], R197 ;  /* 0x028c30c5150075a7 */ /* 0x000062000802017f */
[----:B------:R-:W-:Y:S05]  /*e130*/  @!P0 BRA `(.L_x_4809) ;  /* 0x0000000000048947 */ /* 0x000fea0003800000 */
[----:B------:R-:W-:Y:S01]  /*e140*/  BPT.TRAP 0x1 ;  /* 0x000000040000795c */ /* 0x000fe20000300000 */
.L_x_4809:
[----:B------:R-:W-:Y:S01]  /*e150*/  BSSY B1, `(.L_x_4810) ;  /* 0x0000006000017945 */ /* 0x000fe20003800000 */
[----:B------:R-:W-:Y:S01]  /*e160*/  LEA R154, R18, R13, 0x9 ;  /* 0x0000000d129a7211 */ /* 0x000fe200078e48ff */
[----:B------:R-:W-:Y:S02]  /*e170*/  IMAD.MOV.U32 R155, RZ, RZ, 0x40000040 ;  /* 0x40000040ff9b7424 */ /* 0x000fe400078e00ff */
[----:B-1----:R-:W-:Y:S05]  /*e180*/  @P1 BRA `(.L_x_4811) ;  /* 0x0000000000081947 */ /* 0x002fea0003800000 */
[----:B------:R-:W1:Y:S02]  /*e190*/  SYNCS.PHASECHK.TRANS64.TRYWAIT P1, [R21+URZ+0x28c30], R197 ;  /* 0x028c30c5150075a7 */ /* 0x000e64000802017f */
[----:B-1----:R-:W-:Y:S05]  /*e1a0*/  @!P1 BRA `(.L_x_4812) ;  /* 0x000000e000249947 */ /* 0x002fea0003800000 */
.L_x_4811:
[----:B------:R-:W-:Y:S05]  /*e1b0*/  BSYNC B1 ;  /* 0x0000000000017941 */ /* 0x000fea0003800000 */
.L_x_4810:
        /* <DEDUP_REMOVED lines=36> */
.L_x_4813:
        /* <DEDUP_REMOVED lines=93> */
[----:B---3--:R-:W-:Y:S01]  /*e9d0*/  FFMA.FTZ R154, R173, R0, R20 ;  /* 0x00000000ad9a7223 */ /* 0x008fe20000010014 */
[----:B------:R-:W-:Y:S01]  /*e9e0*/  FMUL.FTZ R0, R163, UR38 ;  /* 0x00000026a3007c20 */ /* 0x000fe20008410000 */
[----:B------:R-:W-:Y:S01]  /*e9f0*/  FMUL.FTZ R163, R170, UR38 ;  /* 0x00000026aaa37c20 */ /* 0x000fe20008410000 */
[----:B------:R-:W-:Y:S01]  /*ea00*/  FMUL.FTZ R170, R175, UR38 ;  /* 0x00000026afaa7c20 */ /* 0x000fe20008410000 */
[----:B------:R-:W-:Y:S01]  /*ea10*/  FMUL.FTZ R175, R182, UR38 ;  /* 0x00000026b6af7c20 */ /* 0x000fe20008410000 */
[-C--:B------:R-:W-:Y:S01]  /*ea20*/  FMUL.FTZ R37, R37, R173.reuse ;  /* 0x000000ad25257220 */ /* 0x080fe20000410000 */
[-C--:B------:R-:W-:Y:S01]  /*ea30*/  FMUL.FTZ R40, R40, R173.reuse ;  /* 0x000000ad28287220 */ /* 0x080fe20000410000 */
        /* <DEDUP_REMOVED lines=28> */
[-C--:B------:R-:W-:Y:S01]  /*ec00*/  FMUL.FTZ R77, R77, R173.reuse ;  /* 0x000000ad4d4d7220 */ /* 0x080fe20000410000 */
        /* <DEDUP_REMOVED lines=26> */
[----:B------:R-:W-:Y:S01]  /*edb0*/  VIADD R160, R21, 0x28c40 ;  /* 0x00028c4015a07836 */ /* 0x000fe20000000000 */
[----:B------:R-:W3:Y:S01]  /*edc0*/  MUFU.TANH R166, R166 ;  /* 0x000000a600a67308 */ /* 0x000ee20000002400 */
[-C--:B------:R-:W-:Y:S01]  /*edd0*/  FMUL.FTZ R108, R108, R173.reuse ;  /* 0x000000ad6c6c7220 */ /* 0x080fe20000410000 */
        /* <DEDUP_REMOVED lines=13> */
[-C--:B------:R-:W-:Y:S01]  /*eeb0*/  FMUL.FTZ R129, R129, R173.reuse ;  /* 0x000000ad81817220 */ /* 0x080fe20000410000 */
[C---:B-----5:R-:W-:Y:S01]  /*eec0*/  FADD.FTZ R160, R213.reuse, R156 ;  /* 0x0000009cd5a07221 */ /* 0x060fe20000010000 */
[----:B------:R-:W-:Y:S01]  /*eed0*/  F2FP.F16.F32.PACK_AB R156, R213, R20 ;  /* 0x00000014d59c723e */ /* 0x000fe200000000ff */
[----:B------:R-:W5:Y:S01]  /*eee0*/  MUFU.TANH R170, R170 ;  /* 0x000000aa00aa7308 */ /* 0x000f620000002400 */
[----:B------:R-:W-:Y:S01]  /*eef0*/  FMNMX.FTZ R20, R177, R198, !PT ;  /* 0x000000c6b1147209 */ /* 0x000fe20007810000 */
[-C--:B------:R-:W-:Y:S01]  /*ef00*/  FMUL.FTZ R132, R132, R173.reuse ;  /* 0x000000ad84847220 */ /* 0x080fe20000410000 */
[-C--:B------:R-:W-:Y:S01]  /*ef10*/  FMUL.FTZ R133, R133, R173.reuse ;  /* 0x000000ad85857220 */ /* 0x080fe20000410000 */
[-C--:B------:R-:W-:Y:S01]  /*ef20*/  FMUL.FTZ R136, R136, R173.reuse ;  /* 0x000000ad88887220 */ /* 0x080fe20000410000 */
[----:B------:R-:W-:Y:S01]  /*ef30*/  FMNMX.FTZ R20, R155, R20, !PT ;  /* 0x000000149b147209 */ /* 0x000fe20007810000 */
[-C--:B------:R-:W-:Y:S01]  /*ef40*/  FMUL.FTZ R137, R137, R173.reuse ;  /* 0x000000ad89897220 */ /* 0x080fe20000410000 */
[-C--:B------:R-:W-:Y:S01]  /*ef50*/  FMUL.FTZ R140, R140, R173.reuse ;  /* 0x000000ad8c8c7220 */ /* 0x080fe20000410000 */
[----:B------:R-:W0:Y:S01]  /*ef60*/  MUFU.TANH R171, R171 ;  /* 0x000000ab00ab7308 */ /* 0x000e220000002400 */
[----:B------:R-:W-:Y:S01]  /*ef70*/  FMNMX.FTZ R20, R158, R20, !PT ;  /* 0x000000149e147209 */ /* 0x000fe20007810000 */
[-C--:B------:R-:W-:Y:S01]  /*ef80*/  FMUL.FTZ R141, R141, R173.reuse ;  /* 0x000000ad8d8d7220 */ /* 0x080fe20000410000 */
[-C--:B------:R-:W-:Y:S01]  /*ef90*/  FMUL.FTZ R144, R144, R173.reuse ;  /* 0x000000ad90907220 */ /* 0x080fe20000410000 */
[-C--:B------:R-:W-:Y:S01]  /*efa0*/  FMUL.FTZ R145, R145, R173.reuse ;  /* 0x000000ad91917220 */ /* 0x080fe20000410000 */
        /* <DEDUP_REMOVED lines=132> */
[----:B------:R-:W-:Y:S01]  /*f7f0*/  FMUL.FTZ R130, R130, R168 ;  /* 0x000000a882827220 */ /* 0x000fe20000410000 */
        /* <DEDUP_REMOVED lines=22> */
[-C--:B------:R-:W-:Y:S01]  /*f960*/  FMUL.FTZ R143, R143, R168.reuse ;  /* 0x000000a88f8f7220 */ /* 0x080fe20000410000 */
[----:B------:R-:W-:Y:S01]  /*f970*/  FADD.FTZ R0, R218, R0 ;  /* 0x00000000da007221 */ /* 0x000fe20000010000 */
[----:B------:R-:W3:Y:S01]  /*f980*/  MUFU.EX2 R171, R171 ;  /* 0x000000ab00ab7308 */ /* 0x000ee20000000800 */
[----:B-1----:R-:W-:Y:S01]  /*f990*/  FADD.FTZ R163, R3, R162 ;  /* 0x000000a203a37221 */ /* 0x002fe20000010000 */
[----:B------:R-:W-:Y:S01]  /*f9a0*/  F2FP.F16.F32.PACK_AB R162, R172, R169 ;  /* 0x000000a9aca2723e */ /* 0x000fe200000000ff */
[----:B------:R-:W-:Y:S01]  /*f9b0*/  FADD.FTZ R0, R180, R0 ;  /* 0x00000000b4007221 */ /* 0x000fe20000010000 */
[-C--:B------:R-:W-:Y:S01]  /*f9c0*/  FMUL.FTZ R146, R146, R168.reuse ;  /* 0x000000a892927220 */ /* 0x080fe20000410000 */
[-C--:B------:R-:W-:Y:S01]  /*f9d0*/  FMUL.FTZ R147, R147, R168.reuse ;  /* 0x000000a893937220 */ /* 0x080fe20000410000 */
[-C--:B------:R-:W-:Y:S01]  /*f9e0*/  FMUL.FTZ R150, R150, R168.reuse ;  /* 0x000000a896967220 */ /* 0x080fe20000410000 */
[----:B------:R-:W-:Y:S01]  /*f9f0*/  FADD.FTZ R0, R181, R0 ;  /* 0x00000000b5007221 */ /* 0x000fe20000010000 */
[----:B------:R-:W1:Y:S01]  /*fa00*/  MUFU.EX2 R174, R174 ;  /* 0x000000ae00ae7308 */ /* 0x000e620000000800 */
[C---:B--2---:R-:W-:Y:S01]  /*fa10*/  FADD.FTZ R164, R170.reuse, R163 ;  /* 0x000000a3aaa47221 */ /* 0x044fe20000010000 */
[----:B------:R-:W-:Y:S01]  /*fa20*/  F2FP.F16.F32.PACK_AB R163, R170, R3 ;  /* 0x00000003aaa3723e */ /* 0x000fe200000000ff */
[----:B------:R-:W-:-:S04]  /*fa30*/  FMUL.FTZ R151, R151, R168 ;  /* 0x000000a897977220 */ /* 0x000fc80000410000 */
[----:B------:R0:W-:Y:S01]  /*fa40*/  STSM.16.M88.4 [R222], R160 ;  /* 0x000000a0de007844 */ /* 0x0001e20000000200 */
[----:B------:R-:W2:Y:S01]  /*fa50*/  MUFU.EX2 R167, R175 ;  /* 0x000000af00a77308 */ /* 0x000ea20000000800 */
[----:B---3--:R-:W-:Y:S01]  /*fa60*/  FADD.FTZ R3, R171, R164 ;  /* 0x000000a4ab037221 */ /* 0x008fe20000010000 */
[----:B------:R-:W-:-:S06]  /*fa70*/  F2FP.F16.F32.PACK_AB R164, R218, R176 ;  /* 0x000000b0daa4723e */ /* 0x000fcc00000000ff */
        /* <DEDUP_REMOVED lines=9> */
.L_x_4814:
[----:B------:R1:W2:Y:S01]  /*fb10*/  SYNCS.PHASECHK.TRANS64.TRYWAIT P1, [R21+URZ+0x28c50], R197 ;  /* 0x028c50c5150075a7 */ /* 0x0002a2000802017f */
[----:B------:R-:W-:Y:S05]  /*fb20*/  @!P0 BRA `(.L_x_4815) ;  /* 0x0000000000048947 */ /* 0x000fea0003800000 */
[----:B------:R-:W-:Y:S01]  /*fb30*/  BPT.TRAP 0x1 ;  /* 0x000000040000795c */ /* 0x000fe20000300000 */
.L_x_4815:
[----:B------:R-:W-:Y:S04]  /*fb40*/  BSSY B1, `(.L_x_4816) ;  /* 0x0000004000017945 */ /* 0x000fe80003800000 */
[----:B--2---:R-:W-:Y:S05]  /*fb50*/  @P1 BRA `(.L_x_4817) ;  /* 0x0000000000081947 */ /* 0x004fea0003800000 */
[----:B------:R-:W2:Y:S02]  /*fb60*/  SYNCS.PHASECHK.TRANS64.TRYWAIT P1, [R21+URZ+0x28c50], R197 ;  /* 0x028c50c5150075a7 */ /* 0x000ea4000802017f */
[----:B--2---:R-:W-:Y:S05]  /*fb70*/  @!P1 BRA `(.L_x_4818) ;  /* 0x000000c400c49947 */ /* 0x004fea0003800000 */
.L_x_4817:
[----:B------:R-:W-:Y:S05]  /*fb80*/  BSYNC B1 ;  /* 0x0000000000017941 */ /* 0x000fea0003800000 */
.L_x_4816:
[----:B------:R-:W-:Y:S01]  /*fb90*/  IMAD R168, R18, 0x1000, R12 ;  /* 0x0000100012a87824 */ /* 0x000fe200078e020c */
[----:B------:R-:W-:Y:S01]  /*fba0*/  MOV R169, 0x40000040 ;  /* 0x4000004000a97802 */ /* 0x000fe20000000f00 */
[----:B------:R-:W-:-:S03]  /*fbb0*/  WARPGROUP.ARRIVE ;  /* 0x00000000000079c5 */ /* 0x000fc60000000000 */
        /* <DEDUP_REMOVED lines=37> */
.L_x_4819:
[C---:B------:R-:W-:Y:S01]  /*fe10*/  ISETP.GT.AND P1, PT, R208.reuse, RZ, PT ;  /* 0x000000ffd000720c */ /* 0x040fe20003f24270 */
[----:B------:R-:W-:Y:S01]  /*fe20*/  VIADD R208, R208, 0xffffffff ;  /* 0xffffffffd0d07836 */ /* 0x000fe20000000000 */
[----:B-12---:R-:W-:Y:S01]  /*fe30*/  IADD3 R21, R21, 0x28c60, RZ ;  /* 0x00028c6015157810 */ /* 0x006fe20007ffe0ff */
[----:B------:R-:W-:Y:S02]  /*fe40*/  IMAD.MOV.U32 R198, RZ, RZ, R20 ;  /* 0x000000ffffc67224 */ /* 0x000fe400078e0014 */
[----:B------:R-:W-:Y:S01]  /*fe50*/  IMAD.MOV.U32 R213, RZ, RZ, R15 ;  /* 0x000000ffffd57224 */ /* 0x000fe200078e000f */
[----:B------:R-:W-:Y:S01]  /*fe60*/  PRMT R21, R187, 0x654, R21 ;  /* 0x00000654bb157816 */ /* 0x000fe20000000015 */
[----:B------:R-:W-:-:S03]  /*fe70*/  IMAD.MOV.U32 R209, RZ, RZ, R18 ;  /* 0x000000ffffd17224 */ /* 0x000fc600078e0012 */
[----:B------:R1:W-:Y:S03]  /*fe80*/  SYNCS.ARRIVE.TRANS64.RED.A1T0 RZ, [R21+URZ], RZ ;  /* 0x000000ff15ff79a7 */ /* 0x0003e6000810043f */
[----:B------:R-:W-:Y:S05]  /*fe90*/  @P1 BRA `(.L_x_4820) ;  /* 0xffffffe0007c1947 */ /* 0x000fea000383ffff */
.L_x_4807:
[----:B------:R-:W-:Y:S05]  /*fea0*/  BSYNC B0 ;  /* 0x0000000000007941 */ /* 0x000fea0003800000 */
.L_x_4806:
[----:B-1----:R-:W2:Y:S04]  /*feb0*/  LDL.LU R21, [R1+0x48] ;  /* 0x0000480001157983 */ /* 0x002ea80000300800 */
[----:B------:R-:W1:Y:S04]  /*fec0*/  SHFL.BFLY PT, R5, R0, 0x2, 0x1f ;  /* 0x0c401f0000057f89 */ /* 0x000e6800000e0000 */
[----:B------:R-:W3:Y:S01]  /*fed0*/  SHFL.BFLY PT, R4, R3, 0x2, 0x1f ;  /* 0x0c401f0003047f89 */ /* 0x000ee200000e0000 */
[----:B-1----:R-:W-:Y:S01]  /*fee0*/  FADD.FTZ R5, R5, R0 ;  /* 0x0000000005057221 */ /* 0x002fe20000010000 */
[----:B------:R-:W-:-:S02]  /*fef0*/  IMAD.MOV.U32 R0, RZ, RZ, -0x800000 ;  /* 0xff800000ff007424 */ /* 0x000fc400078e00ff */
[----:B---3--:R-:W-:Y:S02]  /*ff00*/  FADD.FTZ R4, R4, R3 ;  /* 0x0000000304047221 */ /* 0x008fe40000010000 */
[----:B------:R-:W1:Y:S04]  /*ff10*/  SHFL.BFLY PT, R6, R5, 0x1, 0x1f ;  /* 0x0c201f0005067f89 */ /* 0x000e6800000e0000 */
[----:B------:R-:W3:Y:S01]  /*ff20*/  SHFL.BFLY PT, R7, R4, 0x1, 0x1f ;  /* 0x0c201f0004077f89 */ /* 0x000ee200000e0000 */
[----:B-1----:R-:W-:Y:S01]  /*ff30*/  FADD.FTZ R6, R5, R6 ;  /* 0x0000000605067221 */ /* 0x002fe20000010000 */
[----:B------:R-:W-:Y:S01]  /*ff40*/  IADD3 R5, -R215, RZ, RZ ;  /* 0x000000ffd7057210 */ /* 0x000fe20007ffe1ff */
[----:B---3--:R-:W-:Y:S01]  /*ff50*/  FADD.FTZ R7, R4, R7 ;  /* 0x0000000704077221 */ /* 0x008fe20000010000 */
[----:B------:R-:W-:Y:S08]  /*ff60*/  BAR.ARV 0x8, 0x100 ;  /* 0x0204000000007b1d */ /* 0x000ff00000002000 */
[----:B------:R-:W-:Y:S01]  /*ff70*/  BAR.SYNC.DEFER_BLOCKING 0xf, 0x100 ;  /* 0x03c4000000007b1d */ /* 0x000fe20000010000 */
[----:B------:R-:W-:-:S02]  /*ff80*/  FSETP.NE.FTZ.AND P0, PT, R6, RZ, PT ;  /* 0x000000ff0600720b */ /* 0x000fc40003f15000 */
[----:B------:R-:W-:Y:S02]  /*ff90*/  FSETP.NE.FTZ.AND P1, PT, R7, RZ, PT ;  /* 0x000000ff0700720b */ /* 0x000fe40003f35000 */
[----:B------:R-:W-:Y:S02]  /*ffa0*/  ISETP.NE.AND P2, PT, R192, R5, PT ;  /* 0x00000005c000720c */ /* 0x000fe40003f45270 */
[----:B------:R-:W-:-:S07]  /*ffb0*/  CS2R R4, SRZ ;  /* 0x0000000000047805 */ /* 0x000fce000001ff00 */
[----:B------:R-:W1:Y:S08]  /*ffc0*/  @P0 MUFU.LG2 R8, R6 ;  /* 0x0000000600080308 */ /* 0x000e700000000c00 */
[----:B------:R-:W3:Y:S08]  /*ffd0*/  @P1 MUFU.LG2 R9, R7 ;  /* 0x0000000700091308 */ /* 0x000ef00000000c00 */
[----:B------:R-:W4:Y:S01]  /*ffe0*/  @P0 MUFU.RCP R5, R6 ;  /* 0x0000000600050308 */ /* 0x000f220000001000 */
[----:B-1----:R-:W-:Y:S01]  /*fff0*/  @P0 FMUL.FTZ R3, R8, 0.69314718246459960938 ;  /* 0x3f31721808030820 */ /* 0x002fe20000410000 */
[C---:B------:R-:W-:Y:S01]  /*10000*/  @P0 FMUL.FTZ R8, R14.reuse, 0.69314718246459960938 ;  /* 0x3f3172180e080820 */ /* 0x040fe20000410000 */
[----:B------:R-:W-:-:S03]  /*10010*/  @P1 FMUL.FTZ R14, R14, 0.69314718246459960938 ;  /* 0x3f3172180e0e1820 */ /* 0x000fc60000410000 */
[----:B------:R-:W-:Y:S01]  /*10020*/  @P0 FFMA.FTZ R0, R8, R15, R3 ;  /* 0x0000000f08000223 */ /* 0x000fe20000010003 */
[----:B------:R-:W-:Y:S01]  /*10030*/  IMAD.MOV.U32 R3, RZ, RZ, -0x800000 ;  /* 0xff800000ff037424 */ /* 0x000fe200078e00ff */
[----:B------:R-:W1:Y:S01]  /*10040*/  @P1 MUFU.RCP R4, R7 ;  /* 0x0000000700041308 */ /* 0x000e620000001000 */
[----:B---3--:R-:W-:Y:S01]  /*10050*/  @P1 FMUL.FTZ R9, R9, 0.69314718246459960938 ;  /* 0x3f31721809091820 */ /* 0x008fe20000410000 */
[----:B------:R-:W-:-:S03]  /*10060*/  PLOP3.LUT P0, PT, PT, PT, PT, 0x8, 0x0 ;  /* 0x000000000000781c */ /* 0x000fc60003f0e170 */
[----:B------:R-:W-:Y:S01]  /*10070*/  @P1 FFMA.FTZ R3, R14, R20, R9 ;  /* 0x000000140e031223 */ /* 0x000fe20000010009 */
[C---:B------:R-:W-:Y:S02]  /*10080*/  @!P2 IMAD R9, R18.reuse, 0x40, R193 ;  /* 0x000000401209a824 */ /* 0x040fe400078e02c1 */
[----:B------:R-:W-:Y:S02]  /*10090*/  VIADD R18, R18, 0x1 ;  /* 0x0000000112127836 */ /* 0x000fe40000000000 */
[-C--:B----4-:R-:W-:Y:S01]  /*100a0*/  FMUL.FTZ R154, R28, R5.reuse ;  /* 0x000000051c9a7220 */ /* 0x090fe20000410000 */
[----:B------:R-:W-:Y:S02]  /*100b0*/  @!P2 IMAD R9, R9, 0x4, R2 ;  /* 0x000000040909a824 */ /* 0x000fe400078e0202 */
[-C--:B------:R-:W-:Y:S01]  /*100c0*/  FMUL.FTZ R157, R40, R5.reuse ;  /* 0x00000005289d7220 */ /* 0x080fe20000410000 */
[-C--:B------:R-:W-:Y:S01]  /*100d0*/  FMUL.FTZ R159, R60, R5.reuse ;  /* 0x000000053c9f7220 */ /* 0x080fe20000410000 */
[----:B------:R-:W-:Y:S01]  /*100e0*/  ISETP.NE.AND P1, PT, R18, 0x2, PT ;  /* 0x000000021200780c */ /* 0x000fe20003f25270 */
[-C--:B------:R-:W-:Y:S01]  /*100f0*/  FMUL.FTZ R10, R24, R5.reuse ;  /* 0x00000005180a7220 */ /* 0x080fe20000410000 */
[----:B------:R3:W-:Y:S01]  /*10100*/  @!P2 STS [R9+0x28800], R5 ;  /* 0x028800050900a388 */ /* 0x0007e20000000800 */
[-C--:B------:R-:W-:Y:S01]  /*10110*/  FMUL.FTZ R8, R25, R5.reuse ;  /* 0x0000000519087220 */ /* 0x080fe20000410000 */
[----:B------:R-:W-:Y:S01]  /*10120*/  SEL R2, RZ, 0x1, P1 ;  /* 0x00000001ff027807 */ /* 0x000fe20000800000 */
        /* <DEDUP_REMOVED lines=129> */
.L_x_4733:
[----:B------:R-:W-:Y:S05]  /*10940*/  BSYNC B7 ;  /* 0x0000000000077941 */ /* 0x000fea0003800000 */
.L_x_4731:
[----:B------:R-:W2:Y:S08]  /*10950*/  S2UR UR4, SR_CgaCtaId ;  /* 0x00000000000479c3 */ /* 0x000eb00000008800 */
[----:B------:R-:W-:Y:S01]  /*10960*/  BAR.SYNC.DEFER_BLOCKING 0x5, 0x180 ;  /* 0x0146000000007b1d */ /* 0x000fe20000010000 */
[----:B------:R-:W-:-:S05]  /*10970*/  MOV R2, 0x400 ;  /* 0x0000040000027802 */ /* 0x000fca0000000f00 */
[----:B------:R-:W-:Y:S01]  /*10980*/  BSSY B0, `(.L_x_4821) ;  /* 0x0000323000007945 */ /* 0x000fe20003800000 */
[----:B--2---:R-:W-:-:S05]  /*10990*/  IMAD.U32 R187, RZ, RZ, UR4 ;  /* 0x00000004ffbb7e24 */ /* 0x004fca000f8e00ff */
[----:B------:R-:W-:-:S05]  /*109a0*/  LEA R2, R187, R2, 0x18 ;  /* 0x00000002bb027211 */ /* 0x000fca00078ec0ff */
[----:B-----5:R2:W3:Y:S01]  /*109b0*/  LDS.128 R24, [R2+0x28cd0] ;  /* 0x028cd00002187984 */ /* 0x0204e20000000c00 */
[----:B------:R-:W-:Y:S06]  /*109c0*/  BAR.ARV 0x4, 0x180 ;  /* 0x0106000000007b1d */ /* 0x000fec0000002000 */
[----:B------:R-:W-:Y:S05]  /*109d0*/  @P0 BRA `(.L_x_4822) ;  /* 0x0000002000980947 */ /* 0x000fea0003800000 */
[----:B------:R-:W4:Y:S01]  /*109e0*/  LDL R12, [R1+0x60] ;  /* 0x00006000010c7983 */ /* 0x000f220000100800 */
[----:B------:R-:W0:Y:S01]  /*109f0*/  S2R R45, SR_SWINHI ;  /* 0x00000000002d7919 */ /* 0x000e220000002f00 */
[----:B------:R-:W-:Y:S01]  /*10a00*/  F2FP.F16.F32.PACK_AB R7, R31, R7 ;  /* 0x000000071f07723e */ /* 0x000fe200000000ff */
[----:B------:R-:W-:Y:S01]  /*10a10*/  ULDC.64 UR4, c[0x0][0xc00] ;  /* 0x0003000000047ab9 */ /* 0x000fe20000000a00 */
[----:B------:R-:W-:Y:S01]  /*10a20*/  F2FP.F16.F32.PACK_AB R4, R8, R10 ;  /* 0x0000000a0804723e */ /* 0x000fe200000000ff */
[----:B------:R-:W2:Y:S04]  /*10a30*/  LDL.LU R82, [R1+0x3c] ;  /* 0x00003c0001527983 */ /* 0x000ea80000300800 */
[----:B------:R-:W2:Y:S01]  /*10a40*/  LDL.LU R74, [R1+0x40] ;  /* 0x00004000014a7983 */ /* 0x000ea20000300800 */
[----:B-1----:R-:W-:-:S02]  /*10a50*/  MOV R20, R2 ;  /* 0x0000000200147202 */ /* 0x002fc40000000f00 */
[----:B0-----:R-:W-:Y:S02]  /*10a60*/  MOV R21, R45 ;  /* 0x0000002d00157202 */ /* 0x001fe40000000f00 */
[----:B------:R-:W-:Y:S02]  /*10a70*/  F2FP.F16.F32.PACK_AB R5, R6, R5 ;  /* 0x000000050605723e */ /* 0x000fe400000000ff */
[----:B------:R-:W-:Y:S02]  /*10a80*/  F2FP.F16.F32.PACK_AB R6, R152, R154 ;  /* 0x0000009a9806723e */ /* 0x000fe400000000ff */
[----:B------:R-:W-:Y:S02]  /*10a90*/  F2FP.F16.F32.PACK_AB R8, R14, R32 ;  /* 0x000000200e08723e */ /* 0x000fe400000000ff */
[----:B------:R-:W-:Y:S02]  /*10aa0*/  F2FP.F16.F32.PACK_AB R9, R35, R9 ;  /* 0x000000092309723e */ /* 0x000fe400000000ff */
[----:B------:R-:W-:Y:S01]  /*10ab0*/  F2FP.F16.F32.PACK_AB R11, R39, R11 ;  /* 0x0000000b270b723e */ /* 0x000fe200000000ff */
[----:B------:R-:W0:Y:S01]  /*10ac0*/  S2R R90, SR_TID.X ;  /* 0x00000000005a7919 */ /* 0x000e220000002100 */
        /* <DEDUP_REMOVED lines=12> */
[----:B0-----:R-:W-:-:S05]  /*10b90*/  VIADD R90, R90, 0xffffff80 ;  /* 0xffffff805a5a7836 */ /* 0x001fca0000000000 */
[----:B------:R-:W-:-:S04]  /*10ba0*/  SHF.R.S32.HI R98, RZ, 0x1f, R90 ;  /* 0x0000001fff627819 */ /* 0x000fc8000001145a */
[----:B------:R-:W-:-:S04]  /*10bb0*/  LEA.HI R98, R98, R90, RZ, 0x3 ;  /* 0x0000005a62627211 */ /* 0x000fc800078f18ff */
[----:B------:R-:W-:Y:S01]  /*10bc0*/  SHF.R.S32.HI R98, RZ, 0x3, R98 ;  /* 0x00000003ff627819 */ /* 0x000fe20000011462 */
[----:B------:R-:W-:Y:S01]  /*10bd0*/  IMAD.MOV.U32 R80, RZ, RZ, RZ ;  /* 0x000000ffff507224 */ /* 0x000fe200078e00ff */
[----:B------:R-:W-:Y:S01]  /*10be0*/  BAR.SYNC.DEFER_BLOCKING 0x1, 0x100 ;  /* 0x0044000000007b1d */ /* 0x000fe20000010000 */
[----:B----4-:R-:W-:-:S03]  /*10bf0*/  IMAD.WIDE R44, R12, 0x2, R20 ;  /* 0x000000020c2c7825 */ /* 0x010fc600078e0214 */
[----:B------:R-:W-:Y:S01]  /*10c00*/  LOP3.LUT R49, R44, 0x380, RZ, 0xc0, !PT ;  /* 0x000003802c317812 */ /* 0x000fe200078ec0ff */
[----:B------:R-:W-:-:S03]  /*10c10*/  IMAD.MOV.U32 R31, RZ, RZ, R45 ;  /* 0x000000ffff1f7224 */ /* 0x000fc600078e002d */
[----:B------:R-:W-:-:S04]  /*10c20*/  SHF.R.U64 R49, R49, 0x3, RZ ;  /* 0x0000000331317819 */ /* 0x000fc800000012ff */
[----:B------:R-:W-:-:S04]  /*10c30*/  LOP3.LUT R30, R49, R44, RZ, 0x3c, !PT ;  /* 0x0000002c311e7212 */ /* 0x000fc800078e3cff */
[----:B------:R-:W-:Y:S02]  /*10c40*/  MOV R30, R30 ;  /* 0x0000001e001e7202 */ /* 0x000fe40000000f00 */
[----:B------:R-:W-:-:S04]  /*10c50*/  IADD3 R31, P0, R44, 0x20, RZ ;  /* 0x000000202c1f7810 */ /* 0x000fc80007f1e0ff */
[----:B------:R-:W-:Y:S01]  /*10c60*/  LOP3.LUT R10, R31, 0x380, RZ, 0xc0, !PT ;  /* 0x000003801f0a7812 */ /* 0x000fe200078ec0ff */
[----:B------:R0:W-:Y:S03]  /*10c70*/  STSM.16.M88.4 [R30], R4 ;  /* 0x000000041e007844 */ /* 0x0001e60000000200 */
[----:B------:R-:W-:-:S04]  /*10c80*/  SHF.R.U64 R10, R10, 0x3, RZ ;  /* 0x000000030a0a7819 */ /* 0x000fc800000012ff */
[----:B0-----:R-:W-:Y:S02]  /*10c90*/  LOP3.LUT R4, R10, R31, RZ, 0x3c, !PT ;  /* 0x0000001f0a047212 */ /* 0x001fe400078e3cff */
[----:B------:R-:W-:-:S04]  /*10ca0*/  IADD3.X R5, RZ, R45, RZ, P0, !PT ;  /* 0x0000002dff057210 */ /* 0x000fc800007fe4ff */
[----:B------:R-:W-:Y:S02]  /*10cb0*/  MOV R12, R4 ;  /* 0x00000004000c7202 */ /* 0x000fe40000000f00 */
[----:B------:R-:W-:-:S04]  /*10cc0*/  IADD3 R5, P0, R44, 0x40, RZ ;  /* 0x000000402c057810 */ /* 0x000fc80007f1e0ff */
[----:B------:R-:W-:Y:S02]  /*10cd0*/  LOP3.LUT R4, R5, 0x380, RZ, 0xc0, !PT ;  /* 0x0000038005047812 */ /* 0x000fe400078ec0ff */
[----:B------:R-:W-:Y:S02]  /*10ce0*/  IADD3 R6, P4, R44, 0x60, RZ ;  /* 0x000000602c067810 */ /* 0x000fe40007f9e0ff */
[----:B------:R-:W-:-:S04]  /*10cf0*/  SHF.R.U64 R4, R4, 0x3, RZ ;  /* 0x0000000304047819 */ /* 0x000fc800000012ff */
[----:B------:R-:W-:Y:S02]  /*10d00*/  LOP3.LUT R4, R4, R5, RZ, 0x3c, !PT ;  /* 0x0000000504047212 */ /* 0x000fe400078e3cff */
[----:B------:R-:W-:Y:S02]  /*10d10*/  LOP3.LUT R5, R6, 0x380, RZ, 0xc0, !PT ;  /* 0x0000038006057812 */ /* 0x000fe400078ec0ff */
[----:B------:R-:W-:Y:S02]  /*10d20*/  F2FP.F16.F32.PACK_AB R10, R28, R36 ;  /* 0x000000241c0a723e */ /* 0x000fe400000000ff */
[----:B------:R-:W-:Y:S02]  /*10d30*/  SHF.R.U64 R5, R5, 0x3, RZ ;  /* 0x0000000305057819 */ /* 0x000fe400000012ff */
[----:B------:R-:W-:Y:S01]  /*10d40*/  IADD3 R14, P5, R44, 0x2000, RZ ;  /* 0x000020002c0e7810 */ /* 0x000fe20007fbe0ff */
[----:B------:R0:W-:Y:S03]  /*10d50*/  STSM.16.M88.4 [R12], R8 ;  /* 0x000000080c007844 */ /* 0x0001e60000000200 */
[----:B------:R-:W-:-:S04]  /*10d60*/  LOP3.LUT R7, R14, 0x380, RZ, 0xc0, !PT ;  /* 0x000003800e077812 */ /* 0x000fc800078ec0ff */
[----:B------:R-:W-:Y:S02]  /*10d70*/  SHF.R.U64 R7, R7, 0x3, RZ ;  /* 0x0000000307077819 */ /* 0x000fe400000012ff */
[----:B0-----:R-:W-:Y:S01]  /*10d80*/  LOP3.LUT R8, R5, R6, RZ, 0x3c, !PT ;  /* 0x0000000605087212 */ /* 0x001fe200078e3cff */
[----:B------:R-:W-:Y:S01]  /*10d90*/  IMAD.X R5, RZ, RZ, R45, P0 ;  /* 0x000000ffff057224 */ /* 0x000fe200000e062d */
[----:B------:R-:W-:-:S04]  /*10da0*/  IADD3 R57, P0, R44, 0x2040, RZ ;  /* 0x000020402c397810 */ /* 0x000fc80007f1e0ff */
[----:B------:R-:W-:Y:S02]  /*10db0*/  LOP3.LUT R56, R57, 0x380, RZ, 0xc0, !PT ;  /* 0x0000038039387812 */ /* 0x000fe400078ec0ff */
[----:B------:R-:W-:Y:S02]  /*10dc0*/  LOP3.LUT R10, R7, R14, RZ, 0x3c, !PT ;  /* 0x0000000e070a7212 */ /* 0x000fe400078e3cff */
[----:B------:R-:W-:Y:S02]  /*10dd0*/  MOV R9, R4 ;  /* 0x0000000400097202 */ /* 0x000fe40000000f00 */
[----:B------:R-:W-:Y:S02]  /*10de0*/  F2FP.F16.F32.PACK_AB R4, R155, R157 ;  /* 0x0000009d9b04723e */ /* 0x000fe400000000ff */
[----:B------:R-:W-:Y:S02]  /*10df0*/  IADD3 R31, P6, R44, 0x2020, RZ ;  /* 0x000020202c1f7810 */ /* 0x000fe40007fde0ff */
[----:B------:R-:W-:-:S02]  /*10e00*/  F2FP.F16.F32.PACK_AB R5, R43, R42 ;  /* 0x0000002a2b05723e */ /* 0x000fc400000000ff */
[----:B------:R-:W-:Y:S02]  /*10e10*/  F2FP.F16.F32.PACK_AB R6, R153, R156 ;  /* 0x0000009c9906723e */ /* 0x000fe400000000ff */
[----:B------:R-:W-:Y:S02]  /*10e20*/  F2FP.F16.F32.PACK_AB R7, R47, R46 ;  /* 0x0000002e2f07723e */ /* 0x000fe400000000ff */
[----:B------:R-:W-:Y:S02]  /*10e30*/  SHF.R.U64 R56, R56, 0x3, RZ ;  /* 0x0000000338387819 */ /* 0x000fe400000012ff */
[C---:B------:R-:W-:Y:S02]  /*10e40*/  IADD3 R53, P1, R44.reuse, 0x2060, RZ ;  /* 0x000020602c357810 */ /* 0x040fe40007f3e0ff */
[----:B------:R-:W-:Y:S01]  /*10e50*/  IADD3 R49, P2, R44, 0x4000, RZ ;  /* 0x000040002c317810 */ /* 0x000fe20007f5e0ff */
[----:B------:R0:W-:Y:S01]  /*10e60*/  STSM.16.M88.4 [R9], R4 ;  /* 0x0000000409007844 */ /* 0x0001e20000000200 */
[----:B------:R-:W-:-:S02]  /*10e70*/  LOP3.LUT R30, R31, 0x380, RZ, 0xc0, !PT ;  /* 0x000003801f1e7812 */ /* 0x000fc400078ec0ff */
[----:B------:R-:W-:Y:S01]  /*10e80*/  LOP3.LUT R56, R56, R57, RZ, 0x3c, !PT ;  /* 0x0000003938387212 */ /* 0x000fe200078e3cff */
[----:B------:R-:W-:Y:S01]  /*10e90*/  IMAD.X R57, RZ, RZ, R45, P0 ;  /* 0x000000ffff397224 */ /* 0x000fe200000e062d */
[----:B------:R-:W-:Y:S02]  /*10ea0*/  LOP3.LUT R52, R53, 0x380, RZ, 0xc0, !PT ;  /* 0x0000038035347812 */ /* 0x000fe400078ec0ff */
[----:B------:R-:W-:Y:S02]  /*10eb0*/  LOP3.LUT R48, R49, 0x380, RZ, 0xc0, !PT ;  /* 0x0000038031307812 */ /* 0x000fe400078ec0ff */
[----:B------:R-:W-:Y:S02]  /*10ec0*/  SHF.R.U64 R30, R30, 0x3, RZ ;  /* 0x000000031e1e7819 */ /* 0x000fe400000012ff */
[----:B------:R-:W-:Y:S02]  /*10ed0*/  SHF.R.U64 R52, R52, 0x3, RZ ;  /* 0x0000000334347819 */ /* 0x000fe400000012ff */
[----:B------:R-:W-:-:S02]  /*10ee0*/  SHF.R.U64 R48, R48, 0x3, RZ ;  /* 0x0000000330307819 */ /* 0x000fc400000012ff */
[----:B0-----:R-:W-:Y:S01]  /*10ef0*/  IADD3 R7, P0, R44, 0x6020, RZ ;  /* 0x000060202c077810 */ /* 0x001fe20007f1e0ff */
[--C-:B------:R-:W-:Y:S01]  /*10f00*/  IMAD.X R9, RZ, RZ, R45.reuse, P4 ;  /* 0x000000ffff097224 */ /* 0x100fe200020e062d */
[----:B------:R-:W-:Y:S02]  /*10f10*/  LOP3.LUT R30, R30, R31, RZ, 0x3c, !PT ;  /* 0x0000001f1e1e7212 */ /* 0x000fe400078e3cff */
[----:B------:R-:W-:Y:S01]  /*10f20*/  LOP3.LUT R6, R7, 0x380, RZ, 0xc0, !PT ;  /* 0x0000038007067812 */ /* 0x000fe200078ec0ff */
        /* <DEDUP_REMOVED lines=8> */
[----:B------:R-:W-:Y:S02]  /*10fb0*/  IADD3 R39, P6, R44, 0x6000, RZ ;  /* 0x000060002c277810 */ /* 0x000fe40007fde0ff */
[----:B------:R-:W-:Y:S02]  /*10fc0*/  SHF.R.U64 R6, R6, 0x3, RZ ;  /* 0x0000000306067819 */ /* 0x000fe400000012ff */
[----:B------:R-:W-:Y:S02]  /*10fd0*/  IADD3 R4, P1, R44, 0x6040, RZ ;  /* 0x000060402c047810 */ /* 0x000fe40007f3e0ff */
[----:B------:R-:W-:-:S02]  /*10fe0*/  IADD3.X R49, RZ, R45, RZ, P2, !PT ;  /* 0x0000002dff317210 */ /* 0x000fc400017fe4ff */
[----:B------:R-:W-:Y:S02]  /*10ff0*/  IADD3 R44, P2, R44, 0x6060, RZ ;  /* 0x000060602c2c7810 */ /* 0x000fe40007f5e0ff */
[----:B------:R-:W-:Y:S02]  /*11000*/  LOP3.LUT R46, R47, 0x380, RZ, 0xc0, !PT ;  /* 0x000003802f2e7812 */ /* 0x000fe400078ec0ff */
[----:B------:R-:W-:Y:S02]  /*11010*/  LOP3.LUT R6, R6, R7, RZ, 0x3c, !PT ;  /* 0x0000000706067212 */ /* 0x000fe400078e3cff */
[----:B------:R-:W-:Y:S02]  /*11020*/  LOP3.LUT R7, R4, 0x380, RZ, 0xc0, !PT ;  /* 0x0000038004077812 */ /* 0x000fe400078ec0ff */
[----:B------:R-:W-:Y:S02]  /*11030*/  LOP3.LUT R5, R44, 0x380, RZ, 0xc0, !PT ;  /* 0x000003802c057812 */ /* 0x000fe400078ec0ff */
[----:B------:R-:W-:-:S02]  /*11040*/  SHF.R.U64 R46, R46, 0x3, RZ ;  /* 0x000000032e2e7819 */ /* 0x000fc400000012ff */
[----:B------:R-:W-:Y:S02]  /*11050*/  SHF.R.U64 R7, R7, 0x3, RZ ;  /* 0x0000000307077819 */ /* 0x000fe400000012ff */
[----:B------:R-:W-:Y:S02]  /*11060*/  SHF.R.U64 R5, R5, 0x3, RZ ;  /* 0x0000000305057819 */ /* 0x000fe400000012ff */
[----:B------:R-:W-:Y:S02]  /*11070*/  LOP3.LUT R34, R35, 0x380, RZ, 0xc0, !PT ;  /* 0x0000038023227812 */ /* 0x000fe400078ec0ff */
[----:B------:R-:W-:Y:S02]  /*11080*/  LOP3.LUT R38, R39, 0x380, RZ, 0xc0, !PT ;  /* 0x0000038027267812 */ /* 0x000fe400078ec0ff */
[----:B------:R-:W-:Y:S02]  /*11090*/  LOP3.LUT R42, R43, 0x380, RZ, 0xc0, !PT ;  /* 0x000003802b2a7812 */ /* 0x000fe400078ec0ff */
[----:B------:R-:W-:Y:S01]  /*110a0*/  LOP3.LUT R46, R46, R47, RZ, 0x3c, !PT ;  /* 0x0000002f2e2e7212 */ /* 0x000fe200078e3cff */
[--C-:B------:R-:W-:Y:S01]  /*110b0*/  IMAD.X R47, RZ, RZ, R45.reuse, P4 ;  /* 0x000000ffff2f7224 */ /* 0x100fe200020e062d */
[----:B------:R-:W-:Y:S01]  /*110c0*/  LOP3.LUT R4, R7, R4, RZ, 0x3c, !PT ;  /* 0x0000000407047212 */ /* 0x000fe200078e3cff */
[--C-:B------:R-:W-:Y:S01]  /*110d0*/  IMAD.X R7, RZ, RZ, R45.reuse, P0 ;  /* 0x000000ffff077224 */ /* 0x100fe200000e062d */
[----:B------:R-:W-:Y:S01]  /*110e0*/  LOP3.LUT R44, R5, R44, RZ, 0x3c, !PT ;  /* 0x0000002c052c7212 */ /* 0x000fe200078e3cff */
[----:B------:R-:W-:Y:S01]  /*110f0*/  IMAD.X R5, RZ, RZ, R45, P1 ;  /* 0x000000ffff057224 */ /* 0x000fe200008e062d */
[----:B------:R-:W-:-:S02]  /*11100*/  SHF.R.U64 R34, R34, 0x3, RZ ;  /* 0x0000000322227819 */ /* 0x000fc400000012ff */
[----:B------:R-:W-:Y:S02]  /*11110*/  SHF.R.U64 R38, R38, 0x3, RZ ;  /* 0x0000000326267819 */ /* 0x000fe400000012ff */
[----:B------:R-:W-:Y:S02]  /*11120*/  SHF.R.U64 R42, R42, 0x3, RZ ;  /* 0x000000032a2a7819 */ /* 0x000fe400000012ff */
[----:B------:R-:W-:Y:S01]  /*11130*/  LOP3.LUT R34, R34, R35, RZ, 0x3c, !PT ;  /* 0x0000002322227212 */ /* 0x000fe200078e3cff */
[--C-:B------:R-:W-:Y:S01]  /*11140*/  IMAD.X R35, RZ, RZ, R45.reuse, P3 ;  /* 0x000000ffff237224 */ /* 0x100fe200018e062d */
[----:B------:R-:W-:Y:S02]  /*11150*/  MOV R47, R46 ;  /* 0x0000002e002f7202 */ /* 0x000fe40000000f00 */
[----:B------:R-:W-:Y:S01]  /*11160*/  LOP3.LUT R38, R38, R39, RZ, 0x3c, !PT ;  /* 0x0000002726267212 */ /* 0x000fe200078e3cff */
[----:B------:R-:W-:Y:S01]  /*11170*/  IMAD.X R39, RZ, RZ, R45, P6 ;  /* 0x000000ffff277224 */ /* 0x000fe200030e062d */
[----:B---3--:R-:W-:-:S02]  /*11180*/  MOV R24, R6 ;  /* 0x0000000600187202 */ /* 0x008fc40000000f00 */
[----:B------:R-:W-:Y:S02]  /*11190*/  MOV R46, R4 ;  /* 0x00000004002e7202 */ /* 0x000fe40000000f00 */
[----:B------:R-:W-:Y:S01]  /*111a0*/  LOP3.LUT R42, R42, R43, RZ, 0x3c, !PT ;  /* 0x0000002b2a2a7212 */ /* 0x000fe200078e3cff */
[----:B------:R-:W-:Y:S01]  /*111b0*/  IMAD.X R43, RZ, RZ, R45, P5 ;  /* 0x000000ffff2b7224 */ /* 0x000fe200028e062d */
[----:B------:R-:W-:Y:S02]  /*111c0*/  MOV R36, R8 ;  /* 0x0000000800247202 */ /* 0x000fe40000000f00 */
[----:B------:R-:W-:Y:S02]  /*111d0*/  F2FP.F16.F32.PACK_AB R4, R162, R164 ;  /* 0x000000a4a204723e */ /* 0x000fe400000000ff */
[----:B------:R-:W-:Y:S02]  /*111e0*/  F2FP.F16.F32.PACK_AB R5, R51, R50 ;  /* 0x000000323305723e */ /* 0x000fe400000000ff */
[----:B------:R-:W-:-:S02]  /*111f0*/  F2FP.F16.F32.PACK_AB R6, R160, R163 ;  /* 0x000000a3a006723e */ /* 0x000fc400000000ff */
[----:B------:R-:W-:Y:S02]  /*11200*/  F2FP.F16.F32.PACK_AB R7, R55, R54 ;  /* 0x000000363707723e */ /* 0x000fe400000000ff */
[----:B------:R-:W-:Y:S02]  /*11210*/  MOV R66, R10 ;  /* 0x0000000a00427202 */ /* 0x000fe40000000f00 */
[----:B------:R-:W-:Y:S02]  /*11220*/  F2FP.F16.F32.PACK_AB R8, R158, R161 ;  /* 0x000000a19e08723e */ /* 0x000fe400000000ff */
[----:B------:R-:W-:Y:S02]  /*11230*/  F2FP.F16.F32.PACK_AB R9, R59, R58 ;  /* 0x0000003a3b09723e */ /* 0x000fe400000000ff */
[----:B------:R-:W-:Y:S02]  /*11240*/  F2FP.F16.F32.PACK_AB R10, R61, R159 ;  /* 0x0000009f3d0a723e */ /* 0x000fe400000000ff */
[----:B------:R-:W-:-:S02]  /*11250*/  F2FP.F16.F32.PACK_AB R11, R63, R62 ;  /* 0x0000003e3f0b723e */ /* 0x000fc400000000ff */
[----:B------:R-:W-:Y:S02]  /*11260*/  MOV R70, R30 ;  /* 0x0000001e00467202 */ /* 0x000fe40000000f00 */
[----:B------:R-:W-:Y:S02]  /*11270*/  MOV R56, R56 ;  /* 0x0000003800387202 */ /* 0x000fe40000000f00 */
[----:B------:R-:W-:Y:S02]  /*11280*/  MOV R48, R48 ;  /* 0x0000003000307202 */ /* 0x000fe40000000f00 */
[----:B------:R-:W-:Y:S02]  /*11290*/  F2FP.F16.F32.PACK_AB R12, R65, R64 ;  /* 0x00000040410c723e */ /* 0x000fe400000000ff */
[----:B------:R-:W-:Y:S01]  /*112a0*/  F2FP.F16.F32.PACK_AB R14, R69, R68 ;  /* 0x00000044450e723e */ /* 0x000fe200000000ff */
[----:B------:R0:W-:Y:S01]  /*112b0*/  STSM.16.M88.4 [R36], R4 ;  /* 0x0000000424007844 */ /* 0x0001e20000000200 */
[----:B------:R-:W-:-:S02]  /*112c0*/  MOV R57, R52 ;  /* 0x0000003400397202 */ /* 0x000fc40000000f00 */
[----:B------:R-:W-:Y:S02]  /*112d0*/  MOV R49, R34 ;  /* 0x0000002200317202 */ /* 0x000fe40000000f00 */
[----:B------:R-:W-:Y:S02]  /*112e0*/  F2FP.F16.F32.PACK_AB R28, R73, R72 ;  /* 0x00000048491c723e */ /* 0x000fe400000000ff */
[----:B------:R-:W-:Y:S02]  /*112f0*/  F2FP.F16.F32.PACK_AB R30, R77, R76 ;  /* 0x0000004c4d1e723e */ /* 0x000fe400000000ff */
[----:B------:R-:W-:Y:S02]  /*11300*/  F2FP.F16.F32.PACK_AB R31, R79, R78 ;  /* 0x0000004e4f1f723e */ /* 0x000fe400000000ff */
[----:B------:R-:W-:Y:S02]  /*11310*/  MOV R53, R38 ;  /* 0x0000002600357202 */ /* 0x000fe40000000f00 */
[----:B------:R-:W-:-:S02]  /*11320*/  F2FP.F16.F32.PACK_AB R34, R85, R84 ;  /* 0x000000545522723e */ /* 0x000fc400000000ff */
[----:B------:R-:W-:Y:S01]  /*11330*/  F2FP.F16.F32.PACK_AB R35, R87, R86 ;  /* 0x000000565723723e */ /* 0x000fe200000000ff */
[----:B------:R1:W-:Y:S01]  /*11340*/  STSM.16.M88.4 [R66], R8 ;  /* 0x0000000842007844 */ /* 0x0003e20000000200 */
[----:B------:R-:W-:Y:S02]  /*11350*/  MOV R52, R42 ;  /* 0x0000002a00347202 */ /* 0x000fe40000000f00 */
[----:B0-----:R-:W-:Y:S02]  /*11360*/  F2FP.F16.F32.PACK_AB R36, R89, R88 ;  /* 0x000000585924723e */ /* 0x001fe400000000ff */
[----:B------:R-:W-:Y:S02]  /*11370*/  F2FP.F16.F32.PACK_AB R38, R93, R92 ;  /* 0x0000005c5d26723e */ /* 0x000fe400000000ff */
[----:B------:R-:W-:Y:S01]  /*11380*/  F2FP.F16.F32.PACK_AB R39, R95, R94 ;  /* 0x0000005e5f27723e */ /* 0x000fe200000000ff */
[----:B------:R0:W-:Y:S01]  /*11390*/  STSM.16.M88.4 [R70], R12 ;  /* 0x0000000c46007844 */ /* 0x0001e20000000200 */
[----:B------:R-:W-:-:S02]  /*113a0*/  F2FP.F16.F32.PACK_AB R42, R101, R100 ;  /* 0x00000064652a723e */ /* 0x000fc400000000ff */
[----:B------:R-:W-:Y:S01]  /*113b0*/  F2FP.F16.F32.PACK_AB R43, R103, R102 ;  /* 0x00000066672b723e */ /* 0x000fe200000000ff */
[----:B------:R3:W-:Y:S01]  /*113c0*/  STSM.16.M88.4 [R56], R28 ;  /* 0x0000001c38007844 */ /* 0x0007e20000000200 */
[----:B------:R-:W-:Y:S02]  /*113d0*/  F2FP.F16.F32.PACK_AB R4, R105, R104 ;  /* 0x000000686904723e */ /* 0x000fe400000000ff */
[----:B------:R-:W-:Y:S02]  /*113e0*/  F2FP.F16.F32.PACK_AB R5, R107, R106 ;  /* 0x0000006a6b05723e */ /* 0x000fe400000000ff */
[----:B------:R-:W-:Y:S02]  /*113f0*/  F2FP.F16.F32.PACK_AB R6, R109, R108 ;  /* 0x0000006c6d06723e */ /* 0x000fe400000000ff */
[----:B------:R-:W-:Y:S01]  /*11400*/  F2FP.F16.F32.PACK_AB R7, R111, R110 ;  /* 0x0000006e6f07723e */ /* 0x000fe200000000ff */
[----:B------:R-:W-:Y:S01]  /*11410*/  STSM.16.M88.4 [R57], R32 ;  /* 0x0000002039007844 */ /* 0x000fe20000000200 */
[----:B------:R-:W-:-:S03]  /*11420*/  IADD3.X R45, RZ, R45, RZ, P2, !PT ;  /* 0x0000002dff2d7210 */ /* 0x000fc600017fe4ff */
[----:B------:R-:W-:Y:S01]  /*11430*/  STSM.16.M88.4 [R48], R36 ;  /* 0x0000002430007844 */ /* 0x000fe20000000200 */
[----:B-1----:R-:W-:Y:S02]  /*11440*/  F2FP.F16.F32.PACK_AB R8, R113, R112 ;  /* 0x000000707108723e */ /* 0x002fe400000000ff */
[----:B------:R-:W-:Y:S01]  /*11450*/  F2FP.F16.F32.PACK_AB R9, R115, R114 ;  /* 0x000000727309723e */ /* 0x000fe200000000ff */
[----:B------:R-:W-:Y:S01]  /*11460*/  STSM.16.M88.4 [R49], R40 ;  /* 0x0000002831007844 */ /* 0x000fe20000000200 */
[----:B------:R-:W-:Y:S02]  /*11470*/  F2FP.F16.F32.PACK_AB R10, R117, R116 ;  /* 0x00000074750a723e */ /* 0x000fe400000000ff */
[----:B------:R-:W-:Y:S01]  /*11480*/  F2FP.F16.F32.PACK_AB R11, R119, R118 ;  /* 0x00000076770b723e */ /* 0x000fe200000000ff */
[----:B------:R2:W-:Y:S01]  /*11490*/  STSM.16.M88.4 [R47], R4 ;  /* 0x000000042f007844 */ /* 0x0005e20000000200 */
[----:B0-----:R-:W-:Y:S02]  /*114a0*/  F2FP.F16.F32.PACK_AB R12, R121, R120 ;  /* 0x00000078790c723e */ /* 0x001fe400000000ff */
[----:B------:R-:W-:-:S02]  /*114b0*/  F2FP.F16.F32.PACK_AB R13, R123, R122 ;  /* 0x0000007a7b0d723e */ /* 0x000fc400000000ff */
[----:B------:R-:W-:Y:S02]  /*114c0*/  F2FP.F16.F32.PACK_AB R14, R125, R124 ;  /* 0x0000007c7d0e723e */ /* 0x000fe400000000ff */
[----:B------:R-:W-:Y:S02]  /*114d0*/  F2FP.F16.F32.PACK_AB R15, R127, R126 ;  /* 0x0000007e7f0f723e */ /* 0x000fe400000000ff */
[----:B------:R-:W-:Y:S02]  /*114e0*/  ISETP.NE.U32.AND P0, PT, RZ, UR4, PT ;  /* 0x00000004ff007c0c */ /* 0x000fe4000bf05070 */
[----:B---3--:R-:W-:Y:S02]  /*114f0*/  F2FP.F16.F32.PACK_AB R28, R129, R128 ;  /* 0x00000080811c723e */ /* 0x008fe400000000ff */
[----:B------:R-:W-:Y:S02]  /*11500*/  F2FP.F16.F32.PACK_AB R29, R131, R130 ;  /* 0x00000082831d723e */ /* 0x000fe400000000ff */
[----:B------:R-:W-:-:S02]  /*11510*/  F2FP.F16.F32.PACK_AB R30, R133, R132 ;  /* 0x00000084851e723e */ /* 0x000fc400000000ff */
[----:B--2---:R-:W-:Y:S02]  /*11520*/  IADD3 R4, P1, R82, UR4, RZ ;  /* 0x0000000452047c10 */ /* 0x004fe4000ff3e0ff */
[----:B------:R-:W-:Y:S02]  /*11530*/  F2FP.F16.F32.PACK_AB R31, R135, R134 ;  /* 0x00000086871f723e */ /* 0x000fe400000000ff */
[----:B------:R-:W-:Y:S02]  /*11540*/  F2FP.F16.F32.PACK_AB R32, R137, R136 ;  /* 0x000000888920723e */ /* 0x000fe400000000ff */
[----:B------:R-:W-:Y:S02]  /*11550*/  F2FP.F16.F32.PACK_AB R33, R139, R138 ;  /* 0x0000008a8b21723e */ /* 0x000fe400000000ff */
[----:B------:R-:W-:Y:S02]  /*11560*/  F2FP.F16.F32.PACK_AB R34, R141, R140 ;  /* 0x0000008c8d22723e */ /* 0x000fe400000000ff */
[----:B------:R-:W-:Y:S01]  /*11570*/  F2FP.F16.F32.PACK_AB R35, R143, R142 ;  /* 0x0000008e8f23723e */ /* 0x000fe200000000ff */
[----:B------:R-:W-:Y:S01]  /*11580*/  STSM.16.M88.4 [R52], R8 ;  /* 0x0000000834007844 */ /* 0x000fe20000000200 */
[----:B------:R-:W-:-:S02]  /*11590*/  MOV R44, R44 ;  /* 0x0000002c002c7202 */ /* 0x000fc40000000f00 */
[----:B------:R-:W-:Y:S01]  /*115a0*/  ISETP.NE.AND.EX P0, PT, RZ, UR5, PT, P0 ;  /* 0x00000005ff007c0c */ /* 0x000fe2000bf05300 */
[----:B------:R-:W-:Y:S01]  /*115b0*/  STSM.16.M88.4 [R53], R12 ;  /* 0x0000000c35007844 */ /* 0x000fe20000000200 */
[----:B------:R-:W-:Y:S01]  /*115c0*/  IADD3.X R5, R74, UR5, RZ, P1, !PT ;  /* 0x000000054a057c10 */ /* 0x000fe20008ffe4ff */
[----:B------:R-:W-:Y:S02]  /*115d0*/  ULDC.64 UR4, c[0x0][0xc08] ;  /* 0x0003020000047ab9 */ /* 0x000fe40000000a00 */
[----:B------:R0:W-:Y:S01]  /*115e0*/  STSM.16.M88.4 [R24], R28 ;  /* 0x0000001c18007844 */ /* 0x0001e20000000200 */
[----:B------:R-:W-:-:S03]  /*115f0*/  ISETP.NE.U32.AND P6, PT, RZ, UR4, PT ;  /* 0x00000004ff007c0c */ /* 0x000fc6000bfc5070 */
[----:B------:R1:W-:Y:S01]  /*11600*/  STSM.16.M88.4 [R46], R32 ;  /* 0x000000202e007844 */ /* 0x0003e20000000200 */
[----:B------:R-:W-:-:S03]  /*11610*/  ISETP.NE.AND.EX P6, PT, RZ, UR5, PT, P6 ;  /* 0x00000005ff007c0c */ /* 0x000fc6000bfc5360 */
[----:B------:R2:W-:Y:S01]  /*11620*/  STSM.16.M88.4 [R44], R144 ;  /* 0x000000902c007844 */ /* 0x0005e20000000200 */
[----:B------:R-:W-:Y:S01]  /*11630*/  BAR.SYNC.DEFER_BLOCKING 0x1, 0x100 ;  /* 0x0044000000007b1d */ /* 0x000fe20000010000 */
[----:B------:R-:W-:-:S08]  /*11640*/  IMAD R7, R98, 0x40, R196 ;  /* 0x0000004062077824 */ /* 0x000fd000078e02c4 */
[----:B------:R-:W-:Y:S01]  /*11650*/  @P6 IADD3 R6, P4, R82, UR4, RZ ;  /* 0x0000000452066c10 */ /* 0x000fe2000ff9e0ff */
[----:B------:R-:W-:Y:S01]  /*11660*/  ULDC UR4, c[0x0][0xa88] ;  /* 0x0002a20000047ab9 */ /* 0x000fe20000000800 */
[----:B------:R-:W-:Y:S02]  /*11670*/  IMAD.WIDE R20, R7, 0x2, R20 ;  /* 0x0000000207147825 */ /* 0x000fe400078e0214 */
[----:B------:R-:W-:Y:S02]  /*11680*/  @P6 IADD3.X R7, R74, UR5, RZ, P4, !PT ;  /* 0x000000054a076c10 */ /* 0x000fe4000a7fe4ff */
[----:B0-----:R-:W-:Y:S01]  /*11690*/  IMAD.U32 R24, RZ, RZ, UR4 ;  /* 0x00000004ff187e24 */ /* 0x001fe2000f8e00ff */
[----:B------:R0:W5:Y:S05]  /*116a0*/  @P0 LDG.E R80, desc[UR40][R4.64] ;  /* 0x0000002804500981 */ /* 0x00016a000c1e1900 */
[----:B------:R0:W5:Y:S01]  /*116b0*/  @P6 LDG.E R24, desc[UR40][R6.64] ;  /* 0x0000002806186981 */ /* 0x000162000c1e1900 */
[----:B------:R-:W-:-:S02]  /*116c0*/  IADD3 R9, P1, R20, 0x1000, RZ ;  /* 0x0000100014097810 */ /* 0x000fc40007f3e0ff */
[C---:B------:R-:W-:Y:S02]  /*116d0*/  IADD3 R13, P2, R20.reuse, 0x2000, RZ ;  /* 0x00002000140d7810 */ /* 0x040fe40007f5e0ff */
[C---:B------:R-:W-:Y:S02]  /*116e0*/  IADD3 R29, P3, R20.reuse, 0x3000, RZ ;  /* 0x00003000141d7810 */ /* 0x040fe40007f7e0ff */
[----:B-1----:R-:W-:Y:S02]  /*116f0*/  IADD3 R33, P4, R20, 0x4000, RZ ;  /* 0x0000400014217810 */ /* 0x002fe40007f9e0ff */
        /* <DEDUP_REMOVED lines=8> */
[----:B------:R-:W-:-:S02]  /*11780*/  IADD3 R37, P5, R20, 0x5000, RZ ;  /* 0x0000500014257810 */ /* 0x000fc40007fbe0ff */
[----:B------:R-:W-:Y:S01]  /*11790*/  LOP3.LUT R8, R8, R9, RZ, 0x3c, !PT ;  /* 0x0000000908087212 */ /* 0x000fe200078e3cff */
[--C-:B------:R-:W-:Y:S01]  /*117a0*/  IMAD.X R9, RZ, RZ, R21.reuse, P1 ;  /* 0x000000ffff097224 */ /* 0x100fe200008e0615 */
[----:B------:R-:W-:Y:S01]  /*117b0*/  LOP3.LUT R12, R12, R13, RZ, 0x3c, !PT ;  /* 0x0000000d0c0c7212 */ /* 0x000fe200078e3cff */
[--C-:B------:R-:W-:Y:S01]  /*117c0*/  IMAD.X R13, RZ, RZ, R21.reuse, P2 ;  /* 0x000000ffff0d7224 */ /* 0x100fe200010e0615 */
[----:B------:R-:W-:Y:S01]  /*117d0*/  LOP3.LUT R28, R28, R29, RZ, 0x3c, !PT ;  /* 0x0000001d1c1c7212 */ /* 0x000fe200078e3cff */
[----:B------:R-:W-:Y:S01]  /*117e0*/  IMAD.X R29, RZ, RZ, R21, P3 ;  /* 0x000000ffff1d7224 */ /* 0x000fe200018e0615 */
[----:B------:R-:W-:Y:S02]  /*117f0*/  LOP3.LUT R32, R32, R33, RZ, 0x3c, !PT ;  /* 0x0000002120207212 */ /* 0x000fe400078e3cff */
[----:B------:R-:W-:Y:S02]  /*11800*/  P2R R10, PR, RZ, 0x20 ;  /* 0x00000020ff0a7803 */ /* 0x000fe40000000000 */
[----:B------:R-:W-:-:S02]  /*11810*/  IADD3.X R33, RZ, R21, RZ, P4, !PT ;  /* 0x00000015ff217210 */ /* 0x000fc400027fe4ff */
[C---:B------:R-:W-:Y:S02]  /*11820*/  IADD3 R41, P1, R20.reuse, 0x6000, RZ ;  /* 0x0000600014297810 */ /* 0x040fe40007f3e0ff */
[C---:B------:R-:W-:Y:S02]  /*11830*/  IADD3 R45, P2, R20.reuse, 0x7000, RZ ;  /* 0x00007000142d7810 */ /* 0x040fe40007f5e0ff */
[C---:B------:R-:W-:Y:S02]  /*11840*/  IADD3 R49, P3, R20.reuse, 0x8000, RZ ;  /* 0x0000800014317810 */ /* 0x040fe40007f7e0ff */
[C---:B------:R-:W-:Y:S02]  /*11850*/  IADD3 R53, P4, R20.reuse, 0x9000, RZ ;  /* 0x0000900014357810 */ /* 0x040fe40007f9e0ff */
[----:B------:R-:W-:Y:S02]  /*11860*/  IADD3 R57, P5, R20, 0xa000, RZ ;  /* 0x0000a00014397810 */ /* 0x000fe40007fbe0ff */
[----:B------:R-:W-:-:S02]  /*11870*/  LOP3.LUT R36, R37, 0x380, RZ, 0xc0, !PT ;  /* 0x0000038025247812 */ /* 0x000fc400078ec0ff */
[----:B------:R-:W-:Y:S02]  /*11880*/  LOP3.LUT R40, R41, 0x380, RZ, 0xc0, !PT ;  /* 0x0000038029287812 */ /* 0x000fe400078ec0ff */
[----:B--2---:R-:W-:Y:S02]  /*11890*/  LOP3.LUT R44, R45, 0x380, RZ, 0xc0, !PT ;  /* 0x000003802d2c7812 */ /* 0x004fe400078ec0ff */
        /* <DEDUP_REMOVED lines=20> */
.L_x_4823:
[----:B------:R-:W-:Y:S01]  /*119e0*/  ISETP.NE.AND P6, PT, R10, RZ, PT ;  /* 0x000000ff0a00720c */ /* 0x000fe20003fc5270 */
[----:B------:R-:W2:Y:S04]  /*119f0*/  LDL.LU R11, [R1+0x44] ;  /* 0x00004400010b7983 */ /* 0x000ea80000300800 */
[----:B------:R-:W3:Y:S01]  /*11a00*/  LDL.LU R10, [R1+0x4c] ;  /* 0x00004c00010a7983 */ /* 0x000ee20000300800 */
[----:B------:R-:W0:Y:S01]  /*11a10*/  S2R R5, SR_TID.X ;  /* 0x0000000000057919 */ /* 0x000e220000002100 */
[--C-:B------:R-:W-:Y:S01]  /*11a20*/  IMAD.X R57, RZ, RZ, R21.reuse, P5 ;  /* 0x000000ffff397224 */ /* 0x100fe200028e0615 */
[----:B------:R-:W-:Y:S01]  /*11a30*/  IADD3.X R49, RZ, R21, RZ, P3, !PT ;  /* 0x00000015ff317210 */ /* 0x000fe20001ffe4ff */
[----:B------:R-:W-:Y:S01]  /*11a40*/  IMAD.X R37, RZ, RZ, R21, P6 ;  /* 0x000000ffff257224 */ /* 0x000fe200030e0615 */
[----:B------:R-:W4:Y:S01]  /*11a50*/  LDL R84, [R1+0x38] ;  /* 0x0000380001547983 */ /* 0x000f220000100800 */
[----:B0-----:R-:W-:-:S05]  /*11a60*/  VIADD R5, R5, 0xffffff80 ;  /* 0xffffff8005057836 */ /* 0x001fca0000000000 */
        /* <DEDUP_REMOVED lines=42> */
[----:B------:R-:W0:Y:S01]  /*11d10*/  LDC R35, c[0x0][0xbe8] ;  /* 0x0002fa00ff237b82 */ /* 0x000e220000000800 */
[----:B------:R-:W-:Y:S01]  /*11d20*/  ULDC.64 UR4, c[0x0][0xb90] ;  /* 0x0002e40000047ab9 */ /* 0x000fe20000000a00 */
[----:B------:R-:W-:Y:S02]  /*11d30*/  IMAD.IADD R20, R229, 0x1, R199 ;  /* 0x00000001e5147824 */ /* 0x000fe400078e02c7 */
[----:B------:R-:W-:Y:S02]  /*11d40*/  IMAD R10, R83, UR4, RZ ;  /* 0x00000004530a7c24 */ /* 0x000fe4000f8e02ff */
[----:B------:R-:W-:Y:S02]  /*11d50*/  IMAD.MOV.U32 R6, RZ, RZ, R80 ;  /* 0x000000ffff067224 */ /* 0x000fe400078e0050 */
[----:B------:R-:W-:Y:S02]  /*11d60*/  IMAD R15, R84, UR5, R10 ;  /* 0x00000005540f7c24 */ /* 0x000fe4000f8e020a */
[----:B------:R-:W-:-:S02]  /*11d70*/  IMAD.MOV.U32 R7, RZ, RZ, R21 ;  /* 0x000000ffff077224 */ /* 0x000fc400078e0015 */
[----:B------:R-:W-:Y:S02]  /*11d80*/  IMAD.IADD R30, R193, 0x1, R199 ;  /* 0x00000001c11e7824 */ /* 0x000fe400078e02c7 */
[----:B------:R-:W-:Y:S01]  /*11d90*/  IMAD.WIDE.U32 R6, R84, UR4, R6 ;  /* 0x0000000454067c25 */ /* 0x000fe2000f8e0006 */
[----:B------:R-:W-:-:S03]  /*11da0*/  ULDC.64 UR4, c[0x0][0xb98] ;  /* 0x0002e60000047ab9 */ /* 0x000fc60000000a00 */
[----:B------:R-:W-:Y:S02]  /*11db0*/  IMAD.IADD R7, R7, 0x1, R15 ;  /* 0x0000000107077824 */ /* 0x000fe400078e020f */
[----:B------:R-:W-:Y:S01]  /*11dc0*/  IMAD.WIDE.U32 R6, R81, UR4, R6 ;  /* 0x0000000451067c25 */ /* 0x000fe2000f8e0006 */
[----:B0-----:R-:W-:-:S13]  /*11dd0*/  ISETP.NE.AND P0, PT, R35, 0x1, PT ;  /* 0x000000012300780c */ /* 0x001fda0003f05270 */
[----:B------:R-:W0:Y:S08]  /*11de0*/  @P0 LDC R11, c[0x0][0xbec] ;  /* 0x0002fb00ff0b0b82 */ /* 0x000e300000000800 */
[----:B------:R-:W1:Y:S01]  /*11df0*/  @P0 LDC R31, c[0x0][0xbf0] ;  /* 0x0002fc00ff1f0b82 */ /* 0x000e620000000800 */
[----:B0-----:R-:W-:-:S04]  /*11e00*/  @P0 IMAD.HI.U32 R10, R20, R11, RZ ;  /* 0x0000000b140a0227 */ /* 0x001fc800078e00ff */
[----:B------:R-:W-:Y:S01]  /*11e10*/  IMAD.MOV.U32 R11, RZ, RZ, R20 ;  /* 0x000000ffff0b7224 */ /* 0x000fe200078e0014 */
[----:B-1----:R-:W-:Y:S01]  /*11e20*/  @P0 SHF.R.U32.HI R11, RZ, R31, R10 ;  /* 0x0000001fff0b0219 */ /* 0x002fe2000001160a */
[----:B------:R-:W-:-:S03]  /*11e30*/  IMAD R10, R82, UR4, RZ ;  /* 0x00000004520a7c24 */ /* 0x000fc6000f8e02ff */
[C---:B------:R-:W-:Y:S02]  /*11e40*/  IADD3 R14, -R11.reuse, RZ, RZ ;  /* 0x000000ff0b0e7210 */ /* 0x040fe40007ffe1ff */
[----:B------:R-:W-:Y:S02]  /*11e50*/  SHF.R.S32.HI R31, RZ, 0x1f, R11 ;  /* 0x0000001fff1f7819 */ /* 0x000fe4000001140b */
[----:B------:R-:W-:Y:S01]  /*11e60*/  IADD3 R6, P0, R11, R6, RZ ;  /* 0x000000060b067210 */ /* 0x000fe20007f1e0ff */
[----:B------:R-:W-:Y:S02]  /*11e70*/  IMAD R15, R35, R14, R20 ;  /* 0x0000000e230f7224 */ /* 0x000fe400078e0214 */
[----:B------:R-:W-:Y:S01]  /*11e80*/  IMAD R14, R81, UR5, R10 ;  /* 0x00000005510e7c24 */ /* 0x000fe2000f8e020a */
[----:B------:R-:W-:Y:S01]  /*11e90*/  ULDC.64 UR4, c[0x0][0xb88] ;  /* 0x0002e20000047ab9 */ /* 0x000fe20000000a00 */
[----:B------:R-:W-:Y:S01]  /*11ea0*/  IMAD R35, R24, R35, RZ ;  /* 0x0000002318237224 */ /* 0x000fe200078e02ff */
[----:B------:R-:W-:-:S02]  /*11eb0*/  SHF.R.S32.HI R10, RZ, 0x1f, R15 ;  /* 0x0000001fff0a7819 */ /* 0x000fc4000001140f */
[----:B------:R-:W-:Y:S01]  /*11ec0*/  IADD3.X R7, R31, R7, R14, P0, !PT ;  /* 0x000000071f077210 */ /* 0x000fe200007fe40e */
[----:B------:R-:W-:Y:S02]  /*11ed0*/  IMAD.MOV R31, RZ, RZ, -R215 ;  /* 0x000000ffff1f7224 */ /* 0x000fe400078e0ad7 */
[----:B------:R-:W-:Y:S02]  /*11ee0*/  IMAD R10, R10, UR4, RZ ;  /* 0x000000040a0a7c24 */ /* 0x000fe4000f8e02ff */
        /* <DEDUP_REMOVED lines=16> */
.L_x_4824:
[----:B------:R-:W1:Y:S01]  /*11ff0*/  LDC R87, c[0x0][0xbe8] ;  /* 0x0002fa00ff577b82 */ /* 0x000e620000000800 */
        /* <DEDUP_REMOVED lines=11> */
[----:B-1----:R-:W-:Y:S01]  /*120b0*/  ISETP.NE.AND P1, PT, R87, 0x1, PT ;  /* 0x000000015700780c */ /* 0x002fe20003f25270 */
[----:B------:R-:W-:-:S02]  /*120c0*/  IMAD.IADD R21, R21, 0x1, R3 ;  /* 0x0000000115157824 */ /* 0x000fc400078e0203 */
[----:B------:R-:W5:Y:S01]  /*120d0*/  LD.E.128 R36, desc[UR40][R36.64] ;  /* 0x0000002824247980 */ /* 0x000f62000c101d00 */
[----:B------:R-:W0:Y:S01]  /*120e0*/  LDC R3, c[0x0][0xac8] ;  /* 0x0002b200ff037b82 */ /* 0x000e220000000800 */
[----:B------:R-:W-:Y:S01]  /*120f0*/  LEA.HI R0, R0, R90, RZ, 0x3 ;  /* 0x0000005a00007211 */ /* 0x000fe200078f18ff */
[----:B------:R-:W-:Y:S01]  /*12100*/  IMAD R83, R83, UR4, RZ ;  /* 0x0000000453537c24 */ /* 0x000fe2000f8e02ff */
[----:B------:R-:W5:Y:S04]  /*12110*/  LD.E.128 R40, desc[UR40][R40.64] ;  /* 0x0000002828287980 */ /* 0x000f68000c101d00 */
[----:B------:R-:W5:Y:S02]  /*12120*/  LD.E.128 R44, desc[UR40][R44.64] ;  /* 0x000000282c2c7980 */ /* 0x000f64000c101d00 */
[----:B------:R-:W1:Y:S01]  /*12130*/  @P1 LDC R85, c[0x0][0xbec] ;  /* 0x0002fb00ff551b82 */ /* 0x000e620000000800 */
[----:B------:R-:W-:Y:S01]  /*12140*/  LOP3.LUT R0, R0, 0xfffffff8, RZ, 0xc0, !PT ;  /* 0xfffffff800007812 */ /* 0x000fe200078ec0ff */
[----:B------:R-:W5:Y:S04]  /*12150*/  LD.E.128 R48, desc[UR40][R48.64] ;  /* 0x0000002830307980 */ /* 0x000f68000c101d00 */
[----:B------:R-:W5:Y:S02]  /*12160*/  LD.E.128 R52, desc[UR40][R52.64] ;  /* 0x0000002834347980 */ /* 0x000f64000c101d00 */
[----:B------:R-:W2:Y:S01]  /*12170*/  @P1 LDC R89, c[0x0][0xbf0] ;  /* 0x0002fc00ff591b82 */ /* 0x000ea20000000800 */
        /* <DEDUP_REMOVED lines=12> */
[C---:B------:R-:W-:Y:S02]  /*12240*/  VIADD R99, R196.reuse, 0x40 ;  /* 0x00000040c4637836 */ /* 0x040fe40000000000 */
[----:B------:R-:W-:Y:S01]  /*12250*/  IMAD.IADD R82, R199, 0x1, R0 ;  /* 0x00000001c7527824 */ /* 0x000fe200078e0200 */
[----:B------:R-:W5:Y:S01]  /*12260*/  LD.E.128 R72, desc[UR40][R72.64] ;  /* 0x0000002848487980 */ /* 0x000f62000c101d00 */
[----:B------:R-:W-:Y:S01]  /*12270*/  VIADD R97, R196, 0x80 ;  /* 0x00000080c4617836 */ /* 0x000fe20000000000 */
[----:B0-----:R-:W-:Y:S01]  /*12280*/  ISETP.GE.AND P0, PT, R99, R3, PT ;  /* 0x000000036300720c */ /* 0x001fe20003f06270 */
[----:B-1----:R-:W-:Y:S01]  /*12290*/  @P1 IMAD.HI.U32 R0, R82, R85, RZ ;  /* 0x0000005552001227 */ /* 0x002fe200078e00ff */
[----:B------:R-:W5:Y:S01]  /*122a0*/  LD.E.128 R76, desc[UR40][R76.64] ;  /* 0x000000284c4c7980 */ /* 0x000f62000c101d00 */
[C---:B------:R-:W-:Y:S01]  /*122b0*/  IADD3 R100, R196.reuse, 0x40, RZ ;  /* 0x00000040c4647810 */ /* 0x040fe20007ffe0ff */
[----:B------:R-:W-:Y:S01]  /*122c0*/  BSSY B1, `(.L_x_4825) ;  /* 0x0000071000017945 */ /* 0x000fe20003800000 */
[----:B------:R-:W-:Y:S01]  /*122d0*/  IMAD.WIDE.U32 R20, R81, UR4, R20 ;  /* 0x0000000451147c25 */ /* 0x000fe2000f8e0014 */
[----:B------:R-:W-:Y:S01]  /*122e0*/  SEL R80, RZ, 0xffffffff, P0 ;  /* 0xffffffffff507807 */ /* 0x000fe20000000000 */
[----:B------:R-:W-:Y:S01]  /*122f0*/  ULDC.64 UR4, c[0x0][0xae0] ;  /* 0x0002b80000047ab9 */ /* 0x000fe20000000a00 */
[----:B------:R-:W-:Y:S01]  /*12300*/  ISETP.GE.AND P0, PT, R97, R3, PT ;  /* 0x000000036100720c */ /* 0x000fe20003f06270 */
[----:B------:R-:W-:Y:S01]  /*12310*/  IMAD.MOV.U32 R81, RZ, RZ, R82 ;  /* 0x000000ffff517224 */ /* 0x000fe200078e0052 */
[----:B--2---:R-:W-:Y:S01]  /*12320*/  @P1 SHF.R.U32.HI R81, RZ, R89, R0 ;  /* 0x00000059ff511219 */ /* 0x004fe20000011600 */
[C---:B------:R-:W-:Y:S01]  /*12330*/  VIADD R95, R196.reuse, 0xc0 ;  /* 0x000000c0c45f7836 */ /* 0x040fe20000000000 */
[-C--:B------:R-:W-:Y:S01]  /*12340*/  ISETP.GE.AND P1, PT, R196, R3.reuse, PT ;  /* 0x00000003c400720c */ /* 0x080fe20003f26270 */
[----:B------:R-:W-:Y:S01]  /*12350*/  IMAD.SHL.U32 R85, R80, 0x2, RZ ;  /* 0x0000000250557824 */ /* 0x000fe200078e00ff */
[----:B------:R-:W-:Y:S01]  /*12360*/  SEL R80, RZ, 0xffffffff, P0 ;  /* 0xffffffffff507807 */ /* 0x000fe20000000000 */
[----:B------:R-:W-:Y:S01]  /*12370*/  IMAD.IADD R21, R21, 0x1, R83 ;  /* 0x0000000115157824 */ /* 0x000fe200078e0253 */
[----:B------:R-:W-:Y:S01]  /*12380*/  SEL R0, RZ, 0x1, P1 ;  /* 0x00000001ff007807 */ /* 0x000fe20000800000 */
[C---:B------:R-:W-:Y:S01]  /*12390*/  VIADD R93, R196.reuse, 0x100 ;  /* 0x00000100c45d7836 */ /* 0x040fe20000000000 */
[----:B------:R-:W-:Y:S01]  /*123a0*/  ISETP.GE.AND P0, PT, R95, R3, PT ;  /* 0x000000035f00720c */ /* 0x000fe20003f06270 */
[----:B------:R-:W-:Y:S01]  /*123b0*/  VIADD R91, R196, 0x140 ;  /* 0x00000140c45b7836 */ /* 0x000fe20000000000 */
[----:B------:R-:W-:Y:S01]  /*123c0*/  IADD3 R83, -R81, RZ, RZ ;  /* 0x000000ff51537210 */ /* 0x000fe20007ffe1ff */
        /* <DEDUP_REMOVED lines=9> */
[----:B------:R-:W-:Y:S01]  /*12460*/  IMAD R83, R87, R83, R82 ;  /* 0x0000005357537224 */ /* 0x000fe200078e0252 */
[----:B------:R-:W-:Y:S01]  /*12470*/  ISETP.GE.AND P0, PT, R93, R3, PT ;  /* 0x000000035d00720c */ /* 0x000fe20003f06270 */
[----:B------:R-:W-:Y:S01]  /*12480*/  VIADD R90, R196, 0x180 ;  /* 0x00000180c45a7836 */ /* 0x000fe20000000000 */
[----:B------:R-:W-:Y:S01]  /*12490*/  SHF.R.S32.HI R82, RZ, 0x1f, R81 ;  /* 0x0000001fff527819 */ /* 0x000fe20000011451 */
[----:B------:R-:W-:Y:S01]  /*124a0*/  IMAD.WIDE.U32 R20, R81, UR4, R20 ;  /* 0x0000000451147c25 */ /* 0x000fe2000f8e0014 */
[----:B------:R-:W-:-:S02]  /*124b0*/  LOP3.LUT R0, R85, 0x4, R0, 0xe2, !PT ;  /* 0x0000000455007812 */ /* 0x000fc400078ee200 */
[----:B------:R-:W-:Y:S01]  /*124c0*/  SHF.R.S32.HI R100, RZ, 0x1f, R100 ;  /* 0x0000001fff647819 */ /* 0x000fe20000011464 */
[----:B------:R-:W-:Y:S01]  /*124d0*/  IMAD.SHL.U32 R85, R80, 0x8, RZ ;  /* 0x0000000850557824 */ /* 0x000fe200078e00ff */
[----:B------:R-:W-:Y:S01]  /*124e0*/  SEL R80, RZ, 0xffffffff, P0 ;  /* 0xffffffffff507807 */ /* 0x000fe20000000000 */
[----:B------:R-:W-:Y:S01]  /*124f0*/  IMAD R82, R82, UR4, RZ ;  /* 0x0000000452527c24 */ /* 0x000fe2000f8e02ff */
[----:B------:R-:W-:Y:S01]  /*12500*/  ISETP.GE.AND P0, PT, R91, R3, PT ;  /* 0x000000035b00720c */ /* 0x000fe20003f06270 */
[----:B------:R-:W-:Y:S01]  /*12510*/  IMAD R87, R24, R87, RZ ;  /* 0x0000005718577224 */ /* 0x000fe200078e02ff */
[----:B------:R-:W-:Y:S01]  /*12520*/  SHF.L.U32 R89, R80, 0x4, RZ ;  /* 0x0000000450597819 */ /* 0x000fe200000006ff */
[----:B------:R-:W-:Y:S01]  /*12530*/  IMAD.IADD R199, R98, 0x1, R199 ;  /* 0x0000000162c77824 */ /* 0x000fe200078e02c7 */
[----:B------:R-:W-:Y:S01]  /*12540*/  LOP3.LUT R0, R85, 0x8, R0, 0xe2, !PT ;  /* 0x0000000855007812 */ /* 0x000fe200078ee200 */
[----:B------:R-:W-:Y:S01]  /*12550*/  IMAD R85, R81, UR5, R82 ;  /* 0x0000000551557c24 */ /* 0x000fe2000f8e0252 */
[----:B------:R-:W-:Y:S01]  /*12560*/  SEL R80, RZ, 0xffffffff, P0 ;  /* 0xffffffffff507807 */ /* 0x000fe20000000000 */
[----:B------:R-:W-:Y:S01]  /*12570*/  ULDC.64 UR4, c[0x0][0xad8] ;  /* 0x0002b60000047ab9 */ /* 0x000fe20000000a00 */
[----:B------:R-:W-:Y:S01]  /*12580*/  SHF.R.S32.HI R81, RZ, 0x1f, R83 ;  /* 0x0000001fff517819 */ /* 0x000fe20000011453 */
[----:B------:R-:W-:Y:S01]  /*12590*/  IMAD.IADD R21, R21, 0x1, R85 ;  /* 0x0000000115157824 */ /* 0x000fe200078e0255 */
[----:B------:R-:W-:Y:S01]  /*125a0*/  LOP3.LUT R0, R89, 0x10, R0, 0xe2, !PT ;  /* 0x0000001059007812 */ /* 0x000fe200078ee200 */
[----:B------:R-:W-:Y:S01]  /*125b0*/  IMAD.SHL.U32 R89, R80, 0x20, RZ ;  /* 0x0000002050597824 */ /* 0x000fe200078e00ff */
[----:B------:R-:W-:Y:S01]  /*125c0*/  ISETP.GE.AND P0, PT, R90, R3, PT ;  /* 0x000000035a00720c */ /* 0x000fe20003f06270 */
[----:B------:R-:W-:Y:S01]  /*125d0*/  IMAD R24, R81, UR4, RZ ;  /* 0x0000000451187c24 */ /* 0x000fe2000f8e02ff */
[----:B------:R-:W-:Y:S01]  /*125e0*/  ISETP.GE.AND P1, PT, R199, R87, PT ;  /* 0x00000057c700720c */ /* 0x000fe20003f26270 */
[----:B------:R-:W-:Y:S01]  /*125f0*/  VIADD R86, R196, 0x1c0 ;  /* 0x000001c0c4567836 */ /* 0x000fe20000000000 */
[----:B------:R-:W-:Y:S01]  /*12600*/  LOP3.LUT R0, R89, 0x20, R0, 0xe2, !PT ;  /* 0x0000002059007812 */ /* 0x000fe200078ee200 */
[C---:B------:R-:W-:Y:S01]  /*12610*/  IMAD R85, R83.reuse, UR5, R24 ;  /* 0x0000000553557c24 */ /* 0x040fe2000f8e0218 */
[----:B------:R-:W-:Y:S01]  /*12620*/  SEL R81, RZ, 0x40, P0 ;  /* 0x00000040ff517807 */ /* 0x000fe20000000000 */
[----:B------:R-:W-:Y:S01]  /*12630*/  IMAD.WIDE.U32 R20, R83, UR4, R20 ;  /* 0x0000000453147c25 */ /* 0x000fe2000f8e0014 */
[----:B------:R-:W-:Y:S01]  /*12640*/  ULDC.64 UR4, c[0x0][0xa80] ;  /* 0x0002a00000047ab9 */ /* 0x000fe20000000a00 */
[----:B------:R-:W-:-:S02]  /*12650*/  ISETP.GE.AND P0, PT, R86, R3, PT ;  /* 0x000000035600720c */ /* 0x000fc40003f06270 */
[----:B------:R-:W-:Y:S01]  /*12660*/  LOP3.LUT R24, R0, R81, RZ, 0xfc, !PT ;  /* 0x0000005100187212 */ /* 0x000fe200078efcff */
[----:B------:R-:W-:Y:S01]  /*12670*/  VIADD R0, R2, 0x28c20 ;  /* 0x00028c2002007836 */ /* 0x000fe20000000000 */
[----:B------:R-:W-:Y:S01]  /*12680*/  IADD3 R81, R21, R85, RZ ;  /* 0x0000005515517210 */ /* 0x000fe20007ffe0ff */
[----:B------:R-:W-:Y:S01]  /*12690*/  VIADD R88, R196, 0x1c0 ;  /* 0x000001c0c4587836 */ /* 0x000fe20000000000 */
[----:B------:R-:W-:Y:S01]  /*126a0*/  LEA R84, P2, R20, UR4, 0x1 ;  /* 0x0000000414547c11 */ /* 0x000fe2000f8408ff */
[C---:B------:R-:W-:Y:S01]  /*126b0*/  VIADD R89, R196.reuse, 0x180 ;  /* 0x00000180c4597836 */ /* 0x040fe20000000000 */
[----:B------:R-:W-:Y:S01]  /*126c0*/  PRMT R0, RZ, 0x654, R0 ;  /* 0x00000654ff007816 */ /* 0x000fe20000000000 */
[C---:B------:R-:W-:Y:S01]  /*126d0*/  VIADD R92, R196.reuse, 0x140 ;  /* 0x00000140c45c7836 */ /* 0x040fe20000000000 */
[----:B------:R-:W-:Y:S01]  /*126e0*/  SEL R21, RZ, 0x80, P0 ;  /* 0x00000080ff157807 */ /* 0x000fe20000000000 */
[----:B------:R-:W-:Y:S01]  /*126f0*/  VIADD R94, R196, 0x100 ;  /* 0x00000100c45e7836 */ /* 0x000fe20000000000 */
[----:B------:R-:W-:Y:S01]  /*12700*/  LEA.HI.X R85, R20, UR5, R81, 0x1, P2 ;  /* 0x0000000514557c11 */ /* 0x000fe200090f0c51 */
[----:B0-----:R0:W-:Y:S01]  /*12710*/  SYNCS.ARRIVE.TRANS64.RED.A1T0 RZ, [R0+URZ], RZ ;  /* 0x000000ff00ff79a7 */ /* 0x0011e2000810043f */
[C---:B------:R-:W-:Y:S01]  /*12720*/  VIADD R96, R196.reuse, 0xc0 ;  /* 0x000000c0c4607836 */ /* 0x040fe20000000000 */
[----:B------:R1:W2:Y:S01]  /*12730*/  SHFL.IDX PT, R20, R84, RZ, 0x181f ;  /* 0x00181fff54147589 */ /* 0x0002a200000e0000 */
[----:B------:R-:W-:Y:S01]  /*12740*/  VIADD R98, R196, 0x80 ;  /* 0x00000080c4627836 */ /* 0x000fe20000000000 */
[----:B------:R-:W-:-:S02]  /*12750*/  SHF.R.S32.HI R88, RZ, 0x1f, R88 ;  /* 0x0000001fff587819 */ /* 0x000fc40000011458 */
[----:B------:R-:W-:Y:S02]  /*12760*/  SHF.R.S32.HI R89, RZ, 0x1f, R89 ;  /* 0x0000001fff597819 */ /* 0x000fe40000011459 */
[----:B0-----:R-:W-:Y:S02]  /*12770*/  LOP3.LUT R0, R24, R21, RZ, 0xfc, !PT ;  /* 0x0000001518007212 */ /* 0x001fe400078efcff */
[----:B------:R1:W0:Y:S01]  /*12780*/  SHFL.IDX PT, R21, R85, RZ, 0x181f ;  /* 0x00181fff55157589 */ /* 0x00022200000e0000 */
[----:B------:R-:W-:Y:S02]  /*12790*/  SHF.R.S32.HI R92, RZ, 0x1f, R92 ;  /* 0x0000001fff5c7819 */ /* 0x000fe4000001145c */
[----:B------:R-:W-:Y:S02]  /*127a0*/  SHF.R.S32.HI R94, RZ, 0x1f, R94 ;  /* 0x0000001fff5e7819 */ /* 0x000fe4000001145e */
[----:B------:R-:W-:Y:S02]  /*127b0*/  SHF.R.S32.HI R96, RZ, 0x1f, R96 ;  /* 0x0000001fff607819 */ /* 0x000fe40000011460 */
[----:B------:R-:W-:Y:S01]  /*127c0*/  SHF.R.S32.HI R98, RZ, 0x1f, R98 ;  /* 0x0000001fff627819 */ /* 0x000fe20000011462 */
[----:B-1----:R-:W-:Y:S06]  /*127d0*/  @P1 BRA `(.L_x_4826) ;  /* 0x00000000007c1947 */ /* 0x002fec0003800000 */
[-C--:B------:R-:W-:Y:S02]  /*127e0*/  ISETP.GE.AND P1, PT, R99, R3.reuse, PT ;  /* 0x000000036300720c */ /* 0x080fe40003f26270 */
[-C--:B------:R-:W-:Y:S02]  /*127f0*/  ISETP.GE.AND P0, PT, R196, R3.reuse, PT ;  /* 0x00000003c400720c */ /* 0x080fe40003f06270 */
[-C--:B------:R-:W-:Y:S02]  /*12800*/  ISETP.GE.AND P5, PT, R97, R3.reuse, PT ;  /* 0x000000036100720c */ /* 0x080fe40003fa6270 */
[----:B------:R-:W-:-:S07]  /*12810*/  ISETP.GE.AND P3, PT, R95, R3, PT ;  /* 0x000000035f00720c */ /* 0x000fce0003f66270 */
[C---:B--2---:R-:W-:Y:S02]  /*12820*/  @!P1 LEA R80, P2, R99.reuse, R20, 0x1 ;  /* 0x0000001463509211 */ /* 0x044fe400078408ff */
        /* <DEDUP_REMOVED lines=14> */
[-C--:B-1----:R-:W-:Y:S01]  /*12910*/  @!P1 LEA R12, P6, R91, R20.reuse, 0x1 ;  /* 0x000000145b0c9211 */ /* 0x082fe200078c08ff */
        /* <DEDUP_REMOVED lines=11> */
.L_x_4826:
[----:B------:R-:W-:Y:S05]  /*129d0*/  BSYNC B1 ;  /* 0x0000000000017941 */ /* 0x000fea0003800000 */
.L_x_4825:
[----:B---3-5:R-:W-:Y:S01]  /*129e0*/  VIADD R6, R199, 0x20 ;  /* 0x00000020c7067836 */ /* 0x028fe20000000000 */
[----:B------:R1:W3:Y:S04]  /*129f0*/  SHFL.IDX PT, R5, R85, 0x1, 0x181f ;  /* 0x00381f0055057f89 */ /* 0x0002e800000e0000 */
[----:B------:R-:W-:Y:S01]  /*12a00*/  ISETP.GE.AND P0, PT, R6, R87, PT ;  /* 0x000000570600720c */ /* 0x000fe20003f06270 */
[----:B------:R1:W4:-:S12]  /*12a10*/  SHFL.IDX PT, R4, R84, 0x1, 0x181f ;  /* 0x00381f0054047f89 */ /* 0x00031800000e0000 */
[----:B-1----:R-:W-:Y:S05]  /*12a20*/  @P0 BRA `(.L_x_4827) ;  /* 0x0000001000600947 */ /* 0x002fea0003800000 */
[-C--:B------:R-:W-:Y:S02]  /*12a30*/  ISETP.GE.AND P5, PT, R99, R3.reuse, PT ;  /* 0x000000036300720c */ /* 0x080fe40003fa6270 */
[-C--:B------:R-:W-:Y:S02]  /*12a40*/  ISETP.GE.AND P6, PT, R196, R3.reuse, PT ;  /* 0x00000003c400720c */ /* 0x080fe40003fc6270 */
[-C--:B------:R-:W-:Y:S02]  /*12a50*/  ISETP.GE.AND P3, PT, R97, R3.reuse, PT ;  /* 0x000000036100720c */ /* 0x080fe40003f66270 */
[-C--:B------:R-:W-:Y:S02]  /*12a60*/  ISETP.GE.AND P2, PT, R95, R3.reuse, PT ;  /* 0x000000035f00720c */ /* 0x080fe40003f46270 */
[-C--:B------:R-:W-:Y:S02]  /*12a70*/  ISETP.GE.AND P1, PT, R93, R3.reuse, PT ;  /* 0x000000035d00720c */ /* 0x080fe40003f26270 */
[----:B------:R-:W-:-:S03]  /*12a80*/  ISETP.GE.AND P0, PT, R91, R3, PT ;  /* 0x000000035b00720c */ /* 0x000fc60003f06270 */
[CC--:B----4-:R-:W-:Y:S02]  /*12a90*/  @!P5 LEA R12, P4, R99.reuse, R4.reuse, 0x1 ;  /* 0x00000004630cd211 */ /* 0x0d0fe400078808ff */
[----:B---3--:R-:W-:Y:S02]  /*12aa0*/  @!P6 IMAD.WIDE R6, R196, 0x2, R4 ;  /* 0x00000002c406e825 */ /* 0x008fe400078e0204 */
        /* <DEDUP_REMOVED lines=10> */
[-C--:B0-----:R-:W-:Y:S02]  /*12b50*/  @!P2 LEA.HI.X R21, R95, R5.reuse, R96, 0x1, P5 ;  /* 0x000000055f15a211 */ /* 0x081fe400028f0c60 */
[----:B------:R-:W-:-:S02]  /*12b60*/  @!P1 LEA.HI.X R33, R93, R5, R94, 0x1, P6 ;  /* 0x000000055d219211 */ /* 0x000fc400030f0c5e */
[----:B------:R-:W-:Y:S01]  /*12b70*/  @!P0 LEA.HI.X R35, R91, R5, R92, 0x1, P3 ;  /* 0x000000055b238211 */ /* 0x000fe200018f0c5c */
[----:B------:R3:W-:Y:S01]  /*12b80*/  @!P2 ST.E.128 desc[UR40][R20.64], R44 ;  /* 0x0000002c1400a985 */ /* 0x0007e2000c101d28 */
[----:B-1----:R-:W-:-:S03]  /*12b90*/  @P4 LEA R6, P5, R90, R4, 0x1 ;  /* 0x000000045a064211 */ /* 0x002fc600078a08ff */
        /* <DEDUP_REMOVED lines=10> */
.L_x_4822:
[----:B------:R-:W4:Y:S01]  /*12c40*/  LDL.LU R6, [R1+0x3c] ;  /* 0x00003c0001067983 */ /* 0x000f220000300800 */
[----:B------:R-:W-:Y:S01]  /*12c50*/  ULDC.64 UR4, c[0x0][0xc00] ;  /* 0x0003000000047ab9 */ /* 0x000fe20000000a00 */
[----:B------:R-:W-:Y:S01]  /*12c60*/  IMAD.MOV.U32 R3, RZ, RZ, RZ ;  /* 0x000000ffff037224 */ /* 0x000fe200078e00ff */
[----:B-1----:R-:W1:Y:S01]  /*12c70*/  LDC R21, c[0x0][0xbe8] ;  /* 0x0002fa00ff157b82 */ /* 0x002e620000000800 */
[----:B------:R-:W2:Y:S01]  /*12c80*/  LDL.LU R0, [R1+0x40] ;  /* 0x0000400001007983 */ /* 0x000ea20000300800 */
[----:B------:R-:W-:-:S04]  /*12c90*/  ISETP.NE.U32.AND P0, PT, RZ, UR4, PT ;  /* 0x00000004ff007c0c */ /* 0x000fc8000bf05070 */
[----:B------:R-:W-:Y:S02]  /*12ca0*/  ISETP.NE.AND.EX P0, PT, RZ, UR5, PT, P0 ;  /* 0x00000005ff007c0c */ /* 0x000fe4000bf05300 */
[----:B----4-:R-:W-:-:S04]  /*12cb0*/  IADD3 R4, P1, R6, UR4, RZ ;  /* 0x0000000406047c10 */ /* 0x010fc8000ff3e0ff */
[----:B--2---:R-:W-:Y:S01]  /*12cc0*/  IADD3.X R5, R0, UR5, RZ, P1, !PT ;  /* 0x0000000500057c10 */ /* 0x004fe20008ffe4ff */
[----:B------:R-:W-:Y:S02]  /*12cd0*/  ULDC.64 UR4, c[0x0][0xc08] ;  /* 0x0003020000047ab9 */ /* 0x000fe40000000a00 */
[----:B------:R-:W-:-:S04]  /*12ce0*/  ISETP.NE.U32.AND P1, PT, RZ, UR4, PT ;  /* 0x00000004ff007c0c */ /* 0x000fc8000bf25070 */
[----:B------:R2:W5:Y:S01]  /*12cf0*/  @P0 LDG.E R3, desc[UR40][R4.64] ;  /* 0x0000002804030981 */ /* 0x000562000c1e1900 */
[----:B------:R-:W-:Y:S01]  /*12d00*/  ISETP.NE.AND.EX P1, PT, RZ, UR5, PT, P1 ;  /* 0x00000005ff007c0c */ /* 0x000fe2000bf25310 */
[----:B---3--:R-:W3:-:S12]  /*12d10*/  S2R R24, SR_TID.X ;  /* 0x0000000000187919 */ /* 0x008ed80000002100 */
[----:B------:R-:W-:Y:S01]  /*12d20*/  @P1 IADD3 R6, P2, R6, UR4, RZ ;  /* 0x0000000406061c10 */ /* 0x000fe2000ff5e0ff */
[----:B------:R-:W-:-:S03]  /*12d30*/  ULDC UR4, c[0x0][0xa88] ;  /* 0x0002a20000047ab9 */ /* 0x000fc60000000800 */
[----:B------:R-:W-:Y:S01]  /*12d40*/  @P1 IADD3.X R7, R0, UR5, RZ, P2, !PT ;  /* 0x0000000500071c10 */ /* 0x000fe200097fe4ff */
[----:B------:R-:W-:-:S06]  /*12d50*/  IMAD.U32 R0, RZ, RZ, UR4 ;  /* 0x00000004ff007e24 */ /* 0x000fcc000f8e00ff */
[----:B------:R2:W5:Y:S01]  /*12d60*/  @P1 LDG.E R0, desc[UR40][R6.64] ;  /* 0x0000002806001981 */ /* 0x000562000c1e1900 */
[----:B---3--:R-:W-:-:S05]  /*12d70*/  VIADD R24, R24, 0xffffff80 ;  /* 0xffffff8018187836 */ /* 0x008fca0000000000 */
[----:B------:R-:W-:Y:S01]  /*12d80*/  ISETP.GE.AND P2, PT, R24, 0x40, PT ;  /* 0x000000401800780c */ /* 0x000fe20003f46270 */
[----:B-12---:R-:W-:-:S12]  /*12d90*/  @P1 BRA `(.L_x_4828) ;  /* 0x0000000000101947 */ /* 0x006fd80003800000 */
[----:B------:R-:W-:Y:S05]  /*12da0*/  @!P0 BRA `(.L_x_4828) ;  /* 0x00000000000c8947 */ /* 0x000fea0003800000 */
[----:B------:R-:W2:Y:S04]  /*12db0*/  LDG.E R7, desc[UR40][R4.64] ;  /* 0x0000002804077981 */ /* 0x000ea8000c1e1900 */
[----:B-----5:R-:W2:Y:S02]  /*12dc0*/  LDG.E R0, desc[UR40][R4.64+0x4] ;  /* 0x0000042804007981 */ /* 0x020ea4000c1e1900 */
[----:B--2---:R-:W-:-:S07]  /*12dd0*/  IMAD.IADD R0, R0, 0x1, -R7 ;  /* 0x0000000100007824 */ /* 0x004fce00078e0a07 */
.L_x_4828:
[----:B------:R-:W2:Y:S04]  /*12de0*/  LDL.LU R5, [R1+0x44] ;  /* 0x0000440001057983 */ /* 0x000ea80000300800 */
[----:B------:R-:W3:Y:S04]  /*12df0*/  LDL.LU R4, [R1+0x4c] ;  /* 0x00004c0001047983 */ /* 0x000ee80000300800 */
[----:B------:R-:W4:Y:S01]  /*12e00*/  LDL R28, [R1+0x38] ;  /* 0x00003800011c7983 */ /* 0x000f220000100800 */
[----:B------:R-:W-:Y:S01]  /*12e10*/  BSSY B1, `(.L_x_4829) ;  /* 0x000002d000017945 */ /* 0x000fe20003800000 */
[----:B-----5:R-:W-:-:S02]  /*12e20*/  SHF.R.S32.HI R10, RZ, 0x1f, R3 ;  /* 0x0000001fff0a7819 */ /* 0x020fc40000011403 */
[----:B--2---:R-:W-:Y:S02]  /*12e30*/  SEL R13, R5, RZ, !P0 ;  /* 0x000000ff050d7207 */ /* 0x004fe40004000000 */
[----:B---3--:R-:W-:Y:S02]  /*12e40*/  SEL R14, R4, RZ, !P0 ;  /* 0x000000ff040e7207 */ /* 0x008fe40004000000 */
[----:B----4-:R-:W-:Y:S01]  /*12e50*/  SHF.R.S32.HI R12, RZ, 0x1f, R28 ;  /* 0x0000001fff0c7819 */ /* 0x010fe2000001141c */
[----:B------:R-:W-:Y:S06]  /*12e60*/  @P2 BRA `(.L_x_4830) ;  /* 0x00000000009c2947 */ /* 0x000fec0003800000 */
[----:B------:R-:W1:Y:S01]  /*12e70*/  S2R R6, SR_TID.X ;  /* 0x0000000000067919 */ /* 0x000e620000002100 */
[----:B------:R-:W2:Y:S02]  /*12e80*/  LDC R20, c[0x0][0xbe8] ;  /* 0x0002fa00ff147b82 */ /* 0x000ea40000000800 */
[----:B--2---:R-:W-:Y:S01]  /*12e90*/  IMAD R4, R0, R20, RZ ;  /* 0x0000001400047224 */ /* 0x004fe200078e02ff */
[----:B-1----:R-:W-:-:S04]  /*12ea0*/  IADD3 R11, R199, -0x80, R6 ;  /* 0xffffff80c70b7810 */ /* 0x002fc80007ffe006 */
        /* <DEDUP_REMOVED lines=9> */
[----:B------:R-:W1:Y:S01]  /*12f40*/  @P0 LDC R6, c[0x0][0xbec] ;  /* 0x0002fb00ff060b82 */ /* 0x000e620000000800 */
[----:B------:R-:W-:Y:S01]  /*12f50*/  IMAD R9, R28, UR5, R8 ;  /* 0x000000051c097c24 */ /* 0x000fe2000f8e0208 */
[----:B------:R-:W-:-:S03]  /*12f60*/  ULDC.64 UR4, c[0x0][0xb98] ;  /* 0x0002e60000047ab9 */ /* 0x000fc60000000a00 */
[----:B------:R-:W-:-:S03]  /*12f70*/  IMAD.IADD R5, R5, 0x1, R9 ;  /* 0x0000000105057824 */ /* 0x000fc600078e0209 */
[----:B------:R-:W2:Y:S01]  /*12f80*/  @P0 LDC R15, c[0x0][0xbf0] ;  /* 0x0002fc00ff0f0b82 */ /* 0x000ea20000000800 */
[----:B------:R-:W-:-:S04]  /*12f90*/  IMAD.WIDE.U32 R4, R13, UR4, R4 ;  /* 0x000000040d047c25 */ /* 0x000fc8000f8e0004 */
[----:B-1----:R-:W-:-:S05]  /*12fa0*/  @P0 IMAD.HI.U32 R6, R11, R6, RZ ;  /* 0x000000060b060227 */ /* 0x002fca00078e00ff */
        /* <DEDUP_REMOVED lines=19> */
.L_x_4830:
[----:B------:R-:W-:Y:S05]  /*130e0*/  BSYNC B1 ;  /* 0x0000000000017941 */ /* 0x000fea0003800000 */
.L_x_4829:
[----:B------:R-:W-:Y:S01]  /*130f0*/  ISETP.NE.AND P0, PT, R21, 0x1, PT ;  /* 0x000000011500780c */ /* 0x000fe20003f05270 */
[----:B------:R-:W2:Y:S01]  /*13100*/  LDC R29, c[0x0][0xac8] ;  /* 0x0002b200ff1d7b82 */ /* 0x000ea20000000800 */
[----:B------:R-:W-:Y:S01]  /*13110*/  ULDC.64 UR4, c[0x0][0xaa0] ;  /* 0x0002a80000047ab9 */ /* 0x000fe20000000a00 */
[--C-:B------:R-:W-:Y:S01]  /*13120*/  SHF.R.S32.HI R8, RZ, 0x1f, R24.reuse ;  /* 0x0000001fff087819 */ /* 0x100fe20000011418 */
[----:B-1----:R-:W-:Y:S01]  /*13130*/  IMAD R6, R10, UR4, RZ ;  /* 0x000000040a067c24 */ /* 0x002fe2000f8e02ff */
[----:B------:R-:W-:Y:S01]  /*13140*/  SHF.R.S32.HI R15, RZ, 0x1f, R24 ;  /* 0x0000001fff0f7819 */ /* 0x000fe20000011418 */
[----:B------:R-:W-:Y:S01]  /*13150*/  IMAD.WIDE.U32 R4, R3, UR4, RZ ;  /* 0x0000000403047c25 */ /* 0x000fe2000f8e00ff */
[-C--:B------:R-:W-:Y:S01]  /*13160*/  LEA.HI R8, R8, R24.reuse, RZ, 0x3 ;  /* 0x0000001808087211 */ /* 0x080fe200078f18ff */
[----:B------:R-:W-:Y:S01]  /*13170*/  BSSY B1, `(.L_x_4831) ;  /* 0x000007f000017945 */ /* 0x000fe20003800000 */
[----:B------:R-:W-:Y:S01]  /*13180*/  LEA.HI R15, R15, R24, RZ, 0x3 ;  /* 0x000000180f0f7211 */ /* 0x000fe200078f18ff */
[----:B------:R-:W-:Y:S01]  /*13190*/  IMAD R3, R3, UR5, R6 ;  /* 0x0000000503037c24 */ /* 0x000fe2000f8e0206 */
[----:B------:R-:W-:Y:S01]  /*131a0*/  ULDC.64 UR4, c[0x0][0xae8] ;  /* 0x0002ba0000047ab9 */ /* 0x000fe20000000a00 */
[----:B------:R-:W-:Y:S01]  /*131b0*/  LOP3.LUT R8, R8, 0xfffffff8, RZ, 0xc0, !PT ;  /* 0xfffffff808087812 */ /* 0x000fe200078ec0ff */
[----:B------:R-:W1:Y:S01]  /*131c0*/  @P0 LDC R7, c[0x0][0xbec] ;  /* 0x0002fb00ff070b82 */ /* 0x000e620000000800 */
[----:B------:R-:W-:Y:S01]  /*131d0*/  IMAD.IADD R5, R5, 0x1, R3 ;  /* 0x0000000105057824 */ /* 0x000fe200078e0203 */
[----:B------:R-:W-:Y:S01]  /*131e0*/  SHF.R.S32.HI R15, RZ, 0x3, R15 ;  /* 0x00000003ff0f7819 */ /* 0x000fe2000001140f */
[----:B------:R-:W-:Y:S01]  /*131f0*/  IMAD R3, R12, UR4, RZ ;  /* 0x000000040c037c24 */ /* 0x000fe2000f8e02ff */
[C---:B------:R-:W-:Y:S01]  /*13200*/  IADD3 R41, R196.reuse, 0x80, RZ ;  /* 0x00000080c4297810 */ /* 0x040fe20007ffe0ff */
[C---:B------:R-:W-:Y:S01]  /*13210*/  VIADD R43, R196.reuse, 0x40 ;  /* 0x00000040c42b7836 */ /* 0x040fe20000000000 */
[----:B------:R-:W-:Y:S01]  /*13220*/  IADD3 R35, R196, 0x140, RZ ;  /* 0x00000140c4237810 */ /* 0x000fe20007ffe0ff */
[----:B------:R-:W-:Y:S01]  /*13230*/  IMAD.IADD R8, R24, 0x1, -R8 ;  /* 0x0000000118087824 */ /* 0x000fe200078e0a08 */
[----:B------:R-:W3:Y:S01]  /*13240*/  @P0 LDC R9, c[0x0][0xbf0] ;  /* 0x0002fc00ff090b82 */ /* 0x000ee20000000800 */
[----:B------:R-:W-:Y:S01]  /*13250*/  IMAD R3, R28, UR5, R3 ;  /* 0x000000051c037c24 */ /* 0x000fe2000f8e0203 */
[----:B------:R-:W-:Y:S01]  /*13260*/  IADD3 R44, R196, 0x40, RZ ;  /* 0x00000040c42c7810 */ /* 0x000fe20007ffe0ff */
[----:B------:R-:W-:Y:S01]  /*13270*/  IMAD.WIDE.U32 R4, R28, UR4, R4 ;  /* 0x000000041c047c25 */ /* 0x000fe2000f8e0004 */
[-C--:B--2---:R-:W-:Y:S01]  /*13280*/  ISETP.GE.AND P1, PT, R43, R29.reuse, PT ;  /* 0x0000001d2b00720c */ /* 0x084fe20003f26270 */
[----:B------:R-:W-:Y:S01]  /*13290*/  ULDC.64 UR4, c[0x0][0xaf0] ;  /* 0x0002bc0000047ab9 */ /* 0x000fe20000000a00 */
[----:B------:R-:W-:Y:S01]  /*132a0*/  ISETP.GE.AND P2, PT, R196, R29, PT ;  /* 0x0000001dc400720c */ /* 0x000fe20003f46270 */
[----:B------:R-:W-:Y:S01]  /*132b0*/  IMAD R6, R8, 0x20, R15 ;  /* 0x0000002008067824 */ /* 0x000fe200078e020f */
[----:B------:R-:W-:Y:S01]  /*132c0*/  IADD3 R5, R5, R3, RZ ;  /* 0x0000000305057210 */ /* 0x000fe20007ffe0ff */
[----:B------:R-:W-:Y:S01]  /*132d0*/  IMAD R3, R14, UR4, RZ ;  /* 0x000000040e037c24 */ /* 0x000fe2000f8e02ff */
[----:B------:R-:W-:Y:S01]  /*132e0*/  SEL R10, RZ, 0xffffffff, P1 ;  /* 0xffffffffff0a7807 */ /* 0x000fe20000800000 */
[----:B------:R-:W-:Y:S01]  /*132f0*/  IMAD.IADD R8, R199, 0x1, R6 ;  /* 0x00000001c7087824 */ /* 0x000fe200078e0206 */
[----:B------:R-:W-:Y:S01]  /*13300*/  SHF.R.S32.HI R44, RZ, 0x1f, R44 ;  /* 0x0000001fff2c7819 */ /* 0x000fe2000001142c */
[----:B------:R-:W-:-:S02]  /*13310*/  IMAD R3, R13, UR5, R3 ;  /* 0x000000050d037c24 */ /* 0x000fc4000f8e0203 */
[----:B------:R-:W-:Y:S01]  /*13320*/  IMAD.WIDE.U32 R4, R13, UR4, R4 ;  /* 0x000000040d047c25 */ /* 0x000fe2000f8e0004 */
[----:B------:R-:W-:-:S03]  /*13330*/  ULDC.64 UR4, c[0x0][0xae0] ;  /* 0x0002b80000047ab9 */ /* 0x000fc60000000a00 */
[----:B-1----:R-:W-:Y:S01]  /*13340*/  @P0 IMAD.HI.U32 R6, R8, R7, RZ ;  /* 0x0000000708060227 */ /* 0x002fe200078e00ff */
[----:B------:R-:W-:Y:S02]  /*13350*/  SEL R7, RZ, 0x1, P2 ;  /* 0x00000001ff077807 */ /* 0x000fe40001000000 */
[----:B------:R-:W-:Y:S01]  /*13360*/  ISETP.GE.AND P2, PT, R41, R29, PT ;  /* 0x0000001d2900720c */ /* 0x000fe20003f46270 */
[----:B------:R-:W-:Y:S02]  /*13370*/  IMAD.SHL.U32 R10, R10, 0x2, RZ ;  /* 0x000000020a0a7824 */ /* 0x000fe400078e00ff */
[C---:B------:R-:W-:Y:S02]  /*13380*/  VIADD R39, R196.reuse, 0xc0 ;  /* 0x000000c0c4277836 */ /* 0x040fe40000000000 */
[----:B------:R-:W-:Y:S02]  /*13390*/  IMAD.IADD R5, R5, 0x1, R3 ;  /* 0x0000000105057824 */ /* 0x000fe400078e0203 */
        /* <DEDUP_REMOVED lines=49> */
[----:B------:R-:W-:Y:S01]  /*136b0*/  VIADD R42, R196, 0x80 ;  /* 0x00000080c42a7836 */ /* 0x000fe20000000000 */
[----:B------:R-:W-:Y:S01]  /*136c0*/  SEL R0, RZ, 0x80, P2 ;  /* 0x00000080ff007807 */ /* 0x000fe20001000000 */
        /* <DEDUP_REMOVED lines=41> */
.L_x_4832:
[----:B------:R-:W-:Y:S05]  /*13960*/  BSYNC B1 ;  /* 0x0000000000017941 */ /* 0x000fea0003800000 */
.L_x_4831:
[----:B------:R-:W-:Y:S01]  /*13970*/  VIADD R0, R28, 0x20 ;  /* 0x000000201c007836 */ /* 0x000fe20000000000 */
[----:B---34-:R1:W3:Y:S04]  /*13980*/  SHFL.IDX PT, R7, R3, 0x1, 0x181f ;  /* 0x00381f0003077f89 */ /* 0x0182e800000e0000 */
[----:B------:R-:W-:Y:S01]  /*13990*/  ISETP.GE.AND P0, PT, R0, R31, PT ;  /* 0x0000001f0000720c */ /* 0x000fe20003f06270 */
[----:B--2---:R1:W2:-:S12]  /*139a0*/  SHFL.IDX PT, R6, R20, 0x1, 0x181f ;  /* 0x00381f0014067f89 */ /* 0x00429800000e0000 */
[----:B-1----:R-:W-:Y:S05]  /*139b0*/  @P0 BRA `(.L_x_4827) ;  /* 0x00000000007c0947 */ /* 0x002fea0003800000 */
        /* <DEDUP_REMOVED lines=19> */
[-C--:B-1----:R-:W-:Y:S02]  /*13af0*/  @!P1 LEA R4, P5, R35, R6.reuse, 0x1 ;  /* 0x0000000623049211 */ /* 0x082fe400078a08ff */
        /* <DEDUP_REMOVED lines=11> */
.L_x_4827:
[----:B------:R-:W-:Y:S05]  /*13bb0*/  BSYNC B0 ;  /* 0x0000000000007941 */ /* 0x000fea0003800000 */
.L_x_4821:
[----:B------:R-:W-:Y:S02]  /*13bc0*/  ULDC UR4, c[0x0][0xc3c] ;  /* 0x00030f0000047ab9 */ /* 0x000fe40000000800 */
[----:B------:R-:W-:-:S13]  /*13bd0*/  ISETP.GE.AND P0, PT, R27, UR4, PT ;  /* 0x000000041b007c0c */ /* 0x000fda000bf06270 */
[----:B------:R-:W-:Y:S05]  /*13be0*/  @!P0 BRA `(.L_x_4833) ;  /* 0xfffffed800588947 */ /* 0x000fea000383ffff */
[----:B------:R-:W-:Y:S05]  /*13bf0*/  BRA `(.L_x_4687) ;  /* 0x0000007400787947 */ /* 0x000fea0003800000 */
.L_x_4685:
        /* <DEDUP_REMOVED lines=16> */
.L_x_4834:
        /* <DEDUP_REMOVED lines=29> */
[----:B-1----:R-:W-:-:S04]  /*13ed0*/  SEL R7, R7, RZ, P5 ;  /* 0x000000ff07077207 */ /* 0x002fc80002800000 */
[----:B------:R-:W-:-:S05]  /*13ee0*/  IADD3 R8, R2, R7, RZ ;  /* 0x0000000702087210 */ /* 0x000fca0007ffe0ff */
        /* <DEDUP_REMOVED lines=10> */
.L_x_4840:
        /* <DEDUP_REMOVED lines=12> */
.L_x_4839:
[----:B------:R-:W-:Y:S05]  /*14050*/  BSYNC B0 ;  /* 0x0000000000007941 */ /* 0x000fea0003800000 */
.L_x_4838:
        /* <DEDUP_REMOVED lines=20> */
.L_x_4836:
[----:B------:R-:W-:-:S04]  /*141a0*/  IMAD.IADD R13, R6, 0x1, -R3 ;  /* 0x00000001060d7824 */ /* 0x000fc800078e0a03 */
[----:B------:R-:W-:-:S05]  /*141b0*/  IMAD R2, R8, UR5, R13 ;  /* 0x0000000508027c24 */ /* 0x000fca000f8e020d */
[----:B------:R-:W-:Y:S02]  /*141c0*/  ISETP.GT.AND P0, PT, R2, UR6, PT ;  /* 0x0000000602007c0c */ /* 0x000fe4000bf04270 */
[----:B------:R-:W0:Y:S11]  /*141d0*/  LDC.64 R2, c[0x0][0xc90] ;  /* 0x00032400ff027b82 */ /* 0x000e360000000a00 */
[----:B------:R-:W-:-:S04]  /*141e0*/  VOTE.ANY R9, PT, !P0 ;  /* 0x0000000000097806 */ /* 0x000fc800040e0100 */
[----:B------:R-:W1:Y:S02]  /*141f0*/  POPC R15, R9 ;  /* 0x00000009000f7309 */ /* 0x000e640000000000 */
[----:B-1----:R-:W-:-:S05]  /*14200*/  IADD3 R19, R15, UR4, RZ ;  /* 0x000000040f137c10 */ /* 0x002fca000fffe0ff */
        /* <DEDUP_REMOVED lines=13> */
.L_x_4841:
        /* <DEDUP_REMOVED lines=23> */
[----:B------:R-:W-:Y:S01]  /*14450*/  IMAD R8, R7, R2, RZ ;  /* 0x0000000207087224 */ /* 0x000fe200078e02ff */
[----:B------:R-:W-:-:S03]  /*14460*/  IADD3 R2, -R2, RZ, RZ ;  /* 0x000000ff02027210 */ /* 0x000fc60007ffe1ff */
[----:B------:R-:W-:Y:S02]  /*14470*/  IMAD.MOV R10, RZ, RZ, -R8 ;  /* 0x000000ffff0a7224 */ /* 0x000fe400078e0a08 */
[----:B------:R-:W-:Y:S02]  /*14480*/  IMAD R13, R6, R2, R9 ;  /* 0x00000002060d7224 */ /* 0x000fe400078e0209 */
[----:B------:R-:W-:Y:S01]  /*14490*/  IMAD.MOV.U32 R2, RZ, RZ, RZ ;  /* 0x000000ffff027224 */ /* 0x000fe200078e00ff */
[----:B------:R-:W-:-:S04]  /*144a0*/  VIADDMNMX R18, R10, UR5, R7, PT ;  /* 0x000000050a127c46 */ /* 0x000fc8000b800107 */
[-C--:B------:R-:W-:Y:S02]  /*144b0*/  IABS R10, R18.reuse ;  /* 0x00000012000a7213 */ /* 0x080fe40000000000 */
[----:B------:R-:W-:Y:S02]  /*144c0*/  IABS R6, R18 ;  /* 0x0000001200067213 */ /* 0x000fe40000000000 */
        /* <DEDUP_REMOVED lines=20> */
[----:B------:R-:W-:-:S06]  /*14610*/  @P0 IADD3 R2, R2, 0x1, RZ ;  /* 0x0000000102020810 */ /* 0x000fcc0007ffe0ff */
[----:B------:R-:W-:Y:S01]  /*14620*/  @!P2 IMAD.MOV R2, RZ, RZ, -R2 ;  /* 0x000000ffff02a224 */ /* 0x000fe200078e0a02 */
[----:B------:R-:W-:Y:S01]  /*14630*/  @!P1 LOP3.LUT R2, RZ, R18, RZ, 0x33, !PT ;  /* 0x00000012ff029212 */ /* 0x000fe200078e33ff */
[----:B------:R-:W-:-:S03]  /*14640*/  IMAD.MOV R18, RZ, RZ, -R18 ;  /* 0x000000ffff127224 */ /* 0x000fc600078e0a12 */
[----:B------:R-:W-:Y:S01]  /*14650*/  LOP3.LUT R17, RZ, R2, RZ, 0x33, !PT ;  /* 0x00000002ff117212 */ /* 0x000fe200078e33ff */
[----:B------:R-:W-:-:S04]  /*14660*/  IMAD R18, R2, R18, R3 ;  /* 0x0000001202127224 */ /* 0x000fc800078e0203 */
[----:B------:R-:W-:Y:S01]  /*14670*/  IMAD.IADD R17, R4, 0x1, R17 ;  /* 0x0000000104117824 */ /* 0x000fe200078e0211 */
[----:B------:R-:W-:Y:S06]  /*14680*/  BRA `(.L_x_4842) ;  /* 0x00000000000c7947 */ /* 0x000fec0003800000 */
.L_x_4837:
[----:B------:R-:W-:Y:S01]  /*14690*/  IMAD.MOV.U32 R17, RZ, RZ, RZ ;  /* 0x000000ffff117224 */ /* 0x000fe200078e00ff */
[----:B------:R-:W-:Y:S01]  /*146a0*/  MOV R18, RZ ;  /* 0x000000ff00127202 */ /* 0x000fe20000000f00 */
[----:B------:R-:W-:-:S07]  /*146b0*/  IMAD.U32 R16, RZ, RZ, UR6 ;  /* 0x00000006ff107e24 */ /* 0x000fce000f8e00ff */
.L_x_4842:
[----:B------:R-:W-:-:S13]  /*146c0*/  ISETP.NE.AND P0, PT, R5, RZ, PT ;  /* 0x000000ff0500720c */ /* 0x000fda0003f05270 */
[----:B------:R-:W0:Y:S01]  /*146d0*/  @!P0 S2R R3, SR_CgaCtaId ;  /* 0x0000000000038919 */ /* 0x000e220000008800 */
[----:B------:R-:W-:-:S04]  /*146e0*/  @!P0 MOV R2, 0x400 ;  /* 0x0000040000028802 */ /* 0x000fc80000000f00 */
[----:B0-----:R-:W-:-:S05]  /*146f0*/  @!P0 LEA R2, R3, R2, 0x18 ;  /* 0x0000000203028211 */ /* 0x001fca00078ec0ff */
[----:B------:R1:W-:Y:S01]  /*14700*/  @!P0 STS.128 [R2+0x28cd0], R16 ;  /* 0x028cd01002008388 */ /* 0x0003e20000000c00 */
[----:B------:R-:W-:Y:S06]  /*14710*/  BAR.ARV 0x5, 0x180 ;  /* 0x0146000000007b1d */ /* 0x000fec0000002000 */
.L_x_4835:
        /* <DEDUP_REMOVED lines=16> */
[----:B------:R-:W-:Y:S01]  /*14820*/  LOP3.LUT R4, R3, 0x38, R0, 0x78, !PT ;  /* 0x0000003803047812 */ /* 0x000fe200078e7800 */
[----:B------:R-:W-:Y:S01]  /*14830*/  IMAD.SHL.U32 R0, R0, 0x10, RZ ;  /* 0x0000001000007824 */ /* 0x000fe200078e00ff */
[----:B------:R-:W-:-:S02]  /*14840*/  SHF.R.U32.HI R3, RZ, 0x3, R5 ;  /* 0x00000003ff037819 */ /* 0x000fc40000011605 */
[----:B------:R-:W-:Y:S02]  /*14850*/  CS2R R24, SRZ ;  /* 0x0000000000187805 */ /* 0x000fe4000001ff00 */
[----:B------:R-:W-:Y:S01]  /*14860*/  LOP3.LUT R35, R4, 0x200, R35, 0xf8, !PT ;  /* 0x0000020004237812 */ /* 0x000fe200078ef823 */
[----:B------:R-:W-:Y:S01]  /*14870*/  ULDC.64 UR38, c[0x0][0x198] ;  /* 0x0000660000267ab9 */ /* 0x000fe20000000a00 */
[----:B------:R-:W-:Y:S01]  /*14880*/  LOP3.LUT R0, R3, 0x70, R0, 0xf8, !PT ;  /* 0x0000007003007812 */ /* 0x000fe200078ef800 */
[----:B------:R-:W-:Y:S01]  /*14890*/  ULDC UR36, c[0x0][0xc] ;  /* 0x0000030000247ab9 */ /* 0x000fe20000000800 */
[C---:B------:R-:W-:Y:S02]  /*148a0*/  LOP3.LUT R0, R2.reuse, 0xc0, RZ, 0xfc, !PT ;  /* 0x000000c002007812 */ /* 0x040fe400078efcff */
[C---:B------:R-:W-:Y:S02]  /*148b0*/  LOP3.LUT R0, R2.reuse, 0x140, RZ, 0xfc, !PT ;  /* 0x0000014002007812 */ /* 0x040fe400078efcff */
[----:B------:R-:W-:Y:S01]  /*148c0*/  LOP3.LUT R3, R2, 0x40, RZ, 0xfc, !PT ;  /* 0x0000004002037812 */ /* 0x000fe200078efcff */
[----:B0-----:R-:W-:Y:S01]  /*148d0*/  ULEA UR4, UR5, UR4, 0x18 ;  /* 0x0000000405047291 */ /* 0x001fe2000f8ec03f */
[----:B------:R-:W-:-:S02]  /*148e0*/  LOP3.LUT R4, R37, 0x2, RZ, 0xfc, !PT ;  /* 0x0000000225047812 */ /* 0x000fc400078efcff */
[C---:B------:R-:W-:Y:S02]  /*148f0*/  LOP3.LUT R3, R2.reuse, 0x100, RZ, 0xfc, !PT ;  /* 0x0000010002037812 */ /* 0x040fe400078efcff */
[C---:B------:R-:W-:Y:S01]  /*14900*/  LOP3.LUT R4, R2.reuse, 0x80, RZ, 0xfc, !PT ;  /* 0x0000008002047812 */ /* 0x040fe200078efcff */
[----:B------:R-:W-:Y:S01]  /*14910*/  IMAD.U32 R23, RZ, RZ, UR4 ;  /* 0x00000004ff177e24 */ /* 0x000fe2000f8e00ff */
[C---:B------:R-:W-:Y:S02]  /*14920*/  LOP3.LUT R3, R2.reuse, 0x180, RZ, 0xfc, !PT ;  /* 0x0000018002037812 */ /* 0x040fe400078efcff */
[----:B------:R-:W-:Y:S01]  /*14930*/  MOV R28, 0x1 ;  /* 0x00000001001c7802 */ /* 0x000fe20000000f00 */
[----:B------:R-:W-:Y:S01]  /*14940*/  IMAD R0, R35, 0x2, R23 ;  /* 0x0000000223007824 */ /* 0x000fe200078e0217 */
[----:B------:R-:W-:-:S04]  /*14950*/  LOP3.LUT R2, R2, 0x1c0, RZ, 0xfc, !PT ;  /* 0x000001c002027812 */ /* 0x000fc800078efcff */
[----:B------:R1:W-:Y:S03]  /*14960*/  STL [R1+0x38], R0 ;  /* 0x0000380001007387 */ /* 0x0003e60000100800 */
.L_x_4950:
[----:B------:R-:W0:Y:S02]  /*14970*/  LDC.64 R32, c[0x0][0xc88] ;  /* 0x00032200ff207b82 */ /* 0x000e240000000a00 */
[----:B0-----:R-:W-:-:S06]  /*14980*/  IMAD.WIDE R32, R19, 0x4, R32 ;  /* 0x0000000413207825 */ /* 0x001fcc00078e0220 */
[----:B-1----:R0:W1:Y:S01]  /*14990*/  LDG.E R32, desc[UR40][R32.64] ;  /* 0x0000002820207981 */ /* 0x002062000c1e1900 */
[----:B------:R-:W-:Y:S05]  /*149a0*/  YIELD ;  /* 0x0000000000007946 */ /* 0x000fea0003800000 */
[----:B------:R-:W-:Y:S01]  /*149b0*/  ULDC.64 UR4, c[0x0][0xa28] ;  /* 0x00028a0000047ab9 */ /* 0x000fe20000000a00 */
[----:B--23--:R-:W-:Y:S01]  /*149c0*/  IMAD.MOV.U32 R6, RZ, RZ, RZ ;  /* 0x000000ffff067224 */ /* 0x00cfe200078e00ff */
[----:B------:R-:W-:Y:S01]  /*149d0*/  ISETP.NE.U32.AND P0, PT, RZ, UR4, PT ;  /* 0x00000004ff007c0c */ /* 0x000fe2000bf05070 */
[----:B------:R-:W-:Y:S01]  /*149e0*/  ULDC.64 UR8, c[0x0][0xa18] ;  /* 0x0002860000087ab9 */ /* 0x000fe20000000a00 */
[----:B0-----:R-:W-:Y:S01]  /*149f0*/  IMAD.MOV.U32 R33, RZ, RZ, RZ ;  /* 0x000000ffff217224 */ /* 0x001fe200078e00ff */
[----:B------:R-:W-:Y:S01]  /*14a00*/  ULDC.64 UR6, c[0x0][0xa10] ;  /* 0x0002840000067ab9 */ /* 0x000fe20000000a00 */
[----:B------:R-:W-:-:S02]  /*14a10*/  ISETP.NE.AND.EX P0, PT, RZ, UR5, PT, P0 ;  /* 0x00000005ff007c0c */ /* 0x000fc4000bf05300 */
        /* <DEDUP_REMOVED lines=20> */
[----:B------:R-:W-:Y:S02]  /*14b60*/  IADD3.X R5, R29, UR7, RZ, P4, !PT ;  /* 0x000000071d057c10 */ /* 0x000fe4000a7fe4ff */
[----:B------:R-:W-:Y:S01]  /*14b70*/  MOV R8, UR4 ;  /* 0x0000000400087c02 */ /* 0x000fe20008000f00 */
[----:B------:R-:W-:Y:S02]  /*14b80*/  ULDC.64 UR4, c[0x0][0x418] ;  /* 0x0001060000047ab9 */ /* 0x000fe40000000a00 */
        /* <DEDUP_REMOVED lines=18> */
[----:B0-----:R-:W2:Y:S04]  /*14cb0*/  LDG.E R8, desc[UR40][R2.64] ;  /* 0x0000002802087981 */ /* 0x001ea8000c1e1900 */
[----:B------:R-:W2:Y:S02]  /*14cc0*/  LDG.E R2, desc[UR40][R2.64+0x4] ;  /* 0x0000042802027981 */ /* 0x000ea4000c1e1900 */
[----:B--2---:R-:W-:-:S05]  /*14cd0*/  IMAD.IADD R9, R2, 0x1, -R8 ;  /* 0x0000000102097824 */ /* 0x004fca00078e0a08 */
[----:B------:R1:W-:Y:S02]  /*14ce0*/  STL [R1+0x10], R9 ;  /* 0x0000100901007387 */ /* 0x0003e40000100800 */
.L_x_4844:
        /* <DEDUP_REMOVED lines=9> */
.L_x_4845:
        /* <DEDUP_REMOVED lines=9> */
.L_x_4846:
[----:B--2---:R-:W2:Y:S01]  /*14e10*/  @P1 LDG.E R2, desc[UR40][R4.64] ;  /* 0x0000002804021981 */ /* 0x004ea2000c1e1900 */
[----:B------:R-:W3:Y:S03]  /*14e20*/  LDC R3, c[0x0][0x448] ;  /* 0x00011200ff037b82 */ /* 0x000ee60000000800 */
[----:B------:R4:W2:Y:S01]  /*14e30*/  @P1 LDG.E R5, desc[UR40][R4.64+0x4] ;  /* 0x0000042804051981 */ /* 0x0008a2000c1e1900 */
[----:B-----5:R-:W-:Y:S01]  /*14e40*/  IMAD.IADD R7, R7, 0x1, -R33 ;  /* 0x0000000107077824 */ /* 0x020fe200078e0a21 */
[----:B------:R-:W-:Y:S01]  /*14e50*/  BSSY B0, `(.L_x_4847) ;  /* 0x00001ba000007945 */ /* 0x000fe20003800000 */
[----:B---3--:R-:W-:-:S13]  /*14e60*/  ISETP.NE.AND P0, PT, R3, 0x1, PT ;  /* 0x000000010300780c */ /* 0x008fda0003f05270 */
[----:B----4-:R-:W3:Y:S08]  /*14e70*/  @P0 LDC R4, c[0x0][0x44c] ;  /* 0x00011300ff040b82 */ /* 0x010ef00000000800 */
[----:B------:R-:W4:Y:S01]  /*14e80*/  @P0 LDC R3, c[0x0][0x450] ;  /* 0x00011400ff030b82 */ /* 0x000f220000000800 */
[----:B--2---:R-:W-:Y:S01]  /*14e90*/  @P1 IADD3 R6, -R2, R5, RZ ;  /* 0x0000000502061210 */ /* 0x004fe20007ffe1ff */
[----:B------:R-:W-:-:S04]  /*14ea0*/  IMAD.SHL.U32 R2, R17, 0x40, RZ ;  /* 0x0000004011027824 */ /* 0x000fc800078e00ff */
[----:B------:R-:W-:Y:S02]  /*14eb0*/  VIADD R2, R2, 0x3f ;  /* 0x0000003f02027836 */ /* 0x000fe40000000000 */
[----:B------:R-:W-:Y:S02]  /*14ec0*/  IMAD.IADD R31, R7, 0x1, R6 ;  /* 0x00000001071f7824 */ /* 0x000fe400078e0206 */
[----:B---3--:R-:W-:-:S04]  /*14ed0*/  @P0 IMAD.HI.U32 R4, R2, R4, RZ ;  /* 0x0000000402040227 */ /* 0x008fc800078e00ff */
[C---:B------:R-:W-:Y:S01]  /*14ee0*/  VIADD R5, R31.reuse, 0x3f ;  /* 0x0000003f1f057836 */ /* 0x040fe20000000000 */
[----:B----4-:R-:W-:Y:S02]  /*14ef0*/  @P0 SHF.R.U32.HI R2, RZ, R3, R4 ;  /* 0x00000003ff020219 */ /* 0x010fe40000011604 */
[----:B------:R-:W-:Y:S02]  /*14f00*/  IADD3 R4, R31, 0x40, -R9 ;  /* 0x000000401f047810 */ /* 0x000fe40007ffe809 */
[----:B------:R-:W-:-:S03]  /*14f10*/  SHF.R.S32.HI R3, RZ, 0x1f, R5 ;  /* 0x0000001fff037819 */ /* 0x000fc60000011405 */
[----:B------:R-:W-:Y:S01]  /*14f20*/  IMAD.IADD R2, R4, 0x1, R2 ;  /* 0x0000000104027824 */ /* 0x000fe200078e0202 */
[----:B------:R-:W-:-:S04]  /*14f30*/  LEA.HI R5, R3, R5, RZ, 0x6 ;  /* 0x0000000503057211 */ /* 0x000fc800078f30ff */
[----:B------:R-:W-:Y:S02]  /*14f40*/  SHF.R.S32.HI R3, RZ, 0x1f, R2 ;  /* 0x0000001fff037819 */ /* 0x000fe40000011402 */
[----:B------:R-:W-:Y:S02]  /*14f50*/  SHF.R.S32.HI R5, RZ, 0x6, R5 ;  /* 0x00000006ff057819 */ /* 0x000fe40000011405 */
[----:B------:R-:W-:-:S04]  /*14f60*/  LEA.HI R3, R3, R2, RZ, 0x6 ;  /* 0x0000000203037211 */ /* 0x000fc800078f30ff */
[----:B------:R-:W-:-:S04]  /*14f70*/  SHF.R.S32.HI R3, RZ, 0x6, R3 ;  /* 0x00000006ff037819 */ /* 0x000fc80000011403 */
[----:B------:R-:W-:-:S04]  /*14f80*/  VIMNMX R2, R5, R3, PT ;  /* 0x0000000305027248 */ /* 0x000fc80003fe0100 */
[----:B------:R-:W-:Y:S01]  /*14f90*/  LEA R2, R2, -R7, 0x6 ;  /* 0x8000000702027211 */ /* 0x000fe200078e30ff */
[----:B------:R-:W-:-:S03]  /*14fa0*/  IMAD.MOV R7, RZ, RZ, -R7 ;  /* 0x000000ffff077224 */ /* 0x000fc600078e0a07 */
[----:B------:R-:W-:Y:S02]  /*14fb0*/  VIMNMX R2, R2, R6, PT ;  /* 0x0000000602027248 */ /* 0x000fe40003fe0100 */
[----:B------:R-:W-:-:S04]  /*14fc0*/  VIMNMX R7, RZ, R7, !PT ;  /* 0x00000007ff077248 */ /* 0x000fc80007fe0100 */
        /* <DEDUP_REMOVED lines=13> */
[----:B------:R-:W2:Y:S02]  /*150a0*/  S2R R3, SR_TID.X ;  /* 0x0000000000037919 */ /* 0x000ea40000002100 */
[----:B--2---:R-:W-:-:S04]  /*150b0*/  SHF.R.U32.HI R3, RZ, 0x5, R3 ;  /* 0x00000005ff037819 */ /* 0x004fc80000011603 */
[----:B------:R-:W-:-:S05]  /*150c0*/  LOP3.LUT R3, R3, 0x3, RZ, 0xc0, !PT ;  /* 0x0000000303037812 */ /* 0x000fca00078ec0ff */
[----:B------:R2:W3:Y:S02]  /*150d0*/  SHFL.IDX PT, R14, R3, RZ, 0x1f ;  /* 0x00001fff030e7589 */ /* 0x0004e400000e0000 */
.L_x_5005:
[----:B---3--:R-:W-:Y:S02]  /*150e0*/  ISETP.NE.AND P0, PT, R14, RZ, PT ;  /* 0x000000ff0e00720c */ /* 0x008fe40003f05270 */
[----:B------:R-:W-:-:S11]  /*150f0*/  PLOP3.LUT P6, PT, PT, PT, PT, 0x8, 0x0 ;  /* 0x000000000000781c */ /* 0x000fd60003fce170 */
[----:B------:R-:W-:Y:S05]  /*15100*/  @P0 BRA `(.L_x_4850) ;  /* 0x00000000000c0947 */ /* 0x000fea0003800000 */
[----:B------:R-:W-:-:S03]  /*15110*/  UMOV UR4, 0xffffffff ;  /* 0xffffffff00047882 */ /* 0x000fc60000000000 */
[----:B------:R-:W-:Y:S05]  /*15120*/  BRA.DIV UR4, `(.L_x_4851) ;  /* 0x0000007204a07947 */ /* 0x000fea000b800000 */
[----:B------:R-:W-:-:S13]  /*15130*/  ELECT P6, URZ, PT ;  /* 0x00000000003f782f */ /* 0x000fda00038c0000 */
.L_x_4850:
[----:B--2---:R-:W2:Y:S01]  /*15140*/  LDL R3, [R1+0x20] ;  /* 0x0000200001037983 */ /* 0x004ea20000100800 */
[----:B------:R-:W-:Y:S01]  /*15150*/  BSSY B1, `(.L_x_4852) ;  /* 0x0000008000017945 */ /* 0x000fe20003800000 */
[----:B--2---:R-:W-:-:S05]  /*15160*/  VIADD R3, R3, 0x1 ;  /* 0x0000000103037836 */ /* 0x004fca0000000000 */
[----:B0-----:R-:W-:-:S04]  /*15170*/  LEA.HI R8, R3, R3, RZ, 0x1 ;  /* 0x0000000303087211 */ /* 0x001fc800078f08ff */
[----:B------:R-:W-:-:S05]  /*15180*/  LOP3.LUT R8, R8, 0xfffffffe, RZ, 0xc0, !PT ;  /* 0xfffffffe08087812 */ /* 0x000fca00078ec0ff */
[----:B------:R-:W-:-:S05]  /*15190*/  IMAD.IADD R3, R3, 0x1, -R8 ;  /* 0x0000000103037824 */ /* 0x000fca00078e0a08 */
[----:B------:R-:W-:-:S04]  /*151a0*/  SHF.L.U32 R3, R3, 0x1f, RZ ;  /* 0x0000001f03037819 */ /* 0x000fc800000006ff */
[----:B------:R-:W0:Y:S02]  /*151b0*/  SYNCS.PHASECHK.TRANS64.TRYWAIT P0, [R23+URZ+0x28c20], R3 ;  /* 0x028c2003170075a7 */ /* 0x000e24000800017f */
[----:B0-----:R-:W-:Y:S05]  /*151c0*/  @!P0 BRA `(.L_x_4853) ;  /* 0x0000007000988947 */ /* 0x001fea0003800000 */
.L_x_5008:
[----:B------:R-:W-:Y:S05]  /*151d0*/  BSYNC B1 ;  /* 0x0000000000017941 */ /* 0x000fea0003800000 */
.L_x_4852:
[----:B------:R-:W-:Y:S04]  /*151e0*/  BSSY B1, `(.L_x_4854) ;  /* 0x00000b7000017945 */ /* 0x000fe80003800000 */
[----:B------:R-:W-:Y:S05]  /*151f0*/  @!P6 BRA `(.L_x_4855) ;  /* 0x0000000800d4e947 */ /* 0x000fea0003800000 */
[----:B0-----:R-:W-:Y:S01]  /*15200*/  IMAD R3, R24, 0x8, R23 ;  /* 0x0000000818037824 */ /* 0x001fe200078e0217 */
[----:B------:R-:W-:Y:S01]  /*15210*/  SHF.L.U32 R8, R28, 0x1f, RZ ;  /* 0x0000001f1c087819 */ /* 0x000fe200000006ff */
[----:B-1----:R-:W0:Y:S01]  /*15220*/  S2R R9, SR_TID.X ;  /* 0x0000000000097919 */ /* 0x002e220000002100 */
[----:B------:R-:W-:Y:S02]  /*15230*/  BSSY B2, `(.L_x_4856) ;  /* 0x0000005000027945 */ /* 0x000fe40003800000 */
[----:B------:R-:W1:Y:S01]  /*15240*/  SYNCS.PHASECHK.TRANS64.TRYWAIT P0, [R3+URZ+0x28ca0], R8 ;  /* 0x028ca008030075a7 */ /* 0x000e62000800017f */
[----:B0-----:R-:W-:-:S04]  /*15250*/  LOP3.LUT R9, R9, 0x7f, RZ, 0xc0, !PT ;  /* 0x0000007f09097812 */ /* 0x001fc800078ec0ff */
[----:B------:R-:W-:Y:S01]  /*15260*/  ISETP.NE.AND P1, PT, R9, RZ, PT ;  /* 0x000000ff0900720c */ /* 0x000fe20003f25270 */
[----:B-1----:R-:W-:-:S12]  /*15270*/  @!P0 BRA `(.L_x_4857) ;  /* 0x0000007000808947 */ /* 0x002fd80003800000 */
.L_x_5009:
[----:B------:R-:W-:Y:S05]  /*15280*/  BSYNC B2 ;  /* 0x0000000000027941 */ /* 0x000fea0003800000 */
.L_x_4856:
[----:B------:R-:W-:Y:S04]  /*15290*/  BSSY B2, `(.L_x_4858) ;  /* 0x0000009000027945 */ /* 0x000fe80003800000 */
[----:B------:R-:W-:Y:S05]  /*152a0*/  @P1 BRA `(.L_x_4859) ;  /* 0x00000000001c1947 */ /* 0x000fea0003800000 */
[----:B------:R-:W1:Y:S01]  /*152b0*/  S2R R10, SR_TID.X ;  /* 0x00000000000a7919 */ /* 0x000e620000002100 */
[----:B------:R-:W-:-:S04]  /*152c0*/  MOV R9, 0x2000 ;  /* 0x0000200000097802 */ /* 0x000fc80000000f00 */
[----:B------:R2:W-:Y:S01]  /*152d0*/  SYNCS.ARRIVE.TRANS64 RZ, [R3+URZ+0x28c90], R9 ;  /* 0x028c900903ff79a7 */ /* 0x0005e2000800003f */
[----:B-1----:R-:W-:-:S04]  /*152e0*/  LOP3.LUT R10, R10, 0x1f, RZ, 0xc0, !PT ;  /* 0x0000001f0a0a7812 */ /* 0x002fc800078ec0ff */
[----:B------:R-:W-:-:S13]  /*152f0*/  ISETP.NE.AND P0, PT, R10, RZ, PT ;  /* 0x000000ff0a00720c */ /* 0x000fda0003f05270 */
[----:B--2---:R-:W-:Y:S05]  /*15300*/  @!P0 BRA `(.L_x_4859) ;  /* 0x0000000000048947 */ /* 0x004fea0003800000 */
[----:B------:R-:W-:Y:S01]  /*15310*/  BPT.TRAP 0x1 ;  /* 0x000000040000795c */ /* 0x000fe20000300000 */
.L_x_4859:
[----:B------:R-:W-:Y:S05]  /*15320*/  BSYNC B2 ;  /* 0x0000000000027941 */ /* 0x000fea0003800000 */
.L_x_4858:
        /* <DEDUP_REMOVED lines=12> */
.L_x_4860:
        /* <DEDUP_REMOVED lines=13> */
.L_x_5010:
[----:B------:R-:W-:Y:S05]  /*154c0*/  BSYNC B2 ;  /* 0x0000000000027941 */ /* 0x000fea0003800000 */
.L_x_4861:
[----:B------:R-:W-:Y:S01]  /*154d0*/  BSSY B2, `(.L_x_4863) ;  /* 0x000000b000027945 */ /* 0x000fe20003800000 */
[----:B------:R-:W-:Y:S01]  /*154e0*/  MOV R12, 0x0 ;  /* 0x00000000000c7802 */ /* 0x000fe20000000f00 */
[----:B------:R-:W-:Y:S02]  /*154f0*/  IMAD.MOV.U32 R13, RZ, RZ, 0x12f00000 ;  /* 0x12f00000ff0d7424 */ /* 0x000fe400078e00ff */
[----:B------:R-:W-:Y:S05]  /*15500*/  @P1 BRA `(.L_x_4864) ;  /* 0x00000000001c1947 */ /* 0x000fea0003800000 */
[----:B------:R-:W2:Y:S01]  /*15510*/  S2R R10, SR_TID.X ;  /* 0x00000000000a7919 */ /* 0x000ea20000002100 */
[----:B01----:R-:W-:-:S04]  /*15520*/  IMAD.MOV.U32 R8, RZ, RZ, 0x10000 ;  /* 0x00010000ff087424 */ /* 0x003fc800078e00ff */
[----:B------:R3:W-:Y:S01]  /*15530*/  SYNCS.ARRIVE.TRANS64 RZ, [R3+URZ+0x28cb0], R8 ;  /* 0x028cb00803ff79a7 */ /* 0x0007e2000800003f */
[----:B--2---:R-:W-:-:S04]  /*15540*/  LOP3.LUT R10, R10, 0x1f, RZ, 0xc0, !PT ;  /* 0x0000001f0a0a7812 */ /* 0x004fc800078ec0ff */
[----:B------:R-:W-:-:S13]  /*15550*/  ISETP.NE.AND P0, PT, R10, RZ, PT ;  /* 0x000000ff0a00720c */ /* 0x000fda0003f05270 */
[----:B---3--:R-:W-:Y:S05]  /*15560*/  @!P0 BRA `(.L_x_4864) ;  /* 0x0000000000048947 */ /* 0x008fea0003800000 */
[----:B------:R-:W-:Y:S01]  /*15570*/  BPT.TRAP 0x1 ;  /* 0x000000040000795c */ /* 0x000fe20000300000 */
.L_x_4864:
[----:B------:R-:W-:Y:S05]  /*15580*/  BSYNC B2 ;  /* 0x0000000000027941 */ /* 0x000fea0003800000 */
.L_x_4863:
        /* <DEDUP_REMOVED lines=9> */
.L_x_4865:
        /* <DEDUP_REMOVED lines=15> */
.L_x_4866:
        /* <DEDUP_REMOVED lines=15> */
.L_x_4867:
        /* <DEDUP_REMOVED lines=15> */
.L_x_4868:
        /* <DEDUP_REMOVED lines=15> */
.L_x_4869:
        /* <DEDUP_REMOVED lines=15> */
.L_x_4870:
        /* <DEDUP_REMOVED lines=15> */
.L_x_4871:
        /* <DEDUP_REMOVED lines=15> */
.L_x_4872:
        /* <DEDUP_REMOVED lines=10> */
.L_x_4855:
[----:B------:R-:W-:Y:S05]  /*15d50*/  BSYNC B1 ;  /* 0x0000000000017941 */ /* 0x000fea0003800000 */
.L_x_4854:
[----:B------:R-:W-:Y:S01]  /*15d60*/  IADD3 R11, R2, -0x2, RZ ;  /* 0xfffffffe020b7810 */ /* 0x000fe20007ffe0ff */
[----:B------:R-:W-:Y:S01]  /*15d70*/  VIADD R24, R24, 0x1 ;  /* 0x0000000118187836 */ /* 0x000fe20000000000 */
[----:B------:R-:W-:Y:S02]  /*15d80*/  PLOP3.LUT P0, PT, PT, PT, PT, 0x8, 0x0 ;  /* 0x000000000000781c */ /* 0x000fe40003f0e170 */
[----:B------:R-:W-:Y:S02]  /*15d90*/  ISETP.GE.AND P2, PT, R11, R7, PT ;  /* 0x000000070b00720c */ /* 0x000fe40003f46270 */
[----:B------:R-:W-:-:S04]  /*15da0*/  ISETP.NE.AND P1, PT, R24, 0x2, PT ;  /* 0x000000021800780c */ /* 0x000fc80003f25270 */
[----:B------:R-:W-:Y:S02]  /*15db0*/  SEL R2, RZ, 0x1, P1 ;  /* 0x00000001ff027807 */ /* 0x000fe40000800000 */
[----:B------:R-:W-:Y:S02]  /*15dc0*/  SEL R24, R24, RZ, P1 ;  /* 0x000000ff18187207 */ /* 0x000fe40000800000 */
[----:B------:R-:W-:-:S03]  /*15dd0*/  LOP3.LUT R28, R28, R2, RZ, 0x3c, !PT ;  /* 0x000000021c1c7212 */ /* 0x000fc600078e3cff */
[----:B------:R-:W-:Y:S05]  /*15de0*/  @!P2 BRA `(.L_x_4848) ;  /* 0x0000000c0000a947 */ /* 0x000fea0003800000 */
.L_x_4892:
[----:B------:R-:W-:Y:S05]  /*15df0*/  YIELD ;  /* 0x0000000000007946 */ /* 0x000fea0003800000 */
[----:B------:R-:W-:Y:S04]  /*15e00*/  BSSY B1, `(.L_x_4873) ;  /* 0x00000b6000017945 */ /* 0x000fe80003800000 */
[----:B------:R-:W-:Y:S05]  /*15e10*/  @!P6 BRA `(.L_x_4874) ;  /* 0x0000000800d0e947 */ /* 0x000fea0003800000 */
[----:B------:R-:W-:Y:S01]  /*15e20*/  IMAD R8, R24, 0x8, R23 ;  /* 0x0000000818087824 */ /* 0x000fe200078e0217 */
[----:B------:R-:W-:Y:S01]  /*15e30*/  SHF.L.U32 R2, R28, 0x1f, RZ ;  /* 0x0000001f1c027819 */ /* 0x000fe200000006ff */
[----:B0-----:R-:W0:Y:S01]  /*15e40*/  S2R R3, SR_TID.X ;  /* 0x0000000000037919 */ /* 0x001e220000002100 */
[----:B------:R-:W-:Y:S02]  /*15e50*/  BSSY B2, `(.L_x_4875) ;  /* 0x0000005000027945 */ /* 0x000fe40003800000 */
[----:B------:R-:W2:Y:S01]  /*15e60*/  SYNCS.PHASECHK.TRANS64.TRYWAIT P1, [R8+URZ+0x28ca0], R2 ;  /* 0x028ca002080075a7 */ /* 0x000ea2000802017f */
[----:B0-----:R-:W-:-:S04]  /*15e70*/  LOP3.LUT R3, R3, 0x7f, RZ, 0xc0, !PT ;  /* 0x0000007f03037812 */ /* 0x001fc800078ec0ff */
[----:B------:R-:W-:Y:S01]  /*15e80*/  ISETP.NE.AND P2, PT, R3, RZ, PT ;  /* 0x000000ff0300720c */ /* 0x000fe20003f45270 */
[----:B--2---:R-:W-:-:S12]  /*15e90*/  @!P1 BRA `(.L_x_4876) ;  /* 0x0000006400a09947 */ /* 0x004fd80003800000 */
.L_x_5011:
[----:B------:R-:W-:Y:S05]  /*15ea0*/  BSYNC B2 ;  /* 0x0000000000027941 */ /* 0x000fea0003800000 */
.L_x_4875:
[----:B------:R-:W-:Y:S04]  /*15eb0*/  BSSY B2, `(.L_x_4877) ;  /* 0x0000009000027945 */ /* 0x000fe80003800000 */
[----:B------:R-:W-:Y:S05]  /*15ec0*/  @P2 BRA `(.L_x_4878) ;  /* 0x00000000001c2947 */ /* 0x000fea0003800000 */
[----:B-1----:R-:W1:Y:S01]  /*15ed0*/  S2R R9, SR_TID.X ;  /* 0x0000000000097919 */ /* 0x002e620000002100 */
[----:B------:R-:W-:-:S04]  /*15ee0*/  IMAD.MOV.U32 R3, RZ, RZ, 0x2000 ;  /* 0x00002000ff037424 */ /* 0x000fc800078e00ff */
[----:B------:R2:W-:Y:S01]  /*15ef0*/  SYNCS.ARRIVE.TRANS64 RZ, [R8+URZ+0x28c90], R3 ;  /* 0x028c900308ff79a7 */ /* 0x0005e2000800003f */
[----:B-1----:R-:W-:-:S04]  /*15f00*/  LOP3.LUT R9, R9, 0x1f, RZ, 0xc0, !PT ;  /* 0x0000001f09097812 */ /* 0x002fc800078ec0ff */
[----:B------:R-:W-:-:S13]  /*15f10*/  ISETP.NE.AND P1, PT, R9, RZ, PT ;  /* 0x000000ff0900720c */ /* 0x000fda0003f25270 */
[----:B--2---:R-:W-:Y:S05]  /*15f20*/  @!P1 BRA `(.L_x_4878) ;  /* 0x0000000000049947 */ /* 0x004fea0003800000 */
[----:B------:R-:W-:Y:S01]  /*15f30*/  BPT.TRAP 0x1 ;  /* 0x000000040000795c */ /* 0x000fe20000300000 */
.L_x_4878:
[----:B------:R-:W-:Y:S05]  /*15f40*/  BSYNC B2 ;  /* 0x0000000000027941 */ /* 0x000fea0003800000 */
.L_x_4877:
[----:B------:R-:W-:Y:S01]  /*15f50*/  IMAD.MOV.U32 R12, RZ, RZ, RZ ;  /* 0x000000ffff0c7224 */ /* 0x000fe200078e00ff */
[----:B------:R-:W-:Y:S01]  /*15f60*/  UIADD3 UR4, UP0, UR38, 0x570, URZ ;  /* 0x0000057026047890 */ /* 0x000fe2000ff1e03f */
[----:B------:R-:W-:Y:S01]  /*15f70*/  IMAD R3, R24, 0x2000, R23 ;  /* 0x0000200018037824 */ /* 0x000fe200078e0217 */
[----:B------:R-:W-:Y:S01]  /*15f80*/  PLOP3.LUT P1, PT, PT, PT, PT, 0x80, 0x0 ;  /* 0x000000000000781c */ /* 0x000fe20003f2f070 */
[----:B------:R-:W-:Y:S01]  /*15f90*/  IMAD R10, R11, 0x40, R0 ;  /* 0x000000400b0a7824 */ /* 0x000fe200078e0200 */
[----:B------:R-:W-:Y:S01]  /*15fa0*/  R2UR UR10, R12 ;  /* 0x000000000c0a72ca */ /* 0x000fe200000e0000 */
[----:B------:R-:W-:Y:S01]  /*15fb0*/  VIADD R3, R3, 0x22400 ;  /* 0x0002240003037836 */ /* 0x000fe20000000000 */
[----:B-1----:R-:W-:Y:S01]  /*15fc0*/  IADD3 R9, R8, 0x28c90, RZ ;  /* 0x00028c9008097810 */ /* 0x002fe20007ffe0ff */
[----:B------:R-:W-:Y:S01]  /*15fd0*/  UIADD3.X UR5, URZ, UR39, URZ, UP0, !UPT ;  /* 0x000000273f057290 */ /* 0x000fe200087fe43f */
[----:B------:R-:W-:Y:S01]  /*15fe0*/  UMOV UR6, 0x0 ;  /* 0x0000000000067882 */ /* 0x000fe20000000000 */
[----:B------:R-:W-:-:S10]  /*15ff0*/  UMOV UR7, 0x12f00000 ;  /* 0x12f0000000077882 */ /* 0x000fd40000000000 */
.L_x_4879:
        /* <DEDUP_REMOVED lines=13> */
.L_x_5012:
[----:B------:R-:W-:Y:S05]  /*160d0*/  BSYNC B2 ;  /* 0x0000000000027941 */ /* 0x000fea0003800000 */
.L_x_4880:
        /* <DEDUP_REMOVED lines=11> */
.L_x_4883:
[----:B------:R-:W-:Y:S05]  /*16190*/  BSYNC B2 ;  /* 0x0000000000027941 */ /* 0x000fea0003800000 */
.L_x_4882:
        /* <DEDUP_REMOVED lines=9> */
.L_x_4884:
        /* <DEDUP_REMOVED lines=15> */
.L_x_4885:
        /* <DEDUP_REMOVED lines=15> */
.L_x_4886:
        /* <DEDUP_REMOVED lines=15> */
.L_x_4887:
        /* <DEDUP_REMOVED lines=15> */
.L_x_4888:
        /* <DEDUP_REMOVED lines=15> */
.L_x_4889:
        /* <DEDUP_REMOVED lines=15> */
.L_x_4890:
        /* <DEDUP_REMOVED lines=15> */
.L_x_4891:
        /* <DEDUP_REMOVED lines=10> */
.L_x_4874:
[----:B------:R-:W-:Y:S05]  /*16960*/  BSYNC B1 ;  /* 0x0000000000017941 */ /* 0x000fea0003800000 */
.L_x_4873:
[C---:B------:R-:W-:Y:S01]  /*16970*/  ISETP.GT.AND P2, PT, R11.reuse, R7, PT ;  /* 0x000000070b00720c */ /* 0x040fe20003f44270 */
[----:B------:R-:W-:Y:S01]  /*16980*/  VIADD R11, R11, 0xffffffff ;  /* 0xffffffff0b0b7836 */ /* 0x000fe20000000000 */
[----:B------:R-:W-:-:S04]  /*16990*/  IADD3 R24, R24, 0x1, RZ ;  /* 0x0000000118187810 */ /* 0x000fc80007ffe0ff */
[----:B------:R-:W-:-:S04]  /*169a0*/  ISETP.NE.AND P1, PT, R24, 0x2, PT ;  /* 0x000000021800780c */ /* 0x000fc80003f25270 */
[----:B------:R-:W-:Y:S02]  /*169b0*/  SEL R2, RZ, 0x1, P1 ;  /* 0x00000001ff027807 */ /* 0x000fe40000800000 */
[----:B------:R-:W-:Y:S02]  /*169c0*/  SEL R24, R24, RZ, P1 ;  /* 0x000000ff18187207 */ /* 0x000fe40000800000 */
[----:B------:R-:W-:Y:S01]  /*169d0*/  LOP3.LUT R28, R28, R2, RZ, 0x3c, !PT ;  /* 0x000000021c1c7212 */ /* 0x000fe200078e3cff */
[----:B------:R-:W-:Y:S06]  /*169e0*/  @P2 BRA `(.L_x_4892) ;  /* 0xfffffff400002947 */ /* 0x000fec000383ffff */
.L_x_4848:
[----:B------:R-:W-:Y:S05]  /*169f0*/  BSYNC B0 ;  /* 0x0000000000007941 */ /* 0x000fea0003800000 */
.L_x_4847:
[----:B------:R-:W2:Y:S01]  /*16a00*/  LDC R0, c[0x0][0x448] ;  /* 0x00011200ff007b82 */ /* 0x000ea20000000800 */
[----:B------:R-:W-:Y:S01]  /*16a10*/  LEA R2, R17, 0x3f, 0x6 ;  /* 0x0000003f11027811 */ /* 0x000fe200078e30ff */
[----:B------:R-:W-:Y:S05]  /*16a20*/  @!P0 WARPSYNC.ALL ;  /* 0x0000000000008948 */ /* 0x000fea0003800000 */
[----:B------:R-:W-:Y:S01]  /*16a30*/  BSSY B7, `(.L_x_4893) ;  /* 0x0000382000077945 */ /* 0x000fe20003800000 */
[----:B------:R-:W-:Y:S01]  /*16a40*/  @!P0 BAR.SYNC.DEFER_BLOCKING 0xc, 0x180 ;  /* 0x0306000000008b1d */ /* 0x000fe20000010000 */
[----:B--2---:R-:W-:-:S13]  /*16a50*/  ISETP.NE.AND P1, PT, R0, 0x1, PT ;  /* 0x000000010000780c */ /* 0x004fda0003f25270 */
[----:B0-----:R-:W0:Y:S08]  /*16a60*/  @P1 LDC R3, c[0x0][0x44c] ;  /* 0x00011300ff031b82 */ /* 0x001e300000000800 */
[----:B------:R-:W2:Y:S01]  /*16a70*/  @P1 LDC R0, c[0x0][0x450] ;  /* 0x00011400ff001b82 */ /* 0x000ea20000000800 */
[----:B0-----:R-:W-:-:S05]  /*16a80*/  @P1 IMAD.HI.U32 R3, R2, R3, RZ ;  /* 0x0000000302031227 */ /* 0x001fca00078e00ff */
[----:B--2---:R-:W-:-:S05]  /*16a90*/  @P1 SHF.R.U32.HI R2, RZ, R0, R3 ;  /* 0x00000000ff021219 */ /* 0x004fca0000011603 */
[----:B------:R-:W-:-:S05]  /*16aa0*/  IMAD.IADD R2, R4, 0x1, R2 ;  /* 0x0000000104027824 */ /* 0x000fca00078e0202 */
        /* <DEDUP_REMOVED lines=13> */
[----:B------:R-:W2:Y:S01]  /*16b80*/  LDC.64 R2, c[0x0][0xc60] ;  /* 0x00031800ff027b82 */ /* 0x000ea20000000a00 */
[----:B------:R-:W0:Y:S02]  /*16b90*/  FLO.U32 R0, UR4 ;  /* 0x0000000400007d00 */ /* 0x000e2400080e0000 */
[----:B0-----:R-:W-:-:S06]  /*16ba0*/  ISETP.EQ.U32.AND P0, PT, R0, R5, PT ;  /* 0x000000050000720c */ /* 0x001fcc0003f02070 */
        /* <DEDUP_REMOVED lines=8> */
.L_x_4894:
        /* <DEDUP_REMOVED lines=20> */
.L_x_4897:
[----:B------:R-:W-:Y:S05]  /*16d70*/  BSYNC B6 ;  /* 0x0000000000067941 */ /* 0x000fea0003800000 */
.L_x_4896:
        /* <DEDUP_REMOVED lines=9> */
[----:B------:R-:W-:Y:S01]  /*16e10*/  MOV R4, UR6 ;  /* 0x0000000600047c02 */ /* 0x000fe20008000f00 */
[----:B------:R-:W-:Y:S01]  /*16e20*/  IMAD.U32 R5, RZ, RZ, UR7 ;  /* 0x00000007ff057e24 */ /* 0x000fe2000f8e00ff */
[----:B------:R-:W-:Y:S01]  /*16e30*/  MOV R12, 0x1 ;  /* 0x00000001000c7802 */ /* 0x000fe20000000f00 */
[----:B------:R-:W-:Y:S02]  /*16e40*/  IMAD.U32 R6, RZ, RZ, UR8 ;  /* 0x00000008ff067e24 */ /* 0x000fe4000f8e00ff */
[----:B------:R-:W-:-:S02]  /*16e50*/  IMAD.U32 R7, RZ, RZ, UR9 ;  /* 0x00000009ff077e24 */ /* 0x000fc4000f8e00ff */
[----:B------:R-:W-:Y:S02]  /*16e60*/  IMAD.U32 R10, RZ, RZ, UR4 ;  /* 0x00000004ff0a7e24 */ /* 0x000fe4000f8e00ff */
[----:B------:R-:W-:Y:S02]  /*16e70*/  IMAD.U32 R11, RZ, RZ, UR5 ;  /* 0x00000005ff0b7e24 */ /* 0x000fe4000f8e00ff */
[----:B------:R-:W-:Y:S02]  /*16e80*/  IMAD.MOV.U32 R8, RZ, RZ, 0x70 ;  /* 0x00000070ff087424 */ /* 0x000fe400078e00ff */
[----:B0-----:R-:W-:-:S07]  /*16e90*/  IMAD.MOV.U32 R13, RZ, RZ, RZ ;  /* 0x000000ffff0d7224 */ /* 0x001fce00078e00ff */
[----:B------:R-:W-:-:S07]  /*16ea0*/  LEPC R20, `(.L_x_4900) ;  /* 0x000000001014794e */ /* 0x000fce0000000000 */
[----:B-12---:R-:W-:Y:S05]  /*16eb0*/  CALL.ABS.NOINC R2 ;  /* 0x0000000002007343 */ /* 0x006fea0003c00000 */
.L_x_4900:
        /* <DEDUP_REMOVED lines=15> */
.L_x_4899:
[----:B------:R-:W-:Y:S05]  /*16fb0*/  BSYNC B6 ;  /* 0x0000000000067941 */ /* 0x000fea0003800000 */
.L_x_4898:
[----:B------:R-:W2:Y:S01]  /*16fc0*/  LDL R21, [R1+0x14] ;  /* 0x0000140001157983 */ /* 0x000ea20000100800 */
[----:B------:R-:W-:Y:S01]  /*16fd0*/  ULDC.64 UR4, c[0x0][0x9f8] ;  /* 0x00027e0000047ab9 */ /* 0x000fe20000000a00 */
[----:B------:R-:W0:Y:S01]  /*16fe0*/  LDC R10, c[0x0][0x430] ;  /* 0x00010c00ff0a7b82 */ /* 0x000e220000000800 */
[----:B------:R-:W-:Y:S01]  /*16ff0*/  ISETP.NE.U32.AND P0, PT, RZ, UR4, PT ;  /* 0x00000004ff007c0c */ /* 0x000fe2000bf05070 */
[----:B------:R-:W3:Y:S03]  /*17000*/  S2R R20, SR_TID.X ;  /* 0x0000000000147919 */ /* 0x000ee60000002100 */
[----:B------:R-:W-:-:S13]  /*17010*/  ISETP.NE.AND.EX P0, PT, RZ, UR5, PT, P0 ;  /* 0x00000005ff007c0c */ /* 0x000fda000bf05300 */
[----:B------:R-:W-:Y:S01]  /*17020*/  @P0 IADD3 R2, P1, R27, UR4, RZ ;  /* 0x000000041b020c10 */ /* 0x000fe2000ff3e0ff */
[----:B------:R-:W4:Y:S01]  /*17030*/  S2R R11, SR_TID.X ;  /* 0x00000000000b7919 */ /* 0x000f220000002100 */
[----:B------:R-:W-:Y:S02]  /*17040*/  ULDC UR4, c[0x0][0x320] ;  /* 0x0000c80000047ab9 */ /* 0x000fe40000000800 */
[----:B------:R-:W-:-:S05]  /*17050*/  @P0 IADD3.X R3, R29, UR5, RZ, P1, !PT ;  /* 0x000000051d030c10 */ /* 0x000fca0008ffe4ff */
[----:B------:R1:W2:Y:S01]  /*17060*/  @P0 LDG.E R30, desc[UR40][R2.64] ;  /* 0x00000028021e0981 */ /* 0x0002a2000c1e1900 */
[----:B---3--:R-:W-:-:S04]  /*17070*/  LOP3.LUT R20, R20, 0x7f, RZ, 0xc0, !PT ;  /* 0x0000007f14147812 */ /* 0x008fc800078ec0ff */
[----:B------:R-:W-:Y:S02]  /*17080*/  SHF.R.U32.HI R34, RZ, 0x3, R20 ;  /* 0x00000003ff227819 */ /* 0x000fe40000011614 */
[----:B------:R-:W3:Y:S01]  /*17090*/  S2R R20, SR_TID.X ;  /* 0x0000000000147919 */ /* 0x000ee20000002100 */
[----:B0-----:R-:W-:-:S13]  /*170a0*/  ISETP.NE.AND P1, PT, R10, 0x1, PT ;  /* 0x000000010a00780c */ /* 0x001fda0003f25270 */
[----:B-1----:R-:W0:Y:S08]  /*170b0*/  @P1 LDC R3, c[0x0][0x434] ;  /* 0x00010d00ff031b82 */ /* 0x002e300000000800 */
[----:B------:R-:W1:Y:S01]  /*170c0*/  @P1 LDC R2, c[0x0][0x438] ;  /* 0x00010e00ff021b82 */ /* 0x000e620000000800 */
[----:B---3--:R-:W-:-:S05]  /*170d0*/  IMAD.SHL.U32 R20, R20, 0x10, RZ ;  /* 0x0000001014147824 */ /* 0x008fca00078e00ff */
[----:B------:R-:W-:Y:S01]  /*170e0*/  LOP3.LUT R20, R34, 0x70, R20, 0xf8, !PT ;  /* 0x0000007022147812 */ /* 0x000fe200078ef814 */
[----:B----4-:R-:W-:-:S05]  /*170f0*/  IMAD.SHL.U32 R11, R11, 0x8, RZ ;  /* 0x000000080b0b7824 */ /* 0x010fca00078e00ff */
[----:B------:R-:W-:Y:S02]  /*17100*/  LOP3.LUT R11, R11, 0x38, RZ, 0xc0, !PT ;  /* 0x000000380b0b7812 */ /* 0x000fe400078ec0ff */
[----:B------:R-:W-:Y:S01]  /*17110*/  LOP3.LUT R22, R22, 0xffffffbf, RZ, 0xc0, !PT ;  /* 0xffffffbf16167812 */ /* 0x000fe200078ec0ff */
[----:B------:R-:W-:Y:S01]  /*17120*/  IMAD.MOV.U32 R36, RZ, RZ, RZ ;  /* 0x000000ffff247224 */ /* 0x000fe200078e00ff */
[----:B------:R-:W-:Y:S02]  /*17130*/  LOP3.LUT R13, R11, 0x1c0, RZ, 0xfc, !PT ;  /* 0x000001c00b0d7812 */ /* 0x000fe400078efcff */
[----:B--2---:R-:W-:Y:S02]  /*17140*/  LEA R27, R21, 0xffffffc0, 0x6 ;  /* 0xffffffc0151b7811 */ /* 0x004fe400078e30ff */
[----:B------:R-:W2:Y:S02]  /*17150*/  S2R R21, SR_TID.X ;  /* 0x0000000000157919 */ /* 0x000ea40000002100 */
[----:B--2---:R-:W-:-:S04]  /*17160*/  SHF.L.U32 R21, R21, 0x3, RZ ;  /* 0x0000000315157819 */ /* 0x004fc800000006ff */
[----:B------:R-:W-:-:S04]  /*17170*/  LOP3.LUT R21, R21, 0x38, RZ, 0xc0, !PT ;  /* 0x0000003815157812 */ /* 0x000fc800078ec0ff */
[----:B------:R-:W-:-:S04]  /*17180*/  LOP3.LUT R21, R21, 0x40, RZ, 0xfc, !PT ;  /* 0x0000004015157812 */ /* 0x000fc800078efcff */
[----:B------:R-:W-:Y:S02]  /*17190*/  ISETP.GE.AND P2, PT, R21, UR4, PT ;  /* 0x0000000415007c0c */ /* 0x000fe4000bf46270 */
[----:B------:R-:W2:Y:S01]  /*171a0*/  S2R R21, SR_TID.X ;  /* 0x0000000000157919 */ /* 0x000ea20000002100 */
[----:B------:R-:W-:-:S04]  /*171b0*/  IMAD.IADD R4, R20, 0x1, R27 ;  /* 0x0000000114047824 */ /* 0x000fc800078e021b */
[----:B------:R-:W-:-:S04]  /*171c0*/  IMAD.IADD R0, R4, 0x1, R33 ;  /* 0x0000000104007824 */ /* 0x000fc800078e0221 */
[----:B0-----:R-:W-:Y:S01]  /*171d0*/  @P1 IMAD.HI.U32 R3, R0, R3, RZ ;  /* 0x0000000300031227 */ /* 0x001fe200078e00ff */
[----:B------:R-:W-:-:S03]  /*171e0*/  ISETP.GE.AND P0, PT, R4, R31, PT ;  /* 0x0000001f0400720c */ /* 0x000fc60003f06270 */
[----:B------:R-:W-:Y:S01]  /*171f0*/  IMAD.MOV.U32 R8, RZ, RZ, R0 ;  /* 0x000000ffff087224 */ /* 0x000fe200078e0000 */
[----:B-1----:R-:W-:Y:S02]  /*17200*/  @P1 SHF.R.U32.HI R8, RZ, R2, R3 ;  /* 0x00000002ff081219 */ /* 0x002fe40000011603 */
[----:B------:R-:W-:Y:S02]  /*17210*/  ISETP.GE.AND P1, PT, R11, UR4, PT ;  /* 0x000000040b007c0c */ /* 0x000fe4000bf26270 */
[----:B------:R-:W-:Y:S02]  /*17220*/  ISETP.GT.U32.OR P0, PT, R20, 0x3f, P0 ;  /* 0x0000003f1400780c */ /* 0x000fe40000704470 */
[----:B------:R-:W-:Y:S01]  /*17230*/  @P2 LOP3.LUT R22, R22, 0x40, RZ, 0xfc, !PT ;  /* 0x0000004016162812 */ /* 0x000fe200078efcff */
[----:B--2---:R-:W-:Y:S01]  /*17240*/  IMAD.SHL.U32 R21, R21, 0x8, RZ ;  /* 0x0000000815157824 */ /* 0x004fe200078e00ff */
[----:B------:R-:W-:-:S09]  /*17250*/  SEL R4, RZ, 0x1, P1 ;  /* 0x00000001ff047807 */ /* 0x000fd20000800000 */
[----:B------:R-:W0:Y:S01]  /*17260*/  @!P0 LDC.64 R2, c[0x0][0x428] ;  /* 0x00010a00ff028b82 */ /* 0x000e220000000a00 */
[----:B------:R-:W-:Y:S02]  /*17270*/  LOP3.LUT R21, R21, 0x38, RZ, 0xc0, !PT ;  /* 0x0000003815157812 */ /* 0x000fe400078ec0ff */
[----:B------:R-:W-:Y:S02]  /*17280*/  LOP3.LUT R22, R22, 0xffffff7f, RZ, 0xc0, !PT ;  /* 0xffffff7f16167812 */ /* 0x000fe400078ec0ff */
[C---:B------:R-:W-:Y:S02]  /*17290*/  LOP3.LUT R34, R21.reuse, 0x80, RZ, 0xfc, !PT ;  /* 0x0000008015227812 */ /* 0x040fe400078efcff */
[----:B------:R-:W-:Y:S02]  /*172a0*/  LOP3.LUT R21, R21, 0xc0, RZ, 0xfc, !PT ;  /* 0x000000c015157812 */ /* 0x000fe400078efcff */
[----:B------:R-:W-:Y:S02]  /*172b0*/  @P1 LOP3.LUT R22, R22, 0x80, RZ, 0xfc, !PT ;  /* 0x0000008016161812 */ /* 0x000fe400078efcff */
[----:B------:R-:W-:-:S02]  /*172c0*/  ISETP.GE.AND P1, PT, R21, UR4, PT ;  /* 0x0000000415007c0c */ /* 0x000fc4000bf26270 */
[----:B------:R-:W-:Y:S01]  /*172d0*/  SEL R9, RZ, 0xffffffff, P2 ;  /* 0xffffffffff097807 */ /* 0x000fe20001000000 */
[----:B------:R-:W1:Y:S04]  /*172e0*/  S2R R21, SR_TID.X ;  /* 0x0000000000157919 */ /* 0x000e680000002100 */
[----:B------:R-:W-:Y:S01]  /*172f0*/  IMAD.SHL.U32 R9, R9, 0x2, RZ ;  /* 0x0000000209097824 */ /* 0x000fe200078e00ff */
[----:B------:R-:W-:-:S04]  /*17300*/  ISETP.GE.AND P2, PT, R34, UR4, PT ;  /* 0x0000000422007c0c */ /* 0x000fc8000bf46270 */
[----:B------:R-:W-:Y:S02]  /*17310*/  LOP3.LUT R9, R9, 0x2, R4, 0xe2, !PT ;  /* 0x0000000209097812 */ /* 0x000fe400078ee204 */
[----:B------:R-:W2:Y:S01]  /*17320*/  @!P0 LDC.64 R4, c[0x0][0x418] ;  /* 0x00010600ff048b82 */ /* 0x000ea20000000a00 */
[----:B------:R-:W-:Y:S02]  /*17330*/  SEL R6, RZ, 0x4, P2 ;  /* 0x00000004ff067807 */ /* 0x000fe40001000000 */
[----:B------:R-:W-:Y:S02]  /*17340*/  SEL R7, RZ, 0x8, P1 ;  /* 0x00000008ff077807 */ /* 0x000fe40000800000 */
[----:B------:R-:W-:Y:S02]  /*17350*/  SHF.R.S32.HI R34, RZ, 0x1f, R30 ;  /* 0x0000001fff227819 */ /* 0x000fe4000001141e */
[----:B------:R-:W-:Y:S01]  /*17360*/  LOP3.LUT R9, R7, R9, R6, 0xfe, !PT ;  /* 0x0000000907097212 */ /* 0x000fe200078efe06 */
[--C-:B------:R-:W-:Y:S01]  /*17370*/  @!P0 IMAD.MOV.U32 R6, RZ, RZ, R8.reuse ;  /* 0x000000ffff068224 */ /* 0x100fe200078e0008 */
[----:B------:R-:W-:-:S02]  /*17380*/  @!P0 SHF.R.S32.HI R7, RZ, 0x1f, R8 ;  /* 0x0000001fff078819 */ /* 0x000fc40000011408 */
[----:B------:R-:W-:Y:S01]  /*17390*/  LOP3.LUT R22, R22, 0xffffffdf, RZ, 0xc0, !PT ;  /* 0xffffffdf16167812 */ /* 0x000fe200078ec0ff */
[----:B0-----:R-:W-:-:S03]  /*173a0*/  @!P0 IMAD.WIDE.U32 R6, R30, R2, R6 ;  /* 0x000000021e068225 */ /* 0x001fc600078e0006 */
[----:B------:R-:W-:Y:S01]  /*173b0*/  @P2 LOP3.LUT R22, R22, 0x20, RZ, 0xfc, !PT ;  /* 0x0000002016162812 */ /* 0x000fe200078efcff */
[----:B------:R-:W-:-:S03]  /*173c0*/  @!P0 IMAD R2, R34, R2, RZ ;  /* 0x0000000222028224 */ /* 0x000fc600078e02ff */
[----:B------:R-:W-:Y:S01]  /*173d0*/  LOP3.LUT R22, R22, 0xffffffef, RZ, 0xc0, !PT ;  /* 0xffffffef16167812 */ /* 0x000fe200078ec0ff */
[----:B------:R-:W-:Y:S02]  /*173e0*/  @!P0 IMAD R3, R30, R3, R2 ;  /* 0x000000031e038224 */ /* 0x000fe400078e0202 */
[----:B-1----:R-:W-:Y:S01]  /*173f0*/  IMAD.SHL.U32 R21, R21, 0x8, RZ ;  /* 0x0000000815157824 */ /* 0x002fe200078e00ff */
[----:B------:R-:W-:Y:S02]  /*17400*/  @P1 LOP3.LUT R22, R22, 0x10, RZ, 0xfc, !PT ;  /* 0x0000001016161812 */ /* 0x000fe400078efcff */
[----:B--2---:R-:W-:Y:S02]  /*17410*/  @!P0 LEA R4, P1, R6, R4, 0x2 ;  /* 0x0000000406048211 */ /* 0x004fe400078210ff */
[----:B------:R-:W-:Y:S02]  /*17420*/  @!P0 IADD3 R3, R7, R3, RZ ;  /* 0x0000000307038210 */ /* 0x000fe40007ffe0ff */
[----:B------:R-:W-:-:S02]  /*17430*/  LOP3.LUT R21, R21, 0x38, RZ, 0xc0, !PT ;  /* 0x0000003815157812 */ /* 0x000fc400078ec0ff */
        /* <DEDUP_REMOVED lines=11> */
[----:B------:R-:W-:-:S04]  /*174f0*/  LOP3.LUT R4, R5, R9, R4, 0xfe, !PT ;  /* 0x0000000905047212 */ /* 0x000fc800078efe04 */
[----:B------:R-:W-:Y:S01]  /*17500*/  LOP3.LUT R6, R4, R3, RZ, 0xfc, !PT ;  /* 0x0000000304067212 */ /* 0x000fe200078efcff */
[----:B------:R-:W-:-:S04]  /*17510*/  IMAD.MOV R3, RZ, RZ, -R8 ;  /* 0x000000ffff037224 */ /* 0x000fc800078e0a08 */
[----:B------:R-:W-:Y:S01]  /*17520*/  IMAD R0, R10, R3, R0 ;  /* 0x000000030a007224 */ /* 0x000fe200078e0200 */
        /* <DEDUP_REMOVED lines=10> */
.L_x_5015:
        /* <DEDUP_REMOVED lines=12> */
.L_x_4902:
[----:B------:R-:W0:Y:S01]  /*17690*/  S2R R0, SR_TID.X ;  /* 0x0000000000007919 */ /* 0x000e220000002100 */
[----:B------:R-:W-:Y:S01]  /*176a0*/  BSSY B0, `(.L_x_4903) ;  /* 0x0000008000007945 */ /* 0x000fe20003800000 */
[----:B0-----:R-:W-:-:S04]  /*176b0*/  LOP3.LUT R0, R0, 0x7f, RZ, 0xc0, !PT ;  /* 0x0000007f00007812 */ /* 0x001fc800078ec0ff */
[----:B------:R-:W-:-:S04]  /*176c0*/  SHF.R.U32.HI R0, RZ, 0x3, R0 ;  /* 0x00000003ff007819 */ /* 0x000fc80000011600 */
[----:B------:R-:W-:Y:S01]  /*176d0*/  IADD3 R27, -R0, R31, -R27 ;  /* 0x0000001f001b7210 */ /* 0x000fe20007ffe91b */
[----:B------:R-:W-:Y:S01]  /*176e0*/  IMAD R31, R25, 0x8, R23 ;  /* 0x00000008191f7824 */ /* 0x000fe200078e0217 */
[----:B------:R-:W-:-:S04]  /*176f0*/  SHF.L.U32 R0, R26, 0x1f, RZ ;  /* 0x0000001f1a007819 */ /* 0x000fc800000006ff */
[----:B------:R-:W0:Y:S02]  /*17700*/  SYNCS.PHASECHK.TRANS64.TRYWAIT P0, [R31+URZ+0x28c40], R0 ;  /* 0x028c40001f0075a7 */ /* 0x000e24000800017f */
[----:B0-----:R-:W-:Y:S05]  /*17710*/  @!P0 BRA `(.L_x_4904) ;  /* 0x0000004c00dc8947 */ /* 0x001fea0003800000 */
.L_x_5016:
[----:B------:R-:W-:Y:S05]  /*17720*/  BSYNC B0 ;  /* 0x0000000000007941 */ /* 0x000fea0003800000 */
.L_x_4903:
        /* <DEDUP_REMOVED lines=56> */
[----:B------:R-:W-:Y:S01]  /*17ab0*/  @P0 LEA R6, R5, R23, 0x1 ;  /* 0x0000001705060211 */ /* 0x000fe200078e08ff */
        /* <DEDUP_REMOVED lines=9> */
.L_x_5026:
        /* <DEDUP_REMOVED lines=10> */
.L_x_4906:
        /* <DEDUP_REMOVED lines=11> */
.L_x_4907:
        /* <DEDUP_REMOVED lines=20> */
[----:B0-----:R-:W-:-:S04]  /*17de0*/  IMAD.WIDE.U32 R4, R4, UR4, RZ ;  /* 0x0000000404047c25 */ /* 0x001fc8000f8e00ff */
[----:B------:R-:W-:Y:S01]  /*17df0*/  IMAD.IADD R0, R5, 0x1, R0 ;  /* 0x0000000105007824 */ /* 0x000fe200078e0200 */
[----:B------:R0:W-:Y:S01]  /*17e00*/  STL.64 [R1+0x18], R4 ;  /* 0x0000180401007387 */ /* 0x0001e20000100a00 */
[----:B--2---:R-:W-:-:S03]  /*17e10*/  VIADD R2, R23, 0x20400 ;  /* 0x0002040017027836 */ /* 0x004fc60000000000 */
[----:B------:R0:W-:Y:S02]  /*17e20*/  STL [R1+0x8], R0 ;  /* 0x0000080001007387 */ /* 0x0001e40000100800 */
[----:B------:R-:W-:-:S13]  /*17e30*/  LOP3.LUT P0, RZ, R2, 0x3ff, RZ, 0xc0, !PT ;  /* 0x000003ff02ff7812 */ /* 0x000fda000780c0ff */
        /* <DEDUP_REMOVED lines=17> */
.L_x_4909:
[----:B------:R-:W-:Y:S05]  /*17f50*/  BSYNC B6 ;  /* 0x0000000000067941 */ /* 0x000fea0003800000 */
.L_x_4908:
        /* <DEDUP_REMOVED lines=10> */
[----:B--2---:R-:W-:Y:S01]  /*18000*/  MOV R3, R0 ;  /* 0x0000000000037202 */ /* 0x004fe20000000f00 */
        /* <DEDUP_REMOVED lines=81> */
.L_x_5035:
        /* <DEDUP_REMOVED lines=10> */
.L_x_4911:
        /* <DEDUP_REMOVED lines=18> */
.L_x_5036:
[----:B------:R-:W-:Y:S05]  /*186e0*/  BSYNC B0 ;  /* 0x0000000000007941 */ /* 0x000fea0003800000 */
.L_x_4912:
[----:B------:R-:W-:-:S04]  /*186f0*/  LOP3.LUT R2, R37, 0x2, RZ, 0xfc, !PT ;  /* 0x0000000225027812 */ /* 0x000fc800078efcff */
[----:B------:R-:W-:-:S13]  /*18700*/  ISETP.NE.AND P0, PT, R2, 0x3, PT ;  /* 0x000000030200780c */ /* 0x000fda0003f05270 */
[----:B------:R-:W-:Y:S05]  /*18710*/  @!P0 BRA `(.L_x_4914) ;  /* 0x0000000000048947 */ /* 0x000fea0003800000 */
[----:B------:R-:W-:Y:S01]  /*18720*/  BPT.TRAP 0x1 ;  /* 0x000000040000795c */ /* 0x000fe20000300000 */
.L_x_4914:
[----:B0-----:R-:W-:Y:S01]  /*18730*/  SHF.L.U32 R0, R26, 0x1f, RZ ;  /* 0x0000001f1a007819 */ /* 0x001fe200000006ff */
[----:B------:R-:W-:Y:S03]  /*18740*/  BSSY B0, `(.L_x_4915) ;  /* 0x0000003000007945 */ /* 0x000fe60003800000 */
[----:B------:R-:W0:Y:S02]  /*18750*/  SYNCS.PHASECHK.TRANS64.TRYWAIT P0, [R31+URZ+0x28c60], R0 ;  /* 0x028c60001f0075a7 */ /* 0x000e24000800017f */
[----:B0-----:R-:W-:Y:S05]  /*18760*/  @!P0 BRA `(.L_x_4916) ;  /* 0x0000004800848947 */ /* 0x001fea0003800000 */
.L_x_5037:
[----:B------:R-:W-:Y:S05]  /*18770*/  BSYNC B0 ;  /* 0x0000000000007941 */ /* 0x000fea0003800000 */
.L_x_4915:
        /* <DEDUP_REMOVED lines=13> */
[----:B------:R-:W-:-:S03]  /*18850*/  IMAD R4, R25, 0x8000, R35 ;  /* 0x0000800019047824 */ /* 0x000fc600078e0223 */
        /* <DEDUP_REMOVED lines=10> */
[----:B------:R-:W2:Y:S01]  /*18900*/  LDL R3, [R1+0xc] ;  /* 0x00000c0001037983 */ /* 0x000ea20000100800 */
[----:B------:R-:W-:Y:S02]  /*18910*/  LEA R4, R4, R23, 0x1 ;  /* 0x0000001704047211 */ /* 0x000fe400078e08ff */
        /* <DEDUP_REMOVED lines=86> */
.L_x_5047:
        /* <DEDUP_REMOVED lines=34> */
.L_x_4918:
        /* <DEDUP_REMOVED lines=11> */
.L_x_4919:
[----:B------:R-:W2:Y:S01]  /*19150*/  LDL R2, [R1+0x14] ;  /* 0x0000140001027983 */ /* 0x000ea20000100800 */
[----:B------:R1:W-:Y:S01]  /*19160*/  SYNCS.ARRIVE.TRANS64.A1T0 RZ, [R31+URZ+0x28c50], RZ ;  /* 0x028c50ff1fff79a7 */ /* 0x0003e2000810003f */
[----:B------:R-:W-:Y:S01]  /*19170*/  BSSY B0, `(.L_x_4920) ;  /* 0x00000f6000007945 */ /* 0x000fe20003800000 */
[----:B--2---:R-:W-:-:S13]  /*19180*/  ISETP.GE.AND P0, PT, R2, 0x2, PT ;  /* 0x000000020200780c */ /* 0x004fda0003f06270 */
[----:B-1----:R-:W-:Y:S05]  /*19190*/  @!P0 BRA `(.L_x_4921) ;  /* 0x0000000c00cc8947 */ /* 0x002fea0003800000 */
[----:B------:R-:W2:Y:S04]  /*191a0*/  LDL.LU R4, [R1+0x34] ;  /* 0x0000340001047983 */ /* 0x000ea80000300800 */
[----:B------:R-:W3:Y:S01]  /*191b0*/  LDL.LU R3, [R1+0xc] ;  /* 0x00000c0001037983 */ /* 0x000ee20000300800 */
[----:B------:R-:W-:Y:S01]  /*191c0*/  VIADD R7, R2, 0xfffffffe ;  /* 0xfffffffe02077836 */ /* 0x000fe20000000000 */
[----:B--2---:R-:W-:Y:S02]  /*191d0*/  LOP3.LUT R32, R4, 0x40, RZ, 0xc0, !PT ;  /* 0x0000004004207812 */ /* 0x004fe400078ec0ff */
[----:B---3--:R-:W-:Y:S02]  /*191e0*/  LOP3.LUT R31, R3, 0x80, RZ, 0xc0, !PT ;  /* 0x00000080031f7812 */ /* 0x008fe400078ec0ff */
[----:B------:R-:W-:-:S02]  /*191f0*/  SHF.R.U32.HI R32, RZ, 0x2, R32 ;  /* 0x00000002ff207819 */ /* 0x000fc40000011620 */
[----:B------:R-:W-:-:S07]  /*19200*/  SHF.R.U32.HI R31, RZ, 0x3, R31 ;  /* 0x00000003ff1f7819 */ /* 0x000fce000001161f */
.L_x_4934:
[----:B-1----:R-:W1:Y:S01]  /*19210*/  S2R R2, SR_TID.X ;  /* 0x0000000000027919 */ /* 0x002e620000002100 */
[----:B0-----:R-:W0:Y:S01]  /*19220*/  LDC R5, c[0x0][0x430] ;  /* 0x00010c00ff057b82 */ /* 0x001e220000000800 */
[----:B------:R-:W-:Y:S01]  /*19230*/  IMAD R4, R7, 0x40, R33 ;  /* 0x0000004007047824 */ /* 0x000fe200078e0221 */
[----:B------:R-:W-:Y:S01]  /*19240*/  LOP3.LUT R10, R37, 0x2, RZ, 0xfc, !PT ;  /* 0x00000002250a7812 */ /* 0x000fe200078efcff */
[----:B--2---:R-:W2:Y:S01]  /*19250*/  S2R R8, SR_TID.X ;  /* 0x0000000000087919 */ /* 0x004ea20000002100 */
        /* <DEDUP_REMOVED lines=9> */
[----:B------:R-:W-:-:S05]  /*192f0*/  IADD3 R4, R8, R4, RZ ;  /* 0x0000000408047210 */ /* 0x000fca0007ffe0ff */
[----:B------:R-:W-:-:S04]  /*19300*/  IMAD.MOV.U32 R2, RZ, RZ, R4 ;  /* 0x000000ffff027224 */ /* 0x000fc800078e0004 */
        /* <DEDUP_REMOVED lines=21> */
[----:B------:R-:W-:-:S02]  /*19460*/  SEL R25, R25, RZ, P0 ;  /* 0x000000ff19197207 */ /* 0x000fc40000000000 */
[----:B------:R-:W-:Y:S02]  /*19470*/  IADD3 R7, R7, -0x1, RZ ;  /* 0xffffffff07077810 */ /* 0x000fe40007ffe0ff */
[----:B------:R-:W-:Y:S01]  /*19480*/  ISETP.GT.AND P3, PT, R2, RZ, PT ;  /* 0x000000ff0200720c */ /* 0x000fe20003f64270 */
[----:B0-----:R-:W-:-:S12]  /*19490*/  @!P1 BRA `(.L_x_4922) ;  /* 0x0000000000049947 */ /* 0x001fd80003800000 */
[----:B------:R-:W-:Y:S01]  /*194a0*/  BPT.TRAP 0x1 ;  /* 0x000000040000795c */ /* 0x000fe20000300000 */
.L_x_4922:
[----:B------:R-:W-:Y:S01]  /*194b0*/  IMAD R6, R25, 0x8, R23 ;  /* 0x0000000819067824 */ /* 0x000fe200078e0217 */
[----:B------:R-:W-:Y:S01]  /*194c0*/  SHF.L.U32 R17, R26, 0x1f, RZ ;  /* 0x0000001f1a117819 */ /* 0x000fe200000006ff */
[----:B------:R-:W-:Y:S01]  /*194d0*/  BSSY B1, `(.L_x_4923) ;  /* 0x0000004000017945 */ /* 0x000fe20003800000 */
[----:B------:R-:W-:Y:S02]  /*194e0*/  SHF.R.S32.HI R9, RZ, 0x1f, R5 ;  /* 0x0000001fff097819 */ /* 0x000fe40000011405 */
[----:B------:R-:W0:Y:S02]  /*194f0*/  SYNCS.PHASECHK.TRANS64.TRYWAIT P0, [R6+URZ+0x28c40], R17 ;  /* 0x028c4011060075a7 */ /* 0x000e24000800017f */
[----:B0-----:R-:W-:Y:S05]  /*19500*/  @!P0 BRA `(.L_x_4924) ;  /* 0x00000044005c8947 */ /* 0x001fea0003800000 */
.L_x_5048:
[----:B------:R-:W-:Y:S05]  /*19510*/  BSYNC B1 ;  /* 0x0000000000017941 */ /* 0x000fea0003800000 */
.L_x_4923:
        /* <DEDUP_REMOVED lines=24> */
[----:B------:R-:W-:-:S03]  /*196a0*/  LEA R21, R8, R23, 0x1 ;  /* 0x0000001708157211 */ /* 0x000fc600078e08ff */
        /* <DEDUP_REMOVED lines=17> */
.L_x_5058:
        /* <DEDUP_REMOVED lines=8> */
.L_x_4926:
        /* <DEDUP_REMOVED lines=11> */
.L_x_4927:
[----:B------:R2:W-:Y:S01]  /*198f0*/  SYNCS.ARRIVE.TRANS64.A1T0 RZ, [R6+URZ+0x28c30], RZ ;  /* 0x028c30ff06ff79a7 */ /* 0x0005e2000810003f */
[----:B------:R-:W-:Y:S05]  /*19900*/  @!P2 BRA `(.L_x_4928) ;  /* 0x000000000004a947 */ /* 0x000fea0003800000 */
[----:B------:R-:W-:Y:S01]  /*19910*/  BPT.TRAP 0x1 ;  /* 0x000000040000795c */ /* 0x000fe20000300000 */
.L_x_4928:
[----:B------:R-:W3:Y:S01]  /*19920*/  SYNCS.PHASECHK.TRANS64.TRYWAIT P0, [R6+URZ+0x28c60], R17 ;  /* 0x028c6011060075a7 */ /* 0x000ee2000800017f */
[----:B------:R-:W-:Y:S04]  /*19930*/  BSSY B1, `(.L_x_4929) ;  /* 0x0000002000017945 */ /* 0x000fe80003800000 */
[----:B---3--:R-:W-:Y:S05]  /*19940*/  @!P0 BRA `(.L_x_4930) ;  /* 0x00000044007c8947 */ /* 0x008fea0003800000 */
.L_x_5059:
[----:B------:R-:W-:Y:S05]  /*19950*/  BSYNC B1 ;  /* 0x0000000000017941 */ /* 0x000fea0003800000 */
.L_x_4929:
        /* <DEDUP_REMOVED lines=81> */
.L_x_5069:
        /* <DEDUP_REMOVED lines=25> */
.L_x_4932:
        /* <DEDUP_REMOVED lines=11> */
.L_x_4933:
[----:B------:R3:W-:Y:S01]  /*1a0b0*/  SYNCS.ARRIVE.TRANS64.A1T0 RZ, [R6+URZ+0x28c50], RZ ;  /* 0x028c50ff06ff79a7 */ /* 0x0007e2000810003f */
[----:B------:R-:W-:Y:S05]  /*1a0c0*/  @P3 BRA `(.L_x_4934) ;  /* 0xfffffff000503947 */ /* 0x000fea000383ffff */
.L_x_4921:
[----:B------:R-:W-:Y:S05]  /*1a0d0*/  BSYNC B0 ;  /* 0x0000000000007941 */ /* 0x000fea0003800000 */
.L_x_4920:
        /* <DEDUP_REMOVED lines=21> */
.L_x_4936:
[----:B------:R-:W-:Y:S05]  /*1a230*/  BSYNC B0 ;  /* 0x0000000000007941 */ /* 0x000fea0003800000 */
.L_x_4935:
[----:B------:R-:W-:-:S07]  /*1a240*/  SEL R25, R25, RZ, P0 ;  /* 0x000000ff19197207 */ /* 0x000fce0000000000 */
.L_x_4895:
[----:B------:R-:W-:Y:S05]  /*1a250*/  BSYNC B7 ;  /* 0x0000000000077941 */ /* 0x000fea0003800000 */
.L_x_4893:
        /* <DEDUP_REMOVED lines=11> */
.L_x_4937:
        /* <DEDUP_REMOVED lines=36> */
.L_x_5079:
[----:B------:R-:W-:Y:S02]  /*1a550*/  ULDC UR4, c[0x0][0xc38] ;  /* 0x00030e0000047ab9 */ /* 0x000fe40000000800 */
[----:B------:R-:W-:-:S04]  /*1a560*/  IMAD.U32 R4, RZ, RZ, UR4 ;  /* 0x00000004ff047e24 */ /* 0x000fc8000f8e00ff */
[----:B--2---:R-:W-:-:S04]  /*1a570*/  IMAD R5, R14, R4, RZ ;  /* 0x000000040e057224 */ /* 0x004fc800078e02ff */
[----:B------:R-:W-:-:S05]  /*1a580*/  IMAD.IADD R16, R16, 0x1, R5 ;  /* 0x0000000110107824 */ /* 0x000fca00078e0205 */
[----:B------:R-:W-:-:S13]  /*1a590*/  ISETP.GT.AND P6, PT, R16, R0, PT ;  /* 0x000000001000720c */ /* 0x000fda0003fc4270 */
[----:B------:R-:W-:Y:S05]  /*1a5a0*/  @P6 BRA `(.L_x_4940) ;  /* 0x00000000009c6947 */ /* 0x000fea0003800000 */
.L_x_4945:
[----:B------:R-:W2:Y:S01]  /*1a5b0*/  LDC R4, c[0x0][0xc3c] ;  /* 0x00030f00ff047b82 */ /* 0x000ea20000000800 */
[----:B------:R-:W-:-:S05]  /*1a5c0*/  VIADD R19, R19, 0x1f ;  /* 0x0000001f13137836 */ /* 0x000fca0000000000 */
[----:B--2---:R-:W-:-:S13]  /*1a5d0*/  ISETP.GE.AND P6, PT, R19, R4, PT ;  /* 0x000000041300720c */ /* 0x004fda0003fc6270 */
[----:B------:R-:W-:Y:S05]  /*1a5e0*/  @P6 BRA `(.L_x_4941) ;  /* 0x0000000400d06947 */ /* 0x000fea0003800000 */
[----:B------:R-:W2:Y:S01]  /*1a5f0*/  S2R R2, SR_TID.X ;  /* 0x0000000000027919 */ /* 0x000ea20000002100 */
[----:B------:R-:W-:Y:S01]  /*1a600*/  BSSY B0, `(.L_x_4942) ;  /* 0x0000009000007945 */ /* 0x000fe20003800000 */
[----:B--2---:R-:W-:-:S05]  /*1a610*/  LOP3.LUT R2, R2, 0x1f, RZ, 0xc0, !PT ;  /* 0x0000001f02027812 */ /* 0x004fca00078ec0ff */
[----:B------:R-:W-:Y:S02]  /*1a620*/  IMAD.IADD R5, R19, 0x1, R2 ;  /* 0x0000000113057824 */ /* 0x000fe400078e0202 */
[----:B------:R-:W-:-:S03]  /*1a630*/  IMAD.MOV.U32 R2, RZ, RZ, RZ ;  /* 0x000000ffff027224 */ /* 0x000fc600078e00ff */
[----:B------:R-:W-:-:S13]  /*1a640*/  ISETP.GE.OR P6, PT, R5, R4, !P0 ;  /* 0x000000040500720c */ /* 0x000fda00047c6670 */
[----:B------:R-:W-:Y:S05]  /*1a650*/  @P6 BRA `(.L_x_4943) ;  /* 0x00000000000c6947 */ /* 0x000fea0003800000 */
[----:B0-----:R-:W0:Y:S02]  /*1a660*/  LDC.64 R2, c[0x0][0xc80] ;  /* 0x00032000ff027b82 */ /* 0x001e240000000a00 */
[----:B0-----:R-:W-:-:S06]  /*1a670*/  IMAD.WIDE R2, R5, 0x4, R2 ;  /* 0x0000000405027825 */ /* 0x001fcc00078e0202 */
[----:B------:R2:W5:Y:S02]  /*1a680*/  LDG.E R2, desc[UR40][R2.64] ;  /* 0x0000002802027981 */ /* 0x000564000c1e1900 */
.L_x_4943:
[----:B------:R-:W-:Y:S05]  /*1a690*/  BSYNC B0 ;  /* 0x0000000000007941 */ /* 0x000fea0003800000 */
.L_x_4942:
[----:B------:R-:W-:-:S03]  /*1a6a0*/  UMOV UR4, 0xffffffff ;  /* 0xffffffff00047882 */ /* 0x000fc60000000000 */
[----:B------:R-:W-:Y:S05]  /*1a6b0*/  BRA.DIV UR4, `(.L_x_4944) ;  /* 0x0000004604347947 */ /* 0x000fea000b800000 */
[----:B-----5:R-:W3:Y:S02]  /*1a6c0*/  SHFL.UP PT, R14, R2, 0x1, RZ ;  /* 0x04200000020e7989 */ /* 0x020ee400000e00ff */
[----:B---3--:R-:W-:-:S05]  /*1a6d0*/  SEL R13, R14, RZ, P1 ;  /* 0x000000ff0e0d7207 */ /* 0x008fca0000800000 */
[----:B------:R-:W-:-:S05]  /*1a6e0*/  IMAD.IADD R13, R2, 0x1, R13 ;  /* 0x00000001020d7824 */ /* 0x000fca00078e020d */
[----:B------:R-:W3:Y:S02]  /*1a6f0*/  SHFL.UP PT, R14, R13, 0x2, RZ ;  /* 0x044000000d0e7989 */ /* 0x000ee400000e00ff */
[----:B---3--:R-:W-:-:S04]  /*1a700*/  SEL R14, R14, RZ, P2 ;  /* 0x000000ff0e0e7207 */ /* 0x008fc80001000000 */
[----:B0-2---:R-:W-:-:S05]  /*1a710*/  IADD3 R3, R13, R14, RZ ;  /* 0x0000000e0d037210 */ /* 0x005fca0007ffe0ff */
        /* <DEDUP_REMOVED lines=10> */
.L_x_5087:
[----:B------:R-:W-:Y:S02]  /*1a7c0*/  ULDC UR4, c[0x0][0xc38] ;  /* 0x00030e0000047ab9 */ /* 0x000fe40000000800 */
[----:B------:R-:W-:-:S04]  /*1a7d0*/  IMAD.U32 R4, RZ, RZ, UR4 ;  /* 0x00000004ff047e24 */ /* 0x000fc8000f8e00ff */
[----:B--2---:R-:W-:-:S04]  /*1a7e0*/  IMAD R5, R14, R4, RZ ;  /* 0x000000040e057224 */ /* 0x004fc800078e02ff */
[----:B------:R-:W-:-:S05]  /*1a7f0*/  IMAD.IADD R16, R5, 0x1, R16 ;  /* 0x0000000105107824 */ /* 0x000fca00078e0210 */
[----:B------:R-:W-:-:S13]  /*1a800*/  ISETP.GT.AND P6, PT, R16, R0, PT ;  /* 0x000000001000720c */ /* 0x000fda0003fc4270 */
[----:B------:R-:W-:Y:S05]  /*1a810*/  @!P6 BRA `(.L_x_4945) ;  /* 0xfffffffc0064e947 */ /* 0x000fea000383ffff */
.L_x_4940:
[----:B------:R-:W-:Y:S01]  /*1a820*/  IADD3 R16, -R5, R16, RZ ;  /* 0x0000001005107210 */ /* 0x000fe20007ffe1ff */
[----:B------:R-:W-:-:S04]  /*1a830*/  UMOV UR4, 0xffffffff ;  /* 0xffffffff00047882 */ /* 0x000fc80000000000 */
[----:B------:R-:W-:-:S05]  /*1a840*/  IMAD R5, R3, R4, R16 ;  /* 0x0000000403057224 */ /* 0x000fca00078e0210 */
[----:B------:R-:W-:Y:S01]  /*1a850*/  ISETP.GT.AND P6, PT, R5, R0, PT ;  /* 0x000000000500720c */ /* 0x000fe20003fc4270 */
[----:B------:R-:W-:-:S12]  /*1a860*/  BRA.DIV UR4, `(.L_x_4946) ;  /* 0x0000004604847947 */ /* 0x000fd8000b800000 */
[----:B------:R-:W-:-:S04]  /*1a870*/  VOTE.ANY R6, PT, !P6 ;  /* 0x0000000000067806 */ /* 0x000fc800070e0100 */
[----:B------:R-:W2:Y:S02]  /*1a880*/  POPC R5, R6 ;  /* 0x0000000600057309 */ /* 0x000ea40000000000 */
[----:B--2---:R2:W3:Y:S02]  /*1a890*/  SHFL.IDX PT, R17, R2, R5, 0x1f ;  /* 0x00001f0502117589 */ /* 0x0044e400000e0000 */
.L_x_5091:
[----:B------:R-:W-:Y:S01]  /*1a8a0*/  ISETP.NE.AND P0, PT, R6, RZ, PT ;  /* 0x000000ff0600720c */ /* 0x000fe20003f05270 */
[----:B------:R-:W-:-:S12]  /*1a8b0*/  IMAD.MOV.U32 R6, RZ, RZ, RZ ;  /* 0x000000ffff067224 */ /* 0x000fd800078e00ff */
[----:B------:R-:W-:Y:S05]  /*1a8c0*/  @!P0 BRA `(.L_x_4947) ;  /* 0x0000000000108947 */ /* 0x000fea0003800000 */
[----:B------:R-:W-:Y:S01]  /*1a8d0*/  UMOV UR4, 0xffffffff ;  /* 0xffffffff00047882 */ /* 0x000fe20000000000 */
[----:B------:R-:W-:Y:S02]  /*1a8e0*/  VIADD R12, R5, 0xffffffff ;  /* 0xffffffff050c7836 */ /* 0x000fe40000000000 */
[----:B------:R-:W-:Y:S05]  /*1a8f0*/  BRA.DIV UR4, `(.L_x_4948) ;  /* 0x0000004604a87947 */ /* 0x000fea000b800000 */
[----:B------:R4:W0:Y:S02]  /*1a900*/  SHFL.IDX PT, R6, R3, R12, 0x1f ;  /* 0x00001f0c03067589 */ /* 0x00082400000e0000 */
.L_x_4947:
[----:B0-2-4-:R-:W0:Y:S01]  /*1a910*/  LDC.64 R2, c[0x0][0xc90] ;  /* 0x00032400ff027b82 */ /* 0x015e220000000a00 */
[----:B------:R-:W-:-:S04]  /*1a920*/  IMAD.IADD R19, R5, 0x1, R19 ;  /* 0x0000000105137824 */ /* 0x000fc800078e0213 */
[----:B0-----:R-:W-:-:S05]  /*1a930*/  IMAD.WIDE R2, R19, 0x4, R2 ;  /* 0x0000000413027825 */ /* 0x001fca00078e0202 */
[----:B------:R0:W3:Y:S01]  /*1a940*/  LDG.E R7, desc[UR40][R2.64] ;  /* 0x0000002802077981 */ /* 0x0000e2000c1e1900 */
[----:B------:R-:W-:-:S04]  /*1a950*/  IMAD R16, R6, R4, R16 ;  /* 0x0000000406107224 */ /* 0x000fc800078e0210 */
[----:B------:R-:W-:Y:S01]  /*1a960*/  IMAD.IADD R0, R0, 0x1, -R16 ;  /* 0x0000000100007824 */ /* 0x000fe200078e0a10 */
[----:B0-----:R-:W-:Y:S01]  /*1a970*/  MOV R2, RZ ;  /* 0x000000ff00027202 */ /* 0x001fe20000000f00 */
[----:B---3--:R-:W-:-:S05]  /*1a980*/  IMAD R5, R17, R7, RZ ;  /* 0x0000000711057224 */ /* 0x008fca00078e02ff */
[-C--:B------:R-:W-:Y:S02]  /*1a990*/  IABS R8, R5.reuse ;  /* 0x0000000500087213 */ /* 0x080fe40000000000 */
[----:B------:R-:W-:Y:S02]  /*1a9a0*/  IABS R6, R5 ;  /* 0x0000000500067213 */ /* 0x000fe40000000000 */
[----:B-1----:R-:W0:Y:S03]  /*1a9b0*/  I2F.RP R9, R8 ;  /* 0x0000000800097306 */ /* 0x002e260000209400 */
[----:B------:R-:W-:-:S05]  /*1a9c0*/  IMAD.MOV R6, RZ, RZ, -R6 ;  /* 0x000000ffff067224 */ /* 0x000fca00078e0a06 */
[----:B0-----:R-:W0:Y:S02]  /*1a9d0*/  MUFU.RCP R9, R9 ;  /* 0x0000000900097308 */ /* 0x001e240000001000 */
[----:B0-----:R-:W-:-:S06]  /*1a9e0*/  VIADD R10, R9, 0xffffffe ;  /* 0x0ffffffe090a7836 */ /* 0x001fcc0000000000 */
[----:B------:R-:W0:Y:S02]  /*1a9f0*/  F2I.FTZ.U32.TRUNC.NTZ R3, R10 ;  /* 0x0000000a00037305 */ /* 0x000e24000021f000 */
        /* <DEDUP_REMOVED lines=19> */
[----:B------:R-:W-:Y:S02]  /*1ab30*/  IMAD R5, R5, R2, R0 ;  /* 0x0000000205057224 */ /* 0x000fe400078e0200 */
[----:B------:R-:W-:Y:S01]  /*1ab40*/  IMAD.MOV.U32 R2, RZ, RZ, RZ ;  /* 0x000000ffff027224 */ /* 0x000fe200078e00ff */
[----:B------:R-:W-:-:S04]  /*1ab50*/  VIADDMNMX R4, R3, R4, R7, PT ;  /* 0x0000000403047246 */ /* 0x000fc80003800107 */
[----:B------:R-:W-:-:S04]  /*1ab60*/  IABS R7, R4 ;  /* 0x0000000400077213 */ /* 0x000fc80000000000 */
[----:B------:R-:W0:Y:S08]  /*1ab70*/  I2F.RP R8, R7 ;  /* 0x0000000700087306 */ /* 0x000e300000209400 */
[----:B0-----:R-:W0:Y:S02]  /*1ab80*/  MUFU.RCP R8, R8 ;  /* 0x0000000800087308 */ /* 0x001e240000001000 */
[----:B0-----:R-:W-:-:S06]  /*1ab90*/  VIADD R3, R8, 0xffffffe ;  /* 0x0ffffffe08037836 */ /* 0x001fcc0000000000 */
[----:B------:R-:W0:Y:S02]  /*1aba0*/  F2I.FTZ.U32.TRUNC.NTZ R3, R3 ;  /* 0x0000000300037305 */ /* 0x000e24000021f000 */
[----:B0-----:R-:W-:-:S04]  /*1abb0*/  IMAD.MOV R0, RZ, RZ, -R3 ;  /* 0x000000ffff007224 */ /* 0x001fc800078e0a03 */
[----:B------:R-:W-:Y:S01]  /*1abc0*/  IMAD R9, R0, R7, RZ ;  /* 0x0000000700097224 */ /* 0x000fe200078e02ff */
[----:B------:R-:W-:-:S03]  /*1abd0*/  IABS R0, R4 ;  /* 0x0000000400007213 */ /* 0x000fc60000000000 */
[----:B------:R-:W-:Y:S01]  /*1abe0*/  IMAD.HI.U32 R2, R3, R9, R2 ;  /* 0x0000000903027227 */ /* 0x000fe200078e0002 */
[----:B------:R-:W-:Y:S02]  /*1abf0*/  IABS R9, R5 ;  /* 0x0000000500097213 */ /* 0x000fe40000000000 */
[----:B------:R-:W-:-:S03]  /*1ac00*/  IADD3 R0, RZ, -R0, RZ ;  /* 0x80000000ff007210 */ /* 0x000fc60007ffe0ff */
[----:B------:R-:W-:-:S04]  /*1ac10*/  IMAD.HI.U32 R2, R2, R9, RZ ;  /* 0x0000000902027227 */ /* 0x000fc800078e00ff */
[----:B------:R-:W-:-:S05]  /*1ac20*/  IMAD R0, R2, R0, R9 ;  /* 0x0000000002007224 */ /* 0x000fca00078e0209 */
[----:B------:R-:W-:-:S13]  /*1ac30*/  ISETP.GT.U32.AND P1, PT, R7, R0, PT ;  /* 0x000000000700720c */ /* 0x000fda0003f24070 */
[----:B------:R-:W-:Y:S02]  /*1ac40*/  @!P1 IMAD.IADD R0, R0, 0x1, -R7 ;  /* 0x0000000100009824 */ /* 0x000fe400078e0a07 */
[----:B------:R-:W-:Y:S01]  /*1ac50*/  @!P1 VIADD R2, R2, 0x1 ;  /* 0x0000000102029836 */ /* 0x000fe20000000000 */
[----:B------:R-:W-:Y:S02]  /*1ac60*/  ISETP.NE.AND P1, PT, R4, RZ, PT ;  /* 0x000000ff0400720c */ /* 0x000fe40003f25270 */
[----:B------:R-:W-:Y:S02]  /*1ac70*/  ISETP.GE.U32.AND P0, PT, R0, R7, PT ;  /* 0x000000070000720c */ /* 0x000fe40003f06070 */
[C---:B------:R-:W-:Y:S01]  /*1ac80*/  LOP3.LUT R0, R5.reuse, R4, RZ, 0x3c, !PT ;  /* 0x0000000405007212 */ /* 0x040fe200078e3cff */
[----:B------:R-:W-:-:S03]  /*1ac90*/  IMAD.IADD R5, R5, 0x1, R6 ;  /* 0x0000000105057824 */ /* 0x000fc600078e0206 */
[----:B------:R-:W-:-:S07]  /*1aca0*/  ISETP.GE.AND P2, PT, R0, RZ, PT ;  /* 0x000000ff0000720c */ /* 0x000fce0003f46270 */
[----:B------:R-:W-:-:S06]  /*1acb0*/  @P0 VIADD R2, R2, 0x1 ;  /* 0x0000000102020836 */ /* 0x000fcc0000000000 */
[----:B------:R-:W-:Y:S01]  /*1acc0*/  @!P2 IMAD.MOV R2, RZ, RZ, -R2 ;  /* 0x000000ffff02a224 */ /* 0x000fe200078e0a02 */
[----:B------:R-:W-:Y:S02]  /*1acd0*/  @!P1 LOP3.LUT R2, RZ, R4, RZ, 0x33, !PT ;  /* 0x00000004ff029212 */ /* 0x000fe400078e33ff */
[----:B------:R-:W-:-:S05]  /*1ace0*/  IADD3 R4, -R4, RZ, RZ ;  /* 0x000000ff04047210 */ /* 0x000fca0007ffe1ff */
[----:B------:R-:W-:Y:S01]  /*1acf0*/  IMAD R18, R2, R4, R5 ;  /* 0x0000000402127224 */ /* 0x000fe200078e0205 */
[----:B------:R-:W-:-:S05]  /*1ad00*/  LOP3.LUT R2, RZ, R2, RZ, 0x33, !PT ;  /* 0x00000002ff027212 */ /* 0x000fca00078e33ff */
[----:B------:R-:W-:Y:S01]  /*1ad10*/  IMAD.IADD R17, R17, 0x1, R2 ;  /* 0x0000000111117824 */ /* 0x000fe200078e0202 */
[----:B------:R-:W-:Y:S06]  /*1ad20*/  BRA `(.L_x_4949) ;  /* 0x00000000001c7947 */ /* 0x000fec0003800000 */
.L_x_4941:
[----:B------:R-:W-:Y:S01]  /*1ad30*/  UMOV UR4, URZ ;  /* 0x0000003f00047c82 */ /* 0x000fe20008000000 */
[----:B------:R-:W-:Y:S01]  /*1ad40*/  UMOV UR5, URZ ;  /* 0x0000003f00057c82 */ /* 0x000fe20008000000 */
[----:B------:R-:W-:Y:S01]  /*1ad50*/  ULDC UR6, c[0x0][0xc3c] ;  /* 0x00030f0000067ab9 */ /* 0x000fe20000000800 */
[----:B------:R-:W-:Y:S02]  /*1ad60*/  IMAD.MOV.U32 R16, RZ, RZ, R0 ;  /* 0x000000ffff107224 */ /* 0x000fe400078e0000 */
[----:B------:R-:W-:Y:S02]  /*1ad70*/  IMAD.U32 R17, RZ, RZ, UR4 ;  /* 0x00000004ff117e24 */ /* 0x000fe4000f8e00ff */
[----:B------:R-:W-:Y:S02]  /*1ad80*/  IMAD.U32 R18, RZ, RZ, UR5 ;  /* 0x00000005ff127e24 */ /* 0x000fe4000f8e00ff */
[----:B------:R-:W-:-:S07]  /*1ad90*/  IMAD.U32 R19, RZ, RZ, UR6 ;  /* 0x00000006ff137e24 */ /* 0x000fce000f8e00ff */
.L_x_4949:
        /* <DEDUP_REMOVED lines=10> */
.L_x_4938:
[----:B------:R-:W-:Y:S02]  /*1ae40*/  ULDC UR4, c[0x0][0xc3c] ;  /* 0x00030f0000047ab9 */ /* 0x000fe40000000800 */
[----:B0-----:R-:W-:-:S13]  /*1ae50*/  ISETP.GE.AND P0, PT, R19, UR4, PT ;  /* 0x0000000413007c0c */ /* 0x001fda000bf06270 */
[----:B------:R-:W-:Y:S05]  /*1ae60*/  @!P0 BRA `(.L_x_4950) ;  /* 0xffffff9800c08947 */ /* 0x000fea000383ffff */
[----:B------:R-:W-:Y:S05]  /*1ae70*/  BSYNC B8 ;  /* 0x0000000000087941 */ /* 0x000fea0003800000 */
.L_x_4843:
[----:B------:R-:W5:Y:S01]  /*1ae80*/  LDL.LU R0, [R1+0x20] ;  /* 0x0000200001007983 */ /* 0x000f620000300800 */
[----:B------:R-:W-:Y:S01]  /*1ae90*/  BSSY B0, `(.L_x_4951) ;  /* 0x000000b000007945 */ /* 0x000fe20003800000 */
[----:B------:R-:W0:Y:S01]  /*1aea0*/  S2R R5, SR_CgaCtaId ;  /* 0x0000000000057919 */ /* 0x000e220000008800 */
[----:B-----5:R-:W-:-:S04]  /*1aeb0*/  IADD3 R0, R0, 0x1, RZ ;  /* 0x0000000100007810 */ /* 0x020fc80007ffe0ff */
        /* <DEDUP_REMOVED lines=8> */
.L_x_5094:
[----:B------:R-:W-:Y:S05]  /*1af40*/  BSYNC B0 ;  /* 0x0000000000007941 */ /* 0x000fea0003800000 */
.L_x_4951:
[----:B------:R-:W-:-:S03]  /*1af50*/  UMOV UR4, 0xffffffff ;  /* 0xffffffff00047882 */ /* 0x000fc60000000000 */
[----:B------:R-:W-:Y:S05]  /*1af60*/  BRA.DIV UR4, `(.L_x_4953) ;  /* 0x0000004204487947 */ /* 0x000fea000b800000 */
[----:B0-----:R-:W0:Y:S02]  /*1af70*/  S2R R0, SR_TID.X ;  /* 0x0000000000007919 */ /* 0x001e240000002100 */
[----:B0-----:R-:W-:-:S04]  /*1af80*/  SHF.R.U32.HI R0, RZ, 0x5, R0 ;  /* 0x00000005ff007819 */ /* 0x001fc80000011600 */
[----:B------:R-:W-:-:S05]  /*1af90*/  LOP3.LUT R0, R0, 0x3, RZ, 0xc0, !PT ;  /* 0x0000000300007812 */ /* 0x000fca00078ec0ff */
[----:B------:R0:W1:Y:S02]  /*1afa0*/  SHFL.IDX PT, R14, R0, RZ, 0x1f ;  /* 0x00001fff000e7589 */ /* 0x00006400000e0000 */
.L_x_5097:
[----:B-1----:R-:W-:-:S13]  /*1afb0*/  ISETP.NE.AND P0, PT, R14, RZ, PT ;  /* 0x000000ff0e00720c */ /* 0x002fda0003f05270 */
[----:B------:R-:W-:Y:S05]  /*1afc0*/  @P0 BRA `(.L_x_4687) ;  /* 0x0000000000840947 */ /* 0x000fea0003800000 */
[----:B------:R-:W-:-:S03]  /*1afd0*/  UMOV UR4, 0xffffffff ;  /* 0xffffffff00047882 */ /* 0x000fc60000000000 */
[----:B------:R-:W-:Y:S05]  /*1afe0*/  BRA.DIV UR4, `(.L_x_4954) ;  /* 0x00000042045c7947 */ /* 0x000fea000b800000 */
[----:B------:R-:W-:-:S13]  /*1aff0*/  ELECT P6, URZ, PT ;  /* 0x00000000003f782f */ /* 0x000fda00038c0000 */
.L_x_5100:
[----:B------:R-:W-:Y:S05]  /*1b000*/  @!P6 BRA `(.L_x_4687) ;  /* 0x000000000074e947 */ /* 0x000fea0003800000 */
[----:B------:R-:W-:-:S04]  /*1b010*/  LOP3.LUT R37, R37, 0x2, RZ, 0xfc, !PT ;  /* 0x0000000225257812 */ /* 0x000fc800078efcff */
[----:B------:R-:W-:-:S13]  /*1b020*/  ISETP.NE.AND P0, PT, R37, 0x3, PT ;  /* 0x000000032500780c */ /* 0x000fda0003f05270 */
[----:B------:R-:W-:Y:S05]  /*1b030*/  @!P0 BRA `(.L_x_4955) ;  /* 0x0000000000048947 */ /* 0x000fea0003800000 */
[----:B------:R-:W-:Y:S01]  /*1b040*/  BPT.TRAP 0x1 ;  /* 0x000000040000795c */ /* 0x000fe20000300000 */
.L_x_4955:
[C---:B------:R-:W-:Y:S01]  /*1b050*/  IMAD R5, R25.reuse, 0x8, R4 ;  /* 0x0000000819057824 */ /* 0x040fe200078e0204 */
[----:B0-----:R-:W-:Y:S01]  /*1b060*/  SHF.L.U32 R0, R26, 0x1f, RZ ;  /* 0x0000001f1a007819 */ /* 0x001fe200000006ff */
[----:B------:R-:W-:-:S03]  /*1b070*/  VIADD R25, R25, 0x1 ;  /* 0x0000000119197836 */ /* 0x000fc60000000000 */
[----:B------:R-:W0:Y:S02]  /*1b080*/  SYNCS.PHASECHK.TRANS64.TRYWAIT P1, [R5+URZ+0x28c40], R0 ;  /* 0x028c4000050075a7 */ /* 0x000e24000802017f */
[----:B------:R-:W-:-:S04]  /*1b090*/  ISETP.NE.AND P2, PT, R25, 0x2, PT ;  /* 0x000000021900780c */ /* 0x000fc80003f45270 */
[----:B------:R-:W-:Y:S01]  /*1b0a0*/  SEL R3, RZ, 0x1, P2 ;  /* 0x00000001ff037807 */ /* 0x000fe20001000000 */
[----:B0-----:R-:W-:Y:S08]  /*1b0b0*/  @!P1 BRA `(.L_x_4956) ;  /* 0x0000004000489947 */ /* 0x001ff00003800000 */
.L_x_5101:
[----:B------:R-:W-:Y:S02]  /*1b0c0*/  SEL R25, R25, RZ, P2 ;  /* 0x000000ff19197207 */ /* 0x000fe40001000000 */
[----:B------:R-:W-:Y:S01]  /*1b0d0*/  LOP3.LUT R2, R26, R3, RZ, 0x3c, !PT ;  /* 0x000000031a027212 */ /* 0x000fe200078e3cff */
[----:B------:R-:W-:Y:S06]  /*1b0e0*/  @!P0 BRA `(.L_x_4957) ;  /* 0x0000000000048947 */ /* 0x000fec0003800000 */
[----:B------:R-:W-:Y:S01]  /*1b0f0*/  BPT.TRAP 0x1 ;  /* 0x000000040000795c */ /* 0x000fe20000300000 */
.L_x_4957:
[----:B------:R-:W-:Y:S01]  /*1b100*/  IMAD R25, R25, 0x8, R4 ;  /* 0x0000000819197824 */ /* 0x000fe200078e0204 */
[----:B------:R-:W-:-:S04]  /*1b110*/  SHF.L.U32 R2, R2, 0x1f, RZ ;  /* 0x0000001f02027819 */ /* 0x000fc800000006ff */
[----:B------:R-:W1:Y:S02]  /*1b120*/  SYNCS.PHASECHK.TRANS64.TRYWAIT P1, [R25+URZ+0x28c40], R2 ;  /* 0x028c4002190075a7 */ /* 0x000e64000802017f */
[----:B-1----:R-:W-:Y:S05]  /*1b130*/  @!P1 BRA `(.L_x_4958) ;  /* 0x00000040003c9947 */ /* 0x002fea0003800000 */
.L_x_5102:
[----:B------:R-:W-:Y:S05]  /*1b140*/  @!P0 BRA `(.L_x_4959) ;  /* 0x0000000000048947 */ /* 0x000fea0003800000 */
[----:B------:R-:W-:Y:S01]  /*1b150*/  BPT.TRAP 0x1 ;  /* 0x000000040000795c */ /* 0x000fe20000300000 */
.L_x_4959:
[----:B------:R-:W5:Y:S02]  /*1b160*/  SYNCS.PHASECHK.TRANS64.TRYWAIT P1, [R5+URZ+0x28c60], R0 ;  /* 0x028c6000050075a7 */ /* 0x000f64000802017f */
[----:B-----5:R-:W-:Y:S05]  /*1b170*/  @!P1 BRA `(.L_x_4960) ;  /* 0x0000004000409947 */ /* 0x020fea0003800000 */
.L_x_5103:
[----:B------:R-:W-:Y:S05]  /*1b180*/  @!P0 BRA `(.L_x_4961) ;  /* 0x0000000000048947 */ /* 0x000fea0003800000 */
[----:B------:R-:W-:Y:S01]  /*1b190*/  BPT.TRAP 0x1 ;  /* 0x000000040000795c */ /* 0x000fe20000300000 */
.L_x_4961:
[----:B------:R0:W0:Y:S02]  /*1b1a0*/  SYNCS.PHASECHK.TRANS64.TRYWAIT P0, [R25+URZ+0x28c60], R2 ;  /* 0x028c6002190075a7 */ /* 0x000024000800017f */
[----:B0-----:R-:W-:Y:S05]  /*1b1b0*/  @!P0 NANOSLEEP.SYNCS 0x989680 ;  /* 0x009896800000895d */ /* 0x001fea0003900000 */
[----:B------:R-:W0:Y:S02]  /*1b1c0*/  @!P0 SYNCS.PHASECHK.TRANS64 P0, [R25+URZ+0x28c60], R2 ;  /* 0x028c6002190085a7 */ /* 0x000e24000800007f */
[----:B0-----:R-:W-:Y:S05]  /*1b1d0*/  @!P0 BRA `(.L_x_4961) ;  /* 0xfffffffc00f08947 */ /* 0x001fea000383ffff */
.L_x_4687:
[----:B------:R-:W-:Y:S05]  /*1b1e0*/  BSYNC B9 ;  /* 0x0000000000097941 */ /* 0x000fea0003800000 */
.L_x_4684:
[----:B------:R-:W-:Y:S05]  /*1b1f0*/  EXIT ;  /* 0x000000000000794d */ /* 0x000fea0003800000 */
.L_x_4703:
[----:B0-----:R0:W1:Y:S02]  /*1b200*/  SYNCS.PHASECHK.TRANS64.TRYWAIT P6, [R62+URZ+0x28c90], R73 ;  /* 0x028c90493e0075a7 */ /* 0x00106400080c017f */
[----:B-1----:R-:W-:Y:S05]  /*1b210*/  @!P6 NANOSLEEP.SYNCS 0x989680 ;  /* 0x009896800000e95d */ /* 0x002fea0003900000 */
[----:B------:R-:W1:Y:S02]  /*1b220*/  @!P6 SYNCS.PHASECHK.TRANS64 P6, [R62+URZ+0x28c90], R73 ;  /* 0x028c90493e00e5a7 */ /* 0x000e6400080c007f */
[----:B-1----:R-:W-:Y:S05]  /*1b230*/  @!P6 BRA `(.L_x_4703) ;  /* 0xfffffffc00f0e947 */ /* 0x002fea000383ffff */
[----:B------:R-:W-:Y:S05]  /*1b240*/  BRA `(.L_x_4962) ;  /* 0xfffffe78001c7947 */ /* 0x000fea000383ffff */
.L_x_4704:
        /* <DEDUP_REMOVED lines=8> */
.L_x_4964:
[----:B------:R-:W-:Y:S05]  /*1b2d0*/  BSYNC B1 ;  /* 0x0000000000017941 */ /* 0x000fea0003800000 */
.L_x_4963:
        /* <DEDUP_REMOVED lines=8> */
.L_x_4965:
[----:B------:R-:W-:Y:S05]  /*1b360*/  BRA `(.L_x_4966) ;  /* 0xfffffe7400e87947 */ /* 0x000fea000383ffff */
.L_x_4714:
[----:B0-----:R0:W1:Y:S02]  /*1b370*/  SYNCS.PHASECHK.TRANS64.TRYWAIT P6, [R62+URZ+0x28c90], R73 ;  /* 0x028c90493e0075a7 */ /* 0x00106400080c017f */
[----:B-1----:R-:W-:Y:S05]  /*1b380*/  @!P6 NANOSLEEP.SYNCS 0x989680 ;  /* 0x009896800000e95d */ /* 0x002fea0003900000 */
[----:B------:R-:W1:Y:S02]  /*1b390*/  @!P6 SYNCS.PHASECHK.TRANS64 P6, [R62+URZ+0x28c90], R73 ;  /* 0x028c90493e00e5a7 */ /* 0x000e6400080c007f */
[----:B-1----:R-:W-:Y:S05]  /*1b3a0*/  @!P6 BRA `(.L_x_4714) ;  /* 0xfffffffc00f0e947 */ /* 0x002fea000383ffff */
[----:B------:R-:W-:Y:S05]  /*1b3b0*/  BRA `(.L_x_4967) ;  /* 0xfffffe8000407947 */ /* 0x000fea000383ffff */
.L_x_4715:
        /* <DEDUP_REMOVED lines=8> */
.L_x_4969:
[----:B------:R-:W-:Y:S05]  /*1b440*/  BSYNC B1 ;  /* 0x0000000000017941 */ /* 0x000fea0003800000 */
.L_x_4968:
        /* <DEDUP_REMOVED lines=8> */
.L_x_4970:
[----:B------:R-:W-:Y:S01]  /*1b4d0*/  IMAD.MOV.U32 R69, RZ, RZ, R14 ;  /* 0x000000ffff457224 */ /* 0x000fe200078e000e */
[----:B------:R-:W-:Y:S06]  /*1b4e0*/  BRA `(.L_x_4971) ;  /* 0xfffffe8000087947 */ /* 0x000fec000383ffff */
.L_x_4720:
[----:B0-----:R0:W1:Y:S02]  /*1b4f0*/  SYNCS.PHASECHK.TRANS64.TRYWAIT P0, [R62+URZ+0x28c90], R73 ;  /* 0x028c90493e0075a7 */ /* 0x001064000800017f */
[----:B-1----:R-:W-:Y:S05]  /*1b500*/  @!P0 NANOSLEEP.SYNCS 0x989680 ;  /* 0x009896800000895d */ /* 0x002fea0003900000 */
[----:B------:R-:W1:Y:S02]  /*1b510*/  @!P0 SYNCS.PHASECHK.TRANS64 P0, [R62+URZ+0x28c90], R73 ;  /* 0x028c90493e0085a7 */ /* 0x000e64000800007f */
[----:B-1----:R-:W-:Y:S05]  /*1b520*/  @!P0 BRA `(.L_x_4720) ;  /* 0xfffffffc00f08947 */ /* 0x002fea000383ffff */
[----:B------:R-:W-:Y:S05]  /*1b530*/  BRA `(.L_x_4972) ;  /* 0xfffffe8400e07947 */ /* 0x000fea000383ffff */
.L_x_4721:
[----:B------:R-:W-:Y:S01]  /*1b540*/  BSSY B1, `(.L_x_4973) ;  /* 0x0000007000017945 */ /* 0x000fe20003800000 */
[----:B------:R-:W-:Y:S01]  /*1b550*/  MOV R12, RZ ;  /* 0x000000ff000c7202 */ /* 0x000fe20000000f00 */
[----:B------:R-:W-:Y:S02]  /*1b560*/  IMAD.MOV.U32 R11, RZ, RZ, 0x1c1f ;  /* 0x00001c1fff0b7424 */ /* 0x000fe400078e00ff */
[----:B------:R-:W-:-:S07]  /*1b570*/  IMAD.MOV.U32 R15, RZ, RZ, -0x1 ;  /* 0xffffffffff0f7424 */ /* 0x000fce00078e00ff */
[----:B0-----:R-:W-:Y:S05]  /*1b580*/  WARPSYNC.COLLECTIVE R15, `(.L_x_4974) ;  /* 0x000000000f087348 */ /* 0x001fea0003c00000 */
[----:B------:R1:W2:Y:S02]  /*1b590*/  SHFL.IDX P6, R14, R13, R12, R11 ;  /* 0x0000000c0d0e7389 */ /* 0x0002a400000c000b */
[----:B012---:R-:W-:Y:S01]  /*1b5a0*/  ENDCOLLECTIVE ;  /* 0x000000000000791b */ /* 0x007fe20003800000 */
.L_x_4974:
[----:B------:R-:W-:Y:S05]  /*1b5b0*/  BSYNC B1 ;  /* 0x0000000000017941 */ /* 0x000fea0003800000 */
.L_x_4973:
        /* <DEDUP_REMOVED lines=8> */
.L_x_4975:
[----:B------:R-:W-:Y:S05]  /*1b640*/  BRA `(.L_x_4976) ;  /* 0xfffffe8800087947 */ /* 0x000fea000383ffff */
.L_x_4725:
[----:B--2---:R2:W4:Y:S02]  /*1b650*/  SYNCS.PHASECHK.TRANS64.TRYWAIT P5, [R62+URZ+0x28cb0], R73 ;  /* 0x028cb0493e0075a7 */ /* 0x00452400080a017f */
[----:B----4-:R-:W-:Y:S05]  /*1b660*/  @!P5 NANOSLEEP.SYNCS 0x989680 ;  /* 0x009896800000d95d */ /* 0x010fea0003900000 */
[----:B------:R-:W4:Y:S02]  /*1b670*/  @!P5 SYNCS.PHASECHK.TRANS64 P5, [R62+URZ+0x28cb0], R73 ;  /* 0x028cb0493e00d5a7 */ /* 0x000f2400080a007f */
[----:B----4-:R-:W-:Y:S05]  /*1b680*/  @!P5 BRA `(.L_x_4725) ;  /* 0xfffffffc00f0d947 */ /* 0x010fea000383ffff */
[----:B------:R-:W-:Y:S05]  /*1b690*/  BRA `(.L_x_4977) ;  /* 0xfffffe8800947947 */ /* 0x000fea000383ffff */
.L_x_4736:
[----:B0-----:R0:W1:Y:S02]  /*1b6a0*/  SYNCS.PHASECHK.TRANS64.TRYWAIT P1, [R3+URZ+0x28c50], R8 ;  /* 0x028c5008030075a7 */ /* 0x001064000802017f */
[----:B-1----:R-:W-:Y:S05]  /*1b6b0*/  @!P1 NANOSLEEP.SYNCS 0x989680 ;  /* 0x009896800000995d */ /* 0x002fea0003900000 */
[----:B------:R-:W1:Y:S02]  /*1b6c0*/  @!P1 SYNCS.PHASECHK.TRANS64 P1, [R3+URZ+0x28c50], R8 ;  /* 0x028c5008030095a7 */ /* 0x000e64000802007f */
[----:B-1----:R-:W-:Y:S05]  /*1b6d0*/  @!P1 BRA `(.L_x_4736) ;  /* 0xfffffffc00f09947 */ /* 0x002fea000383ffff */
[----:B------:R-:W-:Y:S05]  /*1b6e0*/  BRA `(.L_x_4978) ;  /* 0xfffffe9800b07947 */ /* 0x000fea000383ffff */
.L_x_4744:
[----:B--2---:R2:W3:Y:S02]  /*1b6f0*/  SYNCS.PHASECHK.TRANS64.TRYWAIT P1, [R20+URZ+0x28c50], R12 ;  /* 0x028c500c140075a7 */ /* 0x0044e4000802017f */
[----:B---3--:R-:W-:Y:S05]  /*1b700*/  @!P1 NANOSLEEP.SYNCS 0x989680 ;  /* 0x009896800000995d */ /* 0x008fea0003900000 */
[----:B------:R-:W3:Y:S02]  /*1b710*/  @!P1 SYNCS.PHASECHK.TRANS64 P1, [R20+URZ+0x28c50], R12 ;  /* 0x028c500c140095a7 */ /* 0x000ee4000802007f */
[----:B---3--:R-:W-:Y:S05]  /*1b720*/  @!P1 BRA `(.L_x_4744) ;  /* 0xfffffffc00f09947 */ /* 0x008fea000383ffff */
[----:B------:R-:W-:Y:S05]  /*1b730*/  BRA `(.L_x_4743) ;  /* 0xfffffea400d47947 */ /* 0x000fea000383ffff */
.L_x_4758:
        /* <DEDUP_REMOVED lines=8> */
.L_x_4980:
[----:B------:R-:W-:Y:S05]  /*1b7c0*/  BSYNC B1 ;  /* 0x0000000000017941 */ /* 0x000fea0003800000 */
.L_x_4979:
        /* <DEDUP_REMOVED lines=8> */
.L_x_4981:
[----:B------:R-:W-:Y:S01]  /*1b850*/  MOV R13, R10 ;  /* 0x0000000a000d7202 */ /* 0x000fe20000000f00 */
[----:B------:R-:W-:-:S07]  /*1b860*/  IMAD.MOV.U32 R0, RZ, RZ, R14 ;  /* 0x000000ffff007224 */ /* 0x000fce00078e000e */
[----:B------:R-:W-:Y:S05]  /*1b870*/  WARPSYNC.COLLECTIVE R15, `(.L_x_4982) ;  /* 0x000000000f087348 */ /* 0x000fea0003c00000 */
[----:B------:R0:W1:Y:S02]  /*1b880*/  SHFL.IDX P6, R14, R13, R12, R11 ;  /* 0x0000000c0d0e7389 */ /* 0x00006400000c000b */
[----:B01----:R-:W-:Y:S01]  /*1b890*/  ENDCOLLECTIVE ;  /* 0x000000000000791b */ /* 0x003fe20003800000 */
.L_x_4982:
[----:B------:R-:W-:Y:S02]  /*1b8a0*/  IMAD.MOV.U32 R13, RZ, RZ, R7 ;  /* 0x000000ffff0d7224 */ /* 0x000fe400078e0007 */
[----:B------:R-:W-:-:S07]  /*1b8b0*/  IMAD.MOV.U32 R5, RZ, RZ, R14 ;  /* 0x000000ffff057224 */ /* 0x000fce00078e000e */
[----:B------:R-:W-:Y:S05]  /*1b8c0*/  WARPSYNC.COLLECTIVE R15, `(.L_x_4983) ;  /* 0x000000000f087348 */ /* 0x000fea0003c00000 */
[----:B------:R0:W1:Y:S02]  /*1b8d0*/  SHFL.IDX P6, R14, R13, R12, R11 ;  /* 0x0000000c0d0e7389 */ /* 0x00006400000c000b */
[----:B01----:R-:W-:Y:S01]  /*1b8e0*/  ENDCOLLECTIVE ;  /* 0x000000000000791b */ /* 0x003fe20003800000 */
.L_x_4983:
[----:B------:R-:W-:Y:S05]  /*1b8f0*/  BRA `(.L_x_4984) ;  /* 0xfffffebc00c47947 */ /* 0x000fea000383ffff */
.L_x_4761:
[----:B------:R-:W-:Y:S01]  /*1b900*/  BSSY B1, `(.L_x_4985) ;  /* 0x0000008000017945 */ /* 0x000fe20003800000 */
[----:B------:R-:W-:Y:S01]  /*1b910*/  IMAD.MOV.U32 R13, RZ, RZ, R6 ;  /* 0x000000ffff0d7224 */ /* 0x000fe200078e0006 */
[----:B------:R-:W-:Y:S01]  /*1b920*/  MOV R15, 0xffffffff ;  /* 0xffffffff000f7802 */ /* 0x000fe20000000f00 */
[----:B------:R-:W-:Y:S02]  /*1b930*/  IMAD.MOV.U32 R12, RZ, RZ, 0x1 ;  /* 0x00000001ff0c7424 */ /* 0x000fe400078e00ff */
[----:B------:R-:W-:-:S07]  /*1b940*/  IMAD.MOV.U32 R11, RZ, RZ, 0x1c1f ;  /* 0x00001c1fff0b7424 */ /* 0x000fce00078e00ff */
[----:B0---4-:R-:W-:Y:S05]  /*1b950*/  WARPSYNC.COLLECTIVE R15, `(.L_x_4986) ;  /* 0x000000000f087348 */ /* 0x011fea0003c00000 */
[----:B----4-:R1:W2:Y:S02]  /*1b960*/  SHFL.IDX P6, R14, R13, R12, R11 ;  /* 0x0000000c0d0e7389 */ /* 0x0102a400000c000b */
[----:B012---:R-:W-:Y:S01]  /*1b970*/  ENDCOLLECTIVE ;  /* 0x000000000000791b */ /* 0x007fe20003800000 */
.L_x_4986:
[----:B------:R-:W-:Y:S05]  /*1b980*/  BSYNC B1 ;  /* 0x0000000000017941 */ /* 0x000fea0003800000 */
.L_x_4985:
        /* <DEDUP_REMOVED lines=8> */
.L_x_4987:
[----:B------:R-:W-:Y:S01]  /*1ba10*/  IMAD.MOV.U32 R13, RZ, RZ, R10 ;  /* 0x000000ffff0d7224 */ /* 0x000fe200078e000a */
[----:B------:R-:W-:-:S07]  /*1ba20*/  MOV R0, R14 ;  /* 0x0000000e00007202 */ /* 0x000fce0000000f00 */
[----:B------:R-:W-:Y:S05]  /*1ba30*/  WARPSYNC.COLLECTIVE R15, `(.L_x_4988) ;  /* 0x000000000f087348 */ /* 0x000fea0003c00000 */
[----:B------:R0:W1:Y:S02]  /*1ba40*/  SHFL.IDX P6, R14, R13, R12, R11 ;  /* 0x0000000c0d0e7389 */ /* 0x00006400000c000b */
[----:B01----:R-:W-:Y:S01]  /*1ba50*/  ENDCOLLECTIVE ;  /* 0x000000000000791b */ /* 0x003fe20003800000 */
.L_x_4988:
[----:B------:R-:W-:Y:S02]  /*1ba60*/  IMAD.MOV.U32 R13, RZ, RZ, R7 ;  /* 0x000000ffff0d7224 */ /* 0x000fe400078e0007 */
[----:B------:R-:W-:-:S07]  /*1ba70*/  IMAD.MOV.U32 R5, RZ, RZ, R14 ;  /* 0x000000ffff057224 */ /* 0x000fce00078e000e */
[----:B------:R-:W-:Y:S05]  /*1ba80*/  WARPSYNC.COLLECTIVE R15, `(.L_x_4989) ;  /* 0x000000000f087348 */ /* 0x000fea0003c00000 */
[----:B------:R0:W1:Y:S02]  /*1ba90*/  SHFL.IDX P6, R14, R13, R12, R11 ;  /* 0x0000000c0d0e7389 */ /* 0x00006400000c000b */
[----:B01----:R-:W-:Y:S01]  /*1baa0*/  ENDCOLLECTIVE ;  /* 0x000000000000791b */ /* 0x003fe20003800000 */
.L_x_4989:
[----:B------:R-:W-:Y:S05]  /*1bab0*/  BRA `(.L_x_4990) ;  /* 0xfffffec000287947 */ /* 0x000fea000383ffff */
.L_x_4765:
[----:B0-----:R0:W1:Y:S02]  /*1bac0*/  SYNCS.PHASECHK.TRANS64.TRYWAIT P0, [R2+URZ+0x28c00], R35 ;  /* 0x028c0023020075a7 */ /* 0x001064000800017f */
[----:B-1----:R-:W-:Y:S05]  /*1bad0*/  @!P0 NANOSLEEP.SYNCS 0x989680 ;  /* 0x009896800000895d */ /* 0x002fea0003900000 */
[----:B------:R-:W1:Y:S02]  /*1bae0*/  @!P0 SYNCS.PHASECHK.TRANS64 P0, [R2+URZ+0x28c00], R35 ;  /* 0x028c0023020085a7 */ /* 0x000e64000800007f */
[----:B-1----:R-:W-:Y:S05]  /*1baf0*/  @!P0 BRA `(.L_x_4765) ;  /* 0xfffffffc00f08947 */ /* 0x002fea000383ffff */
[----:B------:R-:W-:Y:S05]  /*1bb00*/  BRA `(.L_x_4991) ;  /* 0xfffffec400147947 */ /* 0x000fea000383ffff */
.L_x_4773:
[----:B------:R-:W0:Y:S01]  /*1bb10*/  LDC R39, c[0x0][0x3f4] ;  /* 0x0000fd00ff277b82 */ /* 0x000e220000000800 */
        /* <DEDUP_REMOVED lines=8> */
.L_x_4993:
[----:B------:R-:W-:Y:S05]  /*1bba0*/  BSYNC B1 ;  /* 0x0000000000017941 */ /* 0x000fea0003800000 */
.L_x_4992:
[----:B------:R-:W-:Y:S01]  /*1bbb0*/  IMAD.MOV.U32 R13, RZ, RZ, R25 ;  /* 0x000000ffff0d7224 */ /* 0x000fe200078e0019 */
[----:B------:R-:W-:Y:S01]  /*1bbc0*/  MOV R15, 0xffffffff ;  /* 0xffffffff000f7802 */ /* 0x000fe20000000f00 */
[----:B------:R-:W-:Y:S01]  /*1bbd0*/  IMAD.MOV.U32 R12, RZ, RZ, RZ ;  /* 0x000000ffff0c7224 */ /* 0x000fe200078e00ff */
[----:B------:R-:W-:Y:S01]  /*1bbe0*/  ISETP.GE.AND P0, PT, R16, R39, PT ;  /* 0x000000271000720c */ /* 0x000fe20003f06270 */
[----:B------:R-:W-:Y:S02]  /*1bbf0*/  IMAD.MOV.U32 R11, RZ, RZ, 0x1c1f ;  /* 0x00001c1fff0b7424 */ /* 0x000fe400078e00ff */
[----:B------:R-:W-:Y:S02]  /*1bc00*/  IMAD.MOV.U32 R0, RZ, RZ, R14 ;  /* 0x000000ffff007224 */ /* 0x000fe400078e000e */
[----:B------:R-:W-:-:S08]  /*1bc10*/  IMAD R34, R197, R34, RZ ;  /* 0x00000022c5227224 */ /* 0x000fd000078e02ff */
[----:B------:R-:W-:Y:S05]  /*1bc20*/  WARPSYNC.COLLECTIVE R15, `(.L_x_4994) ;  /* 0x000000000f087348 */ /* 0x000fea0003c00000 */
[----:B------:R0:W1:Y:S02]  /*1bc30*/  SHFL.IDX P6, R14, R13, R12, R11 ;  /* 0x0000000c0d0e7389 */ /* 0x00006400000c000b */
[----:B01----:R-:W-:Y:S01]  /*1bc40*/  ENDCOLLECTIVE ;  /* 0x000000000000791b */ /* 0x003fe20003800000 */
.L_x_4994:
        /* <DEDUP_REMOVED lines=8> */
.L_x_4995:
[----:B------:R-:W-:-:S04]  /*1bcd0*/  @!P1 IADD3 R6, P2, R3, R5, RZ ;  /* 0x0000000503069210 */ /* 0x000fc80007f5e0ff */
[----:B------:R-:W-:Y:S01]  /*1bce0*/  @!P1 IADD3.X R7, R0, R21, RZ, P2, !PT ;  /* 0x0000001500079210 */ /* 0x000fe200017fe4ff */
[----:B------:R-:W-:Y:S02]  /*1bcf0*/  IMAD.MOV.U32 R13, RZ, RZ, R27 ;  /* 0x000000ffff0d7224 */ /* 0x000fe400078e001b */
[----:B------:R-:W-:-:S07]  /*1bd00*/  IMAD.MOV.U32 R4, RZ, RZ, R14 ;  /* 0x000000ffff047224 */ /* 0x000fce00078e000e */
[----:B------:R-:W-:Y:S05]  /*1bd10*/  WARPSYNC.COLLECTIVE R15, `(.L_x_4996) ;  /* 0x000000000f087348 */ /* 0x000fea0003c00000 */
[----:B------:R0:W1:Y:S02]  /*1bd20*/  SHFL.IDX P6, R14, R13, R12, R11 ;  /* 0x0000000c0d0e7389 */ /* 0x00006400000c000b */
[----:B01----:R-:W-:Y:S01]  /*1bd30*/  ENDCOLLECTIVE ;  /* 0x000000000000791b */ /* 0x003fe20003800000 */
.L_x_4996:
        /* <DEDUP_REMOVED lines=10> */
[----:B------:R-:W-:Y:S02]  /*1bde0*/  CS2R R20, SRZ ;  /* 0x0000000000147805 */ /* 0x000fe4000001ff00 */
[----:B0-----:R-:W-:Y:S01]  /*1bdf0*/  MOV R15, 0xffffffff ;  /* 0xffffffff000f7802 */ /* 0x001fe20000000f00 */
[----:B--2---:R-:W-:-:S02]  /*1be00*/  @!P1 IMAD.MOV.U32 R33, RZ, RZ, R11 ;  /* 0x000000ffff219224 */ /* 0x004fc400078e000b */
[----:B------:R-:W-:Y:S02]  /*1be10*/  IMAD.MOV.U32 R11, RZ, RZ, 0x1c1f ;  /* 0x00001c1fff0b7424 */ /* 0x000fe400078e00ff */
[----:B------:R-:W-:Y:S02]  /*1be20*/  @!P1 IMAD.MOV.U32 R30, RZ, RZ, R8 ;  /* 0x000000ffff1e9224 */ /* 0x000fe400078e0008 */
[----:B------:R-:W-:-:S07]  /*1be30*/  @!P1 IMAD.MOV.U32 R31, RZ, RZ, R9 ;  /* 0x000000ffff1f9224 */ /* 0x000fce00078e0009 */
[----:B-----5:R-:W-:Y:S05]  /*1be40*/  WARPSYNC.COLLECTIVE R15, `(.L_x_4997) ;  /* 0x000000000f087348 */ /* 0x020fea0003c00000 */
[----:B------:R0:W1:Y:S02]  /*1be50*/  SHFL.IDX P6, R14, R13, R12, R11 ;  /* 0x0000000c0d0e7389 */ /* 0x00006400000c000b */
[----:B01---5:R-:W-:Y:S01]  /*1be60*/  ENDCOLLECTIVE ;  /* 0x000000000000791b */ /* 0x023fe20003800000 */
.L_x_4997:
[----:B------:R-:W-:Y:S02]  /*1be70*/  IMAD.MOV.U32 R0, RZ, RZ, R30 ;  /* 0x000000ffff007224 */ /* 0x000fe400078e001e */
[----:B------:R-:W-:Y:S01]  /*1be80*/  @!P1 IMAD.MOV.U32 R32, RZ, RZ, R10 ;  /* 0x000000ffff209224 */ /* 0x000fe200078e000a */
[----:B------:R-:W-:Y:S01]  /*1be90*/  MOV R3, R31 ;  /* 0x0000001f00037202 */ /* 0x000fe20000000f00 */
[----:B------:R-:W-:Y:S01]  /*1bea0*/  IMAD.MOV.U32 R9, RZ, RZ, R33 ;  /* 0x000000ffff097224 */ /* 0x000fe200078e0021 */
[----:B------:R-:W-:Y:S01]  /*1beb0*/  PRMT R51, R51, 0x5410, R0 ;  /* 0x0000541033337816 */ /* 0x000fe20000000000 */
[----:B------:R-:W-:Y:S01]  /*1bec0*/  IMAD.MOV.U32 R8, RZ, RZ, R32 ;  /* 0x000000ffff087224 */ /* 0x000fe200078e0020 */
[----:B------:R-:W-:-:S04]  /*1bed0*/  PRMT R38, R38, 0x5410, R3 ;  /* 0x0000541026267816 */ /* 0x000fc80000000003 */
[----:B------:R-:W-:Y:S01]  /*1bee0*/  PRMT R35, R8, 0x5410, R9 ;  /* 0x0000541008237816 */ /* 0x000fe20000000009 */
[----:B------:R-:W-:Y:S01]  /*1bef0*/  IMAD.MOV.U32 R13, RZ, RZ, R25 ;  /* 0x000000ffff0d7224 */ /* 0x000fe200078e0019 */
[----:B------:R-:W-:Y:S01]  /*1bf00*/  @!P1 MOV R29, R7 ;  /* 0x00000007001d9202 */ /* 0x000fe20000000f00 */
[----:B------:R-:W-:Y:S02]  /*1bf10*/  @!P1 IMAD.MOV.U32 R20, RZ, RZ, R4 ;  /* 0x000000ffff149224 */ /* 0x000fe400078e0004 */
[----:B------:R-:W-:Y:S02]  /*1bf20*/  @!P1 IMAD.MOV.U32 R21, RZ, RZ, R5 ;  /* 0x000000ffff159224 */ /* 0x000fe400078e0005 */
[----:B------:R-:W-:Y:S02]  /*1bf30*/  @!P1 IMAD.MOV.U32 R28, RZ, RZ, R6 ;  /* 0x000000ffff1c9224 */ /* 0x000fe400078e0006 */
[----:B------:R-:W-:-:S07]  /*1bf40*/  IMAD.MOV.U32 R0, RZ, RZ, R14 ;  /* 0x000000ffff007224 */ /* 0x000fce00078e000e */
[----:B------:R-:W-:Y:S05]  /*1bf50*/  WARPSYNC.COLLECTIVE R15, `(.L_x_4998) ;  /* 0x000000000f087348 */ /* 0x000fea0003c00000 */
[----:B------:R0:W1:Y:S02]  /*1bf60*/  SHFL.IDX P6, R14, R13, R12, R11 ;  /* 0x0000000c0d0e7389 */ /* 0x00006400000c000b */
[----:B01----:R-:W-:Y:S01]  /*1bf70*/  ENDCOLLECTIVE ;  /* 0x000000000000791b */ /* 0x003fe20003800000 */
.L_x_4998:
[----:B------:R-:W-:Y:S02]  /*1bf80*/  IMAD.MOV.U32 R4, RZ, RZ, R20 ;  /* 0x000000ffff047224 */ /* 0x000fe400078e0014 */
[----:B------:R-:W-:Y:S02]  /*1bf90*/  IMAD.MOV.U32 R5, RZ, RZ, R21 ;  /* 0x000000ffff057224 */ /* 0x000fe400078e0015 */
[----:B------:R-:W-:Y:S02]  /*1bfa0*/  IMAD.MOV.U32 R7, RZ, RZ, R29 ;  /* 0x000000ffff077224 */ /* 0x000fe400078e001d */
[----:B------:R-:W-:Y:S01]  /*1bfb0*/  IMAD.MOV.U32 R6, RZ, RZ, R28 ;  /* 0x000000ffff067224 */ /* 0x000fe200078e001c */
[----:B------:R-:W-:Y:S02]  /*1bfc0*/  PRMT R38, R5, 0x7610, R38 ;  /* 0x0000761005267816 */ /* 0x000fe40000000026 */
[----:B------:R-:W-:Y:S02]  /*1bfd0*/  PRMT R44, R4, 0x5410, R7 ;  /* 0x00005410042c7816 */ /* 0x000fe40000000007 */
[----:B------:R-:W-:-:S02]  /*1bfe0*/  CS2R R4, SRZ ;  /* 0x0000000000047805 */ /* 0x000fc4000001ff00 */
[----:B------:R-:W-:Y:S01]  /*1bff0*/  PRMT R51, R6, 0x7610, R51 ;  /* 0x0000761006337816 */ /* 0x000fe20000000033 */
[----:B------:R-:W-:Y:S02]  /*1c000*/  IMAD.MOV.U32 R13, RZ, RZ, R24 ;  /* 0x000000ffff0d7224 */ /* 0x000fe400078e0018 */
[----:B------:R-:W-:-:S07]  /*1c010*/  IMAD.MOV.U32 R3, RZ, RZ, R14 ;  /* 0x000000ffff037224 */ /* 0x000fce00078e000e */
[----:B------:R-:W-:Y:S05]  /*1c020*/  WARPSYNC.COLLECTIVE R15, `(.L_x_4999) ;  /* 0x000000000f087348 */ /* 0x000fea0003c00000 */
[----:B------:R0:W1:Y:S02]  /*1c030*/  SHFL.IDX P6, R14, R13, R12, R11 ;  /* 0x0000000c0d0e7389 */ /* 0x00006400000c000b */
[----:B01----:R-:W-:Y:S01]  /*1c040*/  ENDCOLLECTIVE ;  /* 0x000000000000791b */ /* 0x003fe20003800000 */
.L_x_4999:
[----:B------:R-:W-:Y:S01]  /*1c050*/  MOV R13, R27 ;  /* 0x0000001b000d7202 */ /* 0x000fe20000000f00 */
[----:B------:R-:W-:-:S07]  /*1c060*/  IMAD.MOV.U32 R24, RZ, RZ, R14 ;  /* 0x000000ffff187224 */ /* 0x000fce00078e000e */
[----:B------:R-:W-:Y:S05]  /*1c070*/  WARPSYNC.COLLECTIVE R15, `(.L_x_5000) ;  /* 0x000000000f087348 */ /* 0x000fea0003c00000 */
[----:B------:R0:W1:Y:S02]  /*1c080*/  SHFL.IDX P6, R14, R13, R12, R11 ;  /* 0x0000000c0d0e7389 */ /* 0x00006400000c000b */
[----:B01----:R-:W-:Y:S01]  /*1c090*/  ENDCOLLECTIVE ;  /* 0x000000000000791b */ /* 0x003fe20003800000 */
.L_x_5000:
[----:B------:R-:W-:Y:S05]  /*1c0a0*/  BRA `(.L_x_5001) ;  /* 0xfffffecc00f87947 */ /* 0x000fea000383ffff */
.L_x_4777:
[----:B0-----:R0:W1:Y:S02]  /*1c0b0*/  SYNCS.PHASECHK.TRANS64.TRYWAIT P1, [R2+URZ+0x28c00], R13 ;  /* 0x028c000d020075a7 */ /* 0x001064000802017f */
[----:B-1----:R-:W-:Y:S05]  /*1c0c0*/  @!P1 NANOSLEEP.SYNCS 0x989680 ;  /* 0x009896800000995d */ /* 0x002fea0003900000 */
[----:B------:R-:W1:Y:S02]  /*1c0d0*/  @!P1 SYNCS.PHASECHK.TRANS64 P1, [R2+URZ+0x28c00], R13 ;  /* 0x028c000d020095a7 */ /* 0x000e64000802007f */
[----:B-1----:R-:W-:Y:S05]  /*1c0e0*/  @!P1 BRA `(.L_x_4777) ;  /* 0xfffffffc00f09947 */ /* 0x002fea000383ffff */
[----:B------:R-:W-:Y:S05]  /*1c0f0*/  BRA `(.L_x_5002) ;  /* 0xfffffed0008c7947 */ /* 0x000fea000383ffff */
.L_x_4783:
[----:B0-----:R0:W1:Y:S02]  /*1c100*/  SYNCS.PHASECHK.TRANS64.TRYWAIT P1, [R21+URZ+0x28c30], R58 ;  /* 0x028c303a150075a7 */ /* 0x001064000802017f */
[----:B-1----:R-:W-:Y:S05]  /*1c110*/  @!P1 NANOSLEEP.SYNCS 0x989680 ;  /* 0x009896800000995d */ /* 0x002fea0003900000 */
[----:B------:R-:W1:Y:S02]  /*1c120*/  @!P1 SYNCS.PHASECHK.TRANS64 P1, [R21+URZ+0x28c30], R58 ;  /* 0x028c303a150095a7 */ /* 0x000e64000802007f */
[----:B-1----:R-:W-:Y:S05]  /*1c130*/  @!P1 BRA `(.L_x_4783) ;  /* 0xfffffffc00f09947 */ /* 0x002fea000383ffff */
[----:B------:R-:W-:Y:S05]  /*1c140*/  BRA `(.L_x_4782) ;  /* 0xfffffee000007947 */ /* 0x000fea000383ffff */
.L_x_4789:
[----:B-1----:R1:W2:Y:S02]  /*1c150*/  SYNCS.PHASECHK.TRANS64.TRYWAIT P1, [R21+URZ+0x28c50], R58 ;  /* 0x028c503a150075a7 */ /* 0x0022a4000802017f */
[----:B--2---:R-:W-:Y:S05]  /*1c160*/  @!P1 NANOSLEEP.SYNCS 0x989680 ;  /* 0x009896800000995d */ /* 0x004fea0003900000 */
[----:B------:R-:W2:Y:S02]  /*1c170*/  @!P1 SYNCS.PHASECHK.TRANS64 P1, [R21+URZ+0x28c50], R58 ;  /* 0x028c503a150095a7 */ /* 0x000ea4000802007f */
[----:B--2---:R-:W-:Y:S05]  /*1c180*/  @!P1 BRA `(.L_x_4789) ;  /* 0xfffffffc00f09947 */ /* 0x004fea000383ffff */
[----:B------:R-:W-:Y:S05]  /*1c190*/  BRA `(.L_x_4788) ;  /* 0xfffffef400c87947 */ /* 0x000fea000383ffff */
.L_x_4797:
[----:B-1----:R1:W2:Y:S02]  /*1c1a0*/  SYNCS.PHASECHK.TRANS64.TRYWAIT P1, [R209+URZ+0x28c30], R213 ;  /* 0x028c30d5d10075a7 */ /* 0x0022a4000802017f */
[----:B--2---:R-:W-:Y:S05]  /*1c1b0*/  @!P1 NANOSLEEP.SYNCS 0x989680 ;  /* 0x009896800000995d */ /* 0x004fea0003900000 */
[----:B------:R-:W2:Y:S02]  /*1c1c0*/  @!P1 SYNCS.PHASECHK.TRANS64 P1, [R209+URZ+0x28c30], R213 ;  /* 0x028c30d5d10095a7 */ /* 0x000ea4000802007f */
[----:B--2---:R-:W-:Y:S05]  /*1c1d0*/  @!P1 BRA `(.L_x_4797) ;  /* 0xfffffffc00f09947 */ /* 0x004fea000383ffff */
[----:B------:R-:W-:Y:S05]  /*1c1e0*/  BRA `(.L_x_4796) ;  /* 0xfffffef800f87947 */ /* 0x000fea000383ffff */
.L_x_4803:
[----:B--2---:R2:W4:Y:S02]  /*1c1f0*/  SYNCS.PHASECHK.TRANS64.TRYWAIT P1, [R209+URZ+0x28c50], R213 ;  /* 0x028c50d5d10075a7 */ /* 0x004524000802017f */
[----:B----4-:R-:W-:Y:S05]  /*1c200*/  @!P1 NANOSLEEP.SYNCS 0x989680 ;  /* 0x009896800000995d */ /* 0x010fea0003900000 */
[----:B------:R-:W4:Y:S02]  /*1c210*/  @!P1 SYNCS.PHASECHK.TRANS64 P1, [R209+URZ+0x28c50], R213 ;  /* 0x028c50d5d10095a7 */ /* 0x000f24000802007f */
[----:B----4-:R-:W-:Y:S05]  /*1c220*/  @!P1 BRA `(.L_x_4803) ;  /* 0xfffffffc00f09947 */ /* 0x010fea000383ffff */
[----:B------:R-:W-:Y:S05]  /*1c230*/  BRA `(.L_x_4802) ;  /* 0xffffff1800ac7947 */ /* 0x000fea000383ffff */
.L_x_4812:
[----:B-1----:R1:W2:Y:S02]  /*1c240*/  SYNCS.PHASECHK.TRANS64.TRYWAIT P1, [R21+URZ+0x28c30], R197 ;  /* 0x028c30c5150075a7 */ /* 0x0022a4000802017f */
[----:B--2---:R-:W-:Y:S05]  /*1c250*/  @!P1 NANOSLEEP.SYNCS 0x989680 ;  /* 0x009896800000995d */ /* 0x004fea0003900000 */
[----:B------:R-:W2:Y:S02]  /*1c260*/  @!P1 SYNCS.PHASECHK.TRANS64 P1, [R21+URZ+0x28c30], R197 ;  /* 0x028c30c5150095a7 */ /* 0x000ea4000802007f */
[----:B--2---:R-:W-:Y:S05]  /*1c270*/  @!P1 BRA `(.L_x_4812) ;  /* 0xfffffffc00f09947 */ /* 0x004fea000383ffff */
[----:B------:R-:W-:Y:S05]  /*1c280*/  BRA `(.L_x_4811) ;  /* 0xffffff1c00c87947 */ /* 0x000fea000383ffff */
.L_x_4818:
[----:B--2---:R2:W3:Y:S02]  /*1c290*/  SYNCS.PHASECHK.TRANS64.TRYWAIT P1, [R21+URZ+0x28c50], R197 ;  /* 0x028c50c5150075a7 */ /* 0x0044e4000802017f */
[----:B---3--:R-:W-:Y:S05]  /*1c2a0*/  @!P1 NANOSLEEP.SYNCS 0x989680 ;  /* 0x009896800000995d */ /* 0x008fea0003900000 */
[----:B------:R-:W3:Y:S02]  /*1c2b0*/  @!P1 SYNCS.PHASECHK.TRANS64 P1, [R21+URZ+0x28c50], R197 ;  /* 0x028c50c5150095a7 */ /* 0x000ee4000802007f */
[----:B---3--:R-:W-:Y:S05]  /*1c2c0*/  @!P1 BRA `(.L_x_4818) ;  /* 0xfffffffc00f09947 */ /* 0x008fea000383ffff */
[----:B------:R-:W-:Y:S05]  /*1c2d0*/  BRA `(.L_x_4817) ;  /* 0xffffff3800287947 */ /* 0x000fea000383ffff */
.L_x_4849:
[----:B0-----:R-:W0:Y:S01]  /*1c2e0*/  S2R R8, SR_TID.X ;  /* 0x0000000000087919 */ /* 0x001e220000002100 */
[----:B------:R-:W-:Y:S01]  /*1c2f0*/  BSSY B1, `(.L_x_5003) ;  /* 0x000000a000017945 */ /* 0x000fe20003800000 */
[----:B------:R-:W-:Y:S01]  /*1c300*/  MOV R12, RZ ;  /* 0x000000ff000c7202 */ /* 0x000fe20000000f00 */
[----:B------:R-:W-:Y:S02]  /*1c310*/  IMAD.MOV.U32 R11, RZ, RZ, 0x1f ;  /* 0x0000001fff0b7424 */ /* 0x000fe400078e00ff */
[----:B------:R-:W-:Y:S01]  /*1c320*/  IMAD.MOV.U32 R15, RZ, RZ, -0x1 ;  /* 0xffffffffff0f7424 */ /* 0x000fe200078e00ff */
[----:B0-----:R-:W-:-:S04]  /*1c330*/  SHF.R.U32.HI R8, RZ, 0x5, R8 ;  /* 0x00000005ff087819 */ /* 0x001fc80000011608 */
[----:B------:R-:W-:-:S05]  /*1c340*/  LOP3.LUT R8, R8, 0x3, RZ, 0xc0, !PT ;  /* 0x0000000308087812 */ /* 0x000fca00078ec0ff */
[----:B------:R-:W-:-:S07]  /*1c350*/  IMAD.MOV.U32 R13, RZ, RZ, R8 ;  /* 0x000000ffff0d7224 */ /* 0x000fce00078e0008 */
[----:B-1----:R-:W-:Y:S05]  /*1c360*/  WARPSYNC.COLLECTIVE R15, `(.L_x_5004) ;  /* 0x000000000f087348 */ /* 0x002fea0003c00000 */
[----:B------:R0:W2:Y:S02]  /*1c370*/  SHFL.IDX P6, R14, R13, R12, R11 ;  /* 0x0000000c0d0e7389 */ /* 0x0000a400000c000b */
[----:B012---:R-:W-:Y:S01]  /*1c380*/  ENDCOLLECTIVE ;  /* 0x000000000000791b */ /* 0x007fe20003800000 */
.L_x_5004:
[----:B------:R-:W-:Y:S05]  /*1c390*/  BSYNC B1 ;  /* 0x0000000000017941 */ /* 0x000fea0003800000 */
.L_x_5003:
[----:B------:R-:W-:Y:S05]  /*1c3a0*/  BRA `(.L_x_5005) ;  /* 0xffffff8c004c7947 */ /* 0x000fea000383ffff */
.L_x_4851:
[----:B------:R-:W-:Y:S01]  /*1c3b0*/  BSSY B1, `(.L_x_5006) ;  /* 0x0000006000017945 */ /* 0x000fe20003800000 */
[----:B------:R-:W-:-:S07]  /*1c3c0*/  IMAD.MOV.U32 R15, RZ, RZ, -0x1 ;  /* 0xffffffffff0f7424 */ /* 0x000fce00078e00ff */
[----:B012---:R-:W-:Y:S05]  /*1c3d0*/  WARPSYNC.COLLECTIVE R15, `(.L_x_5007) ;  /* 0x000000000f0c7348 */ /* 0x007fea0003c00000 */
[----:B------:R-:W-:Y:S02]  /*1c3e0*/  ELECT P6, UR62, PT ;  /* 0x00000000003e782f */ /* 0x000fe400038c0000 */
[----:B------:R-:W-:Y:S01]  /*1c3f0*/  MOV R14, UR62 ;  /* 0x0000003e000e7c02 */ /* 0x000fe20008000f00 */
[----:B012---:R-:W-:Y:S10]  /*1c400*/  ENDCOLLECTIVE ;  /* 0x000000000000791b */ /* 0x007ff40003800000 */
.L_x_5007:
[----:B------:R-:W-:Y:S05]  /*1c410*/  BSYNC B1 ;  /* 0x0000000000017941 */ /* 0x000fea0003800000 */
.L_x_5006:
[----:B------:R-:W-:Y:S05]  /*1c420*/  BRA `(.L_x_4850) ;  /* 0xffffff8c00447947 */ /* 0x000fea000383ffff */
.L_x_4853:
[----:B0-----:R0:W2:Y:S02]  /*1c430*/  SYNCS.PHASECHK.TRANS64.TRYWAIT P0, [R23+URZ+0x28c20], R3 ;  /* 0x028c2003170075a7 */ /* 0x0010a4000800017f */
[----:B--2---:R-:W-:Y:S05]  /*1c440*/  @!P0 NANOSLEEP.SYNCS 0x989680 ;  /* 0x009896800000895d */ /* 0x004fea0003900000 */
[----:B------:R-:W2:Y:S02]  /*1c450*/  @!P0 SYNCS.PHASECHK.TRANS64 P0, [R23+URZ+0x28c20], R3 ;  /* 0x028c2003170085a7 */ /* 0x000ea4000800007f */
[----:B--2---:R-:W-:Y:S05]  /*1c460*/  @!P0 BRA `(.L_x_4853) ;  /* 0xfffffffc00f08947 */ /* 0x004fea000383ffff */
[----:B------:R-:W-:Y:S05]  /*1c470*/  BRA `(.L_x_5008) ;  /* 0xffffff8c00547947 */ /* 0x000fea000383ffff */
.L_x_4857:
[----:B0-----:R0:W1:Y:S02]  /*1c480*/  SYNCS.PHASECHK.TRANS64.TRYWAIT P0, [R3+URZ+0x28ca0], R8 ;  /* 0x028ca008030075a7 */ /* 0x001064000800017f */
[----:B-1----:R-:W-:Y:S05]  /*1c490*/  @!P0 NANOSLEEP.SYNCS 0x989680 ;  /* 0x009896800000895d */ /* 0x002fea0003900000 */
[----:B------:R-:W1:Y:S02]  /*1c4a0*/  @!P0 SYNCS.PHASECHK.TRANS64 P0, [R3+URZ+0x28ca0], R8 ;  /* 0x028ca008030085a7 */ /* 0x000e64000800007f */
[----:B-1----:R-:W-:Y:S05]  /*1c4b0*/  @!P0 BRA `(.L_x_4857) ;  /* 0xfffffffc00f08947 */ /* 0x002fea000383ffff */
[----:B------:R-:W-:Y:S05]  /*1c4c0*/  BRA `(.L_x_5009) ;  /* 0xffffff8c006c7947 */ /* 0x000fea000383ffff */
.L_x_4862:
[----:B-1----:R1:W2:Y:S02]  /*1c4d0*/  SYNCS.PHASECHK.TRANS64.TRYWAIT P0, [R3+URZ+0x28cc0], R8 ;  /* 0x028cc008030075a7 */ /* 0x0022a4000800017f */
[----:B--2---:R-:W-:Y:S05]  /*1c4e0*/  @!P0 NANOSLEEP.SYNCS 0x989680 ;  /* 0x009896800000895d */ /* 0x004fea0003900000 */
[----:B------:R-:W2:Y:S02]  /*1c4f0*/  @!P0 SYNCS.PHASECHK.TRANS64 P0, [R3+URZ+0x28cc0], R8 ;  /* 0x028cc008030085a7 */ /* 0x000ea4000800007f */
[----:B--2---:R-:W-:Y:S05]  /*1c500*/  @!P0 BRA `(.L_x_4862) ;  /* 0xfffffffc00f08947 */ /* 0x004fea000383ffff */
[----:B------:R-:W-:Y:S05]  /*1c510*/  BRA `(.L_x_5010) ;  /* 0xffffff8c00e87947 */ /* 0x000fea000383ffff */
.L_x_4876:
[----:B0-----:R0:W2:Y:S02]  /*1c520*/  SYNCS.PHASECHK.TRANS64.TRYWAIT P1, [R8+URZ+0x28ca0], R2 ;  /* 0x028ca002080075a7 */ /* 0x0010a4000802017f */
[----:B--2---:R-:W-:Y:S05]  /*1c530*/  @!P1 NANOSLEEP.SYNCS 0x989680 ;  /* 0x009896800000995d */ /* 0x004fea0003900000 */
[----:B------:R-:W2:Y:S02]  /*1c540*/  @!P1 SYNCS.PHASECHK.TRANS64 P1, [R8+URZ+0x28ca0], R2 ;  /* 0x028ca002080095a7 */ /* 0x000ea4000802007f */
[----:B--2---:R-:W-:Y:S05]  /*1c550*/  @!P1 BRA `(.L_x_4876) ;  /* 0xfffffffc00f09947 */ /* 0x004fea000383ffff */
[----:B------:R-:W-:Y:S05]  /*1c560*/  BRA `(.L_x_5011) ;  /* 0xffffff98004c7947 */ /* 0x000fea000383ffff */
.L_x_4881:
[----:B-1----:R1:W2:Y:S02]  /*1c570*/  SYNCS.PHASECHK.TRANS64.TRYWAIT P1, [R8+URZ+0x28cc0], R2 ;  /* 0x028cc002080075a7 */ /* 0x0022a4000802017f */
[----:B--2---:R-:W-:Y:S05]  /*1c580*/  @!P1 NANOSLEEP.SYNCS 0x989680 ;  /* 0x009896800000995d */ /* 0x004fea0003900000 */
[----:B------:R-:W2:Y:S02]  /*1c590*/  @!P1 SYNCS.PHASECHK.TRANS64 P1, [R8+URZ+0x28cc0], R2 ;  /* 0x028cc002080095a7 */ /* 0x000ea4000802007f */
[----:B--2---:R-:W-:Y:S05]  /*1c5a0*/  @!P1 BRA `(.L_x_4881) ;  /* 0xfffffffc00f09947 */ /* 0x004fea000383ffff */
[----:B------:R-:W-:Y:S05]  /*1c5b0*/  BRA `(.L_x_5012) ;  /* 0xffffff9800c47947 */ /* 0x000fea000383ffff */
.L_x_4901:
[----:B------:R-:W0:Y:S01]  /*1c5c0*/  S2R R11, SR_TID.X ;  /* 0x00000000000b7919 */ /* 0x000e220000002100 */
[----:B------:R-:W-:Y:S01]  /*1c5d0*/  BSSY B0, `(.L_x_5013) ;  /* 0x000000a000007945 */ /* 0x000fe20003800000 */
[----:B------:R-:W-:Y:S02]  /*1c5e0*/  IMAD.MOV.U32 R12, RZ, RZ, RZ ;  /* 0x000000ffff0c7224 */ /* 0x000fe400078e00ff */
[----:B------:R-:W-:Y:S01]  /*1c5f0*/  IMAD.MOV.U32 R15, RZ, RZ, -0x1 ;  /* 0xffffffffff0f7424 */ /* 0x000fe200078e00ff */
[----:B0-----:R-:W-:-:S04]  /*1c600*/  SHF.R.U32.HI R11, RZ, 0x5, R11 ;  /* 0x00000005ff0b7819 */ /* 0x001fc8000001160b */
[----:B------:R-:W-:-:S05]  /*1c610*/  LOP3.LUT R11, R11, 0x3, RZ, 0xc0, !PT ;  /* 0x000000030b0b7812 */ /* 0x000fca00078ec0ff */
[----:B------:R-:W-:Y:S01]  /*1c620*/  IMAD.MOV.U32 R13, RZ, RZ, R11 ;  /* 0x000000ffff0d7224 */ /* 0x000fe200078e000b */
[----:B------:R-:W-:-:S07]  /*1c630*/  MOV R11, 0x1f ;  /* 0x0000001f000b7802 */ /* 0x000fce0000000f00 */
[----:B-----5:R-:W-:Y:S05]  /*1c640*/  WARPSYNC.COLLECTIVE R15, `(.L_x_5014) ;  /* 0x000000000f087348 */ /* 0x020fea0003c00000 */
[----:B------:R0:W1:Y:S02]  /*1c650*/  SHFL.IDX P6, R14, R13, R12, R11 ;  /* 0x0000000c0d0e7389 */ /* 0x00006400000c000b */
[----:B01---5:R-:W-:Y:S01]  /*1c660*/  ENDCOLLECTIVE ;  /* 0x000000000000791b */ /* 0x023fe20003800000 */
.L_x_5014:
[----:B------:R-:W-:Y:S05]  /*1c670*/  BSYNC B0 ;  /* 0x0000000000007941 */ /* 0x000fea0003800000 */
.L_x_5013:
[----:B------:R-:W-:Y:S05]  /*1c680*/  BRA `(.L_x_5015) ;  /* 0xffffffac00d07947 */ /* 0x000fea000383ffff */
.L_x_4904:
[----:B0-----:R0:W1:Y:S02]  /*1c690*/  SYNCS.PHASECHK.TRANS64.TRYWAIT P0, [R31+URZ+0x28c40], R0 ;  /* 0x028c40001f0075a7 */ /* 0x001064000800017f */
[----:B-1----:R-:W-:Y:S05]  /*1c6a0*/  @!P0 NANOSLEEP.SYNCS 0x989680 ;  /* 0x009896800000895d */ /* 0x002fea0003900000 */
[----:B------:R-:W1:Y:S02]  /*1c6b0*/  @!P0 SYNCS.PHASECHK.TRANS64 P0, [R31+URZ+0x28c40], R0 ;  /* 0x028c40001f0085a7 */ /* 0x000e64000800007f */
[----:B-1----:R-:W-:Y:S05]  /*1c6c0*/  @!P0 BRA `(.L_x_4904) ;  /* 0xfffffffc00f08947 */ /* 0x002fea000383ffff */
[----:B------:R-:W-:Y:S05]  /*1c6d0*/  BRA `(.L_x_5016) ;  /* 0xffffffb000107947 */ /* 0x000fea000383ffff */
.L_x_4905:
        /* <DEDUP_REMOVED lines=8> */
.L_x_5018:
[----:B------:R-:W-:Y:S05]  /*1c760*/  BSYNC B0 ;  /* 0x0000000000007941 */ /* 0x000fea0003800000 */
.L_x_5017:
[----:B------:R-:W-:Y:S01]  /*1c770*/  IMAD.MOV.U32 R13, RZ, RZ, R0 ;  /* 0x000000ffff0d7224 */ /* 0x000fe200078e0000 */
[----:B------:R-:W-:Y:S01]  /*1c780*/  MOV R2, R14 ;  /* 0x0000000e00027202 */ /* 0x000fe20000000f00 */
[----:B------:R-:W-:Y:S02]  /*1c790*/  IMAD.MOV.U32 R12, RZ, RZ, RZ ;  /* 0x000000ffff0c7224 */ /* 0x000fe400078e00ff */
[----:B------:R-:W-:Y:S02]  /*1c7a0*/  IMAD.MOV.U32 R11, RZ, RZ, 0x181f ;  /* 0x0000181fff0b7424 */ /* 0x000fe400078e00ff */
[----:B------:R-:W-:Y:S02]  /*1c7b0*/  IMAD.MOV.U32 R15, RZ, RZ, -0x1 ;  /* 0xffffffffff0f7424 */ /* 0x000fe400078e00ff */
[----:B------:R-:W-:-:S07]  /*1c7c0*/  @P0 IMAD R6, R5, 0x2, R23 ;  /* 0x0000000205060824 */ /* 0x000fce00078e0217 */
[----:B------:R-:W-:Y:S05]  /*1c7d0*/  WARPSYNC.COLLECTIVE R15, `(.L_x_5019) ;  /* 0x000000000f087348 */ /* 0x000fea0003c00000 */
[----:B------:R0:W1:Y:S02]  /*1c7e0*/  SHFL.IDX P6, R14, R13, R12, R11 ;  /* 0x0000000c0d0e7389 */ /* 0x00006400000c000b */
[----:B01----:R-:W-:Y:S01]  /*1c7f0*/  ENDCOLLECTIVE ;  /* 0x000000000000791b */ /* 0x003fe20003800000 */
.L_x_5019:
[----:B------:R-:W-:Y:S02]  /*1c800*/  IMAD.MOV.U32 R13, RZ, RZ, R4 ;  /* 0x000000ffff0d7224 */ /* 0x000fe400078e0004 */
[----:B------:R-:W-:Y:S02]  /*1c810*/  IMAD.MOV.U32 R12, RZ, RZ, 0x1 ;  /* 0x00000001ff0c7424 */ /* 0x000fe400078e00ff */
[----:B------:R-:W-:-:S07]  /*1c820*/  IMAD.MOV.U32 R3, RZ, RZ, R14 ;  /* 0x000000ffff037224 */ /* 0x000fce00078e000e */
[----:B------:R-:W-:Y:S05]  /*1c830*/  WARPSYNC.COLLECTIVE R15, `(.L_x_5020) ;  /* 0x000000000f087348 */ /* 0x000fea0003c00000 */
[----:B------:R0:W1:Y:S02]  /*1c840*/  SHFL.IDX P6, R14, R13, R12, R11 ;  /* 0x0000000c0d0e7389 */ /* 0x00006400000c000b */
[----:B01----:R-:W-:Y:S01]  /*1c850*/  ENDCOLLECTIVE ;  /* 0x000000000000791b */ /* 0x003fe20003800000 */
.L_x_5020:
        /* <DEDUP_REMOVED lines=15> */
.L_x_5021:
[----:B------:R-:W-:Y:S02]  /*1c950*/  @P0 IMAD R6, R5, 0x2, R23 ;  /* 0x0000000205060824 */ /* 0x000fe400078e0217 */
[----:B------:R-:W-:Y:S02]  /*1c960*/  IMAD.MOV.U32 R13, RZ, RZ, R4 ;  /* 0x000000ffff0d7224 */ /* 0x000fe400078e0004 */
[----:B------:R-:W-:Y:S01]  /*1c970*/  IMAD.MOV.U32 R12, RZ, RZ, 0x2 ;  /* 0x00000002ff0c7424 */ /* 0x000fe200078e00ff */
[----:B------:R-:W-:-:S07]  /*1c980*/  MOV R3, R14 ;  /* 0x0000000e00037202 */ /* 0x000fce0000000f00 */
[----:B------:R-:W-:Y:S05]  /*1c990*/  WARPSYNC.COLLECTIVE R15, `(.L_x_5022) ;  /* 0x000000000f087348 */ /* 0x000fea0003c00000 */
[----:B------:R0:W1:Y:S02]  /*1c9a0*/  SHFL.IDX P6, R14, R13, R12, R11 ;  /* 0x0000000c0d0e7389 */ /* 0x00006400000c000b */
[----:B01----:R-:W-:Y:S01]  /*1c9b0*/  ENDCOLLECTIVE ;  /* 0x000000000000791b */ /* 0x003fe20003800000 */
.L_x_5022:
        /* <DEDUP_REMOVED lines=15> */
.L_x_5023:
[----:B------:R-:W-:Y:S02]  /*1cab0*/  @P0 IMAD R6, R5, 0x2, R23 ;  /* 0x0000000205060824 */ /* 0x000fe400078e0217 */
[----:B------:R-:W-:Y:S02]  /*1cac0*/  IMAD.MOV.U32 R13, RZ, RZ, R4 ;  /* 0x000000ffff0d7224 */ /* 0x000fe400078e0004 */
[----:B------:R-:W-:Y:S02]  /*1cad0*/  IMAD.MOV.U32 R12, RZ, RZ, 0x3 ;  /* 0x00000003ff0c7424 */ /* 0x000fe400078e00ff */
[----:B------:R-:W-:-:S07]  /*1cae0*/  IMAD.MOV.U32 R3, RZ, RZ, R14 ;  /* 0x000000ffff037224 */ /* 0x000fce00078e000e */
[----:B------:R-:W-:Y:S05]  /*1caf0*/  WARPSYNC.COLLECTIVE R15, `(.L_x_5024) ;  /* 0x000000000f087348 */ /* 0x000fea0003c00000 */
[----:B------:R0:W1:Y:S02]  /*1cb00*/  SHFL.IDX P6, R14, R13, R12, R11 ;  /* 0x0000000c0d0e7389 */ /* 0x00006400000c000b */
[----:B01----:R-:W-:Y:S01]  /*1cb10*/  ENDCOLLECTIVE ;  /* 0x000000000000791b */ /* 0x003fe20003800000 */
.L_x_5024:
[----:B------:R-:W-:-:S05]  /*1cb20*/  @P0 LEA R3, P1, R7, R3, 0x1 ;  /* 0x0000000307030211 */ /* 0x000fca00078208ff */
[----:B------:R-:W-:-:S05]  /*1cb30*/  @P0 IMAD.X R2, RZ, RZ, R2, P1 ;  /* 0x000000ffff020224 */ /* 0x000fca00008e0602 */
[----:B------:R-:W-:Y:S01]  /*1cb40*/  @P0 LOP3.LUT R3, R3, R2, RZ, 0x3c, !PT ;  /* 0x0000000203030212 */ /* 0x000fe200078e3cff */
[----:B------:R-:W-:-:S03]  /*1cb50*/  IMAD.MOV.U32 R13, RZ, RZ, R0 ;  /* 0x000000ffff0d7224 */ /* 0x000fc600078e0000 */
[----:B------:R-:W-:-:S04]  /*1cb60*/  @P0 LOP3.LUT R2, R3, R2, RZ, 0x3c, !PT ;  /* 0x0000000203020212 */ /* 0x000fc800078e3cff */
[----:B------:R-:W-:Y:S02]  /*1cb70*/  @P0 LOP3.LUT R3, R3, R2, RZ, 0x3c, !PT ;  /* 0x0000000203030212 */ /* 0x000fe400078e3cff */
[----:B------:R-:W-:-:S07]  /*1cb80*/  MOV R4, R14 ;  /* 0x0000000e00047202 */ /* 0x000fce0000000f00 */
[----:B------:R-:W-:Y:S05]  /*1cb90*/  WARPSYNC.COLLECTIVE R15, `(.L_x_5025) ;  /* 0x000000000f087348 */ /* 0x000fea0003c00000 */
[----:B------:R0:W1:Y:S02]  /*1cba0*/  SHFL.IDX P6, R14, R13, R12, R11 ;  /* 0x0000000c0d0e7389 */ /* 0x00006400000c000b */
[----:B01----:R-:W-:Y:S01]  /*1cbb0*/  ENDCOLLECTIVE ;  /* 0x000000000000791b */ /* 0x003fe20003800000 */
.L_x_5025:
[----:B------:R-:W-:Y:S01]  /*1cbc0*/  @!PT LDS RZ, [RZ] ;  /* 0x00000000fffff984 */ /* 0x000fe20000000800 */
[----:B------:R-:W-:Y:S01]  /*1cbd0*/  @!PT LDS RZ, [RZ] ;  /* 0x00000000fffff984 */ /* 0x000fe20000000800 */
[----:B------:R-:W-:Y:S01]  /*1cbe0*/  @!PT LDS RZ, [RZ] ;  /* 0x00000000fffff984 */ /* 0x000fe20000000800 */
[----:B------:R1:W-:Y:S01]  /*1cbf0*/  @P0 LDGSTS.E.BYPASS.LTC128B.128 [R6+0x23400], desc[UR40][R2.64], !P2 ;  /* 0x2340000002060fae */ /* 0x0003e2000d101d68 */
[----:B------:R-:W-:Y:S01]  /*1cc00*/  IMAD.MOV.U32 R0, RZ, RZ, R14 ;  /* 0x000000ffff007224 */ /* 0x000fe200078e000e */
[----:B------:R-:W-:Y:S06]  /*1cc10*/  BRA `(.L_x_5026) ;  /* 0xffffffac00cc7947 */ /* 0x000fec000383ffff */
.L_x_4910:
        /* <DEDUP_REMOVED lines=9> */
.L_x_5027:
[C---:B------:R-:W-:Y:S02]  /*1ccb0*/  ISETP.GE.AND P0, PT, R17.reuse, R3, PT ;  /* 0x000000031100720c */ /* 0x040fe40003f06270 */
[----:B------:R-:W-:Y:S01]  /*1ccc0*/  IADD3 R6, R17, 0x10, RZ ;  /* 0x0000001011067810 */ /* 0x000fe20007ffe0ff */
[----:B------:R-:W-:Y:S02]  /*1ccd0*/  IMAD.MOV.U32 R13, RZ, RZ, R0 ;  /* 0x000000ffff0d7224 */ /* 0x000fe400078e0000 */
[----:B------:R-:W-:-:S08]  /*1cce0*/  IMAD.MOV.U32 R4, RZ, RZ, R14 ;  /* 0x000000ffff047224 */ /* 0x000fd000078e000e */
[----:B------:R-:W-:Y:S05]  /*1ccf0*/  WARPSYNC.COLLECTIVE R15, `(.L_x_5028) ;  /* 0x000000000f087348 */ /* 0x000fea0003c00000 */
[----:B------:R0:W1:Y:S02]  /*1cd00*/  SHFL.IDX P6, R14, R13, R12, R11 ;  /* 0x0000000c0d0e7389 */ /* 0x00006400000c000b */
[----:B01----:R-:W-:Y:S01]  /*1cd10*/  ENDCOLLECTIVE ;  /* 0x000000000000791b */ /* 0x003fe20003800000 */
.L_x_5028:
[----:B------:R-:W-:Y:S02]  /*1cd20*/  IMAD.MOV.U32 R13, RZ, RZ, R2 ;  /* 0x000000ffff0d7224 */ /* 0x000fe400078e0002 */
[----:B------:R-:W-:Y:S02]  /*1cd30*/  IMAD.MOV.U32 R12, RZ, RZ, 0x1 ;  /* 0x00000001ff0c7424 */ /* 0x000fe400078e00ff */
[----:B------:R-:W-:-:S07]  /*1cd40*/  IMAD.MOV.U32 R5, RZ, RZ, R14 ;  /* 0x000000ffff057224 */ /* 0x000fce00078e000e */
[----:B------:R-:W-:Y:S05]  /*1cd50*/  WARPSYNC.COLLECTIVE R15, `(.L_x_5029) ;  /* 0x000000000f087348 */ /* 0x000fea0003c00000 */
[----:B------:R0:W1:Y:S02]  /*1cd60*/  SHFL.IDX P6, R14, R13, R12, R11 ;  /* 0x0000000c0d0e7389 */ /* 0x00006400000c000b */
[----:B01----:R-:W-:Y:S01]  /*1cd70*/  ENDCOLLECTIVE ;  /* 0x000000000000791b */ /* 0x003fe20003800000 */
.L_x_5029:
        /* <DEDUP_REMOVED lines=15> */
.L_x_5030:
[----:B------:R-:W-:Y:S02]  /*1ce70*/  IMAD.MOV.U32 R13, RZ, RZ, R2 ;  /* 0x000000ffff0d7224 */ /* 0x000fe400078e0002 */
[----:B------:R-:W-:Y:S02]  /*1ce80*/  IMAD.MOV.U32 R12, RZ, RZ, 0x2 ;  /* 0x00000002ff0c7424 */ /* 0x000fe400078e00ff */
[----:B------:R-:W-:-:S07]  /*1ce90*/  IMAD.MOV.U32 R5, RZ, RZ, R14 ;  /* 0x000000ffff057224 */ /* 0x000fce00078e000e */
[----:B------:R-:W-:Y:S05]  /*1cea0*/  WARPSYNC.COLLECTIVE R15, `(.L_x_5031) ;  /* 0x000000000f087348 */ /* 0x000fea0003c00000 */
[----:B------:R0:W1:Y:S02]  /*1ceb0*/  SHFL.IDX P6, R14, R13, R12, R11 ;  /* 0x0000000c0d0e7389 */ /* 0x00006400000c000b */
[----:B01----:R-:W-:Y:S01]  /*1cec0*/  ENDCOLLECTIVE ;  /* 0x000000000000791b */ /* 0x003fe20003800000 */
.L_x_5031:
        /* <DEDUP_REMOVED lines=16> */
.L_x_5032:
[----:B------:R-:W-:Y:S02]  /*1cfd0*/  IMAD.MOV.U32 R13, RZ, RZ, R2 ;  /* 0x000000ffff0d7224 */ /* 0x000fe400078e0002 */
[----:B------:R-:W-:Y:S01]  /*1cfe0*/  IMAD.MOV.U32 R12, RZ, RZ, 0x3 ;  /* 0x00000003ff0c7424 */ /* 0x000fe200078e00ff */
[----:B------:R-:W-:-:S07]  /*1cff0*/  MOV R5, R14 ;  /* 0x0000000e00057202 */ /* 0x000fce0000000f00 */
[----:B------:R-:W-:Y:S05]  /*1d000*/  WARPSYNC.COLLECTIVE R15, `(.L_x_5033) ;  /* 0x000000000f087348 */ /* 0x000fea0003c00000 */
[----:B------:R0:W1:Y:S02]  /*1d010*/  SHFL.IDX P6, R14, R13, R12, R11 ;  /* 0x0000000c0d0e7389 */ /* 0x00006400000c000b */
[----:B01----:R-:W-:Y:S01]  /*1d020*/  ENDCOLLECTIVE ;  /* 0x000000000000791b */ /* 0x003fe20003800000 */
.L_x_5033:
        /* <DEDUP_REMOVED lines=14> */
.L_x_5034:
[----:B------:R-:W-:Y:S01]  /*1d110*/  MOV R0, R14 ;  /* 0x0000000e00007202 */ /* 0x000fe20000000f00 */
[----:B------:R-:W-:Y:S06]  /*1d120*/  BRA `(.L_x_5035) ;  /* 0xffffffb000fc7947 */ /* 0x000fec000383ffff */
.L_x_4913:
[----:B0-----:R0:W1:Y:S02]  /*1d130*/  SYNCS.PHASECHK.TRANS64.TRYWAIT P0, [R23+URZ+0x28c20], R0 ;  /* 0x028c2000170075a7 */ /* 0x001064000800017f */
[----:B-1----:R-:W-:Y:S05]  /*1d140*/  @!P0 NANOSLEEP.SYNCS 0x989680 ;  /* 0x009896800000895d */ /* 0x002fea0003900000 */
[----:B------:R-:W1:Y:S02]  /*1d150*/  @!P0 SYNCS.PHASECHK.TRANS64 P0, [R23+URZ+0x28c20], R0 ;  /* 0x028c2000170085a7 */ /* 0x000e64000800007f */
[----:B-1----:R-:W-:Y:S05]  /*1d160*/  @!P0 BRA `(.L_x_4913) ;  /* 0xfffffffc00f08947 */ /* 0x002fea000383ffff */
[----:B------:R-:W-:Y:S05]  /*1d170*/  BRA `(.L_x_5036) ;  /* 0xffffffb400587947 */ /* 0x000fea000383ffff */
.L_x_4916:
[----:B0-----:R0:W1:Y:S02]  /*1d180*/  SYNCS.PHASECHK.TRANS64.TRYWAIT P0, [R31+URZ+0x28c60], R0 ;  /* 0x028c60001f0075a7 */ /* 0x001064000800017f */
[----:B-1----:R-:W-:Y:S05]  /*1d190*/  @!P0 NANOSLEEP.SYNCS 0x989680 ;  /* 0x009896800000895d */ /* 0x002fea0003900000 */
[----:B------:R-:W1:Y:S02]  /*1d1a0*/  @!P0 SYNCS.PHASECHK.TRANS64 P0, [R31+URZ+0x28c60], R0 ;  /* 0x028c60001f0085a7 */ /* 0x000e64000800007f */
[----:B-1----:R-:W-:Y:S05]  /*1d1b0*/  @!P0 BRA `(.L_x_4916) ;  /* 0xfffffffc00f08947 */ /* 0x002fea000383ffff */
[----:B------:R-:W-:Y:S05]  /*1d1c0*/  BRA `(.L_x_5037) ;  /* 0xffffffb400687947 */ /* 0x000fea000383ffff */
.L_x_4917:
        /* <DEDUP_REMOVED lines=8> */
.L_x_5039:
[----:B------:R-:W-:Y:S05]  /*1d250*/  BSYNC B0 ;  /* 0x0000000000007941 */ /* 0x000fea0003800000 */
.L_x_5038:
[----:B------:R0:W5:Y:S01]  /*1d260*/  LDL R8, [R1+0xc] ;  /* 0x00000c0001087983 */ /* 0x0001620000100800 */
[----:B------:R-:W-:Y:S01]  /*1d270*/  MOV R13, R5 ;  /* 0x00000005000d7202 */ /* 0x000fe20000000f00 */
[----:B------:R-:W-:Y:S01]  /*1d280*/  IMAD.MOV.U32 R12, RZ, RZ, RZ ;  /* 0x000000ffff0c7224 */ /* 0x000fe200078e00ff */
[C---:B------:R-:W-:Y:S01]  /*1d290*/  LOP3.LUT P5, RZ, R32.reuse, 0x2, RZ, 0xc0, !PT ;  /* 0x0000000220ff7812 */ /* 0x040fe200078ac0ff */
        /* <DEDUP_REMOVED lines=11> */
.L_x_5040:
[----:B------:R-:W-:Y:S01]  /*1d350*/  LOP3.LUT P2, RZ, R32, 0x10, RZ, 0xc0, !PT ;  /* 0x0000001020ff7812 */ /* 0x000fe2000784c0ff */
[----:B------:R-:W-:Y:S02]  /*1d360*/  IMAD.MOV.U32 R13, RZ, RZ, R6 ;  /* 0x000000ffff0d7224 */ /* 0x000fe400078e0006 */
[----:B------:R-:W-:Y:S02]  /*1d370*/  IMAD.MOV.U32 R12, RZ, RZ, 0x1 ;  /* 0x00000001ff0c7424 */ /* 0x000fe400078e00ff */
[----:B------:R-:W-:Y:S02]  /*1d380*/  IMAD.SHL.U32 R7, R7, 0x8, RZ ;  /* 0x0000000807077824 */ /* 0x000fe400078e00ff */
[----:B------:R-:W-:-:S03]  /*1d390*/  IMAD.MOV.U32 R2, RZ, RZ, R14 ;  /* 0x000000ffff027224 */ /* 0x000fc600078e000e */
[----:B------:R-:W-:-:S04]  /*1d3a0*/  LOP3.LUT R7, R7, 0x38, RZ, 0xc0, !PT ;  /* 0x0000003807077812 */ /* 0x000fc800078ec0ff */
[----:B------:R-:W-:Y:S02]  /*1d3b0*/  SHF.L.U32 R0, R7, 0x1, RZ ;  /* 0x0000000107007819 */ /* 0x000fe400000006ff */
[----:B------:R-:W-:Y:S02]  /*1d3c0*/  LOP3.LUT R7, R32, 0x1, RZ, 0xc0, !PT ;  /* 0x0000000120077812 */ /* 0x000fe400078ec0ff */
        /* <DEDUP_REMOVED lines=32> */
.L_x_5041:
[----:B------:R-:W-:Y:S01]  /*1d5d0*/  MOV R13, R5 ;  /* 0x00000005000d7202 */ /* 0x000fe20000000f00 */
[----:B------:R-:W-:-:S07]  /*1d5e0*/  IMAD.MOV.U32 R3, RZ, RZ, R14 ;  /* 0x000000ffff037224 */ /* 0x000fce00078e000e */
[----:B------:R-:W-:Y:S05]  /*1d5f0*/  WARPSYNC.COLLECTIVE R15, `(.L_x_5042) ;  /* 0x000000000f087348 */ /* 0x000fea0003c00000 */
[----:B------:R0:W1:Y:S02]  /*1d600*/  SHFL.IDX P6, R14, R13, R12, R11 ;  /* 0x0000000c0d0e7389 */ /* 0x00006400000c000b */
[----:B01----:R-:W-:Y:S01]  /*1d610*/  ENDCOLLECTIVE ;  /* 0x000000000000791b */ /* 0x003fe20003800000 */
.L_x_5042:
        /* <DEDUP_REMOVED lines=29> */
.L_x_5043:
[----:B------:R-:W-:Y:S01]  /*1d7f0*/  MOV R13, R5 ;  /* 0x00000005000d7202 */ /* 0x000fe20000000f00 */
[----:B------:R-:W-:-:S07]  /*1d800*/  IMAD.MOV.U32 R7, RZ, RZ, R14 ;  /* 0x000000ffff077224 */ /* 0x000fce00078e000e */
[----:B------:R-:W-:Y:S05]  /*1d810*/  WARPSYNC.COLLECTIVE R15, `(.L_x_5044) ;  /* 0x000000000f087348 */ /* 0x000fea0003c00000 */
[----:B------:R0:W1:Y:S02]  /*1d820*/  SHFL.IDX P6, R14, R13, R12, R11 ;  /* 0x0000000c0d0e7389 */ /* 0x00006400000c000b */
[----:B01----:R-:W-:Y:S01]  /*1d830*/  ENDCOLLECTIVE ;  /* 0x000000000000791b */ /* 0x003fe20003800000 */
.L_x_5044:
        /* <DEDUP_REMOVED lines=29> */
.L_x_5045:
[----:B------:R-:W-:Y:S01]  /*1da10*/  MOV R13, R5 ;  /* 0x00000005000d7202 */ /* 0x000fe20000000f00 */
[----:B------:R-:W-:-:S07]  /*1da20*/  IMAD.MOV.U32 R6, RZ, RZ, R14 ;  /* 0x000000ffff067224 */ /* 0x000fce00078e000e */
[----:B------:R-:W-:Y:S05]  /*1da30*/  WARPSYNC.COLLECTIVE R15, `(.L_x_5046) ;  /* 0x000000000f087348 */ /* 0x000fea0003c00000 */
[----:B------:R0:W1:Y:S02]  /*1da40*/  SHFL.IDX P6, R14, R13, R12, R11 ;  /* 0x0000000c0d0e7389 */ /* 0x00006400000c000b */
[----:B01----:R-:W-:Y:S01]  /*1da50*/  ENDCOLLECTIVE ;  /* 0x000000000000791b */ /* 0x003fe20003800000 */
.L_x_5046:
[----:B------:R-:W-:Y:S01]  /*1da60*/  IMAD.MOV.U32 R2, RZ, RZ, R14 ;  /* 0x000000ffff027224 */ /* 0x000fe200078e000e */
[----:B------:R-:W-:Y:S06]  /*1da70*/  BRA `(.L_x_5047) ;  /* 0xffffffb400007947 */ /* 0x000fec000383ffff */
.L_x_4924:
[----:B0-----:R0:W1:Y:S02]  /*1da80*/  SYNCS.PHASECHK.TRANS64.TRYWAIT P0, [R6+URZ+0x28c40], R17 ;  /* 0x028c4011060075a7 */ /* 0x001064000800017f */
[----:B-1----:R-:W-:Y:S05]  /*1da90*/  @!P0 NANOSLEEP.SYNCS 0x989680 ;  /* 0x009896800000895d */ /* 0x002fea0003900000 */
[----:B------:R-:W1:Y:S02]  /*1daa0*/  @!P0 SYNCS.PHASECHK.TRANS64 P0, [R6+URZ+0x28c40], R17 ;  /* 0x028c4011060085a7 */ /* 0x000e64000800007f */
[----:B-1----:R-:W-:Y:S05]  /*1dab0*/  @!P0 BRA `(.L_x_4924) ;  /* 0xfffffffc00f08947 */ /* 0x002fea000383ffff */
[----:B------:R-:W-:Y:S05]  /*1dac0*/  BRA `(.L_x_5048) ;  /* 0xffffffb800907947 */ /* 0x000fea000383ffff */
.L_x_4925:
        /* <DEDUP_REMOVED lines=8> */
.L_x_5050:
[----:B------:R-:W-:Y:S05]  /*1db50*/  BSYNC B1 ;  /* 0x0000000000017941 */ /* 0x000fea0003800000 */
.L_x_5049:
        /* <DEDUP_REMOVED lines=9> */
.L_x_5051:
[----:B------:R-:W-:Y:S02]  /*1dbf0*/  IMAD.MOV.U32 R13, RZ, RZ, R27 ;  /* 0x000000ffff0d7224 */ /* 0x000fe400078e001b */
[----:B------:R-:W-:Y:S02]  /*1dc00*/  IMAD.MOV.U32 R12, RZ, RZ, 0x1 ;  /* 0x00000001ff0c7424 */ /* 0x000fe400078e00ff */
[----:B------:R-:W-:-:S07]  /*1dc10*/  IMAD.MOV.U32 R2, RZ, RZ, R14 ;  /* 0x000000ffff027224 */ /* 0x000fce00078e000e */
[----:B------:R-:W-:Y:S05]  /*1dc20*/  WARPSYNC.COLLECTIVE R15, `(.L_x_5052) ;  /* 0x000000000f087348 */ /* 0x000fea0003c00000 */
[----:B------:R0:W1:Y:S02]  /*1dc30*/  SHFL.IDX P6, R14, R13, R12, R11 ;  /* 0x0000000c0d0e7389 */ /* 0x00006400000c000b */
[----:B01----:R-:W-:Y:S01]  /*1dc40*/  ENDCOLLECTIVE ;  /* 0x000000000000791b */ /* 0x003fe20003800000 */
.L_x_5052:
[----:B------:R-:W-:-:S04]  /*1dc50*/  IADD3 R2, P0, R2, R0, RZ ;  /* 0x0000000002027210 */ /* 0x000fc80007f1e0ff */
[----:B------:R-:W-:-:S05]  /*1dc60*/  IADD3.X R3, RZ, R3, RZ, P0, !PT ;  /* 0x00000003ff037210 */ /* 0x000fca00007fe4ff */
        /* <DEDUP_REMOVED lines=9> */
.L_x_5053:
[----:B------:R-:W-:Y:S02]  /*1dd00*/  IMAD.MOV.U32 R13, RZ, RZ, R27 ;  /* 0x000000ffff0d7224 */ /* 0x000fe400078e001b */
[----:B------:R-:W-:Y:S01]  /*1dd10*/  IMAD.MOV.U32 R12, RZ, RZ, 0x2 ;  /* 0x00000002ff0c7424 */ /* 0x000fe200078e00ff */
[----:B------:R-:W-:-:S07]  /*1dd20*/  MOV R2, R14 ;  /* 0x0000000e00027202 */ /* 0x000fce0000000f00 */
[----:B------:R-:W-:Y:S05]  /*1dd30*/  WARPSYNC.COLLECTIVE R15, `(.L_x_5054) ;  /* 0x000000000f087348 */ /* 0x000fea0003c00000 */
[----:B------:R0:W1:Y:S02]  /*1dd40*/  SHFL.IDX P6, R14, R13, R12, R11 ;  /* 0x0000000c0d0e7389 */ /* 0x00006400000c000b */
[----:B01----:R-:W-:Y:S01]  /*1dd50*/  ENDCOLLECTIVE ;  /* 0x000000000000791b */ /* 0x003fe20003800000 */
.L_x_5054:
        /* <DEDUP_REMOVED lines=11> */
.L_x_5055:
[----:B------:R-:W-:Y:S02]  /*1de10*/  IMAD.MOV.U32 R13, RZ, RZ, R27 ;  /* 0x000000ffff0d7224 */ /* 0x000fe400078e001b */
[----:B------:R-:W-:Y:S01]  /*1de20*/  IMAD.MOV.U32 R12, RZ, RZ, 0x3 ;  /* 0x00000003ff0c7424 */ /* 0x000fe200078e00ff */
[----:B------:R-:W-:-:S07]  /*1de30*/  MOV R2, R14 ;  /* 0x0000000e00027202 */ /* 0x000fce0000000f00 */
[----:B------:R-:W-:Y:S05]  /*1de40*/  WARPSYNC.COLLECTIVE R15, `(.L_x_5056) ;  /* 0x000000000f087348 */ /* 0x000fea0003c00000 */
[----:B------:R0:W1:Y:S02]  /*1de50*/  SHFL.IDX P6, R14, R13, R12, R11 ;  /* 0x0000000c0d0e7389 */ /* 0x00006400000c000b */
[----:B01----:R-:W-:Y:S01]  /*1de60*/  ENDCOLLECTIVE ;  /* 0x000000000000791b */ /* 0x003fe20003800000 */
.L_x_5056:
        /* <DEDUP_REMOVED lines=11> */
.L_x_5057:
[----:B------:R-:W-:Y:S01]  /*1df20*/  MOV R2, R14 ;  /* 0x0000000e00027202 */ /* 0x000fe20000000f00 */
[----:B------:R-:W-:Y:S06]  /*1df30*/  BRA `(.L_x_5058) ;  /* 0xffffffb800207947 */ /* 0x000fec000383ffff */
.L_x_4930:
[----:B---3--:R3:W4:Y:S02]  /*1df40*/  SYNCS.PHASECHK.TRANS64.TRYWAIT P0, [R6+URZ+0x28c60], R17 ;  /* 0x028c6011060075a7 */ /* 0x008724000800017f */
[----:B----4-:R-:W-:Y:S05]  /*1df50*/  @!P0 NANOSLEEP.SYNCS 0x989680 ;  /* 0x009896800000895d */ /* 0x010fea0003900000 */
[----:B------:R-:W4:Y:S02]  /*1df60*/  @!P0 SYNCS.PHASECHK.TRANS64 P0, [R6+URZ+0x28c60], R17 ;  /* 0x028c6011060085a7 */ /* 0x000f24000800007f */
[----:B----4-:R-:W-:Y:S05]  /*1df70*/  @!P0 BRA `(.L_x_4930) ;  /* 0xfffffffc00f08947 */ /* 0x010fea000383ffff */
[----:B------:R-:W-:Y:S05]  /*1df80*/  BRA `(.L_x_5059) ;  /* 0xffffffb800707947 */ /* 0x000fea000383ffff */
.L_x_4931:
        /* <DEDUP_REMOVED lines=8> */
.L_x_5061:
[----:B------:R-:W-:Y:S05]  /*1e010*/  BSYNC B1 ;  /* 0x0000000000017941 */ /* 0x000fea0003800000 */
.L_x_5060:
[----:B------:R-:W-:Y:S01]  /*1e020*/  MOV R13, R9 ;  /* 0x00000009000d7202 */ /* 0x000fe20000000f00 */
[----:B------:R-:W-:Y:S01]  /*1e030*/  IMAD.MOV.U32 R12, RZ, RZ, RZ ;  /* 0x000000ffff0c7224 */ /* 0x000fe200078e00ff */
[C---:B------:R-:W-:Y:S01]  /*1e040*/  LOP3.LUT P2, RZ, R22.reuse, 0x40, RZ, 0xc0, !PT ;  /* 0x0000004016ff7812 */ /* 0x040fe2000784c0ff */
[----:B------:R-:W-:Y:S01]  /*1e050*/  IMAD.MOV.U32 R11, RZ, RZ, 0x181f ;  /* 0x0000181fff0b7424 */ /* 0x000fe200078e00ff */
[C---:B------:R-:W-:Y:S01]  /*1e060*/  LOP3.LUT P1, RZ, R22.reuse, 0x20, RZ, 0xc0, !PT ;  /* 0x0000002016ff7812 */ /* 0x040fe2000782c0ff */
[----:B------:R-:W-:Y:S01]  /*1e070*/  IMAD.MOV.U32 R15, RZ, RZ, -0x1 ;  /* 0xffffffffff0f7424 */ /* 0x000fe200078e00ff */
[----:B------:R-:W-:Y:S01]  /*1e080*/  LOP3.LUT R22, R22, 0xffffdfff, RZ, 0xc0, !PT ;  /* 0xffffdfff16167812 */ /* 0x000fe200078ec0ff */
[----:B------:R-:W-:Y:S01]  /*1e090*/  IMAD.MOV.U32 R3, RZ, RZ, R14 ;  /* 0x000000ffff037224 */ /* 0x000fe200078e000e */
[----:B------:R-:W-:-:S09]  /*1e0a0*/  LEA R17, R17, R23, 0x1 ;  /* 0x0000001711117211 */ /* 0x000fd200078e08ff */
[----:B------:R-:W-:Y:S05]  /*1e0b0*/  WARPSYNC.COLLECTIVE R15, `(.L_x_5062) ;  /* 0x000000000f087348 */ /* 0x000fea0003c00000 */
[----:B------:R0:W1:Y:S02]  /*1e0c0*/  SHFL.IDX P6, R14, R13, R12, R11 ;  /* 0x0000000c0d0e7389 */ /* 0x00006400000c000b */
[----:B01----:R-:W-:Y:S01]  /*1e0d0*/  ENDCOLLECTIVE ;  /* 0x000000000000791b */ /* 0x003fe20003800000 */
.L_x_5062:
        /* <DEDUP_REMOVED lines=18> */
.L_x_5063:
        /* <DEDUP_REMOVED lines=16> */
.L_x_5064:
        /* <DEDUP_REMOVED lines=19> */
.L_x_5065:
        /* <DEDUP_REMOVED lines=14> */
.L_x_5066:
[----:B------:R-:W-:Y:S01]  /*1e510*/  IMAD.MOV.U32 R13, RZ, RZ, R10 ;  /* 0x000000ffff0d7224 */ /* 0x000fe200078e000a */
[----:B------:R-:W-:Y:S02]  /*1e520*/  MOV R12, 0x3 ;  /* 0x00000003000c7802 */ /* 0x000fe40000000f00 */
        /* <DEDUP_REMOVED lines=14> */
.L_x_5067:
        /* <DEDUP_REMOVED lines=14> */
.L_x_5068:
[----:B------:R-:W-:Y:S05]  /*1e6f0*/  BRA `(.L_x_5069) ;  /* 0xffffffb400dc7947 */ /* 0x000fea000383ffff */
.L_x_4939:
[----:B------:R-:W-:Y:S01]  /*1e700*/  BSSY B0, `(.L_x_5070) ;  /* 0x0000008000007945 */ /* 0x000fe20003800000 */
[----:B------:R-:W-:Y:S01]  /*1e710*/  IMAD.MOV.U32 R13, RZ, RZ, R16 ;  /* 0x000000ffff0d7224 */ /* 0x000fe200078e0010 */
[----:B------:R-:W-:Y:S01]  /*1e720*/  MOV R15, 0xffffffff ;  /* 0xffffffff000f7802 */ /* 0x000fe20000000f00 */
[----:B------:R-:W-:Y:S02]  /*1e730*/  IMAD.MOV.U32 R12, RZ, RZ, RZ ;  /* 0x000000ffff0c7224 */ /* 0x000fe400078e00ff */
[----:B------:R-:W-:-:S07]  /*1e740*/  IMAD.MOV.U32 R11, RZ, RZ, 0x1f ;  /* 0x0000001fff0b7424 */ /* 0x000fce00078e00ff */
[----:B0123--:R-:W-:Y:S05]  /*1e750*/  WARPSYNC.COLLECTIVE R15, `(.L_x_5071) ;  /* 0x000000000f087348 */ /* 0x00ffea0003c00000 */
[----:B------:R4:W0:Y:S02]  /*1e760*/  SHFL.IDX P6, R14, R13, R12, R11 ;  /* 0x0000000c0d0e7389 */ /* 0x00082400000c000b */
[----:B01234-:R-:W-:Y:S01]  /*1e770*/  ENDCOLLECTIVE ;  /* 0x000000000000791b */ /* 0x01ffe20003800000 */
.L_x_5071:
[----:B------:R-:W-:Y:S05]  /*1e780*/  BSYNC B0 ;  /* 0x0000000000007941 */ /* 0x000fea0003800000 */
.L_x_5070:
        /* <DEDUP_REMOVED lines=9> */
.L_x_5072:
[----:B------:R-:W-:Y:S02]  /*1e820*/  ULDC UR4, c[0x0][0xc3c] ;  /* 0x00030f0000047ab9 */ /* 0x000fe40000000800 */
[----:B------:R-:W-:-:S13]  /*1e830*/  ISETP.GE.OR P1, PT, R5, UR4, !P0 ;  /* 0x0000000405007c0c */ /* 0x000fda000c726670 */
[----:B------:R-:W0:Y:S01]  /*1e840*/  @!P1 LDC.64 R2, c[0x0][0xc80] ;  /* 0x00032000ff029b82 */ /* 0x000e220000000a00 */
[----:B------:R-:W-:Y:S01]  /*1e850*/  IMAD.MOV.U32 R11, RZ, RZ, RZ ;  /* 0x000000ffff0b7224 */ /* 0x000fe200078e00ff */
[----:B------:R-:W-:Y:S01]  /*1e860*/  MOV R16, R14 ;  /* 0x0000000e00107202 */ /* 0x000fe20000000f00 */
        /* <DEDUP_REMOVED lines=13> */
.L_x_5073:
[----:B------:R-:W-:Y:S01]  /*1e940*/  IMAD.MOV.U32 R12, RZ, RZ, 0x2 ;  /* 0x00000002ff0c7424 */ /* 0x000fe200078e00ff */
[----:B------:R-:W-:-:S04]  /*1e950*/  SEL R5, R14, RZ, P1 ;  /* 0x000000ff0e057207 */ /* 0x000fc80000800000 */
[----:B------:R-:W-:-:S05]  /*1e960*/  IADD3 R4, R2, R5, RZ ;  /* 0x0000000502047210 */ /* 0x000fca0007ffe0ff */
[----:B------:R-:W-:-:S07]  /*1e970*/  IMAD.MOV.U32 R13, RZ, RZ, R4 ;  /* 0x000000ffff0d7224 */ /* 0x000fce00078e0004 */
[----:B------:R-:W-:Y:S05]  /*1e980*/  WARPSYNC.COLLECTIVE R15, `(.L_x_5074) ;  /* 0x000000000f087348 */ /* 0x000fea0003c00000 */
[----:B------:R0:W1:Y:S02]  /*1e990*/  SHFL.UP P6, R14, R13, R12, R11 ;  /* 0x0400000c0d0e7389 */ /* 0x00006400000c000b */
[----:B01----:R-:W-:Y:S01]  /*1e9a0*/  ENDCOLLECTIVE ;  /* 0x000000000000791b */ /* 0x003fe20003800000 */
.L_x_5074:
[----:B------:R-:W-:Y:S01]  /*1e9b0*/  IMAD.MOV.U32 R12, RZ, RZ, 0x4 ;  /* 0x00000004ff0c7424 */ /* 0x000fe200078e00ff */
[----:B------:R-:W-:-:S05]  /*1e9c0*/  SEL R5, R14, RZ, P2 ;  /* 0x000000ff0e057207 */ /* 0x000fca0001000000 */
[----:B------:R-:W-:-:S04]  /*1e9d0*/  IMAD.IADD R5, R4, 0x1, R5 ;  /* 0x0000000104057824 */ /* 0x000fc800078e0205 */
[----:B------:R-:W-:-:S07]  /*1e9e0*/  IMAD.MOV.U32 R13, RZ, RZ, R5 ;  /* 0x000000ffff0d7224 */ /* 0x000fce00078e0005 */
[----:B------:R-:W-:Y:S05]  /*1e9f0*/  WARPSYNC.COLLECTIVE R15, `(.L_x_5075) ;  /* 0x000000000f087348 */ /* 0x000fea0003c00000 */
[----:B------:R0:W1:Y:S02]  /*1ea00*/  SHFL.UP P6, R14, R13, R12, R11 ;  /* 0x0400000c0d0e7389 */ /* 0x00006400000c000b */
[----:B01----:R-:W-:Y:S01]  /*1ea10*/  ENDCOLLECTIVE ;  /* 0x000000000000791b */ /* 0x003fe20003800000 */
.L_x_5075:
[----:B------:R-:W-:Y:S01]  /*1ea20*/  IMAD.MOV.U32 R12, RZ, RZ, 0x8 ;  /* 0x00000008ff0c7424 */ /* 0x000fe200078e00ff */
[----:B------:R-:W-:-:S04]  /*1ea30*/  SEL R6, R14, RZ, P3 ;  /* 0x000000ff0e067207 */ /* 0x000fc80001800000 */
[----:B------:R-:W-:-:S05]  /*1ea40*/  IADD3 R6, R5, R6, RZ ;  /* 0x0000000605067210 */ /* 0x000fca0007ffe0ff */
[----:B------:R-:W-:-:S07]  /*1ea50*/  IMAD.MOV.U32 R13, RZ, RZ, R6 ;  /* 0x000000ffff0d7224 */ /* 0x000fce00078e0006 */
[----:B------:R-:W-:Y:S05]  /*1ea60*/  WARPSYNC.COLLECTIVE R15, `(.L_x_5076) ;  /* 0x000000000f087348 */ /* 0x000fea0003c00000 */
[----:B------:R0:W1:Y:S02]  /*1ea70*/  SHFL.UP P6, R14, R13, R12, R11 ;  /* 0x0400000c0d0e7389 */ /* 0x00006400000c000b */
[----:B01----:R-:W-:Y:S01]  /*1ea80*/  ENDCOLLECTIVE ;  /* 0x000000000000791b */ /* 0x003fe20003800000 */
.L_x_5076:
[----:B------:R-:W-:Y:S01]  /*1ea90*/  IMAD.MOV.U32 R12, RZ, RZ, 0x10 ;  /* 0x00000010ff0c7424 */ /* 0x000fe200078e00ff */
[----:B------:R-:W-:-:S05]  /*1eaa0*/  SEL R3, R14, RZ, P4 ;  /* 0x000000ff0e037207 */ /* 0x000fca0002000000 */
[----:B------:R-:W-:-:S04]  /*1eab0*/  IMAD.IADD R4, R6, 0x1, R3 ;  /* 0x0000000106047824 */ /* 0x000fc800078e0203 */
[----:B------:R-:W-:-:S07]  /*1eac0*/  IMAD.MOV.U32 R13, RZ, RZ, R4 ;  /* 0x000000ffff0d7224 */ /* 0x000fce00078e0004 */
[----:B------:R-:W-:Y:S05]  /*1ead0*/  WARPSYNC.COLLECTIVE R15, `(.L_x_5077) ;  /* 0x000000000f087348 */ /* 0x000fea0003c00000 */
[----:B------:R0:W1:Y:S02]  /*1eae0*/  SHFL.UP P6, R14, R13, R12, R11 ;  /* 0x0400000c0d0e7389 */ /* 0x00006400000c000b */
[----:B01----:R-:W-:Y:S01]  /*1eaf0*/  ENDCOLLECTIVE ;  /* 0x000000000000791b */ /* 0x003fe20003800000 */
.L_x_5077:
[----:B------:R-:W-:Y:S02]  /*1eb00*/  IMAD.MOV.U32 R12, RZ, RZ, 0x1f ;  /* 0x0000001fff0c7424 */ /* 0x000fe400078e00ff */
[----:B------:R-:W-:Y:S01]  /*1eb10*/  IMAD.MOV.U32 R11, RZ, RZ, 0x1f ;  /* 0x0000001fff0b7424 */ /* 0x000fe200078e00ff */
[----:B------:R-:W-:-:S04]  /*1eb20*/  SEL R3, R14, RZ, P5 ;  /* 0x000000ff0e037207 */ /* 0x000fc80002800000 */
[----:B------:R-:W-:-:S05]  /*1eb30*/  IADD3 R3, R4, R3, RZ ;  /* 0x0000000304037210 */ /* 0x000fca0007ffe0ff */
[----:B------:R-:W-:-:S07]  /*1eb40*/  IMAD.MOV.U32 R13, RZ, RZ, R3 ;  /* 0x000000ffff0d7224 */ /* 0x000fce00078e0003 */
[----:B------:R-:W-:Y:S05]  /*1eb50*/  WARPSYNC.COLLECTIVE R15, `(.L_x_5078) ;  /* 0x000000000f087348 */ /* 0x000fea0003c00000 */
[----:B------:R0:W1:Y:S02]  /*1eb60*/  SHFL.IDX P6, R14, R13, R12, R11 ;  /* 0x0000000c0d0e7389 */ /* 0x00006400000c000b */
[----:B01----:R-:W-:Y:S01]  /*1eb70*/  ENDCOLLECTIVE ;  /* 0x000000000000791b */ /* 0x003fe20003800000 */
.L_x_5078:
[----:B------:R-:W-:Y:S05]  /*1eb80*/  BRA `(.L_x_5079) ;  /* 0xffffffb800707947 */ /* 0x000fea000383ffff */
.L_x_4944:
[----:B------:R-:W-:Y:S01]  /*1eb90*/  BSSY B0, `(.L_x_5080) ;  /* 0x0000008000007945 */ /* 0x000fe20003800000 */
[----:B-----5:R-:W-:Y:S01]  /*1eba0*/  IMAD.MOV.U32 R13, RZ, RZ, R2 ;  /* 0x000000ffff0d7224 */ /* 0x020fe200078e0002 */
[----:B------:R-:W-:Y:S01]  /*1ebb0*/  MOV R11, RZ ;  /* 0x000000ff000b7202 */ /* 0x000fe20000000f00 */
[----:B------:R-:W-:Y:S02]  /*1ebc0*/  IMAD.MOV.U32 R12, RZ, RZ, 0x1 ;  /* 0x00000001ff0c7424 */ /* 0x000fe400078e00ff */
[----:B------:R-:W-:-:S07]  /*1ebd0*/  IMAD.MOV.U32 R15, RZ, RZ, -0x1 ;  /* 0xffffffffff0f7424 */ /* 0x000fce00078e00ff */
[----:B012---:R-:W-:Y:S05]  /*1ebe0*/  WARPSYNC.COLLECTIVE R15, `(.L_x_5081) ;  /* 0x000000000f087348 */ /* 0x007fea0003c00000 */
[----:B------:R3:W4:Y:S02]  /*1ebf0*/  SHFL.UP P6, R14, R13, R12, R11 ;  /* 0x0400000c0d0e7389 */ /* 0x00072400000c000b */
[----:B01234-:R-:W-:Y:S01]  /*1ec00*/  ENDCOLLECTIVE ;  /* 0x000000000000791b */ /* 0x01ffe20003800000 */
.L_x_5081:
[----:B------:R-:W-:Y:S05]  /*1ec10*/  BSYNC B0 ;  /* 0x0000000000007941 */ /* 0x000fea0003800000 */
.L_x_5080:
        /* <DEDUP_REMOVED lines=8> */
.L_x_5082:
[----:B------:R-:W-:Y:S01]  /*1eca0*/  IMAD.MOV.U32 R12, RZ, RZ, 0x4 ;  /* 0x00000004ff0c7424 */ /* 0x000fe200078e00ff */
[----:B------:R-:W-:-:S04]  /*1ecb0*/  SEL R14, R14, RZ, P2 ;  /* 0x000000ff0e0e7207 */ /* 0x000fc80001000000 */
[----:B------:R-:W-:-:S05]  /*1ecc0*/  IADD3 R3, R13, R14, RZ ;  /* 0x0000000e0d037210 */ /* 0x000fca0007ffe0ff */
[----:B------:R-:W-:-:S07]  /*1ecd0*/  IMAD.MOV.U32 R13, RZ, RZ, R3 ;  /* 0x000000ffff0d7224 */ /* 0x000fce00078e0003 */
[----:B------:R-:W-:Y:S05]  /*1ece0*/  WARPSYNC.COLLECTIVE R15, `(.L_x_5083) ;  /* 0x000000000f087348 */ /* 0x000fea0003c00000 */
[----:B------:R0:W1:Y:S02]  /*1ecf0*/  SHFL.UP P6, R14, R13, R12, R11 ;  /* 0x0400000c0d0e7389 */ /* 0x00006400000c000b */
[----:B01----:R-:W-:Y:S01]  /*1ed00*/  ENDCOLLECTIVE ;  /* 0x000000000000791b */ /* 0x003fe20003800000 */
.L_x_5083:
[----:B------:R-:W-:Y:S01]  /*1ed10*/  IMAD.MOV.U32 R12, RZ, RZ, 0x8 ;  /* 0x00000008ff0c7424 */ /* 0x000fe200078e00ff */
[----:B------:R-:W-:-:S05]  /*1ed20*/  SEL R4, R14, RZ, P3 ;  /* 0x000000ff0e047207 */ /* 0x000fca0001800000 */
[----:B------:R-:W-:-:S04]  /*1ed30*/  IMAD.IADD R4, R3, 0x1, R4 ;  /* 0x0000000103047824 */ /* 0x000fc800078e0204 */
[----:B------:R-:W-:-:S07]  /*1ed40*/  IMAD.MOV.U32 R13, RZ, RZ, R4 ;  /* 0x000000ffff0d7224 */ /* 0x000fce00078e0004 */
[----:B------:R-:W-:Y:S05]  /*1ed50*/  WARPSYNC.COLLECTIVE R15, `(.L_x_5084) ;  /* 0x000000000f087348 */ /* 0x000fea0003c00000 */
[----:B------:R0:W1:Y:S02]  /*1ed60*/  SHFL.UP P6, R14, R13, R12, R11 ;  /* 0x0400000c0d0e7389 */ /* 0x00006400000c000b */
[----:B01----:R-:W-:Y:S01]  /*1ed70*/  ENDCOLLECTIVE ;  /* 0x000000000000791b */ /* 0x003fe20003800000 */
.L_x_5084:
[----:B------:R-:W-:Y:S01]  /*1ed80*/  IMAD.MOV.U32 R12, RZ, RZ, 0x10 ;  /* 0x00000010ff0c7424 */ /* 0x000fe200078e00ff */
[----:B------:R-:W-:-:S04]  /*1ed90*/  SEL R5, R14, RZ, P4 ;  /* 0x000000ff0e057207 */ /* 0x000fc80002000000 */
[----:B------:R-:W-:-:S05]  /*1eda0*/  IADD3 R5, R4, R5, RZ ;  /* 0x0000000504057210 */ /* 0x000fca0007ffe0ff */
[----:B------:R-:W-:-:S07]  /*1edb0*/  IMAD.MOV.U32 R13, RZ, RZ, R5 ;  /* 0x000000ffff0d7224 */ /* 0x000fce00078e0005 */
[----:B------:R-:W-:Y:S05]  /*1edc0*/  WARPSYNC.COLLECTIVE R15, `(.L_x_5085) ;  /* 0x000000000f087348 */ /* 0x000fea0003c00000 */
[----:B------:R0:W1:Y:S02]  /*1edd0*/  SHFL.UP P6, R14, R13, R12, R11 ;  /* 0x0400000c0d0e7389 */ /* 0x00006400000c000b */
[----:B01----:R-:W-:Y:S01]  /*1ede0*/  ENDCOLLECTIVE ;  /* 0x000000000000791b */ /* 0x003fe20003800000 */
.L_x_5085:
        /* <DEDUP_REMOVED lines=8> */
.L_x_5086:
[----:B------:R-:W-:Y:S05]  /*1ee70*/  BRA `(.L_x_5087) ;  /* 0xffffffb800507947 */ /* 0x000fea000383ffff */
.L_x_4946:
[----:B------:R-:W-:Y:S01]  /*1ee80*/  BSSY B0, `(.L_x_5088) ;  /* 0x0000006000007945 */ /* 0x000fe20003800000 */
[----:B------:R-:W-:Y:S01]  /*1ee90*/  PLOP3.LUT P6, PT, P6, PT, PT, 0x8, 0x0 ;  /* 0x000000000000781c */ /* 0x000fe200037ce170 */
[----:B------:R-:W-:-:S12]  /*1eea0*/  IMAD.MOV.U32 R15, RZ, RZ, -0x1 ;  /* 0xffffffffff0f7424 */ /* 0x000fd800078e00ff */
[----:B01----:R-:W-:Y:S05]  /*1eeb0*/  WARPSYNC.COLLECTIVE R15, `(.L_x_5089) ;  /* 0x000000000f087348 */ /* 0x003fea0003c00000 */
[----:B------:R-:W-:Y:S01]  /*1eec0*/  VOTE.ANY R14, PT, P6 ;  /* 0x00000000000e7806 */ /* 0x000fe200030e0100 */
[----:B01----:R-:W-:Y:S06]  /*1eed0*/  ENDCOLLECTIVE ;  /* 0x000000000000791b */ /* 0x003fec0003800000 */
.L_x_5089:
[----:B------:R-:W-:Y:S05]  /*1eee0*/  BSYNC B0 ;  /* 0x0000000000007941 */ /* 0x000fea0003800000 */
.L_x_5088:
[----:B------:R-:W-:Y:S01]  /*1eef0*/  IMAD.MOV.U32 R6, RZ, RZ, R14 ;  /* 0x000000ffff067224 */ /* 0x000fe200078e000e */
[----:B------:R-:W-:Y:S01]  /*1ef00*/  MOV R15, 0xffffffff ;  /* 0xffffffff000f7802 */ /* 0x000fe20000000f00 */
[----:B------:R-:W-:Y:S02]  /*1ef10*/  IMAD.MOV.U32 R13, RZ, RZ, R2 ;  /* 0x000000ffff0d7224 */ /* 0x000fe400078e0002 */
[----:B------:R-:W0:Y:S01]  /*1ef20*/  POPC R5, R6 ;  /* 0x0000000600057309 */ /* 0x000e220000000000 */
[----:B------:R-:W-:Y:S02]  /*1ef30*/  IMAD.MOV.U32 R11, RZ, RZ, 0x1f ;  /* 0x0000001fff0b7424 */ /* 0x000fe400078e00ff */
[----:B0-----:R-:W-:-:S07]  /*1ef40*/  IMAD.MOV.U32 R12, RZ, RZ, R5 ;  /* 0x000000ffff0c7224 */ /* 0x001fce00078e0005 */
[----:B------:R-:W-:Y:S05]  /*1ef50*/  WARPSYNC.COLLECTIVE R15, `(.L_x_5090) ;  /* 0x000000000f087348 */ /* 0x000fea0003c00000 */
[----:B------:R0:W1:Y:S02]  /*1ef60*/  SHFL.IDX P6, R14, R13, R12, R11 ;  /* 0x0000000c0d0e7389 */ /* 0x00006400000c000b */
[----:B01----:R-:W-:Y:S01]  /*1ef70*/  ENDCOLLECTIVE ;  /* 0x000000000000791b */ /* 0x003fe20003800000 */
.L_x_5090:
[----:B------:R-:W-:Y:S01]  /*1ef80*/  IMAD.MOV.U32 R17, RZ, RZ, R14 ;  /* 0x000000ffff117224 */ /* 0x000fe200078e000e */
[----:B------:R-:W-:Y:S06]  /*1ef90*/  BRA `(.L_x_5091) ;  /* 0xffffffb800407947 */ /* 0x000fec000383ffff */
.L_x_4948:
[----:B------:R-:W-:Y:S01]  /*1efa0*/  BSSY B0, `(.L_x_5092) ;  /* 0x0000007000007945 */ /* 0x000fe20003800000 */
[----:B------:R-:W-:Y:S02]  /*1efb0*/  IMAD.MOV.U32 R13, RZ, RZ, R3 ;  /* 0x000000ffff0d7224 */ /* 0x000fe400078e0003 */
[----:B------:R-:W-:Y:S02]  /*1efc0*/  IMAD.MOV.U32 R11, RZ, RZ, 0x1f ;  /* 0x0000001fff0b7424 */ /* 0x000fe400078e00ff */
[----:B------:R-:W-:-:S07]  /*1efd0*/  IMAD.MOV.U32 R15, RZ, RZ, -0x1 ;  /* 0xffffffffff0f7424 */ /* 0x000fce00078e00ff */
[----:B0123--:R-:W-:Y:S05]  /*1efe0*/  WARPSYNC.COLLECTIVE R15, `(.L_x_5093) ;  /* 0x000000000f087348 */ /* 0x00ffea0003c00000 */
[----:B------:R4:W0:Y:S02]  /*1eff0*/  SHFL.IDX P6, R14, R13, R12, R11 ;  /* 0x0000000c0d0e7389 */ /* 0x00082400000c000b */
[----:B01234-:R-:W-:Y:S01]  /*1f000*/  ENDCOLLECTIVE ;  /* 0x000000000000791b */ /* 0x01ffe20003800000 */
.L_x_5093:
[----:B------:R-:W-:Y:S05]  /*1f010*/  BSYNC B0 ;  /* 0x0000000000007941 */ /* 0x000fea0003800000 */
.L_x_5092:
[----:B------:R-:W-:Y:S01]  /*1f020*/  IMAD.MOV.U32 R6, RZ, RZ, R14 ;  /* 0x000000ffff067224 */ /* 0x000fe200078e000e */
[----:B------:R-:W-:Y:S06]  /*1f030*/  BRA `(.L_x_4947) ;  /* 0xffffffb800347947 */ /* 0x000fec000383ffff */
.L_x_4952:
[----:B0-----:R0:W1:Y:S02]  /*1f040*/  SYNCS.PHASECHK.TRANS64.TRYWAIT P0, [R4+URZ+0x28c20], R0 ;  /* 0x028c2000040075a7 */ /* 0x001064000800017f */
[----:B-1----:R-:W-:Y:S05]  /*1f050*/  @!P0 NANOSLEEP.SYNCS 0x989680 ;  /* 0x009896800000895d */ /* 0x002fea0003900000 */
[----:B------:R-:W1:Y:S02]  /*1f060*/  @!P0 SYNCS.PHASECHK.TRANS64 P0, [R4+URZ+0x28c20], R0 ;  /* 0x028c2000040085a7 */ /* 0x000e64000800007f */
[----:B-1----:R-:W-:Y:S05]  /*1f070*/  @!P0 BRA `(.L_x_4952) ;  /* 0xfffffffc00f08947 */ /* 0x002fea000383ffff */
[----:B------:R-:W-:Y:S05]  /*1f080*/  BRA `(.L_x_5094) ;  /* 0xffffffbc00ac7947 */ /* 0x000fea000383ffff */
.L_x_4953:
        /* <DEDUP_REMOVED lines=11> */
.L_x_5096:
[----:B------:R-:W-:Y:S05]  /*1f140*/  BSYNC B0 ;  /* 0x0000000000007941 */ /* 0x000fea0003800000 */
.L_x_5095:
[----:B------:R-:W-:Y:S05]  /*1f150*/  BRA `(.L_x_5097) ;  /* 0xffffffbc00947947 */ /* 0x000fea000383ffff */
.L_x_4954:
[----:B------:R-:W-:Y:S01]  /*1f160*/  BSSY B0, `(.L_x_5098) ;  /* 0x0000006000007945 */ /* 0x000fe20003800000 */
[----:B------:R-:W-:-:S07]  /*1f170*/  IMAD.MOV.U32 R15, RZ, RZ, -0x1 ;  /* 0xffffffffff0f7424 */ /* 0x000fce00078e00ff */
[----:B0-234-:R-:W-:Y:S05]  /*1f180*/  WARPSYNC.COLLECTIVE R15, `(.L_x_5099) ;  /* 0x000000000f0c7348 */ /* 0x01dfea0003c00000 */
[----:B------:R-:W-:Y:S02]  /*1f190*/  ELECT P6, UR62, PT ;  /* 0x00000000003e782f */ /* 0x000fe400038c0000 */
[----:B------:R-:W-:Y:S01]  /*1f1a0*/  MOV R14, UR62 ;  /* 0x0000003e000e7c02 */ /* 0x000fe20008000f00 */
[----:B0-234-:R-:W-:Y:S10]  /*1f1b0*/  ENDCOLLECTIVE ;  /* 0x000000000000791b */ /* 0x01dff40003800000 */
.L_x_5099:
[----:B------:R-:W-:Y:S05]  /*1f1c0*/  BSYNC B0 ;  /* 0x0000000000007941 */ /* 0x000fea0003800000 */
.L_x_5098:
[----:B------:R-:W-:Y:S05]  /*1f1d0*/  BRA `(.L_x_5100) ;  /* 0xffffffbc00887947 */ /* 0x000fea000383ffff */
.L_x_4956:
[----:B0-----:R0:W1:Y:S02]  /*1f1e0*/  SYNCS.PHASECHK.TRANS64.TRYWAIT P1, [R5+URZ+0x28c40], R0 ;  /* 0x028c4000050075a7 */ /* 0x001064000802017f */
[----:B-1----:R-:W-:Y:S05]  /*1f1f0*/  @!P1 NANOSLEEP.SYNCS 0x989680 ;  /* 0x009896800000995d */ /* 0x002fea0003900000 */
[----:B------:R-:W1:Y:S02]  /*1f200*/  @!P1 SYNCS.PHASECHK.TRANS64 P1, [R5+URZ+0x28c40], R0 ;  /* 0x028c4000050095a7 */ /* 0x000e64000802007f */
[----:B-1----:R-:W-:Y:S05]  /*1f210*/  @!P1 BRA `(.L_x_4956) ;  /* 0xfffffffc00f09947 */ /* 0x002fea000383ffff */
[----:B------:R-:W-:Y:S05]  /*1f220*/  BRA `(.L_x_5101) ;  /* 0xffffffbc00a47947 */ /* 0x000fea000383ffff */
.L_x_4958:
[----:B-1----:R1:W0:Y:S02]  /*1f230*/  SYNCS.PHASECHK.TRANS64.TRYWAIT P1, [R25+URZ+0x28c40], R2 ;  /* 0x028c4002190075a7 */ /* 0x002224000802017f */
[----:B0-----:R-:W-:Y:S05]  /*1f240*/  @!P1 NANOSLEEP.SYNCS 0x989680 ;  /* 0x009896800000995d */ /* 0x001fea0003900000 */
[----:B------:R-:W0:Y:S02]  /*1f250*/  @!P1 SYNCS.PHASECHK.TRANS64 P1, [R25+URZ+0x28c40], R2 ;  /* 0x028c4002190095a7 */ /* 0x000e24000802007f */
[----:B0-----:R-:W-:Y:S05]  /*1f260*/  @!P1 BRA `(.L_x_4958) ;  /* 0xfffffffc00f09947 */ /* 0x001fea000383ffff */
[----:B------:R-:W-:Y:S05]  /*1f270*/  BRA `(.L_x_5102) ;  /* 0xffffffbc00b07947 */ /* 0x000fea000383ffff */
.L_x_4960:
[----:B------:R0:W0:Y:S02]  /*1f280*/  SYNCS.PHASECHK.TRANS64.TRYWAIT P1, [R5+URZ+0x28c60], R0 ;  /* 0x028c6000050075a7 */ /* 0x000024000802017f */
[----:B0-----:R-:W-:Y:S05]  /*1f290*/  @!P1 NANOSLEEP.SYNCS 0x989680 ;  /* 0x009896800000995d */ /* 0x001fea0003900000 */
[----:B------:R-:W0:Y:S02]  /*1f2a0*/  @!P1 SYNCS.PHASECHK.TRANS64 P1, [R5+URZ+0x28c60], R0 ;  /* 0x028c6000050095a7 */ /* 0x000e24000802007f */
[----:B0-----:R-:W-:Y:S05]  /*1f2b0*/  @!P1 BRA `(.L_x_4960) ;  /* 0xfffffffc00f09947 */ /* 0x001fea000383ffff */
[----:B------:R-:W-:Y:S05]  /*1f2c0*/  BRA `(.L_x_5103) ;  /* 0xffffffbc00ac7947 */ /* 0x000fea000383ffff */
.L_x_5104:
        /* <DEDUP_REMOVED lines=11> */
.L_x_5820:


//--------------------- .text._ZN7cutlass13device_kernelIN5flash11enable_sm90INS1_16FlashAttnFwdSm90INS1_25CollectiveMainloopFwdSm90ILi2EN4cute5tupleIJNS5_1CILi1EEES8_S8_EEENS6_IJNS7_ILi64EEESA_SA_EEELi512ENS_6half_tEfNS_4arch4Sm90ELb1ELb0ELb1ELb1ELb1ELb0ELb1ELb0ELb0ELb1ELb0ELb0EEENS1_21CollectiveEpilogueFwdINS6_IJSA_NS7_ILi512EEESA_EEES9_SC_SE_Li256ELb1ELb1ELb0ELb0EEENS1_36VarlenDynamicPersistentTileSchedulerILi64ELi64ELi256ELi128ELb0ELb1ELb1ELb1ELb1ELb1EEEEEEEEEvNT_6ParamsE --------------------------
	.section	.text._ZN7cutlass13device_kernelIN5flash11enable_sm90INS1_16FlashAttnFwdSm90INS1_25CollectiveMainloopFwdSm90ILi2EN4cute5tupleIJNS5_1CILi1EEES8_S8_EEENS6_IJNS7_ILi64EEESA_SA_EEELi512ENS_6half_tEfNS_4arch4Sm90ELb1ELb0ELb1ELb1ELb1ELb0ELb1ELb0ELb0ELb1ELb0ELb0EEENS1_21CollectiveEpilogueFwdINS6_IJSA_NS7_ILi512EEESA_EEES9_SC_SE_Li256ELb1ELb1ELb0ELb0EEENS1_36VarlenDynamicPersistentTileSchedulerILi64ELi64ELi256ELi128ELb0ELb1ELb1ELb1ELb1ELb1EEEEEEEEEvNT_6ParamsE,"ax",@progbits
	.align	128
.text._ZN7cutlass13device_kernelIN5flash11enable_sm90INS1_16FlashAttnFwdSm90INS1_25CollectiveMainloopFwdSm90ILi2EN4cute5tupleIJNS5_1CILi1EEES8_S8_EEENS6_IJNS7_ILi64EEESA_SA_EEELi512ENS_6half_tEfNS_4arch4Sm90ELb1ELb0ELb1ELb1ELb1ELb0ELb1ELb0ELb0ELb1ELb0ELb0EEENS1_21CollectiveEpilogueFwdINS6_IJSA_NS7_ILi512EEESA_EEES9_SC_SE_Li256ELb1ELb1ELb0ELb0EEENS1_36VarlenDynamicPersistentTileSchedulerILi64ELi64ELi256ELi128ELb0ELb1ELb1ELb1ELb1ELb1EEEEEEEEEvNT_6ParamsE:
        .type           _ZN7cutlass13device_kernelIN5flash11enable_sm90INS1_16FlashAttnFwdSm90INS1_25CollectiveMainloopFwdSm90ILi2EN4cute5tupleIJNS5_1CILi1EEES8_S8_EEENS6_IJNS7_ILi64EEESA_SA_EEELi512ENS_6half_tEfNS_4arch4Sm90ELb1ELb0ELb1ELb1ELb1ELb0ELb1ELb0ELb0ELb1ELb0ELb0EEENS1_21CollectiveEpilogueFwdINS6_IJSA_NS7_ILi512EEESA_EEES9_SC_SE_Li256ELb1ELb1ELb0ELb0EEENS1_36VarlenDynamicPersistentTileSchedulerILi64ELi64ELi256ELi128ELb0ELb1ELb1ELb1ELb1ELb1EEEEEEEEEvNT_6ParamsE,@function
        .size           _ZN7cutlass13device_kernelIN5flash11enable_sm90INS1_16FlashAttnFwdSm90INS1_25CollectiveMainloopFwdSm90ILi2EN4cute5tupleIJNS5_1CILi1EEES8_S8_EEENS6_IJNS7_ILi64EEESA_SA_EEELi512ENS_6half_tEfNS_4arch4Sm90ELb1ELb0ELb1ELb1ELb1ELb0ELb1ELb0ELb0ELb1ELb0ELb0EEENS1_21CollectiveEpilogueFwdINS6_IJSA_NS7_ILi512EEESA_EEES9_SC_SE_Li256ELb1ELb1ELb0ELb0EEENS1_36VarlenDynamicPersistentTileSchedulerILi64ELi64ELi256ELi128ELb0ELb1ELb1ELb1ELb1ELb1EEEEEEEEEvNT_6ParamsE,(.L_x_5821 - _ZN7cutlass13device_kernelIN5flash11enable_sm90INS1_16FlashAttnFwdSm90INS1_25CollectiveMainloopFwdSm90ILi2EN4cute5tupleIJNS5_1CILi1EEES8_S8_EEENS6_IJNS7_ILi64EEESA_SA_EEELi512ENS_6half_tEfNS_4arch4Sm90ELb1ELb0ELb1ELb1ELb1ELb0ELb1ELb0ELb0ELb1ELb0ELb0EEENS1_21CollectiveEpilogueFwdINS6_IJSA_NS7_ILi512EEESA_EEES9_SC_SE_Li256ELb1ELb1ELb0ELb0EEENS1_36VarlenDynamicPersistentTileSchedulerILi64ELi64ELi256ELi128ELb0ELb1ELb1ELb1ELb1ELb1EEEEEEEEEvNT_6ParamsE)
        .other          _ZN7cutlass13device_kernelIN5flash11enable_sm90INS1_16FlashAttnFwdSm90INS1_25CollectiveMainloopFwdSm90ILi2EN4cute5tupleIJNS5_1CILi1EEES8_S8_EEENS6_IJNS7_ILi64EEESA_SA_EEELi512ENS_6half_tEfNS_4arch4Sm90ELb1ELb0ELb1ELb1ELb1ELb0ELb1ELb0ELb0ELb1ELb0ELb0EEENS1_21CollectiveEpilogueFwdINS6_IJSA_NS7_ILi512EEESA_EEES9_SC_SE_Li256ELb1ELb1ELb0ELb0EEENS1_36VarlenDynamicPersistentTileSchedulerILi64ELi64ELi256ELi128ELb0ELb1ELb1ELb1ELb1ELb1EEEEEEEEEvNT_6ParamsE,@"STO_CUDA_ENTRY STV_DEFAULT"
_ZN7cutlass13device_kernelIN5flash11enable_sm90INS1_16FlashAttnFwdSm90INS1_25CollectiveMainloopFwdSm90ILi2EN4cute5tupleIJNS5_1CILi1EEES8_S8_EEENS6_IJNS7_ILi64EEESA_SA_EEELi512ENS_6half_tEfNS_4arch4Sm90ELb1ELb0ELb1ELb1ELb1ELb0ELb1ELb0ELb0ELb1ELb0ELb0EEENS1_21CollectiveEpilogueFwdINS6_IJSA_NS7_ILi512EEESA_EEES9_SC_SE_Li256ELb1ELb1ELb0ELb0EEENS1_36VarlenDynamicPersistentTileSchedulerILi64ELi64ELi256ELi128ELb0ELb1ELb1ELb1ELb1ELb1EEEEEEEEEvNT_6ParamsE:
        /* <DEDUP_REMOVED lines=43> */
.L_x_5105:
        /* <DEDUP_REMOVED lines=22> */
.L_x_5106:
        /* <DEDUP_REMOVED lines=18> */
.L_x_5107:
        /* <DEDUP_REMOVED lines=22> */
.L_x_5108:
        /* <DEDUP_REMOVED lines=23> */
.L_x_5109:
        /* <DEDUP_REMOVED lines=8> */
.L_x_5111:
[----:B------:R-:W-:-:S08]  /*0880*/  NOP ;  /* 0x0000000000007918 */ /* 0x000fd00000000000 */
[----:B------:R-:W0:Y:S02]  /*0890*/  USETMAXREG.TRY_ALLOC.CTAPOOL UP0, 0xe8 ;  /* 0x000000e8000079c8 */ /* 0x000e240008000600 */
[----:B0-----:R-:W-:-:S13]  /*08a0*/  PLOP3.LUT P0, PT, PT, PT, UP0, 0x80, 0x0 ;  /* 0x000000000000781c */ /* 0x001fda0003f0f008 */
[----:B------:R-:W-:Y:S05]  /*08b0*/  @!P0 BRA `(.L_x_5111) ;  /* 0xfffffffc00f08947 */ /* 0x000fea000383ffff */
[----:B------:R-:W0:Y:S01]  /*08c0*/  S2R R2, SR_TID.X ;  /* 0x0000000000027919 */ /* 0x000e220000002100 */
[----:B------:R-:W-:Y:S01]  /*08d0*/  MOV R17, 0x400 ;  /* 0x0000040000117802 */ /* 0x000fe20000000f00 */
[----:B------:R-:W-:Y:S01]  /*08e0*/  ULDC UR4, c[0x0][0xd3c] ;  /* 0x00034f0000047ab9 */ /* 0x000fe20000000800 */
[----:B------:R-:W1:Y:S01]  /*08f0*/  S2R R202, SR_CgaCtaId ;  /* 0x0000000000ca7919 */ /* 0x000e620000008800 */
[----:B0-----:R-:W-:-:S04]  /*0900*/  LOP3.LUT R0, R2, 0xffffff80, RZ, 0xc0, !PT ;  /* 0xffffff8002007812 */ /* 0x001fc800078ec0ff */
[----:B------:R-:W-:Y:S02]  /*0910*/  ISETP.NE.AND P0, PT, R0, 0x80, PT ;  /* 0x000000800000780c */ /* 0x000fe40003f05270 */
[----:B-1----:R-:W-:-:S11]  /*0920*/  LEA R17, R202, R17, 0x18 ;  /* 0x00000011ca117211 */ /* 0x002fd600078ec0ff */
[----:B------:R-:W-:Y:S06]  /*0930*/  @!P0 BAR.ARV 0x8, 0x100 ;  /* 0x0204000000008b1d */ /* 0x000fec0000002000 */
[----:B------:R-:W-:-:S13]  /*0940*/  ISETP.GE.U32.AND P0, PT, R2, 0x100, PT ;  /* 0x000001000200780c */ /* 0x000fda0003f06070 */
[----:B------:R-:W-:Y:S08]  /*0950*/  @P0 BAR.ARV 0xf, 0x100 ;  /* 0x03c4000000000b1d */ /* 0x000ff00000002000 */
[----:B------:R-:W-:Y:S06]  /*0960*/  BAR.SYNC.DEFER_BLOCKING 0x5, 0x180 ;  /* 0x0146000000007b1d */ /* 0x000fec0000010000 */
[----:B------:R-:W0:Y:S02]  /*0970*/  LDS.128 R12, [R17+0x388d0] ;  /* 0x0388d000110c7984 */ /* 0x000e240000000c00 */
[----:B------:R-:W-:Y:S06]  /*0980*/  BAR.ARV 0x4, 0x180 ;  /* 0x0106000000007b1d */ /* 0x000fec0000002000 */
[----:B0-----:R-:W-:-:S13]  /*0990*/  ISETP.GE.AND P0, PT, R15, UR4, PT ;  /* 0x000000040f007c0c */ /* 0x001fda000bf06270 */
[----:B------:R-:W-:Y:S05]  /*09a0*/  @P0 EXIT ;  /* 0x000000000000094d */ /* 0x000fea0003800000 */
[----:B------:R-:W-:Y:S01]  /*09b0*/  VIADD R205, R2, 0xffffff80 ;  /* 0xffffff8002cd7836 */ /* 0x000fe20000000000 */
[----:B------:R-:W-:Y:S01]  /*09c0*/  R2UR UR6, R14 ;  /* 0x000000000e0672ca */ /* 0x000fe200000e0000 */
[----:B------:R-:W-:Y:S01]  /*09d0*/  IMAD.MOV.U32 R189, RZ, RZ, 0x40 ;  /* 0x00000040ffbd7424 */ /* 0x000fe200078e00ff */
[----:B------:R-:W-:Y:S01]  /*09e0*/  R2UR UR5, R13 ;  /* 0x000000000d0572ca */ /* 0x000fe200000e0000 */
[----:B------:R-:W-:Y:S01]  /*09f0*/  IMAD.MOV.U32 R16, RZ, RZ, RZ ;  /* 0x000000ffff107224 */ /* 0x000fe200078e00ff */
[----:B------:R-:W-:Y:S01]  /*0a00*/  SHF.R.S32.HI R0, RZ, 0x1f, R205 ;  /* 0x0000001fff007819 */ /* 0x000fe200000114cd */
[----:B------:R-:W-:Y:S01]  /*0a10*/  ULOP3.LUT UR41, UR42, 0x1, URZ, 0xfc, !UPT ;  /* 0x000000012a297892 */ /* 0x000fe2000f8efc3f */
[----:B------:R-:W-:Y:S02]  /*0a20*/  UMOV UR36, URZ ;  /* 0x0000003f00247c82 */ /* 0x000fe40008000000 */
[CC--:B------:R-:W-:Y:S02]  /*0a30*/  LEA.HI R3, R0.reuse, R205.reuse, RZ, 0x4 ;  /* 0x000000cd00037211 */ /* 0x0c0fe400078f20ff */
[----:B------:R-:W-:-:S02]  /*0a40*/  LEA.HI R198, R0, R205, RZ, 0x3 ;  /* 0x000000cd00c67211 */ /* 0x000fc400078f18ff */
[----:B------:R-:W-:Y:S02]  /*0a50*/  SHF.R.S32.HI R2, RZ, 0x4, R3 ;  /* 0x00000004ff027819 */ /* 0x000fe40000011403 */
[C---:B------:R-:W-:Y:S02]  /*0a60*/  LOP3.LUT R6, R3.reuse, 0xfffffff0, RZ, 0xc0, !PT ;  /* 0xfffffff003067812 */ /* 0x040fe400078ec0ff */
[----:B------:R-:W-:-:S03]  /*0a70*/  LEA.HI R4, R3, R2, RZ, 0x1 ;  /* 0x0000000203047211 */ /* 0x000fc600078f08ff */
[----:B------:R-:W-:Y:S01]  /*0a80*/  IMAD.IADD R6, R205, 0x1, -R6 ;  /* 0x00000001cd067824 */ /* 0x000fe200078e0a06 */
[----:B------:R-:W-:Y:S02]  /*0a90*/  LOP3.LUT R5, R4, 0x1ffffffe, RZ, 0xc0, !PT ;  /* 0x1ffffffe04057812 */ /* 0x000fe400078ec0ff */
[----:B------:R-:W-:-:S03]  /*0aa0*/  LEA.HI R4, R0, R205, RZ, 0x5 ;  /* 0x000000cd00047211 */ /* 0x000fc600078f28ff */
[----:B------:R-:W-:Y:S01]  /*0ab0*/  IMAD.IADD R8, R2, 0x1, -R5 ;  /* 0x0000000102087824 */ /* 0x000fe200078e0a05 */
[-C--:B------:R-:W-:Y:S02]  /*0ac0*/  LEA.HI R2, R0, R205.reuse, RZ, 0x7 ;  /* 0x000000cd00027211 */ /* 0x080fe400078f38ff */
[--C-:B------:R-:W-:Y:S01]  /*0ad0*/  SHF.R.S32.HI R10, RZ, 0x5, R4.reuse ;  /* 0x00000005ff0a7819 */ /* 0x100fe20000011404 */
[----:B------:R-:W-:Y:S01]  /*0ae0*/  IMAD.SHL.U32 R8, R8, 0x8, RZ ;  /* 0x0000000808087824 */ /* 0x000fe200078e00ff */
[----:B------:R-:W-:Y:S02]  /*0af0*/  SHF.R.S32.HI R3, RZ, 0x1f, R4 ;  /* 0x0000001fff037819 */ /* 0x000fe40000011404 */
        /* <DEDUP_REMOVED lines=13> */
[-C--:B------:R-:W-:Y:S01]  /*0bd0*/  LEA.HI R5, R3, R4.reuse, RZ, 0x2 ;  /* 0x0000000403057211 */ /* 0x080fe200078f10ff */
[----:B------:R-:W-:Y:S01]  /*0be0*/  IMAD R203, R11, 0x10, R14 ;  /* 0x000000100bcb7824 */ /* 0x000fe200078e020e */
[C---:B------:R-:W-:Y:S01]  /*0bf0*/  LOP3.LUT R9, R7.reuse, 0xfffffff8, RZ, 0xc0, !PT ;  /* 0xfffffff807097812 */ /* 0x040fe200078ec0ff */
[----:B------:R-:W-:Y:S01]  /*0c00*/  IMAD.SHL.U32 R7, R7, 0x40, RZ ;  /* 0x0000004007077824 */ /* 0x000fe200078e00ff */
[----:B------:R-:W-:Y:S01]  /*0c10*/  LOP3.LUT R11, R5, 0x7ffffffc, RZ, 0xc0, !PT ;  /* 0x7ffffffc050b7812 */ /* 0x000fe200078ec0ff */
[----:B------:R-:W-:Y:S01]  /*0c20*/  IMAD.U32 R203, R203, 0x40, R8 ;  /* 0x00000040cbcb7824 */ /* 0x000fe200078e0008 */
[----:B------:R-:W-:Y:S01]  /*0c30*/  LOP3.LUT R0, R198, 0xfffffff8, RZ, 0xc0, !PT ;  /* 0xfffffff8c6007812 */ /* 0x000fe200078ec0ff */
[----:B------:R-:W-:Y:S01]  /*0c40*/  IMAD.IADD R9, R6, 0x1, -R9 ;  /* 0x0000000106097824 */ /* 0x000fe200078e0a09 */
[----:B------:R-:W-:Y:S01]  /*0c50*/  LEA.HI R6, R3, R4, RZ, 0x5 ;  /* 0x0000000403067211 */ /* 0x000fe200078f28ff */
[----:B------:R-:W-:Y:S01]  /*0c60*/  IMAD.IADD R11, R4, 0x1, -R11 ;  /* 0x00000001040b7824 */ /* 0x000fe200078e0a0b */
[--C-:B------:R-:W-:Y:S01]  /*0c70*/  SHF.R.S32.HI R3, RZ, 0x2, R5.reuse ;  /* 0x00000002ff037819 */ /* 0x100fe20000011405 */
[----:B------:R-:W-:Y:S01]  /*0c80*/  IMAD.IADD R197, R205, 0x1, -R0 ;  /* 0x00000001cdc57824 */ /* 0x000fe200078e0a00 */
[----:B------:R-:W-:Y:S01]  /*0c90*/  SHF.R.S32.HI R4, RZ, 0x1f, R5 ;  /* 0x0000001fff047819 */ /* 0x000fe20000011405 */
[----:B------:R-:W-:Y:S01]  /*0ca0*/  IMAD.SHL.U32 R5, R9, 0x40, RZ ;  /* 0x0000004009057824 */ /* 0x000fe200078e00ff */
[----:B------:R-:W-:Y:S01]  /*0cb0*/  LOP3.LUT R7, R7, 0x7ffffe00, RZ, 0xc0, !PT ;  /* 0x7ffffe0007077812 */ /* 0x000fe200078ec0ff */
[----:B------:R-:W-:Y:S01]  /*0cc0*/  IMAD.SHL.U32 R23, R197, 0x8, RZ ;  /* 0x00000008c5177824 */ /* 0x000fe200078e00ff */
[----:B------:R-:W-:Y:S01]  /*0cd0*/  LEA.HI R4, R4, R3, RZ, 0x3 ;  /* 0x0000000304047211 */ /* 0x000fe200078f18ff */
[----:B------:R-:W-:Y:S01]  /*0ce0*/  IMAD.SHL.U32 R18, R11, 0x2, RZ ;  /* 0x000000020b127824 */ /* 0x000fe200078e00ff */
[----:B------:R-:W-:Y:S01]  /*0cf0*/  LOP3.LUT R5, R5, 0x1c0, RZ, 0xc0, !PT ;  /* 0x000001c005057812 */ /* 0x000fe200078ec0ff */
[----:B------:R-:W-:Y:S01]  /*0d00*/  IMAD R7, R10, 0x400, R7 ;  /* 0x000004000a077824 */ /* 0x000fe200078e0207 */
[----:B------:R-:W-:Y:S01]  /*0d10*/  R2P PR, R9, 0x6 ;  /* 0x0000000609007804 */ /* 0x000fe20000000000 */
[----:B------:R-:W-:Y:S01]  /*0d20*/  VIADD R196, R23, 0x40 ;  /* 0x0000004017c47836 */ /* 0x000fe20000000000 */
[----:B------:R-:W-:Y:S01]  /*0d30*/  LOP3.LUT R8, R5, 0x8, R8, 0xf8, !PT ;  /* 0x0000000805087812 */ /* 0x000fe200078ef808 */
[C---:B------:R-:W-:Y:S01]  /*0d40*/  VIADD R195, R23.reuse, 0x80 ;  /* 0x0000008017c37836 */ /* 0x040fe20000000000 */
[----:B------:R-:W-:Y:S01]  /*0d50*/  SHF.R.U32.HI R5, RZ, 0x3, R5 ;  /* 0x00000003ff057819 */ /* 0x000fe20000011605 */
[C---:B------:R-:W-:Y:S01]  /*0d60*/  VIADD R194, R23.reuse, 0xc0 ;  /* 0x000000c017c27836 */ /* 0x040fe20000000000 */
[----:B------:R-:W-:Y:S01]  /*0d70*/  LEA.HI R13, R12, R12, RZ, 0x1 ;  /* 0x0000000c0c0d7211 */ /* 0x000fe200078f08ff */
[C---:B------:R-:W-:Y:S01]  /*0d80*/  VIADD R193, R23.reuse, 0x100 ;  /* 0x0000010017c17836 */ /* 0x040fe20000000000 */
[----:B------:R-:W-:Y:S01]  /*0d90*/  LOP3.LUT R8, R8, R5, RZ, 0x3c, !PT ;  /* 0x0000000508087212 */ /* 0x000fe200078e3cff */
[C---:B------:R-:W-:Y:S01]  /*0da0*/  VIADD R192, R23.reuse, 0x140 ;  /* 0x0000014017c07836 */ /* 0x040fe20000000000 */
[----:B------:R-:W-:Y:S01]  /*0db0*/  LOP3.LUT R4, R4, 0xfffffff8, RZ, 0xc0, !PT ;  /* 0xfffffff804047812 */ /* 0x000fe200078ec0ff */
[----:B------:R-:W-:Y:S01]  /*0dc0*/  VIADD R201, R23, 0x180 ;  /* 0x0000018017c97836 */ /* 0x000fe20000000000 */
[----:B------:R-:W-:Y:S01]  /*0dd0*/  LEA.HI R2, R2, R199, RZ, 0x1 ;  /* 0x000000c702027211 */ /* 0x000fe200078f08ff */
[----:B------:R-:W-:Y:S01]  /*0de0*/  IMAD.IADD R8, R7, 0x1, R8 ;  /* 0x0000000107087824 */ /* 0x000fe200078e0208 */
[----:B------:R-:W-:Y:S01]  /*0df0*/  LOP3.LUT R13, R13, 0x1ffffffe, RZ, 0xc0, !PT ;  /* 0x1ffffffe0d0d7812 */ /* 0x000fe200078ec0ff */
[----:B------:R-:W-:Y:S01]  /*0e00*/  IMAD.IADD R3, R3, 0x1, -R4 ;  /* 0x0000000103037824 */ /* 0x000fe200078e0a04 */
[----:B------:R-:W-:Y:S01]  /*0e10*/  SHF.R.S32.HI R6, RZ, 0x5, R6 ;  /* 0x00000005ff067819 */ /* 0x000fe20000011406 */
[----:B------:R-:W-:Y:S01]  /*0e20*/  IMAD R185, R8, 0x2, R17 ;  /* 0x0000000208b97824 */ /* 0x000fe200078e0211 */
[----:B------:R-:W-:Y:S01]  /*0e30*/  LOP3.LUT R0, R2, 0xfffffe, RZ, 0xc0, !PT ;  /* 0x00fffffe02007812 */ /* 0x000fe200078ec0ff */
[----:B------:R-:W-:Y:S01]  /*0e40*/  VIADD R200, R23, 0x1c0 ;  /* 0x000001c017c87836 */ /* 0x000fe20000000000 */
[----:B------:R-:W-:Y:S01]  /*0e50*/  SEL R189, R189, 0xffffffc0, !P2 ;  /* 0xffffffc0bdbd7807 */ /* 0x000fe20005000000 */
        /* <DEDUP_REMOVED lines=8> */
[----:B------:R-:W-:Y:S01]  /*0ee0*/  IMAD.IADD R0, R199, 0x1, -R0 ;  /* 0x00000001c7007824 */ /* 0x000fe200078e0a00 */
[----:B------:R-:W-:Y:S01]  /*0ef0*/  SHF.R.S32.HI R209, RZ, 0x1f, R193 ;  /* 0x0000001fffd17819 */ /* 0x000fe200000114c1 */
[C---:B------:R-:W-:Y:S01]  /*0f00*/  @P1 VIADD R188, R190.reuse, 0xffffffe0 ;  /* 0xffffffe0bebc1836 */ /* 0x040fe20000000000 */
[----:B------:R-:W-:Y:S01]  /*0f10*/  SHF.R.S32.HI R208, RZ, 0x1f, R192 ;  /* 0x0000001fffd07819 */ /* 0x000fe200000114c0 */
[----:B------:R-:W-:Y:S01]  /*0f20*/  IMAD.IADD R190, R190, 0x1, R189 ;  /* 0x00000001bebe7824 */ /* 0x000fe200078e02bd */
[----:B------:R-:W-:Y:S01]  /*0f30*/  SHF.R.S32.HI R207, RZ, 0x1f, R201 ;  /* 0x0000001fffcf7819 */ /* 0x000fe200000114c9 */
[----:B------:R-:W-:Y:S01]  /*0f40*/  IMAD.MOV.U32 R7, RZ, RZ, R15 ;  /* 0x000000ffff077224 */ /* 0x000fe200078e000f */
[----:B------:R-:W-:Y:S01]  /*0f50*/  SHF.R.S32.HI R206, RZ, 0x1f, R200 ;  /* 0x0000001fffce7819 */ /* 0x000fe200000114c8 */
[----:B------:R-:W-:-:S02]  /*0f60*/  IMAD.MOV.U32 R2, RZ, RZ, RZ ;  /* 0x000000ffff027224 */ /* 0x000fc400078e00ff */
[----:B------:R-:W-:Y:S02]  /*0f70*/  IMAD.SHL.U32 R184, R0, 0x100, RZ ;  /* 0x0000010000b87824 */ /* 0x000fe400078e00ff */
[----:B------:R-:W-:Y:S02]  /*0f80*/  IMAD R191, R13, 0x8, R22 ;  /* 0x000000080dbf7824 */ /* 0x000fe400078e0216 */
[----:B------:R-:W-:-:S07]  /*0f90*/  IMAD.IADD R189, R189, 0x1, R188 ;  /* 0x00000001bdbd7824 */ /* 0x000fce00078e02bc */
.L_x_5170:
[----:B0-2-4-:R-:W0:Y:S01]  /*0fa0*/  LDC.64 R4, c[0x0][0xd88] ;  /* 0x00036200ff047b82 */ /* 0x015e220000000a00 */
[----:B------:R-:W-:Y:S01]  /*0fb0*/  ULDC.64 UR8, c[0x0][0xb20] ;  /* 0x0002c80000087ab9 */ /* 0x000fe20000000a00 */
[----:B------:R-:W-:-:S06]  /*0fc0*/  ULDC.64 UR10, c[0x0][0xb10] ;  /* 0x0002c400000a7ab9 */ /* 0x000fcc0000000a00 */
[----:B-1-3--:R-:W1:Y:S08]  /*0fd0*/  LDC.64 R8, c[0x0][0x418] ;  /* 0x00010600ff087b82 */ /* 0x00ae700000000a00 */
[----:B------:R-:W2:Y:S01]  /*0fe0*/  LDC R0, c[0x0][0x424] ;  /* 0x00010900ff007b82 */ /* 0x000ea20000000800 */
[----:B0-----:R-:W-:Y:S01]  /*0ff0*/  IMAD.WIDE R4, R7, 0x4, R4 ;  /* 0x0000000407047825 */ /* 0x001fe200078e0204 */
[----:B------:R-:W-:-:S06]  /*1000*/  UISETP.NE.U32.AND UP0, UPT, UR8, URZ, UPT ;  /* 0x0000003f0800728c */ /* 0x000fcc000bf05070 */
[----:B------:R-:W0:Y:S01]  /*1010*/  LDC R7, c[0x0][0x2f0] ;  /* 0x0000bc00ff077b82 */ /* 0x000e220000000800 */
[----:B------:R-:W3:Y:S01]  /*1020*/  LDG.E R4, desc[UR44][R4.64] ;  /* 0x0000002c04047981 */ /* 0x000ee2000c1e1900 */
[----:B------:R-:W-:Y:S01]  /*1030*/  UISETP.NE.AND.EX UP0, UPT, UR9, URZ, UPT, UP0 ;  /* 0x0000003f0900728c */ /* 0x000fe2000bf05300 */
[----:B------:R-:W-:Y:S01]  /*1040*/  IMAD.MOV.U32 R6, RZ, RZ, RZ ;  /* 0x000000ffff067224 */ /* 0x000fe200078e00ff */
[----:B------:R-:W-:-:S04]  /*1050*/  UISETP.NE.U32.AND UP1, UPT, UR10, URZ, UPT ;  /* 0x0000003f0a00728c */ /* 0x000fc8000bf25070 */
[----:B------:R-:W-:Y:S01]  /*1060*/  UISETP.NE.AND.EX UP1, UPT, UR11, URZ, UPT, UP1 ;  /* 0x0000003f0b00728c */ /* 0x000fe2000bf25310 */
[----:B------:R-:W-:-:S05]  /*1070*/  PLOP3.LUT P0, PT, PT, PT, UP0, 0x80, 0x0 ;  /* 0x000000000000781c */ /* 0x000fca0003f0f008 */
[----:B------:R-:W-:Y:S02]  /*1080*/  PLOP3.LUT P2, PT, PT, PT, UP1, 0x80, 0x0 ;  /* 0x000000000000781c */ /* 0x000fe40003f4f018 */
[----:B---3--:R-:W-:-:S13]  /*1090*/  R2UR UR40, R4 ;  /* 0x00000000042872ca */ /* 0x008fda00000e0000 */
[----:B------:R-:W-:Y:S02]  /*10a0*/  USHF.R.S32.HI UR39, URZ, 0x1f, UR40 ;  /* 0x0000001f3f277899 */ /* 0x000fe40008011428 */
[----:B------:R-:W-:-:S04]  /*10b0*/  @UP0 ULEA UR8, UP2, UR40, UR8, 0x2 ;  /* 0x0000000828080291 */ /* 0x000fc8000f84103f */
[----:B------:R-:W-:Y:S02]  /*10c0*/  @UP0 ULEA.HI.X UR9, UR40, UR9, UR39, 0x2, UP2 ;  /* 0x0000000928090291 */ /* 0x000fe400090f1427 */
[----:B------:R-:W-:Y:S01]  /*10d0*/  @UP1 ULEA UR10, UP0, UR40, UR10, 0x2 ;  /* 0x0000000a280a1291 */ /* 0x000fe2000f80103f */
[----:B------:R-:W-:-:S03]  /*10e0*/  IMAD.U32 R4, RZ, RZ, UR8 ;  /* 0x00000008ff047e24 */ /* 0x000fc6000f8e00ff */
[----:B------:R-:W-:Y:S01]  /*10f0*/  @UP1 ULEA.HI.X UR11, UR40, UR11, UR39, 0x2, UP0 ;  /* 0x0000000b280b1291 */ /* 0x000fe200080f1427 */
[----:B------:R-:W-:Y:S01]  /*1100*/  IMAD.U32 R5, RZ, RZ, UR9 ;  /* 0x00000009ff057e24 */ /* 0x000fe2000f8e00ff */
[----:B------:R-:W-:Y:S01]  /*1110*/  ULDC.64 UR8, c[0x0][0xb18] ;  /* 0x0002c60000087ab9 */ /* 0x000fe20000000a00 */
[----:B------:R-:W-:-:S03]  /*1120*/  IMAD.U32 R186, RZ, RZ, UR10 ;  /* 0x0000000affba7e24 */ /* 0x000fc6000f8e00ff */
[----:B------:R-:W-:Y:S01]  /*1130*/  IMAD.U32 R187, RZ, RZ, UR11 ;  /* 0x0000000bffbb7e24 */ /* 0x000fe2000f8e00ff */
[----:B------:R3:W5:Y:S04]  /*1140*/  @P0 LDG.E R6, desc[UR44][R4.64] ;  /* 0x0000002c04060981 */ /* 0x000768000c1e1900 */
[----:B------:R3:W5:Y:S01]  /*1150*/  @P2 LDG.E R186, desc[UR44][R186.64] ;  /* 0x0000002cbaba2981 */ /* 0x000762000c1e1900 */
[----:B-1----:R-:W-:Y:S01]  /*1160*/  ISETP.NE.U32.AND P0, PT, R8, RZ, PT ;  /* 0x000000ff0800720c */ /* 0x002fe20003f05070 */
[----:B------:R-:W-:Y:S01]  /*1170*/  UMOV UR38, UR6 ;  /* 0x0000000600267c82 */ /* 0x000fe20008000000 */
[----:B------:R-:W-:Y:S02]  /*1180*/  ISETP.NE.U32.AND P1, PT, RZ, UR8, PT ;  /* 0x00000008ff007c0c */ /* 0x000fe4000bf25070 */
[----:B------:R-:W-:-:S02]  /*1190*/  ISETP.NE.AND.EX P0, PT, R9, RZ, PT, P0 ;  /* 0x000000ff0900720c */ /* 0x000fc40003f05300 */
[----:B------:R-:W-:Y:S02]  /*11a0*/  ISETP.NE.AND.EX P1, PT, RZ, UR9, PT, P1 ;  /* 0x00000009ff007c0c */ /* 0x000fe4000bf25310 */
[----:B--2---:R-:W-:Y:S01]  /*11b0*/  SEL R0, R0, 0x1, P0 ;  /* 0x0000000100007807 */ /* 0x004fe20000000000 */
[----:B0--3--:R-:W-:Y:S10]  /*11c0*/  @P2 BRA `(.L_x_5112) ;  /* 0x0000000000302947 */ /* 0x009ff40003800000 */
[----:B------:R-:W-:Y:S01]  /*11d0*/  ULDC.64 UR6, c[0x0][0xaf8] ;  /* 0x0002be0000067ab9 */ /* 0x000fe20000000a00 */
[----:B-----5:R-:W0:Y:S01]  /*11e0*/  LDC R186, c[0x0][0x288] ;  /* 0x0000a200ffba7b82 */ /* 0x020e220000000800 */
[----:B------:R-:W-:-:S04]  /*11f0*/  ISETP.NE.U32.AND P0, PT, RZ, UR6, PT ;  /* 0x00000006ff007c0c */ /* 0x000fc8000bf05070 */
[----:B------:R-:W-:-:S13]  /*1200*/  ISETP.NE.AND.EX P0, PT, RZ, UR7, PT, P0 ;  /* 0x00000007ff007c0c */ /* 0x000fda000bf05300 */
[----:B------:R-:W-:Y:S05]  /*1210*/  @!P0 BRA `(.L_x_5112) ;  /* 0x00000000001c8947 */ /* 0x000fea0003800000 */
[----:B------:R-:W-:Y:S02]  /*1220*/  ULDC.64 UR6, c[0x0][0xaf8] ;  /* 0x0002be0000067ab9 */ /* 0x000fe40000000a00 */
[----:B------:R-:W-:-:S06]  /*1230*/  UIMAD.WIDE UR6, UR40, 0x4, UR6 ;  /* 0x00000004280678a5 */ /* 0x000fcc000f8e0206 */
[----:B------:R-:W-:Y:S02]  /*1240*/  IMAD.U32 R4, RZ, RZ, UR6 ;  /* 0x00000006ff047e24 */ /* 0x000fe4000f8e00ff */
[----:B------:R-:W-:-:S05]  /*1250*/  IMAD.U32 R5, RZ, RZ, UR7 ;  /* 0x00000007ff057e24 */ /* 0x000fca000f8e00ff */
[----:B0-----:R-:W2:Y:S04]  /*1260*/  LDG.E R186, desc[UR44][R4.64] ;  /* 0x0000002c04ba7981 */ /* 0x001ea8000c1e1900 */
[----:B------:R-:W2:Y:S02]  /*1270*/  LDG.E R3, desc[UR44][R4.64+0x4] ;  /* 0x0000042c04037981 */ /* 0x000ea4000c1e1900 */
[----:B--2---:R-:W-:-:S07]  /*1280*/  IMAD.IADD R186, R3, 0x1, -R186 ;  /* 0x0000000103ba7824 */ /* 0x004fce00078e0aba */
.L_x_5112:
[----:B------:R-:W-:Y:S01]  /*1290*/  IMAD R187, R0, R7, RZ ;  /* 0x0000000700bb7224 */ /* 0x000fe200078e02ff */
[----:B------:R-:W-:Y:S06]  /*12a0*/  @!P1 BRA `(.L_x_5113) ;  /* 0x0000000000189947 */ /* 0x000fec0003800000 */
[----:B------:R-:W-:-:S04]  /*12b0*/  ULEA UR4, UP0, UR40, UR8, 0x2 ;  /* 0x0000000828047291 */ /* 0x000fc8000f80103f */
[----:B------:R-:W-:Y:S02]  /*12c0*/  ULEA.HI.X UR6, UR40, UR9, UR39, 0x2, UP0 ;  /* 0x0000000928067291 */ /* 0x000fe400080f1427 */
[----:B------:R-:W-:-:S04]  /*12d0*/  IMAD.U32 R4, RZ, RZ, UR4 ;  /* 0x00000004ff047e24 */ /* 0x000fc8000f8e00ff */
[----:B------:R-:W-:-:S05]  /*12e0*/  IMAD.U32 R5, RZ, RZ, UR6 ;  /* 0x00000006ff057e24 */ /* 0x000fca000f8e00ff */
[----:B------:R1:W5:Y:S01]  /*12f0*/  LDG.E R187, desc[UR44][R4.64] ;  /* 0x0000002c04bb7981 */ /* 0x000362000c1e1900 */
[----:B------:R-:W-:Y:S05]  /*1300*/  BRA `(.L_x_5114) ;  /* 0x00000000002c7947 */ /* 0x000fea0003800000 */
.L_x_5113:
        /* <DEDUP_REMOVED lines=9> */
[----:B------:R-:W2:Y:S02]  /*13a0*/  LDG.E R0, desc[UR44][R4.64+0x4] ;  /* 0x0000042c04007981 */ /* 0x000ea4000c1e1900 */
[----:B--2---:R-:W-:-:S07]  /*13b0*/  IMAD.IADD R187, R0, 0x1, -R187 ;  /* 0x0000000100bb7824 */ /* 0x004fce00078e0abb */
.L_x_5114:
[----:B------:R-:W-:Y:S01]  /*13c0*/  UISETP.NE.AND UP0, UPT, UR43, 0x1, UPT ;  /* 0x000000012b00788c */ /* 0x000fe2000bf05270 */
[----:B-----5:R-:W-:Y:S01]  /*13d0*/  IMAD.IADD R187, R187, 0x1, -R6 ;  /* 0x00000001bbbb7824 */ /* 0x020fe200078e0a06 */
[----:B------:R-:W-:-:S03]  /*13e0*/  USHF.L.U32 UR37, UR5, 0x6, URZ ;  /* 0x0000000605257899 */ /* 0x000fc6000800063f */
[----:B------:R-:W-:Y:S01]  /*13f0*/  VIADD R0, R187, 0x3f ;  /* 0x0000003fbb007836 */ /* 0x000fe20000000000 */
[----:B------:R-:W-:-:S04]  /*1400*/  PLOP3.LUT P0, PT, PT, PT, UP0, 0x80, 0x0 ;  /* 0x000000000000781c */ /* 0x000fc80003f0f008 */
[----:B------:R-:W-:-:S04]  /*1410*/  SHF.R.S32.HI R3, RZ, 0x1f, R0 ;  /* 0x0000001fff037819 */ /* 0x000fc80000011400 */
[----:B------:R-:W-:-:S04]  /*1420*/  LEA.HI R3, R3, R0, RZ, 0x6 ;  /* 0x0000000003037211 */ /* 0x000fc800078f30ff */
[----:B------:R-:W-:Y:S01]  /*1430*/  SHF.R.S32.HI R168, RZ, 0x6, R3 ;  /* 0x00000006ffa87819 */ /* 0x000fe20000011403 */
[----:B------:R-:W-:Y:S06]  /*1440*/  @!P0 BRA `(.L_x_5115) ;  /* 0x0000001c00508947 */ /* 0x000fec0003800000 */
[----:B------:R-:W2:Y:S01]  /*1450*/  LDC R0, c[0x0][0x448] ;  /* 0x00011200ff007b82 */ /* 0x000ea20000000800 */
[----:B------:R-:W-:Y:S01]  /*1460*/  UIADD3 UR4, UR37, 0x3f, URZ ;  /* 0x0000003f25047890 */ /* 0x000fe2000fffe03f */
[----:B0-----:R-:W-:Y:S02]  /*1470*/  IADD3 R187, R187, 0x40, -R186 ;  /* 0x00000040bbbb7810 */ /* 0x001fe40007ffe8ba */
        /* <DEDUP_REMOVED lines=21> */
[----:B--2---:R-:W-:Y:S01]  /*15d0*/  ISETP.NE.AND P0, PT, R0, 0x1, PT ;  /* 0x000000010000780c */ /* 0x004fe20003f05270 */
        /* <DEDUP_REMOVED lines=15> */
[----:B------:R-:W-:Y:S01]  /*16d0*/  CS2R R92, SRZ ;  /* 0x00000000005c7805 */ /* 0x000fe2000001ff00 */
[----:B------:R-:W-:Y:S01]  /*16e0*/  IMAD.MOV.U32 R19, RZ, RZ, RZ ;  /* 0x000000ffff137224 */ /* 0x000fe200078e00ff */
[----:B------:R-:W-:Y:S02]  /*16f0*/  CS2R R88, SRZ ;  /* 0x0000000000587805 */ /* 0x000fe4000001ff00 */
[----:B------:R-:W-:Y:S02]  /*1700*/  CS2R R86, SRZ ;  /* 0x0000000000567805 */ /* 0x000fe4000001ff00 */
[----:B------:R-:W-:Y:S01]  /*1710*/  CS2R R84, SRZ ;  /* 0x0000000000547805 */ /* 0x000fe2000001ff00 */
[----:B-1----:R-:W1:Y:S01]  /*1720*/  @P0 LDC R4, c[0x0][0x450] ;  /* 0x00011400ff040b82 */ /* 0x002e620000000800 */
        /* <DEDUP_REMOVED lines=15> */
[----:B0-----:R-:W-:Y:S01]  /*1820*/  @P0 IMAD.HI.U32 R3, R3, UR4, RZ ;  /* 0x0000000403030c27 */ /* 0x001fe2000f8e00ff */
[----:B------:R-:W-:Y:S02]  /*1830*/  CS2R R14, SRZ ;  /* 0x00000000000e7805 */ /* 0x000fe4000001ff00 */
[----:B------:R-:W-:Y:S02]  /*1840*/  CS2R R12, SRZ ;  /* 0x00000000000c7805 */ /* 0x000fe4000001ff00 */
[----:B------:R-:W-:Y:S02]  /*1850*/  CS2R R170, SRZ ;  /* 0x0000000000aa7805 */ /* 0x000fe4000001ff00 */
[----:B------:R-:W-:Y:S01]  /*1860*/  CS2R R38, SRZ ;  /* 0x0000000000267805 */ /* 0x000fe2000001ff00 */
[----:B------:R-:W-:Y:S01]  /*1870*/  IMAD.MOV.U32 R169, RZ, RZ, RZ ;  /* 0x000000ffffa97224 */ /* 0x000fe200078e00ff */
[----:B------:R-:W-:-:S02]  /*1880*/  CS2R R172, SRZ ;  /* 0x0000000000ac7805 */ /* 0x000fc4000001ff00 */
[----:B------:R-:W-:Y:S02]  /*1890*/  CS2R R34, SRZ ;  /* 0x0000000000227805 */ /* 0x000fe4000001ff00 */
[----:B-1----:R-:W-:Y:S02]  /*18a0*/  @P0 SHF.R.U32.HI R0, RZ, R4, R3 ;  /* 0x00000004ff000219 */ /* 0x002fe40000011603 */
[----:B------:R-:W-:Y:S02]  /*18b0*/  CS2R R10, SRZ ;  /* 0x00000000000a7805 */ /* 0x000fe4000001ff00 */
[----:B------:R-:W-:Y:S02]  /*18c0*/  PLOP3.LUT P0, PT, PT, PT, PT, 0x80, 0x0 ;  /* 0x000000000000781c */ /* 0x000fe40003f0f070 */
[----:B------:R-:W-:Y:S02]  /*18d0*/  CS2R R174, SRZ ;  /* 0x0000000000ae7805 */ /* 0x000fe4000001ff00 */
[----:B------:R-:W-:Y:S01]  /*18e0*/  MOV R31, RZ ;  /* 0x000000ff001f7202 */ /* 0x000fe20000000f00 */
[----:B------:R-:W-:-:S02]  /*18f0*/  IMAD.IADD R0, R187, 0x1, R0 ;  /* 0x00000001bb007824 */ /* 0x000fc400078e0200 */
[----:B------:R-:W-:Y:S02]  /*1900*/  IMAD.MOV.U32 R27, RZ, RZ, RZ ;  /* 0x000000ffff1b7224 */ /* 0x000fe400078e00ff */
[----:B------:R-:W-:Y:S01]  /*1910*/  IMAD.MOV.U32 R9, RZ, RZ, RZ ;  /* 0x000000ffff097224 */ /* 0x000fe200078e00ff */
[----:B------:R-:W-:Y:S01]  /*1920*/  SHF.R.S32.HI R3, RZ, 0x1f, R0 ;  /* 0x0000001fff037819 */ /* 0x000fe20000011400 */
[----:B------:R-:W-:-:S03]  /*1930*/  IMAD.MOV.U32 R20, RZ, RZ, RZ ;  /* 0x000000ffff147224 */ /* 0x000fc600078e00ff */
        /* <DEDUP_REMOVED lines=35> */
[----:B------:R-:W-:Y:S02]  /*1b70*/  IMAD R0, R2, 0x1000, R7 ;  /* 0x0000100002007824 */ /* 0x000fe400078e0207 */
[C---:B------:R-:W-:Y:S02]  /*1b80*/  VIADD R6, R3.reuse, 0x4 ;  /* 0x0000000403067836 */ /* 0x040fe40000000000 */
[C---:B------:R-:W-:Y:S01]  /*1b90*/  VIADD R5, R0.reuse, 0x80 ;  /* 0x0000008000057836 */ /* 0x040fe20000000000 */
[----:B------:R-:W-:Y:S01]  /*1ba0*/  R2UR UR14, R0 ;  /* 0x00000000000e72ca */ /* 0x000fe200000e0000 */
[----:B------:R-:W-:Y:S01]  /*1bb0*/  VIADD R3, R3, 0x6 ;  /* 0x0000000603037836 */ /* 0x000fe20000000000 */
        /* <DEDUP_REMOVED lines=24> */
.L_x_5117:
[----:B------:R-:W-:Y:S01]  /*1d40*/  IMAD R0, R2, 0x8, R17 ;  /* 0x0000000802007824 */ /* 0x000fe200078e0211 */
[----:B------:R-:W-:-:S03]  /*1d50*/  ISETP.GE.AND P0, PT, R4, 0x2, PT ;  /* 0x000000020400780c */ /* 0x000fc60003f06270 */
[----:B------:R-:W-:-:S05]  /*1d60*/  VIADD R3, R0, 0x38860 ;  /* 0x0003886000037836 */ /* 0x000fca0000000000 */
[----:B------:R-:W-:-:S04]  /*1d70*/  PRMT R3, R202, 0x654, R3 ;  /* 0x00000654ca037816 */ /* 0x000fc80000000003 */
[----:B------:R0:W-:Y:S01]  /*1d80*/  SYNCS.ARRIVE.TRANS64.RED.A1T0 RZ, [R3+URZ], RZ ;  /* 0x000000ff03ff79a7 */ /* 0x0001e2000810043f */
[----:B------:R-:W-:Y:S05]  /*1d90*/  @!P0 BRA `(.L_x_5118) ;  /* 0x0000000800c08947 */ /* 0x000fea0003800000 */
[----:B------:R-:W-:-:S07]  /*1da0*/  VIADD R4, R4, 0xfffffffe ;  /* 0xfffffffe04047836 */ /* 0x000fce0000000000 */
.L_x_5120:
[----:B------:R-:W-:Y:S01]  /*1db0*/  BAR.SYNC.DEFER_BLOCKING 0xe, 0x100 ;  /* 0x0384000000007b1d */ /* 0x000fe20000010000 */
[----:B------:R-:W-:Y:S01]  /*1dc0*/  IMAD R0, R2, 0x40, R22 ;  /* 0x0000004002007824 */ /* 0x000fe200078e0216 */
        /* <DEDUP_REMOVED lines=10> */
[----:B01----:R-:W0:Y:S04]  /*1e70*/  LDS R3, [R0+0x38400] ;  /* 0x0384000000037984 */ /* 0x003e280000000800 */
        /* <DEDUP_REMOVED lines=157> */
.L_x_5119:
[----:B------:R-:W-:-:S04]  /*2850*/  IMAD R0, R2, 0x8, R17 ;  /* 0x0000000802007824 */ /* 0x000fc800078e0211 */
[----:B------:R-:W-:-:S05]  /*2860*/  VIADD R3, R0, 0x38860 ;  /* 0x0003886000037836 */ /* 0x000fca0000000000 */
[----:B------:R-:W-:-:S04]  /*2870*/  PRMT R3, R202, 0x654, R3 ;  /* 0x00000654ca037816 */ /* 0x000fc80000000003 */
[----:B------:R1:W-:Y:S01]  /*2880*/  SYNCS.ARRIVE.TRANS64.RED.A1T0 RZ, [R3+URZ], RZ ;  /* 0x000000ff03ff79a7 */ /* 0x0003e2000810043f */
[----:B------:R-:W-:Y:S05]  /*2890*/  @P1 BRA `(.L_x_5120) ;  /* 0xfffffff400441947 */ /* 0x000fea000383ffff */
.L_x_5118:
        /* <DEDUP_REMOVED lines=9> */
[----:B01----:R-:W0:Y:S04]  /*2930*/  LDS R3, [R17+0x38400] ;  /* 0x0384000011037984 */ /* 0x003e280000000800 */
        /* <DEDUP_REMOVED lines=133> */
.L_x_5115:
[----:B------:R-:W2:Y:S01]  /*3190*/  LDC R204, c[0x0][0x448] ;  /* 0x00011200ffcc7b82 */ /* 0x000ea20000000800 */
[----:B------:R-:W-:Y:S01]  /*31a0*/  UIADD3 UR4, UR37, 0x3f, URZ ;  /* 0x0000003f25047890 */ /* 0x000fe2000fffe03f */
[----:B01----:R-:W-:Y:S02]  /*31b0*/  IADD3 R5, R187, 0x40, -R186 ;  /* 0x00000040bb057810 */ /* 0x003fe40007ffe8ba */
        /* <DEDUP_REMOVED lines=34> */
[----:B------:R-:W0:Y:S01]  /*33e0*/  @P0 LDC R0, c[0x0][0x44c] ;  /* 0x00011300ff000b82 */ /* 0x000e220000000800 */
[----:B------:R-:W-:-:S02]  /*33f0*/  CS2R R90, SRZ ;  /* 0x00000000005a7805 */ /* 0x000fc4000001ff00 */
[----:B------:R-:W-:Y:S01]  /*3400*/  CS2R R92, SRZ ;  /* 0x00000000005c7805 */ /* 0x000fe2000001ff00 */
[----:B------:R-:W-:Y:S01]  /*3410*/  IMAD.MOV.U32 R19, RZ, RZ, RZ ;  /* 0x000000ffff137224 */ /* 0x000fe200078e00ff */
        /* <DEDUP_REMOVED lines=23> */
[----:B------:R-:W-:Y:S01]  /*3590*/  CS2R R38, SRZ ;  /* 0x0000000000267805 */ /* 0x000fe2000001ff00 */
[----:B------:R-:W-:Y:S01]  /*35a0*/  IMAD.U32 R0, RZ, RZ, UR4 ;  /* 0x00000004ff007e24 */ /* 0x000fe2000f8e00ff */
[----:B------:R-:W-:Y:S01]  /*35b0*/  CS2R R172, SRZ ;  /* 0x0000000000ac7805 */ /* 0x000fe2000001ff00 */
[----:B------:R-:W-:Y:S01]  /*35c0*/  IMAD.MOV.U32 R169, RZ, RZ, RZ ;  /* 0x000000ffffa97224 */ /* 0x000fe200078e00ff */
[----:B------:R-:W-:-:S02]  /*35d0*/  CS2R R34, SRZ ;  /* 0x0000000000227805 */ /* 0x000fc4000001ff00 */
[----:B-1----:R-:W-:Y:S01]  /*35e0*/  @P0 SHF.R.U32.HI R0, RZ, R4, R3 ;  /* 0x00000004ff000219 */ /* 0x002fe20000011603 */
[----:B------:R-:W-:Y:S01]  /*35f0*/  IMAD.MOV.U32 R31, RZ, RZ, RZ ;  /* 0x000000ffff1f7224 */ /* 0x000fe200078e00ff */
[----:B------:R-:W-:Y:S02]  /*3600*/  PLOP3.LUT P0, PT, PT, PT, PT, 0x80, 0x0 ;  /* 0x000000000000781c */ /* 0x000fe40003f0f070 */
[----:B------:R-:W-:Y:S02]  /*3610*/  CS2R R10, SRZ ;  /* 0x00000000000a7805 */ /* 0x000fe4000001ff00 */
[----:B------:R-:W-:Y:S01]  /*3620*/  CS2R R174, SRZ ;  /* 0x0000000000ae7805 */ /* 0x000fe2000001ff00 */
[----:B------:R-:W-:Y:S02]  /*3630*/  IMAD.IADD R0, R5, 0x1, R0 ;  /* 0x0000000105007824 */ /* 0x000fe400078e0200 */
        /* <DEDUP_REMOVED lines=39> */
.L_x_5121:
        /* <DEDUP_REMOVED lines=9> */
.L_x_5261:
[----:B------:R-:W-:Y:S05]  /*3940*/  @!P0 BRA `(.L_x_5123) ;  /* 0x0000000000048947 */ /* 0x000fea0003800000 */
[----:B------:R-:W-:Y:S01]  /*3950*/  BPT.TRAP 0x1 ;  /* 0x000000040000795c */ /* 0x000fe20000300000 */
.L_x_5123:
[----:B------:R-:W-:Y:S01]  /*3960*/  IMAD R9, R2, 0x8, R17 ;  /* 0x0000000802097824 */ /* 0x000fe200078e0211 */
[----:B------:R-:W-:-:S04]  /*3970*/  SHF.L.U32 R6, R16, 0x1f, RZ ;  /* 0x0000001f10067819 */ /* 0x000fc800000006ff */
[----:B------:R1:W2:Y:S01]  /*3980*/  SYNCS.PHASECHK.TRANS64.TRYWAIT P1, [R9+URZ+0x38830], R6 ;  /* 0x03883006090075a7 */ /* 0x0002a2000802017f */
[----:B------:R-:W-:Y:S05]  /*3990*/  @!P0 BRA `(.L_x_5124) ;  /* 0x0000000000048947 */ /* 0x000fea0003800000 */
[----:B------:R-:W-:Y:S01]  /*39a0*/  BPT.TRAP 0x1 ;  /* 0x000000040000795c */ /* 0x000fe20000300000 */
.L_x_5124:
[----:B------:R-:W-:-:S05]  /*39b0*/  VIADD R0, R17, 0x22400 ;  /* 0x0002240011007836 */ /* 0x000fca0000000000 */
[----:B------:R-:W-:-:S04]  /*39c0*/  SHF.R.U32.HI R0, RZ, 0x4, R0 ;  /* 0x00000004ff007819 */ /* 0x000fc80000011600 */
[----:B------:R-:W-:Y:S01]  /*39d0*/  LOP3.LUT R0, R0, 0x3fff, RZ, 0xc0, !PT ;  /* 0x00003fff00007812 */ /* 0x000fe200078ec0ff */
[----:B--2---:R-:W-:Y:S06]  /*39e0*/  @P1 BRA `(.L_x_5125) ;  /* 0x0000000000081947 */ /* 0x004fec0003800000 */
[----:B------:R-:W2:Y:S02]  /*39f0*/  SYNCS.PHASECHK.TRANS64.TRYWAIT P1, [R9+URZ+0x38830], R6 ;  /* 0x03883006090075a7 */ /* 0x000ea4000802017f */
[----:B--2---:R-:W-:Y:S05]  /*3a00*/  @!P1 BRA `(.L_x_5126) ;  /* 0x00000138002c9947 */ /* 0x004fea0003800000 */
.L_x_5125:
[----:B------:R-:W-:Y:S05]  /*3a10*/  WARPSYNC.ALL ;  /* 0x0000000000007948 */ /* 0x000fea0003800000 */
[----:B------:R-:W-:Y:S01]  /*3a20*/  LOP3.LUT R0, R0, 0x10000, RZ, 0xfc, !PT ;  /* 0x0001000000007812 */ /* 0x000fe200078efcff */
[----:B------:R-:W-:-:S03]  /*3a30*/  VIADD R3, R17, 0x20400 ;  /* 0x0002040011037836 */ /* 0x000fc60000000000 */
[----:B------:R-:W-:Y:S01]  /*3a40*/  LEA R5, R2, R0, 0x9 ;  /* 0x0000000002057211 */ /* 0x000fe200078e48ff */
[----:B------:R-:W-:Y:S01]  /*3a50*/  WARPGROUP.ARRIVE ;  /* 0x00000000000079c5 */ /* 0x000fe20000000000 */
        /* <DEDUP_REMOVED lines=35> */
.L_x_5262:
[----:B------:R-:W-:Y:S05]  /*3c90*/  @!P0 BRA `(.L_x_5128) ;  /* 0x0000000000048947 */ /* 0x000fea0003800000 */
[----:B------:R-:W-:Y:S01]  /*3ca0*/  BPT.TRAP 0x1 ;  /* 0x000000040000795c */ /* 0x000fe20000300000 */
.L_x_5128:
[----:B------:R4:W0:Y:S01]  /*3cb0*/  SYNCS.PHASECHK.TRANS64.TRYWAIT P1, [R9+URZ+0x38850], R6 ;  /* 0x03885006090075a7 */ /* 0x000822000802017f */
[----:B------:R-:W-:Y:S05]  /*3cc0*/  @!P0 BRA `(.L_x_5129) ;  /* 0x0000000000048947 */ /* 0x000fea0003800000 */
[----:B------:R-:W-:Y:S01]  /*3cd0*/  BPT.TRAP 0x1 ;  /* 0x000000040000795c */ /* 0x000fe20000300000 */
.L_x_5129:
        /* <DEDUP_REMOVED lines=12> */
.L_x_5130:
        /* <DEDUP_REMOVED lines=16> */
[----:B------:R-:W-:Y:S01]  /*3ea0*/  IMAD.MOV.U32 R15, RZ, RZ, 0x40 ;  /* 0x00000040ff0f7424 */ /* 0x000fe200078e00ff */
        /* <DEDUP_REMOVED lines=311> */
.L_x_5132:
[----:B------:R-:W-:Y:S01]  /*5220*/  ISETP.NE.AND P5, PT, R204, 0x1, PT ;  /* 0x00000001cc00780c */ /* 0x000fe20003fa5270 */
[----:B------:R-:W-:Y:S01]  /*5230*/  VIADD R5, R191, UR37 ;  /* 0x00000025bf057c36 */ /* 0x000fe20008000000 */
[----:B------:R-:W-:Y:S01]  /*5240*/  ULDC UR6, c[0x0][0xad0] ;  /* 0x0002b40000067ab9 */ /* 0x000fe20000000800 */
[----:B------:R-:W-:Y:S01]  /*5250*/  ULDC UR28, c[0x0][0xa80] ;  /* 0x0002a000001c7ab9 */ /* 0x000fe20000000800 */
        /* <DEDUP_REMOVED lines=9> */
[----:B------:R-:W1:Y:S01]  /*52f0*/  @P5 LDC R6, c[0x0][0x44c] ;  /* 0x00011300ff065b82 */ /* 0x000e620000000800 */
[----:B------:R-:W-:Y:S01]  /*5300*/  FMUL.FTZ R40, R40, UR6 ;  /* 0x0000000628287c20 */ /* 0x000fe20008410000 */
[----:B------:R-:W-:Y:S01]  /*5310*/  FMUL.FTZ R41, R41, UR6 ;  /* 0x0000000629297c20 */ /* 0x000fe20008410000 */
[----:B------:R-:W2:Y:S01]  /*5320*/  MUFU.TANH R11, R25 ;  /* 0x00000019000b7308 */ /* 0x000ea20000002400 */
[----:B------:R-:W-:Y:S01]  /*5330*/  FMUL.FTZ R44, R44, UR6 ;  /* 0x000000062c2c7c20 */ /* 0x000fe20008410000 */
[----:B------:R-:W-:Y:S01]  /*5340*/  FMUL.FTZ R45, R45, UR6 ;  /* 0x000000062d2d7c20 */ /* 0x000fe20008410000 */
[----:B------:R-:W-:Y:S01]  /*5350*/  FMUL.FTZ R26, R26, UR6 ;  /* 0x000000061a1a7c20 */ /* 0x000fe20008410000 */
[----:B------:R-:W-:Y:S01]  /*5360*/  FMUL.FTZ R48, R48, UR6 ;  /* 0x0000000630307c20 */ /* 0x000fe20008410000 */
[----:B------:R-:W3:Y:S01]  /*5370*/  @P5 LDC R7, c[0x0][0x450] ;  /* 0x00011400ff075b82 */ /* 0x000ee20000000800 */
        /* <DEDUP_REMOVED lines=15> */
[----:B-1----:R-:W-:-:S04]  /*5470*/  @P5 IMAD.HI.U32 R6, R5, R6, RZ ;  /* 0x0000000605065227 */ /* 0x002fc800078e00ff */
[----:B------:R-:W-:Y:S01]  /*5480*/  FMUL.FTZ R47, R47, UR6 ;  /* 0x000000062f2f7c20 */ /* 0x000fe20008410000 */
[----:B------:R-:W-:Y:S01]  /*5490*/  FMUL.FTZ R50, R50, UR6 ;  /* 0x0000000632327c20 */ /* 0x000fe20008410000 */
[----:B------:R-:W1:Y:S01]  /*54a0*/  MUFU.TANH R14, R32 ;  /* 0x00000020000e7308 */ /* 0x000e620000002400 */
[----:B------:R-:W-:Y:S01]  /*54b0*/  FMUL.FTZ R51, R51, UR6 ;  /* 0x0000000633337c20 */ /* 0x000fe20008410000 */
[----:B------:R-:W-:Y:S01]  /*54c0*/  FMUL.FTZ R54, R54, UR6 ;  /* 0x0000000636367c20 */ /* 0x000fe20008410000 */
[----:B------:R-:W-:Y:S01]  /*54d0*/  FMUL.FTZ R55, R55, UR6 ;  /* 0x0000000637377c20 */ /* 0x000fe20008410000 */
[----:B------:R-:W-:Y:S01]  /*54e0*/  IMAD R217, R2, 0x1000, R19 ;  /* 0x0000100002d97824 */ /* 0x000fe200078e0213 */
[----:B---3--:R-:W-:Y:S01]  /*54f0*/  @P5 SHF.R.U32.HI R5, RZ, R7, R6 ;  /* 0x00000007ff055219 */ /* 0x008fe20000011606 */
[----:B------:R-:W-:Y:S01]  /*5500*/  IMAD R6, R168, -0x40, R15 ;  /* 0xffffffc0a8067824 */ /* 0x000fe200078e020f */
[----:B------:R-:W-:Y:S01]  /*5510*/  UMOV UR7, 0x40000040 ;  /* 0x4000004000077882 */ /* 0x000fe20000000000 */
[----:B------:R-:W3:Y:S01]  /*5520*/  MUFU.TANH R33, R33 ;  /* 0x0000002100217308 */ /* 0x000ee20000002400 */
[----:B------:R-:W-:Y:S01]  /*5530*/  R2UR UR6, R217 ;  /* 0x00000000d90672ca */ /* 0x000fe200000e0000 */
[----:B------:R-:W0:Y:S01]  /*5540*/  SHFL.IDX PT, R8, R5, RZ, 0x1c1f ;  /* 0x001c1fff05087589 */ /* 0x000e2200000e0000 */
[----:B------:R-:W-:Y:S01]  /*5550*/  IADD3 R7, R187, 0x1, R6 ;  /* 0x00000001bb077810 */ /* 0x000fe20007ffe006 */
[----:B------:R-:W-:Y:S01]  /*5560*/  VIADD R221, R217, 0x80 ;  /* 0x00000080d9dd7836 */ /* 0x000fe20000000000 */
[----:B------:R-:W-:Y:S01]  /*5570*/  IADD3 R6, -R18, R6, R187 ;  /* 0x0000000612067210 */ /* 0x000fe20007ffe1bb */
[----:B------:R-:W3:Y:S01]  /*5580*/  SHFL.IDX PT, R5, R5, 0x1, 0x1c1f ;  /* 0x003c1f0005057f89 */ /* 0x000ee200000e0000 */
[----:B------:R-:W-:Y:S01]  /*5590*/  IADD3 R7, -R186, R7, -R18 ;  /* 0x00000007ba077210 */ /* 0x000fe20007ffe912 */
[----:B------:R-:W3:Y:S08]  /*55a0*/  MUFU.TANH R36, R36 ;  /* 0x0000002400247308 */ /* 0x000ef00000002400 */
[----:B------:R-:W3:Y:S08]  /*55b0*/  MUFU.TANH R37, R37 ;  /* 0x0000002500257308 */ /* 0x000ef00000002400 */
[----:B------:R-:W3:Y:S01]  /*55c0*/  MUFU.TANH R40, R40 ;  /* 0x0000002800287308 */ /* 0x000ee20000002400 */
[----:B0-----:R-:W-:-:S04]  /*55d0*/  VIADDMNMX R8, R8, R7, R6, PT ;  /* 0x0000000708087246 */ /* 0x001fc80003800106 */
[C---:B------:R-:W-:Y:S02]  /*55e0*/  ISETP.GT.AND P1, PT, R8.reuse, RZ, PT ;  /* 0x000000ff0800720c */ /* 0x040fe40003f24270 */
[C---:B------:R-:W-:Y:S01]  /*55f0*/  ISETP.GT.AND P2, PT, R8.reuse, 0x1, PT ;  /* 0x000000010800780c */ /* 0x040fe20003f44270 */
[----:B------:R-:W0:Y:S01]  /*5600*/  MUFU.TANH R41, R41 ;  /* 0x0000002900297308 */ /* 0x000e220000002400 */
[----:B------:R-:W-:Y:S02]  /*5610*/  ISETP.GT.AND P3, PT, R8, 0x8, PT ;  /* 0x000000080800780c */ /* 0x000fe40003f64270 */
[----:B------:R-:W-:Y:S02]  /*5620*/  FSEL R10, R10, -INF , P1 ;  /* 0xff8000000a0a7808 */ /* 0x000fe40000800000 */
[----:B--2---:R-:W-:Y:S02]  /*5630*/  FSEL R11, R11, -INF , P2 ;  /* 0xff8000000b0b7808 */ /* 0x004fe40001000000 */
[----:B------:R-:W-:Y:S01]  /*5640*/  ISETP.GT.AND P1, PT, R8, 0x9, PT ;  /* 0x000000090800780c */ /* 0x000fe20003f24270 */
[----:B------:R-:W2:Y:S01]  /*5650*/  MUFU.TANH R44, R44 ;  /* 0x0000002c002c7308 */ /* 0x000ea20000002400 */
[----:B----4-:R-:W-:-:S02]  /*5660*/  FSEL R12, R12, -INF , P3 ;  /* 0xff8000000c0c7808 */ /* 0x010fc40001800000 */
[----:B------:R-:W-:Y:S02]  /*5670*/  FMNMX.FTZ R15, R10, R11, !PT ;  /* 0x0000000b0a0f7209 */ /* 0x000fe40007810000 */
[----:B------:R-:W-:Y:S02]  /*5680*/  ISETP.GT.AND P2, PT, R8, 0x10, PT ;  /* 0x000000100800780c */ /* 0x000fe40003f44270 */
[----:B-----5:R-:W-:Y:S01]  /*5690*/  FSEL R13, R13, -INF , P1 ;  /* 0xff8000000d0d7808 */ /* 0x020fe20000800000 */
[----:B------:R4:W-:Y:S01]  /*56a0*/  MUFU.TANH R56, R26 ;  /* 0x0000001a00387308 */ /* 0x0009e20000002400 */
[----:B------:R-:W-:Y:S02]  /*56b0*/  FMNMX.FTZ R20, R12, R15, !PT ;  /* 0x0000000f0c147209 */ /* 0x000fe40007810000 */
[----:B------:R-:W-:Y:S02]  /*56c0*/  ISETP.GT.AND P1, PT, R8, 0x11, PT ;  /* 0x000000110800780c */ /* 0x000fe40003f24270 */
[----:B-1----:R-:W-:-:S02]  /*56d0*/  FSEL R14, R14, -INF , P2 ;  /* 0xff8000000e0e7808 */ /* 0x002fc40001000000 */
[----:B------:R-:W-:Y:S01]  /*56e0*/  FMNMX.FTZ R21, R13, R20, !PT ;  /* 0x000000140d157209 */ /* 0x000fe20007810000 */
[----:B------:R-:W1:Y:S01]  /*56f0*/  MUFU.TANH R45, R45 ;  /* 0x0000002d002d7308 */ /* 0x000e620000002400 */
[----:B------:R-:W-:Y:S02]  /*5700*/  ISETP.GT.AND P2, PT, R8, 0x18, PT ;  /* 0x000000180800780c */ /* 0x000fe40003f44270 */
[----:B---3--:R-:W-:Y:S02]  /*5710*/  FSEL R15, R33, -INF , P1 ;  /* 0xff800000210f7808 */ /* 0x008fe40000800000 */
[----:B------:R-:W-:Y:S02]  /*5720*/  FMNMX.FTZ R24, R14, R21, !PT ;  /* 0x000000150e187209 */ /* 0x000fe40007810000 */
[----:B------:R-:W-:Y:S01]  /*5730*/  ISETP.GT.AND P1, PT, R8, 0x19, PT ;  /* 0x000000190800780c */ /* 0x000fe20003f24270 */
[----:B------:R3:W-:Y:S01]  /*5740*/  MUFU.TANH R57, R27 ;  /* 0x0000001b00397308 */ /* 0x0007e20000002400 */
[----:B------:R-:W-:-:S02]  /*5750*/  FSEL R20, R36, -INF , P2 ;  /* 0xff80000024147808 */ /* 0x000fc40001000000 */
[----:B------:R-:W-:Y:S02]  /*5760*/  FMNMX.FTZ R25, R15, R24, !PT ;  /* 0x000000180f197209 */ /* 0x000fe40007810000 */
[----:B------:R-:W-:Y:S02]  /*5770*/  ISETP.GT.AND P2, PT, R8, 0x20, PT ;  /* 0x000000200800780c */ /* 0x000fe40003f44270 */
[----:B------:R-:W-:Y:S01]  /*5780*/  FSEL R21, R37, -INF , P1 ;  /* 0xff80000025157808 */ /* 0x000fe20000800000 */
[----:B------:R-:W5:Y:S01]  /*5790*/  MUFU.TANH R48, R48 ;  /* 0x0000003000307308 */ /* 0x000f620000002400 */
[----:B----4-:R-:W-:Y:S02]  /*57a0*/  FMNMX.FTZ R26, R20, R25, !PT ;  /* 0x00000019141a7209 */ /* 0x010fe40007810000 */
[----:B------:R-:W-:Y:S02]  /*57b0*/  ISETP.GT.AND P1, PT, R8, 0x21, PT ;  /* 0x000000210800780c */ /* 0x000fe40003f24270 */
[----:B------:R-:W-:-:S02]  /*57c0*/  FSEL R24, R40, -INF , P2 ;  /* 0xff80000028187808 */ /* 0x000fc40001000000 */
[----:B---3--:R-:W-:Y:S01]  /*57d0*/  FMNMX.FTZ R27, R21, R26, !PT ;  /* 0x0000001a151b7209 */ /* 0x008fe20007810000 */
[----:B------:R-:W3:Y:S01]  /*57e0*/  MUFU.TANH R49, R49 ;  /* 0x0000003100317308 */ /* 0x000ee20000002400 */
[----:B------:R-:W-:Y:S02]  /*57f0*/  ISETP.GT.AND P2, PT, R8, 0x28, PT ;  /* 0x000000280800780c */ /* 0x000fe40003f44270 */
[----:B0-----:R-:W-:Y:S02]  /*5800*/  FSEL R25, R41, -INF , P1 ;  /* 0xff80000029197808 */ /* 0x001fe40000800000 */
[----:B------:R-:W-:Y:S02]  /*5810*/  FMNMX.FTZ R28, R24, R27, !PT ;  /* 0x0000001b181c7209 */ /* 0x000fe40007810000 */
[----:B------:R-:W-:Y:S01]  /*5820*/  ISETP.GT.AND P1, PT, R8, 0x29, PT ;  /* 0x000000290800780c */ /* 0x000fe20003f24270 */
[----:B------:R-:W0:Y:S01]  /*5830*/  MUFU.TANH R52, R52 ;  /* 0x0000003400347308 */ /* 0x000e220000002400 */
[----:B--2---:R-:W-:-:S02]  /*5840*/  FSEL R26, R44, -INF , P2 ;  /* 0xff8000002c1a7808 */ /* 0x004fc40001000000 */
[----:B------:R-:W-:Y:S02]  /*5850*/  FMNMX.FTZ R29, R25, R28, !PT ;  /* 0x0000001c191d7209 */ /* 0x000fe40007810000 */
[C---:B------:R-:W-:Y:S02]  /*5860*/  ISETP.GT.AND P2, PT, R8.reuse, 0x30, PT ;  /* 0x000000300800780c */ /* 0x040fe40003f44270 */
[----:B-1----:R-:W-:Y:S01]  /*5870*/  FSEL R27, R45, -INF , P1 ;  /* 0xff8000002d1b7808 */ /* 0x002fe20000800000 */
[----:B------:R1:W-:Y:S01]  /*5880*/  MUFU.TANH R58, R30 ;  /* 0x0000001e003a7308 */ /* 0x0003e20000002400 */
[----:B------:R-:W-:Y:S02]  /*5890*/  ISETP.GT.AND P1, PT, R8, 0x31, PT ;  /* 0x000000310800780c */ /* 0x000fe40003f24270 */
[----:B-----5:R-:W-:Y:S02]  /*58a0*/  FSEL R28, R48, -INF , P2 ;  /* 0xff800000301c7808 */ /* 0x020fe40001000000 */
[----:B------:R-:W-:-:S02]  /*58b0*/  ISETP.GT.AND P2, PT, R8, 0x38, PT ;  /* 0x000000380800780c */ /* 0x000fc40003f44270 */
[----:B------:R-:W-:Y:S01]  /*58c0*/  VIADDMNMX R6, R5, R7, R6, PT ;  /* 0x0000000705067246 */ /* 0x000fe20003800106 */
[----:B------:R-:W2:Y:S01]  /*58d0*/  MUFU.TANH R53, R53 ;  /* 0x0000003500357308 */ /* 0x000ea20000002400 */
[----:B-1----:R-:W-:Y:S02]  /*58e0*/  FMNMX.FTZ R30, R26, R29, !PT ;  /* 0x0000001d1a1e7209 */ /* 0x002fe40007810000 */
[----:B---3--:R-:W-:Y:S02]  /*58f0*/  FSEL R29, R49, -INF , P1 ;  /* 0xff800000311d7808 */ /* 0x008fe40000800000 */
[----:B------:R-:W-:Y:S02]  /*5900*/  FMNMX.FTZ R33, R27, R30, !PT ;  /* 0x0000001e1b217209 */ /* 0x000fe40007810000 */
[----:B------:R-:W-:Y:S01]  /*5910*/  ISETP.GT.AND P1, PT, R8, 0x39, PT ;  /* 0x000000390800780c */ /* 0x000fe20003f24270 */
[----:B------:R-:W-:Y:S01]  /*5920*/  MUFU.TANH R44, R38 ;  /* 0x00000026002c7308 */ /* 0x000fe20000002400 */
[----:B------:R-:W-:-:S02]  /*5930*/  FMNMX.FTZ R32, R28, R33, !PT ;  /* 0x000000211c207209 */ /* 0x000fc40007810000 */
[----:B0-----:R-:W-:Y:S02]  /*5940*/  FSEL R30, R52, -INF , P2 ;  /* 0xff800000341e7808 */ /* 0x001fe40001000000 */
[----:B------:R-:W-:Y:S02]  /*5950*/  FMNMX.FTZ R33, R29, R32, !PT ;  /* 0x000000201d217209 */ /* 0x000fe40007810000 */
[----:B------:R-:W-:Y:S01]  /*5960*/  ISETP.GT.AND P2, PT, R6, 0x1, PT ;  /* 0x000000010600780c */ /* 0x000fe20003f44270 */
[----:B------:R0:W1:Y:S01]  /*5970*/  MUFU.TANH R36, R31 ;  /* 0x0000001f00247308 */ /* 0x0000620000002400 */
[----:B--2---:R-:W-:Y:S02]  /*5980*/  FSEL R32, R53, -INF , P1 ;  /* 0xff80000035207808 */ /* 0x004fe40000800000 */
[----:B------:R-:W-:Y:S02]  /*5990*/  FMNMX.FTZ R33, R30, R33, !PT ;  /* 0x000000211e217209 */ /* 0x000fe40007810000 */
[----:B------:R-:W-:-:S02]  /*59a0*/  ISETP.GT.AND P1, PT, R6, RZ, PT ;  /* 0x000000ff0600720c */ /* 0x000fc40003f24270 */
[----:B------:R-:W-:Y:S01]  /*59b0*/  FMNMX.FTZ R33, R32, R33, !PT ;  /* 0x0000002120217209 */ /* 0x000fe20007810000 */
[----:B------:R2:W3:Y:S01]  /*59c0*/  MUFU.TANH R40, R34 ;  /* 0x0000002200287308 */ /* 0x0004e20000002400 */
[----:B------:R-:W-:Y:S02]  /*59d0*/  ISETP.GT.AND P3, PT, R6, 0x8, PT ;  /* 0x000000080600780c */ /* 0x000fe40003f64270 */
[----:B0-----:R-:W-:Y:S01]  /*59e0*/  FSEL R31, R56, -INF , P1 ;  /* 0xff800000381f7808 */ /* 0x001fe20000800000 */
[----:B------:R-:W0:Y:S01]  /*59f0*/  SHFL.BFLY PT, R8, R33, 0x2, 0x1f ;  /* 0x0c401f0021087f89 */ /* 0x000e2200000e0000 */
[----:B------:R-:W-:-:S03]  /*5a00*/  ISETP.GT.AND P1, PT, R6, 0x9, PT ;  /* 0x000000090600780c */ /* 0x000fc60003f24270 */
[----:B------:R1:W4:Y:S01]  /*5a10*/  MUFU.TANH R41, R35 ;  /* 0x0000002300297308 */ /* 0x0003220000002400 */
[----:B--2---:R-:W-:Y:S02]  /*5a20*/  FSEL R34, R57, -INF , P2 ;  /* 0xff80000039227808 */ /* 0x004fe40001000000 */
[----:B------:R-:W-:-:S05]  /*5a30*/  ISETP.GT.AND P2, PT, R6, 0x10, PT ;  /* 0x000000100600780c */ /* 0x000fca0003f44270 */
[----:B------:R-:W2:Y:S01]  /*5a40*/  MUFU.TANH R39, R39 ;  /* 0x0000002700277308 */ /* 0x000ea20000002400 */
[----:B-1----:R-:W-:Y:S02]  /*5a50*/  FSEL R35, R36, -INF , P1 ;  /* 0xff80000024237808 */ /* 0x002fe40000800000 */
[----:B------:R-:W-:Y:S02]  /*5a60*/  ISETP.GT.AND P1, PT, R6, 0x11, PT ;  /* 0x000000110600780c */ /* 0x000fe40003f24270 */
[----:B---3--:R-:W-:Y:S02]  /*5a70*/  FSEL R36, R40, -INF , P2 ;  /* 0xff80000028247808 */ /* 0x008fe40001000000 */
[----:B------:R-:W-:Y:S01]  /*5a80*/  ISETP.GT.AND P2, PT, R6, 0x18, PT ;  /* 0x000000180600780c */ /* 0x000fe20003f44270 */
[----:B------:R-:W1:Y:S01]  /*5a90*/  MUFU.TANH R42, R42 ;  /* 0x0000002a002a7308 */ /* 0x000e620000002400 */
[----:B0-----:R-:W-:Y:S02]  /*5aa0*/  FMNMX.FTZ R37, R33, R8, !PT ;  /* 0x0000000821257209 */ /* 0x001fe40007810000 */
[----:B------:R-:W-:-:S02]  /*5ab0*/  FSEL R33, R58, -INF , P3 ;  /* 0xff8000003a217808 */ /* 0x000fc40001800000 */
[----:B------:R-:W-:Y:S01]  /*5ac0*/  FMNMX.FTZ R8, R31, R34, !PT ;  /* 0x000000221f087209 */ /* 0x000fe20007810000 */
[----:B------:R-:W0:Y:S02]  /*5ad0*/  SHFL.BFLY PT, R38, R37, 0x1, 0x1f ;  /* 0x0c201f0025267f89 */ /* 0x000e2400000e0000 */
[----:B------:R-:W3:Y:S01]  /*5ae0*/  MUFU.TANH R43, R43 ;  /* 0x0000002b002b7308 */ /* 0x000ee20000002400 */
[----:B------:R-:W-:Y:S02]  /*5af0*/  ISETP.GT.AND P3, PT, R6, 0x29, PT ;  /* 0x000000290600780c */ /* 0x000fe40003f64270 */
[----:B------:R-:W-:-:S04]  /*5b00*/  FMNMX.FTZ R8, R33, R8, !PT ;  /* 0x0000000821087209 */ /* 0x000fc80007810000 */
[----:B------:R-:W-:Y:S01]  /*5b10*/  FMNMX.FTZ R5, R35, R8, !PT ;  /* 0x0000000823057209 */ /* 0x000fe20007810000 */
[----:B------:R-:W5:Y:S03]  /*5b20*/  MUFU.TANH R46, R46 ;  /* 0x0000002e002e7308 */ /* 0x000f660000002400 */
[----:B------:R-:W-:-:S05]  /*5b30*/  FMNMX.FTZ R8, R36, R5, !PT ;  /* 0x0000000524087209 */ /* 0x000fca0007810000 */
[----:B------:R-:W5:Y:S01]  /*5b40*/  MUFU.TANH R47, R47 ;  /* 0x0000002f002f7308 */ /* 0x000f620000002400 */
[----:B0-----:R-:W-:-:S07]  /*5b50*/  FMNMX.FTZ R7, R37, R38, !PT ;  /* 0x0000002625077209 */ /* 0x001fce0007810000 */
[----:B------:R-:W0:Y:S01]  /*5b60*/  MUFU.TANH R50, R50 ;  /* 0x0000003200327308 */ /* 0x000e220000002400 */
[----:B----4-:R-:W-:Y:S02]  /*5b70*/  FSEL R37, R41, -INF , P1 ;  /* 0xff80000029257808 */ /* 0x010fe40000800000 */
[----:B------:R-:W-:Y:S02]  /*5b80*/  ISETP.GT.AND P1, PT, R6, 0x19, PT ;  /* 0x000000190600780c */ /* 0x000fe40003f24270 */
[----:B------:R-:W-:Y:S02]  /*5b90*/  FSEL R38, R44, -INF , P2 ;  /* 0xff8000002c267808 */ /* 0x000fe40001000000 */
[----:B------:R-:W-:Y:S01]  /*5ba0*/  FMNMX.FTZ R5, R37, R8, !PT ;  /* 0x0000000825057209 */ /* 0x000fe20007810000 */
[----:B------:R4:W0:Y:S01]  /*5bb0*/  MUFU.TANH R45, R51 ;  /* 0x00000033002d7308 */ /* 0x0008220000002400 */
[----:B------:R-:W-:Y:S02]  /*5bc0*/  ISETP.GT.AND P2, PT, R6, 0x20, PT ;  /* 0x000000200600780c */ /* 0x000fe40003f44270 */
[----:B--2---:R-:W-:-:S02]  /*5bd0*/  FSEL R39, R39, -INF , P1 ;  /* 0xff80000027277808 */ /* 0x004fc40000800000 */
[----:B------:R-:W-:Y:S02]  /*5be0*/  FMNMX.FTZ R8, R38, R5, !PT ;  /* 0x0000000526087209 */ /* 0x000fe40007810000 */
[----:B------:R-:W-:Y:S01]  /*5bf0*/  ISETP.GT.AND P1, PT, R6, 0x21, PT ;  /* 0x000000210600780c */ /* 0x000fe20003f24270 */
[----:B------:R-:W2:Y:S01]  /*5c00*/  MUFU.TANH R54, R54 ;  /* 0x0000003600367308 */ /* 0x000ea20000002400 */
[----:B-1----:R-:W-:Y:S02]  /*5c10*/  FSEL R40, R42, -INF , P2 ;  /* 0xff8000002a287808 */ /* 0x002fe40001000000 */
[----:B------:R-:W-:Y:S02]  /*5c20*/  FMNMX.FTZ R5, R39, R8, !PT ;  /* 0x0000000827057209 */ /* 0x000fe40007810000 */
[----:B------:R-:W-:Y:S02]  /*5c30*/  ISETP.GT.AND P2, PT, R6, 0x28, PT ;  /* 0x000000280600780c */ /* 0x000fe40003f44270 */
[----:B---3--:R-:W-:Y:S01]  /*5c40*/  FSEL R41, R43, -INF , P1 ;  /* 0xff8000002b297808 */ /* 0x008fe20000800000 */
[C---:B------:R-:W-:Y:S01]  /*5c50*/  FMUL.FTZ R43, R7.reuse, UR28 ;  /* 0x0000001c072b7c20 */ /* 0x040fe20008410000 */
[----:B------:R-:W-:Y:S01]  /*5c60*/  FMNMX.FTZ R8, R40, R5, !PT ;  /* 0x0000000528087209 */ /* 0x000fe20007810000 */
[----:B------:R-:W1:Y:S01]  /*5c70*/  MUFU.TANH R55, R55 ;  /* 0x0000003700377308 */ /* 0x000e620000002400 */
[----:B------:R-:W-:-:S02]  /*5c80*/  FSETP.NEU.FTZ.AND P4, PT, R7, -INF , PT ;  /* 0xff8000000700780b */ /* 0x000fc40003f9d000 */
[----:B-----5:R-:W-:Y:S02]  /*5c90*/  FSEL R42, R46, -INF , P2 ;  /* 0xff8000002e2a7808 */ /* 0x020fe40001000000 */
[----:B------:R-:W-:Y:S02]  /*5ca0*/  FMNMX.FTZ R5, R41, R8, !PT ;  /* 0x0000000829057209 */ /* 0x000fe40007810000 */
[----:B----4-:R-:W-:Y:S02]  /*5cb0*/  FSEL R51, R43, RZ, P4 ;  /* 0x000000ff2b337208 */ /* 0x010fe40002000000 */
[----:B------:R-:W-:Y:S02]  /*5cc0*/  ISETP.GT.AND P1, PT, R6, 0x30, PT ;  /* 0x000000300600780c */ /* 0x000fe40003f24270 */
[----:B------:R-:W-:Y:S01]  /*5cd0*/  FSEL R43, R47, -INF , P3 ;  /* 0xff8000002f2b7808 */ /* 0x000fe20001800000 */
[--C-:B------:R-:W-:Y:S01]  /*5ce0*/  FFMA.FTZ R169, R26, UR28, -R51.reuse ;  /* 0x0000001c1aa97c23 */ /* 0x100fe20008010833 */
[----:B------:R-:W-:Y:S01]  /*5cf0*/  FMNMX.FTZ R8, R42, R5, !PT ;  /* 0x000000052a087209 */ /* 0x000fe20007810000 */
[--C-:B------:R-:W-:Y:S01]  /*5d00*/  FFMA.FTZ R5, R10, UR28, -R51.reuse ;  /* 0x0000001c0a057c23 */ /* 0x100fe20008010833 */
[----:B------:R-:W-:Y:S01]  /*5d10*/  ISETP.GT.AND P2, PT, R6, 0x31, PT ;  /* 0x000000310600780c */ /* 0x000fe20003f44270 */
[--C-:B------:R-:W-:Y:S01]  /*5d20*/  FFMA.FTZ R10, R12, UR28, -R51.reuse ;  /* 0x0000001c0c0a7c23 */ /* 0x100fe20008010833 */
[----:B0-----:R-:W-:Y:S01]  /*5d30*/  FSEL R44, R50, -INF , P1 ;  /* 0xff800000322c7808 */ /* 0x001fe20000800000 */
[--C-:B------:R-:W-:Y:S01]  /*5d40*/  FFMA.FTZ R12, R14, UR28, -R51.reuse ;  /* 0x0000001c0e0c7c23 */ /* 0x100fe20008010833 */
[----:B------:R-:W-:Y:S01]  /*5d50*/  FMNMX.FTZ R47, R43, R8, !PT ;  /* 0x000000082b2f7209 */ /* 0x000fe20007810000 */
[--C-:B------:R-:W-:Y:S01]  /*5d60*/  FFMA.FTZ R14, R20, UR28, -R51.reuse ;  /* 0x0000001c140e7c23 */ /* 0x100fe20008010833 */
[----:B------:R-:W-:Y:S01]  /*5d70*/  ISETP.GT.AND P1, PT, R6, 0x38, PT ;  /* 0x000000380600780c */ /* 0x000fe20003f24270 */
[--C-:B------:R-:W-:Y:S01]  /*5d80*/  FFMA.FTZ R20, R24, UR28, -R51.reuse ;  /* 0x0000001c18147c23 */ /* 0x100fe20008010833 */
[----:B------:R-:W-:Y:S01]  /*5d90*/  FSEL R45, R45, -INF , P2 ;  /* 0xff8000002d2d7808 */ /* 0x000fe20001000000 */
[--C-:B------:R-:W-:Y:S01]  /*5da0*/  FFMA.FTZ R170, R27, UR28, -R51.reuse ;  /* 0x0000001c1baa7c23 */ /* 0x100fe20008010833 */
[----:B------:R-:W-:Y:S01]  /*5db0*/  FMNMX.FTZ R8, R44, R47, !PT ;  /* 0x0000002f2c087209 */ /* 0x000fe20007810000 */
[--C-:B------:R-:W-:Y:S01]  /*5dc0*/  FFMA.FTZ R171, R28, UR28, -R51.reuse ;  /* 0x0000001c1cab7c23 */ /* 0x100fe20008010833 */
[----:B------:R-:W-:Y:S01]  /*5dd0*/  ISETP.GT.AND P2, PT, R6, 0x39, PT ;  /* 0x000000390600780c */ /* 0x000fe20003f44270 */
[--C-:B------:R-:W-:Y:S01]  /*5de0*/  FFMA.FTZ R6, R11, UR28, -R51.reuse ;  /* 0x0000001c0b067c23 */ /* 0x100fe20008010833 */
[----:B--2---:R-:W-:Y:S01]  /*5df0*/  FSEL R46, R54, -INF , P1 ;  /* 0xff800000362e7808 */ /* 0x004fe20000800000 */
[--C-:B------:R-:W-:Y:S01]  /*5e00*/  FFMA.FTZ R172, R29, UR28, -R51.reuse ;  /* 0x0000001c1dac7c23 */ /* 0x100fe20008010833 */
[----:B------:R-:W-:Y:S01]  /*5e10*/  FMNMX.FTZ R11, R45, R8, !PT ;  /* 0x000000082d0b7209 */ /* 0x000fe20007810000 */
[--C-:B------:R-:W-:Y:S01]  /*5e20*/  FFMA.FTZ R173, R30, UR28, -R51.reuse ;  /* 0x0000001c1ead7c23 */ /* 0x100fe20008010833 */
[----:B-1----:R-:W-:Y:S01]  /*5e30*/  FSEL R47, R55, -INF , P2 ;  /* 0xff800000372f7808 */ /* 0x002fe20001000000 */
[--C-:B------:R-:W-:Y:S01]  /*5e40*/  FFMA.FTZ R174, R32, UR28, -R51.reuse ;  /* 0x0000001c20ae7c23 */ /* 0x100fe20008010833 */
[----:B------:R-:W-:Y:S01]  /*5e50*/  FMNMX.FTZ R8, R46, R11, !PT ;  /* 0x0000000b2e087209 */ /* 0x000fe20007810000 */
[--C-:B------:R-:W-:Y:S01]  /*5e60*/  FFMA.FTZ R11, R13, UR28, -R51.reuse ;  /* 0x0000001c0d0b7c23 */ /* 0x100fe20008010833 */
[--C-:B------:R-:W-:Y:S01]  /*5e70*/  FFMA.FTZ R13, R15, UR28, -R51.reuse ;  /* 0x0000001c0f0d7c23 */ /* 0x100fe20008010833 */
[--C-:B------:R-:W-:Y:S01]  /*5e80*/  FFMA.FTZ R15, R21, UR28, -R51.reuse ;  /* 0x0000001c150f7c23 */ /* 0x100fe20008010833 */
[----:B------:R-:W-:Y:S01]  /*5e90*/  FMNMX.FTZ R8, R47, R8, !PT ;  /* 0x000000082f087209 */ /* 0x000fe20007810000 */
[----:B------:R-:W-:Y:S01]  /*5ea0*/  FFMA.FTZ R21, R25, UR28, -R51 ;  /* 0x0000001c19157c23 */ /* 0x000fe20008010833 */
[----:B------:R-:W-:Y:S01]  /*5eb0*/  VIADD R25, R9, 0x38840 ;  /* 0x0003884009197836 */ /* 0x000fe20000000000 */
[----:B------:R-:W-:Y:S02]  /*5ec0*/  MUFU.EX2 R5, R5 ;  /* 0x0000000500057308 */ /* 0x000fe40000000800 */
[----:B------:R-:W0:Y:S02]  /*5ed0*/  SHFL.BFLY PT, R49, R8, 0x2, 0x1f ;  /* 0x0c401f0008317f89 */ /* 0x000e2400000e0000 */
[----:B------:R-:W-:-:S04]  /*5ee0*/  PRMT R25, R202, 0x654, R25 ;  /* 0x00000654ca197816 */ /* 0x000fc80000000019 */
[----:B------:R1:W-:Y:S01]  /*5ef0*/  SYNCS.ARRIVE.TRANS64.RED.A1T0 RZ, [R25+URZ], RZ ;  /* 0x000000ff19ff79a7 */ /* 0x0003e2000810043f */
[----:B------:R-:W2:Y:S08]  /*5f00*/  MUFU.EX2 R6, R6 ;  /* 0x0000000600067308 */ /* 0x000eb00000000800 */
[----:B------:R-:W-:Y:S08]  /*5f10*/  MUFU.EX2 R10, R10 ;  /* 0x0000000a000a7308 */ /* 0x000ff00000000800 */
[----:B------:R-:W3:Y:S01]  /*5f20*/  MUFU.EX2 R11, R11 ;  /* 0x0000000b000b7308 */ /* 0x000ee20000000800 */
[----:B0-----:R-:W-:-:S02]  /*5f30*/  FMNMX.FTZ R49, R8, R49, !PT ;  /* 0x0000003108317209 */ /* 0x001fc40007810000 */
[----:B--2---:R-:W-:Y:S01]  /*5f40*/  F2FP.F16.F32.PACK_AB R152, R6, R5 ;  /* 0x000000050698723e */ /* 0x004fe200000000ff */
[----:B------:R-:W-:Y:S02]  /*5f50*/  FADD.FTZ R5, R5, R6 ;  /* 0x0000000605057221 */ /* 0x000fe40000010000 */
[----:B------:R-:W0:Y:S02]  /*5f60*/  SHFL.BFLY PT, R8, R49, 0x1, 0x1f ;  /* 0x0c201f0031087f89 */ /* 0x000e2400000e0000 */
[----:B------:R-:W-:Y:S08]  /*5f70*/  MUFU.EX2 R12, R12 ;  /* 0x0000000c000c7308 */ /* 0x000ff00000000800 */
[----:B------:R-:W2:Y:S01]  /*5f80*/  MUFU.EX2 R13, R13 ;  /* 0x0000000d000d7308 */ /* 0x000ea20000000800 */
[----:B---3--:R-:W-:Y:S01]  /*5f90*/  F2FP.F16.F32.PACK_AB R154, R11, R10 ;  /* 0x0000000a0b9a723e */ /* 0x008fe200000000ff */
[----:B------:R-:W-:-:S04]  /*5fa0*/  FADD.FTZ R10, R10, R5 ;  /* 0x000000050a0a7221 */ /* 0x000fc80000010000 */
[----:B------:R-:W-:Y:S02]  /*5fb0*/  FADD.FTZ R11, R11, R10 ;  /* 0x0000000a0b0b7221 */ /* 0x000fe40000010000 */
[----:B------:R-:W-:Y:S01]  /*5fc0*/  MUFU.EX2 R14, R14 ;  /* 0x0000000e000e7308 */ /* 0x000fe20000000800 */
[----:B0-----:R-:W-:-:S07]  /*5fd0*/  FMNMX.FTZ R8, R49, R8, !PT ;  /* 0x0000000831087209 */ /* 0x001fce0007810000 */
[----:B------:R-:W0:Y:S01]  /*5fe0*/  MUFU.EX2 R15, R15 ;  /* 0x0000000f000f7308 */ /* 0x000e220000000800 */
[C---:B--2---:R-:W-:Y:S01]  /*5ff0*/  F2FP.F16.F32.PACK_AB R156, R13.reuse, R12 ;  /* 0x0000000c0d9c723e */ /* 0x044fe200000000ff */
[----:B------:R-:W-:Y:S01]  /*6000*/  FADD.FTZ R12, R12, R11 ;  /* 0x0000000b0c0c7221 */ /* 0x000fe20000010000 */
[C---:B------:R-:W-:Y:S01]  /*6010*/  FMUL.FTZ R24, R8.reuse, UR28 ;  /* 0x0000001c08187c20 */ /* 0x040fe20008410000 */
[----:B------:R-:W-:Y:S02]  /*6020*/  FSETP.NEU.FTZ.AND P1, PT, R8, -INF , PT ;  /* 0xff8000000800780b */ /* 0x000fe40003f3d000 */
[----:B------:R-:W-:Y:S02]  /*6030*/  FADD.FTZ R13, R13, R12 ;  /* 0x0000000c0d0d7221 */ /* 0x000fe40000010000 */
[----:B------:R-:W-:Y:S01]  /*6040*/  FSEL R24, R24, RZ, P1 ;  /* 0x000000ff18187208 */ /* 0x000fe20000800000 */
[----:B------:R-:W-:Y:S04]  /*6050*/  MUFU.EX2 R20, R20 ;  /* 0x0000001400147308 */ /* 0x000fe80000000800 */
        /* <DEDUP_REMOVED lines=63> */
[----:B------:R-:W2:Y:S08]  /*6450*/  MUFU.EX2 R173, R173 ;  /* 0x000000ad00ad7308 */ /* 0x000eb00000000800 */
[----:B------:R-:W4:Y:S01]  /*6460*/  MUFU.EX2 R174, R174 ;  /* 0x000000ae00ae7308 */ /* 0x000f220000000800 */
[----:B0-----:R-:W-:Y:S01]  /*6470*/  F2FP.F16.F32.PACK_AB R164, R172, R171 ;  /* 0x000000abaca4723e */ /* 0x001fe200000000ff */
[----:B------:R-:W-:-:S04]  /*6480*/  FADD.FTZ R171, R171, R170 ;  /* 0x000000aaabab7221 */ /* 0x000fc80000010000 */
[----:B------:R-:W-:Y:S02]  /*6490*/  FADD.FTZ R172, R172, R171 ;  /* 0x000000abacac7221 */ /* 0x000fe40000010000 */
[----:B------:R-:W-:Y:S02]  /*64a0*/  MUFU.EX2 R215, R215 ;  /* 0x000000d700d77308 */ /* 0x000fe40000000800 */
[----:B--2---:R-:W-:-:S06]  /*64b0*/  FADD.FTZ R5, R173, R172 ;  /* 0x000000acad057221 */ /* 0x004fcc0000010000 */
[----:B------:R-:W0:Y:S01]  /*64c0*/  MUFU.EX2 R218, R218 ;  /* 0x000000da00da7308 */ /* 0x000e220000000800 */
[C---:B----4-:R-:W-:Y:S01]  /*64d0*/  F2FP.F16.F32.PACK_AB R166, R174.reuse, R173 ;  /* 0x000000adaea6723e */ /* 0x050fe200000000ff */
[----:B------:R-:W-:-:S06]  /*64e0*/  FADD.FTZ R5, R174, R5 ;  /* 0x00000005ae057221 */ /* 0x000fcc0000010000 */
        /* <DEDUP_REMOVED lines=8> */
[----:B-1----:R-:W-:Y:S01]  /*6570*/  WARPGROUP.ARRIVE ;  /* 0x00000000000079c5 */ /* 0x002fe20000000000 */
[----:B------:R-:W-:-:S05]  /*6580*/  FADD.FTZ R6, R220, R219 ;  /* 0x000000dbdc067221 */ /* 0x000fca0000010000 */
[----:B------:R-:W-:Y:S01]  /*6590*/  HGMMA.64x256x16.F32 R24, R152, gdesc[UR4].tnspB, RZ, !UPT, gsb0 ;  /* 0x43e0000498187df0 */ /* 0x000fe2000c0008ff */
        /* <DEDUP_REMOVED lines=31> */
.L_x_5133:
[----:B------:R-:W0:Y:S01]  /*6790*/  @P5 LDC R11, c[0x0][0x44c] ;  /* 0x00011300ff0b5b82 */ /* 0x000e220000000800 */
[----:B------:R-:W-:Y:S02]  /*67a0*/  IMAD.U32 R10, RZ, RZ, UR37 ;  /* 0x00000025ff0a7e24 */ /* 0x000fe4000f8e00ff */
[----:B------:R-:W-:Y:S02]  /*67b0*/  VIADD R168, R168, 0xfffffffe ;  /* 0xfffffffea8a87836 */ /* 0x000fe40000000000 */
[----:B------:R-:W-:-:S03]  /*67c0*/  VIADD R9, R9, 0x38860 ;  /* 0x0003886009097836 */ /* 0x000fc60000000000 */
[----:B------:R-:W1:Y:S01]  /*67d0*/  @P5 LDC R12, c[0x0][0x450] ;  /* 0x00011400ff0c5b82 */ /* 0x000e620000000800 */
[----:B------:R-:W-:Y:S02]  /*67e0*/  R2UR UR31, R168 ;  /* 0x00000000a81f72ca */ /* 0x000fe400000e0000 */
[----:B------:R-:W-:-:S04]  /*67f0*/  PRMT R9, R202, 0x654, R9 ;  /* 0x00000654ca097816 */ /* 0x000fc80000000009 */
[----:B------:R2:W-:Y:S01]  /*6800*/  SYNCS.ARRIVE.TRANS64.RED.A1T0 RZ, [R9+URZ], RZ ;  /* 0x000000ff09ff79a7 */ /* 0x0005e2000810043f */
[----:B0-----:R-:W-:-:S05]  /*6810*/  @P5 IMAD.HI.U32 R11, R11, UR37, RZ ;  /* 0x000000250b0b5c27 */ /* 0x001fca000f8e00ff */
[----:B-1----:R-:W-:-:S04]  /*6820*/  @P5 SHF.R.U32.HI R10, RZ, R12, R11 ;  /* 0x0000000cff0a5219 */ /* 0x002fc8000001160b */
[----:B------:R-:W-:-:S04]  /*6830*/  IADD3 R10, R10, R187, -R186 ;  /* 0x000000bb0a0a7210 */ /* 0x000fc80007ffe8ba */
[----:B------:R-:W-:-:S04]  /*6840*/  SHF.R.S32.HI R11, RZ, 0x1f, R10 ;  /* 0x0000001fff0b7819 */ /* 0x000fc8000001140a */
[----:B------:R-:W-:-:S04]  /*6850*/  LEA.HI R11, R11, R10, RZ, 0x6 ;  /* 0x0000000a0b0b7211 */ /* 0x000fc800078f30ff */
[----:B------:R-:W-:-:S04]  /*6860*/  SHF.R.S32.HI R11, RZ, 0x6, R11 ;  /* 0x00000006ff0b7819 */ /* 0x000fc8000001140b */
[----:B------:R-:W-:-:S13]  /*6870*/  R2UR UR30, R11 ;  /* 0x000000000b1e72ca */ /* 0x000fda00000e0000 */
[----:B------:R-:W-:-:S04]  /*6880*/  UISETP.LT.AND UP0, UPT, URZ, UR30, UPT ;  /* 0x0000001e3f00728c */ /* 0x000fc8000bf01270 */
[----:B------:R-:W-:-:S04]  /*6890*/  USEL UR30, URZ, UR30, !UP0 ;  /* 0x0000001e3f1e7287 */ /* 0x000fc8000c000000 */
[----:B------:R-:W-:-:S06]  /*68a0*/  UISETP.GE.AND UP0, UPT, UR31, UR30, UPT ;  /* 0x0000001e1f00728c */ /* 0x000fcc000bf06270 */
[----:B------:R-:W-:-:S13]  /*68b0*/  PLOP3.LUT P1, PT, PT, PT, UP0, 0x80, 0x0 ;  /* 0x000000000000781c */ /* 0x000fda0003f2f008 */
[----:B--2---:R-:W-:Y:S05]  /*68c0*/  @!P1 BRA `(.L_x_5134) ;  /* 0x0000003400a09947 */ /* 0x004fea0003800000 */
[----:B------:R-:W-:Y:S01]  /*68d0*/  IMAD.MOV.U32 R11, RZ, RZ, R8 ;  /* 0x000000ffff0b7224 */ /* 0x000fe200078e0008 */
[----:B------:R-:W-:Y:S01]  /*68e0*/  ULDC UR29, c[0x0][0xad0] ;  /* 0x0002b400001d7ab9 */ /* 0x000fe20000000800 */
[----:B------:R-:W-:Y:S01]  /*68f0*/  IMAD.MOV.U32 R10, RZ, RZ, R7 ;  /* 0x000000ffff0a7224 */ /* 0x000fe200078e0007 */
[----:B------:R-:W-:Y:S01]  /*6900*/  ULDC UR28, c[0x0][0xa80] ;  /* 0x0002a000001c7ab9 */ /* 0x000fe20000000800 */
[----:B------:R-:W-:-:S07]  /*6910*/  IMAD.MOV.U32 R13, RZ, RZ, R2 ;  /* 0x000000ffff0d7224 */ /* 0x000fce00078e0002 */
.L_x_5145:
[----:B------:R-:W-:-:S05]  /*6920*/  VIADD R2, R13, 0x1 ;  /* 0x000000010d027836 */ /* 0x000fca0000000000 */
[----:B------:R-:W-:-:S04]  /*6930*/  ISETP.NE.AND P1, PT, R2, 0x2, PT ;  /* 0x000000020200780c */ /* 0x000fc80003f25270 */
[----:B------:R-:W-:Y:S02]  /*6940*/  SEL R7, RZ, 0x1, P1 ;  /* 0x00000001ff077807 */ /* 0x000fe40000800000 */
[----:B------:R-:W-:Y:S02]  /*6950*/  SEL R2, R2, RZ, P1 ;  /* 0x000000ff02027207 */ /* 0x000fe40000800000 */
[----:B------:R-:W-:Y:S01]  /*6960*/  LOP3.LUT R16, R16, R7, RZ, 0x3c, !PT ;  /* 0x0000000710107212 */ /* 0x000fe200078e3cff */
[----:B0-----:R-:W-:Y:S06]  /*6970*/  @!P0 BRA `(.L_x_5135) ;  /* 0x0000000000048947 */ /* 0x001fec0003800000 */
[----:B------:R-:W-:Y:S01]  /*6980*/  BPT.TRAP 0x1 ;  /* 0x000000040000795c */ /* 0x000fe20000300000 */
.L_x_5135:
[----:B------:R-:W-:Y:S01]  /*6990*/  IMAD R9, R2, 0x8, R17 ;  /* 0x0000000802097824 */ /* 0x000fe200078e0211 */
[----:B------:R-:W-:-:S04]  /*69a0*/  SHF.L.U32 R8, R16, 0x1f, RZ ;  /* 0x0000001f10087819 */ /* 0x000fc800000006ff */
[----:B------:R0:W1:Y:S01]  /*69b0*/  SYNCS.PHASECHK.TRANS64.TRYWAIT P1, [R9+URZ+0x38830], R8 ;  /* 0x03883008090075a7 */ /* 0x000062000802017f */
[----:B------:R-:W-:Y:S05]  /*69c0*/  @!P0 BRA `(.L_x_5136) ;  /* 0x0000000000048947 */ /* 0x000fea0003800000 */
[----:B------:R-:W-:Y:S01]  /*69d0*/  BPT.TRAP 0x1 ;  /* 0x000000040000795c */ /* 0x000fe20000300000 */
.L_x_5136:
[----:B------:R-:W-:Y:S01]  /*69e0*/  IMAD R7, R2, 0x200, R0 ;  /* 0x0000020002077824 */ /* 0x000fe200078e0200 */
[----:B-1----:R-:W-:Y:S06]  /*69f0*/  @P1 BRA `(.L_x_5137) ;  /* 0x0000000000081947 */ /* 0x002fec0003800000 */
[----:B------:R-:W1:Y:S02]  /*6a00*/  SYNCS.PHASECHK.TRANS64.TRYWAIT P1, [R9+URZ+0x38830], R8 ;  /* 0x03883008090075a7 */ /* 0x000e64000802017f */
[----:B-1----:R-:W-:Y:S05]  /*6a10*/  @!P1 BRA `(.L_x_5138) ;  /* 0x0000010800649947 */ /* 0x002fea0003800000 */
.L_x_5137:
        /* <DEDUP_REMOVED lines=22> */
.L_x_5139:
[----:B------:R2:W3:Y:S01]  /*6b80*/  SYNCS.PHASECHK.TRANS64.TRYWAIT P1, [R9+URZ+0x38850], R8 ;  /* 0x03885008090075a7 */ /* 0x0004e2000802017f */
[----:B------:R-:W-:Y:S05]  /*6b90*/  @!P0 BRA `(.L_x_5140) ;  /* 0x0000000000048947 */ /* 0x000fea0003800000 */
[----:B------:R-:W-:Y:S01]  /*6ba0*/  BPT.TRAP 0x1 ;  /* 0x000000040000795c */ /* 0x000fe20000300000 */
.L_x_5140:
[----:B------:R-:W-:Y:S01]  /*6bb0*/  IMAD R7, R2, 0x1000, R4 ;  /* 0x0000100002077824 */ /* 0x000fe200078e0204 */
[----:B---3--:R-:W-:Y:S06]  /*6bc0*/  @P1 BRA `(.L_x_5141) ;  /* 0x0000000000081947 */ /* 0x008fec0003800000 */
[----:B------:R-:W3:Y:S02]  /*6bd0*/  SYNCS.PHASECHK.TRANS64.TRYWAIT P1, [R9+URZ+0x38850], R8 ;  /* 0x03885008090075a7 */ /* 0x000ee4000802017f */
[----:B---3--:R-:W-:Y:S05]  /*6be0*/  @!P1 BRA `(.L_x_5142) ;  /* 0x0000010800049947 */ /* 0x008fea0003800000 */
.L_x_5141:
        /* <DEDUP_REMOVED lines=190> */
[----:B------:R-:W-:Y:S02]  /*77d0*/  WARPGROUP.DEPBAR.LE gsb0, 0x0 ;  /* 0x00008000000079c5 */ /* 0x000fe40000010000 */
[----:B------:R-:W-:-:S08]  /*77e0*/  WARPGROUP.ARRIVE ;  /* 0x00000000000079c5 */ /* 0x000fd00000000000 */
[----:B------:R-:W-:Y:S01]  /*77f0*/  HGMMA.64x64x16.F32 R152, gdesc[UR24], R152, gsb0 ;  /* 0x00e00000189879f0 */ /* 0x000fe20008000898 */
[----:B------:R-:W-:Y:S01]  /*7800*/  R2UR UR24, R15 ;  /* 0x000000000f1872ca */ /* 0x000fe200000e0000 */
[----:B------:R-:W-:Y:S01]  /*7810*/  VIADD R15, R7, 0xa00 ;  /* 0x00000a00070f7836 */ /* 0x000fe20000000000 */
[----:B------:R-:W-:Y:S01]  /*7820*/  UMOV UR25, 0x40000040 ;  /* 0x4000004000197882 */ /* 0x000fe20000000000 */
[----:B------:R-:W-:Y:S02]  /*7830*/  UMOV UR27, 0x40000040 ;  /* 0x40000040001b7882 */ /* 0x000fe40000000000 */
[----:B------:R-:W-:-:S05]  /*7840*/  IMAD.IADD R20, R8, 0x1, R15 ;  /* 0x0000000108147824 */ /* 0x000fca00078e020f */
        /* <DEDUP_REMOVED lines=128> */
.L_x_5143:
[----:B------:R-:W-:Y:S01]  /*8050*/  ISETP.NE.AND P1, PT, R204, 0x1, PT ;  /* 0x00000001cc00780c */ /* 0x000fe20003f25270 */
[----:B------:R-:W-:Y:S01]  /*8060*/  FMUL.FTZ R12, R155, UR29 ;  /* 0x0000001d9b0c7c20 */ /* 0x000fe20008410000 */
[----:B------:R-:W-:Y:S01]  /*8070*/  FMUL.FTZ R7, R154, UR29 ;  /* 0x0000001d9a077c20 */ /* 0x000fe20008410000 */
[----:B------:R-:W-:Y:S02]  /*8080*/  VIADD R154, R191, UR37 ;  /* 0x00000025bf9a7c36 */ /* 0x000fe40008000000 */
[----:B------:R-:W-:Y:S01]  /*8090*/  FMUL.FTZ R8, R152, UR29 ;  /* 0x0000001d98087c20 */ /* 0x000fe20008410000 */
[----:B------:R-:W-:Y:S01]  /*80a0*/  UMOV UR6, 0xffffffc0 ;  /* 0xffffffc000067882 */ /* 0x000fe20000000000 */
[----:B------:R-:W-:Y:S01]  /*80b0*/  FMUL.FTZ R14, R158, UR29 ;  /* 0x0000001d9e0e7c20 */ /* 0x000fe20008410000 */
[----:B------:R-:W-:Y:S01]  /*80c0*/  UIMAD UR6, UR31, UR6, 0x1 ;  /* 0x000000011f0674a4 */ /* 0x000fe2000f8e0206 */
        /* <DEDUP_REMOVED lines=21> */
[----:B------:R-:W-:Y:S01]  /*8220*/  IMAD R221, R2, 0x1000, R19 ;  /* 0x0000100002dd7824 */ /* 0x000fe200078e0213 */
[----:B------:R-:W-:-:S02]  /*8230*/  UMOV UR7, 0x40000040 ;  /* 0x4000004000077882 */ /* 0x000fc40000000000 */
[----:B------:R-:W5:Y:S01]  /*8240*/  MUFU.TANH R21, R21 ;  /* 0x0000001500157308 */ /* 0x000f620000002400 */
[----:B------:R-:W-:Y:S02]  /*8250*/  VIADD R223, R221, 0x80 ;  /* 0x00000080dddf7836 */ /* 0x000fe40000000000 */
[----:B-1----:R-:W-:Y:S01]  /*8260*/  @P1 IMAD.HI.U32 R152, R154, R155, RZ ;  /* 0x0000009b9a981227 */ /* 0x002fe200078e00ff */
[----:B------:R-:W-:-:S04]  /*8270*/  IADD3 R155, R187, UR6, -R18 ;  /* 0x00000006bb9b7c10 */ /* 0x000fc8000fffe812 */
[----:B------:R-:W1:Y:S01]  /*8280*/  MUFU.TANH R20, R20 ;  /* 0x0000001400147308 */ /* 0x000e620000002400 */
[----:B------:R-:W-:Y:S01]  /*8290*/  R2UR UR6, R221 ;  /* 0x00000000dd0672ca */ /* 0x000fe200000e0000 */
[----:B------:R-:W-:Y:S01]  /*82a0*/  IMAD.IADD R155, R155, 0x1, -R186 ;  /* 0x000000019b9b7824 */ /* 0x000fe200078e0aba */
[----:B---3--:R-:W-:-:S05]  /*82b0*/  @P1 SHF.R.U32.HI R154, RZ, R215, R152 ;  /* 0x000000d7ff9a1219 */ /* 0x008fca0000011698 */
[----:B------:R-:W3:Y:S01]  /*82c0*/  MUFU.TANH R153, R153 ;  /* 0x0000009900997308 */ /* 0x000ee20000002400 */
[----:B------:R-:W0:Y:S04]  /*82d0*/  SHFL.IDX PT, R152, R154, 0x1, 0x1c1f ;  /* 0x003c1f009a987f89 */ /* 0x000e2800000e0000 */
[----:B------:R-:W-:Y:S03]  /*82e0*/  SHFL.IDX PT, R154, R154, RZ, 0x1c1f ;  /* 0x001c1fff9a9a7589 */ /* 0x000fe600000e0000 */
[----:B------:R-:W3:Y:S08]  /*82f0*/  MUFU.TANH R156, R156 ;  /* 0x0000009c009c7308 */ /* 0x000ef00000002400 */
[----:B------:R-:W3:Y:S08]  /*8300*/  MUFU.TANH R159, R159 ;  /* 0x0000009f009f7308 */ /* 0x000ef00000002400 */
[----:B------:R-:W3:Y:S01]  /*8310*/  MUFU.TANH R170, R170 ;  /* 0x000000aa00aa7308 */ /* 0x000ee20000002400 */
[----:B0-----:R-:W-:-:S05]  /*8320*/  IMAD.IADD R152, R155, 0x1, R152 ;  /* 0x000000019b987824 */ /* 0x001fca00078e0298 */
[C---:B------:R-:W-:Y:S02]  /*8330*/  ISETP.GT.AND P1, PT, R152.reuse, RZ, PT ;  /* 0x000000ff9800720c */ /* 0x040fe40003f24270 */
[----:B------:R-:W0:Y:S01]  /*8340*/  MUFU.TANH R162, R162 ;  /* 0x000000a200a27308 */ /* 0x000e220000002400 */
[C---:B------:R-:W-:Y:S02]  /*8350*/  ISETP.GT.AND P2, PT, R152.reuse, 0x1, PT ;  /* 0x000000019800780c */ /* 0x040fe40003f44270 */
[----:B------:R-:W-:Y:S02]  /*8360*/  FSEL R158, R7, -INF , P1 ;  /* 0xff800000079e7808 */ /* 0x000fe40000800000 */
[----:B------:R-:W-:Y:S02]  /*8370*/  ISETP.GT.AND P1, PT, R152, 0x8, PT ;  /* 0x000000089800780c */ /* 0x000fe40003f24270 */
[----:B--2---:R-:W-:Y:S01]  /*8380*/  FSEL R12, R12, -INF , P2 ;  /* 0xff8000000c0c7808 */ /* 0x004fe20001000000 */
[----:B------:R-:W2:Y:S01]  /*8390*/  MUFU.TANH R166, R166 ;  /* 0x000000a600a67308 */ /* 0x000ea20000002400 */
[----:B------:R-:W-:-:S02]  /*83a0*/  FMNMX.FTZ R7, R158, R11, !PT ;  /* 0x0000000b9e077209 */ /* 0x000fc40007810000 */
[----:B------:R-:W-:Y:S02]  /*83b0*/  ISETP.GT.AND P2, PT, R152, 0x9, PT ;  /* 0x000000099800780c */ /* 0x000fe40003f44270 */
[----:B----4-:R-:W-:Y:S02]  /*83c0*/  FSEL R14, R14, -INF , P1 ;  /* 0xff8000000e0e7808 */ /* 0x010fe40000800000 */
[----:B------:R-:W-:Y:S01]  /*83d0*/  FMNMX.FTZ R163, R12, R7, !PT ;  /* 0x000000070ca37209 */ /* 0x000fe20007810000 */
[----:B------:R-:W-:Y:S01]  /*83e0*/  FMUL.FTZ R7, R178, UR29 ;  /* 0x0000001db2077c20 */ /* 0x000fe20008410000 */
[----:B------:R-:W-:Y:S01]  /*83f0*/  ISETP.GT.AND P1, PT, R152, 0x10, PT ;  /* 0x000000109800780c */ /* 0x000fe20003f24270 */
[----:B------:R-:W4:Y:S01]  /*8400*/  MUFU.TANH R167, R167 ;  /* 0x000000a700a77308 */ /* 0x000f220000002400 */
[----:B-----5:R-:W-:Y:S02]  /*8410*/  FSEL R21, R21, -INF , P2 ;  /* 0xff80000015157808 */ /* 0x020fe40001000000 */
[----:B------:R-:W-:-:S02]  /*8420*/  FMNMX.FTZ R174, R14, R163, !PT ;  /* 0x000000a30eae7209 */ /* 0x000fc40007810000 */
[----:B------:R-:W-:Y:S02]  /*8430*/  ISETP.GT.AND P2, PT, R152, 0x11, PT ;  /* 0x000000119800780c */ /* 0x000fe40003f44270 */
[----:B-1----:R-:W-:Y:S01]  /*8440*/  FSEL R20, R20, -INF , P1 ;  /* 0xff80000014147808 */ /* 0x002fe20000800000 */
[----:B------:R-:W1:Y:S01]  /*8450*/  MUFU.TANH R7, R7 ;  /* 0x0000000700077308 */ /* 0x000e620000002400 */
[----:B------:R-:W-:Y:S02]  /*8460*/  FMNMX.FTZ R163, R21, R174, !PT ;  /* 0x000000ae15a37209 */ /* 0x000fe40007810000 */
[----:B------:R-:W-:Y:S02]  /*8470*/  ISETP.GT.AND P1, PT, R152, 0x18, PT ;  /* 0x000000189800780c */ /* 0x000fe40003f24270 */
[----:B---3--:R-:W-:Y:S02]  /*8480*/  FSEL R178, R153, -INF , P2 ;  /* 0xff80000099b27808 */ /* 0x008fe40001000000 */
[----:B------:R-:W-:Y:S01]  /*8490*/  FMNMX.FTZ R163, R20, R163, !PT ;  /* 0x000000a314a37209 */ /* 0x000fe20007810000 */
[----:B------:R-:W3:Y:S01]  /*84a0*/  MUFU.TANH R153, R179 ;  /* 0x000000b300997308 */ /* 0x000ee20000002400 */
[----:B------:R-:W-:-:S02]  /*84b0*/  ISETP.GT.AND P2, PT, R152, 0x19, PT ;  /* 0x000000199800780c */ /* 0x000fc40003f44270 */
[----:B------:R-:W-:Y:S01]  /*84c0*/  FSEL R171, R156, -INF , P1 ;  /* 0xff8000009cab7808 */ /* 0x000fe20000800000 */
[----:B------:R-:W-:Y:S01]  /*84d0*/  FMUL.FTZ R156, R182, UR29 ;  /* 0x0000001db69c7c20 */ /* 0x000fe20008410000 */
[----:B------:R-:W-:Y:S02]  /*84e0*/  FMNMX.FTZ R174, R178, R163, !PT ;  /* 0x000000a3b2ae7209 */ /* 0x000fe40007810000 */
[C---:B------:R-:W-:Y:S01]  /*84f0*/  ISETP.GT.AND P1, PT, R152.reuse, 0x20, PT ;  /* 0x000000209800780c */ /* 0x040fe20003f24270 */
[----:B------:R5:W-:Y:S01]  /*8500*/  MUFU.TANH R163, R183 ;  /* 0x000000b700a37308 */ /* 0x000be20000002400 */
[----:B------:R-:W-:Y:S02]  /*8510*/  FSEL R175, R159, -INF , P2 ;  /* 0xff8000009faf7808 */ /* 0x000fe40001000000 */
[----:B------:R-:W-:Y:S02]  /*8520*/  FMNMX.FTZ R174, R171, R174, !PT ;  /* 0x000000aeabae7209 */ /* 0x000fe40007810000 */
[----:B------:R-:W-:-:S02]  /*8530*/  ISETP.GT.AND P2, PT, R152, 0x21, PT ;  /* 0x000000219800780c */ /* 0x000fc40003f44270 */
[----:B------:R-:W-:Y:S01]  /*8540*/  FSEL R170, R170, -INF , P1 ;  /* 0xff800000aaaa7808 */ /* 0x000fe20000800000 */
[----:B------:R-:W3:Y:S01]  /*8550*/  MUFU.TANH R156, R156 ;  /* 0x0000009c009c7308 */ /* 0x000ee20000002400 */
[----:B------:R-:W-:Y:S01]  /*8560*/  FMNMX.FTZ R159, R175, R174, !PT ;  /* 0x000000aeaf9f7209 */ /* 0x000fe20007810000 */
[----:B-----5:R-:W-:Y:S01]  /*8570*/  FMUL.FTZ R183, R160, UR29 ;  /* 0x0000001da0b77c20 */ /* 0x020fe20008410000 */
[----:B------:R-:W-:Y:S02]  /*8580*/  ISETP.GT.AND P1, PT, R152, 0x28, PT ;  /* 0x000000289800780c */ /* 0x000fe40003f24270 */
[----:B0-----:R-:W-:Y:S02]  /*8590*/  FSEL R174, R162, -INF , P2 ;  /* 0xff800000a2ae7808 */ /* 0x001fe40001000000 */
[----:B------:R-:W-:Y:S01]  /*85a0*/  FMNMX.FTZ R159, R170, R159, !PT ;  /* 0x0000009faa9f7209 */ /* 0x000fe20007810000 */
[----:B------:R-:W0:Y:S01]  /*85b0*/  MUFU.TANH R8, R8 ;  /* 0x0000000800087308 */ /* 0x000e220000002400 */
[----:B------:R-:W-:-:S02]  /*85c0*/  ISETP.GT.AND P2, PT, R152, 0x29, PT ;  /* 0x000000299800780c */ /* 0x000fc40003f44270 */
[----:B--2---:R-:W-:Y:S02]  /*85d0*/  FSEL R166, R166, -INF , P1 ;  /* 0xff800000a6a67808 */ /* 0x004fe40000800000 */
[----:B------:R-:W-:Y:S02]  /*85e0*/  FMNMX.FTZ R159, R174, R159, !PT ;  /* 0x0000009fae9f7209 */ /* 0x000fe40007810000 */
[----:B------:R-:W-:Y:S01]  /*85f0*/  ISETP.GT.AND P1, PT, R152, 0x30, PT ;  /* 0x000000309800780c */ /* 0x000fe20003f24270 */
[----:B------:R-:W2:Y:S01]  /*8600*/  MUFU.TANH R15, R15 ;  /* 0x0000000f000f7308 */ /* 0x000ea20000002400 */
[----:B----4-:R-:W-:Y:S02]  /*8610*/  FSEL R167, R167, -INF , P2 ;  /* 0xff800000a7a77808 */ /* 0x010fe40001000000 */
[----:B------:R-:W-:Y:S02]  /*8620*/  FMNMX.FTZ R162, R166, R159, !PT ;  /* 0x0000009fa6a27209 */ /* 0x000fe40007810000 */
[----:B------:R-:W-:-:S02]  /*8630*/  ISETP.GT.AND P2, PT, R152, 0x31, PT ;  /* 0x000000319800780c */ /* 0x000fc40003f44270 */
[----:B-1----:R-:W-:Y:S01]  /*8640*/  FSEL R7, R7, -INF , P1 ;  /* 0xff80000007077808 */ /* 0x002fe20000800000 */
[----:B------:R-:W1:Y:S01]  /*8650*/  MUFU.TANH R213, R213 ;  /* 0x000000d500d57308 */ /* 0x000e620000002400 */
[----:B------:R-:W-:Y:S02]  /*8660*/  FMNMX.FTZ R182, R167, R162, !PT ;  /* 0x000000a2a7b67209 */ /* 0x000fe40007810000 */
[----:B---3--:R-:W-:Y:S02]  /*8670*/  FSEL R162, R153, -INF , P2 ;  /* 0xff80000099a27808 */ /* 0x008fe40001000000 */
[C---:B------:R-:W-:Y:S02]  /*8680*/  ISETP.GT.AND P1, PT, R152.reuse, 0x38, PT ;  /* 0x000000389800780c */ /* 0x040fe40003f24270 */
[----:B------:R-:W-:Y:S01]  /*8690*/  FMNMX.FTZ R153, R7, R182, !PT ;  /* 0x000000b607997209 */ /* 0x000fe20007810000 */
[----:B------:R-:W3:Y:S01]  /*86a0*/  MUFU.TANH R214, R214 ;  /* 0x000000d600d67308 */ /* 0x000ee20000002400 */
[----:B------:R-:W-:-:S02]  /*86b0*/  ISETP.GT.AND P2, PT, R152, 0x39, PT ;  /* 0x000000399800780c */ /* 0x000fc40003f44270 */
[----:B------:R-:W-:Y:S01]  /*86c0*/  FSEL R152, R156, -INF , P1 ;  /* 0xff8000009c987808 */ /* 0x000fe20000800000 */
[----:B------:R-:W-:Y:S01]  /*86d0*/  FMUL.FTZ R156, R161, UR29 ;  /* 0x0000001da19c7c20 */ /* 0x000fe20008410000 */
[----:B------:R-:W-:Y:S01]  /*86e0*/  FMNMX.FTZ R157, R162, R153, !PT ;  /* 0x00000099a29d7209 */ /* 0x000fe20007810000 */
[----:B------:R-:W-:Y:S01]  /*86f0*/  FMUL.FTZ R161, R168, UR29 ;  /* 0x0000001da8a17c20 */ /* 0x000fe20008410000 */
[----:B------:R-:W-:Y:S01]  /*8700*/  FSEL R153, R163, -INF , P2 ;  /* 0xff800000a3997808 */ /* 0x000fe20001000000 */
[----:B------:R-:W-:Y:S01]  /*8710*/  FMUL.FTZ R163, R165, UR29 ;  /* 0x0000001da5a37c20 */ /* 0x000fe20008410000 */
[----:B------:R-:W-:Y:S01]  /*8720*/  FMNMX.FTZ R160, R152, R157, !PT ;  /* 0x0000009d98a07209 */ /* 0x000fe20007810000 */
[----:B------:R-:W4:Y:S01]  /*8730*/  MUFU.TANH R183, R183 ;  /* 0x000000b700b77308 */ /* 0x000f220000002400 */
[----:B------:R-:W-:Y:S01]  /*8740*/  FMUL.FTZ R157, R169, UR29 ;  /* 0x0000001da99d7c20 */ /* 0x000fe20008410000 */
[----:B------:R-:W-:Y:S01]  /*8750*/  FMUL.FTZ R168, R173, UR29 ;  /* 0x0000001dada87c20 */ /* 0x000fe20008410000 */
[----:B------:R-:W-:Y:S01]  /*8760*/  FMNMX.FTZ R159, R153, R160, !PT ;  /* 0x000000a0999f7209 */ /* 0x000fe20007810000 */
[----:B------:R-:W-:Y:S01]  /*8770*/  FMUL.FTZ R160, R172, UR29 ;  /* 0x0000001daca07c20 */ /* 0x000fe20008410000 */
[----:B------:R-:W-:Y:S01]  /*8780*/  FMUL.FTZ R172, R180, UR29 ;  /* 0x0000001db4ac7c20 */ /* 0x000fe20008410000 */
[----:B------:R-:W-:Y:S01]  /*8790*/  FMUL.FTZ R169, R177, UR29 ;  /* 0x0000001db1a97c20 */ /* 0x000fe20008410000 */
[----:B------:R-:W-:Y:S01]  /*87a0*/  FMUL.FTZ R173, R181, UR29 ;  /* 0x0000001db5ad7c20 */ /* 0x000fe20008410000 */
[----:B------:R-:W5:Y:S01]  /*87b0*/  SHFL.BFLY PT, R182, R159, 0x2, 0x1f ;  /* 0x0c401f009fb67f89 */ /* 0x000f6200000e0000 */
[----:B------:R-:W4:Y:S08]  /*87c0*/  MUFU.TANH R156, R156 ;  /* 0x0000009c009c7308 */ /* 0x000f300000002400 */
[----:B------:R-:W4:Y:S08]  /*87d0*/  MUFU.TANH R164, R164 ;  /* 0x000000a400a47308 */ /* 0x000f300000002400 */
[----:B------:R-:W4:Y:S01]  /*87e0*/  MUFU.TANH R163, R163 ;  /* 0x000000a300a37308 */ /* 0x000f220000002400 */
[----:B-----5:R-:W-:Y:S01]  /*87f0*/  FMNMX.FTZ R165, R159, R182, !PT ;  /* 0x000000b69fa57209 */ /* 0x020fe20007810000 */
[----:B------:R-:W-:-:S06]  /*8800*/  IMAD.IADD R159, R155, 0x1, R154 ;  /* 0x000000019b9f7824 */ /* 0x000fcc00078e029a */
[----:B------:R-:W5:Y:S01]  /*8810*/  MUFU.TANH R161, R161 ;  /* 0x000000a100a17308 */ /* 0x000f620000002400 */
[----:B------:R-:W5:Y:S01]  /*8820*/  SHFL.BFLY PT, R182, R165, 0x1, 0x1f ;  /* 0x0c201f00a5b67f89 */ /* 0x000f6200000e0000 */
[C---:B------:R-:W-:Y:S02]  /*8830*/  ISETP.GT.AND P1, PT, R159.reuse, RZ, PT ;  /* 0x000000ff9f00720c */ /* 0x040fe40003f24270 */
[C---:B------:R-:W-:Y:S02]  /*8840*/  ISETP.GT.AND P2, PT, R159.reuse, 0x1, PT ;  /* 0x000000019f00780c */ /* 0x040fe40003f44270 */
[----:B0-----:R-:W-:Y:S02]  /*8850*/  FSEL R179, R8, -INF , P1 ;  /* 0xff80000008b37808 */ /* 0x001fe40000800000 */
[----:B------:R-:W0:Y:S01]  /*8860*/  MUFU.TANH R157, R157 ;  /* 0x0000009d009d7308 */ /* 0x000e220000002400 */
        /* <DEDUP_REMOVED lines=9> */
[----:B------:R-:W1:Y:S01]  /*8900*/  MUFU.TANH R168, R168 ;  /* 0x000000a800a87308 */ /* 0x000e620000002400 */
[----:B------:R-:W-:-:S02]  /*8910*/  FMNMX.FTZ R155, R213, R8, !PT ;  /* 0x00000008d59b7209 */ /* 0x000fc40007810000 */
[----:B------:R-:W-:Y:S02]  /*8920*/  ISETP.GT.AND P2, PT, R159, 0x11, PT ;  /* 0x000000119f00780c */ /* 0x000fe40003f44270 */
[----:B----4-:R-:W-:Y:S02]  /*8930*/  FSEL R183, R183, -INF , P1 ;  /* 0xff800000b7b77808 */ /* 0x010fe40000800000 */
[----:B------:R-:W-:Y:S01]  /*8940*/  FMNMX.FTZ R154, R214, R155, !PT ;  /* 0x0000009bd69a7209 */ /* 0x000fe20007810000 */
[----:B------:R-:W3:Y:S01]  /*8950*/  MUFU.TANH R15, R176 ;  /* 0x000000b0000f7308 */ /* 0x000ee20000002400 */
[----:B-----5:R-:W-:Y:S02]  /*8960*/  FMNMX.FTZ R8, R165, R182, !PT ;  /* 0x000000b6a5087209 */ /* 0x020fe40007810000 */
[----:B------:R-:W-:Y:S02]  /*8970*/  ISETP.GT.AND P1, PT, R159, 0x18, PT ;  /* 0x000000189f00780c */ /* 0x000fe40003f24270 */
[----:B------:R-:W-:Y:S01]  /*8980*/  FSEL R165, R156, -INF , P2 ;  /* 0xff8000009ca57808 */ /* 0x000fe20001000000 */
[----:B------:R-:W-:Y:S01]  /*8990*/  FMUL.FTZ R181, R8, UR28 ;  /* 0x0000001c08b57c20 */ /* 0x000fe20008410000 */
[----:B------:R-:W-:Y:S01]  /*89a0*/  FMNMX.FTZ R154, R183, R154, !PT ;  /* 0x0000009ab79a7209 */ /* 0x000fe20007810000 */
[----:B------:R-:W4:Y:S01]  /*89b0*/  MUFU.TANH R169, R169 ;  /* 0x000000a900a97308 */ /* 0x000f220000002400 */
[----:B------:R-:W-:-:S02]  /*89c0*/  ISETP.GT.AND P2, PT, R159, 0x19, PT ;  /* 0x000000199f00780c */ /* 0x000fc40003f44270 */
[----:B------:R-:W-:Y:S02]  /*89d0*/  FSEL R164, R164, -INF , P1 ;  /* 0xff800000a4a47808 */ /* 0x000fe40000800000 */
[----:B------:R-:W-:Y:S02]  /*89e0*/  FMNMX.FTZ R155, R165, R154, !PT ;  /* 0x0000009aa59b7209 */ /* 0x000fe40007810000 */
[----:B------:R-:W-:Y:S01]  /*89f0*/  ISETP.GT.AND P1, PT, R159, 0x20, PT ;  /* 0x000000209f00780c */ /* 0x000fe20003f24270 */
[----:B------:R-:W5:Y:S01]  /*8a00*/  MUFU.TANH R172, R172 ;  /* 0x000000ac00ac7308 */ /* 0x000f620000002400 */
[----:B------:R-:W-:Y:S02]  /*8a10*/  FSEL R163, R163, -INF , P2 ;  /* 0xff800000a3a37808 */ /* 0x000fe40001000000 */
[----:B------:R-:W-:Y:S02]  /*8a20*/  FMNMX.FTZ R154, R164, R155, !PT ;  /* 0x0000009ba49a7209 */ /* 0x000fe40007810000 */
[----:B------:R-:W-:-:S02]  /*8a30*/  ISETP.GT.AND P2, PT, R159, 0x21, PT ;  /* 0x000000219f00780c */ /* 0x000fc40003f44270 */
[----:B------:R-:W-:Y:S01]  /*8a40*/  FSEL R161, R161, -INF , P1 ;  /* 0xff800000a1a17808 */ /* 0x000fe20000800000 */
[----:B------:R-:W5:Y:S01]  /*8a50*/  MUFU.TANH R173, R173 ;  /* 0x000000ad00ad7308 */ /* 0x000f620000002400 */
[----:B------:R-:W-:Y:S02]  /*8a60*/  FMNMX.FTZ R156, R163, R154, !PT ;  /* 0x0000009aa39c7209 */ /* 0x000fe40007810000 */
[----:B------:R-:W-:Y:S02]  /*8a70*/  ISETP.GT.AND P3, PT, R159, 0x28, PT ;  /* 0x000000289f00780c */ /* 0x000fe40003f64270 */
[----:B0-----:R-:W-:Y:S02]  /*8a80*/  FSEL R154, R157, -INF , P2 ;  /* 0xff8000009d9a7808 */ /* 0x001fe40001000000 */
[----:B------:R-:W-:Y:S02]  /*8a90*/  FMNMX.FTZ R157, R161, R156, !PT ;  /* 0x0000009ca19d7209 */ /* 0x000fe40007810000 */
[----:B--2---:R-:W-:-:S02]  /*8aa0*/  FSEL R155, R160, -INF , P3 ;  /* 0xff800000a09b7808 */ /* 0x004fc40001800000 */
[C---:B------:R-:W-:Y:S02]  /*8ab0*/  ISETP.GT.AND P4, PT, R159.reuse, 0x29, PT ;  /* 0x000000299f00780c */ /* 0x040fe40003f84270 */
[----:B------:R-:W-:Y:S02]  /*8ac0*/  FMNMX.FTZ R160, R154, R157, !PT ;  /* 0x0000009d9aa07209 */ /* 0x000fe40007810000 */
[----:B------:R-:W-:Y:S02]  /*8ad0*/  FSETP.NEU.FTZ.AND P1, PT, R8, -INF , PT ;  /* 0xff8000000800780b */ /* 0x000fe40003f3d000 */
[----:B------:R-:W-:Y:S02]  /*8ae0*/  ISETP.GT.AND P2, PT, R159, 0x30, PT ;  /* 0x000000309f00780c */ /* 0x000fe40003f44270 */
[----:B-1----:R-:W-:Y:S02]  /*8af0*/  FSEL R156, R168, -INF , P4 ;  /* 0xff800000a89c7808 */ /* 0x002fe40002000000 */
[----:B------:R-:W-:-:S02]  /*8b00*/  FMNMX.FTZ R177, R155, R160, !PT ;  /* 0x000000a09bb17209 */ /* 0x000fc40007810000 */
[----:B------:R-:W-:Y:S02]  /*8b10*/  FSEL R181, R181, RZ, P1 ;  /* 0x000000ffb5b57208 */ /* 0x000fe40000800000 */
[----:B------:R-:W-:Y:S02]  /*8b20*/  ISETP.GT.AND P3, PT, R159, 0x31, PT ;  /* 0x000000319f00780c */ /* 0x000fe40003f64270 */
[----:B---3--:R-:W-:Y:S01]  /*8b30*/  FSEL R157, R15, -INF , P2 ;  /* 0xff8000000f9d7808 */ /* 0x008fe20001000000 */
[--C-:B------:R-:W-:Y:S01]  /*8b40*/  FFMA.FTZ R15, R158, UR28, -R181.reuse ;  /* 0x0000001c9e0f7c23 */ /* 0x100fe200080108b5 */
[----:B------:R-:W-:Y:S01]  /*8b50*/  FMNMX.FTZ R160, R156, R177, !PT ;  /* 0x000000b19ca07209 */ /* 0x000fe20007810000 */
[--C-:B------:R-:W-:Y:S01]  /*8b60*/  FFMA.FTZ R12, R12, UR28, -R181.reuse ;  /* 0x0000001c0c0c7c23 */ /* 0x100fe200080108b5 */
[----:B----4-:R-:W-:Y:S01]  /*8b70*/  FSEL R158, R169, -INF , P3 ;  /* 0xff800000a99e7808 */ /* 0x010fe20001800000 */
[--C-:B------:R-:W-:Y:S01]  /*8b80*/  FFMA.FTZ R14, R14, UR28, -R181.reuse ;  /* 0x0000001c0e0e7c23 */ /* 0x100fe200080108b5 */
[----:B------:R-:W-:Y:S01]  /*8b90*/  ISETP.GT.AND P2, PT, R159, 0x38, PT ;  /* 0x000000389f00780c */ /* 0x000fe20003f44270 */
[--C-:B------:R-:W-:Y:S01]  /*8ba0*/  FFMA.FTZ R21, R21, UR28, -R181.reuse ;  /* 0x0000001c15157c23 */ /* 0x100fe200080108b5 */
[----:B------:R-:W-:Y:S01]  /*8bb0*/  FMNMX.FTZ R169, R157, R160, !PT ;  /* 0x000000a09da97209 */ /* 0x000fe20007810000 */
[--C-:B------:R-:W-:Y:S01]  /*8bc0*/  FFMA.FTZ R20, R20, UR28, -R181.reuse ;  /* 0x0000001c14147c23 */ /* 0x100fe200080108b5 */
[----:B------:R-:W-:Y:S01]  /*8bd0*/  ISETP.GT.AND P3, PT, R159, 0x39, PT ;  /* 0x000000399f00780c */ /* 0x000fe20003f64270 */
[--C-:B------:R-:W-:Y:S01]  /*8be0*/  FFMA.FTZ R170, R170, UR28, -R181.reuse ;  /* 0x0000001caaaa7c23 */ /* 0x100fe200080108b5 */
[----:B-----5:R-:W-:Y:S01]  /*8bf0*/  FSEL R159, R172, -INF , P2 ;  /* 0xff800000ac9f7808 */ /* 0x020fe20001000000 */
[----:B------:R-:W-:Y:S01]  /*8c00*/  FFMA.FTZ R162, R162, UR28, -R181 ;  /* 0x0000001ca2a27c23 */ /* 0x000fe200080108b5 */
[----:B------:R-:W-:Y:S01]  /*8c10*/  FMNMX.FTZ R168, R158, R169, !PT ;  /* 0x000000a99ea87209 */ /* 0x000fe20007810000 */
[----:B------:R-:W-:Y:S01]  /*8c20*/  MUFU.EX2 R15, R15 ;  /* 0x0000000f000f7308 */ /* 0x000fe20000000800 */
[----:B------:R-:W-:-:S02]  /*8c30*/  FSEL R160, R173, -INF , P3 ;  /* 0xff800000ada07808 */ /* 0x000fc40001800000 */
[----:B------:R-:W-:Y:S01]  /*8c40*/  FMNMX.FTZ R169, R159, R168, !PT ;  /* 0x000000a89fa97209 */ /* 0x000fe20007810000 */
[--C-:B------:R-:W-:Y:S01]  /*8c50*/  FFMA.FTZ R168, R171, UR28, -R181.reuse ;  /* 0x0000001caba87c23 */ /* 0x100fe200080108b5 */
[--C-:B------:R-:W-:Y:S01]  /*8c60*/  FFMA.FTZ R171, R175, UR28, -R181.reuse ;  /* 0x0000001cafab7c23 */ /* 0x100fe200080108b5 */
[--C-:B------:R-:W-:Y:S01]  /*8c70*/  FFMA.FTZ R175, R167, UR28, -R181.reuse ;  /* 0x0000001ca7af7c23 */ /* 0x100fe200080108b5 */
[----:B------:R-:W-:Y:S01]  /*8c80*/  FMNMX.FTZ R172, R160, R169, !PT ;  /* 0x000000a9a0ac7209 */ /* 0x000fe20007810000 */
[--C-:B------:R-:W-:Y:S01]  /*8c90*/  FFMA.FTZ R169, R178, UR28, -R181.reuse ;  /* 0x0000001cb2a97c23 */ /* 0x100fe200080108b5 */
[----:B------:R-:W-:Y:S03]  /*8ca0*/  MUFU.EX2 R12, R12 ;  /* 0x0000000c000c7308 */ /* 0x000fe60000000800 */
[----:B------:R-:W0:Y:S05]  /*8cb0*/  SHFL.BFLY PT, R173, R172, 0x2, 0x1f ;  /* 0x0c401f00acad7f89 */ /* 0x000e2a00000e0000 */
[----:B------:R-:W-:Y:S08]  /*8cc0*/  MUFU.EX2 R14, R14 ;  /* 0x0000000e000e7308 */ /* 0x000ff00000000800 */
[----:B------:R-:W-:Y:S08]  /*8cd0*/  MUFU.EX2 R21, R21 ;  /* 0x0000001500157308 */ /* 0x000ff00000000800 */
[----:B------:R-:W-:Y:S01]  /*8ce0*/  MUFU.EX2 R20, R20 ;  /* 0x0000001400147308 */ /* 0x000fe20000000800 */
[----:B0-----:R-:W-:Y:S01]  /*8cf0*/  FMNMX.FTZ R176, R172, R173, !PT ;  /* 0x000000adacb07209 */ /* 0x001fe20007810000 */
[--C-:B------:R-:W-:Y:S01]  /*8d00*/  FFMA.FTZ R173, R174, UR28, -R181.reuse ;  /* 0x0000001caead7c23 */ /* 0x100fe200080108b5 */
[--C-:B------:R-:W-:Y:S01]  /*8d10*/  FFMA.FTZ R174, R7, UR28, -R181.reuse ;  /* 0x0000001c07ae7c23 */ /* 0x100fe200080108b5 */
[----:B------:R-:W-:-:S02]  /*8d20*/  FFMA.FTZ R172, R166, UR28, -R181 ;  /* 0x0000001ca6ac7c23 */ /* 0x000fc400080108b5 */
[----:B------:R-:W0:Y:S02]  /*8d30*/  SHFL.BFLY PT, R177, R176, 0x1, 0x1f ;  /* 0x0c201f00b0b17f89 */ /* 0x000e2400000e0000 */
[----:B------:R-:W-:Y:S08]  /*8d40*/  MUFU.EX2 R169, R169 ;  /* 0x000000a900a97308 */ /* 0x000ff00000000800 */
[----:B------:R-:W-:Y:S08]  /*8d50*/  MUFU.EX2 R168, R168 ;  /* 0x000000a800a87308 */ /* 0x000ff00000000800 */
[----:B------:R-:W-:Y:S01]  /*8d60*/  MUFU.EX2 R171, R171 ;  /* 0x000000ab00ab7308 */ /* 0x000fe20000000800 */
[----:B0-----:R-:W-:Y:S01]  /*8d70*/  FMNMX.FTZ R7, R176, R177, !PT ;  /* 0x000000b1b0077209 */ /* 0x001fe20007810000 */
[--C-:B------:R-:W-:Y:S01]  /*8d80*/  FFMA.FTZ R176, R152, UR28, -R181.reuse ;  /* 0x0000001c98b07c23 */ /* 0x100fe200080108b5 */
[----:B------:R-:W-:-:S05]  /*8d90*/  FFMA.FTZ R181, R153, UR28, -R181 ;  /* 0x0000001c99b57c23 */ /* 0x000fca00080108b5 */
[----:B------:R-:W-:Y:S01]  /*8da0*/  MUFU.EX2 R170, R170 ;  /* 0x000000aa00aa7308 */ /* 0x000fe20000000800 */
[C---:B------:R-:W-:Y:S01]  /*8db0*/  FSETP.NEU.FTZ.AND P2, PT, R7.reuse, -INF , PT ;  /* 0xff8000000700780b */ /* 0x040fe20003f5d000 */
[----:B------:R-:W-:-:S03]  /*8dc0*/  FMUL.FTZ R152, R7, UR28 ;  /* 0x0000001c07987c20 */ /* 0x000fc60008410000 */
[----:B------:R-:W-:Y:S02]  /*8dd0*/  FSEL R153, R7, RZ, P2 ;  /* 0x000000ff07997208 */ /* 0x000fe40001000000 */
[----:B------:R-:W-:Y:S01]  /*8de0*/  FSEL R152, R152, RZ, P2 ;  /* 0x000000ff98987208 */ /* 0x000fe20001000000 */
[----:B------:R-:W-:Y:S02]  /*8df0*/  MUFU.EX2 R173, R173 ;  /* 0x000000ad00ad7308 */ /* 0x000fe40000000800 */
[----:B------:R-:W-:Y:S02]  /*8e00*/  FADD.FTZ R153, -R153, R10 ;  /* 0x0000000a99997221 */ /* 0x000fe40000010100 */
[--C-:B------:R-:W-:Y:S01]  /*8e10*/  FFMA.FTZ R218, R154, UR28, -R152.reuse ;  /* 0x0000001c9ada7c23 */ /* 0x100fe20008010898 */
[----:B------:R-:W-:Y:S01]  /*8e20*/  FSEL R154, R8, RZ, P1 ;  /* 0x000000ff089a7208 */ /* 0x000fe20000800000 */
[----:B------:R-:W-:Y:S01]  /*8e30*/  FFMA.FTZ R217, R155, UR28, -R152 ;  /* 0x0000001c9bd97c23 */ /* 0x000fe20008010898 */
[----:B------:R-:W-:-:S02]  /*8e40*/  IMAD.MOV R155, RZ, RZ, -R184 ;  /* 0x000000ffff9b7224 */ /* 0x000fc400078e0ab8 */
[----:B------:R-:W-:Y:S01]  /*8e50*/  FMUL.FTZ R219, R153, UR28 ;  /* 0x0000001c99db7c20 */ /* 0x000fe20008410000 */
[--C-:B------:R-:W-:Y:S01]  /*8e60*/  FFMA.FTZ R220, R156, UR28, -R152.reuse ;  /* 0x0000001c9cdc7c23 */ /* 0x100fe20008010898 */
[----:B------:R-:W-:Y:S01]  /*8e70*/  FADD.FTZ R154, -R154, R11 ;  /* 0x0000000b9a9a7221 */ /* 0x000fe20000010100 */
[----:B------:R-:W-:Y:S01]  /*8e80*/  VIADD R153, R9, 0x38840 ;  /* 0x0003884009997836 */ /* 0x000fe20000000000 */
[----:B------:R-:W-:Y:S01]  /*8e90*/  ISETP.NE.AND P1, PT, R18, R155, PT ;  /* 0x0000009b1200720c */ /* 0x000fe20003f25270 */
[--C-:B------:R-:W-:Y:S01]  /*8ea0*/  FFMA.FTZ R182, R179, UR28, -R152.reuse ;  /* 0x0000001cb3b67c23 */ /* 0x100fe20008010898 */
[----:B------:R-:W-:Y:S01]  /*8eb0*/  FMUL.FTZ R154, R154, UR28 ;  /* 0x0000001c9a9a7c20 */ /* 0x000fe20008410000 */
[----:B------:R-:W0:Y:S01]  /*8ec0*/  MUFU.EX2 R219, R219 ;  /* 0x000000db00db7308 */ /* 0x000e220000000800 */
[----:B------:R-:W-:Y:S01]  /*8ed0*/  PRMT R153, R202, 0x654, R153 ;  /* 0x00000654ca997816 */ /* 0x000fe20000000099 */
[--C-:B------:R-:W-:Y:S01]  /*8ee0*/  FFMA.FTZ R178, R180, UR28, -R152.reuse ;  /* 0x0000001cb4b27c23 */ /* 0x100fe20008010898 */
[--C-:B------:R-:W-:Y:S01]  /*8ef0*/  FFMA.FTZ R179, R213, UR28, -R152.reuse ;  /* 0x0000001cd5b37c23 */ /* 0x100fe20008010898 */
[--C-:B------:R-:W-:Y:S01]  /*8f00*/  FFMA.FTZ R180, R214, UR28, -R152.reuse ;  /* 0x0000001cd6b47c23 */ /* 0x100fe20008010898 */
[--C-:B------:R-:W-:Y:S01]  /*8f10*/  FFMA.FTZ R183, R183, UR28, -R152.reuse ;  /* 0x0000001cb7b77c23 */ /* 0x100fe20008010898 */
[--C-:B------:R-:W-:Y:S01]  /*8f20*/  FFMA.FTZ R214, R165, UR28, -R152.reuse ;  /* 0x0000001ca5d67c23 */ /* 0x100fe20008010898 */
[--C-:B------:R-:W-:Y:S01]  /*8f30*/  FFMA.FTZ R213, R164, UR28, -R152.reuse ;  /* 0x0000001ca4d57c23 */ /* 0x100fe20008010898 */
[----:B------:R-:W1:Y:S01]  /*8f40*/  MUFU.EX2 R10, R154 ;  /* 0x0000009a000a7308 */ /* 0x000e620000000800 */
[----:B------:R-:W-:Y:S01]  /*8f50*/  FFMA.FTZ R216, R163, UR28, -R152 ;  /* 0x0000001ca3d87c23 */ /* 0x000fe20008010898 */
[----:B------:R-:W-:-:S02]  /*8f60*/  @!P1 IMAD R156, R13, 0x40, R22 ;  /* 0x000000400d9c9824 */ /* 0x000fc400078e0216 */
[--C-:B------:R-:W-:Y:S01]  /*8f70*/  FFMA.FTZ R215, R161, UR28, -R152.reuse ;  /* 0x0000001ca1d77c23 */ /* 0x100fe20008010898 */
[----:B------:R2:W-:Y:S01]  /*8f80*/  SYNCS.ARRIVE.TRANS64.RED.A1T0 RZ, [R153+URZ], RZ ;  /* 0x000000ff99ff79a7 */ /* 0x0005e2000810043f */
[--C-:B------:R-:W-:Y:S01]  /*8f90*/  FFMA.FTZ R222, R158, UR28, -R152.reuse ;  /* 0x0000001c9ede7c23 */ /* 0x100fe20008010898 */
[----:B------:R-:W-:Y:S02]  /*8fa0*/  @!P1 IMAD R156, R156, 0x4, R17 ;  /* 0x000000049c9c9824 */ /* 0x000fe400078e0211 */
[--C-:B------:R-:W-:Y:S01]  /*8fb0*/  FFMA.FTZ R13, R159, UR28, -R152.reuse ;  /* 0x0000001c9f0d7c23 */ /* 0x100fe20008010898 */
[--C-:B------:R-:W-:Y:S01]  /*8fc0*/  FFMA.FTZ R224, R160, UR28, -R152.reuse ;  /* 0x0000001ca0e07c23 */ /* 0x100fe20008010898 */
[----:B------:R-:W-:Y:S01]  /*8fd0*/  FFMA.FTZ R157, R157, UR28, -R152 ;  /* 0x0000001c9d9d7c23 */ /* 0x000fe20008010898 */
[----:B------:R-:W-:Y:S01]  /*8fe0*/  MUFU.EX2 R182, R182 ;  /* 0x000000b600b67308 */ /* 0x000fe20000000800 */
[----:B0-----:R-:W-:Y:S01]  /*8ff0*/  @!P1 STS [R156+0x38400], R219 ;  /* 0x038400db9c009388 */ /* 0x001fe20000000800 */
[----:B--2---:R-:W-:Y:S01]  /*9000*/  F2FP.F16.F32.PACK_AB R153, R12, R15 ;  /* 0x0000000f0c99723e */ /* 0x004fe200000000ff */
[-C--:B------:R-:W-:Y:S01]  /*9010*/  FMUL.FTZ R24, R24, R219.reuse ;  /* 0x000000db18187220 */ /* 0x080fe20000410000 */
[----:B------:R-:W-:Y:S01]  /*9020*/  F2FP.F16.F32.PACK_AB R155, R21, R14 ;  /* 0x0000000e159b723e */ /* 0x000fe200000000ff */
[-C--:B------:R-:W-:Y:S01]  /*9030*/  FMUL.FTZ R25, R25, R219.reuse ;  /* 0x000000db19197220 */ /* 0x080fe20000410000 */
[----:B------:R-:W-:Y:S01]  /*9040*/  F2FP.F16.F32.PACK_AB R159, R171, R168 ;  /* 0x000000a8ab9f723e */ /* 0x000fe200000000ff */
[----:B-1----:R0:W-:Y:S01]  /*9050*/  @!P1 STS [R156+0x38420], R10 ;  /* 0x0384200a9c009388 */ /* 0x0021e20000000800 */
[----:B------:R-:W1:Y:S01]  /*9060*/  MUFU.EX2 R178, R178 ;  /* 0x000000b200b27308 */ /* 0x000e620000000800 */
        /* <DEDUP_REMOVED lines=31> */
[----:B------:R-:W0:Y:S01]  /*9260*/  MUFU.EX2 R214, R214 ;  /* 0x000000d600d67308 */ /* 0x000e220000000800 */
[----:B--2---:R-:W-:Y:S01]  /*9270*/  F2FP.F16.F32.PACK_AB R154, R180, R179 ;  /* 0x000000b3b49a723e */ /* 0x004fe200000000ff */
        /* <DEDUP_REMOVED lines=120> */
[-C--:B------:R-:W-:Y:S01]  /*9a00*/  FMUL.FTZ R150, R150, R10.reuse ;  /* 0x0000000a96967220 */ /* 0x080fe20000410000 */
[----:B------:R-:W-:Y:S01]  /*9a10*/  FMUL.FTZ R151, R151, R10 ;  /* 0x0000000a97977220 */ /* 0x000fe20000410000 */
[----:B-1----:R-:W-:Y:S01]  /*9a20*/  F2FP.F16.F32.PACK_AB R165, R177, R174 ;  /* 0x000000aeb1a5723e */ /* 0x002fe200000000ff */
[----:B------:R1:W-:Y:S01]  /*9a30*/  STSM.16.M88.4 [R185+0x36400], R152 ;  /* 0x03640098b9007844 */ /* 0x0003e20000000200 */
[----:B0-----:R-:W-:Y:S01]  /*9a40*/  F2FP.F16.F32.PACK_AB R167, R181, R176 ;  /* 0x000000b0b5a7723e */ /* 0x001fe200000000ff */
[----:B------:R-:W-:Y:S01]  /*9a50*/  FFMA.FTZ R15, R10, R6, R15 ;  /* 0x000000060a0f7223 */ /* 0x000fe2000001000f */
[----:B------:R-:W0:Y:S01]  /*9a60*/  MUFU.EX2 R224, R224 ;  /* 0x000000e000e07308 */ /* 0x000e220000000800 */
[----:B---3--:R-:W-:Y:S01]  /*9a70*/  F2FP.F16.F32.PACK_AB R164, R222, R11 ;  /* 0x0000000bdea4723e */ /* 0x008fe200000000ff */
[----:B------:R1:W-:Y:S01]  /*9a80*/  STSM.16.M88.4 [R188], R156 ;  /* 0x0000009cbc007844 */ /* 0x0003e20000000200 */
[----:B------:R-:W-:Y:S01]  /*9a90*/  FFMA.FTZ R5, R219, R5, R182 ;  /* 0x00000005db057223 */ /* 0x000fe200000100b6 */
        /* <DEDUP_REMOVED lines=19> */
[----:B------:R-:W-:Y:S02]  /*9bd0*/  VIADD R223, R221, 0x100 ;  /* 0x00000100dddf7836 */ /* 0x000fe40000000000 */
        /* <DEDUP_REMOVED lines=45> */
.L_x_5144:
[----:B------:R-:W-:Y:S01]  /*9eb0*/  UISETP.GT.AND UP0, UPT, UR31, UR30, UPT ;  /* 0x0000001e1f00728c */ /* 0x000fe2000bf04270 */
[----:B------:R-:W-:Y:S01]  /*9ec0*/  VIADD R9, R9, 0x38860 ;  /* 0x0003886009097836 */ /* 0x000fe20000000000 */
[----:B------:R-:W-:Y:S01]  /*9ed0*/  UIADD3 UR31, UR31, -0x1, URZ ;  /* 0xffffffff1f1f7890 */ /* 0x000fe2000fffe03f */
[----:B------:R-:W-:Y:S02]  /*9ee0*/  IMAD.MOV.U32 R11, RZ, RZ, R8 ;  /* 0x000000ffff0b7224 */ /* 0x000fe400078e0008 */
[----:B------:R-:W-:Y:S01]  /*9ef0*/  IMAD.MOV.U32 R10, RZ, RZ, R7 ;  /* 0x000000ffff0a7224 */ /* 0x000fe200078e0007 */
[----:B------:R-:W-:Y:S01]  /*9f00*/  PLOP3.LUT P1, PT, PT, PT, UP0, 0x80, 0x0 ;  /* 0x000000000000781c */ /* 0x000fe20003f2f008 */
[----:B------:R-:W-:Y:S01]  /*9f10*/  IMAD.MOV.U32 R13, RZ, RZ, R2 ;  /* 0x000000ffff0d7224 */ /* 0x000fe200078e0002 */
[----:B------:R-:W-:-:S04]  /*9f20*/  PRMT R9, R202, 0x654, R9 ;  /* 0x00000654ca097816 */ /* 0x000fc80000000009 */
[----:B------:R0:W-:Y:S07]  /*9f30*/  SYNCS.ARRIVE.TRANS64.RED.A1T0 RZ, [R9+URZ], RZ ;  /* 0x000000ff09ff79a7 */ /* 0x0001ee000810043f */
[----:B------:R-:W-:Y:S05]  /*9f40*/  @P1 BRA `(.L_x_5145) ;  /* 0xffffffc800741947 */ /* 0x000fea000383ffff */
.L_x_5134:
[----:B------:R-:W-:-:S13]  /*9f50*/  ISETP.LE.AND P1, PT, RZ, UR31, PT ;  /* 0x0000001fff007c0c */ /* 0x000fda000bf23270 */
[----:B------:R-:W-:Y:S05]  /*9f60*/  @!P1 BRA `(.L_x_5146) ;  /* 0x0000003000509947 */ /* 0x000fea0003800000 */
[----:B------:R-:W-:Y:S01]  /*9f70*/  IMAD.MOV.U32 R13, RZ, RZ, R8 ;  /* 0x000000ffff0d7224 */ /* 0x000fe200078e0008 */
[----:B------:R-:W-:Y:S01]  /*9f80*/  MOV R11, R2 ;  /* 0x00000002000b7202 */ /* 0x000fe20000000f00 */
[----:B------:R-:W-:Y:S01]  /*9f90*/  IMAD.MOV.U32 R14, RZ, RZ, R7 ;  /* 0x000000ffff0e7224 */ /* 0x000fe200078e0007 */
[----:B------:R-:W-:Y:S01]  /*9fa0*/  ULDC UR29, c[0x0][0xad0] ;  /* 0x0002b400001d7ab9 */ /* 0x000fe20000000800 */
[----:B------:R-:W-:-:S05]  /*9fb0*/  ULDC UR28, c[0x0][0xa80] ;  /* 0x0002a000001c7ab9 */ /* 0x000fca0000000800 */
.L_x_5157:
[----:B------:R-:W-:-:S05]  /*9fc0*/  VIADD R2, R11, 0x1 ;  /* 0x000000010b027836 */ /* 0x000fca0000000000 */
[----:B------:R-:W-:-:S04]  /*9fd0*/  ISETP.NE.AND P1, PT, R2, 0x2, PT ;  /* 0x000000020200780c */ /* 0x000fc80003f25270 */
[----:B------:R-:W-:Y:S02]  /*9fe0*/  SEL R7, RZ, 0x1, P1 ;  /* 0x00000001ff077807 */ /* 0x000fe40000800000 */
[----:B------:R-:W-:Y:S02]  /*9ff0*/  SEL R2, R2, RZ, P1 ;  /* 0x000000ff02027207 */ /* 0x000fe40000800000 */
[----:B------:R-:W-:Y:S01]  /*a000*/  LOP3.LUT R16, R16, R7, RZ, 0x3c, !PT ;  /* 0x0000000710107212 */ /* 0x000fe200078e3cff */
[----:B-1----:R-:W-:Y:S06]  /*a010*/  @!P0 BRA `(.L_x_5147) ;  /* 0x0000000000048947 */ /* 0x002fec0003800000 */
[----:B------:R-:W-:Y:S01]  /*a020*/  BPT.TRAP 0x1 ;  /* 0x000000040000795c */ /* 0x000fe20000300000 */
.L_x_5147:
[----:B0-----:R-:W-:Y:S01]  /*a030*/  IMAD R9, R2, 0x8, R17 ;  /* 0x0000000802097824 */ /* 0x001fe200078e0211 */
[----:B------:R-:W-:-:S04]  /*a040*/  SHF.L.U32 R8, R16, 0x1f, RZ ;  /* 0x0000001f10087819 */ /* 0x000fc800000006ff */
[----:B------:R0:W1:Y:S01]  /*a050*/  SYNCS.PHASECHK.TRANS64.TRYWAIT P1, [R9+URZ+0x38830], R8 ;  /* 0x03883008090075a7 */ /* 0x000062000802017f */
[----:B------:R-:W-:Y:S05]  /*a060*/  @!P0 BRA `(.L_x_5148) ;  /* 0x0000000000048947 */ /* 0x000fea0003800000 */
[----:B------:R-:W-:Y:S01]  /*a070*/  BPT.TRAP 0x1 ;  /* 0x000000040000795c */ /* 0x000fe20000300000 */
.L_x_5148:
[----:B------:R-:W-:Y:S01]  /*a080*/  IMAD R7, R2, 0x200, R0 ;  /* 0x0000020002077824 */ /* 0x000fe200078e0200 */
[----:B-1----:R-:W-:Y:S06]  /*a090*/  @P1 BRA `(.L_x_5149) ;  /* 0x0000000000081947 */ /* 0x002fec0003800000 */
[----:B------:R-:W1:Y:S02]  /*a0a0*/  SYNCS.PHASECHK.TRANS64.TRYWAIT P1, [R9+URZ+0x38830], R8 ;  /* 0x03883008090075a7 */ /* 0x000e64000802017f */
[----:B-1----:R-:W-:Y:S05]  /*a0b0*/  @!P1 BRA `(.L_x_5150) ;  /* 0x000000d000e49947 */ /* 0x002fea0003800000 */
.L_x_5149:
        /* <DEDUP_REMOVED lines=22> */
.L_x_5151:
[----:B------:R2:W3:Y:S01]  /*a220*/  SYNCS.PHASECHK.TRANS64.TRYWAIT P1, [R9+URZ+0x38850], R8 ;  /* 0x03885008090075a7 */ /* 0x0004e2000802017f */
[----:B------:R-:W-:Y:S05]  /*a230*/  @!P0 BRA `(.L_x_5152) ;  /* 0x0000000000048947 */ /* 0x000fea0003800000 */
[----:B------:R-:W-:Y:S01]  /*a240*/  BPT.TRAP 0x1 ;  /* 0x000000040000795c */ /* 0x000fe20000300000 */
.L_x_5152:
[----:B------:R-:W-:Y:S01]  /*a250*/  IMAD R7, R2, 0x1000, R4 ;  /* 0x0000100002077824 */ /* 0x000fe200078e0204 */
[----:B---3--:R-:W-:Y:S06]  /*a260*/  @P1 BRA `(.L_x_5153) ;  /* 0x0000000000081947 */ /* 0x008fec0003800000 */
[----:B------:R-:W3:Y:S02]  /*a270*/  SYNCS.PHASECHK.TRANS64.TRYWAIT P1, [R9+URZ+0x38850], R8 ;  /* 0x03885008090075a7 */ /* 0x000ee4000802017f */
[----:B---3--:R-:W-:Y:S05]  /*a280*/  @!P1 BRA `(.L_x_5154) ;  /* 0x000000d000849947 */ /* 0x008fea0003800000 */
.L_x_5153:
        /* <DEDUP_REMOVED lines=326> */
.L_x_5155:
        /* <DEDUP_REMOVED lines=40> */
[----:B------:R-:W-:-:S06]  /*b970*/  UMOV UR7, 0x40000040 ;  /* 0x4000004000077882 */ /* 0x000fcc0000000000 */
        /* <DEDUP_REMOVED lines=69> */
[----:B--2---:R-:W-:Y:S01]  /*bdd0*/  FMNMX.FTZ R8, R186, R169, !PT ;  /* 0x000000a9ba087209 */ /* 0x004fe20007810000 */
[----:B------:R-:W-:-:S06]  /*bde0*/  FFMA.FTZ R169, R152, UR28, -R217 ;  /* 0x0000001c98a97c23 */ /* 0x000fcc00080108d9 */
[----:B------:R-:W2:Y:S01]  /*bdf0*/  MUFU.TANH R215, R215 ;  /* 0x000000d700d77308 */ /* 0x000ea20000002400 */
[----:B0-----:R-:W-:-:S07]  /*be00*/  FMNMX.FTZ R8, R187, R8, !PT ;  /* 0x00000008bb087209 */ /* 0x001fce0007810000 */
[----:B------:R-:W0:Y:S01]  /*be10*/  MUFU.TANH R216, R216 ;  /* 0x000000d800d87308 */ /* 0x000e220000002400 */
[----:B-1----:R-:W-:-:S07]  /*be20*/  FMNMX.FTZ R8, R213, R8, !PT ;  /* 0x00000008d5087209 */ /* 0x002fce0007810000 */
[----:B------:R1:W3:Y:S01]  /*be30*/  MUFU.EX2 R14, R170 ;  /* 0x000000aa000e7308 */ /* 0x0002e20000000800 */
[----:B--2---:R-:W-:-:S07]  /*be40*/  FMNMX.FTZ R171, R215, R8, !PT ;  /* 0x00000008d7ab7209 */ /* 0x004fce0007810000 */
[----:B------:R-:W-:Y:S01]  /*be50*/  MUFU.EX2 R21, R21 ;  /* 0x0000001500157308 */ /* 0x000fe20000000800 */
[----:B0-----:R-:W-:Y:S01]  /*be60*/  FMNMX.FTZ R8, R216, R171, !PT ;  /* 0x000000abd8087209 */ /* 0x001fe20007810000 */
[--C-:B-1----:R-:W-:Y:S01]  /*be70*/  FFMA.FTZ R170, R153, UR28, -R217.reuse ;  /* 0x0000001c99aa7c23 */ /* 0x102fe200080108d9 */
[----:B------:R-:W-:Y:S01]  /*be80*/  FFMA.FTZ R171, R155, UR28, -R217 ;  /* 0x0000001c9bab7c23 */ /* 0x000fe200080108d9 */
[----:B------:R-:W-:Y:S02]  /*be90*/  IMAD.MOV R155, RZ, RZ, -R184 ;  /* 0x000000ffff9b7224 */ /* 0x000fe400078e0ab8 */
[----:B------:R-:W0:Y:S02]  /*bea0*/  SHFL.BFLY PT, R153, R8, 0x2, 0x1f ;  /* 0x0c401f0008997f89 */ /* 0x000e2400000e0000 */
[----:B------:R-:W-:Y:S01]  /*beb0*/  MUFU.EX2 R168, R168 ;  /* 0x000000a800a87308 */ /* 0x000fe20000000800 */
[----:B------:R-:W-:Y:S01]  /*bec0*/  ISETP.NE.AND P1, PT, R18, R155, PT ;  /* 0x0000009b1200720c */ /* 0x000fe20003f25270 */
[----:B------:R-:W-:-:S02]  /*bed0*/  VIADD R155, R9, 0x38840 ;  /* 0x00038840099b7836 */ /* 0x000fc40000000000 */
[-C--:B---3--:R-:W-:Y:S01]  /*bee0*/  FMUL.FTZ R24, R24, R14.reuse ;  /* 0x0000000e18187220 */ /* 0x088fe20000410000 */
[-C--:B------:R-:W-:Y:S01]  /*bef0*/  FMUL.FTZ R25, R25, R14.reuse ;  /* 0x0000000e19197220 */ /* 0x080fe20000410000 */
[-C--:B------:R-:W-:Y:S01]  /*bf00*/  FMUL.FTZ R28, R28, R14.reuse ;  /* 0x0000000e1c1c7220 */ /* 0x080fe20000410000 */
[-C--:B------:R-:W-:Y:S01]  /*bf10*/  FMUL.FTZ R29, R29, R14.reuse ;  /* 0x0000000e1d1d7220 */ /* 0x080fe20000410000 */
[----:B------:R-:W-:Y:S01]  /*bf20*/  PRMT R155, R202, 0x654, R155 ;  /* 0x00000654ca9b7816 */ /* 0x000fe2000000009b */
[----:B------:R-:W-:Y:S01]  /*bf30*/  MUFU.EX2 R169, R169 ;  /* 0x000000a900a97308 */ /* 0x000fe20000000800 */
[-C--:B------:R-:W-:Y:S01]  /*bf40*/  FMUL.FTZ R32, R32, R14.reuse ;  /* 0x0000000e20207220 */ /* 0x080fe20000410000 */
[-C--:B------:R-:W-:Y:S01]  /*bf50*/  FMUL.FTZ R33, R33, R14.reuse ;  /* 0x0000000e21217220 */ /* 0x080fe20000410000 */
[----:B------:R1:W-:Y:S01]  /*bf60*/  SYNCS.ARRIVE.TRANS64.RED.A1T0 RZ, [R155+URZ], RZ ;  /* 0x000000ff9bff79a7 */ /* 0x0003e2000810043f */
[-C--:B------:R-:W-:Y:S01]  /*bf70*/  FMUL.FTZ R36, R36, R14.reuse ;  /* 0x0000000e24247220 */ /* 0x080fe20000410000 */
[----:B------:R-:W-:Y:S01]  /*bf80*/  FMUL.FTZ R37, R37, R14 ;  /* 0x0000000e25257220 */ /* 0x000fe20000410000 */
[----:B------:R-:W-:-:S02]  /*bf90*/  @!P1 IMAD R152, R11, 0x40, R22 ;  /* 0x000000400b989824 */ /* 0x000fc400078e0216 */
[-C--:B------:R-:W-:Y:S01]  /*bfa0*/  FMUL.FTZ R40, R40, R14.reuse ;  /* 0x0000000e28287220 */ /* 0x080fe20000410000 */
[----:B------:R-:W2:Y:S01]  /*bfb0*/  MUFU.EX2 R170, R170 ;  /* 0x000000aa00aa7308 */ /* 0x000ea20000000800 */
[-C--:B------:R-:W-:Y:S01]  /*bfc0*/  FMUL.FTZ R41, R41, R14.reuse ;  /* 0x0000000e29297220 */ /* 0x080fe20000410000 */
[----:B------:R-:W-:Y:S02]  /*bfd0*/  @!P1 IMAD R152, R152, 0x4, R17 ;  /* 0x0000000498989824 */ /* 0x000fe400078e0211 */
[-C--:B------:R-:W-:Y:S01]  /*bfe0*/  FMUL.FTZ R44, R44, R14.reuse ;  /* 0x0000000e2c2c7220 */ /* 0x080fe20000410000 */
[-C--:B------:R-:W-:Y:S01]  /*bff0*/  FMUL.FTZ R45, R45, R14.reuse ;  /* 0x0000000e2d2d7220 */ /* 0x080fe20000410000 */
[-C--:B------:R-:W-:Y:S01]  /*c000*/  FMUL.FTZ R48, R48, R14.reuse ;  /* 0x0000000e30307220 */ /* 0x080fe20000410000 */
[----:B0-----:R-:W-:Y:S01]  /*c010*/  FMNMX.FTZ R153, R8, R153, !PT ;  /* 0x0000009908997209 */ /* 0x001fe20007810000 */
[----:B------:R-:W-:Y:S01]  /*c020*/  @!P1 STS [R152+0x38400], R14 ;  /* 0x0384000e98009388 */ /* 0x000fe20000000800 */
        /* <DEDUP_REMOVED lines=25> */
[----:B---3--:R-:W-:Y:S01]  /*c1c0*/  F2FP.F16.F32.PACK_AB R156, R174, R171 ;  /* 0x000000abae9c723e */ /* 0x008fe200000000ff */
        /* <DEDUP_REMOVED lines=36> */
[----:B------:R-:W2:Y:S01]  /*c410*/  MUFU.EX2 R217, R217 ;  /* 0x000000d900d97308 */ /* 0x000ea20000000800 */
        /* <DEDUP_REMOVED lines=106> */
[----:B------:R-:W-:Y:S01]  /*cac0*/  FMUL.FTZ R149, R149, R14 ;  /* 0x0000000e95957220 */ /* 0x000fe20000410000 */
[-C--:B------:R-:W-:Y:S01]  /*cad0*/  FMUL.FTZ R150, R150, R13.reuse ;  /* 0x0000000d96967220 */ /* 0x080fe20000410000 */
[----:B------:R-:W-:Y:S01]  /*cae0*/  FMUL.FTZ R151, R151, R13 ;  /* 0x0000000d97977220 */ /* 0x000fe20000410000 */
[----:B------:R0:W-:Y:S01]  /*caf0*/  STSM.16.M88.4 [R185+0x36400], R152 ;  /* 0x03640098b9007844 */ /* 0x0001e20000000200 */
[----:B------:R-:W-:Y:S01]  /*cb00*/  VIADD R215, R187, 0x80 ;  /* 0x00000080bbd77836 */ /* 0x000fe20000000000 */
[----:B------:R-:W-:Y:S01]  /*cb10*/  MUFU.EX2 R183, R183 ;  /* 0x000000b700b77308 */ /* 0x000fe20000000800 */
[----:B------:R-:W-:Y:S01]  /*cb20*/  FFMA.FTZ R5, R14, R5, R21 ;  /* 0x000000050e057223 */ /* 0x000fe20000010015 */
[----:B------:R0:W-:Y:S01]  /*cb30*/  STSM.16.M88.4 [R188], R156 ;  /* 0x0000009cbc007844 */ /* 0x0001e20000000200 */
[----:B------:R-:W-:-:S02]  /*cb40*/  FFMA.FTZ R6, R13, R6, R10 ;  /* 0x000000060d067223 */ /* 0x000fc4000001000a */
[----:B------:R-:W-:Y:S02]  /*cb50*/  FADD.FTZ R168, R168, R5 ;  /* 0x00000005a8a87221 */ /* 0x000fe40000010000 */
[----:B------:R-:W-:Y:S01]  /*cb60*/  FADD.FTZ R217, R217, R6 ;  /* 0x00000006d9d97221 */ /* 0x000fe20000010000 */
[----:B------:R-:W2:Y:S01]  /*cb70*/  MUFU.EX2 R214, R214 ;  /* 0x000000d600d67308 */ /* 0x000ea20000000800 */
[----:B-1----:R-:W-:Y:S01]  /*cb80*/  F2FP.F16.F32.PACK_AB R163, R181, R180 ;  /* 0x000000b4b5a3723e */ /* 0x002fe200000000ff */
        /* <DEDUP_REMOVED lines=9> */
[----:B------:R-:W1:Y:S01]  /*cc20*/  MUFU.EX2 R173, R173 ;  /* 0x000000ad00ad7308 */ /* 0x000e620000000800 */
        /* <DEDUP_REMOVED lines=11> */
[----:B-1----:R-:W-:Y:S01]  /*cce0*/  F2FP.F16.F32.PACK_AB R166, R173, R172 ;  /* 0x000000acada6723e */ /* 0x002fe200000000ff */
[----:B------:R-:W-:Y:S01]  /*ccf0*/  FADD.FTZ R223, R223, R176 ;  /* 0x000000b0dfdf7221 */ /* 0x000fe20000010000 */
[----:B------:R-:W-:-:S03]  /*cd00*/  FADD.FTZ R179, R179, R182 ;  /* 0x000000b6b3b37221 */ /* 0x000fc60000010000 */
[----:B------:R-:W-:Y:S01]  /*cd10*/  FADD.FTZ R180, R180, R223 ;  /* 0x000000dfb4b47221 */ /* 0x000fe20000010000 */
[----:B------:R-:W-:Y:S01]  /*cd20*/  FADD.FTZ R204, R204, R179 ;  /* 0x000000b3cccc7221 */ /* 0x000fe20000010000 */
[----:B------:R-:W-:Y:S02]  /*cd30*/  MUFU.EX2 R11, R11 ;  /* 0x0000000b000b7308 */ /* 0x000fe40000000800 */
[----:B------:R-:W-:Y:S01]  /*cd40*/  FADD.FTZ R181, R181, R180 ;  /* 0x000000b4b5b57221 */ /* 0x000fe20000010000 */
[----:B------:R-:W-:-:S04]  /*cd50*/  FADD.FTZ R183, R183, R204 ;  /* 0x000000ccb7b77221 */ /* 0x000fc80000010000 */
[----:B------:R-:W-:Y:S01]  /*cd60*/  FADD.FTZ R183, R214, R183 ;  /* 0x000000b7d6b77221 */ /* 0x000fe20000010000 */
[----:B------:R-:W1:Y:S01]  /*cd70*/  MUFU.EX2 R216, R216 ;  /* 0x000000d800d87308 */ /* 0x000e620000000800 */
[----:B--2---:R-:W-:Y:S01]  /*cd80*/  F2FP.F16.F32.PACK_AB R165, R213, R186 ;  /* 0x000000bad5a5723e */ /* 0x004fe200000000ff */
[----:B------:R-:W-:Y:S01]  /*cd90*/  FADD.FTZ R186, R186, R181 ;  /* 0x000000b5baba7221 */ /* 0x000fe20000010000 */
[----:B------:R-:W-:-:S03]  /*cda0*/  FADD.FTZ R172, R172, R183 ;  /* 0x000000b7acac7221 */ /* 0x000fc60000010000 */
[----:B------:R-:W-:Y:S01]  /*cdb0*/  FADD.FTZ R186, R213, R186 ;  /* 0x000000bad5ba7221 */ /* 0x000fe20000010000 */
[----:B------:R-:W-:Y:S01]  /*cdc0*/  FADD.FTZ R5, R173, R172 ;  /* 0x000000acad057221 */ /* 0x000fe20000010000 */
[----:B-1----:R-:W-:Y:S02]  /*cdd0*/  F2FP.F16.F32.PACK_AB R167, R216, R11 ;  /* 0x0000000bd8a7723e */ /* 0x002fe400000000ff */
[----:B------:R-:W-:-:S03]  /*cde0*/  FADD.FTZ R11, R11, R186 ;  /* 0x000000ba0b0b7221 */ /* 0x000fc60000010000 */
        /* <DEDUP_REMOVED lines=35> */
.L_x_5156:
        /* <DEDUP_REMOVED lines=9> */
.L_x_5146:
[----:B------:R-:W2:Y:S01]  /*d0b0*/  SHFL.BFLY PT, R0, R5, 0x2, 0x1f ;  /* 0x0c401f0005007f89 */ /* 0x000ea200000e0000 */
[----:B------:R-:W-:-:S03]  /*d0c0*/  UIADD3 UR36, UR36, 0x1, URZ ;  /* 0x0000000124247890 */ /* 0x000fc6000fffe03f */
[----:B01----:R-:W0:Y:S01]  /*d0d0*/  SHFL.BFLY PT, R9, R6, 0x2, 0x1f ;  /* 0x0c401f0006097f89 */ /* 0x003e2200000e0000 */
[----:B------:R-:W-:Y:S08]  /*d0e0*/  BAR.ARV 0x8, 0x100 ;  /* 0x0204000000007b1d */ /* 0x000ff00000002000 */
[----:B------:R-:W-:Y:S01]  /*d0f0*/  BAR.SYNC.DEFER_BLOCKING 0xf, 0x100 ;  /* 0x03c4000000007b1d */ /* 0x000fe20000010000 */
[----:B--2---:R-:W-:Y:S01]  /*d100*/  FADD.FTZ R4, R0, R5 ;  /* 0x0000000500047221 */ /* 0x004fe20000010000 */
[----:B------:R-:W-:-:S02]  /*d110*/  VIADD R5, R2, 0x1 ;  /* 0x0000000102057836 */ /* 0x000fc40000000000 */
[----:B0-----:R-:W-:Y:S02]  /*d120*/  FADD.FTZ R9, R9, R6 ;  /* 0x0000000609097221 */ /* 0x001fe40000010000 */
[----:B------:R-:W0:Y:S01]  /*d130*/  SHFL.BFLY PT, R3, R4, 0x1, 0x1f ;  /* 0x0c201f0004037f89 */ /* 0x000e2200000e0000 */
[----:B------:R-:W-:-:S03]  /*d140*/  ISETP.NE.AND P1, PT, R5, 0x2, PT ;  /* 0x000000020500780c */ /* 0x000fc60003f25270 */
[----:B------:R-:W1:Y:S01]  /*d150*/  SHFL.BFLY PT, R10, R9, 0x1, 0x1f ;  /* 0x0c201f00090a7f89 */ /* 0x000e6200000e0000 */
[----:B0-----:R-:W-:Y:S01]  /*d160*/  FADD.FTZ R0, R4, R3 ;  /* 0x0000000304007221 */ /* 0x001fe20000010000 */
[----:B------:R-:W-:Y:S02]  /*d170*/  IMAD.MOV R3, RZ, RZ, -R184 ;  /* 0x000000ffff037224 */ /* 0x000fe400078e0ab8 */
[----:B------:R-:W-:Y:S02]  /*d180*/  IMAD.MOV.U32 R4, RZ, RZ, RZ ;  /* 0x000000ffff047224 */ /* 0x000fe400078e00ff */
[----:B-1----:R-:W-:Y:S01]  /*d190*/  FADD.FTZ R6, R9, R10 ;  /* 0x0000000a09067221 */ /* 0x002fe20000010000 */
[----:B------:R-:W-:Y:S02]  /*d1a0*/  FSETP.NE.FTZ.AND P2, PT, R0, RZ, PT ;  /* 0x000000ff0000720b */ /* 0x000fe40003f55000 */
[----:B------:R-:W-:Y:S01]  /*d1b0*/  ISETP.NE.AND P0, PT, R18, R3, PT ;  /* 0x000000031200720c */ /* 0x000fe20003f05270 */
[----:B------:R-:W-:Y:S01]  /*d1c0*/  IMAD.MOV.U32 R3, RZ, RZ, RZ ;  /* 0x000000ffff037224 */ /* 0x000fe200078e00ff */
[----:B------:R-:W-:-:S02]  /*d1d0*/  FSETP.NE.FTZ.AND P3, PT, R6, RZ, PT ;  /* 0x000000ff0600720b */ /* 0x000fc40003f75000 */
[----:B------:R-:W-:-:S04]  /*d1e0*/  SEL R9, RZ, 0x1, P1 ;  /* 0x00000001ff097807 */ /* 0x000fc80000800000 */
[----:B------:R-:W-:Y:S01]  /*d1f0*/  LOP3.LUT R16, R16, R9, RZ, 0x3c, !PT ;  /* 0x0000000910107212 */ /* 0x000fe200078e3cff */
[----:B------:R-:W-:Y:S02]  /*d200*/  IMAD.U32 R9, RZ, RZ, UR28 ;  /* 0x0000001cff097e24 */ /* 0x000fe4000f8e00ff */
[----:B------:R-:W0:Y:S02]  /*d210*/  @P2 MUFU.RCP R3, R0 ;  /* 0x0000000000032308 */ /* 0x000e240000001000 */
[----:B------:R-:W-:-:S04]  /*d220*/  @!P0 IMAD R2, R2, 0x40, R22 ;  /* 0x0000004002028824 */ /* 0x000fc800078e0216 */
[----:B------:R-:W-:Y:S02]  /*d230*/  @!P0 IMAD R2, R2, 0x4, R17 ;  /* 0x0000000402028824 */ /* 0x000fe400078e0211 */
        /* <DEDUP_REMOVED lines=75> */
[-C--:B------:R-:W-:Y:S01]  /*d6f0*/  FMUL.FTZ R19, R91, R4.reuse ;  /* 0x000000045b137220 */ /* 0x080fe20000410000 */
[----:B------:R-:W-:Y:S02]  /*d700*/  IMAD.MOV.U32 R0, RZ, RZ, -0x800000 ;  /* 0xff800000ff007424 */ /* 0x000fe400078e00ff */
[-C--:B------:R-:W-:Y:S01]  /*d710*/  FMUL.FTZ R13, R42, R4.reuse ;  /* 0x000000042a0d7220 */ /* 0x080fe20000410000 */
[-C--:B------:R-:W-:Y:S01]  /*d720*/  FMUL.FTZ R15, R46, R4.reuse ;  /* 0x000000042e0f7220 */ /* 0x080fe20000410000 */
[-C--:B------:R-:W-:Y:S01]  /*d730*/  FMUL.FTZ R25, R50, R4.reuse ;  /* 0x0000000432197220 */ /* 0x080fe20000410000 */
[-C--:B------:R-:W-:Y:S01]  /*d740*/  FMUL.FTZ R33, R58, R4.reuse ;  /* 0x000000043a217220 */ /* 0x080fe20000410000 */
[-C--:B------:R-:W-:Y:S01]  /*d750*/  FMUL.FTZ R29, R66, R4.reuse ;  /* 0x00000004421d7220 */ /* 0x080fe20000410000 */
[-C--:B------:R-:W-:Y:S01]  /*d760*/  FMUL.FTZ R91, R94, R4.reuse ;  /* 0x000000045e5b7220 */ /* 0x080fe20000410000 */
[----:B------:R-:W-:Y:S01]  /*d770*/  @P2 FFMA.FTZ R3, R2, R7, R17 ;  /* 0x0000000702032223 */ /* 0x000fe20000010011 */
        /* <DEDUP_REMOVED lines=61> */
.L_x_5116:
[----:B------:R-:W0:Y:S01]  /*db50*/  S2R R202, SR_CgaCtaId ;  /* 0x0000000000ca7919 */ /* 0x000e220000008800 */
[----:B------:R-:W-:Y:S01]  /*db60*/  MOV R17, 0x400 ;  /* 0x0000040000117802 */ /* 0x000fe20000000f00 */
[----:B------:R-:W-:Y:S01]  /*db70*/  BSSY B0, `(.L_x_5158) ;  /* 0x00002f1000007945 */ /* 0x000fe20003800000 */
[----:B------:R-:W-:Y:S02]  /*db80*/  BAR.SYNC.DEFER_BLOCKING 0x5, 0x180 ;  /* 0x0146000000007b1d */ /* 0x000fe40000010000 */
[----:B0-----:R-:W-:-:S05]  /*db90*/  LEA R17, R202, R17, 0x18 ;  /* 0x00000011ca117211 */ /* 0x001fca00078ec0ff */
[----:B------:R-:W0:Y:S02]  /*dba0*/  LDS.128 R4, [R17+0x388d0] ;  /* 0x0388d00011047984 */ /* 0x000e240000000c00 */
[----:B0-----:R-:W-:Y:S02]  /*dbb0*/  R2UR UR5, R5 ;  /* 0x00000000050572ca */ /* 0x001fe400000e0000 */
[----:B------:R-:W-:Y:S01]  /*dbc0*/  R2UR UR6, R6 ;  /* 0x00000000060672ca */ /* 0x000fe200000e0000 */
[----:B------:R-:W-:Y:S06]  /*dbd0*/  BAR.ARV 0x4, 0x180 ;  /* 0x0106000000007b1d */ /* 0x000fec0000002000 */
[----:B------:R-:W-:Y:S08]  /*dbe0*/  @P0 BRA `(.L_x_5159) ;  /* 0x0000002000240947 */ /* 0x000ff00003800000 */
[----:B------:R-:W0:Y:S01]  /*dbf0*/  S2R R6, SR_SWINHI ;  /* 0x0000000000067919 */ /* 0x000e220000002f00 */
[----:B------:R-:W-:Y:S01]  /*dc00*/  F2FP.F16.F32.PACK_AB R9, R27, R9 ;  /* 0x000000091b09723e */ /* 0x000fe200000000ff */
[----:B------:R-:W-:Y:S01]  /*dc10*/  USHF.L.U32 UR10, UR40, 0x2, URZ ;  /* 0x00000002280a7899 */ /* 0x000fe2000800063f */
[----:B------:R-:W-:Y:S01]  /*dc20*/  F2FP.F16.F32.PACK_AB R10, R10, R174 ;  /* 0x000000ae0a0a723e */ /* 0x000fe200000000ff */
[----:B------:R-:W-:Y:S01]  /*dc30*/  BAR.SYNC.DEFER_BLOCKING 0x1, 0x100 ;  /* 0x0044000000007b1d */ /* 0x000fe20000010000 */
[----:B------:R-:W-:Y:S01]  /*dc40*/  F2FP.F16.F32.PACK_AB R11, R31, R11 ;  /* 0x0000000b1f0b723e */ /* 0x000fe200000000ff */
[----:B------:R-:W-:Y:S01]  /*dc50*/  USHF.L.U64.HI UR11, UR40, 0x2, UR39 ;  /* 0x00000002280b7899 */ /* 0x000fe20008010227 */
[----:B------:R-:W-:Y:S02]  /*dc60*/  F2FP.F16.F32.PACK_AB R12, R12, R170 ;  /* 0x000000aa0c0c723e */ /* 0x000fe400000000ff */
[----:B------:R-:W-:Y:S01]  /*dc70*/  F2FP.F16.F32.PACK_AB R13, R43, R13 ;  /* 0x0000000d2b0d723e */ /* 0x000fe200000000ff */
[----:B------:R-:W-:Y:S01]  /*dc80*/  ULDC.64 UR8, c[0x0][0xd00] ;  /* 0x0003400000087ab9 */ /* 0x000fe20000000a00 */
[----:B------:R-:W-:Y:S01]  /*dc90*/  F2FP.F16.F32.PACK_AB R14, R14, R167 ;  /* 0x000000a70e0e723e */ /* 0x000fe200000000ff */
[----:B------:R-:W-:Y:S01]  /*dca0*/  UISETP.NE.U32.AND UP0, UPT, UR8, URZ, UPT ;  /* 0x0000003f0800728c */ /* 0x000fe2000bf05070 */
[----:B------:R-:W-:Y:S01]  /*dcb0*/  F2FP.F16.F32.PACK_AB R15, R47, R15 ;  /* 0x0000000f2f0f723e */ /* 0x000fe200000000ff */
[----:B------:R-:W-:Y:S01]  /*dcc0*/  UIADD3 UR4, UP1, UR10, UR8, URZ ;  /* 0x000000080a047290 */ /* 0x000fe2000ff3e03f */
[----:B------:R-:W-:Y:S01]  /*dcd0*/  F2FP.F16.F32.PACK_AB R24, R24, R166 ;  /* 0x000000a61818723e */ /* 0x000fe200000000ff */
[----:B------:R-:W-:Y:S01]  /*dce0*/  UISETP.NE.AND.EX UP0, UPT, UR9, URZ, UPT, UP0 ;  /* 0x0000003f0900728c */ /* 0x000fe2000bf05300 */
[----:B------:R-:W-:Y:S01]  /*dcf0*/  F2FP.F16.F32.PACK_AB R25, R51, R25 ;  /* 0x000000193319723e */ /* 0x000fe200000000ff */
[----:B------:R-:W-:Y:S01]  /*dd00*/  UIADD3.X UR7, UR11, UR9, URZ, UP1, !UPT ;  /* 0x000000090b077290 */ /* 0x000fe20008ffe43f */
[----:B------:R-:W-:-:S02]  /*dd10*/  F2FP.F16.F32.PACK_AB R32, R32, R164 ;  /* 0x000000a42020723e */ /* 0x000fc400000000ff */
[----:B------:R-:W-:Y:S01]  /*dd20*/  F2FP.F16.F32.PACK_AB R33, R59, R33 ;  /* 0x000000213b21723e */ /* 0x000fe200000000ff */
[----:B------:R-:W-:Y:S01]  /*dd30*/  ULDC.64 UR8, c[0x0][0xd08] ;  /* 0x0003420000087ab9 */ /* 0x000fe20000000a00 */
[----:B------:R-:W-:Y:S02]  /*dd40*/  F2FP.F16.F32.PACK_AB R28, R28, R161 ;  /* 0x000000a11c1c723e */ /* 0x000fe400000000ff */
[----:B------:R-:W-:Y:S02]  /*dd50*/  F2FP.F16.F32.PACK_AB R29, R67, R29 ;  /* 0x0000001d431d723e */ /* 0x000fe400000000ff */
[----:B------:R-:W-:Y:S02]  /*dd60*/  F2FP.F16.F32.PACK_AB R31, R71, R70 ;  /* 0x00000046471f723e */ /* 0x000fe400000000ff */
[----:B------:R-:W-:Y:S02]  /*dd70*/  F2FP.F16.F32.PACK_AB R80, R81, R80 ;  /* 0x000000505150723e */ /* 0x000fe400000000ff */
[----:B------:R-:W-:-:S02]  /*dd80*/  F2FP.F16.F32.PACK_AB R81, R83, R82 ;  /* 0x000000525351723e */ /* 0x000fc400000000ff */
[----:B------:R-:W-:Y:S02]  /*dd90*/  MOV R4, R17 ;  /* 0x0000001100047202 */ /* 0x000fe40000000f00 */
[----:B0-----:R-:W-:Y:S02]  /*dda0*/  MOV R5, R6 ;  /* 0x0000000600057202 */ /* 0x001fe40000000f00 */
[----:B------:R-:W-:Y:S02]  /*ddb0*/  F2FP.F16.F32.PACK_AB R88, R89, R88 ;  /* 0x000000585958723e */ /* 0x000fe400000000ff */
[----:B------:R-:W-:Y:S01]  /*ddc0*/  F2FP.F16.F32.PACK_AB R82, R85, R84 ;  /* 0x000000545552723e */ /* 0x000fe200000000ff */
[----:B------:R-:W-:Y:S01]  /*ddd0*/  IMAD.WIDE R122, R203, 0x2, R4 ;  /* 0x00000002cb7a7825 */ /* 0x000fe200078e0204 */
[----:B------:R-:W-:Y:S02]  /*dde0*/  F2FP.F16.F32.PACK_AB R83, R87, R86 ;  /* 0x000000565753723e */ /* 0x000fe400000000ff */
[----:B------:R-:W-:-:S02]  /*ddf0*/  F2FP.F16.F32.PACK_AB R89, R19, R90 ;  /* 0x0000005a1359723e */ /* 0x000fc400000000ff */
[C---:B------:R-:W-:Y:S02]  /*de00*/  IADD3 R177, P1, R122.reuse, 0x20, RZ ;  /* 0x000000207ab17810 */ /* 0x040fe40007f3e0ff */
[C---:B------:R-:W-:Y:S02]  /*de10*/  IADD3 R52, P6, R122.reuse, 0x2020, RZ ;  /* 0x000020207a347810 */ /* 0x040fe40007fde0ff */
[----:B------:R-:W-:Y:S01]  /*de20*/  LOP3.LUT R36, R177, 0x380, RZ, 0xc0, !PT ;  /* 0x00000380b1247812 */ /* 0x000fe200078ec0ff */
[--C-:B------:R-:W-:Y:S01]  /*de30*/  IMAD.X R37, RZ, RZ, R123.reuse, P1 ;  /* 0x000000ffff257224 */ /* 0x100fe200008e067b */
[----:B------:R-:W-:Y:S01]  /*de40*/  IADD3 R179, P0, R122, 0x40, RZ ;  /* 0x000000407ab37810 */ /* 0x000fe20007f1e0ff */
[--C-:B------:R-:W-:Y:S01]  /*de50*/  IMAD.X R53, RZ, RZ, R123.reuse, P6 ;  /* 0x000000ffff357224 */ /* 0x100fe200030e067b */
[----:B------:R-:W-:Y:S02]  /*de60*/  SHF.R.U64 R36, R36, 0x3, RZ ;  /* 0x0000000324247819 */ /* 0x000fe400000012ff */
[----:B------:R-:W-:Y:S01]  /*de70*/  IADD3 R181, P4, R122, 0x60, RZ ;  /* 0x000000607ab57810 */ /* 0x000fe20007f9e0ff */
[----:B------:R-:W-:Y:S01]  /*de80*/  IMAD.X R41, RZ, RZ, R123, P0 ;  /* 0x000000ffff297224 */ /* 0x000fe200000e067b */
[----:B------:R-:W-:-:S02]  /*de90*/  LOP3.LUT R36, R36, R177, RZ, 0x3c, !PT ;  /* 0x000000b124247212 */ /* 0x000fc400078e3cff */
[----:B------:R-:W-:Y:S01]  /*dea0*/  LOP3.LUT R177, R52, 0x380, RZ, 0xc0, !PT ;  /* 0x0000038034b17812 */ /* 0x000fe200078ec0ff */
[--C-:B------:R-:W-:Y:S01]  /*deb0*/  IMAD.X R45, RZ, RZ, R123.reuse, P4 ;  /* 0x000000ffff2d7224 */ /* 0x100fe200020e067b */
[C---:B------:R-:W-:Y:S02]  /*dec0*/  IADD3 R183, P3, R122.reuse, 0x2000, RZ ;  /* 0x000020007ab77810 */ /* 0x040fe40007f7e0ff */
[----:B------:R-:W-:Y:S02]  /*ded0*/  LOP3.LUT R44, R181, 0x380, RZ, 0xc0, !PT ;  /* 0x00000380b52c7812 */ /* 0x000fe400078ec0ff */
[----:B------:R-:W-:Y:S01]  /*dee0*/  SHF.R.U64 R177, R177, 0x3, RZ ;  /* 0x00000003b1b17819 */ /* 0x000fe200000012ff */
[----:B------:R-:W-:Y:S01]  /*def0*/  IMAD.X R49, RZ, RZ, R123, P3 ;  /* 0x000000ffff317224 */ /* 0x000fe200018e067b */
[----:B------:R-:W-:Y:S02]  /*df00*/  IADD3 R8, P0, R122, 0x4020, RZ ;  /* 0x000040207a087810 */ /* 0x000fe40007f1e0ff */
[----:B------:R-:W-:-:S02]  /*df10*/  LOP3.LUT R40, R179, 0x380, RZ, 0xc0, !PT ;  /* 0x00000380b3287812 */ /* 0x000fc400078ec0ff */
[C---:B------:R-:W-:Y:S01]  /*df20*/  LOP3.LUT R21, R122.reuse, 0x380, RZ, 0xc0, !PT ;  /* 0x000003807a157812 */ /* 0x040fe200078ec0ff */
[--C-:B------:R-:W-:Y:S01]  /*df30*/  IMAD.X R69, RZ, RZ, R123.reuse, P0 ;  /* 0x000000ffff457224 */ /* 0x100fe200000e067b */
[----:B------:R-:W-:Y:S02]  /*df40*/  LOP3.LUT R48, R183, 0x380, RZ, 0xc0, !PT ;  /* 0x00000380b7307812 */ /* 0x000fe400078ec0ff */
[C---:B------:R-:W-:Y:S02]  /*df50*/  IADD3 R56, P5, R122.reuse, 0x2040, RZ ;  /* 0x000020407a387810 */ /* 0x040fe40007fbe0ff */
[C---:B------:R-:W-:Y:S02]  /*df60*/  IADD3 R60, P2, R122.reuse, 0x2060, RZ ;  /* 0x000020607a3c7810 */ /* 0x040fe40007f5e0ff */
[----:B------:R-:W-:Y:S01]  /*df70*/  IADD3 R64, P1, R122, 0x4000, RZ ;  /* 0x000040007a407810 */ /* 0x000fe20007f3e0ff */
[--C-:B------:R-:W-:Y:S01]  /*df80*/  IMAD.X R57, RZ, RZ, R123.reuse, P5 ;  /* 0x000000ffff397224 */ /* 0x100fe200028e067b */
[----:B------:R-:W-:Y:S01]  /*df90*/  SHF.R.U64 R44, R44, 0x3, RZ ;  /* 0x000000032c2c7819 */ /* 0x000fe200000012ff */
[--C-:B------:R-:W-:Y:S01]  /*dfa0*/  IMAD.X R61, RZ, RZ, R123.reuse, P2 ;  /* 0x000000ffff3d7224 */ /* 0x100fe200010e067b */
[----:B------:R-:W-:Y:S01]  /*dfb0*/  LOP3.LUT R52, R177, R52, RZ, 0x3c, !PT ;  /* 0x00000034b1347212 */ /* 0x000fe200078e3cff */
[----:B------:R-:W-:Y:S01]  /*dfc0*/  IMAD.X R65, RZ, RZ, R123, P1 ;  /* 0x000000ffff417224 */ /* 0x000fe200008e067b */
[----:B------:R-:W-:-:S02]  /*dfd0*/  SHF.R.U64 R40, R40, 0x3, RZ ;  /* 0x0000000328287819 */ /* 0x000fc400000012ff */
[----:B------:R-:W-:Y:S02]  /*dfe0*/  LOP3.LUT R177, R8, 0x380, RZ, 0xc0, !PT ;  /* 0x0000038008b17812 */ /* 0x000fe400078ec0ff */
[----:B------:R-:W-:Y:S02]  /*dff0*/  SHF.R.U64 R21, R21, 0x3, RZ ;  /* 0x0000000315157819 */ /* 0x000fe400000012ff */
[----:B------:R-:W-:Y:S02]  /*e000*/  SHF.R.U64 R48, R48, 0x3, RZ ;  /* 0x0000000330307819 */ /* 0x000fe400000012ff */
[----:B------:R-:W-:Y:S02]  /*e010*/  LOP3.LUT R44, R44, R181, RZ, 0x3c, !PT ;  /* 0x000000b52c2c7212 */ /* 0x000fe400078e3cff */
[----:B------:R-:W-:Y:S02]  /*e020*/  LOP3.LUT R40, R40, R179, RZ, 0x3c, !PT ;  /* 0x000000b328287212 */ /* 0x000fe400078e3cff */
[----:B------:R-:W-:-:S02]  /*e030*/  LOP3.LUT R181, R60, 0x380, RZ, 0xc0, !PT ;  /* 0x000003803cb57812 */ /* 0x000fc400078ec0ff */
[----:B------:R-:W-:Y:S02]  /*e040*/  SHF.R.U64 R177, R177, 0x3, RZ ;  /* 0x00000003b1b17819 */ /* 0x000fe400000012ff */
[C---:B------:R-:W-:Y:S02]  /*e050*/  IADD3 R102, P4, R122.reuse, 0x4040, RZ ;  /* 0x000040407a667810 */ /* 0x040fe40007f9e0ff */
        /* <DEDUP_REMOVED lines=11> */
[----:B------:R-:W-:Y:S01]  /*e110*/  LOP3.LUT R122, R21, R122, RZ, 0x3c, !PT ;  /* 0x0000007a157a7212 */ /* 0x000fe200078e3cff */
[----:B------:R-:W-:Y:S01]  /*e120*/  IMAD.X R21, RZ, RZ, R123, P1 ;  /* 0x000000ffff157224 */ /* 0x000fe200008e067b */
[----:B------:R-:W-:-:S02]  /*e130*/  LOP3.LUT R48, R48, R183, RZ, 0x3c, !PT ;  /* 0x000000b730307212 */ /* 0x000fc400078e3cff */
[----:B------:R-:W-:Y:S02]  /*e140*/  LOP3.LUT R183, R64, 0x380, RZ, 0xc0, !PT ;  /* 0x0000038040b77812 */ /* 0x000fe400078ec0ff */
[----:B------:R-:W-:Y:S02]  /*e150*/  SHF.R.U64 R181, R181, 0x3, RZ ;  /* 0x00000003b5b57819 */ /* 0x000fe400000012ff */
[----:B------:R-:W-:Y:S02]  /*e160*/  LOP3.LUT R68, R177, R8, RZ, 0x3c, !PT ;  /* 0x00000008b1447212 */ /* 0x000fe400078e3cff */
[----:B------:R-:W-:Y:S02]  /*e170*/  SHF.R.U64 R179, R179, 0x3, RZ ;  /* 0x00000003b3b37819 */ /* 0x000fe400000012ff */
[----:B------:R-:W-:Y:S02]  /*e180*/  F2FP.F16.F32.PACK_AB R8, R20, R175 ;  /* 0x000000af1408723e */ /* 0x000fe400000000ff */
[----:B------:R-:W-:-:S02]  /*e190*/  MOV R122, R122 ;  /* 0x0000007a007a7202 */ /* 0x000fc40000000f00 */
[----:B------:R-:W-:Y:S02]  /*e1a0*/  LOP3.LUT R27, R6, 0x380, RZ, 0xc0, !PT ;  /* 0x00000380061b7812 */ /* 0x000fe400078ec0ff */
[----:B------:R-:W-:Y:S01]  /*e1b0*/  LOP3.LUT R175, R26, 0x380, RZ, 0xc0, !PT ;  /* 0x000003801aaf7812 */ /* 0x000fe200078ec0ff */
[----:B------:R0:W-:Y:S01]  /*e1c0*/  STSM.16.M88.4 [R122], R8 ;  /* 0x000000087a007844 */ /* 0x0001e20000000200 */
[----:B------:R-:W-:Y:S02]  /*e1d0*/  SHF.R.U64 R183, R183, 0x3, RZ ;  /* 0x00000003b7b77819 */ /* 0x000fe400000012ff */
[----:B------:R-:W-:Y:S02]  /*e1e0*/  LOP3.LUT R60, R181, R60, RZ, 0x3c, !PT ;  /* 0x0000003cb53c7212 */ /* 0x000fe400078e3cff */
[----:B------:R-:W-:Y:S02]  /*e1f0*/  LOP3.LUT R123, R30, 0x380, RZ, 0xc0, !PT ;  /* 0x000003801e7b7812 */ /* 0x000fe400078ec0ff */
[----:B------:R-:W-:-:S02]  /*e200*/  LOP3.LUT R56, R179, R56, RZ, 0x3c, !PT ;  /* 0x00000038b3387212 */ /* 0x000fc400078e3cff */
[----:B------:R-:W-:Y:S02]  /*e210*/  LOP3.LUT R181, R106, 0x380, RZ, 0xc0, !PT ;  /* 0x000003806ab57812 */ /* 0x000fe400078ec0ff */
[----:B------:R-:W-:Y:S02]  /*e220*/  LOP3.LUT R179, R102, 0x380, RZ, 0xc0, !PT ;  /* 0x0000038066b37812 */ /* 0x000fe400078ec0ff */
[----:B------:R-:W-:Y:S02]  /*e230*/  SHF.R.U64 R27, R27, 0x3, RZ ;  /* 0x000000031b1b7819 */ /* 0x000fe400000012ff */
[----:B------:R-:W-:Y:S02]  /*e240*/  SHF.R.U64 R175, R175, 0x3, RZ ;  /* 0x00000003afaf7819 */ /* 0x000fe400000012ff */
[----:B------:R-:W-:Y:S02]  /*e250*/  LOP3.LUT R64, R183, R64, RZ, 0x3c, !PT ;  /* 0x00000040b7407212 */ /* 0x000fe400078e3cff */
[----:B------:R-:W-:-:S02]  /*e260*/  LOP3.LUT R183, R110, 0x380, RZ, 0xc0, !PT ;  /* 0x000003806eb77812 */ /* 0x000fc400078ec0ff */
[----:B------:R-:W-:Y:S02]  /*e270*/  SHF.R.U64 R123, R123, 0x3, RZ ;  /* 0x000000037b7b7819 */ /* 0x000fe400000012ff */
[----:B------:R-:W-:Y:S02]  /*e280*/  MOV R36, R36 ;  /* 0x0000002400247202 */ /* 0x000fe40000000f00 */
[----:B0-----:R-:W-:Y:S02]  /*e290*/  F2FP.F16.F32.PACK_AB R8, R171, R173 ;  /* 0x000000adab08723e */ /* 0x001fe400000000ff */
[----:B------:R-:W-:Y:S02]  /*e2a0*/  F2FP.F16.F32.PACK_AB R9, R35, R34 ;  /* 0x000000222309723e */ /* 0x000fe400000000ff */
[----:B------:R-:W-:Y:S02]  /*e2b0*/  F2FP.F16.F32.PACK_AB R10, R169, R172 ;  /* 0x000000aca90a723e */ /* 0x000fe400000000ff */
[----:B------:R-:W-:-:S02]  /*e2c0*/  F2FP.F16.F32.PACK_AB R11, R39, R38 ;  /* 0x00000026270b723e */ /* 0x000fc400000000ff */
[----:B------:R-:W-:Y:S02]  /*e2d0*/  SHF.R.U64 R181, R181, 0x3, RZ ;  /* 0x00000003b5b57819 */ /* 0x000fe400000012ff */
[----:B------:R-:W-:Y:S01]  /*e2e0*/  SHF.R.U64 R179, R179, 0x3, RZ ;  /* 0x00000003b3b37819 */ /* 0x000fe200000012ff */
[----:B------:R0:W-:Y:S01]  /*e2f0*/  STSM.16.M88.4 [R36], R8 ;  /* 0x0000000824007844 */ /* 0x0001e20000000200 */
[----:B------:R-:W-:Y:S02]  /*e300*/  LOP3.LUT R114, R27, R6, RZ, 0x3c, !PT ;  /* 0x000000061b727212 */ /* 0x000fe400078e3cff */
[----:B------:R-:W-:Y:S02]  /*e310*/  LOP3.LUT R20, R175, R26, RZ, 0x3c, !PT ;  /* 0x0000001aaf147212 */ /* 0x000fe400078e3cff */
[----:B------:R-:W-:Y:S02]  /*e320*/  MOV R40, R40 ;  /* 0x0000002800287202 */ /* 0x000fe40000000f00 */
[----:B------:R-:W-:-:S02]  /*e330*/  MOV R44, R44 ;  /* 0x0000002c002c7202 */ /* 0x000fc40000000f00 */
[----:B------:R-:W-:Y:S01]  /*e340*/  F2FP.F16.F32.PACK_AB R26, R163, R165 ;  /* 0x000000a5a31a723e */ /* 0x000fe200000000ff */
[----:B------:R-:W-:Y:S01]  /*e350*/  STSM.16.M88.4 [R40], R12 ;  /* 0x0000000c28007844 */ /* 0x000fe20000000200 */
[----:B------:R-:W-:Y:S02]  /*e360*/  F2FP.F16.F32.PACK_AB R27, R55, R54 ;  /* 0x00000036371b723e */ /* 0x000fe400000000ff */
[----:B------:R-:W-:Y:S02]  /*e370*/  SHF.R.U64 R183, R183, 0x3, RZ ;  /* 0x00000003b7b77819 */ /* 0x000fe400000012ff */
[----:B------:R-:W-:Y:S01]  /*e380*/  LOP3.LUT R118, R123, R30, RZ, 0x3c, !PT ;  /* 0x0000001e7b767212 */ /* 0x000fe200078e3cff */
[----:B------:R-:W-:Y:S01]  /*e390*/  STSM.16.M88.4 [R44], R24 ;  /* 0x000000182c007844 */ /* 0x000fe20000000200 */
[----:B------:R-:W-:Y:S02]  /*e3a0*/  MOV R48, R48 ;  /* 0x0000003000307202 */ /* 0x000fe40000000f00 */
[----:B------:R-:W-:-:S02]  /*e3b0*/  F2FP.F16.F32.PACK_AB R34, R160, R162 ;  /* 0x000000a2a022723e */ /* 0x000fc400000000ff */
[----:B------:R-:W-:Y:S02]  /*e3c0*/  F2FP.F16.F32.PACK_AB R35, R63, R62 ;  /* 0x0000003e3f23723e */ /* 0x000fe400000000ff */
[----:B------:R-:W-:Y:S02]  /*e3d0*/  LOP3.LUT R106, R181, R106, RZ, 0x3c, !PT ;  /* 0x0000006ab56a7212 */ /* 0x000fe400078e3cff */
[----:B------:R-:W-:Y:S01]  /*e3e0*/  MOV R52, R52 ;  /* 0x0000003400347202 */ /* 0x000fe20000000f00 */
[----:B------:R-:W-:Y:S01]  /*e3f0*/  STSM.16.M88.4 [R48], R32 ;  /* 0x0000002030007844 */ /* 0x000fe20000000200 */
[----:B------:R-:W-:Y:S02]  /*e400*/  F2FP.F16.F32.PACK_AB R30, R152, R159 ;  /* 0x0000009f981e723e */ /* 0x000fe400000000ff */
[----:B------:R-:W-:Y:S02]  /*e410*/  LOP3.LUT R102, R179, R102, RZ, 0x3c, !PT ;  /* 0x00000066b3667212 */ /* 0x000fe400078e3cff */
[----:B------:R-:W-:Y:S01]  /*e420*/  MOV R56, R56 ;  /* 0x0000003800387202 */ /* 0x000fe20000000f00 */
[----:B------:R-:W-:Y:S01]  /*e430*/  STSM.16.M88.4 [R52], R28 ;  /* 0x0000001c34007844 */ /* 0x000fe20000000200 */
[----:B0-----:R-:W-:-:S02]  /*e440*/  F2FP.F16.F32.PACK_AB R8, R73, R154 ;  /* 0x0000009a4908723e */ /* 0x001fc400000000ff */
[----:B------:R-:W-:Y:S02]  /*e450*/  F2FP.F16.F32.PACK_AB R9, R75, R74 ;  /* 0x0000004a4b09723e */ /* 0x000fe400000000ff */
[----:B------:R-:W-:Y:S02]  /*e460*/  F2FP.F16.F32.PACK_AB R10, R77, R76 ;  /* 0x0000004c4d0a723e */ /* 0x000fe400000000ff */
[----:B------:R-:W-:Y:S02]  /*e470*/  F2FP.F16.F32.PACK_AB R11, R79, R78 ;  /* 0x0000004e4f0b723e */ /* 0x000fe400000000ff */
[----:B------:R-:W-:Y:S02]  /*e480*/  MOV R60, R60 ;  /* 0x0000003c003c7202 */ /* 0x000fe40000000f00 */
[----:B------:R-:W-:Y:S01]  /*e490*/  F2FP.F16.F32.PACK_AB R96, R97, R96 ;  /* 0x000000606160723e */ /* 0x000fe200000000ff */
[----:B------:R0:W-:Y:S01]  /*e4a0*/  STSM.16.M88.4 [R56], R8 ;  /* 0x0000000838007844 */ /* 0x0001e20000000200 */
[----:B------:R-:W-:-:S02]  /*e4b0*/  LOP3.LUT R110, R183, R110, RZ, 0x3c, !PT ;  /* 0x0000006eb76e7212 */ /* 0x000fc400078e3cff */
[----:B------:R-:W-:Y:S01]  /*e4c0*/  MOV R64, R64 ;  /* 0x0000004000407202 */ /* 0x000fe20000000f00 */
[----:B------:R-:W-:Y:S01]  /*e4d0*/  STSM.16.M88.4 [R60], R80 ;  /* 0x000000503c007844 */ /* 0x000fe20000000200 */
[----:B------:R-:W-:Y:S02]  /*e4e0*/  F2FP.F16.F32.PACK_AB R90, R93, R92 ;  /* 0x0000005c5d5a723e */ /* 0x000fe400000000ff */
        /* <DEDUP_REMOVED lines=13> */
[----:B------:R-:W-:Y:S01]  /*e5c0*/  UISETP.NE.U32.AND UP1, UPT, UR8, URZ, UPT ;  /* 0x0000003f0800728c */ /* 0x000fe2000bf25070 */
[----:B------:R-:W-:Y:S01]  /*e5d0*/  F2FP.F16.F32.PACK_AB R99, R46, R42 ;  /* 0x0000002a2e63723e */ /* 0x000fe200000000ff */
[----:B0-----:R-:W-:Y:S01]  /*e5e0*/  IMAD.U32 R10, RZ, RZ, UR4 ;  /* 0x00000004ff0a7e24 */ /* 0x001fe2000f8e00ff */
[----:B------:R-:W-:Y:S01]  /*e5f0*/  MOV R102, R102 ;  /* 0x0000006600667202 */ /* 0x000fe20000000f00 */
[----:B------:R-:W-:Y:S01]  /*e600*/  IMAD.U32 R11, RZ, RZ, UR7 ;  /* 0x00000007ff0b7e24 */ /* 0x000fe2000f8e00ff */
[----:B------:R-:W-:Y:S01]  /*e610*/  F2FP.F16.F32.PACK_AB R105, R58, R50 ;  /* 0x000000323a69723e */ /* 0x000fe200000000ff */
[----:B------:R-:W-:Y:S01]  /*e620*/  STSM.16.M88.4 [R68], R96 ;  /* 0x0000006044007844 */ /* 0x000fe20000000200 */
[----:B------:R-:W-:-:S02]  /*e630*/  F2FP.F16.F32.PACK_AB R106, R109, R108 ;  /* 0x0000006c6d6a723e */ /* 0x000fc400000000ff */
[----:B------:R-:W-:Y:S02]  /*e640*/  F2FP.F16.F32.PACK_AB R107, R72, R66 ;  /* 0x00000042486b723e */ /* 0x000fe400000000ff */
[----:B------:R-:W-:Y:S02]  /*e650*/  F2FP.F16.F32.PACK_AB R152, R113, R112 ;  /* 0x000000707198723e */ /* 0x000fe400000000ff */
[----:B------:R-:W-:Y:S01]  /*e660*/  F2FP.F16.F32.PACK_AB R154, R117, R116 ;  /* 0x00000074759a723e */ /* 0x000fe200000000ff */
[----:B------:R-:W-:Y:S01]  /*e670*/  STSM.16.M88.4 [R102], R104 ;  /* 0x0000006866007844 */ /* 0x000fe20000000200 */
[----:B------:R-:W-:Y:S02]  /*e680*/  MOV R110, R110 ;  /* 0x0000006e006e7202 */ /* 0x000fe40000000f00 */
[----:B------:R-:W-:Y:S01]  /*e690*/  F2FP.F16.F32.PACK_AB R121, R158, R157 ;  /* 0x0000009d9e79723e */ /* 0x000fe200000000ff */
[----:B------:R0:W-:Y:S01]  /*e6a0*/  STSM.16.M88.4 [R6], R152 ;  /* 0x0000009806007844 */ /* 0x0001e20000000200 */
        /* <DEDUP_REMOVED lines=17> */
[----:B------:R-:W-:-:S03]  /*e7c0*/  PLOP3.LUT P0, PT, PT, PT, UP0, 0x80, 0x0 ;  /* 0x000000000000781c */ /* 0x000fc60003f0f008 */
[----:B------:R1:W-:Y:S01]  /*e7d0*/  STSM.16.M88.4 [R20], R144 ;  /* 0x0000009014007844 */ /* 0x0003e20000000200 */
[----:B------:R-:W-:Y:S01]  /*e7e0*/  BAR.SYNC.DEFER_BLOCKING 0x1, 0x100 ;  /* 0x0044000000007b1d */ /* 0x000fe20000010000 */
[----:B------:R-:W-:Y:S01]  /*e7f0*/  UISETP.NE.AND.EX UP1, UPT, UR9, URZ, UPT, UP1 ;  /* 0x0000003f0900728c */ /* 0x000fe2000bf25310 */
[----:B------:R-:W-:-:S05]  /*e800*/  IMAD R9, R198, 0x40, R23 ;  /* 0x00000040c6097824 */ /* 0x000fca00078e0217 */
[----:B------:R-:W-:-:S05]  /*e810*/  PLOP3.LUT P6, PT, PT, PT, UP1, 0x80, 0x0 ;  /* 0x000000000000781c */ /* 0x000fca0003fcf018 */
[----:B------:R-:W-:-:S04]  /*e820*/  @UP1 UIADD3 UR8, UP2, UR10, UR8, URZ ;  /* 0x000000080a081290 */ /* 0x000fc8000ff5e03f */
[----:B------:R-:W-:Y:S01]  /*e830*/  @UP1 UIADD3.X UR9, UR11, UR9, URZ, UP2, !UPT ;  /* 0x000000090b091290 */ /* 0x000fe200097fe43f */
[----:B------:R-:W-:Y:S01]  /*e840*/  IMAD.WIDE R8, R9, 0x2, R4 ;  /* 0x0000000209087825 */ /* 0x000fe200078e0204 */
[----:B------:R-:W-:-:S03]  /*e850*/  ULDC UR4, c[0x0][0xb88] ;  /* 0x0002e20000047ab9 */ /* 0x000fc60000000800 */
[----:B------:R-:W-:Y:S01]  /*e860*/  IMAD.U32 R4, RZ, RZ, UR4 ;  /* 0x00000004ff047e24 */ /* 0x000fe2000f8e00ff */
[----:B0-----:R-:W2:Y:S01]  /*e870*/  @P0 LDG.E R6, desc[UR44][R10.64] ;  /* 0x0000002c0a060981 */ /* 0x001ea2000c1e1900 */
[----:B-1----:R-:W-:Y:S01]  /*e880*/  IMAD.U32 R20, RZ, RZ, UR8 ;  /* 0x00000008ff147e24 */ /* 0x002fe2000f8e00ff */
[C---:B------:R-:W-:Y:S01]  /*e890*/  IADD3 R13, P2, R8.reuse, 0x1000, RZ ;  /* 0x00001000080d7810 */ /* 0x040fe20007f5e0ff */
[----:B------:R-:W-:Y:S01]  /*e8a0*/  IMAD.U32 R21, RZ, RZ, UR9 ;  /* 0x00000009ff157e24 */ /* 0x000fe2000f8e00ff */
[C---:B------:R-:W-:Y:S02]  /*e8b0*/  IADD3 R25, P1, R8.reuse, 0x2000, RZ ;  /* 0x0000200008197810 */ /* 0x040fe40007f3e0ff */
[----:B------:R-:W-:Y:S02]  /*e8c0*/  P2R R14, PR, RZ, 0x4 ;  /* 0x00000004ff0e7803 */ /* 0x000fe40000000000 */
[----:B------:R0:W5:Y:S01]  /*e8d0*/  @P6 LDG.E R4, desc[UR44][R20.64] ;  /* 0x0000002c14046981 */ /* 0x000162000c1e1900 */
[----:B------:R-:W-:-:S02]  /*e8e0*/  IADD3 R29, P2, R8, 0x3000, RZ ;  /* 0x00003000081d7810 */ /* 0x000fc40007f5e0ff */
[C---:B------:R-:W-:Y:S02]  /*e8f0*/  IADD3 R33, P3, R8.reuse, 0x4000, RZ ;  /* 0x0000400008217810 */ /* 0x040fe40007f7e0ff */
[C---:B------:R-:W-:Y:S02]  /*e900*/  IADD3 R37, P4, R8.reuse, 0x5000, RZ ;  /* 0x0000500008257810 */ /* 0x040fe40007f9e0ff */
[----:B------:R-:W-:Y:S02]  /*e910*/  IADD3 R41, P5, R8, 0x6000, RZ ;  /* 0x0000600008297810 */ /* 0x000fe40007fbe0ff */
[----:B------:R-:W-:Y:S02]  /*e920*/  LOP3.LUT R12, R13, 0x380, RZ, 0xc0, !PT ;  /* 0x000003800d0c7812 */ /* 0x000fe400078ec0ff */
[----:B------:R-:W-:Y:S02]  /*e930*/  LOP3.LUT R24, R25, 0x380, RZ, 0xc0, !PT ;  /* 0x0000038019187812 */ /* 0x000fe400078ec0ff */
[----:B------:R-:W-:-:S02]  /*e940*/  LOP3.LUT R28, R29, 0x380, RZ, 0xc0, !PT ;  /* 0x000003801d1c7812 */ /* 0x000fc400078ec0ff */
[----:B------:R-:W-:Y:S02]  /*e950*/  LOP3.LUT R32, R33, 0x380, RZ, 0xc0, !PT ;  /* 0x0000038021207812 */ /* 0x000fe400078ec0ff */
[----:B------:R-:W-:Y:S02]  /*e960*/  LOP3.LUT R36, R37, 0x380, RZ, 0xc0, !PT ;  /* 0x0000038025247812 */ /* 0x000fe400078ec0ff */
[----:B------:R-:W-:Y:S01]  /*e970*/  LOP3.LUT R40, R41, 0x380, RZ, 0xc0, !PT ;  /* 0x0000038029287812 */ /* 0x000fe200078ec0ff */
[----:B------:R-:W-:Y:S01]  /*e980*/  UMOV UR4, URZ ;  /* 0x0000003f00047c82 */ /* 0x000fe20008000000 */
[----:B------:R-:W-:Y:S02]  /*e990*/  SHF.R.U64 R12, R12, 0x3, RZ ;  /* 0x000000030c0c7819 */ /* 0x000fe400000012ff */
[----:B------:R-:W-:Y:S02]  /*e9a0*/  SHF.R.U64 R24, R24, 0x3, RZ ;  /* 0x0000000318187819 */ /* 0x000fe400000012ff */
[----:B------:R-:W-:-:S02]  /*e9b0*/  SHF.R.U64 R28, R28, 0x3, RZ ;  /* 0x000000031c1c7819 */ /* 0x000fc400000012ff */
[----:B------:R-:W-:Y:S02]  /*e9c0*/  SHF.R.U64 R32, R32, 0x3, RZ ;  /* 0x0000000320207819 */ /* 0x000fe400000012ff */
[----:B------:R-:W-:Y:S02]  /*e9d0*/  SHF.R.U64 R36, R36, 0x3, RZ ;  /* 0x0000000324247819 */ /* 0x000fe400000012ff */
[----:B------:R-:W-:Y:S02]  /*e9e0*/  SHF.R.U64 R40, R40, 0x3, RZ ;  /* 0x0000000328287819 */ /* 0x000fe400000012ff */
[----:B------:R-:W-:Y:S02]  /*e9f0*/  LOP3.LUT R12, R12, R13, RZ, 0x3c, !PT ;  /* 0x0000000d0c0c7212 */ /* 0x000fe400078e3cff */
[----:B------:R-:W-:Y:S02]  /*ea00*/  LOP3.LUT R24, R24, R25, RZ, 0x3c, !PT ;  /* 0x0000001918187212 */ /* 0x000fe400078e3cff */
[----:B------:R-:W-:-:S02]  /*ea10*/  LOP3.LUT R28, R28, R29, RZ, 0x3c, !PT ;  /* 0x0000001d1c1c7212 */ /* 0x000fc400078e3cff */
[----:B------:R-:W-:Y:S02]  /*ea20*/  LOP3.LUT R32, R32, R33, RZ, 0x3c, !PT ;  /* 0x0000002120207212 */ /* 0x000fe400078e3cff */
[----:B------:R-:W-:Y:S02]  /*ea30*/  LOP3.LUT R36, R36, R37, RZ, 0x3c, !PT ;  /* 0x0000002524247212 */ /* 0x000fe400078e3cff */
[----:B------:R-:W-:Y:S02]  /*ea40*/  LOP3.LUT R40, R40, R41, RZ, 0x3c, !PT ;  /* 0x0000002928287212 */ /* 0x000fe400078e3cff */
[----:B--2---:R-:W-:Y:S01]  /*ea50*/  @P0 R2UR UR4, R6 ;  /* 0x00000000060402ca */ /* 0x004fe200000e0000 */
[----:B0-----:R-:W-:-:S14]  /*ea60*/  @P6 BRA `(.L_x_5160) ;  /* 0x0000000000106947 */ /* 0x001fdc0003800000 */
[----:B------:R-:W-:Y:S05]  /*ea70*/  @!P0 BRA `(.L_x_5160) ;  /* 0x00000000000c8947 */ /* 0x000fea0003800000 */
[----:B------:R-:W2:Y:S04]  /*ea80*/  LDG.E R5, desc[UR44][R10.64] ;  /* 0x0000002c0a057981 */ /* 0x000ea8000c1e1900 */
[----:B-----5:R-:W2:Y:S02]  /*ea90*/  LDG.E R4, desc[UR44][R10.64+0x4] ;  /* 0x0000042c0a047981 */ /* 0x020ea4000c1e1900 */
[----:B--2---:R-:W-:-:S07]  /*eaa0*/  IMAD.IADD R4, R4, 0x1, -R5 ;  /* 0x0000000104047824 */ /* 0x004fce00078e0a05 */
.L_x_5160:
        /* <DEDUP_REMOVED lines=25> */
[----:B------:R-:W-:Y:S02]  /*ec40*/  IADD3.X R29, RZ, R9, RZ, P2, !PT ;  /* 0x00000009ff1d7210 */ /* 0x000fe400017fe4ff */
        /* <DEDUP_REMOVED lines=44> */
[----:B------:R-:W-:Y:S01]  /*ef10*/  ULDC.64 UR12, c[0x0][0xc98] ;  /* 0x00032600000c7ab9 */ /* 0x000fe20000000a00 */
[----:B------:R-:W-:Y:S01]  /*ef20*/  UIMAD.WIDE.U32 UR8, UR38, UR10, UR8 ;  /* 0x0000000a260872a5 */ /* 0x000fe2000f8e0008 */
[----:B------:R-:W-:Y:S01]  /*ef30*/  VIADD R21, R22, UR37 ;  /* 0x0000002516157c36 */ /* 0x000fe20008000000 */
[----:B------:R-:W-:-:S02]  /*ef40*/  UIMAD UR7, UR38, UR11, UR7 ;  /* 0x0000000b260772a4 */ /* 0x000fc4000f8e0207 */
[----:B------:R-:W-:Y:S02]  /*ef50*/  UIMAD UR10, UR39, UR12, URZ ;  /* 0x0000000c270a72a4 */ /* 0x000fe4000f8e023f */
[----:B------:R-:W-:Y:S02]  /*ef60*/  UIADD3 UR9, UR9, UR7, URZ ;  /* 0x0000000709097290 */ /* 0x000fe4000fffe03f */
[----:B------:R-:W-:Y:S02]  /*ef70*/  UIMAD UR10, UR40, UR13, UR10 ;  /* 0x0000000d280a72a4 */ /* 0x000fe4000f8e020a */
[----:B------:R-:W-:Y:S01]  /*ef80*/  UIMAD.WIDE.U32 UR8, UR40, UR12, UR8 ;  /* 0x0000000c280872a5 */ /* 0x000fe2000f8e0008 */
        /* <DEDUP_REMOVED lines=10> */
[----:B------:R-:W-:-:S03]  /*f030*/  IMAD.U32 R14, RZ, RZ, UR10 ;  /* 0x0000000aff0e7e24 */ /* 0x000fc6000f8e00ff */
        /* <DEDUP_REMOVED lines=11> */
[----:B------:R-:W-:Y:S02]  /*f0f0*/  IMAD.MOV R5, RZ, RZ, -R184 ;  /* 0x000000ffff057224 */ /* 0x000fe400078e0ab8 */
[----:B------:R-:W-:Y:S03]  /*f100*/  SHFL.IDX PT, R8, R6, RZ, 0x1c1f ;  /* 0x001c1fff06087589 */ /* 0x000fe600000e0000 */
[----:B------:R-:W-:Y:S01]  /*f110*/  ISETP.NE.AND P0, PT, R18, R5, PT ;  /* 0x000000051200720c */ /* 0x000fe20003f05270 */
[----:B------:R-:W0:Y:S01]  /*f120*/  SHFL.IDX PT, R9, R20, RZ, 0x1c1f ;  /* 0x001c1fff14097589 */ /* 0x000e2200000e0000 */
[C---:B------:R-:W-:Y:S02]  /*f130*/  VIADD R5, R21.reuse, 0x8 ;  /* 0x0000000815057836 */ /* 0x040fe40000000000 */
[-C--:B------:R-:W-:Y:S01]  /*f140*/  ISETP.GE.OR P1, PT, R21, R26.reuse, P0 ;  /* 0x0000001a1500720c */ /* 0x080fe20000726670 */
[----:B------:R-:W1:Y:S02]  /*f150*/  SHFL.IDX PT, R15, R20, 0x1, 0x1c1f ;  /* 0x003c1f00140f7f89 */ /* 0x000e6400000e0000 */
[----:B------:R-:W-:-:S10]  /*f160*/  ISETP.GE.OR P0, PT, R5, R26, P0 ;  /* 0x0000001a0500720c */ /* 0x000fd40000706670 */
[----:B0-----:R0:W-:Y:S04]  /*f170*/  @!P1 ST.E desc[UR44][R8.64], R3 ;  /* 0x0000000308009985 */ /* 0x0011e8000c10192c */
[----:B-1----:R0:W-:Y:S02]  /*f180*/  @!P0 ST.E desc[UR44][R14.64], R0 ;  /* 0x000000000e008985 */ /* 0x0021e4000c10192c */
.L_x_5161:
[----:B------:R-:W1:Y:S01]  /*f190*/  LDC R81, c[0x0][0xce8] ;  /* 0x00033a00ff517b82 */ /* 0x000e620000000800 */
[----:B------:R-:W-:Y:S01]  /*f1a0*/  ULDC UR12, c[0x0][0xbc8] ;  /* 0x0002f200000c7ab9 */ /* 0x000fe20000000800 */
[----:B------:R-:W-:Y:S01]  /*f1b0*/  ULDC.64 UR10, c[0x0][0xba0] ;  /* 0x0002e800000a7ab9 */ /* 0x000fe20000000a00 */
[----:B------:R-:W-:Y:S01]  /*f1c0*/  ISETP.GE.AND P0, PT, R196, UR12, PT ;  /* 0x0000000cc4007c0c */ /* 0x000fe2000bf06270 */
[----:B0-----:R-:W5:Y:S01]  /*f1d0*/  LD.E.128 R8, desc[UR44][R10.64] ;  /* 0x0000002c0a087980 */ /* 0x001f62000c101d00 */
[----:B------:R-:W-:Y:S02]  /*f1e0*/  ISETP.GE.AND P1, PT, R23, UR12, PT ;  /* 0x0000000c17007c0c */ /* 0x000fe4000bf26270 */
[----:B------:R-:W-:Y:S01]  /*f1f0*/  SEL R3, RZ, 0xffffffff, P0 ;  /* 0xffffffffff037807 */ /* 0x000fe20000000000 */
        /* <DEDUP_REMOVED lines=10> */
[----:B------:R-:W-:-:S03]  /*f2a0*/  SEL R3, RZ, 0xffffffff, P0 ;  /* 0xffffffffff037807 */ /* 0x000fc60000000000 */
[----:B------:R-:W5:Y:S04]  /*f2b0*/  LD.E.128 R40, desc[UR44][R40.64] ;  /* 0x0000002c28287980 */ /* 0x000f68000c101d00 */
[----:B------:R-:W5:Y:S02]  /*f2c0*/  LD.E.128 R44, desc[UR44][R44.64] ;  /* 0x0000002c2c2c7980 */ /* 0x000f64000c101d00 */
[----:B------:R-:W0:Y:S01]  /*f2d0*/  @P2 LDC R19, c[0x0][0xcec] ;  /* 0x00033b00ff132b82 */ /* 0x000e220000000800 */
[----:B------:R-:W-:Y:S01]  /*f2e0*/  IMAD.SHL.U32 R3, R3, 0x4, RZ ;  /* 0x0000000403037824 */ /* 0x000fe200078e00ff */
[----:B------:R-:W-:Y:S01]  /*f2f0*/  ISETP.GE.AND P0, PT, R194, UR12, PT ;  /* 0x0000000cc2007c0c */ /* 0x000fe2000bf06270 */
[----:B------:R-:W-:Y:S01]  /*f300*/  UIMAD UR7, UR14, UR10, URZ ;  /* 0x0000000a0e0772a4 */ /* 0x000fe2000f8e023f */
[----:B------:R-:W5:Y:S04]  /*f310*/  LD.E.128 R48, desc[UR44][R48.64] ;  /* 0x0000002c30307980 */ /* 0x000f68000c101d00 */
[----:B------:R-:W1:Y:S01]  /*f320*/  @P2 LDC R21, c[0x0][0xcf0] ;  /* 0x00033c00ff152b82 */ /* 0x000e620000000800 */
[----:B------:R-:W-:Y:S01]  /*f330*/  LOP3.LUT R3, R3, 0x4, R0, 0xe2, !PT ;  /* 0x0000000403037812 */ /* 0x000fe200078ee200 */
[----:B------:R-:W-:Y:S01]  /*f340*/  UIMAD.WIDE.U32 UR8, UR4, UR10, URZ ;  /* 0x0000000a040872a5 */ /* 0x000fe2000f8e003f */
[----:B------:R-:W-:Y:S01]  /*f350*/  SEL R5, RZ, 0xffffffff, P0 ;  /* 0xffffffffff057807 */ /* 0x000fe20000000000 */
[----:B------:R-:W-:Y:S01]  /*f360*/  UIMAD UR7, UR4, UR11, UR7 ;  /* 0x0000000b040772a4 */ /* 0x000fe2000f8e0207 */
[----:B------:R-:W-:Y:S01]  /*f370*/  IMAD R0, R197, 0x20, R198 ;  /* 0x00000020c5007824 */ /* 0x000fe200078e02c6 */
[----:B------:R-:W-:Y:S01]  /*f380*/  ISETP.GE.AND P0, PT, R193, UR12, PT ;  /* 0x0000000cc1007c0c */ /* 0x000fe2000bf06270 */
[----:B------:R-:W-:Y:S01]  /*f390*/  ULDC.64 UR10, c[0x0][0xbe8] ;  /* 0x0002fa00000a7ab9 */ /* 0x000fe20000000a00 */
[----:B------:R-:W-:Y:S01]  /*f3a0*/  UIADD3 UR9, UR9, UR7, URZ ;  /* 0x0000000709097290 */ /* 0x000fe2000fffe03f */
[----:B------:R-:W-:Y:S01]  /*f3b0*/  IMAD.SHL.U32 R6, R5, 0x8, RZ ;  /* 0x0000000805067824 */ /* 0x000fe200078e00ff */
[----:B------:R-:W-:Y:S01]  /*f3c0*/  UIMAD UR4, UR15, UR10, URZ ;  /* 0x0000000a0f0472a4 */ /* 0x000fe2000f8e023f */
[----:B------:R-:W-:Y:S01]  /*f3d0*/  VIADD R82, R0, UR37 ;  /* 0x0000002500527c36 */ /* 0x000fe20008000000 */
[----:B------:R-:W-:Y:S01]  /*f3e0*/  SEL R0, RZ, 0xffffffff, P0 ;  /* 0xffffffffff007807 */ /* 0x000fe20000000000 */
[----:B------:R-:W-:Y:S01]  /*f3f0*/  UIMAD.WIDE.U32 UR8, UR38, UR10, UR8 ;  /* 0x0000000a260872a5 */ /* 0x000fe2000f8e0008 */
[----:B------:R-:W-:Y:S01]  /*f400*/  LOP3.LUT R5, R6, 0x8, R3, 0xe2, !PT ;  /* 0x0000000806057812 */ /* 0x000fe200078ee203 */
[----:B------:R-:W-:Y:S01]  /*f410*/  UIMAD UR4, UR38, UR11, UR4 ;  /* 0x0000000b260472a4 */ /* 0x000fe2000f8e0204 */
[----:B------:R-:W5:Y:S01]  /*f420*/  LD.E.128 R52, desc[UR44][R52.64] ;  /* 0x0000002c34347980 */ /* 0x000f62000c101d00 */
[----:B------:R-:W-:Y:S01]  /*f430*/  IMAD.SHL.U32 R6, R0, 0x10, RZ ;  /* 0x0000001000067824 */ /* 0x000fe200078e00ff */
[----:B------:R-:W-:Y:S01]  /*f440*/  ULDC.64 UR10, c[0x0][0xbf0] ;  /* 0x0002fc00000a7ab9 */ /* 0x000fe20000000a00 */
[----:B0-----:R-:W-:Y:S01]  /*f450*/  @P2 IMAD.HI.U32 R0, R82, R19, RZ ;  /* 0x0000001352002227 */ /* 0x001fe200078e00ff */
[----:B------:R-:W-:Y:S01]  /*f460*/  UIADD3 UR9, UR9, UR4, URZ ;  /* 0x0000000409097290 */ /* 0x000fe2000fffe03f */
[----:B------:R-:W5:Y:S01]  /*f470*/  LD.E.128 R56, desc[UR44][R56.64] ;  /* 0x0000002c38387980 */ /* 0x000f62000c101d00 */
[----:B------:R-:W-:Y:S01]  /*f480*/  UIMAD UR4, UR39, UR10, URZ ;  /* 0x0000000a270472a4 */ /* 0x000fe2000f8e023f */
[----:B------:R-:W-:Y:S01]  /*f490*/  IMAD.MOV.U32 R3, RZ, RZ, R82 ;  /* 0x000000ffff037224 */ /* 0x000fe200078e0052 */
[----:B------:R-:W-:Y:S01]  /*f4a0*/  UIMAD.WIDE.U32 UR8, UR40, UR10, UR8 ;  /* 0x0000000a280872a5 */ /* 0x000fe2000f8e0008 */
[----:B-1----:R-:W-:Y:S01]  /*f4b0*/  @P2 SHF.R.U32.HI R3, RZ, R21, R0 ;  /* 0x00000015ff032219 */ /* 0x002fe20000011600 */
[----:B------:R-:W-:Y:S01]  /*f4c0*/  UIMAD UR4, UR40, UR11, UR4 ;  /* 0x0000000b280472a4 */ /* 0x000fe2000f8e0204 */
[----:B------:R-:W-:Y:S01]  /*f4d0*/  LOP3.LUT R6, R6, 0x10, R5, 0xe2, !PT ;  /* 0x0000001006067812 */ /* 0x000fe200078ee205 */
[----:B------:R-:W5:Y:S01]  /*f4e0*/  LD.E.128 R60, desc[UR44][R60.64] ;  /* 0x0000002c3c3c7980 */ /* 0x000f62000c101d00 */
        /* <DEDUP_REMOVED lines=17> */
[----:B------:R-:W-:Y:S01]  /*f600*/  IMAD R19, R3, UR9, R80 ;  /* 0x0000000903137c24 */ /* 0x000fe2000f8e0250 */
[----:B------:R-:W-:Y:S01]  /*f610*/  ISETP.GE.AND P0, PT, R201, UR12, PT ;  /* 0x0000000cc9007c0c */ /* 0x000fe2000bf06270 */
[----:B------:R-:W-:Y:S01]  /*f620*/  IMAD.WIDE.U32 R20, R3, UR8, R20 ;  /* 0x0000000803147c25 */ /* 0x000fe2000f8e0014 */
[----:B------:R-:W-:Y:S01]  /*f630*/  @!PT LDS RZ, [RZ] ;  /* 0x00000000fffff984 */ /* 0x000fe20000000800 */
[----:B------:R-:W-:Y:S01]  /*f640*/  @!PT LDS RZ, [RZ] ;  /* 0x00000000fffff984 */ /* 0x000fe20000000800 */
[----:B------:R-:W-:Y:S01]  /*f650*/  @!PT LDS RZ, [RZ] ;  /* 0x00000000fffff984 */ /* 0x000fe20000000800 */
[----:B------:R-:W-:Y:S01]  /*f660*/  @!PT LDS RZ, [RZ] ;  /* 0x00000000fffff984 */ /* 0x000fe20000000800 */
[----:B------:R0:W-:Y:S06]  /*f670*/  MEMBAR.ALL.CTA ;  /* 0x0000000000007992 */ /* 0x0001ec0000008000 */
[----:B0-----:R-:W0:Y:S01]  /*f680*/  FENCE.VIEW.ASYNC.S ;  /* 0x00000000000073c6 */ /* 0x001e220000000000 */
[----:B------:R-:W-:Y:S01]  /*f690*/  ULDC.64 UR8, c[0x0][0xbd8] ;  /* 0x0002f60000087ab9 */ /* 0x000fe20000000a00 */
[----:B------:R-:W-:Y:S01]  /*f6a0*/  LOP3.LUT R6, R83, 0x20, R6, 0xe2, !PT ;  /* 0x0000002053067812 */ /* 0x000fe200078ee206 */
[----:B------:R-:W-:Y:S01]  /*f6b0*/  IMAD R0, R0, UR8, RZ ;  /* 0x0000000800007c24 */ /* 0x000fe2000f8e02ff */
[----:B------:R-:W-:Y:S01]  /*f6c0*/  SEL R3, RZ, 0x40, P0 ;  /* 0x00000040ff037807 */ /* 0x000fe20000000000 */
[----:B------:R-:W-:Y:S01]  /*f6d0*/  IMAD.IADD R21, R21, 0x1, R19 ;  /* 0x0000000115157824 */ /* 0x000fe200078e0213 */
[----:B------:R-:W-:Y:S01]  /*f6e0*/  ISETP.GE.AND P0, PT, R200, UR12, PT ;  /* 0x0000000cc8007c0c */ /* 0x000fe2000bf06270 */
[----:B-----5:R-:W-:Y:S01]  /*f6f0*/  IMAD R88, R4, R81, RZ ;  /* 0x0000005104587224 */ /* 0x020fe200078e02ff */
[----:B------:R-:W-:Y:S01]  /*f700*/  LOP3.LUT R3, R6, R3, RZ, 0xfc, !PT ;  /* 0x0000000306037212 */ /* 0x000fe200078efcff */
[----:B------:R-:W-:Y:S01]  /*f710*/  VIADD R87, R198, UR37 ;  /* 0x00000025c6577c36 */ /* 0x000fe20008000000 */
[----:B------:R-:W-:Y:S01]  /*f720*/  SEL R6, RZ, 0x80, P0 ;  /* 0x00000080ff067807 */ /* 0x000fe20000000000 */
[C---:B------:R-:W-:Y:S01]  /*f730*/  IMAD R19, R5.reuse, UR9, R0 ;  /* 0x0000000905137c24 */ /* 0x040fe2000f8e0200 */
[----:B------:R-:W-:Y:S01]  /*f740*/  BSSY B1, `(.L_x_5162) ;  /* 0x000002d000017945 */ /* 0x000fe20003800000 */
[----:B------:R-:W-:Y:S01]  /*f750*/  IMAD.WIDE.U32 R4, R5, UR8, R20 ;  /* 0x0000000805047c25 */ /* 0x000fe2000f8e0014 */
[----:B------:R-:W-:Y:S01]  /*f760*/  ISETP.GE.AND P1, PT, R87, R88, PT ;  /* 0x000000585700720c */ /* 0x000fe20003f26270 */
[----:B------:R-:W-:Y:S01]  /*f770*/  ULDC.64 UR8, c[0x0][0xb80] ;  /* 0x0002e00000087ab9 */ /* 0x000fe20000000a00 */
[----:B------:R-:W-:Y:S01]  /*f780*/  LOP3.LUT R6, R3, R6, RZ, 0xfc, !PT ;  /* 0x0000000603067212 */ /* 0x000fe200078efcff */
[----:B------:R-:W-:Y:S01]  /*f790*/  IMAD.IADD R5, R5, 0x1, R19 ;  /* 0x0000000105057824 */ /* 0x000fe200078e0213 */
[----:B------:R-:W-:Y:S01]  /*f7a0*/  LEA R19, P2, R4, UR8, 0x1 ;  /* 0x0000000804137c11 */ /* 0x000fe2000f8408ff */
[----:B------:R-:W-:-:S03]  /*f7b0*/  VIADD R0, R17, 0x38820 ;  /* 0x0003882011007836 */ /* 0x000fc60000000000 */
[----:B------:R-:W-:Y:S01]  /*f7c0*/  LEA.HI.X R86, R4, UR9, R5, 0x1, P2 ;  /* 0x0000000904567c11 */ /* 0x000fe200090f0c05 */
[----:B0-----:R0:W1:Y:S01]  /*f7d0*/  SHFL.IDX PT, R20, R19, RZ, 0x181f ;  /* 0x00181fff13147589 */ /* 0x00106200000e0000 */
[----:B------:R-:W-:-:S03]  /*f7e0*/  PRMT R0, RZ, 0x654, R0 ;  /* 0x00000654ff007816 */ /* 0x000fc60000000000 */
[----:B------:R0:W2:Y:S01]  /*f7f0*/  SHFL.IDX PT, R21, R86, RZ, 0x181f ;  /* 0x00181fff56157589 */ /* 0x0000a200000e0000 */
[----:B------:R0:W-:Y:S01]  /*f800*/  SYNCS.ARRIVE.TRANS64.RED.A1T0 RZ, [R0+URZ], RZ ;  /* 0x000000ff00ff79a7 */ /* 0x0001e2000810043f */
        /* <DEDUP_REMOVED lines=32> */
.L_x_5163:
[----:B------:R-:W-:Y:S05]  /*fa10*/  BSYNC B1 ;  /* 0x0000000000017941 */ /* 0x000fea0003800000 */
.L_x_5162:
[----:B0-----:R-:W-:Y:S01]  /*fa20*/  VIADD R0, R87, 0x20 ;  /* 0x0000002057007836 */ /* 0x001fe20000000000 */
[----:B---3--:R4:W0:Y:S04]  /*fa30*/  SHFL.IDX PT, R9, R86, 0x1, 0x181f ;  /* 0x00381f0056097f89 */ /* 0x00882800000e0000 */
[----:B------:R-:W-:Y:S01]  /*fa40*/  ISETP.GE.AND P0, PT, R0, R88, PT ;  /* 0x000000580000720c */ /* 0x000fe20003f06270 */
[----:B------:R4:W3:-:S12]  /*fa50*/  SHFL.IDX PT, R8, R19, 0x1, 0x181f ;  /* 0x00381f0013087f89 */ /* 0x0008d800000e0000 */
        /* <DEDUP_REMOVED lines=34> */
.L_x_5159:
        /* <DEDUP_REMOVED lines=31> */
.L_x_5165:
        /* <DEDUP_REMOVED lines=45> */
.L_x_5167:
[----:B------:R-:W-:Y:S05]  /*10140*/  BSYNC B1 ;  /* 0x0000000000017941 */ /* 0x000fea0003800000 */
.L_x_5166:
        /* <DEDUP_REMOVED lines=28> */
[----:B------:R-:W-:Y:S01]  /*10310*/  UIADD3 UR9, UR9, UR4, URZ ;  /* 0x0000000409097290 */ /* 0x000fe2000fffe03f */
[----:B------:R-:W-:Y:S01]  /*10320*/  IMAD.MOV.U32 R3, RZ, RZ, R8 ;  /* 0x000000ffff037224 */ /* 0x000fe200078e0008 */
[----:B------:R-:W-:Y:S01]  /*10330*/  UIMAD UR4, UR39, UR10, URZ ;  /* 0x0000000a270472a4 */ /* 0x000fe2000f8e023f */
[----:B------:R-:W-:Y:S01]  /*10340*/  LOP3.LUT R10, R15, 0x4, R4, 0xe2, !PT ;  /* 0x000000040f0a7812 */ /* 0x000fe200078ee204 */
[----:B------:R-:W-:Y:S01]  /*10350*/  UIMAD.WIDE.U32 UR8, UR40, UR10, UR8 ;  /* 0x0000000a280872a5 */ /* 0x000fe2000f8e0008 */
[----:B------:R-:W-:Y:S01]  /*10360*/  IMAD.SHL.U32 R11, R11, 0x8, RZ ;  /* 0x000000080b0b7824 */ /* 0x000fe200078e00ff */
[----:B------:R-:W-:Y:S01]  /*10370*/  UIMAD UR4, UR40, UR11, UR4 ;  /* 0x0000000b280472a4 */ /* 0x000fe2000f8e0204 */
[----:B------:R-:W-:Y:S01]  /*10380*/  VIADD R26, R198, UR37 ;  /* 0x00000025c61a7c36 */ /* 0x000fe20008000000 */
[----:B------:R-:W-:Y:S01]  /*10390*/  ISETP.GE.AND P2, PT, R200, UR14, PT ;  /* 0x0000000ec8007c0c */ /* 0x000fe2000bf46270 */
[----:B0-----:R-:W-:Y:S01]  /*103a0*/  @P0 IMAD.HI.U32 R6, R8, R5, RZ ;  /* 0x0000000508060227 */ /* 0x001fe200078e00ff */
[----:B------:R-:W-:Y:S01]  /*103b0*/  UIADD3 UR4, UR9, UR4, URZ ;  /* 0x0000000409047290 */ /* 0x000fe2000fffe03f */
[----:B------:R-:W-:Y:S01]  /*103c0*/  LOP3.LUT R10, R11, 0x8, R10, 0xe2, !PT ;  /* 0x000000080b0a7812 */ /* 0x000fe200078ee20a */
[----:B------:R-:W-:Y:S01]  /*103d0*/  BSSY B1, `(.L_x_5168) ;  /* 0x0000046000017945 */ /* 0x000fe20003800000 */
[----:B------:R-:W-:Y:S01]  /*103e0*/  IMAD.U32 R4, RZ, RZ, UR8 ;  /* 0x00000008ff047e24 */ /* 0x000fe2000f8e00ff */
[----:B------:R-:W-:Y:S01]  /*103f0*/  SEL R0, RZ, 0x80, P2 ;  /* 0x00000080ff007807 */ /* 0x000fe20001000000 */
[----:B------:R-:W-:Y:S01]  /*10400*/  IMAD.U32 R5, RZ, RZ, UR9 ;  /* 0x00000009ff057e24 */ /* 0x000fe2000f8e00ff */
[----:B------:R-:W-:Y:S01]  /*10410*/  ULDC.64 UR8, c[0x0][0xbe0] ;  /* 0x0002f80000087ab9 */ /* 0x000fe20000000a00 */
[----:B-1----:R-:W-:Y:S01]  /*10420*/  @P0 SHF.R.U32.HI R3, RZ, R9, R6 ;  /* 0x00000009ff030219 */ /* 0x002fe20000011606 */
[----:B------:R-:W-:Y:S01]  /*10430*/  IMAD.U32 R5, RZ, RZ, UR4 ;  /* 0x00000004ff057e24 */ /* 0x000fe2000f8e00ff */
[----:B------:R-:W-:-:S02]  /*10440*/  ISETP.GE.AND P0, PT, R193, UR14, PT ;  /* 0x0000000ec1007c0c */ /* 0x000fc4000bf06270 */
[--C-:B------:R-:W-:Y:S01]  /*10450*/  SHF.R.S32.HI R6, RZ, 0x1f, R3.reuse ;  /* 0x0000001fff067819 */ /* 0x100fe20000011403 */
[----:B------:R-:W-:Y:S01]  /*10460*/  IMAD.MOV R9, RZ, RZ, -R3 ;  /* 0x000000ffff097224 */ /* 0x000fe200078e0a03 */
[----:B------:R-:W-:Y:S01]  /*10470*/  SEL R11, RZ, 0xffffffff, P0 ;  /* 0xffffffffff0b7807 */ /* 0x000fe20000000000 */
[----:B------:R-:W-:Y:S01]  /*10480*/  IMAD.WIDE.U32 R4, R3, UR8, R4 ;  /* 0x0000000803047c25 */ /* 0x000fe2000f8e0004 */
[----:B------:R-:W-:Y:S02]  /*10490*/  ISETP.GE.AND P0, PT, R192, UR14, PT ;  /* 0x0000000ec0007c0c */ /* 0x000fe4000bf06270 */
[----:B------:R-:W-:Y:S01]  /*104a0*/  SHF.L.U32 R15, R11, 0x4, RZ ;  /* 0x000000040b0f7819 */ /* 0x000fe200000006ff */
[----:B------:R-:W-:Y:S02]  /*104b0*/  IMAD R6, R6, UR8, RZ ;  /* 0x0000000806067c24 */ /* 0x000fe4000f8e02ff */
[----:B------:R-:W-:Y:S01]  /*104c0*/  IMAD R9, R13, R9, R8 ;  /* 0x000000090d097224 */ /* 0x000fe200078e0208 */
[----:B------:R-:W-:Y:S01]  /*104d0*/  SEL R8, RZ, 0xffffffff, P0 ;  /* 0xffffffffff087807 */ /* 0x000fe20000000000 */
[----:B------:R-:W-:Y:S01]  /*104e0*/  IMAD R11, R3, UR9, R6 ;  /* 0x00000009030b7c24 */ /* 0x000fe2000f8e0206 */
[----:B------:R-:W-:Y:S01]  /*104f0*/  ULDC.64 UR8, c[0x0][0xbd8] ;  /* 0x0002f60000087ab9 */ /* 0x000fe20000000a00 */
[----:B------:R-:W-:-:S02]  /*10500*/  ISETP.GE.AND P0, PT, R201, UR14, PT ;  /* 0x0000000ec9007c0c */ /* 0x000fc4000bf06270 */
[----:B------:R-:W-:Y:S01]  /*10510*/  SHF.R.S32.HI R3, RZ, 0x1f, R9 ;  /* 0x0000001fff037819 */ /* 0x000fe20000011409 */
[----:B------:R-:W-:Y:S01]  /*10520*/  IMAD.IADD R5, R5, 0x1, R11 ;  /* 0x0000000105057824 */ /* 0x000fe200078e020b */
[----:B------:R-:W-:Y:S01]  /*10530*/  LOP3.LUT R10, R15, 0x10, R10, 0xe2, !PT ;  /* 0x000000100f0a7812 */ /* 0x000fe200078ee20a */
[----:B------:R-:W-:Y:S02]  /*10540*/  IMAD.SHL.U32 R15, R8, 0x20, RZ ;  /* 0x00000020080f7824 */ /* 0x000fe400078e00ff */
        /* <DEDUP_REMOVED lines=46> */
.L_x_5169:
[----:B------:R-:W-:Y:S05]  /*10830*/  BSYNC B1 ;  /* 0x0000000000017941 */ /* 0x000fea0003800000 */
.L_x_5168:
        /* <DEDUP_REMOVED lines=36> */
.L_x_5164:
[----:B------:R-:W-:Y:S05]  /*10a80*/  BSYNC B0 ;  /* 0x0000000000007941 */ /* 0x000fea0003800000 */
.L_x_5158:
[----:B------:R-:W-:Y:S02]  /*10a90*/  ULDC UR4, c[0x0][0xd3c] ;  /* 0x00034f0000047ab9 */ /* 0x000fe40000000800 */
[----:B------:R-:W-:-:S13]  /*10aa0*/  ISETP.GE.AND P0, PT, R7, UR4, PT ;  /* 0x0000000407007c0c */ /* 0x000fda000bf06270 */
[----:B------:R-:W-:Y:S05]  /*10ab0*/  @!P0 BRA `(.L_x_5170) ;  /* 0xffffff0400388947 */ /* 0x000fea000383ffff */
[----:B------:R-:W-:Y:S05]  /*10ac0*/  EXIT ;  /* 0x000000000000794d */ /* 0x000fea0003800000 */
.L_x_5110:
        /* <DEDUP_REMOVED lines=16> */
.L_x_5171:
        /* <DEDUP_REMOVED lines=40> */
.L_x_5177:
        /* <DEDUP_REMOVED lines=12> */
.L_x_5176:
[----:B------:R-:W-:Y:S05]  /*10f10*/  BSYNC B0 ;  /* 0x0000000000007941 */ /* 0x000fea0003800000 */
.L_x_5175:
        /* <DEDUP_REMOVED lines=20> */
.L_x_5173:
        /* <DEDUP_REMOVED lines=20> */
.L_x_5178:
        /* <DEDUP_REMOVED lines=59> */
.L_x_5174:
[----:B------:R-:W-:Y:S01]  /*11550*/  ULDC UR4, c[0x0][0xd3c] ;  /* 0x00034f0000047ab9 */ /* 0x000fe20000000800 */
[----:B------:R-:W-:Y:S02]  /*11560*/  IMAD.MOV.U32 R17, RZ, RZ, RZ ;  /* 0x000000ffff117224 */ /* 0x000fe400078e00ff */
[----:B------:R-:W-:Y:S02]  /*11570*/  IMAD.U32 R16, RZ, RZ, UR6 ;  /* 0x00000006ff107e24 */ /* 0x000fe4000f8e00ff */
[----:B------:R-:W-:Y:S02]  /*11580*/  IMAD.MOV.U32 R18, RZ, RZ, RZ ;  /* 0x000000ffff127224 */ /* 0x000fe400078e00ff */
[----:B------:R-:W-:-:S07]  /*11590*/  IMAD.U32 R19, RZ, RZ, UR4 ;  /* 0x00000004ff137e24 */ /* 0x000fce000f8e00ff */
.L_x_5179:
[----:B------:R-:W-:-:S13]  /*115a0*/  ISETP.NE.AND P0, PT, R5, RZ, PT ;  /* 0x000000ff0500720c */ /* 0x000fda0003f05270 */
[----:B------:R-:W0:Y:S01]  /*115b0*/  @!P0 S2R R3, SR_CgaCtaId ;  /* 0x0000000000038919 */ /* 0x000e220000008800 */
[----:B------:R-:W-:-:S04]  /*115c0*/  @!P0 MOV R0, 0x400 ;  /* 0x0000040000008802 */ /* 0x000fc80000000f00 */
[----:B0-----:R-:W-:-:S05]  /*115d0*/  @!P0 LEA R0, R3, R0, 0x18 ;  /* 0x0000000003008211 */ /* 0x001fca00078ec0ff */
[----:B------:R0:W-:Y:S01]  /*115e0*/  @!P0 STS.128 [R0+0x388d0], R16 ;  /* 0x0388d01000008388 */ /* 0x0001e20000000c00 */
[----:B------:R-:W-:Y:S06]  /*115f0*/  BAR.ARV 0x5, 0x180 ;  /* 0x0146000000007b1d */ /* 0x000fec0000002000 */
.L_x_5172:
[----:B------:R2:W-:Y:S01]  /*11600*/  STL [R1+0x20], RZ ;  /* 0x000020ff01007387 */ /* 0x0005e20000100800 */
[----:B------:R-:W-:Y:S01]  /*11610*/  ULDC UR4, c[0x0][0xd3c] ;  /* 0x00034f0000047ab9 */ /* 0x000fe20000000800 */
[----:B------:R-:W-:Y:S01]  /*11620*/  IMAD.MOV.U32 R26, RZ, RZ, 0x1 ;  /* 0x00000001ff1a7424 */ /* 0x000fe200078e00ff */
[----:B-1----:R-:W-:Y:S01]  /*11630*/  ISETP.GE.AND P0, PT, R19, UR4, PT ;  /* 0x0000000413007c0c */ /* 0x002fe2000bf06270 */
[----:B------:R-:W-:-:S12]  /*11640*/  IMAD.MOV.U32 R24, RZ, RZ, RZ ;  /* 0x000000ffff187224 */ /* 0x000fd800078e00ff */
[----:B--2---:R-:W-:Y:S05]  /*11650*/  @P0 BRA `(.L_x_5180) ;  /* 0x00000058001c0947 */ /* 0x004fea0003800000 */
[----:B------:R-:W1:Y:S01]  /*11660*/  S2R R5, SR_TID.X ;  /* 0x0000000000057919 */ /* 0x000e620000002100 */
        /* <DEDUP_REMOVED lines=10> */
[C---:B-1----:R-:W-:Y:S01]  /*11710*/  LOP3.LUT R4, R5.reuse, 0x7f, RZ, 0xc0, !PT ;  /* 0x0000007f05047812 */ /* 0x042fe200078ec0ff */
[----:B0-----:R-:W-:-:S05]  /*11720*/  IMAD.SHL.U32 R0, R5, 0x8, RZ ;  /* 0x0000000805007824 */ /* 0x001fca00078e00ff */
[----:B------:R-:W-:-:S04]  /*11730*/  LOP3.LUT R2, R0, 0x1f8, RZ, 0xc0, !PT ;  /* 0x000001f800027812 */ /* 0x000fc800078ec0ff */
[----:B------:R-:W-:Y:S01]  /*11740*/  LOP3.LUT R3, R2, 0x38, R5, 0x78, !PT ;  /* 0x0000003802037812 */ /* 0x000fe200078e7805 */
[----:B------:R-:W-:Y:S01]  /*11750*/  IMAD.SHL.U32 R2, R5, 0x10, RZ ;  /* 0x0000001005027824 */ /* 0x000fe200078e00ff */
[----:B------:R-:W-:Y:S02]  /*11760*/  SHF.R.U32.HI R5, RZ, 0x3, R4 ;  /* 0x00000003ff057819 */ /* 0x000fe40000011604 */
[----:B------:R-:W-:Y:S02]  /*11770*/  LOP3.LUT R4, R0, 0x38, RZ, 0xc0, !PT ;  /* 0x0000003800047812 */ /* 0x000fe400078ec0ff */
[----:B------:R-:W-:Y:S02]  /*11780*/  LOP3.LUT R34, R3, 0x200, R0, 0xf8, !PT ;  /* 0x0000020003227812 */ /* 0x000fe400078ef800 */
[----:B------:R-:W-:Y:S02]  /*11790*/  LOP3.LUT R2, R5, 0x70, R2, 0xf8, !PT ;  /* 0x0000007005027812 */ /* 0x000fe400078ef802 */
[----:B------:R-:W-:-:S02]  /*117a0*/  LOP3.LUT R0, R4, 0x40, RZ, 0xfc, !PT ;  /* 0x0000004004007812 */ /* 0x000fc400078efcff */
[C---:B------:R-:W-:Y:S02]  /*117b0*/  LOP3.LUT R3, R4.reuse, 0x80, RZ, 0xfc, !PT ;  /* 0x0000008004037812 */ /* 0x040fe400078efcff */
[C---:B------:R-:W-:Y:S02]  /*117c0*/  LOP3.LUT R2, R4.reuse, 0xc0, RZ, 0xfc, !PT ;  /* 0x000000c004027812 */ /* 0x040fe400078efcff */
[C---:B------:R-:W-:Y:S02]  /*117d0*/  LOP3.LUT R0, R4.reuse, 0x100, RZ, 0xfc, !PT ;  /* 0x0000010004007812 */ /* 0x040fe400078efcff */
[C---:B------:R-:W-:Y:S02]  /*117e0*/  LOP3.LUT R3, R4.reuse, 0x140, RZ, 0xfc, !PT ;  /* 0x0000014004037812 */ /* 0x040fe400078efcff */
[C---:B------:R-:W-:Y:S02]  /*117f0*/  LOP3.LUT R2, R4.reuse, 0x180, RZ, 0xfc, !PT ;  /* 0x0000018004027812 */ /* 0x040fe400078efcff */
[----:B------:R-:W-:-:S02]  /*11800*/  LOP3.LUT R0, R4, 0x1c0, RZ, 0xfc, !PT ;  /* 0x000001c004007812 */ /* 0x000fc400078efcff */
[----:B---3--:R-:W-:-:S07]  /*11810*/  LEA R25, R34, R23, 0x1 ;  /* 0x0000001722197211 */ /* 0x008fce00078e08ff */
.L_x_5247:
        /* <DEDUP_REMOVED lines=48> */
.L_x_5181:
        /* <DEDUP_REMOVED lines=9> */
.L_x_5182:
        /* <DEDUP_REMOVED lines=9> */
.L_x_5183:
[----:B------:R-:W3:Y:S01]  /*11c40*/  LDL R4, [R1+0x8] ;  /* 0x0000080001047983 */ /* 0x000ee20000100800 */
[----:B012---:R-:W0:Y:S01]  /*11c50*/  LDC R0, c[0x0][0x448] ;  /* 0x00011200ff007b82 */ /* 0x007e220000000800 */
[----:B-----5:R-:W-:Y:S01]  /*11c60*/  IMAD.IADD R30, R7, 0x1, -R32 ;  /* 0x00000001071e7824 */ /* 0x020fe200078e0a20 */
[----:B------:R-:W-:Y:S01]  /*11c70*/  LOP3.LUT R22, R22, 0xfffff7ff, RZ, 0xc0, !PT ;  /* 0xfffff7ff16167812 */ /* 0x000fe200078ec0ff */
[----:B------:R-:W-:Y:S01]  /*11c80*/  BSSY B7, `(.L_x_5184) ;  /* 0x0000462000077945 */ /* 0x000fe20003800000 */
[----:B0-----:R-:W-:Y:S01]  /*11c90*/  ISETP.NE.AND P0, PT, R0, 0x1, PT ;  /* 0x000000010000780c */ /* 0x001fe20003f05270 */
[----:B------:R-:W-:-:S04]  /*11ca0*/  IMAD.SHL.U32 R0, R17, 0x40, RZ ;  /* 0x0000004011007824 */ /* 0x000fc800078e00ff */
[----:B------:R-:W-:-:S08]  /*11cb0*/  VIADD R0, R0, 0x3f ;  /* 0x0000003f00007836 */ /* 0x000fd00000000000 */
[----:B------:R-:W0:Y:S01]  /*11cc0*/  @P0 LDC R3, c[0x0][0x44c] ;  /* 0x00011300ff030b82 */ /* 0x000e220000000800 */
[----:B------:R-:W-:-:S07]  /*11cd0*/  @P0 LOP3.LUT R22, R22, 0x800, RZ, 0xfc, !PT ;  /* 0x0000080016160812 */ /* 0x000fce00078efcff */
[----:B------:R-:W1:Y:S01]  /*11ce0*/  @P0 LDC R2, c[0x0][0x450] ;  /* 0x00011400ff020b82 */ /* 0x000e620000000800 */
[----:B0-----:R-:W-:-:S05]  /*11cf0*/  @P0 IMAD.HI.U32 R3, R0, R3, RZ ;  /* 0x0000000300030227 */ /* 0x001fca00078e00ff */
[----:B-1----:R-:W-:Y:S01]  /*11d00*/  @P0 SHF.R.U32.HI R0, RZ, R2, R3 ;  /* 0x00000002ff000219 */ /* 0x002fe20000011603 */
[C---:B------:R-:W-:Y:S01]  /*11d10*/  VIADD R2, R30.reuse, 0x3f ;  /* 0x0000003f1e027836 */ /* 0x040fe20000000000 */
[----:B---3--:R-:W-:-:S05]  /*11d20*/  IADD3 R3, R30, 0x40, -R4 ;  /* 0x000000401e037810 */ /* 0x008fca0007ffe804 */
[----:B------:R-:W-:-:S05]  /*11d30*/  IMAD.IADD R0, R3, 0x1, R0 ;  /* 0x0000000103007824 */ /* 0x000fca00078e0200 */
[----:B------:R-:W-:-:S04]  /*11d40*/  SHF.R.S32.HI R3, RZ, 0x1f, R0 ;  /* 0x0000001fff037819 */ /* 0x000fc80000011400 */
[----:B------:R-:W-:Y:S02]  /*11d50*/  LEA.HI R0, R3, R0, RZ, 0x6 ;  /* 0x0000000003007211 */ /* 0x000fe400078f30ff */
[----:B------:R-:W-:Y:S02]  /*11d60*/  SHF.R.S32.HI R3, RZ, 0x1f, R2 ;  /* 0x0000001fff037819 */ /* 0x000fe40000011402 */
[----:B------:R-:W-:Y:S02]  /*11d70*/  SHF.R.S32.HI R0, RZ, 0x6, R0 ;  /* 0x00000006ff007819 */ /* 0x000fe40000011400 */
        /* <DEDUP_REMOVED lines=23> */
.L_x_5185:
        /* <DEDUP_REMOVED lines=20> */
.L_x_5188:
[----:B------:R-:W-:Y:S05]  /*12030*/  BSYNC B6 ;  /* 0x0000000000067941 */ /* 0x000fea0003800000 */
.L_x_5187:
        /* <DEDUP_REMOVED lines=20> */
.L_x_5191:
        /* <DEDUP_REMOVED lines=15> */
.L_x_5190:
[----:B------:R-:W-:Y:S05]  /*12270*/  BSYNC B6 ;  /* 0x0000000000067941 */ /* 0x000fea0003800000 */
.L_x_5189:
        /* <DEDUP_REMOVED lines=17> */
[C---:B------:R-:W-:Y:S02]  /*12390*/  LOP3.LUT R21, R20.reuse, 0x40, RZ, 0xfc, !PT ;  /* 0x0000004014157812 */ /* 0x040fe400078efcff */
[----:B------:R-:W-:Y:S02]  /*123a0*/  LOP3.LUT R20, R20, 0x1c0, RZ, 0xfc, !PT ;  /* 0x000001c014147812 */ /* 0x000fe400078efcff */
[----:B------:R-:W-:Y:S02]  /*123b0*/  ISETP.GE.AND P3, PT, R21, UR4, PT ;  /* 0x0000000415007c0c */ /* 0x000fe4000bf66270 */
[----:B------:R-:W-:Y:S01]  /*123c0*/  ISETP.GE.AND P0, PT, R20, UR4, PT ;  /* 0x0000000414007c0c */ /* 0x000fe2000bf06270 */
[----:B------:R-:W1:Y:S01]  /*123d0*/  S2R R21, SR_TID.X ;  /* 0x0000000000157919 */ /* 0x000e620000002100 */
[----:B------:R-:W-:-:S02]  /*123e0*/  LOP3.LUT R33, R33, 0x38, RZ, 0xc0, !PT ;  /* 0x0000003821217812 */ /* 0x000fc400078ec0ff */
[----:B------:R-:W-:Y:S01]  /*123f0*/  ISETP.GE.AND P1, PT, R4, UR4, PT ;  /* 0x0000000404007c0c */ /* 0x000fe2000bf26270 */
[----:B------:R-:W3:Y:S01]  /*12400*/  S2R R20, SR_TID.X ;  /* 0x0000000000147919 */ /* 0x000ee20000002100 */
[----:B------:R-:W-:Y:S02]  /*12410*/  ISETP.GE.AND P2, PT, R33, UR4, PT ;  /* 0x0000000421007c0c */ /* 0x000fe4000bf46270 */
[----:B------:R-:W-:-:S03]  /*12420*/  SEL R6, RZ, 0x40, P1 ;  /* 0x00000040ff067807 */ /* 0x000fc60000800000 */
[----:B------:R-:W-:-:S04]  /*12430*/  @P3 LOP3.LUT R22, R22, 0x200, RZ, 0xfc, !PT ;  /* 0x0000020016163812 */ /* 0x000fc800078efcff */
[----:B------:R-:W-:-:S04]  /*12440*/  LOP3.LUT R22, R22, 0xfffffbff, RZ, 0xc0, !PT ;  /* 0xfffffbff16167812 */ /* 0x000fc800078ec0ff */
[----:B------:R-:W-:-:S04]  /*12450*/  @P2 LOP3.LUT R22, R22, 0x400, RZ, 0xfc, !PT ;  /* 0x0000040016162812 */ /* 0x000fc800078efcff */
[----:B------:R-:W-:Y:S01]  /*12460*/  LOP3.LUT R22, R22, 0xffffffdf, RZ, 0xc0, !PT ;  /* 0xffffffdf16167812 */ /* 0x000fe200078ec0ff */
[----:B---3--:R-:W-:-:S05]  /*12470*/  IMAD.SHL.U32 R20, R20, 0x8, RZ ;  /* 0x0000000814147824 */ /* 0x008fca00078e00ff */
        /* <DEDUP_REMOVED lines=8> */
[----:B-1----:R-:W-:Y:S01]  /*12500*/  IMAD.SHL.U32 R20, R21, 0x10, RZ ;  /* 0x0000001015147824 */ /* 0x002fe200078e00ff */
[----:B------:R-:W-:-:S02]  /*12510*/  SEL R31, RZ, 0x80, P0 ;  /* 0x00000080ff1f7807 */ /* 0x000fc40000000000 */
        /* <DEDUP_REMOVED lines=9> */
[----:B------:R-:W-:-:S04]  /*125b0*/  LOP3.LUT R22, R22, 0xfffffffb, RZ, 0xc0, !PT ;  /* 0xfffffffb16167812 */ /* 0x000fc800078ec0ff */
[----:B------:R-:W-:-:S04]  /*125c0*/  @P2 LOP3.LUT R22, R22, 0x4, RZ, 0xfc, !PT ;  /* 0x0000000416162812 */ /* 0x000fc800078efcff */
[----:B------:R-:W-:-:S04]  /*125d0*/  LOP3.LUT R22, R22, 0xfffffff7, RZ, 0xc0, !PT ;  /* 0xfffffff716167812 */ /* 0x000fc800078ec0ff */
[----:B------:R-:W-:Y:S02]  /*125e0*/  @P3 LOP3.LUT R22, R22, 0x8, RZ, 0xfc, !PT ;  /* 0x0000000816163812 */ /* 0x000fe400078efcff */
[----:B--2---:R-:W-:-:S05]  /*125f0*/  LEA R0, R0, 0xffffffc0, 0x6 ;  /* 0xffffffc000007811 */ /* 0x004fca00078e30ff */
[----:B------:R-:W-:Y:S01]  /*12600*/  IMAD.IADD R7, R20, 0x1, R0 ;  /* 0x0000000114077824 */ /* 0x000fe200078e0200 */
[----:B0---4-:R-:W-:Y:S06]  /*12610*/  BRA.DIV UR5, `(.L_x_5192) ;  /* 0x0000004e05b47947 */ /* 0x011fec000b800000 */
.L_x_5265:
        /* <DEDUP_REMOVED lines=46> */
[----:B------:R0:W-:Y:S05]  /*12900*/  STL [R1], R2 ;  /* 0x0000000201007387 */ /* 0x0001ea0000100800 */
[----:B------:R-:W-:-:S04]  /*12910*/  @P0 LOP3.LUT R22, R22, 0x1000, RZ, 0xfc, !PT ;  /* 0x0000100016160812 */ /* 0x000fc800078efcff */
[----:B------:R-:W-:-:S04]  /*12920*/  LOP3.LUT R22, R22, 0xfffffffe, RZ, 0xc0, !PT ;  /* 0xfffffffe16167812 */ /* 0x000fc800078ec0ff */
[----:B------:R-:W-:Y:S01]  /*12930*/  @P1 LOP3.LUT R22, R22, 0x1, RZ, 0xfc, !PT ;  /* 0x0000000116161812 */ /* 0x000fe200078efcff */
[----:B0-----:R-:W-:Y:S06]  /*12940*/  @!P0 BRA `(.L_x_5193) ;  /* 0x0000000000048947 */ /* 0x001fec0003800000 */
[----:B------:R-:W-:Y:S01]  /*12950*/  BPT.TRAP 0x1 ;  /* 0x000000040000795c */ /* 0x000fe20000300000 */
.L_x_5193:
        /* <DEDUP_REMOVED lines=9> */
.L_x_5266:
[----:B------:R-:W-:Y:S05]  /*129f0*/  BSYNC B0 ;  /* 0x0000000000007941 */ /* 0x000fea0003800000 */
.L_x_5194:
[----:B------:R-:W0:Y:S01]  /*12a00*/  LDL R2, [R1] ;  /* 0x0000000001027983 */ /* 0x000e220000100800 */
[----:B------:R-:W-:Y:S01]  /*12a10*/  ULDC.64 UR4, c[0x0][0x300] ;  /* 0x0000c00000047ab9 */ /* 0x000fe20000000a00 */
[----:B-----5:R-:W-:Y:S01]  /*12a20*/  SHF.R.S32.HI R4, RZ, 0x1f, R37 ;  /* 0x0000001fff047819 */ /* 0x020fe20000011425 */
[----:B------:R-:W1:Y:S01]  /*12a30*/  S2R R5, SR_TID.X ;  /* 0x0000000000057919 */ /* 0x000e620000002100 */
[----:B------:R-:W-:Y:S02]  /*12a40*/  LOP3.LUT R22, R22, 0xfffffffd, RZ, 0xc0, !PT ;  /* 0xfffffffd16167812 */ /* 0x000fe400078ec0ff */
[----:B-1----:R-:W-:Y:S01]  /*12a50*/  SHF.L.U32 R7, R5, 0x3, RZ ;  /* 0x0000000305077819 */ /* 0x002fe200000006ff */
[----:B------:R-:W-:-:S03]  /*12a60*/  IMAD R5, R24, 0x1000, R34 ;  /* 0x0000100018057824 */ /* 0x000fc600078e0222 */
        /* <DEDUP_REMOVED lines=59> */
.L_x_5276:
        /* <DEDUP_REMOVED lines=10> */
.L_x_5197:
        /* <DEDUP_REMOVED lines=11> */
.L_x_5198:
        /* <DEDUP_REMOVED lines=31> */
.L_x_5200:
[----:B------:R-:W-:Y:S05]  /*13160*/  BSYNC B6 ;  /* 0x0000000000067941 */ /* 0x000fea0003800000 */
.L_x_5199:
[----:B------:R-:W2:Y:S01]  /*13170*/  LDL R4, [R1+0x10] ;  /* 0x0000100001047983 */ /* 0x000ea20000100800 */
[----:B0-----:R-:W0:Y:S01]  /*13180*/  S2R R2, SR_TID.X ;  /* 0x0000000000027919 */ /* 0x001e220000002100 */
[----:B------:R-:W-:Y:S01]  /*13190*/  IMAD.MOV.U32 R21, RZ, RZ, R35 ;  /* 0x000000ffff157224 */ /* 0x000fe200078e0023 */
[----:B------:R-:W-:Y:S01]  /*131a0*/  ULDC.64 UR4, c[0x0][0x298] ;  /* 0x0000a60000047ab9 */ /* 0x000fe20000000a00 */
[----:B------:R-:W3:Y:S01]  /*131b0*/  LDC R5, c[0x0][0x448] ;  /* 0x00011200ff057b82 */ /* 0x000ee20000000800 */
[----:B------:R-:W4:Y:S04]  /*131c0*/  LDL R20, [R1+0x4] ;  /* 0x0000040001147983 */ /* 0x000f280000100800 */
[----:B------:R0:W5:Y:S02]  /*131d0*/  LDL R9, [R1+0x8] ;  /* 0x0000080001097983 */ /* 0x0001640000100800 */
[----:B0-----:R-:W-:-:S04]  /*131e0*/  LOP3.LUT R2, R2, 0x7f, RZ, 0xc0, !PT ;  /* 0x0000007f02027812 */ /* 0x001fc800078ec0ff */
[----:B------:R-:W-:Y:S02]  /*131f0*/  SHF.R.U32.HI R0, RZ, 0x3, R2 ;  /* 0x00000003ff007819 */ /* 0x000fe40000011602 */
[----:B------:R-:W0:Y:S01]  /*13200*/  LDC R2, c[0x0][0x448] ;  /* 0x00011200ff027b82 */ /* 0x000e220000000800 */
[----:B------:R-:W1:Y:S01]  /*13210*/  S2R R35, SR_TID.X ;  /* 0x0000000000237919 */ /* 0x000e620000002100 */
[----:B0-----:R-:W-:-:S13]  /*13220*/  ISETP.NE.AND P6, PT, R2, 0x1, PT ;  /* 0x000000010200780c */ /* 0x001fda0003fc5270 */
[----:B------:R-:W0:Y:S01]  /*13230*/  @P6 LDC R3, c[0x0][0x44c] ;  /* 0x00011300ff036b82 */ /* 0x000e220000000800 */
[----:B-1----:R-:W-:-:S07]  /*13240*/  IMAD.SHL.U32 R35, R35, 0x10, RZ ;  /* 0x0000001023237824 */ /* 0x002fce00078e00ff */
[----:B------:R-:W1:Y:S01]  /*13250*/  @P6 LDC R2, c[0x0][0x450] ;  /* 0x00011400ff026b82 */ /* 0x000e620000000800 */
[----:B------:R-:W-:-:S05]  /*13260*/  LOP3.LUT R35, R0, 0x70, R35, 0xf8, !PT ;  /* 0x0000007000237812 */ /* 0x000fca00078ef823 */
[----:B------:R-:W-:-:S04]  /*13270*/  IMAD R35, R17, 0x40, R35 ;  /* 0x0000004011237824 */ /* 0x000fc800078e0223 */
[----:B------:R-:W-:Y:S02]  /*13280*/  IMAD.MOV.U32 R0, RZ, RZ, R35 ;  /* 0x000000ffff007224 */ /* 0x000fe400078e0023 */
[----:B0-----:R-:W-:-:S05]  /*13290*/  @P6 IMAD.HI.U32 R3, R35, R3, RZ ;  /* 0x0000000323036227 */ /* 0x001fca00078e00ff */
[----:B-1----:R-:W-:Y:S01]  /*132a0*/  @P6 SHF.R.U32.HI R0, RZ, R2, R3 ;  /* 0x00000002ff006219 */ /* 0x002fe20000011603 */
[----:B------:R-:W-:Y:S01]  /*132b0*/  IMAD.WIDE.U32 R2, R36, UR4, RZ ;  /* 0x0000000424027c25 */ /* 0x000fe2000f8e00ff */
[----:B------:R-:W0:Y:S03]  /*132c0*/  S2R R6, SR_TID.X ;  /* 0x0000000000067919 */ /* 0x000e260000002100 */
        /* <DEDUP_REMOVED lines=22> */
[----:B---3--:R-:W-:Y:S02]  /*13430*/  IMAD R0, R5, R0, R35 ;  /* 0x0000000005007224 */ /* 0x008fe400078e0223 */
        /* <DEDUP_REMOVED lines=15> */
[----:B-----5:R-:W-:Y:S01]  /*13530*/  IMAD R3, R9, R5, RZ ;  /* 0x0000000509037224 */ /* 0x020fe200078e02ff */
[----:B------:R-:W-:Y:S01]  /*13540*/  SHFL.IDX PT, R4, R2, RZ, 0x181f ;  /* 0x00181fff02047589 */ /* 0x000fe200000e0000 */
[----:B------:R-:W-:Y:S01]  /*13550*/  IMAD R17, R17, 0x40, R8 ;  /* 0x0000004011117824 */ /* 0x000fe200078e0208 */
[----:B------:R-:W-:Y:S02]  /*13560*/  LOP3.LUT R22, R22, 0xfffffeff, RZ, 0xc0, !PT ;  /* 0xfffffeff16167812 */ /* 0x000fe400078ec0ff */
[----:B------:R-:W0:Y:S02]  /*13570*/  SHFL.IDX PT, R5, R0, RZ, 0x181f ;  /* 0x00181fff00057589 */ /* 0x000e2400000e0000 */
[----:B------:R-:W-:-:S13]  /*13580*/  ISETP.GE.AND P2, PT, R17, R3, PT ;  /* 0x000000031100720c */ /* 0x000fda0003f46270 */
[----:B------:R-:W-:-:S04]  /*13590*/  @P2 LOP3.LUT R22, R22, 0x100, RZ, 0xfc, !PT ;  /* 0x0000010016162812 */ /* 0x000fc800078efcff */
[----:B------:R-:W-:Y:S02]  /*135a0*/  LOP3.LUT R22, R22, 0xffffff7f, RZ, 0xc0, !PT ;  /* 0xffffff7f16167812 */ /* 0x000fe400078ec0ff */
[----:B0-----:R-:W-:-:S05]  /*135b0*/  @!P2 LEA R5, P1, R7, R5, 0x1 ;  /* 0x000000050705a211 */ /* 0x001fca00078208ff */
[----:B------:R-:W-:-:S05]  /*135c0*/  @!P2 IMAD.X R4, RZ, RZ, R4, P1 ;  /* 0x000000ffff04a224 */ /* 0x000fca00008e0604 */
        /* <DEDUP_REMOVED lines=30> */
.L_x_5285:
[----:B------:R-:W-:Y:S01]  /*137b0*/  VIADD R17, R17, 0x30 ;  /* 0x0000003011117836 */ /* 0x000fe20000000000 */
[----:B------:R-:W-:-:S04]  /*137c0*/  LOP3.LUT R22, R22, 0xfffeffff, RZ, 0xc0, !PT ;  /* 0xfffeffff16167812 */ /* 0x000fc800078ec0ff */
[----:B------:R-:W-:-:S13]  /*137d0*/  ISETP.GE.AND P2, PT, R17, R3, PT ;  /* 0x000000031100720c */ /* 0x000fda0003f46270 */
[----:B0-----:R-:W-:Y:S02]  /*137e0*/  @!P2 LEA R2, P1, R7, R0, 0x1 ;  /* 0x000000000702a211 */ /* 0x001fe400078208ff */
[----:B------:R-:W-:-:S03]  /*137f0*/  @P2 LOP3.LUT R22, R22, 0x10000, RZ, 0xfc, !PT ;  /* 0x0001000016162812 */ /* 0x000fc600078efcff */
[----:B-1----:R-:W-:-:S05]  /*13800*/  @!P2 IMAD.X R3, RZ, RZ, R4, P1 ;  /* 0x000000ffff03a224 */ /* 0x002fca00008e0604 */
[----:B------:R-:W-:Y:S01]  /*13810*/  @!PT LDS RZ, [RZ] ;  /* 0x00000000fffff984 */ /* 0x000fe20000000800 */
[----:B------:R-:W-:Y:S01]  /*13820*/  @!PT LDS RZ, [RZ] ;  /* 0x00000000fffff984 */ /* 0x000fe20000000800 */
[----:B------:R-:W-:Y:S01]  /*13830*/  @!PT LDS RZ, [RZ] ;  /* 0x00000000fffff984 */ /* 0x000fe20000000800 */
[----:B------:R0:W-:Y:S01]  /*13840*/  @!P2 LDGSTS.E.BYPASS.LTC128B.128 [R25+0x21c00], desc[UR44][R2.64], !P0 ;  /* 0x21c000000219afae */ /* 0x0001e2000c101d6c */
[----:B------:R-:W-:Y:S01]  /*13850*/  PLOP3.LUT P0, PT, PT, PT, PT, 0x80, 0x0 ;  /* 0x000000000000781c */ /* 0x000fe20003f0f070 */
[----:B------:R-:W-:-:S12]  /*13860*/  NOP ;  /* 0x0000000000007918 */ /* 0x000fd80000000000 */
.L_x_5202:
        /* <DEDUP_REMOVED lines=28> */
.L_x_5204:
[----:B------:R-:W-:Y:S05]  /*13a30*/  BSYNC B6 ;  /* 0x0000000000067941 */ /* 0x000fea0003800000 */
.L_x_5203:
        /* <DEDUP_REMOVED lines=55> */
[----:B------:R-:W-:-:S02]  /*13db0*/  LOP3.LUT R7, R17, 0x40, RZ, 0xfc, !PT ;  /* 0x0000004011077812 */ /* 0x000fc400078efcff */
[----:B0-----:R-:W-:-:S04]  /*13dc0*/  SHF.L.U32 R17, R10, 0x3, RZ ;  /* 0x000000030a117819 */ /* 0x001fc800000006ff */
        /* <DEDUP_REMOVED lines=107> */
.L_x_5295:
        /* <DEDUP_REMOVED lines=23> */
.L_x_5207:
[----:B------:R-:W-:Y:S05]  /*145f0*/  BSYNC B0 ;  /* 0x0000000000007941 */ /* 0x000fea0003800000 */
.L_x_5206:
[----:B------:R-:W-:Y:S01]  /*14600*/  NOP ;  /* 0x0000000000007918 */ /* 0x000fe20000000000 */
[----:B------:R-:W-:-:S13]  /*14610*/  PLOP3.LUT P0, PT, PT, PT, PT, 0x80, 0x0 ;  /* 0x000000000000781c */ /* 0x000fda0003f0f070 */
.L_x_5208:
        /* <DEDUP_REMOVED lines=18> */
.L_x_5296:
[----:B------:R-:W-:Y:S05]  /*14740*/  BSYNC B0 ;  /* 0x0000000000007941 */ /* 0x000fea0003800000 */
.L_x_5209:
[----:B------:R-:W-:-:S05]  /*14750*/  IMAD.U32 R2, RZ, RZ, UR36 ;  /* 0x00000024ff027e24 */ /* 0x000fca000f8e00ff */
[----:B------:R-:W-:-:S13]  /*14760*/  ISETP.NE.AND P0, PT, R2, 0x3, PT ;  /* 0x000000030200780c */ /* 0x000fda0003f05270 */
[----:B------:R-:W-:Y:S05]  /*14770*/  @!P0 BRA `(.L_x_5211) ;  /* 0x0000000000048947 */ /* 0x000fea0003800000 */
[----:B------:R-:W-:Y:S01]  /*14780*/  BPT.TRAP 0x1 ;  /* 0x000000040000795c */ /* 0x000fe20000300000 */
.L_x_5211:
[----:B0-----:R-:W-:Y:S01]  /*14790*/  SHF.L.U32 R0, R26, 0x1f, RZ ;  /* 0x0000001f1a007819 */ /* 0x001fe200000006ff */
[----:B------:R-:W-:Y:S03]  /*147a0*/  BSSY B0, `(.L_x_5212) ;  /* 0x0000003000007945 */ /* 0x000fe60003800000 */
[----:B------:R-:W0:Y:S02]  /*147b0*/  SYNCS.PHASECHK.TRANS64.TRYWAIT P0, [R27+URZ+0x38860], R0 ;  /* 0x038860001b0075a7 */ /* 0x000e24000800017f */
[----:B0-----:R-:W-:Y:S05]  /*147c0*/  @!P0 BRA `(.L_x_5213) ;  /* 0x0000004400088947 */ /* 0x001fea0003800000 */
.L_x_5297:
[----:B------:R-:W-:Y:S05]  /*147d0*/  BSYNC B0 ;  /* 0x0000000000007941 */ /* 0x000fea0003800000 */
.L_x_5212:
        /* <DEDUP_REMOVED lines=110> */
.L_x_5307:
[C---:B------:R-:W-:Y:S02]  /*14ec0*/  LOP3.LUT P6, RZ, R22.reuse, 0x40, RZ, 0xc0, !PT ;  /* 0x0000004016ff7812 */ /* 0x040fe400078cc0ff */
[----:B------:R-:W-:Y:S02]  /*14ed0*/  LOP3.LUT R22, R22, 0xfffffeff, RZ, 0xc0, !PT ;  /* 0xfffffeff16167812 */ /* 0x000fe400078ec0ff */
[C---:B------:R-:W-:Y:S02]  /*14ee0*/  ISETP.LT.OR P6, PT, R30.reuse, 0x31, P6 ;  /* 0x000000311e00780c */ /* 0x040fe400037c1670 */
[----:B------:R-:W-:-:S11]  /*14ef0*/  ISETP.LT.OR P5, PT, R30, 0x31, !P5 ;  /* 0x000000311e00780c */ /* 0x000fd60006fa1670 */
[----:B------:R-:W-:Y:S02]  /*14f00*/  @P6 LOP3.LUT R22, R22, 0x100, RZ, 0xfc, !PT ;  /* 0x0000010016166812 */ /* 0x000fe400078efcff */
[----:B------:R-:W-:Y:S02]  /*14f10*/  ISETP.LT.OR P6, PT, R30, 0x31, !P4 ;  /* 0x000000311e00780c */ /* 0x000fe400067c1670 */
[----:B------:R-:W-:Y:S02]  /*14f20*/  LOP3.LUT R22, R22, 0xffbfffff, RZ, 0xc0, !PT ;  /* 0xffbfffff16167812 */ /* 0x000fe400078ec0ff */
[----:B------:R-:W-:Y:S02]  /*14f30*/  ISETP.LT.OR P4, PT, R30, 0x31, !P2 ;  /* 0x000000311e00780c */ /* 0x000fe40005781670 */
        /* <DEDUP_REMOVED lines=26> */
.L_x_5215:
        /* <DEDUP_REMOVED lines=11> */
.L_x_5216:
[----:B------:R-:W2:Y:S01]  /*15190*/  LDL R3, [R1+0xc] ;  /* 0x00000c0001037983 */ /* 0x000ea20000100800 */
[----:B------:R1:W-:Y:S01]  /*151a0*/  SYNCS.ARRIVE.TRANS64.A1T0 RZ, [R27+URZ+0x38850], RZ ;  /* 0x038850ff1bff79a7 */ /* 0x0003e2000810003f */
[----:B------:R-:W-:Y:S01]  /*151b0*/  BSSY B0, `(.L_x_5217) ;  /* 0x00000f7000007945 */ /* 0x000fe20003800000 */
[----:B--2---:R-:W-:-:S13]  /*151c0*/  ISETP.GE.AND P0, PT, R3, 0x2, PT ;  /* 0x000000020300780c */ /* 0x004fda0003f06270 */
[----:B-1----:R-:W-:Y:S05]  /*151d0*/  @!P0 BRA `(.L_x_5218) ;  /* 0x0000000c00d08947 */ /* 0x002fea0003800000 */
[----:B------:R-:W2:Y:S01]  /*151e0*/  LDL.LU R2, [R1+0x24] ;  /* 0x0000240001027983 */ /* 0x000ea20000300800 */
[----:B------:R-:W-:Y:S01]  /*151f0*/  LOP3.LUT R30, R31, 0x80, RZ, 0xc0, !PT ;  /* 0x000000801f1e7812 */ /* 0x000fe200078ec0ff */
[----:B------:R-:W-:-:S03]  /*15200*/  VIADD R7, R3, 0xfffffffe ;  /* 0xfffffffe03077836 */ /* 0x000fc60000000000 */
[----:B------:R-:W-:Y:S02]  /*15210*/  SHF.R.U32.HI R30, RZ, 0x3, R30 ;  /* 0x00000003ff1e7819 */ /* 0x000fe4000001161e */
[----:B--2---:R-:W-:-:S04]  /*15220*/  LOP3.LUT R2, R2, 0x40, RZ, 0xc0, !PT ;  /* 0x0000004002027812 */ /* 0x004fc800078ec0ff */
[----:B------:R-:W-:-:S07]  /*15230*/  SHF.R.U32.HI R31, RZ, 0x2, R2 ;  /* 0x00000002ff1f7819 */ /* 0x000fce0000011602 */
.L_x_5231:
        /* <DEDUP_REMOVED lines=44> */
.L_x_5219:
[----:B------:R-:W-:Y:S01]  /*15500*/  IMAD R6, R24, 0x8, R23 ;  /* 0x0000000818067824 */ /* 0x000fe200078e0217 */
[----:B------:R-:W-:Y:S01]  /*15510*/  SHF.L.U32 R17, R26, 0x1f, RZ ;  /* 0x0000001f1a117819 */ /* 0x000fe200000006ff */
[----:B------:R-:W-:Y:S01]  /*15520*/  BSSY B1, `(.L_x_5220) ;  /* 0x0000004000017945 */ /* 0x000fe20003800000 */
[----:B------:R-:W-:Y:S02]  /*15530*/  SHF.R.S32.HI R9, RZ, 0x1f, R5 ;  /* 0x0000001fff097819 */ /* 0x000fe40000011405 */
[----:B------:R-:W0:Y:S02]  /*15540*/  SYNCS.PHASECHK.TRANS64.TRYWAIT P0, [R6+URZ+0x38840], R17 ;  /* 0x03884011060075a7 */ /* 0x000e24000800017f */
[----:B0-----:R-:W-:Y:S05]  /*15550*/  @!P0 BRA `(.L_x_5221) ;  /* 0x0000003c00e08947 */ /* 0x001fea0003800000 */
.L_x_5308:
[----:B------:R-:W-:Y:S05]  /*15560*/  BSYNC B1 ;  /* 0x0000000000017941 */ /* 0x000fea0003800000 */
.L_x_5220:
        /* <DEDUP_REMOVED lines=42> */
.L_x_5318:
        /* <DEDUP_REMOVED lines=8> */
.L_x_5223:
        /* <DEDUP_REMOVED lines=11> */
.L_x_5224:
[----:B------:R2:W-:Y:S01]  /*15940*/  SYNCS.ARRIVE.TRANS64.A1T0 RZ, [R6+URZ+0x38830], RZ ;  /* 0x038830ff06ff79a7 */ /* 0x0005e2000810003f */
[----:B------:R-:W-:Y:S05]  /*15950*/  @!P2 BRA `(.L_x_5225) ;  /* 0x000000000004a947 */ /* 0x000fea0003800000 */
[----:B------:R-:W-:Y:S01]  /*15960*/  BPT.TRAP 0x1 ;  /* 0x000000040000795c */ /* 0x000fe20000300000 */
.L_x_5225:
[----:B------:R-:W3:Y:S01]  /*15970*/  SYNCS.PHASECHK.TRANS64.TRYWAIT P0, [R6+URZ+0x38860], R17 ;  /* 0x03886011060075a7 */ /* 0x000ee2000800017f */
[----:B------:R-:W-:Y:S04]  /*15980*/  BSSY B1, `(.L_x_5226) ;  /* 0x0000002000017945 */ /* 0x000fe80003800000 */
[----:B---3--:R-:W-:Y:S05]  /*15990*/  @!P0 BRA `(.L_x_5227) ;  /* 0x0000004000008947 */ /* 0x008fea0003800000 */
.L_x_5319:
[----:B------:R-:W-:Y:S05]  /*159a0*/  BSYNC B1 ;  /* 0x0000000000017941 */ /* 0x000fea0003800000 */
.L_x_5226:
        /* <DEDUP_REMOVED lines=81> */
.L_x_5329:
        /* <DEDUP_REMOVED lines=25> */
.L_x_5229:
        /* <DEDUP_REMOVED lines=11> */
.L_x_5230:
[----:B------:R3:W-:Y:S01]  /*16100*/  SYNCS.ARRIVE.TRANS64.A1T0 RZ, [R6+URZ+0x38850], RZ ;  /* 0x038850ff06ff79a7 */ /* 0x0007e2000810003f */
[----:B------:R-:W-:Y:S05]  /*16110*/  @P3 BRA `(.L_x_5231) ;  /* 0xfffffff000483947 */ /* 0x000fea000383ffff */
.L_x_5218:
[----:B------:R-:W-:Y:S05]  /*16120*/  BSYNC B0 ;  /* 0x0000000000007941 */ /* 0x000fea0003800000 */
.L_x_5217:
        /* <DEDUP_REMOVED lines=21> */
.L_x_5233:
[----:B------:R-:W-:Y:S05]  /*16280*/  BSYNC B0 ;  /* 0x0000000000007941 */ /* 0x000fea0003800000 */
.L_x_5232:
[----:B------:R-:W-:-:S07]  /*16290*/  SEL R24, R24, RZ, P0 ;  /* 0x000000ff18187207 */ /* 0x000fce0000000000 */
.L_x_5186:
[----:B------:R-:W-:Y:S05]  /*162a0*/  BSYNC B7 ;  /* 0x0000000000077941 */ /* 0x000fea0003800000 */
.L_x_5184:
        /* <DEDUP_REMOVED lines=11> */
.L_x_5234:
        /* <DEDUP_REMOVED lines=11> */
[----:B------:R-:W-:Y:S02]  /*16410*/  MOV R17, RZ ;  /* 0x000000ff00117202 */ /* 0x000fe40000000f00 */
[C---:B------:R-:W-:Y:S01]  /*16420*/  ISETP.GE.U32.AND P2, PT, R8.reuse, 0x2, PT ;  /* 0x000000020800780c */ /* 0x040fe20003f46070 */
[----:B------:R-:W-:Y:S01]  /*16430*/  SHFL.IDX PT, R0, R16, RZ, 0x1f ;  /* 0x00001fff10007589 */ /* 0x000fe200000e0000 */
[C---:B------:R-:W-:Y:S02]  /*16440*/  ISETP.GE.U32.AND P3, PT, R8.reuse, 0x4, PT ;  /* 0x000000040800780c */ /* 0x040fe40003f66070 */
        /* <DEDUP_REMOVED lines=21> */
.L_x_5339:
[----:B------:R-:W-:Y:S02]  /*165a0*/  ULDC UR4, c[0x0][0xd38] ;  /* 0x00034e0000047ab9 */ /* 0x000fe40000000800 */
[----:B------:R-:W-:-:S04]  /*165b0*/  IMAD.U32 R4, RZ, RZ, UR4 ;  /* 0x00000004ff047e24 */ /* 0x000fc8000f8e00ff */
[----:B--2---:R-:W-:-:S04]  /*165c0*/  IMAD R14, R14, R4, RZ ;  /* 0x000000040e0e7224 */ /* 0x004fc800078e02ff */
[----:B------:R-:W-:-:S05]  /*165d0*/  IMAD.IADD R5, R5, 0x1, R14 ;  /* 0x0000000105057824 */ /* 0x000fca00078e020e */
[----:B------:R-:W-:-:S13]  /*165e0*/  ISETP.GT.AND P6, PT, R5, R0, PT ;  /* 0x000000000500720c */ /* 0x000fda0003fc4270 */
[----:B------:R-:W-:Y:S05]  /*165f0*/  @P6 BRA `(.L_x_5237) ;  /* 0x00000000009c6947 */ /* 0x000fea0003800000 */
.L_x_5242:
        /* <DEDUP_REMOVED lines=14> */
.L_x_5240:
[----:B------:R-:W-:Y:S05]  /*166e0*/  BSYNC B0 ;  /* 0x0000000000007941 */ /* 0x000fea0003800000 */
.L_x_5239:
        /* <DEDUP_REMOVED lines=18> */
.L_x_5347:
[----:B------:R-:W-:Y:S02]  /*16810*/  ULDC UR4, c[0x0][0xd38] ;  /* 0x00034e0000047ab9 */ /* 0x000fe40000000800 */
[----:B------:R-:W-:-:S04]  /*16820*/  IMAD.U32 R4, RZ, RZ, UR4 ;  /* 0x00000004ff047e24 */ /* 0x000fc8000f8e00ff */
[----:B--2---:R-:W-:-:S04]  /*16830*/  IMAD R14, R14, R4, RZ ;  /* 0x000000040e0e7224 */ /* 0x004fc800078e02ff */
[----:B------:R-:W-:-:S05]  /*16840*/  IMAD.IADD R5, R14, 0x1, R5 ;  /* 0x000000010e057824 */ /* 0x000fca00078e0205 */
[----:B------:R-:W-:-:S13]  /*16850*/  ISETP.GT.AND P6, PT, R5, R0, PT ;  /* 0x000000000500720c */ /* 0x000fda0003fc4270 */
[----:B------:R-:W-:Y:S05]  /*16860*/  @!P6 BRA `(.L_x_5242) ;  /* 0xfffffffc0064e947 */ /* 0x000fea000383ffff */
.L_x_5237:
        /* <DEDUP_REMOVED lines=8> */
.L_x_5351:
[----:B------:R-:W-:Y:S01]  /*168f0*/  ISETP.NE.AND P0, PT, R3, RZ, PT ;  /* 0x000000ff0300720c */ /* 0x000fe20003f05270 */
[----:B------:R-:W-:-:S12]  /*16900*/  IMAD.MOV.U32 R14, RZ, RZ, RZ ;  /* 0x000000ffff0e7224 */ /* 0x000fd800078e00ff */
[----:B------:R-:W-:Y:S05]  /*16910*/  @!P0 BRA `(.L_x_5244) ;  /* 0x0000000000108947 */ /* 0x000fea0003800000 */
[----:B------:R-:W-:Y:S01]  /*16920*/  UMOV UR4, 0xffffffff ;  /* 0xffffffff00047882 */ /* 0x000fe20000000000 */
[----:B------:R-:W-:Y:S02]  /*16930*/  VIADD R12, R6, 0xffffffff ;  /* 0xffffffff060c7836 */ /* 0x000fe40000000000 */
[----:B------:R-:W-:Y:S05]  /*16940*/  BRA.DIV UR4, `(.L_x_5245) ;  /* 0x00000042042c7947 */ /* 0x000fea000b800000 */
[----:B------:R4:W0:Y:S02]  /*16950*/  SHFL.IDX PT, R14, R2, R12, 0x1f ;  /* 0x00001f0c020e7589 */ /* 0x00082400000e0000 */
.L_x_5244:
        /* <DEDUP_REMOVED lines=66> */
.L_x_5238:
[----:B------:R-:W-:Y:S01]  /*16d80*/  UMOV UR4, URZ ;  /* 0x0000003f00047c82 */ /* 0x000fe20008000000 */
[----:B------:R-:W-:Y:S01]  /*16d90*/  UMOV UR5, URZ ;  /* 0x0000003f00057c82 */ /* 0x000fe20008000000 */
[----:B------:R-:W-:Y:S01]  /*16da0*/  ULDC UR6, c[0x0][0xd3c] ;  /* 0x00034f0000067ab9 */ /* 0x000fe20000000800 */
[----:B------:R-:W-:Y:S02]  /*16db0*/  IMAD.MOV.U32 R16, RZ, RZ, R0 ;  /* 0x000000ffff107224 */ /* 0x000fe400078e0000 */
[----:B------:R-:W-:Y:S02]  /*16dc0*/  IMAD.U32 R17, RZ, RZ, UR4 ;  /* 0x00000004ff117e24 */ /* 0x000fe4000f8e00ff */
[----:B------:R-:W-:Y:S02]  /*16dd0*/  IMAD.U32 R18, RZ, RZ, UR5 ;  /* 0x00000005ff127e24 */ /* 0x000fe4000f8e00ff */
[----:B------:R-:W-:-:S07]  /*16de0*/  IMAD.U32 R19, RZ, RZ, UR6 ;  /* 0x00000006ff137e24 */ /* 0x000fce000f8e00ff */
.L_x_5246:
        /* <DEDUP_REMOVED lines=10> */
.L_x_5235:
[----:B------:R-:W-:Y:S02]  /*16e90*/  ULDC UR4, c[0x0][0xd3c] ;  /* 0x00034f0000047ab9 */ /* 0x000fe40000000800 */
[----:B0-----:R-:W-:-:S13]  /*16ea0*/  ISETP.GE.AND P0, PT, R19, UR4, PT ;  /* 0x0000000413007c0c */ /* 0x001fda000bf06270 */
[----:B------:R-:W-:Y:S05]  /*16eb0*/  @!P0 BRA `(.L_x_5247) ;  /* 0xffffffa800588947 */ /* 0x000fea000383ffff */
[----:B------:R-:W-:Y:S05]  /*16ec0*/  BSYNC B8 ;  /* 0x0000000000087941 */ /* 0x000fea0003800000 */
.L_x_5180:
        /* <DEDUP_REMOVED lines=12> */
.L_x_5354:
[----:B------:R-:W-:Y:S05]  /*16f90*/  BSYNC B0 ;  /* 0x0000000000007941 */ /* 0x000fea0003800000 */
.L_x_5248:
[----:B------:R-:W-:-:S03]  /*16fa0*/  UMOV UR4, 0xffffffff ;  /* 0xffffffff00047882 */ /* 0x000fc60000000000 */
[----:B------:R-:W-:Y:S05]  /*16fb0*/  BRA.DIV UR4, `(.L_x_5250) ;  /* 0x0000003a04c87947 */ /* 0x000fea000b800000 */
[----:B------:R-:W0:Y:S02]  /*16fc0*/  S2R R0, SR_TID.X ;  /* 0x0000000000007919 */ /* 0x000e240000002100 */
[----:B0-----:R-:W-:-:S04]  /*16fd0*/  SHF.R.U32.HI R0, RZ, 0x5, R0 ;  /* 0x00000005ff007819 */ /* 0x001fc80000011600 */
[----:B------:R-:W-:-:S05]  /*16fe0*/  LOP3.LUT R0, R0, 0x3, RZ, 0xc0, !PT ;  /* 0x0000000300007812 */ /* 0x000fca00078ec0ff */
[----:B------:R0:W0:Y:S02]  /*16ff0*/  SHFL.IDX PT, R14, R0, RZ, 0x1f ;  /* 0x00001fff000e7589 */ /* 0x00002400000e0000 */
.L_x_5357:
[----:B0-----:R-:W-:Y:S01]  /*17000*/  ISETP.NE.AND P0, PT, R14, RZ, PT ;  /* 0x000000ff0e00720c */ /* 0x001fe20003f05270 */
[----:B------:R-:W-:-:S12]  /*17010*/  BSSY B0, `(.L_x_5251) ;  /* 0x0000024000007945 */ /* 0x000fd80003800000 */
[----:B------:R-:W-:Y:S05]  /*17020*/  @P0 BRA `(.L_x_5252) ;  /* 0x0000000000880947 */ /* 0x000fea0003800000 */
[----:B------:R-:W-:-:S03]  /*17030*/  UMOV UR4, 0xffffffff ;  /* 0xffffffff00047882 */ /* 0x000fc60000000000 */
[----:B------:R-:W-:Y:S05]  /*17040*/  BRA.DIV UR4, `(.L_x_5253) ;  /* 0x0000003a04d87947 */ /* 0x000fea000b800000 */
[----:B------:R-:W-:-:S13]  /*17050*/  ELECT P6, URZ, PT ;  /* 0x00000000003f782f */ /* 0x000fda00038c0000 */
.L_x_5360:
[----:B------:R-:W-:Y:S05]  /*17060*/  @!P6 BRA `(.L_x_5252) ;  /* 0x000000000078e947 */ /* 0x000fea0003800000 */
[----:B------:R-:W-:-:S06]  /*17070*/  ULOP3.LUT UR4, UR42, 0x2, URZ, 0xfc, !UPT ;  /* 0x000000022a047892 */ /* 0x000fcc000f8efc3f */
[----:B------:R-:W-:-:S05]  /*17080*/  IMAD.U32 R0, RZ, RZ, UR4 ;  /* 0x00000004ff007e24 */ /* 0x000fca000f8e00ff */
[----:B------:R-:W-:-:S13]  /*17090*/  ISETP.NE.AND P0, PT, R0, 0x3, PT ;  /* 0x000000030000780c */ /* 0x000fda0003f05270 */
[----:B------:R-:W-:Y:S05]  /*170a0*/  @!P0 BRA `(.L_x_5254) ;  /* 0x0000000000048947 */ /* 0x000fea0003800000 */
[----:B------:R-:W-:Y:S01]  /*170b0*/  BPT.TRAP 0x1 ;  /* 0x000000040000795c */ /* 0x000fe20000300000 */
.L_x_5254:
[----:B------:R-:W-:Y:S01]  /*170c0*/  IMAD R5, R24, 0x8, R7 ;  /* 0x0000000818057824 */ /* 0x000fe200078e0207 */
[----:B------:R-:W-:Y:S01]  /*170d0*/  SHF.L.U32 R0, R26, 0x1f, RZ ;  /* 0x0000001f1a007819 */ /* 0x000fe200000006ff */
[----:B------:R-:W-:-:S03]  /*170e0*/  VIADD R24, R24, 0x1 ;  /* 0x0000000118187836 */ /* 0x000fc60000000000 */
[----:B------:R-:W0:Y:S02]  /*170f0*/  SYNCS.PHASECHK.TRANS64.TRYWAIT P1, [R5+URZ+0x38840], R0 ;  /* 0x03884000050075a7 */ /* 0x000e24000802017f */
[----:B------:R-:W-:-:S04]  /*17100*/  ISETP.NE.AND P2, PT, R24, 0x2, PT ;  /* 0x000000021800780c */ /* 0x000fc80003f45270 */
[----:B------:R-:W-:Y:S01]  /*17110*/  SEL R3, RZ, 0x1, P2 ;  /* 0x00000001ff037807 */ /* 0x000fe20001000000 */
[----:B0-----:R-:W-:Y:S08]  /*17120*/  @!P1 BRA `(.L_x_5255) ;  /* 0x0000003800c09947 */ /* 0x001ff00003800000 */
.L_x_5361:
[----:B------:R-:W-:Y:S02]  /*17130*/  SEL R24, R24, RZ, P2 ;  /* 0x000000ff18187207 */ /* 0x000fe40001000000 */
[----:B------:R-:W-:Y:S01]  /*17140*/  LOP3.LUT R2, R26, R3, RZ, 0x3c, !PT ;  /* 0x000000031a027212 */ /* 0x000fe200078e3cff */
[----:B------:R-:W-:Y:S06]  /*17150*/  @!P0 BRA `(.L_x_5256) ;  /* 0x0000000000048947 */ /* 0x000fec0003800000 */
[----:B------:R-:W-:Y:S01]  /*17160*/  BPT.TRAP 0x1 ;  /* 0x000000040000795c */ /* 0x000fe20000300000 */
.L_x_5256:
[----:B------:R-:W-:Y:S01]  /*17170*/  IMAD R3, R24, 0x8, R7 ;  /* 0x0000000818037824 */ /* 0x000fe200078e0207 */
[----:B------:R-:W-:-:S04]  /*17180*/  SHF.L.U32 R2, R2, 0x1f, RZ ;  /* 0x0000001f02027819 */ /* 0x000fc800000006ff */
[----:B------:R-:W0:Y:S02]  /*17190*/  SYNCS.PHASECHK.TRANS64.TRYWAIT P1, [R3+URZ+0x38840], R2 ;  /* 0x03884002030075a7 */ /* 0x000e24000802017f */
[----:B0-----:R-:W-:Y:S05]  /*171a0*/  @!P1 BRA `(.L_x_5257) ;  /* 0x0000003800b49947 */ /* 0x001fea0003800000 */
.L_x_5362:
[----:B------:R-:W-:Y:S05]  /*171b0*/  @!P0 BRA `(.L_x_5258) ;  /* 0x0000000000048947 */ /* 0x000fea0003800000 */
[----:B------:R-:W-:Y:S01]  /*171c0*/  BPT.TRAP 0x1 ;  /* 0x000000040000795c */ /* 0x000fe20000300000 */
.L_x_5258:
[----:B------:R-:W0:Y:S02]  /*171d0*/  SYNCS.PHASECHK.TRANS64.TRYWAIT P1, [R5+URZ+0x38860], R0 ;  /* 0x03886000050075a7 */ /* 0x000e24000802017f */
[----:B0-----:R-:W-:Y:S05]  /*171e0*/  @!P1 BRA `(.L_x_5259) ;  /* 0x0000003800b89947 */ /* 0x001fea0003800000 */
.L_x_5363:
[----:B------:R-:W-:Y:S05]  /*171f0*/  @!P0 BRA `(.L_x_5260) ;  /* 0x0000000000048947 */ /* 0x000fea0003800000 */
[----:B------:R-:W-:Y:S01]  /*17200*/  BPT.TRAP 0x1 ;  /* 0x000000040000795c */ /* 0x000fe20000300000 */
.L_x_5260:
[----:B------:R0:W0:Y:S02]  /*17210*/  SYNCS.PHASECHK.TRANS64.TRYWAIT P0, [R3+URZ+0x38860], R2 ;  /* 0x03886002030075a7 */ /* 0x000024000800017f */
[----:B0-----:R-:W-:Y:S05]  /*17220*/  @!P0 NANOSLEEP.SYNCS 0x989680 ;  /* 0x009896800000895d */ /* 0x001fea0003900000 */
[----:B------:R-:W0:Y:S02]  /*17230*/  @!P0 SYNCS.PHASECHK.TRANS64 P0, [R3+URZ+0x38860], R2 ;  /* 0x03886002030085a7 */ /* 0x000e24000800007f */
[----:B0-----:R-:W-:Y:S05]  /*17240*/  @!P0 BRA `(.L_x_5260) ;  /* 0xfffffffc00f08947 */ /* 0x001fea000383ffff */
.L_x_5252:
[----:B------:R-:W-:Y:S05]  /*17250*/  BSYNC B0 ;  /* 0x0000000000007941 */ /* 0x000fea0003800000 */
.L_x_5251:
[----:B------:R-:W-:Y:S05]  /*17260*/  EXIT ;  /* 0x000000000000794d */ /* 0x000fea0003800000 */
.L_x_5122:
[----:B0-----:R0:W1:Y:S02]  /*17270*/  SYNCS.PHASECHK.TRANS64.TRYWAIT P1, [R17+URZ+0x38800], R4 ;  /* 0x03880004110075a7 */ /* 0x001064000802017f */
[----:B-1----:R-:W-:Y:S05]  /*17280*/  @!P1 NANOSLEEP.SYNCS 0x989680 ;  /* 0x009896800000995d */ /* 0x002fea0003900000 */
[----:B------:R-:W1:Y:S02]  /*17290*/  @!P1 SYNCS.PHASECHK.TRANS64 P1, [R17+URZ+0x38800], R4 ;  /* 0x03880004110095a7 */ /* 0x000e64000802007f */
[----:B-1----:R-:W-:Y:S05]  /*172a0*/  @!P1 BRA `(.L_x_5122) ;  /* 0xfffffffc00f09947 */ /* 0x002fea000383ffff */
[----:B------:R-:W-:Y:S05]  /*172b0*/  BRA `(.L_x_5261) ;  /* 0xfffffec400a07947 */ /* 0x000fea000383ffff */
.L_x_5126:
[----:B--2---:R2:W3:Y:S02]  /*172c0*/  SYNCS.PHASECHK.TRANS64.TRYWAIT P1, [R9+URZ+0x38830], R6 ;  /* 0x03883006090075a7 */ /* 0x0044e4000802017f */
[----:B---3--:R-:W-:Y:S05]  /*172d0*/  @!P1 NANOSLEEP.SYNCS 0x989680 ;  /* 0x009896800000995d */ /* 0x008fea0003900000 */
[----:B------:R-:W3:Y:S02]  /*172e0*/  @!P1 SYNCS.PHASECHK.TRANS64 P1, [R9+URZ+0x38830], R6 ;  /* 0x03883006090095a7 */ /* 0x000ee4000802007f */
[----:B---3--:R-:W-:Y:S05]  /*172f0*/  @!P1 BRA `(.L_x_5126) ;  /* 0xfffffffc00f09947 */ /* 0x008fea000383ffff */
[----:B------:R-:W-:Y:S05]  /*17300*/  BRA `(.L_x_5125) ;  /* 0xfffffec400c07947 */ /* 0x000fea000383ffff */
.L_x_5127:
[----:B---3--:R3:W4:Y:S02]  /*17310*/  SYNCS.PHASECHK.TRANS64.TRYWAIT P1, [R17+URZ+0x38810], R4 ;  /* 0x03881004110075a7 */ /* 0x008724000802017f */
[----:B----4-:R-:W-:Y:S05]  /*17320*/  @!P1 NANOSLEEP.SYNCS 0x989680 ;  /* 0x009896800000995d */ /* 0x010fea0003900000 */
[----:B------:R-:W4:Y:S02]  /*17330*/  @!P1 SYNCS.PHASECHK.TRANS64 P1, [R17+URZ+0x38810], R4 ;  /* 0x03881004110095a7 */ /* 0x000f24000802007f */
[----:B----4-:R-:W-:Y:S05]  /*17340*/  @!P1 BRA `(.L_x_5127) ;  /* 0xfffffffc00f09947 */ /* 0x010fea000383ffff */
[----:B------:R-:W-:Y:S05]  /*17350*/  BRA `(.L_x_5262) ;  /* 0xfffffec8004c7947 */ /* 0x000fea000383ffff */
.L_x_5131:
[----:B0-----:R0:W3:Y:S02]  /*17360*/  SYNCS.PHASECHK.TRANS64.TRYWAIT P1, [R9+URZ+0x38850], R6 ;  /* 0x03885006090075a7 */ /* 0x0010e4000802017f */
[----:B---3--:R-:W-:Y:S05]  /*17370*/  @!P1 NANOSLEEP.SYNCS 0x989680 ;  /* 0x009896800000995d */ /* 0x008fea0003900000 */
[----:B------:R-:W3:Y:S02]  /*17380*/  @!P1 SYNCS.PHASECHK.TRANS64 P1, [R9+URZ+0x38850], R6 ;  /* 0x03885006090095a7 */ /* 0x000ee4000802007f */
[----:B---3--:R-:W-:Y:S05]  /*17390*/  @!P1 BRA `(.L_x_5131) ;  /* 0xfffffffc00f09947 */ /* 0x008fea000383ffff */
[----:B------:R-:W-:Y:S05]  /*173a0*/  BRA `(.L_x_5130) ;  /* 0xfffffec8007c7947 */ /* 0x000fea000383ffff */
.L_x_5138:
[----:B-1----:R1:W2:Y:S02]  /*173b0*/  SYNCS.PHASECHK.TRANS64.TRYWAIT P1, [R9+URZ+0x38830], R8 ;  /* 0x03883008090075a7 */ /* 0x0022a4000802017f */
[----:B--2---:R-:W-:Y:S05]  /*173c0*/  @!P1 NANOSLEEP.SYNCS 0x989680 ;  /* 0x009896800000995d */ /* 0x004fea0003900000 */
[----:B------:R-:W2:Y:S02]  /*173d0*/  @!P1 SYNCS.PHASECHK.TRANS64 P1, [R9+URZ+0x38830], R8 ;  /* 0x03883008090095a7 */ /* 0x000ea4000802007f */
[----:B--2---:R-:W-:Y:S05]  /*173e0*/  @!P1 BRA `(.L_x_5138) ;  /* 0xfffffffc00f09947 */ /* 0x004fea000383ffff */
[----:B------:R-:W-:Y:S05]  /*173f0*/  BRA `(.L_x_5137) ;  /* 0xfffffef400887947 */ /* 0x000fea000383ffff */
.L_x_5142:
[----:B---3--:R3:W4:Y:S02]  /*17400*/  SYNCS.PHASECHK.TRANS64.TRYWAIT P1, [R9+URZ+0x38850], R8 ;  /* 0x03885008090075a7 */ /* 0x008724000802017f */
[----:B----4-:R-:W-:Y:S05]  /*17410*/  @!P1 NANOSLEEP.SYNCS 0x989680 ;  /* 0x009896800000995d */ /* 0x010fea0003900000 */
[----:B------:R-:W4:Y:S02]  /*17420*/  @!P1 SYNCS.PHASECHK.TRANS64 P1, [R9+URZ+0x38850], R8 ;  /* 0x03885008090095a7 */ /* 0x000f24000802007f */
[----:B----4-:R-:W-:Y:S05]  /*17430*/  @!P1 BRA `(.L_x_5142) ;  /* 0xfffffffc00f09947 */ /* 0x010fea000383ffff */
[----:B------:R-:W-:Y:S05]  /*17440*/  BRA `(.L_x_5141) ;  /* 0xfffffef400e87947 */ /* 0x000fea000383ffff */
.L_x_5150:
[----:B-1----:R1:W2:Y:S02]  /*17450*/  SYNCS.PHASECHK.TRANS64.TRYWAIT P1, [R9+URZ+0x38830], R8 ;  /* 0x03883008090075a7 */ /* 0x0022a4000802017f */
[----:B--2---:R-:W-:Y:S05]  /*17460*/  @!P1 NANOSLEEP.SYNCS 0x989680 ;  /* 0x009896800000995d */ /* 0x004fea0003900000 */
[----:B------:R-:W2:Y:S02]  /*17470*/  @!P1 SYNCS.PHASECHK.TRANS64 P1, [R9+URZ+0x38830], R8 ;  /* 0x03883008090095a7 */ /* 0x000ea4000802007f */
[----:B--2---:R-:W-:Y:S05]  /*17480*/  @!P1 BRA `(.L_x_5150) ;  /* 0xfffffffc00f09947 */ /* 0x004fea000383ffff */
[----:B------:R-:W-:Y:S05]  /*17490*/  BRA `(.L_x_5149) ;  /* 0xffffff2c00087947 */ /* 0x000fea000383ffff */
.L_x_5154:
[----:B---3--:R3:W4:Y:S02]  /*174a0*/  SYNCS.PHASECHK.TRANS64.TRYWAIT P1, [R9+URZ+0x38850], R8 ;  /* 0x03885008090075a7 */ /* 0x008724000802017f */
[----:B----4-:R-:W-:Y:S05]  /*174b0*/  @!P1 NANOSLEEP.SYNCS 0x989680 ;  /* 0x009896800000995d */ /* 0x010fea0003900000 */
[----:B------:R-:W4:Y:S02]  /*174c0*/  @!P1 SYNCS.PHASECHK.TRANS64 P1, [R9+URZ+0x38850], R8 ;  /* 0x03885008090095a7 */ /* 0x000f24000802007f */
[----:B----4-:R-:W-:Y:S05]  /*174d0*/  @!P1 BRA `(.L_x_5154) ;  /* 0xfffffffc00f09947 */ /* 0x010fea000383ffff */
[----:B------:R-:W-:Y:S05]  /*174e0*/  BRA `(.L_x_5153) ;  /* 0xffffff2c00687947 */ /* 0x000fea000383ffff */
.L_x_5192:
        /* <DEDUP_REMOVED lines=10> */
.L_x_5264:
[----:B------:R-:W-:Y:S05]  /*17590*/  BSYNC B0 ;  /* 0x0000000000007941 */ /* 0x000fea0003800000 */
.L_x_5263:
[----:B------:R-:W-:Y:S05]  /*175a0*/  BRA `(.L_x_5265) ;  /* 0xffffffb0001c7947 */ /* 0x000fea000383ffff */
.L_x_5195:
[----:B0-----:R0:W1:Y:S02]  /*175b0*/  SYNCS.PHASECHK.TRANS64.TRYWAIT P0, [R27+URZ+0x38840], R0 ;  /* 0x038840001b0075a7 */ /* 0x001064000800017f */
[----:B-1----:R-:W-:Y:S05]  /*175c0*/  @!P0 NANOSLEEP.SYNCS 0x989680 ;  /* 0x009896800000895d */ /* 0x002fea0003900000 */
[----:B------:R-:W1:Y:S02]  /*175d0*/  @!P0 SYNCS.PHASECHK.TRANS64 P0, [R27+URZ+0x38840], R0 ;  /* 0x038840001b0085a7 */ /* 0x000e64000800007f */
[----:B-1----:R-:W-:Y:S05]  /*175e0*/  @!P0 BRA `(.L_x_5195) ;  /* 0xfffffffc00f08947 */ /* 0x002fea000383ffff */
[----:B------:R-:W-:Y:S05]  /*175f0*/  BRA `(.L_x_5266) ;  /* 0xffffffb000fc7947 */ /* 0x000fea000383ffff */
.L_x_5196:
        /* <DEDUP_REMOVED lines=8> */
.L_x_5268:
[----:B------:R-:W-:Y:S05]  /*17680*/  BSYNC B0 ;  /* 0x0000000000007941 */ /* 0x000fea0003800000 */
.L_x_5267:
        /* <DEDUP_REMOVED lines=9> */
.L_x_5269:
[----:B------:R-:W-:Y:S02]  /*17720*/  IMAD.MOV.U32 R13, RZ, RZ, R4 ;  /* 0x000000ffff0d7224 */ /* 0x000fe400078e0004 */
[----:B------:R-:W-:Y:S02]  /*17730*/  IMAD.MOV.U32 R12, RZ, RZ, 0x1 ;  /* 0x00000001ff0c7424 */ /* 0x000fe400078e00ff */
[----:B------:R-:W-:-:S07]  /*17740*/  IMAD.MOV.U32 R3, RZ, RZ, R14 ;  /* 0x000000ffff037224 */ /* 0x000fce00078e000e */
[----:B------:R-:W-:Y:S05]  /*17750*/  WARPSYNC.COLLECTIVE R15, `(.L_x_5270) ;  /* 0x000000000f087348 */ /* 0x000fea0003c00000 */
[----:B------:R0:W1:Y:S02]  /*17760*/  SHFL.IDX P6, R14, R13, R12, R11 ;  /* 0x0000000c0d0e7389 */ /* 0x00006400000c000b */
[----:B01----:R-:W-:Y:S01]  /*17770*/  ENDCOLLECTIVE ;  /* 0x000000000000791b */ /* 0x003fe20003800000 */
.L_x_5270:
        /* <DEDUP_REMOVED lines=15> */
.L_x_5271:
[----:B------:R-:W-:Y:S02]  /*17870*/  @P0 IMAD R6, R5, 0x2, R23 ;  /* 0x0000000205060824 */ /* 0x000fe400078e0217 */
[----:B------:R-:W-:Y:S02]  /*17880*/  IMAD.MOV.U32 R13, RZ, RZ, R4 ;  /* 0x000000ffff0d7224 */ /* 0x000fe400078e0004 */
[----:B------:R-:W-:Y:S02]  /*17890*/  IMAD.MOV.U32 R12, RZ, RZ, 0x2 ;  /* 0x00000002ff0c7424 */ /* 0x000fe400078e00ff */
[----:B------:R-:W-:-:S07]  /*178a0*/  IMAD.MOV.U32 R3, RZ, RZ, R14 ;  /* 0x000000ffff037224 */ /* 0x000fce00078e000e */
[----:B------:R-:W-:Y:S05]  /*178b0*/  WARPSYNC.COLLECTIVE R15, `(.L_x_5272) ;  /* 0x000000000f087348 */ /* 0x000fea0003c00000 */
[----:B------:R0:W1:Y:S02]  /*178c0*/  SHFL.IDX P6, R14, R13, R12, R11 ;  /* 0x0000000c0d0e7389 */ /* 0x00006400000c000b */
[----:B01----:R-:W-:Y:S01]  /*178d0*/  ENDCOLLECTIVE ;  /* 0x000000000000791b */ /* 0x003fe20003800000 */
.L_x_5272:
        /* <DEDUP_REMOVED lines=15> */
.L_x_5273:
[----:B------:R-:W-:Y:S02]  /*179d0*/  @P0 IMAD R6, R5, 0x2, R23 ;  /* 0x0000000205060824 */ /* 0x000fe400078e0217 */
[----:B------:R-:W-:Y:S02]  /*179e0*/  IMAD.MOV.U32 R13, RZ, RZ, R4 ;  /* 0x000000ffff0d7224 */ /* 0x000fe400078e0004 */
[----:B------:R-:W-:Y:S02]  /*179f0*/  IMAD.MOV.U32 R12, RZ, RZ, 0x3 ;  /* 0x00000003ff0c7424 */ /* 0x000fe400078e00ff */
[----:B------:R-:W-:-:S07]  /*17a00*/  IMAD.MOV.U32 R3, RZ, RZ, R14 ;  /* 0x000000ffff037224 */ /* 0x000fce00078e000e */
[----:B------:R-:W-:Y:S05]  /*17a10*/  WARPSYNC.COLLECTIVE R15, `(.L_x_5274) ;  /* 0x000000000f087348 */ /* 0x000fea0003c00000 */
[----:B------:R0:W1:Y:S02]  /*17a20*/  SHFL.IDX P6, R14, R13, R12, R11 ;  /* 0x0000000c0d0e7389 */ /* 0x00006400000c000b */
[----:B01----:R-:W-:Y:S01]  /*17a30*/  ENDCOLLECTIVE ;  /* 0x000000000000791b */ /* 0x003fe20003800000 */
.L_x_5274:
        /* <DEDUP_REMOVED lines=10> */
.L_x_5275:
[----:B------:R-:W-:Y:S01]  /*17ae0*/  @!PT LDS RZ, [RZ] ;  /* 0x00000000fffff984 */ /* 0x000fe20000000800 */
[----:B------:R-:W-:Y:S01]  /*17af0*/  @!PT LDS RZ, [RZ] ;  /* 0x00000000fffff984 */ /* 0x000fe20000000800 */
[----:B------:R-:W-:Y:S01]  /*17b00*/  @!PT LDS RZ, [RZ] ;  /* 0x00000000fffff984 */ /* 0x000fe20000000800 */
[----:B------:R0:W-:Y:S01]  /*17b10*/  @P0 LDGSTS.E.BYPASS.LTC128B.128 [R6+0x23400], desc[UR44][R2.64], !P2 ;  /* 0x2340000002060fae */ /* 0x0001e2000d101d6c */
[----:B------:R-:W-:Y:S01]  /*17b20*/  IMAD.MOV.U32 R0, RZ, RZ, R14 ;  /* 0x000000ffff007224 */ /* 0x000fe200078e000e */
[----:B------:R-:W-:Y:S06]  /*17b30*/  BRA `(.L_x_5276) ;  /* 0xffffffb000b87947 */ /* 0x000fec000383ffff */
.L_x_5201:
        /* <DEDUP_REMOVED lines=10> */
.L_x_5277:
        /* <DEDUP_REMOVED lines=9> */
.L_x_5278:
[----:B------:R-:W-:Y:S02]  /*17c70*/  IMAD.MOV.U32 R13, RZ, RZ, R2 ;  /* 0x000000ffff0d7224 */ /* 0x000fe400078e0002 */
[----:B------:R-:W-:Y:S02]  /*17c80*/  IMAD.MOV.U32 R12, RZ, RZ, 0x1 ;  /* 0x00000001ff0c7424 */ /* 0x000fe400078e00ff */
[----:B------:R-:W-:-:S07]  /*17c90*/  IMAD.MOV.U32 R5, RZ, RZ, R14 ;  /* 0x000000ffff057224 */ /* 0x000fce00078e000e */
[----:B------:R-:W-:Y:S05]  /*17ca0*/  WARPSYNC.COLLECTIVE R15, `(.L_x_5279) ;  /* 0x000000000f087348 */ /* 0x000fea0003c00000 */
[----:B------:R0:W1:Y:S02]  /*17cb0*/  SHFL.IDX P6, R14, R13, R12, R11 ;  /* 0x0000000c0d0e7389 */ /* 0x00006400000c000b */
[----:B01----:R-:W-:Y:S01]  /*17cc0*/  ENDCOLLECTIVE ;  /* 0x000000000000791b */ /* 0x003fe20003800000 */
.L_x_5279:
        /* <DEDUP_REMOVED lines=15> */
.L_x_5280:
        /* <DEDUP_REMOVED lines=8> */
.L_x_5281:
        /* <DEDUP_REMOVED lines=16> */
.L_x_5282:
[----:B------:R-:W-:Y:S01]  /*17f40*/  @P2 LOP3.LUT R22, R22, 0x40, RZ, 0xfc, !PT ;  /* 0x0000004016162812 */ /* 0x000fe200078efcff */
[----:B------:R-:W-:Y:S02]  /*17f50*/  IMAD.MOV.U32 R13, RZ, RZ, R2 ;  /* 0x000000ffff0d7224 */ /* 0x000fe400078e0002 */
[----:B------:R-:W-:Y:S02]  /*17f60*/  IMAD.MOV.U32 R12, RZ, RZ, 0x3 ;  /* 0x00000003ff0c7424 */ /* 0x000fe400078e00ff */
[----:B------:R-:W-:-:S07]  /*17f70*/  IMAD.MOV.U32 R5, RZ, RZ, R14 ;  /* 0x000000ffff057224 */ /* 0x000fce00078e000e */
[----:B------:R-:W-:Y:S05]  /*17f80*/  WARPSYNC.COLLECTIVE R15, `(.L_x_5283) ;  /* 0x000000000f087348 */ /* 0x000fea0003c00000 */
[----:B------:R0:W1:Y:S02]  /*17f90*/  SHFL.IDX P6, R14, R13, R12, R11 ;  /* 0x0000000c0d0e7389 */ /* 0x00006400000c000b */
[----:B01----:R-:W-:Y:S01]  /*17fa0*/  ENDCOLLECTIVE ;  /* 0x000000000000791b */ /* 0x003fe20003800000 */
.L_x_5283:
        /* <DEDUP_REMOVED lines=14> */
.L_x_5284:
[----:B------:R-:W-:Y:S01]  /*18090*/  IMAD.MOV.U32 R0, RZ, RZ, R14 ;  /* 0x000000ffff007224 */ /* 0x000fe200078e000e */
[----:B------:R-:W-:Y:S06]  /*180a0*/  BRA `(.L_x_5285) ;  /* 0xffffffb400c07947 */ /* 0x000fec000383ffff */
.L_x_5205:
[----:B------:R-:W-:Y:S01]  /*180b0*/  LOP3.LUT R22, R22, 0xff7fffff, RZ, 0xc0, !PT ;  /* 0xff7fffff16167812 */ /* 0x000fe200078ec0ff */
[----:B------:R-:W-:Y:S01]  /*180c0*/  BSSY B0, `(.L_x_5286) ;  /* 0x000002e000007945 */ /* 0x000fe20003800000 */
[----:B------:R-:W-:Y:S01]  /*180d0*/  IMAD.MOV.U32 R13, RZ, RZ, R6 ;  /* 0x000000ffff0d7224 */ /* 0x000fe200078e0006 */
[----:B------:R-:W-:Y:S01]  /*180e0*/  MOV R11, 0x181f ;  /* 0x0000181f000b7802 */ /* 0x000fe20000000f00 */
[----:B------:R-:W-:Y:S01]  /*180f0*/  IMAD.MOV.U32 R12, RZ, RZ, RZ ;  /* 0x000000ffff0c7224 */ /* 0x000fe200078e00ff */
[----:B------:R-:W-:Y:S01]  /*18100*/  @P2 LOP3.LUT R22, R22, 0x800000, RZ, 0xfc, !PT ;  /* 0x0080000016162812 */ /* 0x000fe200078efcff */
[----:B------:R-:W-:-:S03]  /*18110*/  IMAD.MOV.U32 R15, RZ, RZ, -0x1 ;  /* 0xffffffffff0f7424 */ /* 0x000fc600078e00ff */
[----:B------:R-:W-:-:S04]  /*18120*/  LOP3.LUT R22, R22, 0xffbfffff, RZ, 0xc0, !PT ;  /* 0xffbfffff16167812 */ /* 0x000fc800078ec0ff */
        /* <DEDUP_REMOVED lines=39> */
.L_x_5287:
[----:B------:R-:W-:Y:S05]  /*183a0*/  BSYNC B0 ;  /* 0x0000000000007941 */ /* 0x000fea0003800000 */
.L_x_5286:
        /* <DEDUP_REMOVED lines=11> */
.L_x_5288:
        /* <DEDUP_REMOVED lines=39> */
.L_x_5289:
[----:B------:R-:W-:Y:S02]  /*186d0*/  IMAD.MOV.U32 R13, RZ, RZ, R0 ;  /* 0x000000ffff0d7224 */ /* 0x000fe400078e0000 */
[----:B------:R-:W-:-:S07]  /*186e0*/  IMAD.MOV.U32 R7, RZ, RZ, R14 ;  /* 0x000000ffff077224 */ /* 0x000fce00078e000e */
[----:B------:R-:W-:Y:S05]  /*186f0*/  WARPSYNC.COLLECTIVE R15, `(.L_x_5290) ;  /* 0x000000000f087348 */ /* 0x000fea0003c00000 */
[----:B------:R0:W1:Y:S02]  /*18700*/  SHFL.IDX P6, R14, R13, R12, R11 ;  /* 0x0000000c0d0e7389 */ /* 0x00006400000c000b */
[----:B01----:R-:W-:Y:S01]  /*18710*/  ENDCOLLECTIVE ;  /* 0x000000000000791b */ /* 0x003fe20003800000 */
.L_x_5290:
        /* <DEDUP_REMOVED lines=33> */
.L_x_5291:
[----:B------:R-:W-:Y:S02]  /*18930*/  IMAD.MOV.U32 R13, RZ, RZ, R0 ;  /* 0x000000ffff0d7224 */ /* 0x000fe400078e0000 */
[----:B------:R-:W-:-:S07]  /*18940*/  IMAD.MOV.U32 R7, RZ, RZ, R14 ;  /* 0x000000ffff077224 */ /* 0x000fce00078e000e */
[----:B------:R-:W-:Y:S05]  /*18950*/  WARPSYNC.COLLECTIVE R15, `(.L_x_5292) ;  /* 0x000000000f087348 */ /* 0x000fea0003c00000 */
[----:B------:R0:W1:Y:S02]  /*18960*/  SHFL.IDX P6, R14, R13, R12, R11 ;  /* 0x0000000c0d0e7389 */ /* 0x00006400000c000b */
[----:B01----:R-:W-:Y:S01]  /*18970*/  ENDCOLLECTIVE ;  /* 0x000000000000791b */ /* 0x003fe20003800000 */
.L_x_5292:
        /* <DEDUP_REMOVED lines=27> */
.L_x_5293:
[----:B------:R-:W-:Y:S02]  /*18b30*/  IMAD.MOV.U32 R13, RZ, RZ, R0 ;  /* 0x000000ffff0d7224 */ /* 0x000fe400078e0000 */
[----:B------:R-:W-:-:S07]  /*18b40*/  IMAD.MOV.U32 R6, RZ, RZ, R14 ;  /* 0x000000ffff067224 */ /* 0x000fce00078e000e */
[----:B------:R-:W-:Y:S05]  /*18b50*/  WARPSYNC.COLLECTIVE R15, `(.L_x_5294) ;  /* 0x000000000f087348 */ /* 0x000fea0003c00000 */
[----:B------:R0:W1:Y:S02]  /*18b60*/  SHFL.IDX P6, R14, R13, R12, R11 ;  /* 0x0000000c0d0e7389 */ /* 0x00006400000c000b */
[----:B01----:R-:W-:Y:S01]  /*18b70*/  ENDCOLLECTIVE ;  /* 0x000000000000791b */ /* 0x003fe20003800000 */
.L_x_5294:
[----:B------:R-:W-:Y:S01]  /*18b80*/  IMAD.MOV.U32 R0, RZ, RZ, R14 ;  /* 0x000000ffff007224 */ /* 0x000fe200078e000e */
[----:B------:R-:W-:Y:S06]  /*18b90*/  BRA `(.L_x_5295) ;  /* 0xffffffb800387947 */ /* 0x000fec000383ffff */
.L_x_5210:
[----:B0-----:R0:W1:Y:S02]  /*18ba0*/  SYNCS.PHASECHK.TRANS64.TRYWAIT P0, [R23+URZ+0x38820], R0 ;  /* 0x03882000170075a7 */ /* 0x001064000800017f */
[----:B-1----:R-:W-:Y:S05]  /*18bb0*/  @!P0 NANOSLEEP.SYNCS 0x989680 ;  /* 0x009896800000895d */ /* 0x002fea0003900000 */
[----:B------:R-:W1:Y:S02]  /*18bc0*/  @!P0 SYNCS.PHASECHK.TRANS64 P0, [R23+URZ+0x38820], R0 ;  /* 0x03882000170085a7 */ /* 0x000e64000800007f */
[----:B-1----:R-:W-:Y:S05]  /*18bd0*/  @!P0 BRA `(.L_x_5210) ;  /* 0xfffffffc00f08947 */ /* 0x002fea000383ffff */
[----:B------:R-:W-:Y:S05]  /*18be0*/  BRA `(.L_x_5296) ;  /* 0xffffffb800d47947 */ /* 0x000fea000383ffff */
.L_x_5213:
[----:B0-----:R0:W1:Y:S02]  /*18bf0*/  SYNCS.PHASECHK.TRANS64.TRYWAIT P0, [R27+URZ+0x38860], R0 ;  /* 0x038860001b0075a7 */ /* 0x001064000800017f */
[----:B-1----:R-:W-:Y:S05]  /*18c00*/  @!P0 NANOSLEEP.SYNCS 0x989680 ;  /* 0x009896800000895d */ /* 0x002fea0003900000 */
[----:B------:R-:W1:Y:S02]  /*18c10*/  @!P0 SYNCS.PHASECHK.TRANS64 P0, [R27+URZ+0x38860], R0 ;  /* 0x038860001b0085a7 */ /* 0x000e64000800007f */
[----:B-1----:R-:W-:Y:S05]  /*18c20*/  @!P0 BRA `(.L_x_5213) ;  /* 0xfffffffc00f08947 */ /* 0x002fea000383ffff */
[----:B------:R-:W-:Y:S05]  /*18c30*/  BRA `(.L_x_5297) ;  /* 0xffffffb800e47947 */ /* 0x000fea000383ffff */
.L_x_5214:
        /* <DEDUP_REMOVED lines=8> */
.L_x_5299:
[----:B------:R-:W-:Y:S05]  /*18cc0*/  BSYNC B0 ;  /* 0x0000000000007941 */ /* 0x000fea0003800000 */
.L_x_5298:
        /* <DEDUP_REMOVED lines=15> */
.L_x_5300:
        /* <DEDUP_REMOVED lines=39> */
.L_x_5301:
[----:B------:R-:W-:Y:S02]  /*19030*/  IMAD.MOV.U32 R13, RZ, RZ, R4 ;  /* 0x000000ffff0d7224 */ /* 0x000fe400078e0004 */
[----:B------:R-:W-:-:S07]  /*19040*/  IMAD.MOV.U32 R3, RZ, RZ, R14 ;  /* 0x000000ffff037224 */ /* 0x000fce00078e000e */
[----:B------:R-:W-:Y:S05]  /*19050*/  WARPSYNC.COLLECTIVE R15, `(.L_x_5302) ;  /* 0x000000000f087348 */ /* 0x000fea0003c00000 */
[----:B------:R0:W1:Y:S02]  /*19060*/  SHFL.IDX P6, R14, R13, R12, R11 ;  /* 0x0000000c0d0e7389 */ /* 0x00006400000c000b */
[----:B01----:R-:W-:Y:S01]  /*19070*/  ENDCOLLECTIVE ;  /* 0x000000000000791b */ /* 0x003fe20003800000 */
.L_x_5302:
        /* <DEDUP_REMOVED lines=29> */
.L_x_5303:
[----:B------:R-:W-:Y:S02]  /*19250*/  IMAD.MOV.U32 R13, RZ, RZ, R4 ;  /* 0x000000ffff0d7224 */ /* 0x000fe400078e0004 */
[----:B------:R-:W-:-:S07]  /*19260*/  IMAD.MOV.U32 R7, RZ, RZ, R14 ;  /* 0x000000ffff077224 */ /* 0x000fce00078e000e */
[----:B------:R-:W-:Y:S05]  /*19270*/  WARPSYNC.COLLECTIVE R15, `(.L_x_5304) ;  /* 0x000000000f087348 */ /* 0x000fea0003c00000 */
[----:B------:R0:W1:Y:S02]  /*19280*/  SHFL.IDX P6, R14, R13, R12, R11 ;  /* 0x0000000c0d0e7389 */ /* 0x00006400000c000b */
[----:B01----:R-:W-:Y:S01]  /*19290*/  ENDCOLLECTIVE ;  /* 0x000000000000791b */ /* 0x003fe20003800000 */
.L_x_5304:
        /* <DEDUP_REMOVED lines=29> */
.L_x_5305:
[----:B------:R-:W-:Y:S02]  /*19470*/  IMAD.MOV.U32 R13, RZ, RZ, R4 ;  /* 0x000000ffff0d7224 */ /* 0x000fe400078e0004 */
[----:B------:R-:W-:-:S07]  /*19480*/  IMAD.MOV.U32 R6, RZ, RZ, R14 ;  /* 0x000000ffff067224 */ /* 0x000fce00078e000e */
[----:B------:R-:W-:Y:S05]  /*19490*/  WARPSYNC.COLLECTIVE R15, `(.L_x_5306) ;  /* 0x000000000f087348 */ /* 0x000fea0003c00000 */
[----:B------:R0:W1:Y:S02]  /*194a0*/  SHFL.IDX P6, R14, R13, R12, R11 ;  /* 0x0000000c0d0e7389 */ /* 0x00006400000c000b */
[----:B01----:R-:W-:Y:S01]  /*194b0*/  ENDCOLLECTIVE ;  /* 0x000000000000791b */ /* 0x003fe20003800000 */
.L_x_5306:
[----:B------:R-:W-:Y:S01]  /*194c0*/  IMAD.MOV.U32 R2, RZ, RZ, R14 ;  /* 0x000000ffff027224 */ /* 0x000fe200078e000e */
[----:B------:R-:W-:Y:S06]  /*194d0*/  BRA `(.L_x_5307) ;  /* 0xffffffb800787947 */ /* 0x000fec000383ffff */
.L_x_5221:
[----:B0-----:R0:W1:Y:S02]  /*194e0*/  SYNCS.PHASECHK.TRANS64.TRYWAIT P0, [R6+URZ+0x38840], R17 ;  /* 0x03884011060075a7 */ /* 0x001064000800017f */
[----:B-1----:R-:W-:Y:S05]  /*194f0*/  @!P0 NANOSLEEP.SYNCS 0x989680 ;  /* 0x009896800000895d */ /* 0x002fea0003900000 */
[----:B------:R-:W1:Y:S02]  /*19500*/  @!P0 SYNCS.PHASECHK.TRANS64 P0, [R6+URZ+0x38840], R17 ;  /* 0x03884011060085a7 */ /* 0x000e64000800007f */
[----:B-1----:R-:W-:Y:S05]  /*19510*/  @!P0 BRA `(.L_x_5221) ;  /* 0xfffffffc00f08947 */ /* 0x002fea000383ffff */
[----:B------:R-:W-:Y:S05]  /*19520*/  BRA `(.L_x_5308) ;  /* 0xffffffc0000c7947 */ /* 0x000fea000383ffff */
.L_x_5222:
        /* <DEDUP_REMOVED lines=8> */
.L_x_5310:
[----:B------:R-:W-:Y:S05]  /*195b0*/  BSYNC B1 ;  /* 0x0000000000017941 */ /* 0x000fea0003800000 */
.L_x_5309:
        /* <DEDUP_REMOVED lines=9> */
.L_x_5311:
[----:B------:R-:W-:Y:S02]  /*19650*/  IMAD.MOV.U32 R13, RZ, RZ, R27 ;  /* 0x000000ffff0d7224 */ /* 0x000fe400078e001b */
[----:B------:R-:W-:Y:S02]  /*19660*/  IMAD.MOV.U32 R12, RZ, RZ, 0x1 ;  /* 0x00000001ff0c7424 */ /* 0x000fe400078e00ff */
[----:B------:R-:W-:-:S07]  /*19670*/  IMAD.MOV.U32 R2, RZ, RZ, R14 ;  /* 0x000000ffff027224 */ /* 0x000fce00078e000e */
[----:B------:R-:W-:Y:S05]  /*19680*/  WARPSYNC.COLLECTIVE R15, `(.L_x_5312) ;  /* 0x000000000f087348 */ /* 0x000fea0003c00000 */
[----:B------:R0:W1:Y:S02]  /*19690*/  SHFL.IDX P6, R14, R13, R12, R11 ;  /* 0x0000000c0d0e7389 */ /* 0x00006400000c000b */
[----:B01----:R-:W-:Y:S01]  /*196a0*/  ENDCOLLECTIVE ;  /* 0x000000000000791b */ /* 0x003fe20003800000 */
.L_x_5312:
        /* <DEDUP_REMOVED lines=11> */
.L_x_5313:
[----:B------:R-:W-:Y:S02]  /*19760*/  IMAD.MOV.U32 R13, RZ, RZ, R27 ;  /* 0x000000ffff0d7224 */ /* 0x000fe400078e001b */
[----:B------:R-:W-:Y:S02]  /*19770*/  IMAD.MOV.U32 R12, RZ, RZ, 0x2 ;  /* 0x00000002ff0c7424 */ /* 0x000fe400078e00ff */
[----:B------:R-:W-:-:S07]  /*19780*/  IMAD.MOV.U32 R2, RZ, RZ, R14 ;  /* 0x000000ffff027224 */ /* 0x000fce00078e000e */
[----:B------:R-:W-:Y:S05]  /*19790*/  WARPSYNC.COLLECTIVE R15, `(.L_x_5314) ;  /* 0x000000000f087348 */ /* 0x000fea0003c00000 */
[----:B------:R0:W1:Y:S02]  /*197a0*/  SHFL.IDX P6, R14, R13, R12, R11 ;  /* 0x0000000c0d0e7389 */ /* 0x00006400000c000b */
[----:B01----:R-:W-:Y:S01]  /*197b0*/  ENDCOLLECTIVE ;  /* 0x000000000000791b */ /* 0x003fe20003800000 */
.L_x_5314:
        /* <DEDUP_REMOVED lines=11> */
.L_x_5315:
[----:B------:R-:W-:Y:S02]  /*19870*/  IMAD.MOV.U32 R13, RZ, RZ, R27 ;  /* 0x000000ffff0d7224 */ /* 0x000fe400078e001b */
[----:B------:R-:W-:Y:S02]  /*19880*/  IMAD.MOV.U32 R12, RZ, RZ, 0x3 ;  /* 0x00000003ff0c7424 */ /* 0x000fe400078e00ff */
[----:B------:R-:W-:-:S07]  /*19890*/  IMAD.MOV.U32 R2, RZ, RZ, R14 ;  /* 0x000000ffff027224 */ /* 0x000fce00078e000e */
[----:B------:R-:W-:Y:S05]  /*198a0*/  WARPSYNC.COLLECTIVE R15, `(.L_x_5316) ;  /* 0x000000000f087348 */ /* 0x000fea0003c00000 */
[----:B------:R0:W1:Y:S02]  /*198b0*/  SHFL.IDX P6, R14, R13, R12, R11 ;  /* 0x0000000c0d0e7389 */ /* 0x00006400000c000b */
[----:B01----:R-:W-:Y:S01]  /*198c0*/  ENDCOLLECTIVE ;  /* 0x000000000000791b */ /* 0x003fe20003800000 */
.L_x_5316:
        /* <DEDUP_REMOVED lines=11> */
.L_x_5317:
[----:B------:R-:W-:Y:S01]  /*19980*/  IMAD.MOV.U32 R2, RZ, RZ, R14 ;  /* 0x000000ffff027224 */ /* 0x000fe200078e000e */
[----:B------:R-:W-:Y:S06]  /*19990*/  BRA `(.L_x_5318) ;  /* 0xffffffbc009c7947 */ /* 0x000fec000383ffff */
.L_x_5227:
[----:B---3--:R3:W4:Y:S02]  /*199a0*/  SYNCS.PHASECHK.TRANS64.TRYWAIT P0, [R6+URZ+0x38860], R17 ;  /* 0x03886011060075a7 */ /* 0x008724000800017f */
[----:B----4-:R-:W-:Y:S05]  /*199b0*/  @!P0 NANOSLEEP.SYNCS 0x989680 ;  /* 0x009896800000895d */ /* 0x010fea0003900000 */
[----:B------:R-:W4:Y:S02]  /*199c0*/  @!P0 SYNCS.PHASECHK.TRANS64 P0, [R6+URZ+0x38860], R17 ;  /* 0x03886011060085a7 */ /* 0x000f24000800007f */
[----:B----4-:R-:W-:Y:S05]  /*199d0*/  @!P0 BRA `(.L_x_5227) ;  /* 0xfffffffc00f08947 */ /* 0x010fea000383ffff */
[----:B------:R-:W-:Y:S05]  /*199e0*/  BRA `(.L_x_5319) ;  /* 0xffffffbc00ec7947 */ /* 0x000fea000383ffff */
.L_x_5228:
        /* <DEDUP_REMOVED lines=8> */
.L_x_5321:
[----:B------:R-:W-:Y:S05]  /*19a70*/  BSYNC B1 ;  /* 0x0000000000017941 */ /* 0x000fea0003800000 */
.L_x_5320:
        /* <DEDUP_REMOVED lines=13> */
.L_x_5322:
        /* <DEDUP_REMOVED lines=17> */
.L_x_5323:
        /* <DEDUP_REMOVED lines=16> */
.L_x_5324:
        /* <DEDUP_REMOVED lines=19> */
.L_x_5325:
        /* <DEDUP_REMOVED lines=14> */
.L_x_5326:
        /* <DEDUP_REMOVED lines=16> */
.L_x_5327:
        /* <DEDUP_REMOVED lines=14> */
.L_x_5328:
[----:B------:R-:W-:Y:S05]  /*1a150*/  BRA `(.L_x_5329) ;  /* 0xffffffbc00587947 */ /* 0x000fea000383ffff */
.L_x_5236:
        /* <DEDUP_REMOVED lines=8> */
.L_x_5331:
[----:B------:R-:W-:Y:S05]  /*1a1e0*/  BSYNC B0 ;  /* 0x0000000000007941 */ /* 0x000fea0003800000 */
.L_x_5330:
        /* <DEDUP_REMOVED lines=9> */
.L_x_5332:
        /* <DEDUP_REMOVED lines=18> */
.L_x_5333:
[----:B------:R-:W-:Y:S01]  /*1a3a0*/  IMAD.MOV.U32 R12, RZ, RZ, 0x2 ;  /* 0x00000002ff0c7424 */ /* 0x000fe200078e00ff */
[----:B------:R-:W-:-:S05]  /*1a3b0*/  SEL R4, R14, RZ, P1 ;  /* 0x000000ff0e047207 */ /* 0x000fca0000800000 */
[----:B------:R-:W-:-:S04]  /*1a3c0*/  IMAD.IADD R4, R17, 0x1, R4 ;  /* 0x0000000111047824 */ /* 0x000fc800078e0204 */
[----:B------:R-:W-:-:S07]  /*1a3d0*/  IMAD.MOV.U32 R13, RZ, RZ, R4 ;  /* 0x000000ffff0d7224 */ /* 0x000fce00078e0004 */
[----:B------:R-:W-:Y:S05]  /*1a3e0*/  WARPSYNC.COLLECTIVE R15, `(.L_x_5334) ;  /* 0x000000000f087348 */ /* 0x000fea0003c00000 */
[----:B------:R0:W1:Y:S02]  /*1a3f0*/  SHFL.UP P6, R14, R13, R12, R11 ;  /* 0x0400000c0d0e7389 */ /* 0x00006400000c000b */
[----:B01----:R-:W-:Y:S01]  /*1a400*/  ENDCOLLECTIVE ;  /* 0x000000000000791b */ /* 0x003fe20003800000 */
.L_x_5334:
[----:B------:R-:W-:Y:S01]  /*1a410*/  IMAD.MOV.U32 R12, RZ, RZ, 0x4 ;  /* 0x00000004ff0c7424 */ /* 0x000fe200078e00ff */
[----:B------:R-:W-:-:S05]  /*1a420*/  SEL R3, R14, RZ, P2 ;  /* 0x000000ff0e037207 */ /* 0x000fca0001000000 */
[----:B------:R-:W-:-:S04]  /*1a430*/  IMAD.IADD R6, R4, 0x1, R3 ;  /* 0x0000000104067824 */ /* 0x000fc800078e0203 */
[----:B------:R-:W-:-:S07]  /*1a440*/  IMAD.MOV.U32 R13, RZ, RZ, R6 ;  /* 0x000000ffff0d7224 */ /* 0x000fce00078e0006 */
[----:B------:R-:W-:Y:S05]  /*1a450*/  WARPSYNC.COLLECTIVE R15, `(.L_x_5335) ;  /* 0x000000000f087348 */ /* 0x000fea0003c00000 */
[----:B------:R0:W1:Y:S02]  /*1a460*/  SHFL.UP P6, R14, R13, R12, R11 ;  /* 0x0400000c0d0e7389 */ /* 0x00006400000c000b */
[----:B01----:R-:W-:Y:S01]  /*1a470*/  ENDCOLLECTIVE ;  /* 0x000000000000791b */ /* 0x003fe20003800000 */
.L_x_5335:
[----:B------:R-:W-:Y:S01]  /*1a480*/  IMAD.MOV.U32 R12, RZ, RZ, 0x8 ;  /* 0x00000008ff0c7424 */ /* 0x000fe200078e00ff */
[----:B------:R-:W-:-:S05]  /*1a490*/  SEL R3, R14, RZ, P3 ;  /* 0x000000ff0e037207 */ /* 0x000fca0001800000 */
[----:B------:R-:W-:-:S04]  /*1a4a0*/  IMAD.IADD R2, R6, 0x1, R3 ;  /* 0x0000000106027824 */ /* 0x000fc800078e0203 */
[----:B------:R-:W-:-:S07]  /*1a4b0*/  IMAD.MOV.U32 R13, RZ, RZ, R2 ;  /* 0x000000ffff0d7224 */ /* 0x000fce00078e0002 */
[----:B------:R-:W-:Y:S05]  /*1a4c0*/  WARPSYNC.COLLECTIVE R15, `(.L_x_5336) ;  /* 0x000000000f087348 */ /* 0x000fea0003c00000 */
[----:B------:R0:W1:Y:S02]  /*1a4d0*/  SHFL.UP P6, R14, R13, R12, R11 ;  /* 0x0400000c0d0e7389 */ /* 0x00006400000c000b */
[----:B01----:R-:W-:Y:S01]  /*1a4e0*/  ENDCOLLECTIVE ;  /* 0x000000000000791b */ /* 0x003fe20003800000 */
.L_x_5336:
[----:B------:R-:W-:Y:S01]  /*1a4f0*/  IMAD.MOV.U32 R12, RZ, RZ, 0x10 ;  /* 0x00000010ff0c7424 */ /* 0x000fe200078e00ff */
[----:B------:R-:W-:-:S05]  /*1a500*/  SEL R3, R14, RZ, P4 ;  /* 0x000000ff0e037207 */ /* 0x000fca0002000000 */
[----:B------:R-:W-:-:S04]  /*1a510*/  IMAD.IADD R3, R2, 0x1, R3 ;  /* 0x0000000102037824 */ /* 0x000fc800078e0203 */
[----:B------:R-:W-:-:S07]  /*1a520*/  IMAD.MOV.U32 R13, RZ, RZ, R3 ;  /* 0x000000ffff0d7224 */ /* 0x000fce00078e0003 */
[----:B------:R-:W-:Y:S05]  /*1a530*/  WARPSYNC.COLLECTIVE R15, `(.L_x_5337) ;  /* 0x000000000f087348 */ /* 0x000fea0003c00000 */
[----:B------:R0:W1:Y:S02]  /*1a540*/  SHFL.UP P6, R14, R13, R12, R11 ;  /* 0x0400000c0d0e7389 */ /* 0x00006400000c000b */
[----:B01----:R-:W-:Y:S01]  /*1a550*/  ENDCOLLECTIVE ;  /* 0x000000000000791b */ /* 0x003fe20003800000 */
.L_x_5337:
        /* <DEDUP_REMOVED lines=8> */
.L_x_5338:
[----:B------:R-:W-:Y:S05]  /*1a5e0*/  BRA `(.L_x_5339) ;  /* 0xffffffbc00ec7947 */ /* 0x000fea000383ffff */
.L_x_5241:
        /* <DEDUP_REMOVED lines=8> */
.L_x_5341:
[----:B------:R-:W-:Y:S05]  /*1a670*/  BSYNC B0 ;  /* 0x0000000000007941 */ /* 0x000fea0003800000 */
.L_x_5340:
        /* <DEDUP_REMOVED lines=8> */
.L_x_5342:
[----:B------:R-:W-:Y:S01]  /*1a700*/  IMAD.MOV.U32 R12, RZ, RZ, 0x4 ;  /* 0x00000004ff0c7424 */ /* 0x000fe200078e00ff */
[----:B------:R-:W-:-:S05]  /*1a710*/  SEL R2, R14, RZ, P2 ;  /* 0x000000ff0e027207 */ /* 0x000fca0001000000 */
[----:B------:R-:W-:-:S04]  /*1a720*/  IMAD.IADD R2, R13, 0x1, R2 ;  /* 0x000000010d027824 */ /* 0x000fc800078e0202 */
[----:B------:R-:W-:-:S07]  /*1a730*/  IMAD.MOV.U32 R13, RZ, RZ, R2 ;  /* 0x000000ffff0d7224 */ /* 0x000fce00078e0002 */
[----:B------:R-:W-:Y:S05]  /*1a740*/  WARPSYNC.COLLECTIVE R15, `(.L_x_5343) ;  /* 0x000000000f087348 */ /* 0x000fea0003c00000 */
[----:B------:R0:W1:Y:S02]  /*1a750*/  SHFL.UP P6, R14, R13, R12, R11 ;  /* 0x0400000c0d0e7389 */ /* 0x00006400000c000b */
[----:B01----:R-:W-:Y:S01]  /*1a760*/  ENDCOLLECTIVE ;  /* 0x000000000000791b */ /* 0x003fe20003800000 */
.L_x_5343:
[----:B------:R-:W-:Y:S01]  /*1a770*/  IMAD.MOV.U32 R12, RZ, RZ, 0x8 ;  /* 0x00000008ff0c7424 */ /* 0x000fe200078e00ff */
[----:B------:R-:W-:-:S05]  /*1a780*/  SEL R3, R14, RZ, P3 ;  /* 0x000000ff0e037207 */ /* 0x000fca0001800000 */
[----:B------:R-:W-:-:S04]  /*1a790*/  IMAD.IADD R3, R2, 0x1, R3 ;  /* 0x0000000102037824 */ /* 0x000fc800078e0203 */
[----:B------:R-:W-:-:S07]  /*1a7a0*/  IMAD.MOV.U32 R13, RZ, RZ, R3 ;  /* 0x000000ffff0d7224 */ /* 0x000fce00078e0003 */
[----:B------:R-:W-:Y:S05]  /*1a7b0*/  WARPSYNC.COLLECTIVE R15, `(.L_x_5344) ;  /* 0x000000000f087348 */ /* 0x000fea0003c00000 */
[----:B------:R0:W1:Y:S02]  /*1a7c0*/  SHFL.UP P6, R14, R13, R12, R11 ;  /* 0x0400000c0d0e7389 */ /* 0x00006400000c000b */
[----:B01----:R-:W-:Y:S01]  /*1a7d0*/  ENDCOLLECTIVE ;  /* 0x000000000000791b */ /* 0x003fe20003800000 */
.L_x_5344:
[----:B------:R-:W-:Y:S01]  /*1a7e0*/  IMAD.MOV.U32 R12, RZ, RZ, 0x10 ;  /* 0x00000010ff0c7424 */ /* 0x000fe200078e00ff */
[----:B------:R-:W-:-:S05]  /*1a7f0*/  SEL R4, R14, RZ, P4 ;  /* 0x000000ff0e047207 */ /* 0x000fca0002000000 */
[----:B------:R-:W-:-:S04]  /*1a800*/  IMAD.IADD R4, R3, 0x1, R4 ;  /* 0x0000000103047824 */ /* 0x000fc800078e0204 */
[----:B------:R-:W-:-:S07]  /*1a810*/  IMAD.MOV.U32 R13, RZ, RZ, R4 ;  /* 0x000000ffff0d7224 */ /* 0x000fce00078e0004 */
[----:B------:R-:W-:Y:S05]  /*1a820*/  WARPSYNC.COLLECTIVE R15, `(.L_x_5345) ;  /* 0x000000000f087348 */ /* 0x000fea0003c00000 */
[----:B------:R0:W1:Y:S02]  /*1a830*/  SHFL.UP P6, R14, R13, R12, R11 ;  /* 0x0400000c0d0e7389 */ /* 0x00006400000c000b */
[----:B01----:R-:W-:Y:S01]  /*1a840*/  ENDCOLLECTIVE ;  /* 0x000000000000791b */ /* 0x003fe20003800000 */
.L_x_5345:
        /* <DEDUP_REMOVED lines=8> */
.L_x_5346:
[----:B------:R-:W-:Y:S05]  /*1a8d0*/  BRA `(.L_x_5347) ;  /* 0xffffffbc00cc7947 */ /* 0x000fea000383ffff */
.L_x_5243:
[----:B------:R-:W-:Y:S01]  /*1a8e0*/  BSSY B0, `(.L_x_5348) ;  /* 0x0000006000007945 */ /* 0x000fe20003800000 */
[----:B------:R-:W-:Y:S01]  /*1a8f0*/  PLOP3.LUT P6, PT, P6, PT, PT, 0x8, 0x0 ;  /* 0x000000000000781c */ /* 0x000fe200037ce170 */
[----:B------:R-:W-:-:S12]  /*1a900*/  IMAD.MOV.U32 R15, RZ, RZ, -0x1 ;  /* 0xffffffffff0f7424 */ /* 0x000fd800078e00ff */
[----:B01----:R-:W-:Y:S05]  /*1a910*/  WARPSYNC.COLLECTIVE R15, `(.L_x_5349) ;  /* 0x000000000f087348 */ /* 0x003fea0003c00000 */
[----:B------:R-:W-:Y:S01]  /*1a920*/  VOTE.ANY R14, PT, P6 ;  /* 0x00000000000e7806 */ /* 0x000fe200030e0100 */
[----:B01----:R-:W-:Y:S06]  /*1a930*/  ENDCOLLECTIVE ;  /* 0x000000000000791b */ /* 0x003fec0003800000 */
.L_x_5349:
[----:B------:R-:W-:Y:S05]  /*1a940*/  BSYNC B0 ;  /* 0x0000000000007941 */ /* 0x000fea0003800000 */
.L_x_5348:
        /* <DEDUP_REMOVED lines=9> */
.L_x_5350:
[----:B------:R-:W-:Y:S01]  /*1a9e0*/  IMAD.MOV.U32 R17, RZ, RZ, R14 ;  /* 0x000000ffff117224 */ /* 0x000fe200078e000e */
[----:B------:R-:W-:Y:S06]  /*1a9f0*/  BRA `(.L_x_5351) ;  /* 0xffffffbc00bc7947 */ /* 0x000fec000383ffff */
.L_x_5245:
[----:B------:R-:W-:Y:S01]  /*1aa00*/  BSSY B0, `(.L_x_5352) ;  /* 0x0000007000007945 */ /* 0x000fe20003800000 */
[----:B------:R-:W-:Y:S02]  /*1aa10*/  IMAD.MOV.U32 R13, RZ, RZ, R2 ;  /* 0x000000ffff0d7224 */ /* 0x000fe400078e0002 */
[----:B------:R-:W-:Y:S02]  /*1aa20*/  IMAD.MOV.U32 R11, RZ, RZ, 0x1f ;  /* 0x0000001fff0b7424 */ /* 0x000fe400078e00ff */
[----:B------:R-:W-:-:S07]  /*1aa30*/  IMAD.MOV.U32 R15, RZ, RZ, -0x1 ;  /* 0xffffffffff0f7424 */ /* 0x000fce00078e00ff */
[----:B0123--:R-:W-:Y:S05]  /*1aa40*/  WARPSYNC.COLLECTIVE R15, `(.L_x_5353) ;  /* 0x000000000f087348 */ /* 0x00ffea0003c00000 */
[----:B------:R4:W0:Y:S02]  /*1aa50*/  SHFL.IDX P6, R14, R13, R12, R11 ;  /* 0x0000000c0d0e7389 */ /* 0x00082400000c000b */
[----:B01234-:R-:W-:Y:S01]  /*1aa60*/  ENDCOLLECTIVE ;  /* 0x000000000000791b */ /* 0x01ffe20003800000 */
.L_x_5353:
[----:B------:R-:W-:Y:S05]  /*1aa70*/  BSYNC B0 ;  /* 0x0000000000007941 */ /* 0x000fea0003800000 */
.L_x_5352:
[----:B------:R-:W-:Y:S05]  /*1aa80*/  BRA `(.L_x_5244) ;  /* 0xffffffbc00b47947 */ /* 0x000fea000383ffff */
.L_x_5249:
[----:B------:R0:W0:Y:S02]  /*1aa90*/  SYNCS.PHASECHK.TRANS64.TRYWAIT P0, [R7+URZ+0x38820], R0 ;  /* 0x03882000070075a7 */ /* 0x000024000800017f */
[----:B0-----:R-:W-:Y:S05]  /*1aaa0*/  @!P0 NANOSLEEP.SYNCS 0x989680 ;  /* 0x009896800000895d */ /* 0x001fea0003900000 */
[----:B------:R-:W0:Y:S02]  /*1aab0*/  @!P0 SYNCS.PHASECHK.TRANS64 P0, [R7+URZ+0x38820], R0 ;  /* 0x03882000070085a7 */ /* 0x000e24000800007f */
[----:B0-----:R-:W-:Y:S05]  /*1aac0*/  @!P0 BRA `(.L_x_5249) ;  /* 0xfffffffc00f08947 */ /* 0x001fea000383ffff */
[----:B------:R-:W-:Y:S05]  /*1aad0*/  BRA `(.L_x_5354) ;  /* 0xffffffc4002c7947 */ /* 0x000fea000383ffff */
.L_x_5250:
        /* <DEDUP_REMOVED lines=11> */
.L_x_5356:
[----:B------:R-:W-:Y:S05]  /*1ab90*/  BSYNC B0 ;  /* 0x0000000000007941 */ /* 0x000fea0003800000 */
.L_x_5355:
[----:B------:R-:W-:Y:S05]  /*1aba0*/  BRA `(.L_x_5357) ;  /* 0xffffffc400147947 */ /* 0x000fea000383ffff */
.L_x_5253:
[----:B------:R-:W-:Y:S01]  /*1abb0*/  BSSY B1, `(.L_x_5358) ;  /* 0x0000006000017945 */ /* 0x000fe20003800000 */
[----:B------:R-:W-:-:S07]  /*1abc0*/  IMAD.MOV.U32 R15, RZ, RZ, -0x1 ;  /* 0xffffffffff0f7424 */ /* 0x000fce00078e00ff */
[----:B-1234-:R-:W-:Y:S05]  /*1abd0*/  WARPSYNC.COLLECTIVE R15, `(.L_x_5359) ;  /* 0x000000000f0c7348 */ /* 0x01efea0003c00000 */
[----:B------:R-:W-:Y:S02]  /*1abe0*/  ELECT P6, UR62, PT ;  /* 0x00000000003e782f */ /* 0x000fe400038c0000 */
[----:B------:R-:W-:Y:S01]  /*1abf0*/  MOV R14, UR62 ;  /* 0x0000003e000e7c02 */ /* 0x000fe20008000f00 */
[----:B-1234-:R-:W-:Y:S10]  /*1ac00*/  ENDCOLLECTIVE ;  /* 0x000000000000791b */ /* 0x01eff40003800000 */
.L_x_5359:
[----:B------:R-:W-:Y:S05]  /*1ac10*/  BSYNC B1 ;  /* 0x0000000000017941 */ /* 0x000fea0003800000 */
.L_x_5358:
[----:B------:R-:W-:Y:S05]  /*1ac20*/  BRA `(.L_x_5360) ;  /* 0xffffffc4000c7947 */ /* 0x000fea000383ffff */
.L_x_5255:
[----:B------:R0:W0:Y:S02]  /*1ac30*/  SYNCS.PHASECHK.TRANS64.TRYWAIT P1, [R5+URZ+0x38840], R0 ;  /* 0x03884000050075a7 */ /* 0x000024000802017f */
[----:B0-----:R-:W-:Y:S05]  /*1ac40*/  @!P1 NANOSLEEP.SYNCS 0x989680 ;  /* 0x009896800000995d */ /* 0x001fea0003900000 */
[----:B------:R-:W0:Y:S02]  /*1ac50*/  @!P1 SYNCS.PHASECHK.TRANS64 P1, [R5+URZ+0x38840], R0 ;  /* 0x03884000050095a7 */ /* 0x000e24000802007f */
[----:B0-----:R-:W-:Y:S05]  /*1ac60*/  @!P1 BRA `(.L_x_5255) ;  /* 0xfffffffc00f09947 */ /* 0x001fea000383ffff */
[----:B------:R-:W-:Y:S05]  /*1ac70*/  BRA `(.L_x_5361) ;  /* 0xffffffc4002c7947 */ /* 0x000fea000383ffff */
.L_x_5257:
[----:B------:R0:W0:Y:S02]  /*1ac80*/  SYNCS.PHASECHK.TRANS64.TRYWAIT P1, [R3+URZ+0x38840], R2 ;  /* 0x03884002030075a7 */ /* 0x000024000802017f */
[----:B0-----:R-:W-:Y:S05]  /*1ac90*/  @!P1 NANOSLEEP.SYNCS 0x989680 ;  /* 0x009896800000995d */ /* 0x001fea0003900000 */
[----:B------:R-:W0:Y:S02]  /*1aca0*/  @!P1 SYNCS.PHASECHK.TRANS64 P1, [R3+URZ+0x38840], R2 ;  /* 0x03884002030095a7 */ /* 0x000e24000802007f */
[----:B0-----:R-:W-:Y:S05]  /*1acb0*/  @!P1 BRA `(.L_x_5257) ;  /* 0xfffffffc00f09947 */ /* 0x001fea000383ffff */
[----:B------:R-:W-:Y:S05]  /*1acc0*/  BRA `(.L_x_5362) ;  /* 0xffffffc400387947 */ /* 0x000fea000383ffff */
.L_x_5259:
[----:B------:R0:W0:Y:S02]  /*1acd0*/  SYNCS.PHASECHK.TRANS64.TRYWAIT P1, [R5+URZ+0x38860], R0 ;  /* 0x03886000050075a7 */ /* 0x000024000802017f */
[----:B0-----:R-:W-:Y:S05]  /*1ace0*/  @!P1 NANOSLEEP.SYNCS 0x989680 ;  /* 0x009896800000995d */ /* 0x001fea0003900000 */
[----:B------:R-:W0:Y:S02]  /*1acf0*/  @!P1 SYNCS.PHASECHK.TRANS64 P1, [R5+URZ+0x38860], R0 ;  /* 0x03886000050095a7 */ /* 0x000e24000802007f */
[----:B0-----:R-:W-:Y:S05]  /*1ad00*/  @!P1 BRA `(.L_x_5259) ;  /* 0xfffffffc00f09947 */ /* 0x001fea000383ffff */
[----:B------:R-:W-:Y:S05]  /*1ad10*/  BRA `(.L_x_5363) ;  /* 0xffffffc400347947 */ /* 0x000fea000383ffff */
.L_x_5364:
        /* <DEDUP_REMOVED lines=14> */
.L_x_5821:


//--------------------- .text._ZN7cutlass13device_kernelIN5flash11enable_sm90INS1_16FlashAttnFwdSm90INS1_25CollectiveMainloopFwdSm90ILi2EN4cute5tupleIJNS5_1CILi1EEES8_S8_EEENS6_IJNS7_ILi64EEESA_SA_EEELi512ENS_6half_tEfNS_4arch4Sm90ELb1ELb0ELb1ELb1ELb1ELb1ELb1ELb0ELb0ELb1ELb0ELb0EEENS1_21CollectiveEpilogueFwdINS6_IJSA_NS7_ILi512EEESA_EEES9_SC_SE_Li256ELb1ELb1ELb0ELb0EEENS1_36VarlenDynamicPersistentTileSchedulerILi64ELi64ELi256ELi128ELb0ELb1ELb1ELb1ELb1ELb1EEEEEEEEEvNT_6ParamsE --------------------------
	.section	.text._ZN7cutlass13device_kernelIN5flash11enable_sm90INS1_16FlashAttnFwdSm90INS1_25CollectiveMainloopFwdSm90ILi2EN4cute5tupleIJNS5_1CILi1EEES8_S8_EEENS6_IJNS7_ILi64EEESA_SA_EEELi512ENS_6half_tEfNS_4arch4Sm90ELb1ELb0ELb1ELb1ELb1ELb1ELb1ELb0ELb0ELb1ELb0ELb0EEENS1_21CollectiveEpilogueFwdINS6_IJSA_NS7_ILi512EEESA_EEES9_SC_SE_Li256ELb1ELb1ELb0ELb0EEENS1_36VarlenDynamicPersistentTileSchedulerILi64ELi64ELi256ELi128ELb0ELb1ELb1ELb1ELb1ELb1EEEEEEEEEvNT_6ParamsE,"ax",@progbits
	.align	128
.text._ZN7cutlass13device_kernelIN5flash11enable_sm90INS1_16FlashAttnFwdSm90INS1_25CollectiveMainloopFwdSm90ILi2EN4cute5tupleIJNS5_1CILi1EEES8_S8_EEENS6_IJNS7_ILi64EEESA_SA_EEELi512ENS_6half_tEfNS_4arch4Sm90ELb1ELb0ELb1ELb1ELb1ELb1ELb1ELb0ELb0ELb1ELb0ELb0EEENS1_21CollectiveEpilogueFwdINS6_IJSA_NS7_ILi512EEESA_EEES9_SC_SE_Li256ELb1ELb1ELb0ELb0EEENS1_36VarlenDynamicPersistentTileSchedulerILi64ELi64ELi256ELi128ELb0ELb1ELb1ELb1ELb1ELb1EEEEEEEEEvNT_6ParamsE:
        .type           _ZN7cutlass13device_kernelIN5flash11enable_sm90INS1_16FlashAttnFwdSm90INS1_25CollectiveMainloopFwdSm90ILi2EN4cute5tupleIJNS5_1CILi1EEES8_S8_EEENS6_IJNS7_ILi64EEESA_SA_EEELi512ENS_6half_tEfNS_4arch4Sm90ELb1ELb0ELb1ELb1ELb1ELb1ELb1ELb0ELb0ELb1ELb0ELb0EEENS1_21CollectiveEpilogueFwdINS6_IJSA_NS7_ILi512EEESA_EEES9_SC_SE_Li256ELb1ELb1ELb0ELb0EEENS1_36VarlenDynamicPersistentTileSchedulerILi64ELi64ELi256ELi128ELb0ELb1ELb1ELb1ELb1ELb1EEEEEEEEEvNT_6ParamsE,@function
        .size           _ZN7cutlass13device_kernelIN5flash11enable_sm90INS1_16FlashAttnFwdSm90INS1_25CollectiveMainloopFwdSm90ILi2EN4cute5tupleIJNS5_1CILi1EEES8_S8_EEENS6_IJNS7_ILi64EEESA_SA_EEELi512ENS_6half_tEfNS_4arch4Sm90ELb1ELb0ELb1ELb1ELb1ELb1ELb1ELb0ELb0ELb1ELb0ELb0EEENS1_21CollectiveEpilogueFwdINS6_IJSA_NS7_ILi512EEESA_EEES9_SC_SE_Li256ELb1ELb1ELb0ELb0EEENS1_36VarlenDynamicPersistentTileSchedulerILi64ELi64ELi256ELi128ELb0ELb1ELb1ELb1ELb1ELb1EEEEEEEEEvNT_6ParamsE,(.L_x_5822 - _ZN7cutlass13device_kernelIN5flash11enable_sm90INS1_16FlashAttnFwdSm90INS1_25CollectiveMainloopFwdSm90ILi2EN4cute5tupleIJNS5_1CILi1EEES8_S8_EEENS6_IJNS7_ILi64EEESA_SA_EEELi512ENS_6half_tEfNS_4arch4Sm90ELb1ELb0ELb1ELb1ELb1ELb1ELb1ELb0ELb0ELb1ELb0ELb0EEENS1_21CollectiveEpilogueFwdINS6_IJSA_NS7_ILi512EEESA_EEES9_SC_SE_Li256ELb1ELb1ELb0ELb0EEENS1_36VarlenDynamicPersistentTileSchedulerILi64ELi64ELi256ELi128ELb0ELb1ELb1ELb1ELb1ELb1EEEEEEEEEvNT_6ParamsE)
        .other          _ZN7cutlass13device_kernelIN5flash11enable_sm90INS1_16FlashAttnFwdSm90INS1_25CollectiveMainloopFwdSm90ILi2EN4cute5tupleIJNS5_1CILi1EEES8_S8_EEENS6_IJNS7_ILi64EEESA_SA_EEELi512ENS_6half_tEfNS_4arch4Sm90ELb1ELb0ELb1ELb1ELb1ELb1ELb1ELb0ELb0ELb1ELb0ELb0EEENS1_21CollectiveEpilogueFwdINS6_IJSA_NS7_ILi512EEESA_EEES9_SC_SE_Li256ELb1ELb1ELb0ELb0EEENS1_36VarlenDynamicPersistentTileSchedulerILi64ELi64ELi256ELi128ELb0ELb1ELb1ELb1ELb1ELb1EEEEEEEEEvNT_6ParamsE,@"STO_CUDA_ENTRY STV_DEFAULT"
_ZN7cutlass13device_kernelIN5flash11enable_sm90INS1_16FlashAttnFwdSm90INS1_25CollectiveMainloopFwdSm90ILi2EN4cute5tupleIJNS5_1CILi1EEES8_S8_EEENS6_IJNS7_ILi64EEESA_SA_EEELi512ENS_6half_tEfNS_4arch4Sm90ELb1ELb0ELb1ELb1ELb1ELb1ELb1ELb0ELb0ELb1ELb0ELb0EEENS1_21CollectiveEpilogueFwdINS6_IJSA_NS7_ILi512EEESA_EEES9_SC_SE_Li256ELb1ELb1ELb0ELb0EEENS1_36VarlenDynamicPersistentTileSchedulerILi64ELi64ELi256ELi128ELb0ELb1ELb1ELb1ELb1ELb1EEEEEEEEEvNT_6ParamsE:
        /* <DEDUP_REMOVED lines=17> */
.L_x_5366:
[----:B------:R-:W-:Y:S05]  /*0110*/  BSYNC B0 ;  /* 0x0000000000007941 */ /* 0x000fea0003800000 */
.L_x_5365:
        /* <DEDUP_REMOVED lines=39> */
.L_x_5367:
        /* <DEDUP_REMOVED lines=22> */
.L_x_5368:
        /* <DEDUP_REMOVED lines=18> */
.L_x_5369:
        /* <DEDUP_REMOVED lines=22> */
.L_x_5370:
        /* <DEDUP_REMOVED lines=22> */
.L_x_5371:
        /* <DEDUP_REMOVED lines=9> */
.L_x_5374:
[----:B------:R-:W-:-:S08]  /*0960*/  NOP ;  /* 0x0000000000007918 */ /* 0x000fd00000000000 */
[----:B------:R-:W0:Y:S02]  /*0970*/  USETMAXREG.TRY_ALLOC.CTAPOOL UP0, 0xe8 ;  /* 0x000000e8000079c8 */ /* 0x000e240008000600 */
[----:B0-----:R-:W-:-:S13]  /*0980*/  PLOP3.LUT P0, PT, PT, PT, UP0, 0x80, 0x0 ;  /* 0x000000000000781c */ /* 0x001fda0003f0f008 */
[----:B------:R-:W-:Y:S05]  /*0990*/  @!P0 BRA `(.L_x_5374) ;  /* 0xfffffffc00f08947 */ /* 0x000fea000383ffff */
[----:B------:R-:W-:Y:S01]  /*09a0*/  SHF.R.U32.HI R2, RZ, 0x7, R0 ;  /* 0x00000007ff027819 */ /* 0x000fe20000011600 */
[----:B------:R-:W0:Y:S01]  /*09b0*/  S2UR UR4, SR_CgaCtaId ;  /* 0x00000000000479c3 */ /* 0x000e220000008800 */
[----:B------:R-:W-:Y:S02]  /*09c0*/  MOV R3, 0x400 ;  /* 0x0000040000037802 */ /* 0x000fe40000000f00 */
[----:B------:R-:W-:-:S13]  /*09d0*/  ISETP.NE.AND P0, PT, R2, 0x1, PT ;  /* 0x000000010200780c */ /* 0x000fda0003f05270 */
        /* <DEDUP_REMOVED lines=12> */
[----:B------:R-:W-:Y:S02]  /*0aa0*/  VIADD R16, R0, 0xffffff80 ;  /* 0xffffff8000107836 */ /* 0x000fe40000000000 */
[----:B------:R-:W-:Y:S02]  /*0ab0*/  IMAD.MOV.U32 R229, RZ, RZ, 0x40 ;  /* 0x00000040ffe57424 */ /* 0x000fe400078e00ff */
[----:B------:R-:W-:Y:S01]  /*0ac0*/  IMAD.MOV.U32 R185, RZ, RZ, RZ ;  /* 0x000000ffffb97224 */ /* 0x000fe200078e00ff */
[----:B------:R-:W-:Y:S01]  /*0ad0*/  SHF.R.S32.HI R0, RZ, 0x1f, R16 ;  /* 0x0000001fff007819 */ /* 0x000fe20000011410 */
[----:B------:R-:W-:Y:S02]  /*0ae0*/  IMAD.MOV.U32 R191, RZ, RZ, RZ ;  /* 0x000000ffffbf7224 */ /* 0x000fe400078e00ff */
[----:B------:R-:W-:Y:S01]  /*0af0*/  IMAD.MOV.U32 R23, RZ, RZ, RZ ;  /* 0x000000ffff177224 */ /* 0x000fe200078e00ff */
[----:B------:R-:W-:-:S02]  /*0b00*/  LEA.HI R2, R0, R16, RZ, 0x7 ;  /* 0x0000001000027211 */ /* 0x000fc400078f38ff */
        /* <DEDUP_REMOVED lines=14> */
[----:B------:R-:W-:Y:S02]  /*0bf0*/  LEA.HI R9, R7, R8, RZ, 0x3 ;  /* 0x0000000807097211 */ /* 0x000fe400078f18ff */
[----:B------:R-:W-:Y:S02]  /*0c00*/  LOP3.LUT R13, R6, 0x1ffffffe, RZ, 0xc0, !PT ;  /* 0x1ffffffe060d7812 */ /* 0x000fe400078ec0ff */
[--C-:B------:R-:W-:Y:S02]  /*0c10*/  SHF.R.S32.HI R6, RZ, 0x2, R5.reuse ;  /* 0x00000002ff067819 */ /* 0x100fe40000011405 */
[----:B------:R-:W-:Y:S01]  /*0c20*/  SHF.R.S32.HI R7, RZ, 0x1f, R5 ;  /* 0x0000001fff077819 */ /* 0x000fe20000011405 */
[----:B------:R-:W-:Y:S01]  /*0c30*/  IMAD.IADD R13, R10, 0x1, -R13 ;  /* 0x000000010a0d7824 */ /* 0x000fe200078e0a0d */
[----:B------:R-:W-:Y:S02]  /*0c40*/  SHF.R.S32.HI R14, RZ, 0x7, R2 ;  /* 0x00000007ff0e7819 */ /* 0x000fe40000011402 */
[----:B------:R-:W-:Y:S01]  /*0c50*/  LOP3.LUT R12, R12, 0x3ffffc, RZ, 0xc0, !PT ;  /* 0x003ffffc0c0c7812 */ /* 0x000fe200078ec0ff */
[----:B------:R-:W-:Y:S01]  /*0c60*/  IMAD.SHL.U32 R13, R13, 0x8, RZ ;  /* 0x000000080d0d7824 */ /* 0x000fe200078e00ff */
[----:B------:R-:W-:Y:S01]  /*0c70*/  LEA.HI R7, R7, R6, RZ, 0x3 ;  /* 0x0000000607077211 */ /* 0x000fe200078f18ff */
[----:B------:R-:W-:Y:S01]  /*0c80*/  IMAD R15, R14, 0x100, R8 ;  /* 0x000001000e0f7824 */ /* 0x000fe200078e0208 */
[----:B------:R-:W-:Y:S01]  /*0c90*/  LOP3.LUT R11, R9, 0xfffffff8, RZ, 0xc0, !PT ;  /* 0xfffffff8090b7812 */ /* 0x000fe200078ec0ff */
[----:B------:R-:W-:Y:S01]  /*0ca0*/  IMAD.IADD R12, R20, 0x1, -R12 ;  /* 0x00000001140c7824 */ /* 0x000fe200078e0a0c */
[----:B------:R-:W-:Y:S01]  /*0cb0*/  LOP3.LUT R7, R7, 0xfffffff8, RZ, 0xc0, !PT ;  /* 0xfffffff807077812 */ /* 0x000fe200078ec0ff */
[----:B------:R-:W-:Y:S01]  /*0cc0*/  IMAD.SHL.U32 R9, R9, 0x40, RZ ;  /* 0x0000004009097824 */ /* 0x000fe200078e00ff */
[----:B------:R-:W-:Y:S01]  /*0cd0*/  LEA.HI R4, R4, R3, RZ, 0x5 ;  /* 0x0000000304047211 */ /* 0x000fe200078f28ff */
[----:B------:R-:W-:Y:S01]  /*0ce0*/  IMAD R12, R12, 0x10, R15 ;  /* 0x000000100c0c7824 */ /* 0x000fe200078e020f */
[----:B------:R-:W-:Y:S01]  /*0cf0*/  LEA.HI R2, R2, R14, RZ, 0x1 ;  /* 0x0000000e02027211 */ /* 0x000fe200078f08ff */
[----:B------:R-:W-:Y:S01]  /*0d00*/  IMAD.IADD R11, R8, 0x1, -R11 ;  /* 0x00000001080b7824 */ /* 0x000fe200078e0a0b */
[----:B------:R-:W-:Y:S01]  /*0d10*/  SHF.R.S32.HI R4, RZ, 0x5, R4 ;  /* 0x00000005ff047819 */ /* 0x000fe20000011404 */
[----:B------:R-:W-:Y:S01]  /*0d20*/  IMAD.IADD R7, R6, 0x1, -R7 ;  /* 0x0000000106077824 */ /* 0x000fe200078e0a07 */
[----:B------:R-:W-:Y:S01]  /*0d30*/  LOP3.LUT R9, R9, 0x7ffffe00, RZ, 0xc0, !PT ;  /* 0x7ffffe0009097812 */ /* 0x000fe200078ec0ff */
[----:B------:R-:W-:Y:S01]  /*0d40*/  IMAD.U32 R6, R12, 0x40, R13 ;  /* 0x000000400c067824 */ /* 0x000fe200078e000d */
[----:B------:R-:W-:Y:S01]  /*0d50*/  LOP3.LUT R2, R2, 0xfffffe, RZ, 0xc0, !PT ;  /* 0x00fffffe02027812 */ /* 0x000fe200078ec0ff */
[C---:B------:R-:W-:Y:S01]  /*0d60*/  IMAD.SHL.U32 R8, R11.reuse, 0x40, RZ ;  /* 0x000000400b087824 */ /* 0x040fe200078e00ff */
[----:B------:R-:W-:Y:S01]  /*0d70*/  R2P PR, R11, 0x6 ;  /* 0x000000060b007804 */ /* 0x000fe20000000000 */
[----:B------:R-:W-:Y:S01]  /*0d80*/  IMAD R194, R4, 0x10, R7 ;  /* 0x0000001004c27824 */ /* 0x000fe200078e0207 */
[----:B------:R0:W-:Y:S01]  /*0d90*/  STL [R1+0x74], R6 ;  /* 0x0000740601007387 */ /* 0x0001e20000100800 */
[----:B------:R-:W-:Y:S01]  /*0da0*/  IMAD R9, R20, 0x400, R9 ;  /* 0x0000040014097824 */ /* 0x000fe200078e0209 */
[----:B------:R-:W-:Y:S01]  /*0db0*/  LOP3.LUT R8, R8, 0x1c0, RZ, 0xc0, !PT ;  /* 0x000001c008087812 */ /* 0x000fe200078ec0ff */
[----:B------:R-:W-:Y:S01]  /*0dc0*/  IMAD.IADD R2, R14, 0x1, -R2 ;  /* 0x000000010e027824 */ /* 0x000fe200078e0a02 */
[----:B------:R-:W-:Y:S01]  /*0dd0*/  STL [R1+0x5c], RZ ;  /* 0x00005cff01007387 */ /* 0x000fe20000100800 */
[----:B------:R-:W-:-:S02]  /*0de0*/  SEL R229, R229, 0xffffffc0, !P2 ;  /* 0xffffffc0e5e57807 */ /* 0x000fc40005000000 */
[----:B------:R-:W-:Y:S01]  /*0df0*/  LOP3.LUT R13, R8, 0x8, R13, 0xf8, !PT ;  /* 0x00000008080d7812 */ /* 0x000fe200078ef80d */
[----:B------:R-:W-:Y:S01]  /*0e00*/  IMAD.SHL.U32 R226, R2, 0x100, RZ ;  /* 0x0000010002e27824 */ /* 0x000fe200078e00ff */
[----:B------:R-:W-:Y:S02]  /*0e10*/  SHF.R.U32.HI R8, RZ, 0x3, R8 ;  /* 0x00000003ff087819 */ /* 0x000fe40000011608 */
[----:B0-----:R-:W-:Y:S02]  /*0e20*/  LOP3.LUT R6, R5, 0x7ffffffc, RZ, 0xc0, !PT ;  /* 0x7ffffffc05067812 */ /* 0x001fe400078ec0ff */
[----:B------:R-:W-:Y:S02]  /*0e30*/  LOP3.LUT R8, R13, R8, RZ, 0x3c, !PT ;  /* 0x000000080d087212 */ /* 0x000fe400078e3cff */
[----:B------:R-:W-:Y:S02]  /*0e40*/  IADD3 R6, R3, -R6, RZ ;  /* 0x8000000603067210 */ /* 0x000fe40007ffe0ff */
[CC--:B------:R-:W-:Y:S01]  /*0e50*/  LEA.HI R3, R0.reuse, R16.reuse, RZ, 0x3 ;  /* 0x0000001000037211 */ /* 0x0c0fe200078f18ff */
[----:B------:R-:W-:Y:S01]  /*0e60*/  IMAD.IADD R9, R9, 0x1, R8 ;  /* 0x0000000109097824 */ /* 0x000fe200078e0208 */
[----:B------:R-:W-:Y:S01]  /*0e70*/  LEA.HI R0, R0, R16, RZ, 0x2 ;  /* 0x0000001000007211 */ /* 0x000fe200078f10ff */
[----:B------:R-:W-:Y:S01]  /*0e80*/  IMAD.SHL.U32 R193, R6, 0x2, RZ ;  /* 0x0000000206c17824 */ /* 0x000fe200078e00ff */
[----:B------:R-:W-:Y:S01]  /*0e90*/  SHF.R.S32.HI R4, RZ, 0x3, R3 ;  /* 0x00000003ff047819 */ /* 0x000fe20000011403 */
[----:B------:R-:W-:Y:S01]  /*0ea0*/  IMAD R227, R9, 0x2, R18 ;  /* 0x0000000209e37824 */ /* 0x000fe200078e0212 */
[----:B------:R-:W-:-:S02]  /*0eb0*/  SHF.R.S32.HI R187, RZ, 0x2, R0 ;  /* 0x00000002ffbb7819 */ /* 0x000fc40000011400 */
[----:B------:R-:W-:Y:S01]  /*0ec0*/  SHF.R.S32.HI R4, RZ, 0x1f, R0 ;  /* 0x0000001fff047819 */ /* 0x000fe20000011400 */
[----:B------:R-:W-:Y:S01]  /*0ed0*/  VIADD R228, R227, 0x36420 ;  /* 0x00036420e3e47836 */ /* 0x000fe20000000000 */
[----:B------:R-:W-:Y:S01]  /*0ee0*/  LOP3.LUT R3, R3, 0xfffffff8, RZ, 0xc0, !PT ;  /* 0xfffffff803037812 */ /* 0x000fe200078ec0ff */
[----:B------:R-:W-:Y:S01]  /*0ef0*/  VIADD R8, R187, 0x20 ;  /* 0x00000020bb087836 */ /* 0x000fe20000000000 */
[----:B------:R-:W-:Y:S02]  /*0f00*/  LOP3.LUT R0, R0, 0xfffffffc, RZ, 0xc0, !PT ;  /* 0xfffffffc00007812 */ /* 0x000fe400078ec0ff */
[----:B------:R-:W-:Y:S01]  /*0f10*/  LEA.HI R4, R4, R187, RZ, 0x3 ;  /* 0x000000bb04047211 */ /* 0x000fe200078f18ff */
[C---:B------:R-:W-:Y:S01]  /*0f20*/  IMAD.IADD R10, R16.reuse, 0x1, -R3 ;  /* 0x00000001100a7824 */ /* 0x040fe200078e0a03 */
[----:B------:R-:W-:Y:S01]  /*0f30*/  SHF.R.S32.HI R5, RZ, 0x1f, R8 ;  /* 0x0000001fff057819 */ /* 0x000fe20000011408 */
[----:B------:R-:W-:Y:S01]  /*0f40*/  IMAD.IADD R7, R16, 0x1, -R0 ;  /* 0x0000000110077824 */ /* 0x000fe200078e0a00 */
[----:B------:R-:W-:Y:S01]  /*0f50*/  LOP3.LUT R4, R4, 0xfffffff8, RZ, 0xc0, !PT ;  /* 0xfffffff804047812 */ /* 0x000fe200078ec0ff */
[----:B------:R-:W-:Y:S01]  /*0f60*/  IMAD.SHL.U32 R210, R10, 0x8, RZ ;  /* 0x000000080ad27824 */ /* 0x000fe200078e00ff */
[----:B------:R-:W-:Y:S01]  /*0f70*/  LEA.HI R5, R5, R8, RZ, 0x3 ;  /* 0x0000000805057211 */ /* 0x000fe200078f18ff */
[C---:B------:R-:W-:Y:S01]  /*0f80*/  IMAD.SHL.U32 R16, R7.reuse, 0x8, RZ ;  /* 0x0000000807107824 */ /* 0x040fe200078e00ff */
[C---:B------:R-:W-:Y:S01]  /*0f90*/  LEA.HI R0, R7.reuse, R7, RZ, 0x1 ;  /* 0x0000000707007211 */ /* 0x040fe200078f08ff */
[----:B------:R-:W-:Y:S01]  /*0fa0*/  IMAD.SHL.U32 R3, R8, 0x40, RZ ;  /* 0x0000004008037824 */ /* 0x000fe200078e00ff */
[C---:B------:R-:W-:Y:S01]  /*0fb0*/  IADD3 R34, R210.reuse, 0x100, RZ ;  /* 0x00000100d2227810 */ /* 0x040fe20007ffe0ff */
[----:B------:R-:W-:Y:S01]  /*0fc0*/  VIADD R36, R210, 0x80 ;  /* 0x00000080d2247836 */ /* 0x000fe20000000000 */
[----:B------:R-:W-:Y:S01]  /*0fd0*/  LOP3.LUT R0, R0, 0x1ffffffe, RZ, 0xc0, !PT ;  /* 0x1ffffffe00007812 */ /* 0x000fe200078ec0ff */
[----:B------:R-:W-:Y:S01]  /*0fe0*/  IMAD.SHL.U32 R188, R7, 0x4, RZ ;  /* 0x0000000407bc7824 */ /* 0x000fe200078e00ff */
[----:B------:R-:W-:Y:S01]  /*0ff0*/  IADD3 R224, R16, 0x60, RZ ;  /* 0x0000006010e07810 */ /* 0x000fe20007ffe0ff */
[----:B------:R-:W-:Y:S01]  /*1000*/  VIADD R35, R210, 0xc0 ;  /* 0x000000c0d2237836 */ /* 0x000fe20000000000 */
[----:B------:R-:W-:Y:S01]  /*1010*/  SHF.R.S32.HI R38, RZ, 0x1f, R36 ;  /* 0x0000001fff267819 */ /* 0x000fe20000011424 */
[----:B------:R-:W-:Y:S01]  /*1020*/  VIADD R225, R16, 0x40 ;  /* 0x0000004010e17836 */ /* 0x000fe20000000000 */
[----:B------:R-:W-:Y:S01]  /*1030*/  SHF.R.S32.HI R17, RZ, 0x1f, R16 ;  /* 0x0000001fff117819 */ /* 0x000fe20000011410 */
[C---:B------:R-:W-:Y:S01]  /*1040*/  VIADD R33, R210.reuse, 0x140 ;  /* 0x00000140d2217836 */ /* 0x040fe20000000000 */
[----:B------:R-:W-:Y:S01]  /*1050*/  SHF.R.S32.HI R36, RZ, 0x1f, R35 ;  /* 0x0000001fff247819 */ /* 0x000fe20000011423 */
[----:B------:R-:W-:Y:S01]  /*1060*/  IMAD.IADD R192, R187, 0x1, -R4 ;  /* 0x00000001bbc07824 */ /* 0x000fe200078e0a04 */
[----:B------:R-:W-:Y:S01]  /*1070*/  LOP3.LUT R4, R3, 0x1c0, RZ, 0xc0, !PT ;  /* 0x000001c003047812 */ /* 0x000fe200078ec0ff */
[C---:B------:R-:W-:Y:S01]  /*1080*/  VIADD R37, R210.reuse, 0x40 ;  /* 0x00000040d2257836 */ /* 0x040fe20000000000 */
[----:B------:R-:W-:Y:S01]  /*1090*/  SHF.R.S32.HI R35, RZ, 0x1f, R34 ;  /* 0x0000001fff237819 */ /* 0x000fe20000011422 */
[----:B------:R-:W-:Y:S01]  /*10a0*/  VIADD R32, R210, 0x180 ;  /* 0x00000180d2207836 */ /* 0x000fe20000000000 */
[----:B------:R-:W-:Y:S01]  /*10b0*/  SHF.R.S32.HI R34, RZ, 0x1f, R33 ;  /* 0x0000001fff227819 */ /* 0x000fe20000011421 */
[----:B------:R-:W-:Y:S01]  /*10c0*/  VIADD R209, R188, 0x10 ;  /* 0x00000010bcd17836 */ /* 0x000fe20000000000 */
[----:B------:R-:W-:Y:S01]  /*10d0*/  SHF.R.S32.HI R39, RZ, 0x1f, R37 ;  /* 0x0000001fff277819 */ /* 0x000fe20000011425 */
[----:B------:R-:W-:Y:S01]  /*10e0*/  VIADD R31, R210, 0x1c0 ;  /* 0x000001c0d21f7836 */ /* 0x000fe20000000000 */
[----:B------:R-:W-:Y:S01]  /*10f0*/  SHF.R.S32.HI R33, RZ, 0x1f, R32 ;  /* 0x0000001fff217819 */ /* 0x000fe20000011420 */
[----:B------:R-:W-:Y:S01]  /*1100*/  IMAD.IADD R3, R7, 0x1, -R0 ;  /* 0x0000000107037824 */ /* 0x000fe200078e0a00 */
[----:B------:R-:W-:Y:S01]  /*1110*/  SHF.R.S32.HI R0, RZ, 0x1f, R225 ;  /* 0x0000001fff007819 */ /* 0x000fe200000114e1 */
[C---:B------:R-:W-:Y:S01]  /*1120*/  VIADD R223, R16.reuse, 0x80 ;  /* 0x0000008010df7836 */ /* 0x040fe20000000000 */
[----:B------:R-:W-:Y:S01]  /*1130*/  SHF.R.S32.HI R7, RZ, 0x1f, R224 ;  /* 0x0000001fff077819 */ /* 0x000fe200000114e0 */
[----:B------:R-:W-:Y:S01]  /*1140*/  IMAD.SHL.U32 R5, R5, 0x40, RZ ;  /* 0x0000004005057824 */ /* 0x000fe200078e00ff */
[----:B------:R-:W-:Y:S01]  /*1150*/  SHF.R.S32.HI R37, RZ, 0x1f, R209 ;  /* 0x0000001fff257819 */ /* 0x000fe200000114d1 */
[C---:B------:R-:W-:Y:S01]  /*1160*/  VIADD R30, R16.reuse, 0x1c0 ;  /* 0x000001c0101e7836 */ /* 0x040fe20000000000 */
[----:B------:R-:W-:Y:S01]  /*1170*/  SHF.R.S32.HI R32, RZ, 0x1f, R31 ;  /* 0x0000001fff207819 */ /* 0x000fe2000001141f */
[----:B------:R-:W-:Y:S01]  /*1180*/  VIADD R28, R16, 0x1e0 ;  /* 0x000001e0101c7836 */ /* 0x000fe20000000000 */
[----:B------:R-:W-:Y:S01]  /*1190*/  LOP3.LUT R2, R4, 0x38, R16, 0xf8, !PT ;  /* 0x0000003804027812 */ /* 0x000fe200078ef810 */
[C---:B------:R-:W-:Y:S01]  /*11a0*/  VIADD R222, R16.reuse, 0xa0 ;  /* 0x000000a010de7836 */ /* 0x040fe20000000000 */
[----:B------:R-:W-:Y:S01]  /*11b0*/  SHF.R.U32.HI R24, RZ, 0x3, R4 ;  /* 0x00000003ff187819 */ /* 0x000fe20000011604 */
[C---:B------:R-:W-:Y:S01]  /*11c0*/  VIADD R221, R16.reuse, 0xc0 ;  /* 0x000000c010dd7836 */ /* 0x040fe20000000000 */
[----:B------:R-:W-:Y:S01]  /*11d0*/  SHF.L.U64.HI R31, R225, 0x1, R0 ;  /* 0x00000001e11f7819 */ /* 0x000fe20000010200 */
[----:B------:R-:W-:Y:S01]  /*11e0*/  STL [R1+0x8], R30 ;  /* 0x0000081e01007387 */ /* 0x000fe20000100800 */
[----:B------:R-:W-:Y:S01]  /*11f0*/  SHF.R.S32.HI R4, RZ, 0x1f, R223 ;  /* 0x0000001fff047819 */ /* 0x000fe200000114df */
[----:B------:R-:W-:Y:S01]  /*1200*/  VIADD R220, R16, 0xe0 ;  /* 0x000000e010dc7836 */ /* 0x000fe20000000000 */
[----:B------:R-:W-:Y:S01]  /*1210*/  LOP3.LUT R5, R5, 0xfffffe00, RZ, 0xc0, !PT ;  /* 0xfffffe0005057812 */ /* 0x000fe200078ec0ff */
[----:B------:R-:W-:Y:S01]  /*1220*/  STL [R1+0x4], R28 ;  /* 0x0000041c01007387 */ /* 0x000fe20000100800 */
[----:B------:R-:W-:Y:S01]  /*1230*/  SHF.L.U64.HI R0, R224, 0x1, R7 ;  /* 0x00000001e0007819 */ /* 0x000fe20000010207 */
[C---:B------:R-:W-:Y:S01]  /*1240*/  VIADD R219, R16.reuse, 0x100 ;  /* 0x0000010010db7836 */ /* 0x040fe20000000000 */
[----:B------:R-:W-:Y:S01]  /*1250*/  SHF.R.S32.HI R11, RZ, 0x1f, R222 ;  /* 0x0000001fff0b7819 */ /* 0x000fe200000114de */
[----:B------:R-:W-:Y:S01]  /*1260*/  STL [R1+0x64], R37 ;  /* 0x0000642501007387 */ /* 0x000fe20000100800 */
[----:B------:R-:W-:Y:S01]  /*1270*/  SHF.L.U64.HI R4, R223, 0x1, R4 ;  /* 0x00000001df047819 */ /* 0x000fe20000010204 */
[C---:B------:R-:W-:Y:S01]  /*1280*/  VIADD R218, R16.reuse, 0x120 ;  /* 0x0000012010da7836 */ /* 0x040fe20000000000 */
[----:B------:R-:W-:Y:S01]  /*1290*/  SHF.R.S32.HI R8, RZ, 0x1f, R221 ;  /* 0x0000001fff087819 */ /* 0x000fe200000114dd */
[----:B------:R-:W-:Y:S01]  /*12a0*/  STL [R1+0x14], R31 ;  /* 0x0000141f01007387 */ /* 0x000fe20000100800 */
[----:B------:R-:W-:Y:S01]  /*12b0*/  SHF.R.S32.HI R13, RZ, 0x1f, R220 ;  /* 0x0000001fff0d7819 */ /* 0x000fe200000114dc */
[C---:B------:R-:W-:Y:S01]  /*12c0*/  VIADD R217, R16.reuse, 0x140 ;  /* 0x0000014010d97836 */ /* 0x040fe20000000000 */
[----:B------:R-:W-:Y:S01]  /*12d0*/  SHF.R.S32.HI R10, RZ, 0x1f, R219 ;  /* 0x0000001fff0a7819 */ /* 0x000fe200000114db */
[----:B------:R-:W-:Y:S01]  /*12e0*/  STL [R1+0x70], R5 ;  /* 0x0000700501007387 */ /* 0x000fe20000100800 */
[C---:B------:R-:W-:Y:S01]  /*12f0*/  VIADD R216, R16.reuse, 0x160 ;  /* 0x0000016010d87836 */ /* 0x040fe20000000000 */
[----:B------:R-:W-:Y:S01]  /*1300*/  SHF.R.S32.HI R15, RZ, 0x1f, R218 ;  /* 0x0000001fff0f7819 */ /* 0x000fe200000114da */
[----:B------:R-:W-:Y:S01]  /*1310*/  VIADD R215, R16, 0x180 ;  /* 0x0000018010d77836 */ /* 0x000fe20000000000 */
[----:B------:R0:W-:Y:S01]  /*1320*/  STL [R1+0x18], R0 ;  /* 0x0000180001007387 */ /* 0x0001e20000100800 */
[----:B------:R-:W-:Y:S01]  /*1330*/  SHF.L.U64.HI R7, R220, 0x1, R13 ;  /* 0x00000001dc077819 */ /* 0x000fe2000001020d */
[C---:B------:R-:W-:Y:S01]  /*1340*/  VIADD R214, R16.reuse, 0x1a0 ;  /* 0x000001a010d67836 */ /* 0x040fe20000000000 */
[----:B------:R-:W-:Y:S01]  /*1350*/  SHF.R.S32.HI R12, RZ, 0x1f, R217 ;  /* 0x0000001fff0c7819 */ /* 0x000fe200000114d9 */
[----:B------:R1:W-:Y:S01]  /*1360*/  STL [R1+0x1c], R4 ;  /* 0x00001c0401007387 */ /* 0x0003e20000100800 */
[----:B------:R-:W-:Y:S01]  /*1370*/  SHF.R.S32.HI R21, RZ, 0x1f, R216 ;  /* 0x0000001fff157819 */ /* 0x000fe200000114d8 */
[----:B------:R-:W-:Y:S01]  /*1380*/  VIADD R184, R16, 0x20 ;  /* 0x0000002010b87836 */ /* 0x000fe20000000000 */
[----:B------:R-:W-:-:S02]  /*1390*/  SHF.R.S32.HI R14, RZ, 0x1f, R215 ;  /* 0x0000001fff0e7819 */ /* 0x000fc400000114d7 */
[----:B------:R-:W-:Y:S02]  /*13a0*/  SHF.R.S32.HI R29, RZ, 0x1f, R214 ;  /* 0x0000001fff1d7819 */ /* 0x000fe400000114d6 */
[----:B0-----:R-:W-:Y:S02]  /*13b0*/  SHF.L.U64.HI R0, R222, 0x1, R11 ;  /* 0x00000001de007819 */ /* 0x001fe4000001020b */
[----:B------:R-:W-:Y:S02]  /*13c0*/  SHF.R.S32.HI R20, RZ, 0x1f, R30 ;  /* 0x0000001fff147819 */ /* 0x000fe4000001141e */
[----:B-1----:R-:W-:Y:S01]  /*13d0*/  SHF.L.U64.HI R4, R221, 0x1, R8 ;  /* 0x00000001dd047819 */ /* 0x002fe20000010208 */
[----:B------:R0:W-:Y:S01]  /*13e0*/  STL [R1+0x20], R0 ;  /* 0x0000200001007387 */ /* 0x0001e20000100800 */
[----:B------:R-:W-:Y:S02]  /*13f0*/  SHF.R.S32.HI R22, RZ, 0x1f, R28 ;  /* 0x0000001fff167819 */ /* 0x000fe4000001141c */
[----:B------:R-:W-:Y:S01]  /*1400*/  LOP3.LUT R5, R5, R2, R24, 0xf6, !PT ;  /* 0x0000000205057212 */ /* 0x000fe200078ef618 */
[----:B------:R1:W-:Y:S01]  /*1410*/  STL [R1+0x24], R4 ;  /* 0x0000240401007387 */ /* 0x0003e20000100800 */
[----:B------:R-:W-:Y:S01]  /*1420*/  IMAD R2, R3, 0x8, R194 ;  /* 0x0000000803027824 */ /* 0x000fe200078e02c2 */
[----:B------:R-:W-:-:S02]  /*1430*/  SHF.R.S32.HI R195, RZ, 0x1f, R184 ;  /* 0x0000001fffc37819 */ /* 0x000fc400000114b8 */
[----:B------:R3:W-:Y:S01]  /*1440*/  STL [R1+0x28], R7 ;  /* 0x0000280701007387 */ /* 0x0007e20000100800 */
[----:B0-----:R-:W-:Y:S02]  /*1450*/  SHF.L.U64.HI R0, R219, 0x1, R10 ;  /* 0x00000001db007819 */ /* 0x001fe4000001020a */
[----:B-1----:R-:W-:-:S03]  /*1460*/  SHF.L.U64.HI R4, R218, 0x1, R15 ;  /* 0x00000001da047819 */ /* 0x002fc6000001020f */
[----:B------:R0:W-:Y:S01]  /*1470*/  STL [R1+0x2c], R0 ;  /* 0x00002c0001007387 */ /* 0x0001e20000100800 */
[----:B---3--:R-:W-:-:S03]  /*1480*/  SHF.L.U64.HI R7, R217, 0x1, R12 ;  /* 0x00000001d9077819 */ /* 0x008fc6000001020c */
[----:B------:R1:W-:Y:S04]  /*1490*/  STL [R1+0x30], R4 ;  /* 0x0000300401007387 */ /* 0x0003e80000100800 */
[----:B------:R3:W-:Y:S01]  /*14a0*/  STL [R1+0x34], R7 ;  /* 0x0000340701007387 */ /* 0x0007e20000100800 */
[----:B0-----:R-:W-:Y:S02]  /*14b0*/  SHF.L.U64.HI R0, R216, 0x1, R21 ;  /* 0x00000001d8007819 */ /* 0x001fe40000010215 */
[----:B-1----:R-:W-:-:S03]  /*14c0*/  SHF.L.U64.HI R4, R215, 0x1, R14 ;  /* 0x00000001d7047819 */ /* 0x002fc6000001020e */
[----:B------:R0:W-:Y:S01]  /*14d0*/  STL [R1+0x38], R0 ;  /* 0x0000380001007387 */ /* 0x0001e20000100800 */
[----:B---3--:R-:W-:-:S03]  /*14e0*/  SHF.L.U64.HI R7, R30, 0x1, R20 ;  /* 0x000000011e077819 */ /* 0x008fc60000010214 */
[----:B------:R1:W-:Y:S01]  /*14f0*/  STL [R1+0x3c], R4 ;  /* 0x00003c0401007387 */ /* 0x0003e20000100800 */
[----:B0-----:R-:W-:Y:S02]  /*1500*/  SHF.L.U64.HI R0, R214, 0x1, R29 ;  /* 0x00000001d6007819 */ /* 0x001fe4000001021d */
[----:B-1----:R-:W-:-:S03]  /*1510*/  SHF.L.U64.HI R4, R28, 0x1, R22 ;  /* 0x000000011c047819 */ /* 0x002fc60000010216 */
[----:B------:R0:W-:Y:S04]  /*1520*/  STL [R1+0x40], R0 ;  /* 0x0000400001007387 */ /* 0x0001e80000100800 */
[----:B------:R-:W-:Y:S04]  /*1530*/  STL [R1+0x44], R7 ;  /* 0x0000440701007387 */ /* 0x000fe80000100800 */
[----:B------:R1:W-:Y:S01]  /*1540*/  STL [R1+0x48], R4 ;  /* 0x0000480401007387 */ /* 0x0003e20000100800 */
[----:B0-----:R-:W-:-:S04]  /*1550*/  VIADD R0, R227, 0x36400 ;  /* 0x00036400e3007836 */ /* 0x001fc80000000000 */
[C---:B------:R-:W-:Y:S02]  /*1560*/  @P1 VIADD R228, R0.reuse, 0xffffffe0 ;  /* 0xffffffe000e41836 */ /* 0x040fe40000000000 */
[----:B------:R-:W-:Y:S02]  /*1570*/  IMAD.IADD R0, R0, 0x1, R229 ;  /* 0x0000000100007824 */ /* 0x000fe400078e02e5 */
[----:B-1----:R-:W-:Y:S02]  /*1580*/  IMAD R4, R5, 0x2, R18 ;  /* 0x0000000205047824 */ /* 0x002fe400078e0212 */
[----:B------:R-:W-:-:S03]  /*1590*/  IMAD.IADD R229, R229, 0x1, R228 ;  /* 0x00000001e5e57824 */ /* 0x000fc600078e02e4 */
[----:B------:R0:W-:Y:S04]  /*15a0*/  STL [R1+0x68], R4 ;  /* 0x0000680401007387 */ /* 0x0001e80000100800 */
[----:B------:R0:W-:Y:S04]  /*15b0*/  STL [R1+0x10], R2 ;  /* 0x0000100201007387 */ /* 0x0001e80000100800 */
[----:B------:R0:W-:Y:S01]  /*15c0*/  STL [R1], R0 ;  /* 0x0000000001007387 */ /* 0x0001e20000100800 */
[----:B--2---:R-:W-:Y:S01]  /*15d0*/  LOP3.LUT R186, R19, 0x1, RZ, 0xfc, !PT ;  /* 0x0000000113ba7812 */ /* 0x004fe200078efcff */
[----:B0-----:R-:W-:-:S07]  /*15e0*/  IMAD.MOV.U32 R19, RZ, RZ, RZ ;  /* 0x000000ffff137224 */ /* 0x001fce00078e00ff */
.L_x_5514:
[----:B01-34-:R-:W0:Y:S01]  /*15f0*/  LDC.64 R2, c[0x0][0xd88] ;  /* 0x00036200ff027b82 */ /* 0x01be220000000a00 */
[----:B------:R-:W-:Y:S01]  /*1600*/  ULDC.64 UR4, c[0x0][0xb20] ;  /* 0x0002c80000047ab9 */ /* 0x000fe20000000a00 */
[----:B------:R-:W-:Y:S01]  /*1610*/  ULDC.64 UR8, c[0x0][0xb10] ;  /* 0x0002c40000087ab9 */ /* 0x000fe20000000a00 */
[----:B------:R-:W-:Y:S01]  /*1620*/  ULDC.64 UR6, c[0x0][0xb00] ;  /* 0x0002c00000067ab9 */ /* 0x000fe20000000a00 */
[----:B0-----:R-:W-:-:S05]  /*1630*/  IMAD.WIDE R2, R27, 0x4, R2 ;  /* 0x000000041b027825 */ /* 0x001fca00078e0202 */
[----:B--2---:R-:W2:Y:S01]  /*1640*/  LDG.E R0, desc[UR40][R2.64] ;  /* 0x0000002802007981 */ /* 0x004ea2000c1e1900 */
[----:B------:R-:W-:Y:S01]  /*1650*/  ISETP.NE.U32.AND P2, PT, RZ, UR4, PT ;  /* 0x00000004ff007c0c */ /* 0x000fe2000bf45070 */
[----:B------:R-:W-:Y:S01]  /*1660*/  IMAD.MOV.U32 R9, RZ, RZ, RZ ;  /* 0x000000ffff097224 */ /* 0x000fe200078e00ff */
[----:B------:R-:W-:Y:S02]  /*1670*/  ISETP.NE.U32.AND P1, PT, RZ, UR8, PT ;  /* 0x00000008ff007c0c */ /* 0x000fe4000bf25070 */
[----:B------:R-:W-:Y:S02]  /*1680*/  ISETP.NE.AND.EX P2, PT, RZ, UR5, PT, P2 ;  /* 0x00000005ff007c0c */ /* 0x000fe4000bf45320 */
[----:B------:R-:W-:Y:S02]  /*1690*/  ISETP.NE.AND.EX P1, PT, RZ, UR9, PT, P1 ;  /* 0x00000009ff007c0c */ /* 0x000fe4000bf25310 */
[----:B------:R-:W-:Y:S02]  /*16a0*/  ISETP.NE.U32.AND P0, PT, RZ, UR6, PT ;  /* 0x00000006ff007c0c */ /* 0x000fe4000bf05070 */
[----:B------:R-:W-:-:S02]  /*16b0*/  MOV R29, RZ ;  /* 0x000000ff001d7202 */ /* 0x000fc40000000f00 */
[----:B------:R-:W-:Y:S02]  /*16c0*/  ISETP.NE.AND.EX P0, PT, RZ, UR7, PT, P0 ;  /* 0x00000007ff007c0c */ /* 0x000fe4000bf05300 */
[----:B--2---:R-:W-:Y:S01]  /*16d0*/  SHF.R.S32.HI R4, RZ, 0x1f, R0 ;  /* 0x0000001fff047819 */ /* 0x004fe20000011400 */
[C---:B------:R-:W-:Y:S02]  /*16e0*/  IMAD.SHL.U32 R31, R0.reuse, 0x4, RZ ;  /* 0x00000004001f7824 */ /* 0x040fe400078e00ff */
[C---:B------:R-:W-:Y:S01]  /*16f0*/  @P2 LEA R2, P3, R0.reuse, UR4, 0x2 ;  /* 0x0000000400022c11 */ /* 0x040fe2000f8610ff */
[----:B------:R-:W-:Y:S01]  /*1700*/  STL [R1+0x58], R0 ;  /* 0x0000580001007387 */ /* 0x000fe20000100800 */
[C-C-:B------:R-:W-:Y:S02]  /*1710*/  SHF.L.U64.HI R30, R0.reuse, 0x2, R4.reuse ;  /* 0x00000002001e7819 */ /* 0x140fe40000010204 */
[----:B------:R-:W-:Y:S01]  /*1720*/  @P2 LEA.HI.X R3, R0, UR5, R4, 0x2, P3 ;  /* 0x0000000500032c11 */ /* 0x000fe200098f1404 */
[----:B------:R0:W-:Y:S01]  /*1730*/  STL [R1+0x60], R4 ;  /* 0x0000600401007387 */ /* 0x0001e20000100800 */
[----:B------:R-:W-:Y:S01]  /*1740*/  IADD3 R6, P4, R31, UR6, RZ ;  /* 0x000000061f067c10 */ /* 0x000fe2000ff9e0ff */
[----:B------:R-:W-:-:S02]  /*1750*/  ULDC UR4, c[0x0][0x288] ;  /* 0x0000a20000047ab9 */ /* 0x000fc40000000800 */
[----:B------:R1:W5:Y:S01]  /*1760*/  @P2 LDG.E R9, desc[UR40][R2.64] ;  /* 0x0000002802092981 */ /* 0x000362000c1e1900 */
[----:B------:R-:W-:Y:S01]  /*1770*/  IMAD.U32 R208, RZ, RZ, UR4 ;  /* 0x00000004ffd07e24 */ /* 0x000fe2000f8e00ff */
[----:B------:R-:W-:Y:S01]  /*1780*/  IADD3.X R7, R30, UR7, RZ, P4, !PT ;  /* 0x000000071e077c10 */ /* 0x000fe2000a7fe4ff */
[----:B------:R-:W-:Y:S01]  /*1790*/  ULDC.64 UR4, c[0x0][0x418] ;  /* 0x0001060000047ab9 */ /* 0x000fe20000000a00 */
[----:B------:R1:W-:Y:S01]  /*17a0*/  STL [R1+0x50], R31 ;  /* 0x0000501f01007387 */ /* 0x0003e20000100800 */
[----:B0-----:R-:W-:-:S03]  /*17b0*/  @P1 IADD3 R4, P2, R31, UR8, RZ ;  /* 0x000000081f041c10 */ /* 0x001fc6000ff5e0ff */
[----:B------:R1:W5:Y:S01]  /*17c0*/  @P0 LDG.E R29, desc[UR40][R6.64] ;  /* 0x00000028061d0981 */ /* 0x000362000c1e1900 */
[----:B------:R-:W-:Y:S01]  /*17d0*/  @P1 IADD3.X R5, R30, UR9, RZ, P2, !PT ;  /* 0x000000091e051c10 */ /* 0x000fe200097fe4ff */
[----:B------:R-:W-:Y:S02]  /*17e0*/  UISETP.NE.U32.AND UP0, UPT, UR4, URZ, UPT ;  /* 0x0000003f0400728c */ /* 0x000fe4000bf05070 */
[----:B------:R1:W-:Y:S01]  /*17f0*/  STL [R1+0x54], R30 ;  /* 0x0000541e01007387 */ /* 0x0003e20000100800 */
[----:B------:R-:W-:Y:S01]  /*1800*/  ULDC.64 UR8, c[0x0][0xb18] ;  /* 0x0002c60000087ab9 */ /* 0x000fe20000000a00 */
[----:B------:R-:W-:Y:S02]  /*1810*/  ULDC UR4, c[0x0][0x424] ;  /* 0x0001090000047ab9 */ /* 0x000fe40000000800 */
[----:B------:R1:W5:Y:S04]  /*1820*/  @P1 LDG.E R208, desc[UR40][R4.64] ;  /* 0x0000002804d01981 */ /* 0x000368000c1e1900 */
[----:B------:R1:W-:Y:S01]  /*1830*/  STL [R1+0x4c], R26 ;  /* 0x00004c1a01007387 */ /* 0x0003e20000100800 */
[----:B------:R-:W-:Y:S01]  /*1840*/  UISETP.NE.AND.EX UP0, UPT, UR5, URZ, UPT, UP0 ;  /* 0x0000003f0500728c */ /* 0x000fe2000bf05300 */
[----:B------:R-:W-:-:S02]  /*1850*/  ISETP.NE.U32.AND P2, PT, RZ, UR8, PT ;  /* 0x00000008ff007c0c */ /* 0x000fc4000bf45070 */
[----:B------:R-:W-:Y:S01]  /*1860*/  ULDC UR5, c[0x0][0x2f0] ;  /* 0x0000bc0000057ab9 */ /* 0x000fe20000000800 */
[----:B------:R-:W-:Y:S01]  /*1870*/  USEL UR4, UR4, 0x1, UP0 ;  /* 0x0000000104047887 */ /* 0x000fe20008000000 */
[----:B------:R-:W-:-:S03]  /*1880*/  ISETP.NE.AND.EX P2, PT, RZ, UR9, PT, P2 ;  /* 0x00000009ff007c0c */ /* 0x000fc6000bf45320 */
[----:B------:R-:W-:-:S03]  /*1890*/  UIMAD UR4, UR4, UR5, URZ ;  /* 0x00000005040472a4 */ /* 0x000fc6000f8e023f */
[----:B------:R-:W-:Y:S01]  /*18a0*/  ULDC UR5, c[0x0][0x348] ;  /* 0x0000d20000057ab9 */ /* 0x000fe20000000800 */
[----:B------:R-:W-:Y:S01]  /*18b0*/  IMAD.MOV.U32 R36, RZ, RZ, R0 ;  /* 0x000000ffff247224 */ /* 0x000fe200078e0000 */
[----:B-1----:R-:W-:Y:S07]  /*18c0*/  @P1 BRA `(.L_x_5376) ;  /* 0x0000000000241947 */ /* 0x002fee0003800000 */
        /* <DEDUP_REMOVED lines=9> */
.L_x_5376:
[----:B------:R-:W-:Y:S02]  /*1960*/  IMAD.U32 R27, RZ, RZ, UR5 ;  /* 0x00000005ff1b7e24 */ /* 0x000fe4000f8e00ff */
[----:B------:R-:W-:Y:S01]  /*1970*/  IMAD.U32 R28, RZ, RZ, UR4 ;  /* 0x00000004ff1c7e24 */ /* 0x000fe2000f8e00ff */
[----:B------:R-:W-:Y:S06]  /*1980*/  @!P2 BRA `(.L_x_5377) ;  /* 0x000000000010a947 */ /* 0x000fec0003800000 */
[----:B------:R-:W-:-:S04]  /*1990*/  IADD3 R2, P0, R31, UR8, RZ ;  /* 0x000000081f027c10 */ /* 0x000fc8000ff1e0ff */
[----:B------:R-:W-:-:S05]  /*19a0*/  IADD3.X R3, R30, UR9, RZ, P0, !PT ;  /* 0x000000091e037c10 */ /* 0x000fca00087fe4ff */
[----:B------:R0:W5:Y:S01]  /*19b0*/  LDG.E R28, desc[UR40][R2.64] ;  /* 0x00000028021c7981 */ /* 0x000162000c1e1900 */
[----:B------:R-:W-:Y:S05]  /*19c0*/  BRA `(.L_x_5378) ;  /* 0x0000000000107947 */ /* 0x000fea0003800000 */
.L_x_5377:
[----:B------:R-:W-:Y:S05]  /*19d0*/  @!P0 BRA `(.L_x_5378) ;  /* 0x00000000000c8947 */ /* 0x000fea0003800000 */
[----:B------:R-:W2:Y:S04]  /*19e0*/  LDG.E R3, desc[UR40][R6.64] ;  /* 0x0000002806037981 */ /* 0x000ea8000c1e1900 */
[----:B------:R-:W2:Y:S02]  /*19f0*/  LDG.E R28, desc[UR40][R6.64+0x4] ;  /* 0x00000428061c7981 */ /* 0x000ea4000c1e1900 */
[----:B--2---:R-:W-:-:S07]  /*1a00*/  IMAD.IADD R28, R28, 0x1, -R3 ;  /* 0x000000011c1c7824 */ /* 0x004fce00078e0a03 */
.L_x_5378:
        /* <DEDUP_REMOVED lines=9> */
[----:B------:R-:W-:Y:S01]  /*1aa0*/  ISETP.NE.U32.AND P1, PT, RZ, UR4, PT ;  /* 0x00000004ff007c0c */ /* 0x000fe2000bf25070 */
[----:B-----5:R-:W-:-:S03]  /*1ab0*/  IMAD.MOV.U32 R24, RZ, RZ, R28 ;  /* 0x000000ffff187224 */ /* 0x020fc600078e001c */
        /* <DEDUP_REMOVED lines=18> */
[----:B------:R-:W-:Y:S01]  /*1be0*/  SHF.R.S32.HI R3, RZ, 0x1f, R0 ;  /* 0x0000001fff037819 */ /* 0x000fe20000011400 */
[----:B------:R-:W-:-:S03]  /*1bf0*/  IMAD.IADD R2, R38, 0x1, R2 ;  /* 0x0000000126027824 */ /* 0x000fc600078e0202 */
[----:B------:R-:W-:Y:S02]  /*1c00*/  LEA.HI R3, R3, R0, RZ, 0x6 ;  /* 0x0000000003037211 */ /* 0x000fe400078f30ff */
[----:B---3--:R-:W-:Y:S02]  /*1c10*/  SHF.R.S32.HI R5, RZ, 0x1f, R2 ;  /* 0x0000001fff057819 */ /* 0x008fe40000011402 */
[----:B------:R-:W-:Y:S02]  /*1c20*/  SHF.R.S32.HI R170, RZ, 0x6, R3 ;  /* 0x00000006ffaa7819 */ /* 0x000fe40000011403 */
[----:B------:R-:W-:-:S04]  /*1c30*/  LEA.HI R5, R5, R2, RZ, 0x6 ;  /* 0x0000000205057211 */ /* 0x000fc800078f30ff */
[----:B------:R-:W-:-:S04]  /*1c40*/  SHF.R.S32.HI R5, RZ, 0x6, R5 ;  /* 0x00000006ff057819 */ /* 0x000fc80000011405 */
[----:B------:R-:W-:-:S05]  /*1c50*/  VIMNMX R5, R170, R5, PT ;  /* 0x00000005aa057248 */ /* 0x000fca0003fe0100 */
[----:B------:R-:W-:-:S05]  /*1c60*/  IMAD R0, R5, 0x40, -R6 ;  /* 0x0000004005007824 */ /* 0x000fca00078e0a06 */
[----:B------:R-:W-:-:S04]  /*1c70*/  VIMNMX R0, R0, R27, PT ;  /* 0x0000001b00007248 */ /* 0x000fc80003fe0100 */
        /* <DEDUP_REMOVED lines=30> */
.L_x_5381:
[----:B------:R-:W-:Y:S05]  /*1e60*/  BSYNC B6 ;  /* 0x0000000000067941 */ /* 0x000fea0003800000 */
.L_x_5380:
        /* <DEDUP_REMOVED lines=20> */
.L_x_5383:
[----:B------:R-:W-:Y:S05]  /*1fb0*/  BSYNC B6 ;  /* 0x0000000000067941 */ /* 0x000fea0003800000 */
.L_x_5382:
        /* <DEDUP_REMOVED lines=14> */
[-C--:B------:R-:W-:Y:S01]  /*20a0*/  IMAD R0, R9, R4.reuse, RZ ;  /* 0x0000000409007224 */ /* 0x080fe200078e02ff */
[----:B------:R-:W-:Y:S01]  /*20b0*/  SHF.L.U64.HI R40, R4, 0x6, R5 ;  /* 0x0000000604287819 */ /* 0x000fe20000010205 */
[C---:B------:R-:W-:Y:S01]  /*20c0*/  IMAD.WIDE.U32 R6, R187.reuse, R4, R188 ;  /* 0x00000004bb067225 */ /* 0x040fe200078e00bc */
[----:B------:R-:W3:Y:S01]  /*20d0*/  S2R R30, SR_TID.X ;  /* 0x00000000001e7919 */ /* 0x000ee20000002100 */
[----:B------:R-:W-:Y:S01]  /*20e0*/  LOP3.LUT R42, R42, 0x1c0, RZ, 0xc0, !PT ;  /* 0x000001c02a2a7812 */ /* 0x000fe200078ec0ff */
[----:B------:R-:W-:Y:S01]  /*20f0*/  ULDC UR4, c[0x0][0x2f4] ;  /* 0x0000bd0000047ab9 */ /* 0x000fe20000000800 */
[----:B------:R-:W-:Y:S01]  /*2100*/  IMAD R11, R187, R5, R0 ;  /* 0x00000005bb0b7224 */ /* 0x000fe200078e0200 */
[----:B-1----:R-:W-:Y:S01]  /*2110*/  SHF.L.U64.HI R43, R44, 0x6, R45 ;  /* 0x000000062c2b7819 */ /* 0x002fe2000001022d */
[----:B------:R-:W-:Y:S01]  /*2120*/  IMAD R8, R9, R44, RZ ;  /* 0x0000002c09087224 */ /* 0x000fe200078e02ff */
[C---:B--2---:R-:W-:Y:S01]  /*2130*/  ISETP.GE.AND P3, PT, R16.reuse, R49, PT ;  /* 0x000000311000720c */ /* 0x044fe20003f66270 */
[----:B0-----:R-:W-:Y:S01]  /*2140*/  IMAD.IADD R3, R7, 0x1, R11 ;  /* 0x0000000107037824 */ /* 0x001fe200078e020b */
[----:B-----5:R-:W-:Y:S01]  /*2150*/  SHF.R.S32.HI R9, RZ, 0x1f, R24 ;  /* 0x0000001fff097819 */ /* 0x020fe20000011418 */
[----:B------:R-:W-:Y:S01]  /*2160*/  IMAD R13, R187, R45, R8 ;  /* 0x0000002dbb0d7224 */ /* 0x000fe200078e0208 */
[----:B------:R-:W-:Y:S01]  /*2170*/  SEL R7, R49, RZ, P3 ;  /* 0x000000ff31077207 */ /* 0x000fe20001800000 */
[----:B------:R-:W-:Y:S01]  /*2180*/  IMAD.MOV.U32 R2, RZ, RZ, R6 ;  /* 0x000000ffff027224 */ /* 0x000fe200078e0006 */
[----:B------:R-:W-:Y:S01]  /*2190*/  SHF.R.S32.HI R46, RZ, 0x1f, R26 ;  /* 0x0000001fff2e7819 */ /* 0x000fe2000001141a */
[----:B------:R-:W-:Y:S01]  /*21a0*/  IMAD R8, R9, R4, RZ ;  /* 0x0000000409087224 */ /* 0x000fe200078e02ff */
[----:B------:R-:W-:Y:S01]  /*21b0*/  ISETP.GE.AND P2, PT, R16, UR4, PT ;  /* 0x0000000410007c0c */ /* 0x000fe2000bf46270 */
[----:B------:R-:W-:Y:S01]  /*21c0*/  IMAD.IADD R21, R11, 0x1, R21 ;  /* 0x000000010b157824 */ /* 0x000fe200078e0215 */
[----:B------:R-:W-:Y:S01]  /*21d0*/  ISETP.GE.AND P1, PT, R184, UR4, PT ;  /* 0x00000004b8007c0c */ /* 0x000fe2000bf26270 */
[----:B------:R-:W-:Y:S01]  /*21e0*/  IMAD R9, R9, R44, RZ ;  /* 0x0000002c09097224 */ /* 0x000fe200078e02ff */
[----:B------:R-:W-:Y:S01]  /*21f0*/  SHF.L.U32 R49, R49, 0x1, RZ ;  /* 0x0000000131317819 */ /* 0x000fe200000006ff */
[----:B------:R-:W-:Y:S01]  /*2200*/  IMAD.IADD R7, R16, 0x1, R7 ;  /* 0x0000000110077824 */ /* 0x000fe200078e0207 */
[----:B---3--:R-:W-:Y:S01]  /*2210*/  SHF.R.U32.HI R12, RZ, 0x7, R12 ;  /* 0x00000007ff0c7819 */ /* 0x008fe2000001160c */
[----:B------:R-:W-:-:S03]  /*2220*/  IMAD.WIDE.U32 R2, R24, R4, R2 ;  /* 0x0000000418027225 */ /* 0x000fc600078e0002 */
[----:B------:R-:W-:Y:S01]  /*2230*/  SHF.R.S32.HI R6, RZ, 0x1f, R7 ;  /* 0x0000001fff067819 */ /* 0x000fe20000011407 */
[----:B------:R-:W-:-:S03]  /*2240*/  IMAD.WIDE.U32 R20, R24, R4, R20 ;  /* 0x0000000418147225 */ /* 0x000fc600078e0014 */
[----:B------:R-:W-:Y:S01]  /*2250*/  LEA.HI R39, R6, R7, RZ, 0x3 ;  /* 0x0000000706277211 */ /* 0x000fe200078f18ff */
[----:B------:R-:W-:Y:S01]  /*2260*/  IMAD.SHL.U32 R41, R4, 0x40, RZ ;  /* 0x0000004004297824 */ /* 0x000fe200078e00ff */
[----:B------:R-:W-:Y:S01]  /*2270*/  LOP3.LUT R4, R42, 0x18, R16, 0xf8, !PT ;  /* 0x000000182a047812 */ /* 0x000fe200078ef810 */
[----:B------:R-:W-:Y:S01]  /*2280*/  IMAD R9, R24, R45, R9 ;  /* 0x0000002d18097224 */ /* 0x000fe200078e0209 */
[----:B------:R-:W-:Y:S01]  /*2290*/  SHF.R.U32.HI R45, RZ, 0x3, R42 ;  /* 0x00000003ff2d7819 */ /* 0x000fe2000001162a */
[----:B------:R-:W-:Y:S01]  /*22a0*/  VIADD R30, R30, 0xffffff80 ;  /* 0xffffff801e1e7836 */ /* 0x000fe20000000000 */
[----:B------:R-:W-:Y:S01]  /*22b0*/  LOP3.LUT R56, R39, 0xfffffff8, RZ, 0xc0, !PT ;  /* 0xfffffff827387812 */ /* 0x000fe200078ec0ff */
[CC--:B------:R-:W-:Y:S01]  /*22c0*/  IMAD.WIDE.U32 R32, R187.reuse, R44.reuse, R188 ;  /* 0x0000002cbb207225 */ /* 0x0c0fe200078e00bc */
[----:B------:R-:W-:Y:S02]  /*22d0*/  LOP3.LUT R4, R4, R45, RZ, 0x3c, !PT ;  /* 0x0000002d04047212 */ /* 0x000fe400078e3cff */
[----:B------:R-:W-:Y:S01]  /*22e0*/  SHF.R.S32.HI R10, RZ, 0x1f, R30 ;  /* 0x0000001fff0a7819 */ /* 0x000fe2000001141e */
[----:B------:R-:W-:Y:S01]  /*22f0*/  IMAD.WIDE.U32 R34, R187, R44, R16 ;  /* 0x0000002cbb227225 */ /* 0x000fe200078e0010 */
[----:B------:R-:W-:-:S02]  /*2300*/  SHF.R.S32.HI R59, RZ, 0x1f, R56 ;  /* 0x0000001fff3b7819 */ /* 0x000fc40000011438 */
[----:B------:R-:W-:Y:S01]  /*2310*/  LEA.HI R10, R10, R30, RZ, 0x2 ;  /* 0x0000001e0a0a7211 */ /* 0x000fe200078f10ff */
[----:B------:R-:W-:Y:S02]  /*2320*/  IMAD.IADD R33, R33, 0x1, R13 ;  /* 0x0000000121217824 */ /* 0x000fe400078e020d */
[----:B------:R-:W-:Y:S01]  /*2330*/  IMAD.IADD R35, R13, 0x1, R35 ;  /* 0x000000010d237824 */ /* 0x000fe200078e0223 */
[----:B------:R-:W-:Y:S01]  /*2340*/  LOP3.LUT R10, R10, 0xfffffffc, RZ, 0xc0, !PT ;  /* 0xfffffffc0a0a7812 */ /* 0x000fe200078ec0ff */
[C---:B------:R-:W-:Y:S02]  /*2350*/  IMAD R7, R24.reuse, R5, R8 ;  /* 0x0000000518077224 */ /* 0x040fe400078e0208 */
[----:B------:R-:W-:-:S04]  /*2360*/  IMAD.WIDE.U32 R32, R24, R44, R32 ;  /* 0x0000002c18207225 */ /* 0x000fc800078e0020 */
[----:B------:R-:W-:Y:S02]  /*2370*/  IMAD.IADD R10, R30, 0x1, -R10 ;  /* 0x000000011e0a7824 */ /* 0x000fe400078e0a0a */
[----:B------:R-:W0:Y:S01]  /*2380*/  S2R R30, SR_TID.X ;  /* 0x00000000001e7919 */ /* 0x000e220000002100 */
[----:B------:R-:W-:-:S04]  /*2390*/  IMAD.WIDE.U32 R34, R24, R44, R34 ;  /* 0x0000002c18227225 */ /* 0x000fc800078e0022 */
[----:B------:R-:W-:Y:S02]  /*23a0*/  IMAD R48, R10, 0x40, R187 ;  /* 0x000000400a307824 */ /* 0x000fe400078e02bb */
[----:B------:R-:W-:Y:S02]  /*23b0*/  IMAD.IADD R0, R29, 0x1, R28 ;  /* 0x000000011d007824 */ /* 0x000fe400078e021c */
[----:B------:R-:W-:Y:S02]  /*23c0*/  IMAD.SHL.U32 R44, R44, 0x40, RZ ;  /* 0x000000402c2c7824 */ /* 0x000fe400078e00ff */
[----:B------:R-:W-:Y:S02]  /*23d0*/  VIADD R47, R12, 0x8 ;  /* 0x000000080c2f7836 */ /* 0x000fe40000000000 */
[----:B------:R-:W-:Y:S02]  /*23e0*/  IMAD.IADD R51, R3, 0x1, R7 ;  /* 0x0000000103337824 */ /* 0x000fe400078e0207 */
[----:B------:R-:W-:-:S02]  /*23f0*/  IMAD.IADD R52, R7, 0x1, R21 ;  /* 0x0000000107347824 */ /* 0x000fc400078e0215 */
[----:B------:R-:W-:Y:S02]  /*2400*/  IMAD.IADD R53, R33, 0x1, R9 ;  /* 0x0000000121357824 */ /* 0x000fe400078e0209 */
[----:B------:R-:W-:Y:S02]  /*2410*/  IMAD.IADD R57, R9, 0x1, R35 ;  /* 0x0000000109397824 */ /* 0x000fe400078e0223 */
[----:B0-----:R-:W-:-:S05]  /*2420*/  VIADD R30, R30, 0xffffff80 ;  /* 0xffffff801e1e7836 */ /* 0x001fca0000000000 */
[----:B------:R-:W-:-:S04]  /*2430*/  SHF.R.S32.HI R10, RZ, 0x1f, R30 ;  /* 0x0000001fff0a7819 */ /* 0x000fc8000001141e */
[----:B------:R-:W-:-:S04]  /*2440*/  LEA.HI R10, R10, R30, RZ, 0x5 ;  /* 0x0000001e0a0a7211 */ /* 0x000fc800078f28ff */
[----:B------:R-:W-:-:S05]  /*2450*/  SHF.R.S32.HI R10, RZ, 0x5, R10 ;  /* 0x00000005ff0a7819 */ /* 0x000fca000001140a */
[----:B------:R-:W-:Y:S01]  /*2460*/  IMAD R50, R10, 0x200, R4 ;  /* 0x000002000a327824 */ /* 0x000fe200078e0204 */
[----:B------:R-:W-:-:S04]  /*2470*/  LOP3.LUT R4, R42, 0x38, R39, 0xf8, !PT ;  /* 0x000000382a047812 */ /* 0x000fc800078ef827 */
[----:B------:R-:W-:-:S05]  /*2480*/  LOP3.LUT R4, R4, R45, RZ, 0x3c, !PT ;  /* 0x0000002d04047212 */ /* 0x000fca00078e3cff */
[----:B------:R-:W-:Y:S01]  /*2490*/  IMAD R60, R10, 0x200, R4 ;  /* 0x000002000a3c7824 */ /* 0x000fe200078e0204 */
[----:B----4-:R-:W-:-:S07]  /*24a0*/  SHF.R.S32.HI R58, RZ, 0x1f, R36 ;  /* 0x0000001fff3a7819 */ /* 0x010fce0000011424 */
.L_x_5416:
        /* <DEDUP_REMOVED lines=50> */
[----:B------:R-:W-:Y:S01]  /*27d0*/  IMAD R7, R46, UR4, RZ ;  /* 0x000000042e077c24 */ /* 0x000fe2000f8e02ff */
[----:B------:R-:W-:Y:S01]  /*27e0*/  IADD3 R5, R5, R9, RZ ;  /* 0x0000000905057210 */ /* 0x000fe20007ffe0ff */
[----:B------:R-:W-:Y:S02]  /*27f0*/  IMAD R9, R11, R41, R8 ;  /* 0x000000290b097224 */ /* 0x000fe400078e0208 */
        /* <DEDUP_REMOVED lines=40> */
.L_x_5388:
[----:B------:R-:W-:Y:S05]  /*2a80*/  BSYNC B1 ;  /* 0x0000000000017941 */ /* 0x000fea0003800000 */
.L_x_5387:
        /* <DEDUP_REMOVED lines=15> */
.L_x_5389:
[----:B------:R-:W-:Y:S01]  /*2b80*/  IMAD R61, R185, 0x8, R18 ;  /* 0x00000008b93d7824 */ /* 0x000fe200078e0212 */
[----:B------:R-:W-:Y:S01]  /*2b90*/  SHF.L.U32 R70, R191, 0x1f, RZ ;  /* 0x0000001fbf467819 */ /* 0x000fe200000006ff */
[----:B------:R-:W-:Y:S03]  /*2ba0*/  BSSY B1, `(.L_x_5390) ;  /* 0x0000003000017945 */ /* 0x000fe60003800000 */
[----:B------:R-:W0:Y:S02]  /*2bb0*/  SYNCS.PHASECHK.TRANS64.TRYWAIT P6, [R61+URZ+0x38890], R70 ;  /* 0x038890463d0075a7 */ /* 0x000e2400080c017f */
[----:B0-----:R-:W-:Y:S05]  /*2bc0*/  @!P6 BRA `(.L_x_5391) ;  /* 0x000001e00018e947 */ /* 0x001fea0003800000 */
.L_x_5649:
[----:B------:R-:W-:Y:S05]  /*2bd0*/  BSYNC B1 ;  /* 0x0000000000017941 */ /* 0x000fea0003800000 */
.L_x_5390:
[----:B------:R-:W-:-:S03]  /*2be0*/  UMOV UR4, 0xffffffff ;  /* 0xffffffff00047882 */ /* 0x000fc60000000000 */
[----:B------:R-:W-:Y:S05]  /*2bf0*/  BRA.DIV UR4, `(.L_x_5392) ;  /* 0x000001e204207947 */ /* 0x000fea000b800000 */
[----:B------:R-:W1:Y:S04]  /*2c00*/  SHFL.IDX PT, R67, R67, RZ, 0x1c1f ;  /* 0x001c1fff43437589 */ /* 0x000e6800000e0000 */
[----:B------:R2:W3:Y:S02]  /*2c10*/  SHFL.IDX PT, R14, R68, RZ, 0x1c1f ;  /* 0x001c1fff440e7589 */ /* 0x0004e400000e0000 */
.L_x_5653:
        /* <DEDUP_REMOVED lines=50> */
.L_x_5397:
[----:B------:R-:W-:Y:S05]  /*2f40*/  BSYNC B2 ;  /* 0x0000000000027941 */ /* 0x000fea0003800000 */
.L_x_5396:
[----:B0-----:R4:W-:Y:S02]  /*2f50*/  ST.E.128 desc[UR40][R10.64], R4 ;  /* 0x000000040a007985 */ /* 0x0019e4000c101d28 */
.L_x_5395:
[----:B------:R-:W-:Y:S05]  /*2f60*/  BSYNC B1 ;  /* 0x0000000000017941 */ /* 0x000fea0003800000 */
.L_x_5394:
        /* <DEDUP_REMOVED lines=8> */
[----:B-1----:R-:W-:-:S02]  /*2ff0*/  LEA.HI.X R11, R184, R67, R195, 0x1, P0 ;  /* 0x00000043b80b7211 */ /* 0x002fc400000f0cc3 */
[----:B------:R-:W-:-:S06]  /*3000*/  LEA R4, R69, R18, 0x1 ;  /* 0x0000001245047211 */ /* 0x000fcc00078e08ff */
        /* <DEDUP_REMOVED lines=43> */
.L_x_5399:
[----:B------:R-:W-:Y:S05]  /*32c0*/  BSYNC B1 ;  /* 0x0000000000017941 */ /* 0x000fea0003800000 */
.L_x_5398:
[----:B-1----:R1:W-:Y:S01]  /*32d0*/  ST.E.128 desc[UR40][R10.64], R4 ;  /* 0x000000040a007985 */ /* 0x0023e2000c101d28 */
[----:B------:R-:W-:Y:S05]  /*32e0*/  BRA `(.L_x_5393) ;  /* 0x0000000c00807947 */ /* 0x000fea0003800000 */
.L_x_5386:
        /* <DEDUP_REMOVED lines=41> */
.L_x_5400:
[----:B------:R-:W-:Y:S01]  /*3580*/  IMAD R61, R185, 0x8, R18 ;  /* 0x00000008b93d7824 */ /* 0x000fe200078e0212 */
[----:B------:R-:W-:Y:S01]  /*3590*/  SHF.L.U32 R70, R191, 0x1f, RZ ;  /* 0x0000001fbf467819 */ /* 0x000fe200000006ff */
[----:B------:R-:W-:Y:S03]  /*35a0*/  BSSY B1, `(.L_x_5401) ;  /* 0x0000003000017945 */ /* 0x000fe60003800000 */
[----:B------:R-:W0:Y:S02]  /*35b0*/  SYNCS.PHASECHK.TRANS64.TRYWAIT P6, [R61+URZ+0x38890], R70 ;  /* 0x038890463d0075a7 */ /* 0x000e2400080c017f */
[----:B0-----:R-:W-:Y:S05]  /*35c0*/  @!P6 BRA `(.L_x_5402) ;  /* 0x000001d400f4e947 */ /* 0x001fea0003800000 */
.L_x_5654:
[----:B------:R-:W-:Y:S05]  /*35d0*/  BSYNC B1 ;  /* 0x0000000000017941 */ /* 0x000fea0003800000 */
.L_x_5401:
[----:B------:R-:W-:-:S03]  /*35e0*/  UMOV UR4, 0xffffffff ;  /* 0xffffffff00047882 */ /* 0x000fc60000000000 */
[----:B------:R-:W-:Y:S05]  /*35f0*/  BRA.DIV UR4, `(.L_x_5403) ;  /* 0x000001d604fc7947 */ /* 0x000fea000b800000 */
[----:B------:R-:W1:Y:S04]  /*3600*/  SHFL.IDX PT, R67, R67, RZ, 0x1c1f ;  /* 0x001c1fff43437589 */ /* 0x000e6800000e0000 */
[----:B------:R-:W2:Y:S02]  /*3610*/  SHFL.IDX PT, R68, R68, RZ, 0x1c1f ;  /* 0x001c1fff44447589 */ /* 0x000ea400000e0000 */
.L_x_5658:
[----:B------:R-:W-:-:S13]  /*3620*/  ISETP.GE.OR P6, PT, R187, R66, P2 ;  /* 0x00000042bb00720c */ /* 0x000fda00017c6670 */
[----:B------:R-:W-:Y:S05]  /*3630*/  @P6 BRA `(.L_x_5393) ;  /* 0x0000000800ac6947 */ /* 0x000fea0003800000 */
[----:B------:R-:W3:Y:S01]  /*3640*/  LDC R72, c[0x0][0x2f4] ;  /* 0x0000bd00ff487b82 */ /* 0x000ee20000000800 */
[----:B------:R-:W4:Y:S01]  /*3650*/  S2R R11, SR_TID.X ;  /* 0x00000000000b7919 */ /* 0x000f220000002100 */
[C---:B--2---:R-:W-:Y:S01]  /*3660*/  LEA R54, P6, R56.reuse, R68, 0x1 ;  /* 0x0000004438367211 */ /* 0x044fe200078c08ff */
[----:B------:R-:W-:Y:S03]  /*3670*/  BSSY B1, `(.L_x_5404) ;  /* 0x0000069000017945 */ /* 0x000fe60003800000 */
[----:B-1----:R-:W-:Y:S01]  /*3680*/  LEA.HI.X R55, R56, R67, R59, 0x1, P6 ;  /* 0x0000004338377211 */ /* 0x002fe200030f0c3b */
[----:B---3--:R-:W-:-:S05]  /*3690*/  IMAD.IADD R8, R72, 0x1, -R49 ;  /* 0x0000000148087824 */ /* 0x008fca00078e0a31 */
[----:B------:R-:W-:-:S04]  /*36a0*/  SEL R8, R49, R8, !P3 ;  /* 0x0000000831087207 */ /* 0x000fc80005800000 */
[----:B------:R-:W-:Y:S01]  /*36b0*/  SHF.R.S32.HI R9, RZ, 0x1f, R8 ;  /* 0x0000001fff097819 */ /* 0x000fe20000011408 */
[----:B----4-:R-:W-:-:S03]  /*36c0*/  VIADD R11, R11, 0xffffff80 ;  /* 0xffffff800b0b7836 */ /* 0x010fc60000000000 */
[----:B------:R-:W-:Y:S02]  /*36d0*/  LEA.HI R9, R9, R8, RZ, 0x4 ;  /* 0x0000000809097211 */ /* 0x000fe400078f20ff */
[----:B------:R-:W-:Y:S02]  /*36e0*/  SHF.R.S32.HI R10, RZ, 0x1f, R11 ;  /* 0x0000001fff0a7819 */ /* 0x000fe4000001140b */
[----:B------:R-:W-:Y:S01]  /*36f0*/  SHF.R.S32.HI R8, RZ, 0x4, R9 ;  /* 0x00000004ff087819 */ /* 0x000fe20000011409 */
[----:B------:R-:W-:Y:S01]  /*3700*/  IMAD.IADD R9, R60, 0x1, R69 ;  /* 0x000000013c097824 */ /* 0x000fe200078e0245 */
[----:B------:R-:W-:Y:S02]  /*3710*/  LEA.HI R10, R10, R11, RZ, 0x5 ;  /* 0x0000000b0a0a7211 */ /* 0x000fe400078f28ff */
[----:B------:R-:W-:Y:S01]  /*3720*/  LEA.HI.SX32 R8, R39, R8, 0x1d ;  /* 0x0000000827087211 */ /* 0x000fe200078feaff */
[----:B------:R-:W-:Y:S01]  /*3730*/  IMAD R9, R9, 0x2, R18 ;  /* 0x0000000209097824 */ /* 0x000fe200078e0212 */
[----:B------:R-:W-:-:S03]  /*3740*/  SHF.R.S32.HI R10, RZ, 0x5, R10 ;  /* 0x00000005ff0a7819 */ /* 0x000fc6000001140a */
[----:B------:R-:W-:-:S05]  /*3750*/  IMAD.SHL.U32 R71, R8, 0x8, RZ ;  /* 0x0000000808477824 */ /* 0x000fca00078e00ff */
[----:B------:R-:W-:-:S04]  /*3760*/  LOP3.LUT R8, R42, 0x38, R71, 0xf8, !PT ;  /* 0x000000382a087812 */ /* 0x000fc800078ef847 */
[----:B------:R-:W-:-:S04]  /*3770*/  LOP3.LUT R8, R8, R45, RZ, 0x3c, !PT ;  /* 0x0000002d08087212 */ /* 0x000fc800078e3cff */
[----:B------:R-:W-:-:S05]  /*3780*/  LEA R8, R10, R8, 0x9 ;  /* 0x000000080a087211 */ /* 0x000fca00078e48ff */
[----:B------:R-:W-:Y:S02]  /*3790*/  IMAD.IADD R69, R69, 0x1, R8 ;  /* 0x0000000145457824 */ /* 0x000fe400078e0208 */
[----:B------:R-:W1:Y:S02]  /*37a0*/  LDS.128 R8, [R9+0x22400] ;  /* 0x0224000009087984 */ /* 0x000e640000000c00 */
[----:B------:R-:W-:-:S05]  /*37b0*/  IMAD R69, R69, 0x2, R18 ;  /* 0x0000000245457824 */ /* 0x000fca00078e0212 */
        /* <DEDUP_REMOVED lines=84> */
.L_x_5405:
[----:B------:R-:W-:Y:S05]  /*3d00*/  BSYNC B1 ;  /* 0x0000000000017941 */ /* 0x000fea0003800000 */
.L_x_5404:
        /* <DEDUP_REMOVED lines=8> */
.L_x_5385:
[----:B------:R-:W-:-:S13]  /*3d90*/  ISETP.NE.AND P5, PT, R186, 0x3, PT ;  /* 0x00000003ba00780c */ /* 0x000fda0003fa5270 */
[----:B------:R-:W-:Y:S05]  /*3da0*/  @!P5 BRA `(.L_x_5406) ;  /* 0x000000000004d947 */ /* 0x000fea0003800000 */
[----:B------:R-:W-:Y:S01]  /*3db0*/  BPT.TRAP 0x1 ;  /* 0x000000040000795c */ /* 0x000fe20000300000 */
.L_x_5406:
[----:B------:R-:W-:Y:S01]  /*3dc0*/  IMAD R61, R185, 0x8, R18 ;  /* 0x00000008b93d7824 */ /* 0x000fe200078e0212 */
[----:B------:R-:W-:Y:S01]  /*3dd0*/  SHF.L.U32 R70, R191, 0x1f, RZ ;  /* 0x0000001fbf467819 */ /* 0x000fe200000006ff */
[----:B------:R-:W-:Y:S01]  /*3de0*/  BSSY B1, `(.L_x_5407) ;  /* 0x0000004000017945 */ /* 0x000fe20003800000 */
[----:B------:R-:W-:Y:S02]  /*3df0*/  SHF.R.S32.HI R65, RZ, 0x1f, R63 ;  /* 0x0000001fff417819 */ /* 0x000fe4000001143f */
[----:B------:R-:W0:Y:S02]  /*3e00*/  SYNCS.PHASECHK.TRANS64.TRYWAIT P0, [R61+URZ+0x38890], R70 ;  /* 0x038890463d0075a7 */ /* 0x000e24000800017f */
[----:B0-----:R-:W-:Y:S05]  /*3e10*/  @!P0 BRA `(.L_x_5408) ;  /* 0x000001d000408947 */ /* 0x001fea0003800000 */
.L_x_5659:
[----:B------:R-:W-:Y:S05]  /*3e20*/  BSYNC B1 ;  /* 0x0000000000017941 */ /* 0x000fea0003800000 */
.L_x_5407:
        /* <DEDUP_REMOVED lines=26> */
.L_x_5663:
        /* <DEDUP_REMOVED lines=18> */
.L_x_5393:
[----:B------:R-:W-:Y:S05]  /*40f0*/  BSYNC B0 ;  /* 0x0000000000007941 */ /* 0x000fea0003800000 */
.L_x_5384:
        /* <DEDUP_REMOVED lines=8> */
[----:B------:R-:W-:Y:S01]  /*4180*/  BSSY B0, `(.L_x_5410) ;  /* 0x0000009000007945 */ /* 0x000fe20003800000 */
[----:B-1----:R-:W-:Y:S01]  /*4190*/  LOP3.LUT R4, R4, 0x7f, RZ, 0xc0, !PT ;  /* 0x0000007f04047812 */ /* 0x002fe200078ec0ff */
[----:B---3--:R1:W-:Y:S03]  /*41a0*/  BAR.SYNC.DEFER_BLOCKING R47, 0x80 ;  /* 0x0002002f0000751d */ /* 0x0083e60000010000 */
[----:B------:R-:W-:-:S13]  /*41b0*/  ISETP.NE.AND P0, PT, R4, RZ, PT ;  /* 0x000000ff0400720c */ /* 0x000fda0003f05270 */
[----:B------:R-:W-:-:S05]  /*41c0*/  @!P0 VIADD R4, R61, 0x388a0 ;  /* 0x000388a03d048836 */ /* 0x000fca0000000000 */
[----:B------:R-:W-:-:S04]  /*41d0*/  @!P0 PRMT R4, RZ, 0x654, R4 ;  /* 0x00000654ff048816 */ /* 0x000fc80000000004 */
[----:B------:R1:W-:Y:S01]  /*41e0*/  @!P0 SYNCS.ARRIVE.TRANS64.RED.A1T0 RZ, [R4+URZ], RZ ;  /* 0x000000ff04ff89a7 */ /* 0x0003e2000810043f */
[----:B------:R-:W-:Y:S05]  /*41f0*/  @!P5 BRA `(.L_x_5411) ;  /* 0x000000000004d947 */ /* 0x000fea0003800000 */
[----:B------:R-:W-:Y:S01]  /*4200*/  BPT.TRAP 0x1 ;  /* 0x000000040000795c */ /* 0x000fe20000300000 */
.L_x_5411:
[----:B------:R-:W-:Y:S05]  /*4210*/  BSYNC B0 ;  /* 0x0000000000007941 */ /* 0x000fea0003800000 */
.L_x_5410:
[----:B------:R-:W3:Y:S01]  /*4220*/  SYNCS.PHASECHK.TRANS64.TRYWAIT P5, [R61+URZ+0x388b0], R70 ;  /* 0x0388b0463d0075a7 */ /* 0x000ee200080a017f */
[----:B------:R-:W-:Y:S04]  /*4230*/  BSSY B0, `(.L_x_5412) ;  /* 0x0000002000007945 */ /* 0x000fe80003800000 */
[----:B---3--:R-:W-:Y:S05]  /*4240*/  @!P5 BRA `(.L_x_5413) ;  /* 0x000001cc008cd947 */ /* 0x008fea0003800000 */
.L_x_5664:
[----:B------:R-:W-:Y:S05]  /*4250*/  BSYNC B0 ;  /* 0x0000000000007941 */ /* 0x000fea0003800000 */
.L_x_5412:
        /* <DEDUP_REMOVED lines=23> */
[----:B------:R-:W5:Y:S01]  /*43d0*/  LDL R31, [R1+0x14] ;  /* 0x00001400011f7983 */ /* 0x000f620000100800 */
[----:B------:R-:W-:-:S03]  /*43e0*/  ULDC UR4, c[0x0][0x320] ;  /* 0x0000c80000047ab9 */ /* 0x000fc60000000800 */
[----:B------:R-:W3:Y:S04]  /*43f0*/  LDL R12, [R1+0x18] ;  /* 0x00001800010c7983 */ /* 0x000ee80000100800 */
[----:B------:R-:W3:Y:S01]  /*4400*/  LDL R30, [R1+0x1c] ;  /* 0x00001c00011e7983 */ /* 0x000ee20000100800 */
[----:B------:R-:W-:Y:S01]  /*4410*/  ISETP.GE.AND P6, PT, R16, UR4, PT ;  /* 0x0000000410007c0c */ /* 0x000fe2000bfc6270 */
[----:B------:R-:W-:Y:S01]  /*4420*/  IMAD R9, R185, 0x8000, R50 ;  /* 0x00008000b9097824 */ /* 0x000fe200078e0232 */
[----:B------:R-:W-:Y:S01]  /*4430*/  LOP3.LUT P5, RZ, R192, 0x4, RZ, 0xc0, !PT ;  /* 0x00000004c0ff7812 */ /* 0x000fe200078ac0ff */
[----:B--2---:R-:W2:Y:S02]  /*4440*/  LDL R29, [R1+0x20] ;  /* 0x00002000011d7983 */ /* 0x004ea40000100800 */
[----:B------:R-:W-:-:S02]  /*4450*/  IMAD R10, R9, 0x2, R18 ;  /* 0x00000002090a7824 */ /* 0x000fc400078e0212 */
[----:B------:R-:W2:Y:S04]  /*4460*/  LDL R28, [R1+0x24] ;  /* 0x00002400011c7983 */ /* 0x000ea80000100800 */
[----:B------:R-:W2:Y:S01]  /*4470*/  LDL R14, [R1+0x28] ;  /* 0x00002800010e7983 */ /* 0x000ea20000100800 */
[----:B------:R-:W-:-:S03]  /*4480*/  VIADD R15, R9, 0x20 ;  /* 0x00000020090f7836 */ /* 0x000fc60000000000 */
[----:B------:R-:W0:Y:S01]  /*4490*/  @!P6 LDS.128 R4, [R10+0x400] ;  /* 0x000400000a04e984 */ /* 0x000e220000000c00 */
[----:B------:R-:W-:Y:S01]  /*44a0*/  @P5 VIADD R15, R9, 0xffffffe0 ;  /* 0xffffffe0090f5836 */ /* 0x000fe20000000000 */
[C---:B-1----:R-:W-:Y:S02]  /*44b0*/  @!P6 LEA R8, P5, R16.reuse, R13, 0x1 ;  /* 0x0000000d1008e211 */ /* 0x042fe400078a08ff */
[----:B------:R-:W2:Y:S01]  /*44c0*/  LDL R62, [R1+0x30] ;  /* 0x00003000013e7983 */ /* 0x000ea20000100800 */
[----:B------:R-:W-:Y:S01]  /*44d0*/  IMAD R15, R15, 0x2, R18 ;  /* 0x000000020f0f7824 */ /* 0x000fe200078e0212 */
[----:B----4-:R-:W-:Y:S02]  /*44e0*/  @!P6 LEA.HI.X R9, R16, R11, R17, 0x1, P5 ;  /* 0x0000000b1009e211 */ /* 0x010fe400028f0c11 */
[C---:B------:R-:W-:Y:S01]  /*44f0*/  ISETP.GE.AND P5, PT, R184.reuse, UR4, PT ;  /* 0x00000004b8007c0c */ /* 0x040fe2000bfa6270 */
[----:B------:R-:W4:Y:S04]  /*4500*/  LDL R55, [R1+0x34] ;  /* 0x0000340001377983 */ /* 0x000f280000100800 */
[----:B------:R-:W4:Y:S04]  /*4510*/  LDL R54, [R1+0x38] ;  /* 0x0000380001367983 */ /* 0x000f280000100800 */
[----:B0-----:R0:W-:Y:S04]  /*4520*/  @!P6 ST.E.128 desc[UR40][R8.64], R4 ;  /* 0x000000040800e985 */ /* 0x0011e8000c101d28 */
        /* <DEDUP_REMOVED lines=25> */
[----:B--2---:R-:W-:Y:S01]  /*46c0*/  @!P5 IMAD.X R9, R11, 0x1, R29, P6 ;  /* 0x000000010b09d824 */ /* 0x004fe200030e061d */
[C---:B------:R-:W-:Y:S01]  /*46d0*/  ISETP.GE.AND P6, PT, R221.reuse, UR4, PT ;  /* 0x00000004dd007c0c */ /* 0x040fe2000bfc6270 */
[----:B------:R-:W2:Y:S04]  /*46e0*/  LDL R29, [R1+0x8] ;  /* 0x00000800011d7983 */ /* 0x000ea80000100800 */
[----:B-1----:R0:W-:Y:S08]  /*46f0*/  @!P5 ST.E.128 desc[UR40][R8.64], R4 ;  /* 0x000000040800d985 */ /* 0x0021f0000c101d28 */
[----:B------:R-:W1:Y:S01]  /*4700*/  @!P6 LDS.128 R4, [R10+0x6400] ;  /* 0x006400000a04e984 */ /* 0x000e620000000c00 */
[----:B0-----:R-:W-:-:S05]  /*4710*/  @!P6 LEA R8, P5, R221, R13, 0x1 ;  /* 0x0000000ddd08e211 */ /* 0x001fca00078a08ff */
[----:B------:R-:W-:Y:S01]  /*4720*/  @!P6 IMAD.X R9, R11, 0x1, R28, P5 ;  /* 0x000000010b09e824 */ /* 0x000fe200028e061c */
[C---:B------:R-:W-:Y:S01]  /*4730*/  ISETP.GE.AND P5, PT, R220.reuse, UR4, PT ;  /* 0x00000004dc007c0c */ /* 0x040fe2000bfa6270 */
[----:B------:R-:W2:Y:S04]  /*4740*/  LDL R28, [R1+0x44] ;  /* 0x00004400011c7983 */ /* 0x000ea80000100800 */
[----:B-1----:R0:W-:Y:S08]  /*4750*/  @!P6 ST.E.128 desc[UR40][R8.64], R4 ;  /* 0x000000040800e985 */ /* 0x0021f0000c101d28 */
[----:B------:R-:W1:Y:S01]  /*4760*/  @!P5 LDS.128 R4, [R15+0x6400] ;  /* 0x006400000f04d984 */ /* 0x000e620000000c00 */
[----:B0-----:R-:W-:-:S05]  /*4770*/  @!P5 LEA R8, P6, R220, R13, 0x1 ;  /* 0x0000000ddc08d211 */ /* 0x001fca00078c08ff */
[----:B------:R-:W-:Y:S02]  /*4780*/  @!P5 IMAD.X R9, R11, 0x1, R14, P6 ;  /* 0x000000010b09d824 */ /* 0x000fe400030e060e */
[----:B------:R-:W2:Y:S01]  /*4790*/  LDL R14, [R1+0x4] ;  /* 0x00000400010e7983 */ /* 0x000ea20000100800 */
        /* <DEDUP_REMOVED lines=31> */
[----:B--2---:R-:W-:-:S04]  /*4990*/  ISETP.GE.AND P6, PT, R29, UR4, PT ;  /* 0x000000041d007c0c */ /* 0x004fc8000bfc6270 */
        /* <DEDUP_REMOVED lines=10> */
.L_x_5415:
[----:B------:R-:W-:Y:S05]  /*4a40*/  BSYNC B0 ;  /* 0x0000000000007941 */ /* 0x000fea0003800000 */
.L_x_5414:
[----:B------:R-:W-:Y:S01]  /*4a50*/  @!PT LDS RZ, [RZ] ;  /* 0x00000000fffff984 */ /* 0x000fe20000000800 */
[----:B------:R-:W-:Y:S01]  /*4a60*/  @!PT LDS RZ, [RZ] ;  /* 0x00000000fffff984 */ /* 0x000fe20000000800 */
[----:B------:R-:W-:Y:S01]  /*4a70*/  @!PT LDS RZ, [RZ] ;  /* 0x00000000fffff984 */ /* 0x000fe20000000800 */
[----:B------:R-:W-:Y:S01]  /*4a80*/  @!PT LDS RZ, [RZ] ;  /* 0x00000000fffff984 */ /* 0x000fe20000000800 */
[----:B------:R5:W-:Y:S06]  /*4a90*/  MEMBAR.ALL.CTA ;  /* 0x0000000000007992 */ /* 0x000bec0000008000 */
[----:B-----5:R-:W5:Y:S01]  /*4aa0*/  FENCE.VIEW.ASYNC.S ;  /* 0x00000000000073c6 */ /* 0x020f620000000000 */
[----:B------:R-:W-:Y:S02]  /*4ab0*/  VIADD R185, R185, 0x1 ;  /* 0x00000001b9b97836 */ /* 0x000fe40000000000 */
[----:B0--3--:R-:W-:Y:S01]  /*4ac0*/  @!P0 VIADD R61, R61, 0x388c0 ;  /* 0x000388c03d3d8836 */ /* 0x009fe20000000000 */
        /* <DEDUP_REMOVED lines=9> */
.L_x_5379:
[----:B------:R-:W3:Y:S01]  /*4b60*/  LDL R4, [R1+0x6c] ;  /* 0x00006c0001047983 */ /* 0x000ee20000100800 */
[----:B------:R-:W-:Y:S01]  /*4b70*/  BSSY B0, `(.L_x_5417) ;  /* 0x0000005000007945 */ /* 0x000fe20003800000 */
[----:B---3--:R-:W-:-:S03]  /*4b80*/  ISETP.NE.AND P1, PT, R4, 0x1, PT ;  /* 0x000000010400780c */ /* 0x008fc60003f25270 */
[----:B------:R-:W-:Y:S10]  /*4b90*/  @P0 BRA `(.L_x_5418) ;  /* 0x0000000000080947 */ /* 0x000ff40003800000 */
[----:B------:R-:W3:Y:S02]  /*4ba0*/  FENCE.VIEW.ASYNC.G ;  /* 0x00000000000073c6 */ /* 0x000ee40000000100 */
[----:B---3--:R-:W-:Y:S06]  /*4bb0*/  BAR.ARV 0xc, 0x180 ;  /* 0x0306000000007b1d */ /* 0x008fec0000002000 */
.L_x_5418:
[----:B------:R-:W-:Y:S05]  /*4bc0*/  BSYNC B0 ;  /* 0x0000000000007941 */ /* 0x000fea0003800000 */
.L_x_5417:
[----:B------:R-:W-:Y:S04]  /*4bd0*/  BSSY B7, `(.L_x_5419) ;  /* 0x0001083000077945 */ /* 0x000fe80003800000 */
[----:B------:R-:W-:Y:S05]  /*4be0*/  @!P1 BRA `(.L_x_5420) ;  /* 0x0000001c00b09947 */ /* 0x000fea0003800000 */
[----:B------:R-:W3:Y:S01]  /*4bf0*/  LDC R0, c[0x0][0x448] ;  /* 0x00011200ff007b82 */ /* 0x000ee20000000800 */
[----:B------:R-:W-:Y:S01]  /*4c00*/  VIADD R3, R213, 0x3f ;  /* 0x0000003fd5037836 */ /* 0x000fe20000000000 */
        /* <DEDUP_REMOVED lines=22> */
[----:B---3--:R-:W-:-:S02]  /*4d70*/  ISETP.NE.AND P0, PT, R0, 0x1, PT ;  /* 0x000000010000780c */ /* 0x008fc40003f05270 */
        /* <DEDUP_REMOVED lines=10> */
[----:B------:R-:W-:Y:S02]  /*4e20*/  CS2R R36, SRZ ;  /* 0x0000000000247805 */ /* 0x000fe4000001ff00 */
[----:B------:R-:W-:Y:S01]  /*4e30*/  CS2R R88, SRZ ;  /* 0x0000000000587805 */ /* 0x000fe2000001ff00 */
[----:B------:R-:W3:Y:S01]  /*4e40*/  @P0 LDC R0, c[0x0][0x44c] ;  /* 0x00011300ff000b82 */ /* 0x000ee20000000800 */
[----:B------:R-:W-:Y:S02]  /*4e50*/  CS2R R86, SRZ ;  /* 0x0000000000567805 */ /* 0x000fe4000001ff00 */
[----:B------:R-:W-:Y:S01]  /*4e60*/  CS2R R84, SRZ ;  /* 0x0000000000547805 */ /* 0x000fe2000001ff00 */
[----:B------:R-:W-:Y:S01]  /*4e70*/  IMAD.MOV.U32 R83, RZ, RZ, RZ ;  /* 0x000000ffff537224 */ /* 0x000fe200078e00ff */
[----:B------:R-:W-:-:S02]  /*4e80*/  CS2R R32, SRZ ;  /* 0x0000000000207805 */ /* 0x000fc4000001ff00 */
[----:B------:R-:W-:Y:S02]  /*4e90*/  CS2R R80, SRZ ;  /* 0x0000000000507805 */ /* 0x000fe4000001ff00 */
[----:B------:R-:W-:Y:S02]  /*4ea0*/  CS2R R78, SRZ ;  /* 0x00000000004e7805 */ /* 0x000fe4000001ff00 */
[----:B------:R-:W-:Y:S01]  /*4eb0*/  CS2R R76, SRZ ;  /* 0x00000000004c7805 */ /* 0x000fe2000001ff00 */
[----:B------:R-:W4:Y:S01]  /*4ec0*/  @P0 LDC R5, c[0x0][0x450] ;  /* 0x00011400ff050b82 */ /* 0x000f220000000800 */
[----:B------:R-:W-:Y:S01]  /*4ed0*/  IMAD.MOV.U32 R75, RZ, RZ, RZ ;  /* 0x000000ffff4b7224 */ /* 0x000fe200078e00ff */
[----:B--2---:R-:W-:Y:S02]  /*4ee0*/  CS2R R28, SRZ ;  /* 0x00000000001c7805 */ /* 0x004fe4000001ff00 */
[----:B------:R-:W-:Y:S01]  /*4ef0*/  CS2R R72, SRZ ;  /* 0x0000000000487805 */ /* 0x000fe2000001ff00 */
[----:B------:R-:W-:Y:S01]  /*4f00*/  IMAD.MOV.U32 R71, RZ, RZ, RZ ;  /* 0x000000ffff477224 */ /* 0x000fe200078e00ff */
[----:B------:R-:W-:-:S02]  /*4f10*/  CS2R R14, SRZ ;  /* 0x00000000000e7805 */ /* 0x000fc4000001ff00 */
[----:B------:R-:W-:Y:S01]  /*4f20*/  CS2R R68, SRZ ;  /* 0x0000000000447805 */ /* 0x000fe2000001ff00 */
[----:B------:R-:W-:Y:S01]  /*4f30*/  IMAD.MOV.U32 R67, RZ, RZ, RZ ;  /* 0x000000ffff437224 */ /* 0x000fe200078e00ff */
[----:B-1----:R-:W-:Y:S02]  /*4f40*/  CS2R R12, SRZ ;  /* 0x00000000000c7805 */ /* 0x002fe4000001ff00 */
[----:B------:R-:W-:Y:S02]  /*4f50*/  CS2R R64, SRZ ;  /* 0x0000000000407805 */ /* 0x000fe4000001ff00 */
[----:B------:R-:W-:Y:S02]  /*4f60*/  CS2R R62, SRZ ;  /* 0x00000000003e7805 */ /* 0x000fe4000001ff00 */
[----:B0-----:R-:W-:Y:S02]  /*4f70*/  CS2R R60, SRZ ;  /* 0x00000000003c7805 */ /* 0x001fe4000001ff00 */
[----:B------:R-:W-:-:S02]  /*4f80*/  CS2R R58, SRZ ;  /* 0x00000000003a7805 */ /* 0x000fc4000001ff00 */
[----:B------:R-:W-:Y:S02]  /*4f90*/  CS2R R156, SRZ ;  /* 0x00000000009c7805 */ /* 0x000fe4000001ff00 */
[----:B------:R-:W-:Y:S02]  /*4fa0*/  CS2R R158, SRZ ;  /* 0x00000000009e7805 */ /* 0x000fe4000001ff00 */
[----:B------:R-:W-:Y:S01]  /*4fb0*/  CS2R R54, SRZ ;  /* 0x0000000000367805 */ /* 0x000fe2000001ff00 */
[----:B---3--:R-:W-:Y:S01]  /*4fc0*/  @P0 IMAD.HI.U32 R0, R3, R0, RZ ;  /* 0x0000000003000227 */ /* 0x008fe200078e00ff */
[----:B------:R-:W-:Y:S02]  /*4fd0*/  CS2R R160, SRZ ;  /* 0x0000000000a07805 */ /* 0x000fe4000001ff00 */
[----:B------:R-:W-:Y:S02]  /*4fe0*/  CS2R R50, SRZ ;  /* 0x0000000000327805 */ /* 0x000fe4000001ff00 */
[----:B------:R-:W-:-:S02]  /*4ff0*/  CS2R R46, SRZ ;  /* 0x00000000002e7805 */ /* 0x000fc4000001ff00 */
[----:B------:R-:W-:Y:S02]  /*5000*/  CS2R R42, SRZ ;  /* 0x00000000002a7805 */ /* 0x000fe4000001ff00 */
[----:B------:R-:W-:Y:S01]  /*5010*/  CS2R R154, SRZ ;  /* 0x00000000009a7805 */ /* 0x000fe2000001ff00 */
[----:B------:R-:W-:Y:S01]  /*5020*/  IMAD.MOV.U32 R39, RZ, RZ, RZ ;  /* 0x000000ffff277224 */ /* 0x000fe200078e00ff */
[----:B----4-:R-:W-:Y:S02]  /*5030*/  CS2R R10, SRZ ;  /* 0x00000000000a7805 */ /* 0x010fe4000001ff00 */
[----:B------:R-:W-:Y:S01]  /*5040*/  @P0 SHF.R.U32.HI R3, RZ, R5, R0 ;  /* 0x00000005ff030219 */ /* 0x000fe20000011600 */
[----:B------:R-:W-:Y:S01]  /*5050*/  IMAD.MOV.U32 R35, RZ, RZ, RZ ;  /* 0x000000ffff237224 */ /* 0x000fe200078e00ff */
[----:B------:R-:W-:Y:S02]  /*5060*/  PLOP3.LUT P0, PT, PT, PT, PT, 0x80, 0x0 ;  /* 0x000000000000781c */ /* 0x000fe40003f0f070 */
[----:B------:R-:W-:-:S02]  /*5070*/  CS2R R8, SRZ ;  /* 0x0000000000087805 */ /* 0x000fc4000001ff00 */
[----:B------:R-:W-:Y:S01]  /*5080*/  CS2R R152, SRZ ;  /* 0x0000000000987805 */ /* 0x000fe2000001ff00 */
[----:B------:R-:W-:Y:S01]  /*5090*/  IMAD.IADD R3, R38, 0x1, R3 ;  /* 0x0000000126037824 */ /* 0x000fe200078e0203 */
[----:B------:R-:W-:Y:S02]  /*50a0*/  MOV R31, RZ ;  /* 0x000000ff001f7202 */ /* 0x000fe40000000f00 */
[----:B------:R-:W-:Y:S01]  /*50b0*/  CS2R R6, SRZ ;  /* 0x0000000000067805 */ /* 0x000fe2000001ff00 */
[----:B------:R-:W-:Y:S01]  /*50c0*/  IMAD.MOV.U32 R5, RZ, RZ, RZ ;  /* 0x000000ffff057224 */ /* 0x000fe200078e00ff */
[----:B------:R-:W-:-:S04]  /*50d0*/  SHF.R.S32.HI R0, RZ, 0x1f, R3 ;  /* 0x0000001fff007819 */ /* 0x000fc80000011403 */
[----:B------:R-:W-:-:S04]  /*50e0*/  LEA.HI R0, R0, R3, RZ, 0x6 ;  /* 0x0000000300007211 */ /* 0x000fc800078f30ff */
[----:B------:R-:W-:Y:S01]  /*50f0*/  SHF.R.S32.HI R3, RZ, 0x6, R0 ;  /* 0x00000006ff037819 */ /* 0x000fe20000011400 */
[----:B------:R-:W-:-:S03]  /*5100*/  IMAD.MOV.U32 R0, RZ, RZ, RZ ;  /* 0x000000ffff007224 */ /* 0x000fc600078e00ff */
[----:B------:R-:W-:Y:S02]  /*5110*/  VIMNMX R4, R170, R3, PT ;  /* 0x00000003aa047248 */ /* 0x000fe40003fe0100 */
[----:B------:R-:W-:Y:S02]  /*5120*/  CS2R R2, SRZ ;  /* 0x0000000000027805 */ /* 0x000fe4000001ff00 */
[----:B------:R-:W-:-:S13]  /*5130*/  ISETP.GE.AND P1, PT, R4, 0x1, PT ;  /* 0x000000010400780c */ /* 0x000fda0003f26270 */
        /* <DEDUP_REMOVED lines=25> */
[----:B------:R-:W-:Y:S01]  /*52d0*/  LOP3.LUT R0, R3, 0x3fff, RZ, 0xc0, !PT ;  /* 0x00003fff03007812 */ /* 0x000fe200078ec0ff */
[----:B------:R-:W-:Y:S01]  /*52e0*/  IMAD.MOV.U32 R3, RZ, RZ, 0x40000040 ;  /* 0x40000040ff037424 */ /* 0x000fe200078e00ff */
[C---:B------:R-:W-:Y:S01]  /*52f0*/  R2UR UR4, R2.reuse ;  /* 0x00000000020472ca */ /* 0x040fe200000e0000 */
[----:B------:R-:W-:Y:S01]  /*5300*/  VIADD R10, R2, 0x2 ;  /* 0x00000002020a7836 */ /* 0x000fe20000000000 */
[----:B------:R-:W-:-:S02]  /*5310*/  LOP3.LUT R0, R0, 0x2000000, RZ, 0xfc, !PT ;  /* 0x0200000000007812 */ /* 0x000fc400078efcff */
[----:B------:R-:W-:-:S03]  /*5320*/  R2UR UR5, R3 ;  /* 0x00000000030572ca */ /* 0x000fc600000e0000 */
[----:B------:R-:W-:-:S04]  /*5330*/  IMAD R6, R19, 0x1000, R0 ;  /* 0x0000100013067824 */ /* 0x000fc800078e0200 */
[C---:B------:R-:W-:Y:S01]  /*5340*/  VIADD R8, R6.reuse, 0x80 ;  /* 0x0000008006087836 */ /* 0x040fe20000000000 */
[----:B------:R-:W-:-:S13]  /*5350*/  R2UR UR6, R6 ;  /* 0x00000000060672ca */ /* 0x000fda00000e0000 */
        /* <DEDUP_REMOVED lines=9> */
[----:B------:R-:W-:Y:S01]  /*53f0*/  IMAD.MOV.U32 R9, RZ, RZ, 0x40000040 ;  /* 0x40000040ff097424 */ /* 0x000fe200078e00ff */
[----:B------:R-:W-:-:S02]  /*5400*/  R2UR UR10, R8 ;  /* 0x00000000080a72ca */ /* 0x000fc400000e0000 */
[----:B------:R-:W-:Y:S02]  /*5410*/  IADD3 R8, R2, 0x4, RZ ;  /* 0x0000000402087810 */ /* 0x000fe40007ffe0ff */
[----:B------:R-:W-:Y:S02]  /*5420*/  R2UR UR9, R9 ;  /* 0x00000000090972ca */ /* 0x000fe400000e0000 */
[----:B------:R-:W-:Y:S01]  /*5430*/  R2UR UR8, R8 ;  /* 0x00000000080872ca */ /* 0x000fe200000e0000 */
[----:B------:R-:W-:Y:S02]  /*5440*/  WARPGROUP.DEPBAR.LE gsb0, 0x0 ;  /* 0x00008000000079c5 */ /* 0x000fe40000010000 */
[----:B------:R-:W-:-:S08]  /*5450*/  WARPGROUP.ARRIVE ;  /* 0x00000000000079c5 */ /* 0x000fd00000000000 */
        /* <DEDUP_REMOVED lines=19> */
.L_x_5422:
        /* <DEDUP_REMOVED lines=8> */
.L_x_5426:
[----:B------:R-:W-:Y:S01]  /*5610*/  BAR.SYNC.DEFER_BLOCKING 0xe, 0x100 ;  /* 0x0384000000007b1d */ /* 0x000fe20000010000 */
[C---:B-1----:R-:W-:Y:S01]  /*5620*/  IMAD R4, R19.reuse, 0x40, R194 ;  /* 0x0000004013047824 */ /* 0x042fe200078e02c2 */
[----:B------:R-:W-:Y:S01]  /*5630*/  R2UR UR4, R2 ;  /* 0x00000000020472ca */ /* 0x000fe200000e0000 */
[----:B------:R-:W-:Y:S01]  /*5640*/  VIADD R19, R19, 0x1 ;  /* 0x0000000113137836 */ /* 0x000fe20000000000 */
[----:B------:R-:W-:Y:S01]  /*5650*/  R2UR UR5, R3 ;  /* 0x00000000030572ca */ /* 0x000fe200000e0000 */
[----:B------:R-:W-:Y:S01]  /*5660*/  IMAD R4, R4, 0x4, R18 ;  /* 0x0000000404047824 */ /* 0x000fe200078e0212 */
[C---:B------:R-:W-:Y:S01]  /*5670*/  ISETP.GT.AND P1, PT, R14.reuse, RZ, PT ;  /* 0x000000ff0e00720c */ /* 0x040fe20003f24270 */
[----:B------:R-:W-:Y:S01]  /*5680*/  IMAD.MOV.U32 R13, RZ, RZ, 0x40000040 ;  /* 0x40000040ff0d7424 */ /* 0x000fe200078e00ff */
[----:B------:R-:W-:Y:S02]  /*5690*/  ISETP.NE.AND P0, PT, R19, 0x2, PT ;  /* 0x000000021300780c */ /* 0x000fe40003f05270 */
[----:B------:R-:W-:-:S02]  /*56a0*/  IADD3 R14, R14, -0x1, RZ ;  /* 0xffffffff0e0e7810 */ /* 0x000fc40007ffe0ff */
        /* <DEDUP_REMOVED lines=132> */
[----:B------:R-:W-:Y:S02]  /*5ef0*/  IMAD.MOV.U32 R5, RZ, RZ, 0x40000040 ;  /* 0x40000040ff057424 */ /* 0x000fe400078e00ff */
[C---:B------:R-:W-:Y:S01]  /*5f00*/  VIADD R12, R4.reuse, 0x80 ;  /* 0x00000080040c7836 */ /* 0x040fe20000000000 */
[----:B------:R-:W-:Y:S01]  /*5f10*/  R2UR UR6, R4 ;  /* 0x00000000040672ca */ /* 0x000fe200000e0000 */
[----:B------:R-:W-:Y:S01]  /*5f20*/  WARPGROUP.ARRIVE ;  /* 0x00000000000079c5 */ /* 0x000fe20000000000 */
[----:B------:R-:W-:Y:S01]  /*5f30*/  R2UR UR7, R5 ;  /* 0x00000000050772ca */ /* 0x000fe200000e0000 */
[----:B------:R-:W-:-:S12]  /*5f40*/  IMAD.MOV.U32 R5, RZ, RZ, 0x40000040 ;  /* 0x40000040ff057424 */ /* 0x000fd800078e00ff */
        /* <DEDUP_REMOVED lines=23> */
[----:B------:R-:W-:Y:S02]  /*60c0*/  R2UR UR5, R7 ;  /* 0x00000000070572ca */ /* 0x000fe400000e0000 */
[----:B------:R-:W-:-:S04]  /*60d0*/  SEL R4, RZ, 0x1, P0 ;  /* 0x00000001ff047807 */ /* 0x000fc80000000000 */
[----:B------:R-:W-:Y:S01]  /*60e0*/  LOP3.LUT R23, R23, R4, RZ, 0x3c, !PT ;  /* 0x0000000417177212 */ /* 0x000fe200078e3cff */
[----:B------:R-:W-:Y:S02]  /*60f0*/  WARPGROUP.DEPBAR.LE gsb0, 0x0 ;  /* 0x00008000000079c5 */ /* 0x000fe40000010000 */
[----:B------:R-:W-:-:S12]  /*6100*/  WARPGROUP.ARRIVE ;  /* 0x00000000000079c5 */ /* 0x000fd80000000000 */
[----:B------:R-:W-:Y:S03]  /*6110*/  HGMMA.64x256x16.F32 R24, gdesc[UR4].tnspB, R24, gsb0 ;  /* 0x43e00000041879f0 */ /* 0x000fe60008000818 */
[----:B------:R-:W-:Y:S02]  /*6120*/  WARPGROUP.DEPBAR.LE gsb0, 0x0 ;  /* 0x00008000000079c5 */ /* 0x000fe40000010000 */
[----:B------:R-:W-:Y:S06]  /*6130*/  BAR.ARV 0xf, 0x100 ;  /* 0x03c4000000007b1d */ /* 0x000fec0000002000 */
[----:B------:R-:W-:Y:S05]  /*6140*/  @!P2 BRA `(.L_x_5425) ;  /* 0x000000000004a947 */ /* 0x000fea0003800000 */
[----:B------:R-:W-:Y:S01]  /*6150*/  BPT.TRAP 0x1 ;  /* 0x000000040000795c */ /* 0x000fe20000300000 */
.L_x_5425:
[----:B------:R-:W-:-:S04]  /*6160*/  IMAD R4, R19, 0x8, R18 ;  /* 0x0000000813047824 */ /* 0x000fc800078e0212 */
[----:B------:R-:W-:-:S05]  /*6170*/  VIADD R4, R4, 0x38860 ;  /* 0x0003886004047836 */ /* 0x000fca0000000000 */
[----:B------:R-:W-:-:S04]  /*6180*/  PRMT R4, R190, 0x654, R4 ;  /* 0x00000654be047816 */ /* 0x000fc80000000004 */
[----:B------:R1:W-:Y:S01]  /*6190*/  SYNCS.ARRIVE.TRANS64.RED.A1T0 RZ, [R4+URZ], RZ ;  /* 0x000000ff04ff79a7 */ /* 0x0003e2000810043f */
[----:B------:R-:W-:Y:S05]  /*61a0*/  @P1 BRA `(.L_x_5426) ;  /* 0xfffffff400181947 */ /* 0x000fea000383ffff */
.L_x_5424:
[----:B------:R-:W-:Y:S05]  /*61b0*/  BSYNC B0 ;  /* 0x0000000000007941 */ /* 0x000fea0003800000 */
.L_x_5423:
[----:B------:R-:W-:Y:S01]  /*61c0*/  BAR.SYNC.DEFER_BLOCKING 0xe, 0x100 ;  /* 0x0384000000007b1d */ /* 0x000fe20000010000 */
[C---:B------:R-:W-:Y:S01]  /*61d0*/  IMAD R3, R19.reuse, 0x40, R194 ;  /* 0x0000004013037824 */ /* 0x040fe200078e02c2 */
[----:B------:R-:W-:Y:S01]  /*61e0*/  PLOP3.LUT P0, PT, PT, PT, PT, 0x8, 0x0 ;  /* 0x000000000000781c */ /* 0x000fe20003f0e170 */
[----:B------:R-:W-:Y:S02]  /*61f0*/  VIADD R19, R19, 0x1 ;  /* 0x0000000113137836 */ /* 0x000fe40000000000 */
[----:B------:R-:W-:-:S03]  /*6200*/  IMAD R3, R3, 0x4, R18 ;  /* 0x0000000403037824 */ /* 0x000fc600078e0212 */
[----:B------:R-:W-:-:S04]  /*6210*/  ISETP.NE.AND P1, PT, R19, 0x2, PT ;  /* 0x000000021300780c */ /* 0x000fc80003f25270 */
[----:B------:R-:W-:Y:S01]  /*6220*/  SEL R19, R19, RZ, P1 ;  /* 0x000000ff13137207 */ /* 0x000fe20000800000 */
[----:B------:R-:W2:Y:S04]  /*6230*/  LDS R2, [R3+0x38400] ;  /* 0x0384000003027984 */ /* 0x000ea80000000800 */
[----:B------:R-:W0:Y:S01]  /*6240*/  LDS R0, [R3+0x38420] ;  /* 0x0384200003007984 */ /* 0x000e220000000800 */
[-C--:B--2---:R-:W-:Y:S01]  /*6250*/  FMUL.FTZ R155, R28, R2.reuse ;  /* 0x000000021c9b7220 */ /* 0x084fe20000410000 */
        /* <DEDUP_REMOVED lines=129> */
[----:B------:R-:W-:-:S02]  /*6a70*/  IMAD.MOV.U32 R2, RZ, RZ, RZ ;  /* 0x000000ffff027224 */ /* 0x000fc400078e00ff */
[----:B------:R-:W-:Y:S01]  /*6a80*/  IMAD.MOV.U32 R0, RZ, RZ, RZ ;  /* 0x000000ffff007224 */ /* 0x000fe200078e00ff */
[----:B------:R-:W-:Y:S06]  /*6a90*/  BAR.ARV 0xf, 0x100 ;  /* 0x03c4000000007b1d */ /* 0x000fec0000002000 */
[----:B------:R-:W-:Y:S05]  /*6aa0*/  BRA `(.L_x_5421) ;  /* 0x000000e800547947 */ /* 0x000fea0003800000 */
.L_x_5420:
        /* <DEDUP_REMOVED lines=66> */
[----:B------:R-:W-:Y:S02]  /*6ed0*/  CS2R R154, SRZ ;  /* 0x00000000009a7805 */ /* 0x000fe4000001ff00 */
[----:B------:R-:W-:Y:S02]  /*6ee0*/  MOV R39, RZ ;  /* 0x000000ff00277202 */ /* 0x000fe40000000f00 */
[----:B----4-:R-:W-:Y:S02]  /*6ef0*/  CS2R R10, SRZ ;  /* 0x00000000000a7805 */ /* 0x010fe4000001ff00 */
[----:B------:R-:W-:Y:S01]  /*6f00*/  @P0 SHF.R.U32.HI R3, RZ, R5, R0 ;  /* 0x00000005ff030219 */ /* 0x000fe20000011600 */
[----:B------:R-:W-:Y:S01]  /*6f10*/  IMAD.MOV.U32 R35, RZ, RZ, RZ ;  /* 0x000000ffff237224 */ /* 0x000fe200078e00ff */
[----:B------:R-:W-:-:S02]  /*6f20*/  PLOP3.LUT P0, PT, PT, PT, PT, 0x80, 0x0 ;  /* 0x000000000000781c */ /* 0x000fc40003f0f070 */
[----:B------:R-:W-:Y:S02]  /*6f30*/  CS2R R8, SRZ ;  /* 0x0000000000087805 */ /* 0x000fe4000001ff00 */
[----:B------:R-:W-:Y:S01]  /*6f40*/  CS2R R152, SRZ ;  /* 0x0000000000987805 */ /* 0x000fe2000001ff00 */
[----:B------:R-:W-:Y:S01]  /*6f50*/  IMAD.IADD R3, R38, 0x1, R3 ;  /* 0x0000000126037824 */ /* 0x000fe200078e0203 */
[----:B------:R-:W-:Y:S01]  /*6f60*/  CS2R R6, SRZ ;  /* 0x0000000000067805 */ /* 0x000fe2000001ff00 */
[----:B------:R-:W-:Y:S02]  /*6f70*/  IMAD.MOV.U32 R31, RZ, RZ, RZ ;  /* 0x000000ffff1f7224 */ /* 0x000fe400078e00ff */
        /* <DEDUP_REMOVED lines=42> */
.L_x_5428:
[----:B------:R-:W-:Y:S05]  /*7220*/  BSYNC B6 ;  /* 0x0000000000067941 */ /* 0x000fea0003800000 */
.L_x_5427:
        /* <DEDUP_REMOVED lines=13> */
.L_x_5432:
[----:B-1----:R1:W2:Y:S02]  /*7300*/  SYNCS.PHASECHK.TRANS64.TRYWAIT P0, [R18+URZ+0x38800], R3 ;  /* 0x03880003120075a7 */ /* 0x0022a4000800017f */
[----:B--2---:R-:W-:Y:S05]  /*7310*/  @!P0 NANOSLEEP.SYNCS 0x989680 ;  /* 0x009896800000895d */ /* 0x004fea0003900000 */
[----:B------:R-:W2:Y:S02]  /*7320*/  @!P0 SYNCS.PHASECHK.TRANS64 P0, [R18+URZ+0x38800], R3 ;  /* 0x03880003120085a7 */ /* 0x000ea4000800007f */
[----:B--2---:R-:W-:Y:S05]  /*7330*/  @!P0 BRA `(.L_x_5432) ;  /* 0xfffffffc00f08947 */ /* 0x004fea000383ffff */
.L_x_5431:
[----:B------:R-:W-:Y:S05]  /*7340*/  BSYNC B0 ;  /* 0x0000000000007941 */ /* 0x000fea0003800000 */
.L_x_5430:
[----:B------:R-:W-:Y:S05]  /*7350*/  BRA `(.L_x_5433) ;  /* 0x0000002c00647947 */ /* 0x000fea0003800000 */
.L_x_5429:
        /* <DEDUP_REMOVED lines=31> */
.L_x_5435:
[----:B------:R-:W-:Y:S05]  /*7550*/  BSYNC B6 ;  /* 0x0000000000067941 */ /* 0x000fea0003800000 */
.L_x_5434:
        /* <DEDUP_REMOVED lines=8> */
[----:B------:R-:W-:Y:S01]  /*75e0*/  MOV R7, R29 ;  /* 0x0000001d00077202 */ /* 0x000fe20000000f00 */
[----:B------:R-:W-:Y:S01]  /*75f0*/  ULDC.64 UR6, c[0x0][0x408] ;  /* 0x0001020000067ab9 */ /* 0x000fe20000000a00 */
[----:B------:R-:W-:Y:S01]  /*7600*/  IMAD.MOV.U32 R6, RZ, RZ, R26 ;  /* 0x000000ffff067224 */ /* 0x000fe200078e001a */
[----:B0-----:R-:W-:Y:S01]  /*7610*/  ISETP.NE.AND P0, PT, R21, 0x1, PT ;  /* 0x000000011500780c */ /* 0x001fe20003f05270 */
[----:B-1----:R-:W-:-:S12]  /*7620*/  VIADD R20, R20, 0xffffff80 ;  /* 0xffffff8014147836 */ /* 0x002fd80000000000 */
[----:B------:R-:W0:Y:S01]  /*7630*/  @P0 LDC R0, c[0x0][0x44c] ;  /* 0x00011300ff000b82 */ /* 0x000e220000000800 */
[----:B------:R-:W-:-:S04]  /*7640*/  SHF.R.S32.HI R2, RZ, 0x1f, R20 ;  /* 0x0000001fff027819 */ /* 0x000fc80000011414 */
[----:B------:R-:W-:-:S03]  /*7650*/  LEA.HI R2, R2, R20, RZ, 0x2 ;  /* 0x0000001402027211 */ /* 0x000fc600078f10ff */
[----:B------:R-:W1:Y:S01]  /*7660*/  @P0 LDC R3, c[0x0][0x450] ;  /* 0x00011400ff030b82 */ /* 0x000e620000000800 */
[----:B------:R-:W-:-:S05]  /*7670*/  LOP3.LUT R2, R2, 0xfffffffc, RZ, 0xc0, !PT ;  /* 0xfffffffc02027812 */ /* 0x000fca00078ec0ff */
[----:B------:R-:W-:-:S04]  /*7680*/  IMAD.IADD R2, R20, 0x1, -R2 ;  /* 0x0000000114027824 */ /* 0x000fc800078e0a02 */
[----:B------:R-:W-:Y:S02]  /*7690*/  IMAD R5, R2, 0x20, R35 ;  /* 0x0000002002057824 */ /* 0x000fe400078e0223 */
[----:B------:R-:W-:Y:S02]  /*76a0*/  IMAD.MOV.U32 R2, RZ, RZ, R24 ;  /* 0x000000ffff027224 */ /* 0x000fe400078e0018 */
[----:B0-----:R-:W-:-:S05]  /*76b0*/  @P0 IMAD.HI.U32 R0, R5, R0, RZ ;  /* 0x0000000005000227 */ /* 0x001fca00078e00ff */
[----:B-1----:R-:W-:Y:S01]  /*76c0*/  @P0 SHF.R.U32.HI R5, RZ, R3, R0 ;  /* 0x00000003ff050219 */ /* 0x002fe20000011600 */
[----:B------:R-:W-:-:S03]  /*76d0*/  IMAD.MOV.U32 R3, RZ, RZ, R31 ;  /* 0x000000ffff037224 */ /* 0x000fc600078e001f */
[----:B------:R-:W-:Y:S01]  /*76e0*/  SHF.R.S32.HI R0, RZ, 0x1f, R5 ;  /* 0x0000001fff007819 */ /* 0x000fe20000011405 */
[----:B------:R-:W-:-:S04]  /*76f0*/  IMAD.WIDE.U32 R6, R5, UR4, R6 ;  /* 0x0000000405067c25 */ /* 0x000fc8000f8e0006 */
[C---:B------:R-:W-:Y:S02]  /*7700*/  IMAD R4, R0.reuse, UR4, RZ ;  /* 0x0000000400047c24 */ /* 0x040fe4000f8e02ff */
[----:B------:R-:W-:Y:S02]  /*7710*/  IMAD R0, R0, UR6, RZ ;  /* 0x0000000600007c24 */ /* 0x000fe4000f8e02ff */
[C---:B------:R-:W-:Y:S01]  /*7720*/  IMAD R9, R5.reuse, UR5, R4 ;  /* 0x0000000505097c24 */ /* 0x040fe2000f8e0204 */
[----:B------:R-:W-:Y:S01]  /*7730*/  ULDC.64 UR4, c[0x0][0x3e8] ;  /* 0x0000fa0000047ab9 */ /* 0x000fe20000000a00 */
[----:B------:R-:W-:-:S04]  /*7740*/  IMAD.WIDE.U32 R2, R5, UR6, R2 ;  /* 0x0000000605027c25 */ /* 0x000fc8000f8e0002 */
[----:B------:R-:W-:Y:S01]  /*7750*/  IMAD R11, R5, UR7, R0 ;  /* 0x00000007050b7c24 */ /* 0x000fe2000f8e0200 */
[----:B------:R-:W-:Y:S01]  /*7760*/  ULDC.64 UR6, c[0x0][0x400] ;  /* 0x0001000000067ab9 */ /* 0x000fe20000000a00 */
[----:B------:R-:W-:Y:S01]  /*7770*/  IMAD.IADD R5, R7, 0x1, R9 ;  /* 0x0000000107057824 */ /* 0x000fe200078e0209 */
[----:B------:R-:W-:Y:S01]  /*7780*/  LEA R0, P0, R6, UR4, 0x1 ;  /* 0x0000000406007c11 */ /* 0x000fe2000f8008ff */
[----:B------:R-:W-:Y:S01]  /*7790*/  IMAD.IADD R7, R3, 0x1, R11 ;  /* 0x0000000103077824 */ /* 0x000fe200078e020b */
[----:B------:R-:W-:Y:S01]  /*77a0*/  LEA R4, P1, R2, UR6, 0x1 ;  /* 0x0000000602047c11 */ /* 0x000fe2000f8208ff */
[----:B------:R-:W-:Y:S01]  /*77b0*/  UMOV UR4, 0xffffffff ;  /* 0xffffffff00047882 */ /* 0x000fe20000000000 */
[----:B------:R-:W-:Y:S02]  /*77c0*/  LEA.HI.X R6, R6, UR5, R5, 0x1, P0 ;  /* 0x0000000506067c11 */ /* 0x000fe400080f0c05 */
[----:B------:R-:W-:Y:S01]  /*77d0*/  LEA.HI.X R7, R2, UR7, R7, 0x1, P1 ;  /* 0x0000000702077c11 */ /* 0x000fe200088f0c07 */
[----:B------:R-:W-:Y:S08]  /*77e0*/  BRA.DIV UR4, `(.L_x_5438) ;  /* 0x0000019a04387947 */ /* 0x000ff0000b800000 */
[----:B------:R0:W1:Y:S04]  /*77f0*/  SHFL.IDX PT, R3, R6, RZ, 0x1c1f ;  /* 0x001c1fff06037589 */ /* 0x00006800000e0000 */
[----:B------:R0:W2:Y:S04]  /*7800*/  SHFL.IDX PT, R2, R0, RZ, 0x1c1f ;  /* 0x001c1fff00027589 */ /* 0x0000a800000e0000 */
[----:B------:R0:W3:Y:S04]  /*7810*/  SHFL.IDX PT, R5, R7, RZ, 0x1c1f ;  /* 0x001c1fff07057589 */ /* 0x0000e800000e0000 */
[----:B------:R0:W4:Y:S02]  /*7820*/  SHFL.IDX PT, R14, R4, RZ, 0x1c1f ;  /* 0x001c1fff040e7589 */ /* 0x00012400000e0000 */
.L_x_5670:
        /* <DEDUP_REMOVED lines=10> */
[----:B------:R-:W-:Y:S02]  /*78d0*/  CS2R R26, SRZ ;  /* 0x00000000001a7805 */ /* 0x000fe4000001ff00 */
[----:B------:R-:W-:Y:S02]  /*78e0*/  ISETP.GE.AND P3, PT, R209, UR4, PT ;  /* 0x00000004d1007c0c */ /* 0x000fe4000bf66270 */
[----:B------:R-:W-:Y:S01]  /*78f0*/  ISETP.GE.AND P2, PT, R188, UR4, PT ;  /* 0x00000004bc007c0c */ /* 0x000fe2000bf46270 */
[----:B---3--:R-:W-:-:S10]  /*7900*/  IMAD.MOV.U32 R15, RZ, RZ, R5 ;  /* 0x000000ffff0f7224 */ /* 0x008fd400078e0005 */
[----:B------:R-:W-:Y:S02]  /*7910*/  @!P3 IMAD.SHL.U32 R13, R209, 0x2, RZ ;  /* 0x00000002d10db824 */ /* 0x000fe400078e00ff */
[----:B-12---:R-:W-:-:S03]  /*7920*/  @!P2 IMAD.WIDE R8, R188, 0x2, R2 ;  /* 0x00000002bc08a825 */ /* 0x006fc600078e0202 */
[-C--:B------:R-:W-:Y:S02]  /*7930*/  @!P3 IADD3 R2, P0, R2, R13.reuse, RZ ;  /* 0x0000000d0202b210 */ /* 0x080fe40007f1e0ff */
[----:B----4-:R-:W-:Y:S02]  /*7940*/  @!P3 IADD3 R12, P1, R14, R13, RZ ;  /* 0x0000000d0e0cb210 */ /* 0x010fe40007f3e0ff */
[----:B------:R-:W-:Y:S02]  /*7950*/  CS2R R28, SRZ ;  /* 0x00000000001c7805 */ /* 0x000fe4000001ff00 */
[----:B------:R-:W-:Y:S01]  /*7960*/  CS2R R20, SRZ ;  /* 0x0000000000147805 */ /* 0x000fe2000001ff00 */
[----:B------:R1:W5:Y:S01]  /*7970*/  @!P2 LD.E.64 R26, desc[UR40][R8.64] ;  /* 0x00000028081aa980 */ /* 0x000362000c101b00 */
[----:B------:R-:W-:Y:S01]  /*7980*/  @!P3 SHF.L.U64.HI R24, R209, 0x1, R10 ;  /* 0x00000001d118b819 */ /* 0x000fe2000001020a */
[----:B------:R-:W-:-:S04]  /*7990*/  @!P2 IMAD.WIDE R10, R188, 0x2, R14 ;  /* 0x00000002bc0aa825 */ /* 0x000fc800078e020e */
[--C-:B------:R-:W-:Y:S01]  /*79a0*/  @!P3 IMAD.X R3, R3, 0x1, R24.reuse, P0 ;  /* 0x000000010303b824 */ /* 0x100fe200000e0618 */
[----:B------:R1:W5:Y:S01]  /*79b0*/  @!P2 LD.E.64 R28, desc[UR40][R10.64] ;  /* 0x000000280a1ca980 */ /* 0x000362000c101b00 */
[----:B------:R-:W-:Y:S01]  /*79c0*/  @!P3 IMAD.X R13, R5, 0x1, R24, P1 ;  /* 0x00000001050db824 */ /* 0x000fe200008e0618 */
[----:B------:R-:W-:Y:S02]  /*79d0*/  CS2R R24, SRZ ;  /* 0x0000000000187805 */ /* 0x000fe4000001ff00 */
[----:B------:R1:W5:Y:S04]  /*79e0*/  @!P3 LD.E.64 R20, desc[UR40][R2.64] ;  /* 0x000000280214b980 */ /* 0x000368000c101b00 */
[----:B------:R1:W5:Y:S02]  /*79f0*/  @!P3 LD.E.64 R24, desc[UR40][R12.64] ;  /* 0x000000280c18b980 */ /* 0x000364000c101b00 */
.L_x_5440:
[----:B------:R-:W-:Y:S05]  /*7a00*/  BSYNC B1 ;  /* 0x0000000000017941 */ /* 0x000fea0003800000 */
.L_x_5439:
[----:B-1---5:R-:W-:Y:S01]  /*7a10*/  IMAD.MOV.U32 R3, RZ, RZ, R29 ;  /* 0x000000ffff037224 */ /* 0x022fe200078e001d */
[----:B------:R-:W-:Y:S01]  /*7a20*/  UMOV UR4, 0xffffffff ;  /* 0xffffffff00047882 */ /* 0x000fe20000000000 */
[----:B---3--:R-:W-:Y:S02]  /*7a30*/  IMAD.MOV.U32 R5, RZ, RZ, R24 ;  /* 0x000000ffff057224 */ /* 0x008fe400078e0018 */
[----:B------:R-:W-:Y:S02]  /*7a40*/  IMAD.MOV.U32 R8, RZ, RZ, R25 ;  /* 0x000000ffff087224 */ /* 0x000fe400078e0019 */
[----:B--2---:R-:W-:Y:S01]  /*7a50*/  IMAD.MOV.U32 R2, RZ, RZ, R28 ;  /* 0x000000ffff027224 */ /* 0x004fe200078e001c */
[----:B------:R-:W-:Y:S01]  /*7a60*/  PRMT R41, R3, 0x5410, R5 ;  /* 0x0000541003297816 */ /* 0x000fe20000000005 */
[----:B------:R-:W-:Y:S01]  /*7a70*/  IMAD.MOV.U32 R5, RZ, RZ, R20 ;  /* 0x000000ffff057224 */ /* 0x000fe200078e0014 */
[----:B------:R-:W-:Y:S01]  /*7a80*/  PRMT R43, R8, 0x7610, R43 ;  /* 0x00007610082b7816 */ /* 0x000fe2000000002b */
[----:B------:R-:W-:Y:S01]  /*7a90*/  IMAD.MOV.U32 R8, RZ, RZ, R21 ;  /* 0x000000ffff087224 */ /* 0x000fe200078e0015 */
[----:B------:R-:W-:Y:S01]  /*7aa0*/  PRMT R37, R2, 0x7610, R37 ;  /* 0x0000761002257816 */ /* 0x000fe20000000025 */
[----:B------:R-:W-:-:S02]  /*7ab0*/  IMAD.MOV.U32 R2, RZ, RZ, R26 ;  /* 0x000000ffff027224 */ /* 0x000fc400078e001a */
[----:B------:R-:W-:Y:S01]  /*7ac0*/  IMAD.MOV.U32 R3, RZ, RZ, R27 ;  /* 0x000000ffff037224 */ /* 0x000fe200078e001b */
[----:B------:R-:W-:Y:S02]  /*7ad0*/  PRMT R44, R5, 0x5410, R8 ;  /* 0x00005410052c7816 */ /* 0x000fe40000000008 */
[----:B------:R-:W-:Y:S02]  /*7ae0*/  CS2R R8, SRZ ;  /* 0x0000000000087805 */ /* 0x000fe4000001ff00 */
[----:B------:R-:W-:Y:S02]  /*7af0*/  PRMT R37, R37, 0x5410, R2 ;  /* 0x0000541025257816 */ /* 0x000fe40000000002 */
[----:B------:R-:W-:Y:S01]  /*7b00*/  PRMT R43, R43, 0x5410, R3 ;  /* 0x000054102b2b7816 */ /* 0x000fe20000000003 */
[----:B------:R-:W-:Y:S06]  /*7b10*/  BRA.DIV UR4, `(.L_x_5441) ;  /* 0x0000019604dc7947 */ /* 0x000fec000b800000 */
[----:B------:R1:W2:Y:S04]  /*7b20*/  SHFL.IDX PT, R3, R6, 0x1, 0x1c1f ;  /* 0x003c1f0006037f89 */ /* 0x0002a800000e0000 */
[----:B------:R1:W3:Y:S04]  /*7b30*/  SHFL.IDX PT, R2, R0, 0x1, 0x1c1f ;  /* 0x003c1f0000027f89 */ /* 0x0002e800000e0000 */
[----:B------:R1:W1:Y:S04]  /*7b40*/  SHFL.IDX PT, R5, R7, 0x1, 0x1c1f ;  /* 0x003c1f0007057f89 */ /* 0x00026800000e0000 */
[----:B0-----:R-:W0:Y:S02]  /*7b50*/  SHFL.IDX PT, R4, R4, 0x1, 0x1c1f ;  /* 0x003c1f0004047f89 */ /* 0x001e2400000e0000 */
.L_x_5676:
[----:B-1----:R-:W5:Y:S01]  /*7b60*/  LDL R6, [R1+0x5c] ;  /* 0x00005c0001067983 */ /* 0x002f620000100800 */
[----:B------:R-:W-:Y:S01]  /*7b70*/  VIADD R35, R35, 0x20 ;  /* 0x0000002023237836 */ /* 0x000fe20000000000 */
[----:B------:R-:W-:Y:S01]  /*7b80*/  BSSY B1, `(.L_x_5442) ;  /* 0x000001f000017945 */ /* 0x000fe20003800000 */
[----:B------:R-:W-:Y:S01]  /*7b90*/  IMAD.SHL.U32 R36, R192, 0x40, RZ ;  /* 0x00000040c0247824 */ /* 0x000fe200078e00ff */
[----:B------:R-:W-:Y:S02]  /*7ba0*/  CS2R R10, SRZ ;  /* 0x00000000000a7805 */ /* 0x000fe4000001ff00 */
[----:B----4-:R-:W-:Y:S02]  /*7bb0*/  CS2R R14, SRZ ;  /* 0x00000000000e7805 */ /* 0x010fe4000001ff00 */
[----:B------:R-:W-:Y:S02]  /*7bc0*/  ISETP.GE.AND P0, PT, R35, R34, PT ;  /* 0x000000222300720c */ /* 0x000fe40003f06270 */
[----:B------:R-:W-:-:S02]  /*7bd0*/  CS2R R12, SRZ ;  /* 0x00000000000c7805 */ /* 0x000fc4000001ff00 */
[----:B-----5:R-:W-:-:S04]  /*7be0*/  LEA.HI R0, R6, R6, RZ, 0x1 ;  /* 0x0000000606007211 */ /* 0x020fc800078f08ff */
[----:B------:R-:W-:-:S04]  /*7bf0*/  LOP3.LUT R0, R0, 0xfffffffe, RZ, 0xc0, !PT ;  /* 0xfffffffe00007812 */ /* 0x000fc800078ec0ff */
[----:B------:R-:W-:-:S04]  /*7c00*/  IADD3 R0, R6, -R0, RZ ;  /* 0x8000000006007210 */ /* 0x000fc80007ffe0ff */
[----:B------:R-:W-:Y:S01]  /*7c10*/  SHF.L.U32 R35, R0, 0x1f, RZ ;  /* 0x0000001f00237819 */ /* 0x000fe200000006ff */
[----:B------:R-:W-:Y:S06]  /*7c20*/  @P0 BRA `(.L_x_5443) ;  /* 0x0000000000500947 */ /* 0x000fec0003800000 */
[----:B------:R-:W4:Y:S01]  /*7c30*/  LDL R6, [R1+0x64] ;  /* 0x0000640001067983 */ /* 0x000f220000100800 */
[----:B------:R-:W-:Y:S01]  /*7c40*/  ULDC UR4, c[0x0][0x3f4] ;  /* 0x0000fd0000047ab9 */ /* 0x000fe20000000800 */
[----:B------:R-:W-:Y:S02]  /*7c50*/  CS2R R14, SRZ ;  /* 0x00000000000e7805 */ /* 0x000fe4000001ff00 */
[----:B------:R-:W-:Y:S02]  /*7c60*/  ISETP.GE.AND P3, PT, R209, UR4, PT ;  /* 0x00000004d1007c0c */ /* 0x000fe4000bf66270 */
[----:B------:R-:W-:-:S11]  /*7c70*/  ISETP.GE.AND P2, PT, R188, UR4, PT ;  /* 0x00000004bc007c0c */ /* 0x000fd6000bf46270 */
[----:B------:R-:W-:Y:S02]  /*7c80*/  @!P3 IMAD.SHL.U32 R7, R209, 0x2, RZ ;  /* 0x00000002d107b824 */ /* 0x000fe400078e00ff */
[----:B--23--:R-:W-:-:S03]  /*7c90*/  @!P2 IMAD.WIDE R32, R188, 0x2, R2 ;  /* 0x00000002bc20a825 */ /* 0x00cfc600078e0202 */
[----:B------:R-:W-:Y:S02]  /*7ca0*/  @!P3 IADD3 R2, P0, R2, R7, RZ ;  /* 0x000000070202b210 */ /* 0x000fe40007f1e0ff */
[----:B------:R-:W-:Y:S02]  /*7cb0*/  CS2R R8, SRZ ;  /* 0x0000000000087805 */ /* 0x000fe4000001ff00 */
[----:B------:R-:W-:Y:S01]  /*7cc0*/  CS2R R12, SRZ ;  /* 0x00000000000c7805 */ /* 0x000fe2000001ff00 */
[----:B0-----:R-:W-:Y:S01]  /*7cd0*/  @!P2 IMAD.WIDE R30, R188, 0x2, R4 ;  /* 0x00000002bc1ea825 */ /* 0x001fe200078e0204 */
[----:B------:R1:W5:Y:S04]  /*7ce0*/  @!P2 LD.E.64 R14, desc[UR40][R32.64] ;  /* 0x00000028200ea980 */ /* 0x000368000c101b00 */
[----:B------:R1:W5:Y:S01]  /*7cf0*/  @!P2 LD.E.64 R8, desc[UR40][R30.64] ;  /* 0x000000281e08a980 */ /* 0x000362000c101b00 */
[----:B----4-:R-:W-:-:S02]  /*7d00*/  @!P3 SHF.L.U64.HI R10, R209, 0x1, R6 ;  /* 0x00000001d10ab819 */ /* 0x010fc40000010206 */
[----:B------:R-:W-:-:S03]  /*7d10*/  @!P3 IADD3 R6, P1, R4, R7, RZ ;  /* 0x000000070406b210 */ /* 0x000fc60007f3e0ff */
[--C-:B------:R-:W-:Y:S02]  /*7d20*/  @!P3 IMAD.X R3, R3, 0x1, R10.reuse, P0 ;  /* 0x000000010303b824 */ /* 0x100fe400000e060a */
[----:B------:R-:W-:Y:S01]  /*7d30*/  @!P3 IMAD.X R7, R5, 0x1, R10, P1 ;  /* 0x000000010507b824 */ /* 0x000fe200008e060a */
[----:B------:R-:W-:Y:S02]  /*7d40*/  CS2R R10, SRZ ;  /* 0x00000000000a7805 */ /* 0x000fe4000001ff00 */
[----:B------:R1:W5:Y:S04]  /*7d50*/  @!P3 LD.E.64 R12, desc[UR40][R2.64] ;  /* 0x00000028020cb980 */ /* 0x000368000c101b00 */
[----:B------:R1:W5:Y:S02]  /*7d60*/  @!P3 LD.E.64 R10, desc[UR40][R6.64] ;  /* 0x00000028060ab980 */ /* 0x000364000c101b00 */
.L_x_5443:
[----:B------:R-:W-:Y:S05]  /*7d70*/  BSYNC B1 ;  /* 0x0000000000017941 */ /* 0x000fea0003800000 */
.L_x_5442:
[----:B-1----:R-:W1:Y:S01]  /*7d80*/  S2R R31, SR_TID.X ;  /* 0x00000000001f7919 */ /* 0x002e620000002100 */
[----:B------:R-:W4:Y:S01]  /*7d90*/  SYNCS.PHASECHK.TRANS64.TRYWAIT P0, [R18+URZ+0x38800], R35 ;  /* 0x03880023120075a7 */ /* 0x000f22000800017f */
[----:B--2---:R-:W-:Y:S01]  /*7da0*/  LOP3.LUT R3, R36, 0x1c0, RZ, 0xc0, !PT ;  /* 0x000001c024037812 */ /* 0x004fe200078ec0ff */
[----:B0----5:R-:W-:Y:S01]  /*7db0*/  IMAD.MOV.U32 R4, RZ, RZ, R8 ;  /* 0x000000ffff047224 */ /* 0x021fe200078e0008 */
        /* <DEDUP_REMOVED lines=10> */
[----:B------:R-:W-:Y:S01]  /*7e60*/  PRMT R30, R5, 0x7610, R30 ;  /* 0x00007610051e7816 */ /* 0x000fe2000000001e */
[----:B------:R-:W-:Y:S01]  /*7e70*/  IMAD.MOV.U32 R5, RZ, RZ, R13 ;  /* 0x000000ffff057224 */ /* 0x000fe200078e000d */
[----:B------:R-:W-:Y:S01]  /*7e80*/  PRMT R46, R4, 0x5410, R6 ;  /* 0x00005410042e7816 */ /* 0x000fe20000000006 */
[----:B------:R-:W-:Y:S01]  /*7e90*/  IMAD.MOV.U32 R4, RZ, RZ, R12 ;  /* 0x000000ffff047224 */ /* 0x000fe200078e000c */
[----:B------:R-:W-:-:S02]  /*7ea0*/  PRMT R45, R45, 0x5410, R3 ;  /* 0x000054102d2d7816 */ /* 0x000fc40000000003 */
[----:B------:R-:W-:Y:S02]  /*7eb0*/  LOP3.LUT P2, RZ, R192, 0x4, RZ, 0xc0, !PT ;  /* 0x00000004c0ff7812 */ /* 0x000fe4000784c0ff */
[----:B------:R-:W-:Y:S01]  /*7ec0*/  ISETP.GE.AND P1, PT, R187, R42, PT ;  /* 0x0000002abb00720c */ /* 0x000fe20003f26270 */
[----:B-1----:R-:W-:-:S05]  /*7ed0*/  VIADD R31, R31, 0xffffff80 ;  /* 0xffffff801f1f7836 */ /* 0x002fca0000000000 */
        /* <DEDUP_REMOVED lines=9> */
[----:B----4-:R-:W-:Y:S06]  /*7f70*/  @!P0 BRA `(.L_x_5445) ;  /* 0x0000019400388947 */ /* 0x010fec0003800000 */
.L_x_5677:
[----:B------:R-:W-:Y:S05]  /*7f80*/  BSYNC B1 ;  /* 0x0000000000017941 */ /* 0x000fea0003800000 */
.L_x_5444:
[----:B------:R-:W-:Y:S01]  /*7f90*/  BSSY B1, `(.L_x_5446) ;  /* 0x000005f000017945 */ /* 0x000fe20003800000 */
[----:B------:R-:W-:Y:S02]  /*7fa0*/  PRMT R30, R30, 0x5410, R5 ;  /* 0x000054101e1e7816 */ /* 0x000fe40000000005 */
[----:B------:R-:W-:Y:S01]  /*7fb0*/  @P2 IADD3 R2, R4, -0x40, RZ ;  /* 0xffffffc004022810 */ /* 0x000fe20007ffe0ff */
[----:B------:R-:W-:Y:S06]  /*7fc0*/  @P1 BRA `(.L_x_5447) ;  /* 0x00000004006c1947 */ /* 0x000fec0003800000 */
        /* <DEDUP_REMOVED lines=18> */
[C---:B0-----:R-:W-:Y:S01]  /*80f0*/  FMUL.FTZ R35, R29.reuse, R34 ;  /* 0x000000221d237220 */ /* 0x041fe20000410000 */
[----:B------:R-:W-:Y:S01]  /*8100*/  FMUL.FTZ R29, R29, R32 ;  /* 0x000000201d1d7220 */ /* 0x000fe20000410000 */
[--C-:B------:R-:W-:Y:S02]  /*8110*/  HADD2.F32 R26, -RZ, R6.reuse.H0_H0 ;  /* 0x20000006ff1a7230 */ /* 0x100fe40000004100 */
[----:B------:R-:W-:Y:S01]  /*8120*/  FMUL.FTZ R36, R4, R33 ;  /* 0x0000002104247220 */ /* 0x000fe20000410000 */
[----:B------:R-:W-:-:S02]  /*8130*/  HADD2.F32 R27, -RZ, R6.H1_H1 ;  /* 0x30000006ff1b7230 */ /* 0x000fc40000004100 */
[C---:B------:R-:W-:Y:S01]  /*8140*/  FFMA.FTZ R37, R28.reuse, R32, -R35 ;  /* 0x000000201c257223 */ /* 0x040fe20000010823 */
[--C-:B------:R-:W-:Y:S02]  /*8150*/  HADD2.F32 R6, -RZ, R5.reuse.H0_H0 ;  /* 0x20000005ff067230 */ /* 0x100fe40000004100 */
[----:B------:R-:W-:Y:S01]  /*8160*/  FFMA.FTZ R38, R28, R34, R29 ;  /* 0x000000221c267223 */ /* 0x000fe2000001001d */
[-C--:B------:R-:W-:Y:S01]  /*8170*/  FMUL.FTZ R32, R4, R31.reuse ;  /* 0x0000001f04207220 */ /* 0x080fe20000410000 */
[C---:B------:R-:W-:Y:S01]  /*8180*/  FFMA.FTZ R36, R7.reuse, R31, -R36 ;  /* 0x0000001f07247223 */ /* 0x040fe20000010824 */
[----:B------:R-:W-:Y:S02]  /*8190*/  HADD2.F32 R5, -RZ, R5.H1_H1 ;  /* 0x30000005ff057230 */ /* 0x000fe40000004100 */
[----:B------:R-:W-:Y:S02]  /*81a0*/  HADD2.F32 R31, -RZ, R41.H0_H0 ;  /* 0x20000029ff1f7230 */ /* 0x000fe40000004100 */
[----:B------:R-:W-:Y:S01]  /*81b0*/  FFMA.FTZ R33, R7, R33, R32 ;  /* 0x0000002107217223 */ /* 0x000fe20000010020 */
[----:B------:R-:W-:-:S02]  /*81c0*/  HADD2.F32 R28, -RZ, R43.H1_H1 ;  /* 0x3000002bff1c7230 */ /* 0x000fc40000004100 */
        /* <DEDUP_REMOVED lines=15> */
.L_x_5449:
[----:B------:R-:W-:Y:S05]  /*82c0*/  BSYNC B2 ;  /* 0x0000000000027941 */ /* 0x000fea0003800000 */
.L_x_5448:
[----:B------:R-:W-:Y:S05]  /*82d0*/  @P1 BRA `(.L_x_5447) ;  /* 0x0000000000a81947 */ /* 0x000fea0003800000 */
[----:B-1----:R-:W1:Y:S01]  /*82e0*/  LDS.128 R4, [R2] ;  /* 0x0000000002047984 */ /* 0x002e620000000c00 */
[----:B------:R-:W-:Y:S01]  /*82f0*/  SHF.R.U32.HI R27, RZ, 0x10, R21 ;  /* 0x00000010ff1b7819 */ /* 0x000fe20000011615 */
[----:B------:R-:W-:Y:S01]  /*8300*/  HADD2.F32 R28, -RZ, R41.H1_H1 ;  /* 0x30000029ff1c7230 */ /* 0x000fe20000004100 */
[--C-:B------:R-:W-:Y:S01]  /*8310*/  SHF.R.U32.HI R29, RZ, 0x10, R25.reuse ;  /* 0x00000010ff1d7819 */ /* 0x100fe20000011619 */
[----:B------:R-:W-:Y:S01]  /*8320*/  HADD2.F32 R26, -RZ, R44.H0_H0 ;  /* 0x2000002cff1a7230 */ /* 0x000fe20000004100 */
[----:B------:R-:W-:Y:S01]  /*8330*/  SHF.R.U64 R33, R24, 0x10, R25 ;  /* 0x0000001018217819 */ /* 0x000fe20000001219 */
[----:B------:R-:W-:Y:S01]  /*8340*/  HADD2.F32 R27, -RZ, R27.H0_H0 ;  /* 0x2000001bff1b7230 */ /* 0x000fe20000004100 */
[----:B0-----:R-:W-:Y:S01]  /*8350*/  SHF.R.U64 R35, R20, 0x10, R21 ;  /* 0x0000001014237819 */ /* 0x001fe20000001215 */
        /* <DEDUP_REMOVED lines=13> */
[----:B------:R-:W-:Y:S02]  /*8430*/  HADD2.F32 R6, -RZ, R5.H0_H0 ;  /* 0x20000005ff067230 */ /* 0x000fe40000004100 */
        /* <DEDUP_REMOVED lines=20> */
.L_x_5447:
[----:B------:R-:W-:Y:S05]  /*8580*/  BSYNC B1 ;  /* 0x0000000000017941 */ /* 0x000fea0003800000 */
.L_x_5446:
        /* <DEDUP_REMOVED lines=31> */
[----:B------:R-:W-:Y:S02]  /*8780*/  HADD2.F32 R20, -RZ, R45.H1_H1 ;  /* 0x3000002dff147230 */ /* 0x000fe40000004100 */
        /* <DEDUP_REMOVED lines=18> */
.L_x_5452:
[----:B------:R-:W-:Y:S05]  /*88b0*/  BSYNC B1 ;  /* 0x0000000000017941 */ /* 0x000fea0003800000 */
.L_x_5451:
[----:B------:R-:W-:Y:S05]  /*88c0*/  @P1 BRA `(.L_x_5450) ;  /* 0x0000001400e41947 */ /* 0x000fea0003800000 */
[----:B-1----:R-:W1:Y:S01]  /*88d0*/  LDS.128 R4, [R2+0x1000] ;  /* 0x0010000002047984 */ /* 0x002e620000000c00 */
[----:B------:R-:W-:Y:S02]  /*88e0*/  SHF.R.U64 R24, R12, 0x10, R13 ;  /* 0x000000100c187819 */ /* 0x000fe4000000120d */
[----:B------:R-:W-:Y:S02]  /*88f0*/  SHF.R.U32.HI R14, RZ, 0x10, R11 ;  /* 0x00000010ff0e7819 */ /* 0x000fe4000001160b */
[----:B------:R-:W-:Y:S01]  /*8900*/  SHF.R.U32.HI R12, RZ, 0x10, R13 ;  /* 0x00000010ff0c7819 */ /* 0x000fe2000001160d */
[----:B------:R-:W-:Y:S01]  /*8910*/  HADD2.F32 R13, -RZ, R46.H0_H0 ;  /* 0x2000002eff0d7230 */ /* 0x000fe20000004100 */
        /* <DEDUP_REMOVED lines=29> */
[----:B------:R-:W-:Y:S01]  /*8af0*/  FMUL.FTZ R8, R5, R4 ;  /* 0x0000000405087220 */ /* 0x000fe20000410000 */
        /* <DEDUP_REMOVED lines=8> */
.L_x_5437:
        /* <DEDUP_REMOVED lines=47> */
[----:B--2---:R-:W-:Y:S02]  /*8e70*/  @!P1 IMAD.X R5, R0, 0x1, R4, P2 ;  /* 0x0000000100059824 */ /* 0x004fe400010e0604 */
[----:B------:R-:W-:Y:S02]  /*8e80*/  @!P1 IMAD.MOV.U32 R8, RZ, RZ, R2 ;  /* 0x000000ffff089224 */ /* 0x000fe400078e0002 */
[----:B------:R-:W-:Y:S01]  /*8e90*/  @!P1 IMAD.MOV.U32 R9, RZ, RZ, R5 ;  /* 0x000000ffff099224 */ /* 0x000fe200078e0005 */
[----:B---3--:R-:W-:-:S05]  /*8ea0*/  @!P1 IADD3 R14, P2, R14, R7, RZ ;  /* 0x000000070e0e9210 */ /* 0x008fca0007f5e0ff */
[----:B------:R-:W2:Y:S01]  /*8eb0*/  @!P1 LD.E.128 R8, desc[UR40][R8.64] ;  /* 0x0000002808089980 */ /* 0x000ea2000c101d00 */
[----:B----4-:R-:W-:-:S04]  /*8ec0*/  @!P1 IMAD.X R3, R3, 0x1, R4, P2 ;  /* 0x0000000103039824 */ /* 0x010fc800010e0604 */
[----:B------:R-:W-:-:S05]  /*8ed0*/  @!P1 IMAD.MOV.U32 R15, RZ, RZ, R3 ;  /* 0x000000ffff0f9224 */ /* 0x000fca00078e0003 */
[----:B------:R0:W3:Y:S01]  /*8ee0*/  @!P1 LD.E.128 R4, desc[UR40][R14.64] ;  /* 0x000000280e049980 */ /* 0x0000e2000c101d00 */
[----:B------:R-:W-:Y:S02]  /*8ef0*/  CS2R R28, SRZ ;  /* 0x00000000001c7805 */ /* 0x000fe4000001ff00 */
[----:B------:R-:W-:Y:S02]  /*8f00*/  CS2R R30, SRZ ;  /* 0x00000000001e7805 */ /* 0x000fe4000001ff00 */
[----:B------:R-:W-:Y:S01]  /*8f10*/  CS2R R20, SRZ ;  /* 0x0000000000147805 */ /* 0x000fe2000001ff00 */
[----:B------:R-:W1:Y:S04]  /*8f20*/  SHFL.IDX PT, R25, R25, 0x1, 0x1c1f ;  /* 0x003c1f0019197f89 */ /* 0x000e6800000e0000 */
[----:B------:R-:W4:Y:S04]  /*8f30*/  SHFL.IDX PT, R24, R24, 0x1, 0x1c1f ;  /* 0x003c1f0018187f89 */ /* 0x000f2800000e0000 */
[----:B0-----:R0:W0:Y:S04]  /*8f40*/  SHFL.IDX PT, R14, R27, 0x1, 0x1c1f ;  /* 0x003c1f001b0e7f89 */ /* 0x00102800000e0000 */
[----:B------:R-:W0:Y:S01]  /*8f50*/  SHFL.IDX PT, R26, R26, 0x1, 0x1c1f ;  /* 0x003c1f001a1a7f89 */ /* 0x000e2200000e0000 */
[----:B--2---:R-:W-:Y:S01]  /*8f60*/  @!P1 MOV R28, R8 ;  /* 0x00000008001c9202 */ /* 0x004fe20000000f00 */
[----:B------:R-:W-:-:S02]  /*8f70*/  @!P1 IMAD.MOV.U32 R29, RZ, RZ, R9 ;  /* 0x000000ffff1d9224 */ /* 0x000fc400078e0009 */
[----:B------:R-:W-:Y:S02]  /*8f80*/  @!P1 IMAD.MOV.U32 R30, RZ, RZ, R10 ;  /* 0x000000ffff1e9224 */ /* 0x000fe400078e000a */
[----:B------:R-:W-:Y:S02]  /*8f90*/  IMAD.MOV.U32 R0, RZ, RZ, R28 ;  /* 0x000000ffff007224 */ /* 0x000fe400078e001c */
[----:B------:R-:W-:Y:S02]  /*8fa0*/  IMAD.MOV.U32 R2, RZ, RZ, R29 ;  /* 0x000000ffff027224 */ /* 0x000fe400078e001d */
[----:B------:R-:W-:Y:S01]  /*8fb0*/  @!P1 IMAD.MOV.U32 R31, RZ, RZ, R11 ;  /* 0x000000ffff1f9224 */ /* 0x000fe200078e000b */
[----:B------:R-:W-:Y:S01]  /*8fc0*/  PRMT R52, R0, 0x7610, R52 ;  /* 0x0000761000347816 */ /* 0x000fe20000000034 */
[----:B------:R-:W-:Y:S01]  /*8fd0*/  IMAD.MOV.U32 R0, RZ, RZ, R30 ;  /* 0x000000ffff007224 */ /* 0x000fe200078e001e */
[----:B------:R-:W-:Y:S02]  /*8fe0*/  PRMT R36, R36, 0x5410, R2 ;  /* 0x0000541024247816 */ /* 0x000fe40000000002 */
[----:B------:R-:W-:Y:S01]  /*8ff0*/  CS2R R2, SRZ ;  /* 0x0000000000027805 */ /* 0x000fe2000001ff00 */
[----:B------:R-:W-:-:S02]  /*9000*/  IMAD.MOV.U32 R8, RZ, RZ, R31 ;  /* 0x000000ffff087224 */ /* 0x000fc400078e001f */
[----:B---3--:R-:W-:Y:S02]  /*9010*/  @!P1 IMAD.MOV.U32 R20, RZ, RZ, R4 ;  /* 0x000000ffff149224 */ /* 0x008fe400078e0004 */
[----:B------:R-:W-:Y:S01]  /*9020*/  @!P1 IMAD.MOV.U32 R21, RZ, RZ, R5 ;  /* 0x000000ffff159224 */ /* 0x000fe200078e0005 */
[----:B------:R-:W-:Y:S01]  /*9030*/  PRMT R33, R0, 0x5410, R8 ;  /* 0x0000541000217816 */ /* 0x000fe20000000008 */
[----:B------:R-:W-:Y:S02]  /*9040*/  @!P1 IMAD.MOV.U32 R2, RZ, RZ, R6 ;  /* 0x000000ffff029224 */ /* 0x000fe400078e0006 */
[----:B------:R-:W-:Y:S02]  /*9050*/  @!P1 IMAD.MOV.U32 R3, RZ, RZ, R7 ;  /* 0x000000ffff039224 */ /* 0x000fe400078e0007 */
[----:B------:R-:W-:Y:S02]  /*9060*/  IMAD.MOV.U32 R0, RZ, RZ, R20 ;  /* 0x000000ffff007224 */ /* 0x000fe400078e0014 */
[----:B------:R-:W-:-:S02]  /*9070*/  IMAD.MOV.U32 R4, RZ, RZ, R21 ;  /* 0x000000ffff047224 */ /* 0x000fc400078e0015 */
[----:B------:R-:W-:Y:S02]  /*9080*/  IMAD.MOV.U32 R5, RZ, RZ, R2 ;  /* 0x000000ffff057224 */ /* 0x000fe400078e0002 */
[----:B------:R-:W-:Y:S01]  /*9090*/  IMAD.MOV.U32 R6, RZ, RZ, R3 ;  /* 0x000000ffff067224 */ /* 0x000fe200078e0003 */
[----:B------:R-:W-:Y:S02]  /*90a0*/  PRMT R36, R4, 0x7610, R36 ;  /* 0x0000761004247816 */ /* 0x000fe40000000024 */
[----:B------:R-:W-:Y:S02]  /*90b0*/  PRMT R51, R0, 0x5410, R5 ;  /* 0x0000541000337816 */ /* 0x000fe40000000005 */
[----:B------:R-:W-:Y:S02]  /*90c0*/  CS2R R4, SRZ ;  /* 0x0000000000047805 */ /* 0x000fe4000001ff00 */
[----:B01--4-:R-:W-:-:S07]  /*90d0*/  PRMT R44, R6, 0x7610, R44 ;  /* 0x00007610062c7816 */ /* 0x013fce000000002c */
.L_x_5687:
[----:B------:R-:W2:Y:S01]  /*90e0*/  LDL R6, [R1+0x5c] ;  /* 0x00005c0001067983 */ /* 0x000ea20000100800 */
[----:B------:R-:W-:Y:S01]  /*90f0*/  VIADD R35, R35, 0x20 ;  /* 0x0000002023237836 */ /* 0x000fe20000000000 */
[----:B------:R-:W-:Y:S01]  /*9100*/  BSSY B1, `(.L_x_5454) ;  /* 0x0000016000017945 */ /* 0x000fe20003800000 */
[----:B------:R-:W-:Y:S02]  /*9110*/  CS2R R8, SRZ ;  /* 0x0000000000087805 */ /* 0x000fe4000001ff00 */
[----:B------:R-:W-:Y:S02]  /*9120*/  CS2R R10, SRZ ;  /* 0x00000000000a7805 */ /* 0x000fe4000001ff00 */
[----:B------:R-:W-:Y:S02]  /*9130*/  ISETP.GE.AND P1, PT, R35, R32, PT ;  /* 0x000000202300720c */ /* 0x000fe40003f26270 */
[----:B--2---:R-:W-:-:S04]  /*9140*/  LEA.HI R0, R6, R6, RZ, 0x1 ;  /* 0x0000000606007211 */ /* 0x004fc800078f08ff */
[----:B------:R-:W-:-:S04]  /*9150*/  LOP3.LUT R0, R0, 0xfffffffe, RZ, 0xc0, !PT ;  /* 0xfffffffe00007812 */ /* 0x000fc800078ec0ff */
[----:B------:R-:W-:Y:S02]  /*9160*/  IADD3 R0, R6, -R0, RZ ;  /* 0x8000000006007210 */ /* 0x000fe40007ffe0ff */
[----:B------:R-:W-:Y:S02]  /*9170*/  CS2R R6, SRZ ;  /* 0x0000000000067805 */ /* 0x000fe4000001ff00 */
        /* <DEDUP_REMOVED lines=14> */
.L_x_5455:
[----:B------:R-:W-:Y:S05]  /*9260*/  BSYNC B1 ;  /* 0x0000000000017941 */ /* 0x000fea0003800000 */
.L_x_5454:
[----:B------:R-:W0:Y:S01]  /*9270*/  SYNCS.PHASECHK.TRANS64.TRYWAIT P1, [R18+URZ+0x38800], R13 ;  /* 0x0388000d120075a7 */ /* 0x000e22000802017f */
[----:B------:R-:W-:Y:S01]  /*9280*/  VIADDMNMX R32, R32, -R213, 0x40, PT ;  /* 0x0000004020207446 */ /* 0x000fe200038009d5 */
[C---:B------:R-:W-:Y:S01]  /*9290*/  VIADD R15, R187.reuse, 0x20 ;  /* 0x00000020bb0f7836 */ /* 0x040fe20000000000 */
[----:B------:R-:W-:Y:S01]  /*92a0*/  BSSY B1, `(.L_x_5456) ;  /* 0x0000010000017945 */ /* 0x000fe20003800000 */
[----:B-----5:R-:W-:Y:S01]  /*92b0*/  IMAD.MOV.U32 R12, RZ, RZ, R4 ;  /* 0x000000ffff0c7224 */ /* 0x020fe200078e0004 */
[-C--:B------:R-:W-:Y:S01]  /*92c0*/  ISETP.GE.OR P2, PT, R187, R32.reuse, P0 ;  /* 0x00000020bb00720c */ /* 0x080fe20000746670 */
[----:B------:R-:W-:Y:S01]  /*92d0*/  IMAD.MOV.U32 R14, RZ, RZ, R5 ;  /* 0x000000ffff0e7224 */ /* 0x000fe200078e0005 */
[----:B------:R-:W-:Y:S01]  /*92e0*/  ISETP.GE.OR P0, PT, R15, R32, P0 ;  /* 0x000000200f00720c */ /* 0x000fe20000706670 */
[----:B------:R-:W-:Y:S01]  /*92f0*/  IMAD.MOV.U32 R15, RZ, RZ, R8 ;  /* 0x000000ffff0f7224 */ /* 0x000fe200078e0008 */
[----:B------:R-:W-:Y:S01]  /*9300*/  PRMT R32, R32, 0x5410, R12 ;  /* 0x0000541020207816 */ /* 0x000fe2000000000c */
[----:B------:R-:W-:Y:S01]  /*9310*/  IMAD.MOV.U32 R12, RZ, RZ, R6 ;  /* 0x000000ffff0c7224 */ /* 0x000fe200078e0006 */
[----:B------:R-:W-:Y:S01]  /*9320*/  PRMT R52, R52, 0x5410, R14 ;  /* 0x0000541034347816 */ /* 0x000fe2000000000e */
[----:B------:R-:W-:-:S02]  /*9330*/  IMAD.MOV.U32 R14, RZ, RZ, R7 ;  /* 0x000000ffff0e7224 */ /* 0x000fc400078e0007 */
[----:B------:R-:W-:Y:S01]  /*9340*/  IMAD.MOV.U32 R24, RZ, RZ, R9 ;  /* 0x000000ffff187224 */ /* 0x000fe200078e0009 */
[----:B------:R-:W-:Y:S01]  /*9350*/  PRMT R53, R12, 0x5410, R15 ;  /* 0x000054100c357816 */ /* 0x000fe2000000000f */
[----:B------:R-:W-:Y:S01]  /*9360*/  IMAD.IADD R12, R16, 0x1, R37 ;  /* 0x00000001100c7824 */ /* 0x000fe200078e0225 */
[----:B------:R-:W-:Y:S02]  /*9370*/  PRMT R32, R14, 0x7610, R32 ;  /* 0x000076100e207816 */ /* 0x000fe40000000020 */
[----:B------:R-:W-:Y:S01]  /*9380*/  PRMT R54, R24, 0x7610, R54 ;  /* 0x0000761018367816 */ /* 0x000fe20000000036 */
[----:B0-----:R-:W-:Y:S06]  /*9390*/  @!P1 BRA `(.L_x_5457) ;  /* 0x0000018400b49947 */ /* 0x001fec0003800000 */
.L_x_5688:
[----:B------:R-:W-:Y:S05]  /*93a0*/  BSYNC B1 ;  /* 0x0000000000017941 */ /* 0x000fea0003800000 */
.L_x_5456:
[----:B------:R-:W-:Y:S01]  /*93b0*/  BSSY B1, `(.L_x_5458) ;  /* 0x0000068000017945 */ /* 0x000fe20003800000 */
[----:B------:R-:W-:Y:S01]  /*93c0*/  IMAD.MOV.U32 R55, RZ, RZ, R10 ;  /* 0x000000ffff377224 */ /* 0x000fe200078e000a */
[----:B------:R-:W-:Y:S01]  /*93d0*/  LOP3.LUT R34, R12, 0x38, RZ, 0xc0, !PT ;  /* 0x000000380c227812 */ /* 0x000fe200078ec0ff */
[----:B------:R-:W-:Y:S01]  /*93e0*/  IMAD.MOV.U32 R57, RZ, RZ, R11 ;  /* 0x000000ffff397224 */ /* 0x000fe200078e000b */
[----:B------:R-:W-:Y:S06]  /*93f0*/  @P2 BRA `(.L_x_5459) ;  /* 0x00000004008c2947 */ /* 0x000fec0003800000 */
[----:B------:R-:W1:Y:S01]  /*9400*/  S2R R14, SR_TID.X ;  /* 0x00000000000e7919 */ /* 0x000e620000002100 */
[----:B------:R-:W-:Y:S01]  /*9410*/  IMAD.SHL.U32 R12, R192, 0x40, RZ ;  /* 0x00000040c00c7824 */ /* 0x000fe200078e00ff */
[----:B------:R-:W-:Y:S01]  /*9420*/  SHF.R.U64 R50, R28, 0x10, R29 ;  /* 0x000000101c327819 */ /* 0x000fe2000000121d */
[--C-:B------:R-:W-:Y:S01]  /*9430*/  HADD2.F32 R35, -RZ, R36.reuse.H1_H1 ;  /* 0x30000024ff237230 */ /* 0x100fe20000004100 */
[--C-:B------:R-:W-:Y:S01]  /*9440*/  SHF.R.U64 R47, R2, 0x10, R3.reuse ;  /* 0x00000010022f7819 */ /* 0x100fe20000001203 */
[----:B------:R-:W-:Y:S01]  /*9450*/  HADD2.F32 R36, -RZ, R36.H0_H0 ;  /* 0x20000024ff247230 */ /* 0x000fe20000004100 */
[----:B------:R-:W-:Y:S02]  /*9460*/  LOP3.LUT R15, R12, 0x1c0, RZ, 0xc0, !PT ;  /* 0x000001c00c0f7812 */ /* 0x000fe400078ec0ff */
[----:B------:R-:W-:Y:S02]  /*9470*/  SHF.R.U32.HI R39, RZ, 0x10, R3 ;  /* 0x00000010ff277819 */ /* 0x000fe40000011603 */
[----:B------:R-:W-:-:S02]  /*9480*/  SHF.R.U32.HI R25, RZ, 0x3, R15 ;  /* 0x00000003ff197819 */ /* 0x000fc4000001160f */
[----:B------:R-:W-:Y:S02]  /*9490*/  LOP3.LUT R12, R15, 0x38, R16, 0xf8, !PT ;  /* 0x000000380f0c7812 */ /* 0x000fe400078ef810 */
[----:B------:R-:W-:Y:S02]  /*94a0*/  LOP3.LUT R24, R25, R34, R15, 0x1e, !PT ;  /* 0x0000002219187212 */ /* 0x000fe400078e1e0f */
[----:B------:R-:W-:Y:S02]  /*94b0*/  LOP3.LUT R12, R12, R25, RZ, 0x3c, !PT ;  /* 0x000000190c0c7212 */ /* 0x000fe400078e3cff */
[----:B------:R-:W-:Y:S02]  /*94c0*/  SHF.R.U32.HI R37, RZ, 0x10, R29 ;  /* 0x00000010ff257819 */ /* 0x000fe4000001161d */
[----:B------:R-:W-:Y:S02]  /*94d0*/  SHF.R.U32.HI R38, RZ, 0x10, R21 ;  /* 0x00000010ff267819 */ /* 0x000fe40000011615 */
[----:B------:R-:W-:-:S02]  /*94e0*/  SHF.R.U64 R49, R30, 0x10, R31 ;  /* 0x000000101e317819 */ /* 0x000fc4000000121f */
[----:B------:R-:W-:Y:S01]  /*94f0*/  SHF.R.U64 R48, R20, 0x10, R21 ;  /* 0x0000001014307819 */ /* 0x000fe20000001215 */
[----:B------:R-:W-:Y:S01]  /*9500*/  HADD2.F32 R38, -RZ, R38.H0_H0 ;  /* 0x20000026ff267230 */ /* 0x000fe20000004100 */
[----:B------:R-:W-:Y:S01]  /*9510*/  SHF.R.U32.HI R41, RZ, 0x10, R31 ;  /* 0x00000010ff297819 */ /* 0x000fe2000001161f */
[----:B-1----:R-:W-:-:S05]  /*9520*/  VIADD R14, R14, 0xffffff80 ;  /* 0xffffff800e0e7836 */ /* 0x002fca0000000000 */
[----:B------:R-:W-:-:S04]  /*9530*/  SHF.R.S32.HI R26, RZ, 0x1f, R14 ;  /* 0x0000001fff1a7819 */ /* 0x000fc8000001140e */
[----:B------:R-:W-:-:S04]  /*9540*/  LEA.HI R26, R26, R14, RZ, 0x5 ;  /* 0x0000000e1a1a7211 */ /* 0x000fc800078f28ff */
[----:B------:R-:W-:-:S05]  /*9550*/  SHF.R.S32.HI R26, RZ, 0x5, R26 ;  /* 0x00000005ff1a7819 */ /* 0x000fca000001141a */
[C---:B------:R-:W-:Y:S02]  /*9560*/  IMAD R25, R26.reuse, 0x200, R24 ;  /* 0x000002001a197824 */ /* 0x040fe400078e0218 */
[----:B0-----:R-:W-:Y:S02]  /*9570*/  IMAD R13, R26, 0x200, R12 ;  /* 0x000002001a0d7824 */ /* 0x001fe400078e020c */
[----:B------:R-:W-:-:S03]  /*9580*/  IMAD R45, R25, 0x2, R18 ;  /* 0x00000002192d7824 */ /* 0x000fc600078e0212 */
[----:B------:R-:W-:Y:S02]  /*9590*/  LEA R43, R13, R18, 0x1 ;  /* 0x000000120d2b7211 */ /* 0x000fe400078e08ff */
[----:B------:R-:W0:Y:S04]  /*95a0*/  LDS.128 R24, [R45+0x20400] ;  /* 0x020400002d187984 */ /* 0x000e280000000c00 */
[----:B------:R-:W1:Y:S01]  /*95b0*/  LDS.128 R12, [R43+0x20400] ;  /* 0x020400002b0c7984 */ /* 0x000e620000000c00 */
[--C-:B0-----:R-:W-:Y:S02]  /*95c0*/  HADD2.F32 R28, -RZ, R25.reuse.H0_H0 ;  /* 0x20000019ff1c7230 */ /* 0x101fe40000004100 */
[----:B------:R-:W-:Y:S02]  /*95d0*/  HADD2.F32 R29, -RZ, R25.H1_H1 ;  /* 0x30000019ff1d7230 */ /* 0x000fe40000004100 */
[----:B-1----:R-:W-:-:S02]  /*95e0*/  HADD2.F32 R3, -RZ, R13.H0_H0 ;  /* 0x2000000dff037230 */ /* 0x002fc40000004100 */
[CC--:B------:R-:W-:Y:S01]  /*95f0*/  FMUL.FTZ R40, R28.reuse, R36.reuse ;  /* 0x000000241c287220 */ /* 0x0c0fe20000410000 */
[-C--:B------:R-:W-:Y:S01]  /*9600*/  FMUL.FTZ R42, R28, R35.reuse ;  /* 0x000000231c2a7220 */ /* 0x080fe20000410000 */
[----:B------:R-:W-:Y:S02]  /*9610*/  HADD2.F32 R28, -RZ, R37.H0_H0 ;  /* 0x20000025ff1c7230 */ /* 0x000fe40000004100 */
[C---:B------:R-:W-:Y:S01]  /*9620*/  FFMA.FTZ R40, R3.reuse, R35, -R40 ;  /* 0x0000002303287223 */ /* 0x040fe20000010828 */
[----:B------:R-:W-:Y:S02]  /*9630*/  HADD2.F32 R30, -RZ, R27.H0_H0 ;  /* 0x2000001bff1e7230 */ /* 0x000fe40000004100 */
[----:B------:R-:W-:Y:S01]  /*9640*/  FFMA.FTZ R42, R3, R36, R42 ;  /* 0x00000024032a7223 */ /* 0x000fe2000001002a */
[----:B------:R-:W-:Y:S02]  /*9650*/  HADD2.F32 R35, -RZ, R44.H0_H0 ;  /* 0x2000002cff237230 */ /* 0x000fe40000004100 */
[----:B------:R-:W-:Y:S01]  /*9660*/  FMUL.FTZ R44, R29, R38 ;  /* 0x000000261d2c7220 */ /* 0x000fe20000410000 */
[----:B------:R-:W-:-:S02]  /*9670*/  HADD2.F32 R3, -RZ, R33.H1_H1 ;  /* 0x30000021ff037230 */ /* 0x000fc40000004100 */
[-C--:B------:R-:W-:Y:S01]  /*9680*/  FMUL.FTZ R46, R29, R28.reuse ;  /* 0x0000001c1d2e7220 */ /* 0x080fe20000410000 */
[----:B------:R-:W-:Y:S02]  /*9690*/  HADD2.F32 R13, -RZ, R13.H1_H1 ;  /* 0x3000000dff0d7230 */ /* 0x000fe40000004100 */
[C---:B------:R-:W-:Y:S01]  /*96a0*/  FMUL.FTZ R29, R30.reuse, R35 ;  /* 0x000000231e1d7220 */ /* 0x040fe20000410000 */
[----:B------:R-:W-:Y:S02]  /*96b0*/  HADD2.F32 R20, -RZ, R15.H0_H0 ;  /* 0x2000000fff147230 */ /* 0x000fe40000004100 */
[----:B------:R-:W-:Y:S01]  /*96c0*/  FMUL.FTZ R30, R30, R3 ;  /* 0x000000031e1e7220 */ /* 0x000fe20000410000 */
[----:B------:R-:W-:Y:S02]  /*96d0*/  HADD2.F32 R31, -RZ, R27.H1_H1 ;  /* 0x3000001bff1f7230 */ /* 0x000fe40000004100 */
[----:B------:R-:W-:Y:S01]  /*96e0*/  FFMA.FTZ R37, R13, R28, -R44 ;  /* 0x0000001c0d257223 */ /* 0x000fe2000001082c */
[----:B------:R-:W-:-:S02]  /*96f0*/  HADD2.F32 R36, -RZ, R39.H0_H0 ;  /* 0x20000027ff247230 */ /* 0x000fc40000004100 */
[----:B------:R-:W-:Y:S01]  /*9700*/  FFMA.FTZ R39, R13, R38, R46 ;  /* 0x000000260d277223 */ /* 0x000fe2000001002e */
[----:B------:R-:W-:Y:S02]  /*9710*/  HADD2.F32 R21, -RZ, R15.H1_H1 ;  /* 0x3000000fff157230 */ /* 0x000fe40000004100 */
[C---:B------:R-:W-:Y:S01]  /*9720*/  FFMA.FTZ R38, R20.reuse, R3, -R29 ;  /* 0x0000000314267223 */ /* 0x040fe2000001081d */
[----:B------:R-:W-:Y:S02]  /*9730*/  HADD2.F32 R28, -RZ, R41.H0_H0 ;  /* 0x20000029ff1c7230 */ /* 0x000fe40000004100 */
[----:B------:R-:W-:Y:S01]  /*9740*/  FFMA.FTZ R35, R20, R35, R30 ;  /* 0x0000002314237223 */ /* 0x000fe2000001001e */
[----:B------:R-:W-:Y:S02]  /*9750*/  HADD2.F32 R25, -RZ, R24.H0_H0 ;  /* 0x20000018ff197230 */ /* 0x000fe40000004100 */
[----:B------:R-:W-:Y:S01]  /*9760*/  FMUL.FTZ R20, R31, R36 ;  /* 0x000000241f147220 */ /* 0x000fe20000410000 */
[----:B------:R-:W-:-:S02]  /*9770*/  HADD2.F32 R3, -RZ, R52.H0_H0 ;  /* 0x20000034ff037230 */ /* 0x000fc40000004100 */
[-C--:B------:R-:W-:Y:S01]  /*9780*/  FMUL.FTZ R44, R31, R28.reuse ;  /* 0x0000001c1f2c7220 */ /* 0x080fe20000410000 */
[--C-:B------:R-:W-:Y:S02]  /*9790*/  HADD2.F32 R13, -RZ, R51.reuse.H0_H0 ;  /* 0x20000033ff0d7230 */ /* 0x100fe40000004100 */
[----:B------:R-:W-:Y:S01]  /*97a0*/  FFMA.FTZ R41, R21, R28, -R20 ;  /* 0x0000001c15297223 */ /* 0x000fe20000010814 */
[----:B------:R-:W-:Y:S02]  /*97b0*/  HADD2.F32 R2, -RZ, R12.H0_H0 ;  /* 0x2000000cff027230 */ /* 0x000fe40000004100 */
[C---:B------:R-:W-:Y:S01]  /*97c0*/  FMUL.FTZ R30, R25.reuse, R3 ;  /* 0x00000003191e7220 */ /* 0x040fe20000410000 */
[----:B------:R-:W-:Y:S02]  /*97d0*/  HADD2.F32 R27, -RZ, R26.H0_H0 ;  /* 0x2000001aff1b7230 */ /* 0x000fe40000004100 */
[----:B------:R-:W-:Y:S01]  /*97e0*/  FMUL.FTZ R29, R25, R13 ;  /* 0x0000000d191d7220 */ /* 0x000fe20000410000 */
[----:B------:R-:W-:-:S02]  /*97f0*/  HADD2.F32 R28, -RZ, R51.H1_H1 ;  /* 0x30000033ff1c7230 */ /* 0x000fc40000004100 */
[----:B------:R-:W-:Y:S01]  /*9800*/  FFMA.FTZ R44, R21, R36, R44 ;  /* 0x00000024152c7223 */ /* 0x000fe2000001002c */
[----:B------:R-:W-:Y:S02]  /*9810*/  HADD2.F32 R20, -RZ, R33.H0_H0 ;  /* 0x20000021ff147230 */ /* 0x000fe40000004100 */
[C---:B------:R-:W-:Y:S01]  /*9820*/  FFMA.FTZ R29, R2.reuse, R3, -R29 ;  /* 0x00000003021d7223 */ /* 0x040fe2000001081d */
[----:B------:R-:W-:Y:S02]  /*9830*/  HADD2.F32 R15, -RZ, R14.H0_H0 ;  /* 0x2000000eff0f7230 */ /* 0x000fe40000004100 */
[----:B------:R-:W-:Y:S01]  /*9840*/  FFMA.FTZ R30, R2, R13, R30 ;  /* 0x0000000d021e7223 */ /* 0x000fe2000001001e */
[----:B------:R-:W-:Y:S02]  /*9850*/  HADD2.F32 R24, -RZ, R24.H1_H1 ;  /* 0x30000018ff187230 */ /* 0x000fe40000004100 */
[C---:B------:R-:W-:Y:S01]  /*9860*/  FMUL.FTZ R36, R27.reuse, R28 ;  /* 0x0000001c1b247220 */ /* 0x040fe20000410000 */
[----:B------:R-:W-:Y:S01]  /*9870*/  FMUL.FTZ R2, R27, R20 ;  /* 0x000000141b027220 */ /* 0x000fe20000410000 */
[----:B------:R-:W-:-:S02]  /*9880*/  HADD2.F32 R21, -RZ, R48.H0_H0 ;  /* 0x20000030ff157230 */ /* 0x000fc40000004100 */
[----:B------:R-:W-:Y:S02]  /*9890*/  HADD2.F32 R26, -RZ, R26.H1_H1 ;  /* 0x3000001aff1a7230 */ /* 0x000fe40000004100 */
[C---:B------:R-:W-:Y:S01]  /*98a0*/  FFMA.FTZ R36, R15.reuse, R20, -R36 ;  /* 0x000000140f247223 */ /* 0x040fe20000010824 */
[----:B------:R-:W-:Y:S02]  /*98b0*/  HADD2.F32 R25, -RZ, R47.H0_H0 ;  /* 0x2000002fff197230 */ /* 0x000fe40000004100 */
[----:B------:R-:W-:Y:S01]  /*98c0*/  FFMA.FTZ R28, R15, R28, R2 ;  /* 0x0000001c0f1c7223 */ /* 0x000fe20000010002 */
[----:B------:R-:W-:Y:S02]  /*98d0*/  HADD2.F32 R3, -RZ, R50.H0_H0 ;  /* 0x20000032ff037230 */ /* 0x000fe40000004100 */
[----:B------:R-:W-:Y:S01]  /*98e0*/  FMUL.FTZ R15, R24, R21 ;  /* 0x00000015180f7220 */ /* 0x000fe20000410000 */
[----:B------:R-:W-:Y:S02]  /*98f0*/  HADD2.F32 R13, -RZ, R49.H0_H0 ;  /* 0x20000031ff0d7230 */ /* 0x000fe40000004100 */
[----:B------:R-:W-:Y:S01]  /*9900*/  FMUL.FTZ R27, R26, R25 ;  /* 0x000000191a1b7220 */ /* 0x000fe20000410000 */
[----:B------:R-:W-:-:S02]  /*9910*/  HADD2.F32 R12, -RZ, R12.H1_H1 ;  /* 0x3000000cff0c7230 */ /* 0x000fc40000004100 */
[----:B------:R-:W-:Y:S01]  /*9920*/  FMUL.FTZ R24, R24, R3 ;  /* 0x0000000318187220 */ /* 0x000fe20000410000 */
[----:B------:R-:W-:Y:S02]  /*9930*/  HADD2.F32 R14, -RZ, R14.H1_H1 ;  /* 0x3000000eff0e7230 */ /* 0x000fe40000004100 */
[----:B------:R-:W-:Y:S01]  /*9940*/  FMUL.FTZ R26, R26, R13 ;  /* 0x0000000d1a1a7220 */ /* 0x000fe20000410000 */
        /* <DEDUP_REMOVED lines=11> */
[----:B------:R-:W-:Y:S02]  /*9a00*/  F2FP.F16.F32.PACK_AB R24, R21, R30 ;  /* 0x0000001e1518723e */ /* 0x000fe400000000ff */
[----:B------:R-:W-:-:S05]  /*9a10*/  F2FP.F16.F32.PACK_AB R26, R31, R28 ;  /* 0x0000001c1f1a723e */ /* 0x000fca00000000ff */
[----:B------:R1:W-:Y:S02]  /*9a20*/  STS.128 [R45+0x20400], R24 ;  /* 0x020400182d007388 */ /* 0x0003e40000000c00 */
.L_x_5459:
[----:B------:R-:W-:Y:S05]  /*9a30*/  BSYNC B1 ;  /* 0x0000000000017941 */ /* 0x000fea0003800000 */
.L_x_5458:
[----:B------:R-:W-:Y:S01]  /*9a40*/  PRMT R40, R55, 0x5410, R57 ;  /* 0x0000541037287816 */ /* 0x000fe20000000039 */
[----:B------:R-:W-:Y:S06]  /*9a50*/  @P0 BRA `(.L_x_5450) ;  /* 0x0000000400800947 */ /* 0x000fec0003800000 */
[----:B------:R-:W2:Y:S01]  /*9a60*/  LDL R2, [R1+0x70] ;  /* 0x0000700001027983 */ /* 0x000ea20000100800 */
[C---:B------:R-:W-:Y:S02]  /*9a70*/  VIADD R3, R187.reuse, 0x20 ;  /* 0x00000020bb037836 */ /* 0x040fe40000000000 */
[----:B-1----:R-:W-:Y:S01]  /*9a80*/  VIADD R12, R187, 0x20 ;  /* 0x00000020bb0c7836 */ /* 0x002fe20000000000 */
[----:B------:R-:W0:Y:S01]  /*9a90*/  LDL R41, [R1+0x68] ;  /* 0x0000680001297983 */ /* 0x000e220000100800 */
[----:B------:R-:W-:Y:S02]  /*9aa0*/  IMAD.SHL.U32 R3, R3, 0x40, RZ ;  /* 0x0000004003037824 */ /* 0x000fe400078e00ff */
[----:B------:R-:W-:-:S03]  /*9ab0*/  IMAD.SHL.U32 R12, R12, 0x40, RZ ;  /* 0x000000400c0c7824 */ /* 0x000fc600078e00ff */
[----:B------:R-:W-:Y:S02]  /*9ac0*/  LOP3.LUT R3, R3, 0x1c0, RZ, 0xc0, !PT ;  /* 0x000001c003037812 */ /* 0x000fe400078ec0ff */
[----:B------:R-:W-:Y:S02]  /*9ad0*/  LOP3.LUT R12, R12, 0x1c0, RZ, 0xc0, !PT ;  /* 0x000001c00c0c7812 */ /* 0x000fe400078ec0ff */
[----:B------:R-:W-:-:S04]  /*9ae0*/  SHF.R.U32.HI R3, RZ, 0x3, R3 ;  /* 0x00000003ff037819 */ /* 0x000fc80000011603 */
[----:B------:R-:W-:Y:S01]  /*9af0*/  LOP3.LUT R34, R3, R34, R12, 0x1e, !PT ;  /* 0x0000002203227212 */ /* 0x000fe200078e1e0c */
[----:B------:R-:W-:Y:S01]  /*9b00*/  HADD2.F32 R21, -RZ, R52.H1_H1 ;  /* 0x30000034ff157230 */ /* 0x000fe20000004100 */
[----:B------:R-:W-:Y:S02]  /*9b10*/  SHF.R.U64 R39, R8, 0x10, R9 ;  /* 0x0000001008277819 */ /* 0x000fe40000001209 */
[--C-:B------:R-:W-:Y:S02]  /*9b20*/  SHF.R.U64 R38, R10, 0x10, R11.reuse ;  /* 0x000000100a267819 */ /* 0x100fe4000000120b */
[----:B------:R-:W-:Y:S01]  /*9b30*/  SHF.R.U32.HI R36, RZ, 0x10, R11 ;  /* 0x00000010ff247819 */ /* 0x000fe2000001160b */
[----:B------:R-:W-:Y:S01]  /*9b40*/  HADD2.F32 R11, -RZ, R54.H0_H0 ;  /* 0x20000036ff0b7230 */ /* 0x000fe20000004100 */
[--C-:B------:R-:W-:Y:S02]  /*9b50*/  SHF.R.U32.HI R20, RZ, 0x10, R5.reuse ;  /* 0x00000010ff147819 */ /* 0x100fe40000011605 */
[----:B------:R-:W-:-:S02]  /*9b60*/  SHF.R.U64 R37, R4, 0x10, R5 ;  /* 0x0000001004257819 */ /* 0x000fc40000001205 */
[----:B------:R-:W-:Y:S01]  /*9b70*/  SHF.R.U32.HI R28, RZ, 0x10, R9 ;  /* 0x00000010ff1c7819 */ /* 0x000fe20000011609 */
[----:B------:R-:W-:Y:S01]  /*9b80*/  HADD2.F32 R20, -RZ, R20.H0_H0 ;  /* 0x20000014ff147230 */ /* 0x000fe20000004100 */
[--C-:B------:R-:W-:Y:S02]  /*9b90*/  SHF.R.U64 R35, R6, 0x10, R7.reuse ;  /* 0x0000001006237819 */ /* 0x100fe40000001207 */
[----:B------:R-:W-:Y:S01]  /*9ba0*/  SHF.R.U32.HI R33, RZ, 0x10, R7 ;  /* 0x00000010ff217819 */ /* 0x000fe20000011607 */
[----:B--2---:R-:W-:-:S04]  /*9bb0*/  IMAD.IADD R3, R2, 0x1, R34 ;  /* 0x0000000102037824 */ /* 0x004fc800078e0222 */
[----:B------:R-:W-:Y:S01]  /*9bc0*/  IMAD R3, R3, 0x2, R18 ;  /* 0x0000000203037824 */ /* 0x000fe200078e0212 */
[----:B0-----:R-:W0:Y:S04]  /*9bd0*/  LDS.128 R12, [R41+0x20400] ;  /* 0x02040000290c7984 */ /* 0x001e280000000c00 */
[----:B------:R-:W1:Y:S01]  /*9be0*/  LDS.128 R24, [R3+0x20400] ;  /* 0x0204000003187984 */ /* 0x000e620000000c00 */
[----:B0-----:R-:W-:Y:S02]  /*9bf0*/  HADD2.F32 R4, -RZ, R13.H0_H0 ;  /* 0x2000000dff047230 */ /* 0x001fe40000004100 */
[--C-:B-1----:R-:W-:Y:S02]  /*9c00*/  HADD2.F32 R8, -RZ, R25.reuse.H0_H0 ;  /* 0x20000019ff087230 */ /* 0x102fe40000004100 */
[----:B------:R-:W-:-:S03]  /*9c10*/  HADD2.F32 R25, -RZ, R25.H1_H1 ;  /* 0x30000019ff197230 */ /* 0x000fc60000004100 */
[C---:B------:R-:W-:Y:S01]  /*9c20*/  FMUL.FTZ R29, R8.reuse, R21 ;  /* 0x00000015081d7220 */ /* 0x040fe20000410000 */
[-C--:B------:R-:W-:Y:S01]  /*9c30*/  FMUL.FTZ R31, R8, R11.reuse ;  /* 0x0000000b081f7220 */ /* 0x080fe20000410000 */
[----:B------:R-:W-:Y:S02]  /*9c40*/  HADD2.F32 R13, -RZ, R13.H1_H1 ;  /* 0x3000000dff0d7230 */ /* 0x000fe40000004100 */
[C---:B------:R-:W-:Y:S01]  /*9c50*/  FFMA.FTZ R29, R4.reuse, R11, -R29 ;  /* 0x0000000b041d7223 */ /* 0x040fe2000001081d */
[----:B------:R-:W-:Y:S02]  /*9c60*/  HADD2.F32 R7, -RZ, R24.H0_H0 ;  /* 0x20000018ff077230 */ /* 0x000fe40000004100 */
[----:B------:R-:W-:Y:S01]  /*9c70*/  FFMA.FTZ R31, R4, R21, R31 ;  /* 0x00000015041f7223 */ /* 0x000fe2000001001f */
[----:B------:R-:W-:Y:S02]  /*9c80*/  HADD2.F32 R8, -RZ, R28.H0_H0 ;  /* 0x2000001cff087230 */ /* 0x000fe40000004100 */
[----:B------:R-:W-:Y:S01]  /*9c90*/  FMUL.FTZ R28, R25, R20 ;  /* 0x00000014191c7220 */ /* 0x000fe20000410000 */
[----:B------:R-:W-:-:S02]  /*9ca0*/  HADD2.F32 R11, -RZ, R32.H1_H1 ;  /* 0x30000020ff0b7230 */ /* 0x000fc40000004100 */
[--C-:B------:R-:W-:Y:S02]  /*9cb0*/  HADD2.F32 R4, -RZ, R53.reuse.H1_H1 ;  /* 0x30000035ff047230 */ /* 0x100fe40000004100 */
[-C--:B------:R-:W-:Y:S01]  /*9cc0*/  FMUL.FTZ R34, R25, R8.reuse ;  /* 0x0000000819227220 */ /* 0x080fe20000410000 */
[----:B------:R-:W-:Y:S02]  /*9cd0*/  HADD2.F32 R2, -RZ, R12.H0_H0 ;  /* 0x2000000cff027230 */ /* 0x000fe40000004100 */
[----:B------:R-:W-:Y:S01]  /*9ce0*/  FFMA.FTZ R30, R13, R8, -R28 ;  /* 0x000000080d1e7223 */ /* 0x000fe2000001081c */
[C---:B------:R-:W-:Y:S01]  /*9cf0*/  FMUL.FTZ R21, R7.reuse, R11 ;  /* 0x0000000b07157220 */ /* 0x040fe20000410000 */
[----:B------:R-:W-:Y:S02]  /*9d00*/  HADD2.F32 R9, -RZ, R26.H0_H0 ;  /* 0x2000001aff097230 */ /* 0x000fe40000004100 */
[----:B------:R-:W-:Y:S01]  /*9d10*/  FMUL.FTZ R28, R7, R4 ;  /* 0x00000004071c7220 */ /* 0x000fe20000410000 */
[----:B------:R-:W-:-:S02]  /*9d20*/  HADD2.F32 R8, -RZ, R53.H0_H0 ;  /* 0x20000035ff087230 */ /* 0x000fc40000004100 */
[C---:B------:R-:W-:Y:S01]  /*9d30*/  FFMA.FTZ R21, R2.reuse, R4, -R21 ;  /* 0x0000000402157223 */ /* 0x040fe20000010815 */
[----:B------:R-:W-:Y:S02]  /*9d40*/  HADD2.F32 R5, -RZ, R14.H0_H0 ;  /* 0x2000000eff057230 */ /* 0x000fe40000004100 */
[----:B------:R-:W-:Y:S01]  /*9d50*/  FFMA.FTZ R28, R2, R11, R28 ;  /* 0x0000000b021c7223 */ /* 0x000fe2000001001c */
[--C-:B------:R-:W-:Y:S02]  /*9d60*/  HADD2.F32 R4, -RZ, R40.reuse.H0_H0 ;  /* 0x20000028ff047230 */ /* 0x100fe40000004100 */
[----:B------:R-:W-:Y:S01]  /*9d70*/  FMUL.FTZ R2, R9, R8 ;  /* 0x0000000809027220 */ /* 0x000fe20000410000 */
[----:B------:R-:W-:Y:S02]  /*9d80*/  HADD2.F32 R10, -RZ, R27.H0_H0 ;  /* 0x2000001bff0a7230 */ /* 0x000fe40000004100 */
[----:B------:R-:W-:Y:S02]  /*9d90*/  HADD2.F32 R7, -RZ, R40.H1_H1 ;  /* 0x30000028ff077230 */ /* 0x000fe40000004100 */
[----:B------:R-:W-:-:S02]  /*9da0*/  HADD2.F32 R11, -RZ, R32.H0_H0 ;  /* 0x20000020ff0b7230 */ /* 0x000fc40000004100 */
[----:B------:R-:W-:Y:S01]  /*9db0*/  FFMA.FTZ R34, R13, R20, R34 ;  /* 0x000000140d227223 */ /* 0x000fe20000010022 */
[-C--:B------:R-:W-:Y:S01]  /*9dc0*/  FFMA.FTZ R20, R5, R4.reuse, -R2 ;  /* 0x0000000405147223 */ /* 0x080fe20000010802 */
[----:B------:R-:W-:Y:S02]  /*9dd0*/  HADD2.F32 R6, -RZ, R15.H0_H0 ;  /* 0x2000000fff067230 */ /* 0x000fe40000004100 */
[----:B------:R-:W-:Y:S01]  /*9de0*/  FMUL.FTZ R32, R9, R4 ;  /* 0x0000000409207220 */ /* 0x000fe20000410000 */
[----:B------:R-:W-:Y:S02]  /*9df0*/  HADD2.F32 R2, -RZ, R36.H0_H0 ;  /* 0x20000024ff027230 */ /* 0x000fe40000004100 */
[C---:B------:R-:W-:Y:S01]  /*9e00*/  FMUL.FTZ R9, R10.reuse, R11 ;  /* 0x0000000b0a097220 */ /* 0x040fe20000410000 */
[----:B------:R-:W-:Y:S02]  /*9e10*/  HADD2.F32 R27, -RZ, R27.H1_H1 ;  /* 0x3000001bff1b7230 */ /* 0x000fe40000004100 */
[----:B------:R-:W-:Y:S01]  /*9e20*/  FMUL.FTZ R36, R10, R7 ;  /* 0x000000070a247220 */ /* 0x000fe20000410000 */
[----:B------:R-:W-:-:S02]  /*9e30*/  HADD2.F32 R4, -RZ, R33.H0_H0 ;  /* 0x20000021ff047230 */ /* 0x000fc40000004100 */
[----:B------:R-:W-:Y:S01]  /*9e40*/  FFMA.FTZ R10, R5, R8, R32 ;  /* 0x00000008050a7223 */ /* 0x000fe20000010020 */
[----:B------:R-:W-:Y:S02]  /*9e50*/  HADD2.F32 R15, -RZ, R15.H1_H1 ;  /* 0x3000000fff0f7230 */ /* 0x000fe40000004100 */
[C---:B------:R-:W-:Y:S01]  /*9e60*/  FFMA.FTZ R8, R6.reuse, R7, -R9 ;  /* 0x0000000706087223 */ /* 0x040fe20000010809 */
[----:B------:R-:W-:Y:S01]  /*9e70*/  FFMA.FTZ R36, R6, R11, R36 ;  /* 0x0000000b06247223 */ /* 0x000fe20000010024 */
[----:B------:R-:W-:Y:S02]  /*9e80*/  HADD2.F32 R24, -RZ, R24.H1_H1 ;  /* 0x30000018ff187230 */ /* 0x000fe40000004100 */
[C---:B------:R-:W-:Y:S01]  /*9e90*/  FMUL.FTZ R32, R27.reuse, R4 ;  /* 0x000000041b207220 */ /* 0x040fe20000410000 */
[----:B------:R-:W-:Y:S02]  /*9ea0*/  HADD2.F32 R26, -RZ, R26.H1_H1 ;  /* 0x3000001aff1a7230 */ /* 0x000fe40000004100 */
[----:B------:R-:W-:Y:S01]  /*9eb0*/  FMUL.FTZ R6, R27, R2 ;  /* 0x000000021b067220 */ /* 0x000fe20000410000 */
[----:B------:R-:W-:-:S02]  /*9ec0*/  HADD2.F32 R9, -RZ, R37.H0_H0 ;  /* 0x20000025ff097230 */ /* 0x000fc40000004100 */
[----:B------:R-:W-:Y:S02]  /*9ed0*/  HADD2.F32 R11, -RZ, R35.H0_H0 ;  /* 0x20000023ff0b7230 */ /* 0x000fe40000004100 */
[----:B------:R-:W-:Y:S02]  /*9ee0*/  HADD2.F32 R5, -RZ, R39.H0_H0 ;  /* 0x20000027ff057230 */ /* 0x000fe40000004100 */
[----:B------:R-:W-:Y:S02]  /*9ef0*/  HADD2.F32 R7, -RZ, R38.H0_H0 ;  /* 0x20000026ff077230 */ /* 0x000fe40000004100 */
[C---:B------:R-:W-:Y:S01]  /*9f00*/  FFMA.FTZ R27, R15.reuse, R2, -R32 ;  /* 0x000000020f1b7223 */ /* 0x040fe20000010820 */
[----:B------:R-:W-:Y:S02]  /*9f10*/  HADD2.F32 R12, -RZ, R12.H1_H1 ;  /* 0x3000000cff0c7230 */ /* 0x000fe40000004100 */
[----:B------:R-:W-:Y:S01]  /*9f20*/  FFMA.FTZ R33, R15, R4, R6 ;  /* 0x000000040f217223 */ /* 0x000fe20000010006 */
[----:B------:R-:W-:-:S02]  /*9f30*/  HADD2.F32 R14, -RZ, R14.H1_H1 ;  /* 0x3000000eff0e7230 */ /* 0x000fc40000004100 */
        /* <DEDUP_REMOVED lines=8> */
[----:B------:R-:W-:Y:S02]  /*9fc0*/  F2FP.F16.F32.PACK_AB R7, R27, R8 ;  /* 0x000000081b07723e */ /* 0x000fe400000000ff */
[----:B------:R-:W-:-:S02]  /*9fd0*/  F2FP.F16.F32.PACK_AB R5, R30, R29 ;  /* 0x0000001d1e05723e */ /* 0x000fc400000000ff */
[----:B------:R-:W-:Y:S02]  /*9fe0*/  F2FP.F16.F32.PACK_AB R4, R4, R21 ;  /* 0x000000150404723e */ /* 0x000fe400000000ff */
[----:B------:R-:W-:Y:S02]  /*9ff0*/  F2FP.F16.F32.PACK_AB R6, R15, R20 ;  /* 0x000000140f06723e */ /* 0x000fe400000000ff */
[----:B------:R-:W-:Y:S02]  /*a000*/  F2FP.F16.F32.PACK_AB R11, R33, R36 ;  /* 0x00000024210b723e */ /* 0x000fe400000000ff */
[----:B------:R-:W-:Y:S02]  /*a010*/  F2FP.F16.F32.PACK_AB R9, R34, R31 ;  /* 0x0000001f2209723e */ /* 0x000fe400000000ff */
[----:B------:R-:W-:Y:S02]  /*a020*/  F2FP.F16.F32.PACK_AB R8, R13, R28 ;  /* 0x0000001c0d08723e */ /* 0x000fe400000000ff */
[----:B------:R-:W-:Y:S01]  /*a030*/  F2FP.F16.F32.PACK_AB R10, R25, R10 ;  /* 0x0000000a190a723e */ /* 0x000fe200000000ff */
[----:B------:R3:W-:Y:S04]  /*a040*/  STS.128 [R41+0x20400], R4 ;  /* 0x0204000429007388 */ /* 0x0007e80000000c00 */
[----:B------:R3:W-:Y:S02]  /*a050*/  STS.128 [R3+0x20400], R8 ;  /* 0x0204000803007388 */ /* 0x0007e40000000c00 */
.L_x_5450:
[----:B------:R-:W-:Y:S05]  /*a060*/  BSYNC B0 ;  /* 0x0000000000007941 */ /* 0x000fea0003800000 */
.L_x_5436:
        /* <DEDUP_REMOVED lines=8> */
.L_x_5433:
[----:B------:R-:W-:-:S13]  /*a0f0*/  ISETP.NE.AND P0, PT, R186, 0x3, PT ;  /* 0x00000003ba00780c */ /* 0x000fda0003f05270 */
[----:B------:R-:W-:Y:S05]  /*a100*/  @!P0 BRA `(.L_x_5460) ;  /* 0x0000000000048947 */ /* 0x000fea0003800000 */
[----:B------:R-:W-:Y:S01]  /*a110*/  BPT.TRAP 0x1 ;  /* 0x000000040000795c */ /* 0x000fe20000300000 */
.L_x_5460:
[----:B-1----:R-:W-:Y:S01]  /*a120*/  IMAD R15, R19, 0x8, R18 ;  /* 0x00000008130f7824 */ /* 0x002fe200078e0212 */
[----:B------:R-:W-:-:S04]  /*a130*/  SHF.L.U32 R12, R23, 0x1f, RZ ;  /* 0x0000001f170c7819 */ /* 0x000fc800000006ff */
[----:B------:R1:W4:Y:S01]  /*a140*/  SYNCS.PHASECHK.TRANS64.TRYWAIT P1, [R15+URZ+0x38830], R12 ;  /* 0x0388300c0f0075a7 */ /* 0x000322000802017f */
[----:B------:R-:W-:Y:S05]  /*a150*/  @!P0 BRA `(.L_x_5461) ;  /* 0x0000000000048947 */ /* 0x000fea0003800000 */
[----:B------:R-:W-:Y:S01]  /*a160*/  BPT.TRAP 0x1 ;  /* 0x000000040000795c */ /* 0x000fe20000300000 */
.L_x_5461:
[C---:B--2---:R-:W-:Y:S02]  /*a170*/  VIADD R2, R18.reuse, 0x22400 ;  /* 0x0002240012027836 */ /* 0x044fe40000000000 */
[----:B0--3--:R-:W-:-:S03]  /*a180*/  VIADD R3, R18, 0x20400 ;  /* 0x0002040012037836 */ /* 0x009fc60000000000 */
        /* <DEDUP_REMOVED lines=8> */
.L_x_5462:
[----:B------:R-:W-:Y:S01]  /*a210*/  LOP3.LUT R4, R3, 0x10000, RZ, 0xfc, !PT ;  /* 0x0001000003047812 */ /* 0x000fe200078efcff */
[----:B------:R-:W-:Y:S01]  /*a220*/  IMAD R2, R19, 0x200, R206 ;  /* 0x0000020013027824 */ /* 0x000fe200078e02ce */
[----:B------:R-:W-:Y:S05]  /*a230*/  WARPSYNC.ALL ;  /* 0x0000000000007948 */ /* 0x000fea0003800000 */
[----:B------:R-:W-:Y:S01]  /*a240*/  IMAD.MOV.U32 R5, RZ, RZ, 0x40000040 ;  /* 0x40000040ff057424 */ /* 0x000fe200078e00ff */
[----:B------:R-:W-:Y:S01]  /*a250*/  R2UR UR4, R4 ;  /* 0x00000000040472ca */ /* 0x000fe200000e0000 */
[----:B------:R-:W-:Y:S01]  /*a260*/  IMAD.MOV.U32 R3, RZ, RZ, 0x40000040 ;  /* 0x40000040ff037424 */ /* 0x000fe200078e00ff */
[----:B------:R-:W-:Y:S01]  /*a270*/  R2UR UR6, R2 ;  /* 0x00000000020672ca */ /* 0x000fe200000e0000 */
[----:B-----5:R-:W-:Y:S01]  /*a280*/  WARPGROUP.ARRIVE ;  /* 0x00000000000079c5 */ /* 0x020fe20000000000 */
[----:B------:R-:W-:Y:S01]  /*a290*/  R2UR UR5, R5 ;  /* 0x00000000050572ca */ /* 0x000fe200000e0000 */
[----:B------:R-:W-:Y:S01]  /*a2a0*/  VIADD R10, R4, 0x2 ;  /* 0x00000002040a7836 */ /* 0x000fe20000000000 */
[----:B------:R-:W-:Y:S01]  /*a2b0*/  R2UR UR7, R3 ;  /* 0x00000000030772ca */ /* 0x000fe200000e0000 */
[----:B------:R-:W-:Y:S01]  /*a2c0*/  VIADD R6, R2, 0x2 ;  /* 0x0000000202067836 */ /* 0x000fe20000000000 */
[----:B------:R-:W-:Y:S01]  /*a2d0*/  MOV R11, 0x40000040 ;  /* 0x40000040000b7802 */ /* 0x000fe20000000f00 */
[----:B------:R-:W-:Y:S01]  /*a2e0*/  IMAD.MOV.U32 R7, RZ, RZ, 0x40000040 ;  /* 0x40000040ff077424 */ /* 0x000fe200078e00ff */
[----:B------:R-:W-:Y:S01]  /*a2f0*/  BSSY B0, `(.L_x_5464) ;  /* 0x0000023000007945 */ /* 0x000fe20003800000 */
[----:B------:R-:W-:-:S02]  /*a300*/  VIADD R8, R4, 0x4 ;  /* 0x0000000404087836 */ /* 0x000fc40000000000 */
[----:B------:R-:W-:Y:S02]  /*a310*/  IMAD.MOV.U32 R9, RZ, RZ, 0x40000040 ;  /* 0x40000040ff097424 */ /* 0x000fe400078e00ff */
[----:B------:R-:W-:-:S04]  /*a320*/  IMAD.MOV.U32 R3, RZ, RZ, 0x40000040 ;  /* 0x40000040ff037424 */ /* 0x000fc800078e00ff */
        /* <DEDUP_REMOVED lines=23> */
[----:B------:R-:W-:Y:S02]  /*a4a0*/  R2UR UR7, R3 ;  /* 0x00000000030772ca */ /* 0x000fe400000e0000 */
[----:B------:R-:W-:Y:S01]  /*a4b0*/  SHF.L.U32 R3, R0, 0x1f, RZ ;  /* 0x0000001f00037819 */ /* 0x000fe200000006ff */
[----:B------:R-:W-:-:S02]  /*a4c0*/  WARPGROUP.DEPBAR.LE gsb0, 0x0 ;  /* 0x00008000000079c5 */ /* 0x000fc40000010000 */
[----:B------:R-:W-:-:S08]  /*a4d0*/  WARPGROUP.ARRIVE ;  /* 0x00000000000079c5 */ /* 0x000fd00000000000 */
[----:B------:R-:W-:Y:S03]  /*a4e0*/  HGMMA.64x64x16.F32 R24, gdesc[UR4], R24, gsb0 ;  /* 0x00e00000041879f0 */ /* 0x000fe60008000818 */
[----:B------:R-:W-:Y:S02]  /*a4f0*/  WARPGROUP.DEPBAR.LE gsb0, 0x0 ;  /* 0x00008000000079c5 */ /* 0x000fe40000010000 */
[----:B------:R-:W2:Y:S02]  /*a500*/  SYNCS.PHASECHK.TRANS64.TRYWAIT P1, [R18+URZ+0x38810], R3 ;  /* 0x03881003120075a7 */ /* 0x000ea4000802017f */
[----:B--2---:R-:W-:Y:S05]  /*a510*/  @!P1 BRA `(.L_x_5465) ;  /* 0x00000174007c9947 */ /* 0x004fea0003800000 */
.L_x_5689:
[----:B------:R-:W-:Y:S05]  /*a520*/  BSYNC B0 ;  /* 0x0000000000007941 */ /* 0x000fea0003800000 */
.L_x_5464:
[----:B------:R-:W-:Y:S05]  /*a530*/  @!P0 BRA `(.L_x_5466) ;  /* 0x0000000000048947 */ /* 0x000fea0003800000 */
[----:B------:R-:W-:Y:S01]  /*a540*/  BPT.TRAP 0x1 ;  /* 0x000000040000795c */ /* 0x000fe20000300000 */
.L_x_5466:
[----:B------:R3:W4:Y:S01]  /*a550*/  SYNCS.PHASECHK.TRANS64.TRYWAIT P1, [R15+URZ+0x38850], R12 ;  /* 0x0388500c0f0075a7 */ /* 0x000722000802017f */
[----:B------:R-:W-:Y:S05]  /*a560*/  @!P0 BRA `(.L_x_5467) ;  /* 0x0000000000048947 */ /* 0x000fea0003800000 */
[----:B------:R-:W-:Y:S01]  /*a570*/  BPT.TRAP 0x1 ;  /* 0x000000040000795c */ /* 0x000fe20000300000 */
.L_x_5467:
[----:B------:R-:W-:-:S05]  /*a580*/  VIADD R0, R18, 0x400 ;  /* 0x0000040012007836 */ /* 0x000fca0000000000 */
[----:B------:R-:W-:-:S04]  /*a590*/  SHF.R.U32.HI R0, RZ, 0x4, R0 ;  /* 0x00000004ff007819 */ /* 0x000fc80000011600 */
[----:B------:R-:W-:Y:S01]  /*a5a0*/  LOP3.LUT R0, R0, 0x3fff, RZ, 0xc0, !PT ;  /* 0x00003fff00007812 */ /* 0x000fe200078ec0ff */
[----:B----4-:R-:W-:Y:S06]  /*a5b0*/  @P1 BRA `(.L_x_5468) ;  /* 0x0000000000081947 */ /* 0x010fec0003800000 */
[----:B------:R-:W4:Y:S02]  /*a5c0*/  SYNCS.PHASECHK.TRANS64.TRYWAIT P1, [R15+URZ+0x38850], R12 ;  /* 0x0388500c0f0075a7 */ /* 0x000f24000802017f */
[----:B----4-:R-:W-:Y:S05]  /*a5d0*/  @!P1 BRA `(.L_x_5469) ;  /* 0x0000017400609947 */ /* 0x010fea0003800000 */
.L_x_5468:
[----:B------:R-:W-:Y:S05]  /*a5e0*/  WARPSYNC.ALL ;  /* 0x0000000000007948 */ /* 0x000fea0003800000 */
[----:B------:R-:W-:Y:S01]  /*a5f0*/  LOP3.LUT R207, R0, 0x10000, RZ, 0xfc, !PT ;  /* 0x0001000000cf7812 */ /* 0x000fe200078efcff */
[----:B------:R-:W-:Y:S01]  /*a600*/  VIADD R0, R18, 0x26400 ;  /* 0x0002640012007836 */ /* 0x000fe20000000000 */
[----:B------:R-:W-:-:S03]  /*a610*/  WARPGROUP.ARRIVE ;  /* 0x00000000000079c5 */ /* 0x000fc60000000000 */
[----:B01-34-:R-:W-:Y:S01]  /*a620*/  IMAD R12, R19, 0x1000, R207 ;  /* 0x00001000130c7824 */ /* 0x01bfe200078e02cf */
[----:B------:R-:W-:Y:S01]  /*a630*/  MOV R21, 0x40000040 ;  /* 0x4000004000157802 */ /* 0x000fe20000000f00 */
[----:B------:R-:W-:Y:S01]  /*a640*/  IMAD.MOV.U32 R13, RZ, RZ, 0x40000040 ;  /* 0x40000040ff0d7424 */ /* 0x000fe200078e00ff */
[----:B------:R-:W-:Y:S01]  /*a650*/  SHF.R.U32.HI R0, RZ, 0x4, R0 ;  /* 0x00000004ff007819 */ /* 0x000fe20000011600 */
[----:B--2---:R-:W-:Y:S01]  /*a660*/  IMAD.MOV.U32 R3, RZ, RZ, 0x40000040 ;  /* 0x40000040ff037424 */ /* 0x004fe200078e00ff */
[C---:B------:R-:W-:Y:S01]  /*a670*/  R2UR UR6, R12.reuse ;  /* 0x000000000c0672ca */ /* 0x040fe200000e0000 */
[----:B------:R-:W-:Y:S01]  /*a680*/  VIADD R20, R12, 0x2 ;  /* 0x000000020c147836 */ /* 0x000fe20000000000 */
[----:B------:R-:W-:Y:S01]  /*a690*/  LOP3.LUT R0, R0, 0x3fff, RZ, 0xc0, !PT ;  /* 0x00003fff00007812 */ /* 0x000fe200078ec0ff */
[----:B------:R-:W-:Y:S01]  /*a6a0*/  IMAD.MOV.U32 R59, RZ, RZ, 0x40000040 ;  /* 0x40000040ff3b7424 */ /* 0x000fe200078e00ff */
[----:B------:R-:W-:Y:S01]  /*a6b0*/  R2UR UR7, R13 ;  /* 0x000000000d0772ca */ /* 0x000fe200000e0000 */
[----:B------:R-:W0:Y:S01]  /*a6c0*/  S2R R14, SR_TID.X ;  /* 0x00000000000e7919 */ /* 0x000e220000002100 */
[----:B------:R-:W-:Y:S01]  /*a6d0*/  LOP3.LUT R2, R0, 0x10000, RZ, 0xfc, !PT ;  /* 0x0001000000027812 */ /* 0x000fe200078efcff */
[----:B------:R-:W-:Y:S01]  /*a6e0*/  VIADD R57, R12, 0x800 ;  /* 0x000008000c397836 */ /* 0x000fe20000000000 */
[----:B------:R-:W-:Y:S01]  /*a6f0*/  R2UR UR5, R3 ;  /* 0x00000000030572ca */ /* 0x000fe200000e0000 */
[----:B------:R-:W-:Y:S01]  /*a700*/  IMAD.MOV.U32 R60, RZ, RZ, 0x4 ;  /* 0x00000004ff3c7424 */ /* 0x000fe200078e00ff */
[C---:B------:R-:W-:Y:S01]  /*a710*/  R2UR UR4, R2.reuse ;  /* 0x00000000020472ca */ /* 0x040fe200000e0000 */
[----:B------:R-:W-:-:S02]  /*a720*/  VIADD R58, R2, 0x2 ;  /* 0x00000002023a7836 */ /* 0x000fc40000000000 */
[----:B------:R-:W-:-:S10]  /*a730*/  VIADD R13, R2, 0x800 ;  /* 0x00000800020d7836 */ /* 0x000fd40000000000 */
        /* <DEDUP_REMOVED lines=10> */
[----:B------:R-:W0:Y:S02]  /*a7e0*/  SHFL.IDX PT, R0, R14, RZ, 0x1f ;  /* 0x00001fff0e007589 */ /* 0x000e2400000e0000 */
[----:B0-----:R-:W-:-:S04]  /*a7f0*/  ISETP.GT.AND P1, PT, R0, 0x7f, PT ;  /* 0x0000007f0000780c */ /* 0x001fc80003f24270 */
        /* <DEDUP_REMOVED lines=34> */
[----:B------:R-:W-:Y:S02]  /*aa20*/  R2UR UR5, R59 ;  /* 0x000000003b0572ca */ /* 0x000fe400000e0000 */
        /* <DEDUP_REMOVED lines=126> */
[--C-:B------:R-:W-:Y:S01]  /*b210*/  IMAD.IADD R20, R57, 0x1, R14.reuse ;  /* 0x0000000139147824 */ /* 0x100fe200078e020e */
        /* <DEDUP_REMOVED lines=19> */
[----:B------:R-:W-:-:S04]  /*b350*/  SEL R13, R13, 0x26, P1 ;  /* 0x000000260d0d7807 */ /* 0x000fc80000800000 */
[----:B------:R-:W-:Y:S01]  /*b360*/  LOP3.LUT R13, R13, 0x6, RZ, 0xc0, !PT ;  /* 0x000000060d0d7812 */ /* 0x000fe200078ec0ff */
        /* <DEDUP_REMOVED lines=137> */
[C---:B------:R-:W-:Y:S01]  /*bc00*/  IMAD.IADD R58, R14.reuse, 0x1, R13 ;  /* 0x000000010e3a7824 */ /* 0x040fe200078e020d */
        /* <DEDUP_REMOVED lines=15> */
[----:B------:R-:W-:-:S03]  /*bd00*/  IMAD.MOV.U32 R57, RZ, RZ, 0x40 ;  /* 0x00000040ff397424 */ /* 0x000fc600078e00ff */
[----:B------:R-:W-:Y:S02]  /*bd10*/  SEL R13, R13, 0xf80, P1 ;  /* 0x00000f800d0d7807 */ /* 0x000fe40000800000 */
[----:B------:R-:W-:Y:S02]  /*bd20*/  SEL R0, R57, 0x3e, P1 ;  /* 0x0000003e39007807 */ /* 0x000fe40000800000 */
[----:B------:R-:W-:Y:S02]  /*bd30*/  LOP3.LUT R14, R13, 0x1e00, RZ, 0xc0, !PT ;  /* 0x00001e000d0e7812 */ /* 0x000fe400078ec0ff */
        /* <DEDUP_REMOVED lines=25> */
.L_x_5470:
[----:B------:R-:W2:Y:S01]  /*bed0*/  LDL R0, [R1+0x10] ;  /* 0x0000100001007983 */ /* 0x000ea20000100800 */
[----:B------:R-:W0:Y:S01]  /*bee0*/  LDC R12, c[0x0][0x448] ;  /* 0x00011200ff0c7b82 */ /* 0x000e220000000800 */
[----:B------:R-:W-:Y:S01]  /*bef0*/  ULDC UR4, c[0x0][0xad0] ;  /* 0x0002b40000047ab9 */ /* 0x000fe20000000800 */
[----:B------:R-:W-:Y:S01]  /*bf00*/  LOP3.LUT R22, R22, 0xfffffffd, RZ, 0xc0, !PT ;  /* 0xfffffffd16167812 */ /* 0x000fe200078ec0ff */
[----:B------:R-:W-:Y:S01]  /*bf10*/  FMUL.FTZ R24, R24, UR4 ;  /* 0x0000000418187c20 */ /* 0x000fe20008410000 */
[----:B------:R-:W-:Y:S01]  /*bf20*/  FMUL.FTZ R25, R25, UR4 ;  /* 0x0000000419197c20 */ /* 0x000fe20008410000 */
[----:B------:R-:W-:Y:S01]  /*bf30*/  FMUL.FTZ R28, R28, UR4 ;  /* 0x000000041c1c7c20 */ /* 0x000fe20008410000 */
[----:B------:R-:W-:Y:S01]  /*bf40*/  FMUL.FTZ R29, R29, UR4 ;  /* 0x000000041d1d7c20 */ /* 0x000fe20008410000 */
[----:B------:R1:W3:Y:S01]  /*bf50*/  MUFU.TANH R21, R24 ;  /* 0x0000001800157308 */ /* 0x0002e20000002400 */
[----:B------:R-:W4:Y:S01]  /*bf60*/  LDL R58, [R1] ;  /* 0x00000000013a7983 */ /* 0x000f220000100800 */
[----:B0-----:R-:W-:-:S06]  /*bf70*/  ISETP.NE.AND P5, PT, R12, 0x1, PT ;  /* 0x000000010c00780c */ /* 0x001fcc0003fa5270 */
        /* <DEDUP_REMOVED lines=8> */
[----:B------:R5:W0:Y:S01]  /*c000*/  MUFU.TANH R61, R28 ;  /* 0x0000001c003d7308 */ /* 0x000a220000002400 */
[----:B------:R-:W-:Y:S01]  /*c010*/  FMUL.FTZ R44, R44, UR4 ;  /* 0x000000042c2c7c20 */ /* 0x000fe20008410000 */
[----:B------:R-:W-:Y:S01]  /*c020*/  FMUL.FTZ R45, R45, UR4 ;  /* 0x000000042d2d7c20 */ /* 0x000fe20008410000 */
[----:B------:R-:W-:Y:S01]  /*c030*/  FMUL.FTZ R14, R27, UR4 ;  /* 0x000000041b0e7c20 */ /* 0x000fe20008410000 */
[----:B------:R-:W1:Y:S01]  /*c040*/  @P5 LDC R13, c[0x0][0x44c] ;  /* 0x00011300ff0d5b82 */ /* 0x000e620000000800 */
[----:B------:R-:W-:Y:S01]  /*c050*/  FMUL.FTZ R48, R48, UR4 ;  /* 0x0000000430307c20 */ /* 0x000fe20008410000 */
[----:B------:R-:W-:Y:S01]  /*c060*/  FMUL.FTZ R52, R52, UR4 ;  /* 0x0000000434347c20 */ /* 0x000fe20008410000 */
[----:B------:R-:W-:Y:S01]  /*c070*/  FMUL.FTZ R53, R53, UR4 ;  /* 0x0000000435357c20 */ /* 0x000fe20008410000 */
[----:B------:R-:W0:Y:S01]  /*c080*/  MUFU.TANH R29, R29 ;  /* 0x0000001d001d7308 */ /* 0x000e220000002400 */
[----:B------:R-:W-:Y:S01]  /*c090*/  FMUL.FTZ R30, R30, UR4 ;  /* 0x000000041e1e7c20 */ /* 0x000fe20008410000 */
[----:B------:R-:W-:Y:S01]  /*c0a0*/  FMUL.FTZ R34, R34, UR4 ;  /* 0x0000000422227c20 */ /* 0x000fe20008410000 */
[----:B------:R-:W-:Y:S01]  /*c0b0*/  FMUL.FTZ R35, R35, UR4 ;  /* 0x0000000423237c20 */ /* 0x000fe20008410000 */
[----:B------:R-:W3:Y:S01]  /*c0c0*/  @P5 LDC R20, c[0x0][0x450] ;  /* 0x00011400ff145b82 */ /* 0x000ee20000000800 */
[----:B------:R-:W-:Y:S01]  /*c0d0*/  FMUL.FTZ R38, R38, UR4 ;  /* 0x0000000426267c20 */ /* 0x000fe20008410000 */
[----:B------:R-:W-:Y:S01]  /*c0e0*/  FMUL.FTZ R39, R39, UR4 ;  /* 0x0000000427277c20 */ /* 0x000fe20008410000 */
[----:B------:R-:W-:Y:S01]  /*c0f0*/  FMUL.FTZ R47, R47, UR4 ;  /* 0x000000042f2f7c20 */ /* 0x000fe20008410000 */
[----:B------:R-:W-:Y:S01]  /*c100*/  MUFU.TANH R32, R32 ;  /* 0x0000002000207308 */ /* 0x000fe20000002400 */
        /* <DEDUP_REMOVED lines=8> */
[----:B------:R-:W-:-:S07]  /*c190*/  @P5 LOP3.LUT R22, R22, 0x2, RZ, 0xfc, !PT ;  /* 0x0000000216165812 */ /* 0x000fce00078efcff */
[----:B------:R-:W0:Y:S08]  /*c1a0*/  MUFU.TANH R36, R36 ;  /* 0x0000002400247308 */ /* 0x000e300000002400 */
[----:B------:R-:W0:Y:S08]  /*c1b0*/  MUFU.TANH R37, R37 ;  /* 0x0000002500257308 */ /* 0x000e300000002400 */
[----:B------:R-:W0:Y:S08]  /*c1c0*/  MUFU.TANH R40, R40 ;  /* 0x0000002800287308 */ /* 0x000e300000002400 */
[----:B------:R-:W-:Y:S08]  /*c1d0*/  MUFU.TANH R44, R44 ;  /* 0x0000002c002c7308 */ /* 0x000ff00000002400 */
[----:B------:R-:W-:Y:S08]  /*c1e0*/  MUFU.TANH R27, R45 ;  /* 0x0000002d001b7308 */ /* 0x000ff00000002400 */
[----:B------:R-:W-:Y:S08]  /*c1f0*/  MUFU.TANH R52, R52 ;  /* 0x0000003400347308 */ /* 0x000ff00000002400 */
[----:B------:R-:W-:Y:S08]  /*c200*/  MUFU.TANH R12, R12 ;  /* 0x0000000c000c7308 */ /* 0x000ff00000002400 */
[----:B------:R-:W-:Y:S08]  /*c210*/  MUFU.TANH R14, R14 ;  /* 0x0000000e000e7308 */ /* 0x000ff00000002400 */
[----:B------:R-:W-:Y:S08]  /*c220*/  MUFU.TANH R30, R30 ;  /* 0x0000001e001e7308 */ /* 0x000ff00000002400 */
[----:B------:R-:W-:Y:S08]  /*c230*/  MUFU.TANH R34, R34 ;  /* 0x0000002200227308 */ /* 0x000ff00000002400 */
[----:B------:R-:W-:Y:S08]  /*c240*/  MUFU.TANH R69, R35 ;  /* 0x0000002300457308 */ /* 0x000ff00000002400 */
[----:B------:R-:W-:Y:S01]  /*c250*/  MUFU.TANH R38, R38 ;  /* 0x0000002600267308 */ /* 0x000fe20000002400 */
[----:B--2---:R-:W-:-:S04]  /*c260*/  IMAD.IADD R0, R0, 0x1, R213 ;  /* 0x0000000100007824 */ /* 0x004fc800078e02d5 */
[----:B-1----:R-:W-:-:S04]  /*c270*/  @P5 IMAD.HI.U32 R13, R0, R13, RZ ;  /* 0x0000000d000d5227 */ /* 0x002fc800078e00ff */
[----:B------:R-:W-:Y:S01]  /*c280*/  IMAD.MOV.U32 R24, RZ, RZ, R0 ;  /* 0x000000ffff187224 */ /* 0x000fe200078e0000 */
[----:B---3--:R-:W-:-:S05]  /*c290*/  @P5 SHF.R.U32.HI R24, RZ, R20, R13 ;  /* 0x00000014ff185219 */ /* 0x008fca000001160d */
[----:B------:R-:W5:Y:S01]  /*c2a0*/  SHFL.IDX PT, R20, R24, RZ, 0x1c1f ;  /* 0x001c1fff18147589 */ /* 0x000f6200000e0000 */
[----:B------:R-:W-:-:S05]  /*c2b0*/  IMAD R0, R170, -0x40, R57 ;  /* 0xffffffc0aa007824 */ /* 0x000fca00078e0239 */
[----:B------:R-:W-:Y:S02]  /*c2c0*/  IADD3 R13, R211, 0x1, R0 ;  /* 0x00000001d30d7810 */ /* 0x000fe40007ffe000 */
[----:B------:R-:W-:Y:S02]  /*c2d0*/  IADD3 R26, -R193, R0, R211 ;  /* 0x00000000c11a7210 */ /* 0x000fe40007ffe1d3 */
[----:B------:R-:W-:-:S04]  /*c2e0*/  IADD3 R65, -R208, R13, -R193 ;  /* 0x0000000dd0417210 */ /* 0x000fc80007ffe9c1 */
[----:B-----5:R-:W-:-:S04]  /*c2f0*/  VIADDMNMX R28, R20, R65, R26, PT ;  /* 0x00000041141c7246 */ /* 0x020fc8000380011a */
[C---:B------:R-:W-:Y:S02]  /*c300*/  ISETP.GT.AND P1, PT, R28.reuse, RZ, PT ;  /* 0x000000ff1c00720c */ /* 0x040fe40003f24270 */
[C---:B------:R-:W-:Y:S02]  /*c310*/  ISETP.GT.AND P2, PT, R28.reuse, 0x1, PT ;  /* 0x000000011c00780c */ /* 0x040fe40003f44270 */
[C---:B------:R-:W-:Y:S02]  /*c320*/  ISETP.GT.AND P3, PT, R28.reuse, 0x8, PT ;  /* 0x000000081c00780c */ /* 0x040fe40003f64270 */
[----:B------:R-:W-:Y:S02]  /*c330*/  FSEL R0, R21, -INF , P1 ;  /* 0xff80000015007808 */ /* 0x000fe40000800000 */
[----:B0-----:R-:W-:Y:S02]  /*c340*/  FSEL R63, R25, -INF , P2 ;  /* 0xff800000193f7808 */ /* 0x001fe40001000000 */
[----:B------:R-:W-:-:S02]  /*c350*/  ISETP.GT.AND P1, PT, R28, 0x9, PT ;  /* 0x000000091c00780c */ /* 0x000fc40003f24270 */
[----:B------:R-:W-:Y:S02]  /*c360*/  FSEL R61, R61, -INF , P3 ;  /* 0xff8000003d3d7808 */ /* 0x000fe40001800000 */
[----:B------:R-:W-:Y:S02]  /*c370*/  FMNMX.FTZ R20, R0, R63, !PT ;  /* 0x0000003f00147209 */ /* 0x000fe40007810000 */
[C---:B------:R-:W-:Y:S02]  /*c380*/  ISETP.GT.AND P2, PT, R28.reuse, 0x10, PT ;  /* 0x000000101c00780c */ /* 0x040fe40003f44270 */
[----:B------:R-:W-:Y:S02]  /*c390*/  FSEL R59, R29, -INF , P1 ;  /* 0xff8000001d3b7808 */ /* 0x000fe40000800000 */
[----:B------:R-:W-:Y:S01]  /*c3a0*/  FMNMX.FTZ R20, R61, R20, !PT ;  /* 0x000000143d147209 */ /* 0x000fe20007810000 */
[----:B------:R0:W1:Y:S01]  /*c3b0*/  MUFU.TANH R13, R41 ;  /* 0x00000029000d7308 */ /* 0x0000620000002400 */
[----:B------:R-:W-:-:S02]  /*c3c0*/  ISETP.GT.AND P1, PT, R28, 0x11, PT ;  /* 0x000000111c00780c */ /* 0x000fc40003f24270 */
[----:B------:R-:W-:Y:S02]  /*c3d0*/  FMNMX.FTZ R20, R59, R20, !PT ;  /* 0x000000143b147209 */ /* 0x000fe40007810000 */
[----:B------:R-:W-:Y:S02]  /*c3e0*/  FSEL R57, R33, -INF , P1 ;  /* 0xff80000021397808 */ /* 0x000fe40000800000 */
[----:B0-----:R-:W-:Y:S02]  /*c3f0*/  FSEL R41, R32, -INF , P2 ;  /* 0xff80000020297808 */ /* 0x001fe40001000000 */
[C---:B------:R-:W-:Y:S02]  /*c400*/  ISETP.GT.AND P2, PT, R28.reuse, 0x18, PT ;  /* 0x000000181c00780c */ /* 0x040fe40003f44270 */
[----:B------:R-:W-:Y:S02]  /*c410*/  FMNMX.FTZ R32, R41, R20, !PT ;  /* 0x0000001429207209 */ /* 0x000fe40007810000 */
[----:B------:R-:W-:-:S02]  /*c420*/  ISETP.GT.AND P1, PT, R28, 0x19, PT ;  /* 0x000000191c00780c */ /* 0x000fc40003f24270 */
[----:B------:R-:W-:Y:S02]  /*c430*/  FSEL R45, R36, -INF , P2 ;  /* 0xff800000242d7808 */ /* 0x000fe40001000000 */
[----:B------:R-:W-:Y:S01]  /*c440*/  FMNMX.FTZ R32, R57, R32, !PT ;  /* 0x0000002039207209 */ /* 0x000fe20007810000 */
[----:B------:R-:W-:Y:S01]  /*c450*/  FMUL.FTZ R20, R49, UR4 ;  /* 0x0000000431147c20 */ /* 0x000fe20008410000 */
[C---:B------:R-:W-:Y:S02]  /*c460*/  ISETP.GT.AND P2, PT, R28.reuse, 0x20, PT ;  /* 0x000000201c00780c */ /* 0x040fe40003f44270 */
[----:B------:R-:W-:Y:S02]  /*c470*/  FSEL R49, R37, -INF , P1 ;  /* 0xff80000025317808 */ /* 0x000fe40000800000 */
[----:B------:R-:W-:Y:S01]  /*c480*/  FMNMX.FTZ R32, R45, R32, !PT ;  /* 0x000000202d207209 */ /* 0x000fe20007810000 */
[----:B------:R-:W0:Y:S01]  /*c490*/  MUFU.TANH R29, R48 ;  /* 0x00000030001d7308 */ /* 0x000e220000002400 */
[----:B------:R-:W-:-:S02]  /*c4a0*/  ISETP.GT.AND P1, PT, R28, 0x21, PT ;  /* 0x000000211c00780c */ /* 0x000fc40003f24270 */
[----:B------:R-:W-:Y:S02]  /*c4b0*/  FSEL R21, R40, -INF , P2 ;  /* 0xff80000028157808 */ /* 0x000fe40001000000 */
[----:B------:R-:W-:Y:S02]  /*c4c0*/  FMNMX.FTZ R32, R49, R32, !PT ;  /* 0x0000002031207209 */ /* 0x000fe40007810000 */
[C---:B------:R-:W-:Y:S01]  /*c4d0*/  ISETP.GT.AND P2, PT, R28.reuse, 0x28, PT ;  /* 0x000000281c00780c */ /* 0x040fe20003f44270 */
[----:B------:R-:W2:Y:S01]  /*c4e0*/  MUFU.TANH R20, R20 ;  /* 0x0000001400147308 */ /* 0x000ea20000002400 */
[----:B-1----:R-:W-:Y:S02]  /*c4f0*/  FSEL R13, R13, -INF , P1 ;  /* 0xff8000000d0d7808 */ /* 0x002fe40000800000 */
[----:B------:R-:W-:Y:S02]  /*c500*/  FMNMX.FTZ R32, R21, R32, !PT ;  /* 0x0000002015207209 */ /* 0x000fe40007810000 */
[----:B------:R-:W-:-:S02]  /*c510*/  ISETP.GT.AND P1, PT, R28, 0x29, PT ;  /* 0x000000291c00780c */ /* 0x000fc40003f24270 */
[----:B------:R-:W-:Y:S02]  /*c520*/  FSEL R25, R44, -INF , P2 ;  /* 0xff8000002c197808 */ /* 0x000fe40001000000 */
[----:B------:R-:W-:Y:S01]  /*c530*/  FMNMX.FTZ R32, R13, R32, !PT ;  /* 0x000000200d207209 */ /* 0x000fe20007810000 */
[----:B------:R-:W1:Y:S01]  /*c540*/  MUFU.TANH R37, R53 ;  /* 0x0000003500257308 */ /* 0x000e620000002400 */
[C---:B------:R-:W-:Y:S02]  /*c550*/  ISETP.GT.AND P2, PT, R28.reuse, 0x30, PT ;  /* 0x000000301c00780c */ /* 0x040fe40003f44270 */
[----:B------:R-:W-:Y:S02]  /*c560*/  FSEL R27, R27, -INF , P1 ;  /* 0xff8000001b1b7808 */ /* 0x000fe40000800000 */
[----:B------:R-:W-:Y:S02]  /*c570*/  FMNMX.FTZ R32, R25, R32, !PT ;  /* 0x0000002019207209 */ /* 0x000fe40007810000 */
[----:B------:R-:W-:-:S02]  /*c580*/  ISETP.GT.AND P1, PT, R28, 0x31, PT ;  /* 0x000000311c00780c */ /* 0x000fc40003f24270 */
[----:B0-----:R-:W-:Y:S02]  /*c590*/  FSEL R29, R29, -INF , P2 ;  /* 0xff8000001d1d7808 */ /* 0x001fe40001000000 */
[----:B------:R-:W-:Y:S02]  /*c5a0*/  FMNMX.FTZ R32, R27, R32, !PT ;  /* 0x000000201b207209 */ /* 0x000fe40007810000 */
[----:B------:R-:W-:Y:S02]  /*c5b0*/  ISETP.GT.AND P2, PT, R28, 0x38, PT ;  /* 0x000000381c00780c */ /* 0x000fe40003f44270 */
[----:B--2---:R-:W-:Y:S02]  /*c5c0*/  FSEL R33, R20, -INF , P1 ;  /* 0xff80000014217808 */ /* 0x004fe40000800000 */
[----:B------:R-:W-:Y:S01]  /*c5d0*/  FMNMX.FTZ R32, R29, R32, !PT ;  /* 0x000000201d207209 */ /* 0x000fe20007810000 */
[----:B------:R-:W-:Y:S01]  /*c5e0*/  FMUL.FTZ R20, R31, UR4 ;  /* 0x000000041f147c20 */ /* 0x000fe20008410000 */
[----:B------:R-:W-:Y:S01]  /*c5f0*/  ISETP.GT.AND P1, PT, R28, 0x39, PT ;  /* 0x000000391c00780c */ /* 0x000fe20003f24270 */
[----:B------:R-:W0:Y:S01]  /*c600*/  SHFL.IDX PT, R24, R24, 0x1, 0x1c1f ;  /* 0x003c1f0018187f89 */ /* 0x000e2200000e0000 */
[----:B------:R-:W-:Y:S01]  /*c610*/  FSEL R31, R52, -INF , P2 ;  /* 0xff800000341f7808 */ /* 0x000fe20001000000 */
[----:B------:R-:W-:Y:S01]  /*c620*/  MUFU.TANH R39, R39 ;  /* 0x0000002700277308 */ /* 0x000fe20000002400 */
[----:B------:R-:W-:Y:S01]  /*c630*/  FMNMX.FTZ R32, R33, R32, !PT ;  /* 0x0000002021207209 */ /* 0x000fe20007810000 */
[----:B------:R-:W-:Y:S01]  /*c640*/  ULDC UR4, c[0x0][0xa80] ;  /* 0x0002a00000047ab9 */ /* 0x000fe20000000800 */
[----:B-1----:R-:W-:-:S02]  /*c650*/  FSEL R37, R37, -INF , P1 ;  /* 0xff80000025257808 */ /* 0x002fc40000800000 */
[----:B------:R-:W-:-:S04]  /*c660*/  FMNMX.FTZ R32, R31, R32, !PT ;  /* 0x000000201f207209 */ /* 0x000fc80007810000 */
[----:B------:R-:W-:-:S05]  /*c670*/  FMNMX.FTZ R32, R37, R32, !PT ;  /* 0x0000002025207209 */ /* 0x000fca0007810000 */
[----:B------:R-:W1:Y:S01]  /*c680*/  SHFL.BFLY PT, R53, R32, 0x2, 0x1f ;  /* 0x0c401f0020357f89 */ /* 0x000e6200000e0000 */
[----:B------:R-:W2:Y:S01]  /*c690*/  MUFU.TANH R20, R20 ;  /* 0x0000001400147308 */ /* 0x000ea20000002400 */
[----:B0-----:R-:W-:-:S04]  /*c6a0*/  VIADDMNMX R26, R24, R65, R26, PT ;  /* 0x00000041181a7246 */ /* 0x001fc8000380011a */
[C---:B------:R-:W-:Y:S02]  /*c6b0*/  ISETP.GT.AND P1, PT, R26.reuse, RZ, PT ;  /* 0x000000ff1a00720c */ /* 0x040fe40003f24270 */
[C---:B------:R-:W-:Y:S02]  /*c6c0*/  ISETP.GT.AND P2, PT, R26.reuse, 0x1, PT ;  /* 0x000000011a00780c */ /* 0x040fe40003f44270 */
[----:B------:R-:W-:Y:S02]  /*c6d0*/  ISETP.GT.AND P3, PT, R26, 0x8, PT ;  /* 0x000000081a00780c */ /* 0x000fe40003f64270 */
[----:B-1----:R-:W-:Y:S02]  /*c6e0*/  FMNMX.FTZ R168, R32, R53, !PT ;  /* 0x0000003520a87209 */ /* 0x002fe40007810000 */
[----:B------:R-:W-:Y:S02]  /*c6f0*/  FSEL R53, R12, -INF , P1 ;  /* 0xff8000000c357808 */ /* 0x000fe40000800000 */
[----:B------:R-:W-:-:S02]  /*c700*/  FSEL R12, R14, -INF , P2 ;  /* 0xff8000000e0c7808 */ /* 0x000fc40001000000 */
[----:B------:R-:W-:Y:S02]  /*c710*/  ISETP.GT.AND P1, PT, R26, 0x9, PT ;  /* 0x000000091a00780c */ /* 0x000fe40003f24270 */
[----:B------:R-:W-:Y:S02]  /*c720*/  FSEL R65, R30, -INF , P3 ;  /* 0xff8000001e417808 */ /* 0x000fe40001800000 */
[----:B------:R-:W-:Y:S01]  /*c730*/  FMNMX.FTZ R14, R53, R12, !PT ;  /* 0x0000000c350e7209 */ /* 0x000fe20007810000 */
[----:B------:R2:W-:Y:S01]  /*c740*/  MUFU.TANH R28, R47 ;  /* 0x0000002f001c7308 */ /* 0x0005e20000002400 */
[----:B------:R-:W-:Y:S02]  /*c750*/  ISETP.GT.AND P2, PT, R26, 0x10, PT ;  /* 0x000000101a00780c */ /* 0x000fe40003f44270 */
[----:B------:R-:W-:Y:S02]  /*c760*/  FMNMX.FTZ R14, R65, R14, !PT ;  /* 0x0000000e410e7209 */ /* 0x000fe40007810000 */
[----:B------:R-:W-:-:S02]  /*c770*/  FSEL R67, R34, -INF , P2 ;  /* 0xff80000022437808 */ /* 0x000fc40001000000 */
[----:B--2---:R-:W-:Y:S01]  /*c780*/  FSEL R47, R20, -INF , P1 ;  /* 0xff800000142f7808 */ /* 0x004fe20000800000 */
[----:B------:R-:W0:Y:S01]  /*c790*/  MUFU.TANH R42, R42 ;  /* 0x0000002a002a7308 */ /* 0x000e220000002400 */
[C---:B------:R-:W-:Y:S02]  /*c7a0*/  ISETP.GT.AND P1, PT, R26.reuse, 0x11, PT ;  /* 0x000000111a00780c */ /* 0x040fe40003f24270 */
[----:B------:R-:W-:Y:S01]  /*c7b0*/  FMNMX.FTZ R14, R47, R14, !PT ;  /* 0x0000000e2f0e7209 */ /* 0x000fe20007810000 */
[----:B------:R-:W1:Y:S01]  /*c7c0*/  SHFL.BFLY PT, R35, R168, 0x1, 0x1f ;  /* 0x0c201f00a8237f89 */ /* 0x000e6200000e0000 */
[----:B------:R-:W-:Y:S02]  /*c7d0*/  ISETP.GT.AND P2, PT, R26, 0x18, PT ;  /* 0x000000181a00780c */ /* 0x000fe40003f44270 */
[----:B------:R-:W-:Y:S01]  /*c7e0*/  FSEL R69, R69, -INF , P1 ;  /* 0xff80000045457808 */ /* 0x000fe20000800000 */
[----:B------:R-:W2:Y:S01]  /*c7f0*/  MUFU.TANH R43, R43 ;  /* 0x0000002b002b7308 */ /* 0x000ea20000002400 */
[----:B------:R-:W-:-:S02]  /*c800*/  FMNMX.FTZ R14, R67, R14, !PT ;  /* 0x0000000e430e7209 */ /* 0x000fc40007810000 */
[----:B------:R-:W-:Y:S02]  /*c810*/  ISETP.GT.AND P1, PT, R26, 0x19, PT ;  /* 0x000000191a00780c */ /* 0x000fe40003f24270 */
[----:B------:R-:W-:Y:S02]  /*c820*/  FSEL R71, R38, -INF , P2 ;  /* 0xff80000026477808 */ /* 0x000fe40001000000 */
[----:B------:R-:W-:Y:S01]  /*c830*/  FMNMX.FTZ R20, R69, R14, !PT ;  /* 0x0000000e45147209 */ /* 0x000fe20007810000 */
[----:B------:R-:W3:Y:S01]  /*c840*/  MUFU.TANH R46, R46 ;  /* 0x0000002e002e7308 */ /* 0x000ee20000002400 */
[----:B------:R-:W-:Y:S02]  /*c850*/  ISETP.GT.AND P2, PT, R26, 0x20, PT ;  /* 0x000000201a00780c */ /* 0x000fe40003f44270 */
[----:B------:R-:W-:-:S05]  /*c860*/  FMNMX.FTZ R20, R71, R20, !PT ;  /* 0x0000001447147209 */ /* 0x000fca0007810000 */
[----:B------:R5:W-:Y:S01]  /*c870*/  MUFU.TANH R81, R51 ;  /* 0x0000003300517308 */ /* 0x000be20000002400 */
[----:B0-----:R-:W-:Y:S02]  /*c880*/  FSEL R73, R42, -INF , P2 ;  /* 0xff8000002a497808 */ /* 0x001fe40001000000 */
[----:B-----5:R-:W-:-:S05]  /*c890*/  FSEL R51, R39, -INF , P1 ;  /* 0xff80000027337808 */ /* 0x020fca0000800000 */
[----:B------:R-:W0:Y:S01]  /*c8a0*/  MUFU.TANH R50, R50 ;  /* 0x0000003200327308 */ /* 0x000e220000002400 */
[C---:B------:R-:W-:Y:S02]  /*c8b0*/  ISETP.GT.AND P1, PT, R26.reuse, 0x21, PT ;  /* 0x000000211a00780c */ /* 0x040fe40003f24270 */
[----:B------:R-:W-:Y:S02]  /*c8c0*/  FMNMX.FTZ R20, R51, R20, !PT ;  /* 0x0000001433147209 */ /* 0x000fe40007810000 */
[C---:B------:R-:W-:Y:S02]  /*c8d0*/  ISETP.GT.AND P2, PT, R26.reuse, 0x28, PT ;  /* 0x000000281a00780c */ /* 0x040fe40003f44270 */
[----:B--2---:R-:W-:Y:S02]  /*c8e0*/  FSEL R75, R43, -INF , P1 ;  /* 0xff8000002b4b7808 */ /* 0x004fe40000800000 */
[----:B------:R-:W-:Y:S01]  /*c8f0*/  FMNMX.FTZ R20, R73, R20, !PT ;  /* 0x0000001449147209 */ /* 0x000fe20007810000 */
[----:B------:R-:W2:Y:S01]  /*c900*/  MUFU.TANH R54, R54 ;  /* 0x0000003600367308 */ /* 0x000ea20000002400 */
[----:B------:R-:W-:-:S02]  /*c910*/  ISETP.GT.AND P3, PT, R26, 0x29, PT ;  /* 0x000000291a00780c */ /* 0x000fc40003f64270 */
[----:B---3--:R-:W-:Y:S02]  /*c920*/  FSEL R77, R46, -INF , P2 ;  /* 0xff8000002e4d7808 */ /* 0x008fe40001000000 */
[----:B------:R-:W-:Y:S01]  /*c930*/  FMNMX.FTZ R20, R75, R20, !PT ;  /* 0x000000144b147209 */ /* 0x000fe20007810000 */
[----:B------:R-:W-:Y:S01]  /*c940*/  IMAD.U32 R14, RZ, RZ, UR4 ;  /* 0x00000004ff0e7e24 */ /* 0x000fe2000f8e00ff */
[----:B-1----:R-:W-:Y:S01]  /*c950*/  FMNMX.FTZ R168, R168, R35, !PT ;  /* 0x00000023a8a87209 */ /* 0x002fe20007810000 */
[----:B------:R1:W3:Y:S01]  /*c960*/  MUFU.TANH R30, R55 ;  /* 0x00000037001e7308 */ /* 0x0002e20000002400 */
[----:B------:R-:W-:Y:S02]  /*c970*/  ISETP.GT.AND P1, PT, R26, 0x30, PT ;  /* 0x000000301a00780c */ /* 0x000fe40003f24270 */
[----:B------:R-:W-:Y:S01]  /*c980*/  FMNMX.FTZ R20, R77, R20, !PT ;  /* 0x000000144d147209 */ /* 0x000fe20007810000 */
[----:B------:R-:W-:Y:S01]  /*c990*/  FMUL.FTZ R24, R168, R14 ;  /* 0x0000000ea8187220 */ /* 0x000fe20000410000 */
[----:B------:R-:W-:-:S02]  /*c9a0*/  ISETP.GT.AND P2, PT, R26, 0x31, PT ;  /* 0x000000311a00780c */ /* 0x000fc40003f44270 */
[----:B-1----:R-:W-:Y:S02]  /*c9b0*/  FSEL R55, R28, -INF , P3 ;  /* 0xff8000001c377808 */ /* 0x002fe40001800000 */
[----:B0-----:R-:W-:Y:S02]  /*c9c0*/  FSEL R79, R50, -INF , P1 ;  /* 0xff800000324f7808 */ /* 0x001fe40000800000 */
[----:B------:R-:W-:Y:S02]  /*c9d0*/  FMNMX.FTZ R20, R55, R20, !PT ;  /* 0x0000001437147209 */ /* 0x000fe40007810000 */
[----:B------:R-:W-:Y:S02]  /*c9e0*/  FSETP.NEU.FTZ.AND P4, PT, R168, -INF , PT ;  /* 0xff800000a800780b */ /* 0x000fe40003f9d000 */
[----:B------:R-:W-:Y:S02]  /*c9f0*/  ISETP.GT.AND P1, PT, R26, 0x38, PT ;  /* 0x000000381a00780c */ /* 0x000fe40003f24270 */
[----:B------:R-:W-:-:S02]  /*ca00*/  FSEL R81, R81, -INF , P2 ;  /* 0xff80000051517808 */ /* 0x000fc40001000000 */
[----:B------:R-:W-:Y:S02]  /*ca10*/  FMNMX.FTZ R20, R79, R20, !PT ;  /* 0x000000144f147209 */ /* 0x000fe40007810000 */
[----:B------:R-:W-:Y:S02]  /*ca20*/  FSEL R24, R24, RZ, P4 ;  /* 0x000000ff18187208 */ /* 0x000fe40002000000 */
[----:B------:R-:W-:Y:S02]  /*ca30*/  ISETP.GT.AND P2, PT, R26, 0x39, PT ;  /* 0x000000391a00780c */ /* 0x000fe40003f44270 */
[----:B--2---:R-:W-:Y:S02]  /*ca40*/  FSEL R83, R54, -INF , P1 ;  /* 0xff80000036537808 */ /* 0x004fe40000800000 */
[----:B------:R-:W-:Y:S01]  /*ca50*/  FMNMX.FTZ R20, R81, R20, !PT ;  /* 0x0000001451147209 */ /* 0x000fe20007810000 */
[----:B------:R-:W-:Y:S01]  /*ca60*/  FFMA.FTZ R35, R63, R14, -R24 ;  /* 0x0000000e3f237223 */ /* 0x000fe20000010818 */
[----:B---3--:R-:W-:-:S02]  /*ca70*/  FSEL R63, R30, -INF , P2 ;  /* 0xff8000001e3f7808 */ /* 0x008fc40001000000 */
[----:B------:R-:W-:-:S04]  /*ca80*/  FMNMX.FTZ R20, R83, R20, !PT ;  /* 0x0000001453147209 */ /* 0x000fc80007810000 */
[----:B------:R-:W-:-:S05]  /*ca90*/  FMNMX.FTZ R20, R63, R20, !PT ;  /* 0x000000143f147209 */ /* 0x000fca0007810000 */
[----:B------:R-:W0:Y:S01]  /*caa0*/  SHFL.BFLY PT, R43, R20, 0x2, 0x1f ;  /* 0x0c401f00142b7f89 */ /* 0x000e2200000e0000 */
[----:B------:R-:W-:Y:S01]  /*cab0*/  FFMA.FTZ R164, R0, R14, -R24 ;  /* 0x0000000e00a47223 */ /* 0x000fe20000010818 */
[----:B0-----:R-:W-:-:S05]  /*cac0*/  FMNMX.FTZ R0, R20, R43, !PT ;  /* 0x0000002b14007209 */ /* 0x001fca0007810000 */
[----:B------:R-:W0:Y:S01]  /*cad0*/  SHFL.BFLY PT, R169, R0, 0x1, 0x1f ;  /* 0x0c201f0000a97f89 */ /* 0x000e2200000e0000 */
        /* <DEDUP_REMOVED lines=14> */
[----:B0-----:R-:W-:-:S04]  /*cbc0*/  FMNMX.FTZ R169, R0, R169, !PT ;  /* 0x000000a900a97209 */ /* 0x001fc80007810000 */
[C---:B------:R-:W-:Y:S01]  /*cbd0*/  FSETP.NEU.FTZ.AND P1, PT, R169.reuse, -INF , PT ;  /* 0xff800000a900780b */ /* 0x040fe20003f3d000 */
[----:B------:R-:W-:Y:S01]  /*cbe0*/  FMUL.FTZ R0, R169, R14 ;  /* 0x0000000ea9007220 */ /* 0x000fe20000410000 */
[----:B------:R-:W-:Y:S04]  /*cbf0*/  MUFU.EX2 R164, R164 ;  /* 0x000000a400a47308 */ /* 0x000fe80000000800 */
[----:B------:R-:W-:-:S04]  /*cc00*/  FSEL R24, R0, RZ, P1 ;  /* 0x000000ff00187208 */ /* 0x000fc80000800000 */
[----:B------:R-:W0:Y:S01]  /*cc10*/  MUFU.EX2 R35, R35 ;  /* 0x0000002300237308 */ /* 0x000e220000000800 */
[-CC-:B------:R-:W-:Y:S01]  /*cc20*/  FFMA.FTZ R53, R53, R14.reuse, -R24.reuse ;  /* 0x0000000e35357223 */ /* 0x180fe20000010818 */
[-CC-:B------:R-:W-:Y:S01]  /*cc30*/  FFMA.FTZ R12, R12, R14.reuse, -R24.reuse ;  /* 0x0000000e0c0c7223 */ /* 0x180fe20000010818 */
[----:B------:R-:W-:-:S05]  /*cc40*/  FFMA.FTZ R65, R65, R14, -R24 ;  /* 0x0000000e41417223 */ /* 0x000fca0000010818 */
[----:B------:R-:W1:Y:S01]  /*cc50*/  MUFU.EX2 R166, R166 ;  /* 0x000000a600a67308 */ /* 0x000e620000000800 */
[----:B------:R-:W-:Y:S01]  /*cc60*/  FFMA.FTZ R47, R47, R14, -R24 ;  /* 0x0000000e2f2f7223 */ /* 0x000fe20000010818 */
[----:B------:R-:W-:-:S06]  /*cc70*/  IMAD.MOV.U32 R21, RZ, RZ, 0x40000040 ;  /* 0x40000040ff157424 */ /* 0x000fcc00078e00ff */
[----:B------:R-:W-:Y:S01]  /*cc80*/  MUFU.EX2 R53, R53 ;  /* 0x0000003500357308 */ /* 0x000fe20000000800 */
[----:B------:R-:W-:Y:S01]  /*cc90*/  FFMA.FTZ R67, R67, R14, -R24 ;  /* 0x0000000e43437223 */ /* 0x000fe20000010818 */
[----:B------:R-:W-:-:S06]  /*cca0*/  VIADD R13, R15, 0x38840 ;  /* 0x000388400f0d7836 */ /* 0x000fcc0000000000 */
[----:B------:R-:W2:Y:S08]  /*ccb0*/  MUFU.EX2 R12, R12 ;  /* 0x0000000c000c7308 */ /* 0x000eb00000000800 */
[----:B------:R-:W3:Y:S01]  /*ccc0*/  MUFU.EX2 R39, R39 ;  /* 0x0000002700277308 */ /* 0x000ee20000000800 */
[----:B------:R-:W-:Y:S01]  /*ccd0*/  R2UR UR7, R21 ;  /* 0x00000000150772ca */ /* 0x000fe200000e0000 */
[----:B0-----:R-:W-:-:S06]  /*cce0*/  FADD.FTZ R21, R164, R35 ;  /* 0x00000023a4157221 */ /* 0x001fcc0000010000 */
[----:B------:R-:W0:Y:S01]  /*ccf0*/  MUFU.EX2 R65, R65 ;  /* 0x0000004100417308 */ /* 0x000e220000000800 */
[----:B------:R-:W-:-:S07]  /*cd00*/  PRMT R0, R190, 0x654, R13 ;  /* 0x00000654be007816 */ /* 0x000fce000000000d */
[----:B------:R-:W5:Y:S01]  /*cd10*/  MUFU.EX2 R160, R160 ;  /* 0x000000a000a07308 */ /* 0x000f620000000800 */
[----:B------:R-:W-:Y:S01]  /*cd20*/  FFMA.FTZ R69, R69, R14, -R24 ;  /* 0x0000000e45457223 */ /* 0x000fe20000010818 */
[----:B------:R-:W-:Y:S01]  /*cd30*/  LOP3.LUT R13, R56, 0x2000000, RZ, 0xfc, !PT ;  /* 0x02000000380d7812 */ /* 0x000fe200078efcff */
[----:B------:R-:W-:-:S05]  /*cd40*/  IMAD.MOV.U32 R25, RZ, RZ, 0x40000040 ;  /* 0x40000040ff197424 */ /* 0x000fca00078e00ff */
[----:B------:R-:W4:Y:S01]  /*cd50*/  MUFU.EX2 R26, R47 ;  /* 0x0000002f001a7308 */ /* 0x000f220000000800 */
[----:B-1----:R-:W-:Y:S01]  /*cd60*/  FADD.FTZ R34, R166, R21 ;  /* 0x00000015a6227221 */ /* 0x002fe20000010000 */
[----:B------:R-:W-:Y:S01]  /*cd70*/  FFMA.FTZ R71, R71, R14, -R24 ;  /* 0x0000000e47477223 */ /* 0x000fe20000010818 */
[----:B------:R-:W-:-:S05]  /*cd80*/  IMAD R20, R19, 0x1000, R13 ;  /* 0x0000100013147824 */ /* 0x000fca00078e020d */
[----:B------:R-:W-:Y:S01]  /*cd90*/  MUFU.EX2 R57, R57 ;  /* 0x0000003900397308 */ /* 0x000fe20000000800 */
[----:B--2---:R-:W-:Y:S01]  /*cda0*/  FADD.FTZ R32, R53, R12 ;  /* 0x0000000c35207221 */ /* 0x004fe20000010000 */
[----:B------:R-:W-:-:S06]  /*cdb0*/  R2UR UR11, R25 ;  /* 0x00000000190b72ca */ /* 0x000fcc00000e0000 */
[----:B------:R-:W1:Y:S01]  /*cdc0*/  MUFU.EX2 R67, R67 ;  /* 0x0000004300437308 */ /* 0x000e620000000800 */
[----:B---3--:R-:W-:Y:S01]  /*cdd0*/  FADD.FTZ R25, R39, R34 ;  /* 0x0000002227197221 */ /* 0x008fe20000010000 */
[-CC-:B------:R-:W-:Y:S01]  /*cde0*/  FFMA.FTZ R51, R51, R14.reuse, -R24.reuse ;  /* 0x0000000e33337223 */ /* 0x180fe20000010818 */
[----:B------:R-:W-:-:S05]  /*cdf0*/  FFMA.FTZ R73, R73, R14, -R24 ;  /* 0x0000000e49497223 */ /* 0x000fca0000010818 */
[----:B------:R-:W-:Y:S01]  /*ce00*/  MUFU.EX2 R162, R162 ;  /* 0x000000a200a27308 */ /* 0x000fe20000000800 */
[-CC-:B------:R-:W-:Y:S01]  /*ce10*/  FFMA.FTZ R75, R75, R14.reuse, -R24.reuse ;  /* 0x0000000e4b4b7223 */ /* 0x180fe20000010818 */
[-CC-:B------:R-:W-:Y:S01]  /*ce20*/  FFMA.FTZ R77, R77, R14.reuse, -R24.reuse ;  /* 0x0000000e4d4d7223 */ /* 0x180fe20000010818 */
[-CC-:B------:R-:W-:Y:S01]  /*ce30*/  FFMA.FTZ R55, R55, R14.reuse, -R24.reuse ;  /* 0x0000000e37377223 */ /* 0x180fe20000010818 */
[-CC-:B------:R-:W-:Y:S01]  /*ce40*/  FFMA.FTZ R79, R79, R14.reuse, -R24.reuse ;  /* 0x0000000e4f4f7223 */ /* 0x180fe20000010818 */
[-CC-:B------:R-:W-:Y:S01]  /*ce50*/  FFMA.FTZ R81, R81, R14.reuse, -R24.reuse ;  /* 0x0000000e51517223 */ /* 0x180fe20000010818 */
[-CC-:B------:R-:W-:Y:S01]  /*ce60*/  FFMA.FTZ R83, R83, R14.reuse, -R24.reuse ;  /* 0x0000000e53537223 */ /* 0x180fe20000010818 */
[----:B------:R-:W-:Y:S01]  /*ce70*/  FFMA.FTZ R63, R63, R14, -R24 ;  /* 0x0000000e3f3f7223 */ /* 0x000fe20000010818 */
[----:B------:R-:W2:Y:S01]  /*ce80*/  MUFU.EX2 R28, R69 ;  /* 0x00000045001c7308 */ /* 0x000ea20000000800 */
[----:B0-----:R-:W-:Y:S01]  /*ce90*/  FADD.FTZ R21, R65, R32 ;  /* 0x0000002041157221 */ /* 0x001fe20000010000 */
[----:B------:R-:W-:Y:S01]  /*cea0*/  IADD3 R24, R20, 0x80, RZ ;  /* 0x0000008014187810 */ /* 0x000fe20007ffe0ff */
[----:B-----5:R-:W-:Y:S01]  /*ceb0*/  FADD.FTZ R36, R160, R25 ;  /* 0x00000019a0247221 */ /* 0x020fe20000010000 */
[----:B------:R-:W-:-:S04]  /*cec0*/  IMAD.MOV.U32 R25, RZ, RZ, 0x40000040 ;  /* 0x40000040ff197424 */ /* 0x000fc800078e00ff */
[----:B------:R-:W0:Y:S01]  /*ced0*/  MUFU.EX2 R41, R41 ;  /* 0x0000002900297308 */ /* 0x000e220000000800 */
[----:B----4-:R-:W-:Y:S01]  /*cee0*/  FADD.FTZ R34, R26, R21 ;  /* 0x000000151a227221 */ /* 0x010fe20000010000 */
[----:B------:R-:W-:Y:S01]  /*cef0*/  R2UR UR10, R24 ;  /* 0x00000000180a72ca */ /* 0x000fe200000e0000 */
[----:B------:R-:W-:Y:S01]  /*cf00*/  VIADD R24, R20, 0x100 ;  /* 0x0000010014187836 */ /* 0x000fe20000000000 */
[----:B------:R3:W-:Y:S04]  /*cf10*/  SYNCS.ARRIVE.TRANS64.RED.A1T0 RZ, [R0+URZ], RZ ;  /* 0x000000ff00ff79a7 */ /* 0x0007e8000810043f */
[----:B------:R-:W4:Y:S01]  /*cf20*/  MUFU.EX2 R71, R71 ;  /* 0x0000004700477308 */ /* 0x000f220000000800 */
[----:B------:R-:W-:Y:S01]  /*cf30*/  R2UR UR15, R25 ;  /* 0x00000000190f72ca */ /* 0x000fe200000e0000 */
[----:B-1----:R-:W-:Y:S01]  /*cf40*/  FADD.FTZ R21, R67, R34 ;  /* 0x0000002243157221 */ /* 0x002fe20000010000 */
[----:B------:R-:W-:-:S05]  /*cf50*/  FADD.FTZ R25, R57, R36 ;  /* 0x0000002439197221 */ /* 0x000fca0000010000 */
[----:B------:R-:W1:Y:S01]  /*cf60*/  MUFU.EX2 R156, R156 ;  /* 0x0000009c009c7308 */ /* 0x000e620000000800 */
[----:B------:R-:W-:Y:S01]  /*cf70*/  R2UR UR14, R24 ;  /* 0x00000000180e72ca */ /* 0x000fe200000e0000 */
[----:B--2---:R-:W-:-:S06]  /*cf80*/  FADD.FTZ R24, R28, R21 ;  /* 0x000000151c187221 */ /* 0x004fcc0000010000 */
[----:B------:R-:W2:Y:S01]  /*cf90*/  MUFU.EX2 R30, R51 ;  /* 0x00000033001e7308 */ /* 0x000ea20000000800 */
[----:B------:R-:W-:Y:S01]  /*cfa0*/  FADD.FTZ R34, R162, R25 ;  /* 0x00000019a2227221 */ /* 0x000fe20000010000 */
[----:B------:R-:W-:-:S06]  /*cfb0*/  IMAD.MOV.U32 R21, RZ, RZ, 0x40000040 ;  /* 0x40000040ff157424 */ /* 0x000fcc00078e00ff */
[----:B------:R-:W5:Y:S01]  /*cfc0*/  MUFU.EX2 R43, R43 ;  /* 0x0000002b002b7308 */ /* 0x000f620000000800 */
[----:B0-----:R-:W-:-:S07]  /*cfd0*/  FADD.FTZ R25, R41, R34 ;  /* 0x0000002229197221 */ /* 0x001fce0000010000 */
[----:B------:R-:W0:Y:S01]  /*cfe0*/  MUFU.EX2 R73, R73 ;  /* 0x0000004900497308 */ /* 0x000e220000000800 */
[----:B------:R-:W-:-:S07]  /*cff0*/  R2UR UR19, R21 ;  /* 0x00000000151372ca */ /* 0x000fce00000e0000 */
[----:B------:R-:W0:Y:S01]  /*d000*/  MUFU.EX2 R158, R158 ;  /* 0x0000009e009e7308 */ /* 0x000e220000000800 */
[----:B----4-:R-:W-:Y:S01]  /*d010*/  FADD.FTZ R21, R71, R24 ;  /* 0x0000001847157221 */ /* 0x010fe20000010000 */
[----:B-1----:R-:W-:-:S06]  /*d020*/  FADD.FTZ R34, R156, R25 ;  /* 0x000000199c227221 */ /* 0x002fcc0000010000 */
[----:B---3--:R-:W1:Y:S01]  /*d030*/  MUFU.EX2 R0, R75 ;  /* 0x0000004b00007308 */ /* 0x008e620000000800 */
[----:B--2---:R-:W-:-:S07]  /*d040*/  FADD.FTZ R24, R30, R21 ;  /* 0x000000151e187221 */ /* 0x004fce0000010000 */
[----:B------:R-:W2:Y:S01]  /*d050*/  MUFU.EX2 R27, R27 ;  /* 0x0000001b001b7308 */ /* 0x000ea20000000800 */
[----:B------:R-:W-:Y:S01]  /*d060*/  R2UR UR6, R20 ;  /* 0x00000000140672ca */ /* 0x000fe200000e0000 */
[----:B-----5:R-:W-:-:S06]  /*d070*/  FADD.FTZ R25, R43, R34 ;  /* 0x000000222b197221 */ /* 0x020fcc0000010000 */
[----:B------:R-:W3:Y:S01]  /*d080*/  MUFU.EX2 R77, R77 ;  /* 0x0000004d004d7308 */ /* 0x000ee20000000800 */
[----:B------:R-:W-:Y:S02]  /*d090*/  VIADD R20, R20, 0x180 ;  /* 0x0000018014147836 */ /* 0x000fe40000000000 */
[----:B0-----:R-:W-:Y:S01]  /*d0a0*/  FADD.FTZ R21, R73, R24 ;  /* 0x0000001849157221 */ /* 0x001fe20000010000 */
[----:B------:R-:W-:-:S04]  /*d0b0*/  FADD.FTZ R24, R158, R25 ;  /* 0x000000199e187221 */ /* 0x000fc80000010000 */
[----:B------:R-:W0:Y:S01]  /*d0c0*/  MUFU.EX2 R32, R55 ;  /* 0x0000003700207308 */ /* 0x000e220000000800 */
[----:B------:R-:W-:-:S07]  /*d0d0*/  R2UR UR18, R20 ;  /* 0x00000000141272ca */ /* 0x000fce00000e0000 */
[----:B------:R-:W4:Y:S01]  /*d0e0*/  MUFU.EX2 R152, R152 ;  /* 0x0000009800987308 */ /* 0x000f220000000800 */
[----:B------:R-:W-:Y:S01]  /*d0f0*/  F2FP.F16.F32.PACK_AB R165, R12, R53 ;  /* 0x000000350ca5723e */ /* 0x000fe200000000ff */
[----:B-1----:R-:W-:-:S06]  /*d100*/  FADD.FTZ R12, R0, R21 ;  /* 0x00000015000c7221 */ /* 0x002fcc0000010000 */
[----:B------:R-:W1:Y:S01]  /*d110*/  MUFU.EX2 R79, R79 ;  /* 0x0000004f004f7308 */ /* 0x000e620000000800 */
[----:B--2---:R-:W-:-:S07]  /*d120*/  FADD.FTZ R25, R27, R24 ;  /* 0x000000181b197221 */ /* 0x004fce0000010000 */
[----:B------:R-:W2:Y:S01]  /*d130*/  MUFU.EX2 R29, R29 ;  /* 0x0000001d001d7308 */ /* 0x000ea20000000800 */
[----:B---3--:R-:W-:-:S07]  /*d140*/  FADD.FTZ R21, R77, R12 ;  /* 0x0000000c4d157221 */ /* 0x008fce0000010000 */
[----:B------:R-:W3:Y:S01]  /*d150*/  MUFU.EX2 R20, R81 ;  /* 0x0000005100147308 */ /* 0x000ee20000000800 */
[----:B0-----:R-:W-:-:S07]  /*d160*/  FADD.FTZ R12, R32, R21 ;  /* 0x00000015200c7221 */ /* 0x001fce0000010000 */
[----:B------:R-:W0:Y:S01]  /*d170*/  MUFU.EX2 R154, R154 ;  /* 0x0000009a009a7308 */ /* 0x000e220000000800 */
[----:B------:R-:W-:-:S07]  /*d180*/  F2FP.F16.F32.PACK_AB R167, R26, R65 ;  /* 0x000000411aa7723e */ /* 0x000fce00000000ff */
[----:B------:R-:W-:Y:S08]  /*d190*/  MUFU.EX2 R31, R31 ;  /* 0x0000001f001f7308 */ /* 0x000ff00000000800 */
[----:B------:R-:W5:Y:S08]  /*d1a0*/  MUFU.EX2 R83, R83 ;  /* 0x0000005300537308 */ /* 0x000f700000000800 */
[----:B------:R-:W5:Y:S01]  /*d1b0*/  MUFU.EX2 R24, R63 ;  /* 0x0000003f00187308 */ /* 0x000f620000000800 */
[----:B----4-:R-:W-:Y:S01]  /*d1c0*/  FADD.FTZ R26, R152, R25 ;  /* 0x00000019981a7221 */ /* 0x010fe20000010000 */
[----:B-1----:R-:W-:Y:S01]  /*d1d0*/  FADD.FTZ R21, R79, R12 ;  /* 0x0000000c4f157221 */ /* 0x002fe20000010000 */
[----:B------:R-:W-:-:S02]  /*d1e0*/  F2FP.F16.F32.PACK_AB R157, R0, R73 ;  /* 0x00000049009d723e */ /* 0x000fc400000000ff */
[----:B--2---:R-:W-:Y:S01]  /*d1f0*/  FADD.FTZ R25, R29, R26 ;  /* 0x0000001a1d197221 */ /* 0x004fe20000010000 */
[----:B------:R-:W-:Y:S01]  /*d200*/  F2FP.F16.F32.PACK_AB R164, R35, R164 ;  /* 0x000000a423a4723e */ /* 0x000fe200000000ff */
[----:B---3--:R-:W-:Y:S01]  /*d210*/  FADD.FTZ R0, R20, R21 ;  /* 0x0000001514007221 */ /* 0x008fe20000010000 */
[----:B------:R-:W-:Y:S01]  /*d220*/  F2FP.F16.F32.PACK_AB R166, R39, R166 ;  /* 0x000000a627a6723e */ /* 0x000fe200000000ff */
[----:B------:R-:W-:Y:S01]  /*d230*/  BAR.SYNC.DEFER_BLOCKING 0xf, 0x100 ;  /* 0x03c4000000007b1d */ /* 0x000fe20000010000 */
[----:B------:R-:W-:Y:S01]  /*d240*/  F2FP.F16.F32.PACK_AB R160, R57, R160 ;  /* 0x000000a039a0723e */ /* 0x000fe200000000ff */
[----:B0-----:R-:W-:Y:S01]  /*d250*/  FADD.FTZ R12, R154, R25 ;  /* 0x000000199a0c7221 */ /* 0x001fe20000010000 */
[----:B------:R-:W-:Y:S02]  /*d260*/  F2FP.F16.F32.PACK_AB R161, R28, R67 ;  /* 0x000000431ca1723e */ /* 0x000fe400000000ff */
[----:B------:R-:W-:Y:S02]  /*d270*/  F2FP.F16.F32.PACK_AB R162, R41, R162 ;  /* 0x000000a229a2723e */ /* 0x000fe400000000ff */
[----:B------:R-:W-:-:S02]  /*d280*/  F2FP.F16.F32.PACK_AB R163, R30, R71 ;  /* 0x000000471ea3723e */ /* 0x000fc400000000ff */
[----:B------:R-:W-:Y:S02]  /*d290*/  F2FP.F16.F32.PACK_AB R156, R43, R156 ;  /* 0x0000009c2b9c723e */ /* 0x000fe400000000ff */
[----:B------:R-:W-:Y:S02]  /*d2a0*/  F2FP.F16.F32.PACK_AB R158, R27, R158 ;  /* 0x0000009e1b9e723e */ /* 0x000fe400000000ff */
[----:B------:R-:W-:Y:S01]  /*d2b0*/  F2FP.F16.F32.PACK_AB R159, R32, R77 ;  /* 0x0000004d209f723e */ /* 0x000fe200000000ff */
[----:B-----5:R-:W-:Y:S01]  /*d2c0*/  FADD.FTZ R21, R83, R0 ;  /* 0x0000000053157221 */ /* 0x020fe20000010000 */
[----:B------:R-:W-:Y:S02]  /*d2d0*/  F2FP.F16.F32.PACK_AB R152, R29, R152 ;  /* 0x000000981d98723e */ /* 0x000fe400000000ff */
[----:B------:R-:W-:Y:S02]  /*d2e0*/  F2FP.F16.F32.PACK_AB R153, R20, R79 ;  /* 0x0000004f1499723e */ /* 0x000fe400000000ff */
[----:B------:R-:W-:-:S02]  /*d2f0*/  F2FP.F16.F32.PACK_AB R154, R31, R154 ;  /* 0x0000009a1f9a723e */ /* 0x000fc400000000ff */
[C---:B------:R-:W-:Y:S01]  /*d300*/  F2FP.F16.F32.PACK_AB R155, R24.reuse, R83 ;  /* 0x00000053189b723e */ /* 0x040fe200000000ff */
[----:B------:R-:W-:Y:S01]  /*d310*/  FADD.FTZ R0, R31, R12 ;  /* 0x0000000c1f007221 */ /* 0x000fe20000010000 */
[----:B------:R-:W-:Y:S01]  /*d320*/  STSM.16.M88.4 [R227+0x36400], R164 ;  /* 0x036400a4e3007844 */ /* 0x000fe20000000200 */
[----:B------:R-:W-:-:S03]  /*d330*/  FADD.FTZ R12, R24, R21 ;  /* 0x00000015180c7221 */ /* 0x000fc60000010000 */
[----:B------:R-:W-:Y:S04]  /*d340*/  STSM.16.M88.4 [R228], R160 ;  /* 0x000000a0e4007844 */ /* 0x000fe80000000200 */
[----:B------:R0:W-:Y:S04]  /*d350*/  STSM.16.M88.4 [R58], R156 ;  /* 0x0000009c3a007844 */ /* 0x0001e80000000200 */
[----:B------:R1:W-:Y:S01]  /*d360*/  STSM.16.M88.4 [R229], R152 ;  /* 0x00000098e5007844 */ /* 0x0003e20000000200 */
[----:B0-----:R-:W-:-:S06]  /*d370*/  WARPGROUP.ARRIVE ;  /* 0x00000000000079c5 */ /* 0x001fcc0000000000 */
        /* <DEDUP_REMOVED lines=24> */
.L_x_5471:
[----:B------:R-:W-:Y:S01]  /*d500*/  VIADD R15, R15, 0x38860 ;  /* 0x000388600f0f7836 */ /* 0x000fe20000000000 */
[----:B------:R-:W0:Y:S01]  /*d510*/  @P5 LDC R20, c[0x0][0x44c] ;  /* 0x00011300ff145b82 */ /* 0x000e220000000800 */
[----:B------:R-:W-:Y:S01]  /*d520*/  IMAD.MOV.U32 R21, RZ, RZ, R213 ;  /* 0x000000ffff157224 */ /* 0x000fe200078e00d5 */
[----:B------:R-:W-:Y:S01]  /*d530*/  ULDC UR38, c[0x0][0xad0] ;  /* 0x0002b40000267ab9 */ /* 0x000fe20000000800 */
[----:B------:R-:W-:Y:S01]  /*d540*/  ULDC UR39, c[0x0][0xad0] ;  /* 0x0002b40000277ab9 */ /* 0x000fe20000000800 */
[----:B------:R-:W-:Y:S01]  /*d550*/  PRMT R15, R190, 0x654, R15 ;  /* 0x00000654be0f7816 */ /* 0x000fe2000000000f */
[----:B------:R-:W-:Y:S01]  /*d560*/  ULDC UR36, c[0x0][0xa80] ;  /* 0x0002a00000247ab9 */ /* 0x000fe20000000800 */
[----:B------:R-:W-:Y:S01]  /*d570*/  ULDC UR37, c[0x0][0xa80] ;  /* 0x0002a00000257ab9 */ /* 0x000fe20000000800 */
[----:B------:R-:W-:Y:S01]  /*d580*/  BSSY B1, `(.L_x_5472) ;  /* 0x00003ce000017945 */ /* 0x000fe20003800000 */
[----:B------:R1:W-:Y:S02]  /*d590*/  SYNCS.ARRIVE.TRANS64.RED.A1T0 RZ, [R15+URZ], RZ ;  /* 0x000000ff0fff79a7 */ /* 0x0003e4000810043f */
[----:B-1----:R-:W1:Y:S01]  /*d5a0*/  @P5 LDC R15, c[0x0][0x450] ;  /* 0x00011400ff0f5b82 */ /* 0x002e620000000800 */
[----:B0-----:R-:W-:-:S05]  /*d5b0*/  @P5 IMAD.HI.U32 R20, R213, R20, RZ ;  /* 0x00000014d5145227 */ /* 0x001fca00078e00ff */
[----:B-1----:R-:W-:-:S04]  /*d5c0*/  @P5 SHF.R.U32.HI R21, RZ, R15, R20 ;  /* 0x0000000fff155219 */ /* 0x002fc80000011614 */
[----:B------:R-:W-:-:S04]  /*d5d0*/  IADD3 R15, R21, R211, -R208 ;  /* 0x000000d3150f7210 */ /* 0x000fc80007ffe8d0 */
[----:B------:R-:W-:-:S04]  /*d5e0*/  SHF.R.S32.HI R20, RZ, 0x1f, R15 ;  /* 0x0000001fff147819 */ /* 0x000fc8000001140f */
[----:B------:R-:W-:Y:S01]  /*d5f0*/  LEA.HI R20, R20, R15, RZ, 0x6 ;  /* 0x0000000f14147211 */ /* 0x000fe200078f30ff */
[----:B------:R-:W-:-:S03]  /*d600*/  VIADD R15, R170, 0xfffffffe ;  /* 0xfffffffeaa0f7836 */ /* 0x000fc60000000000 */
        /* <DEDUP_REMOVED lines=8> */
.L_x_5486:
[----:B------:R-:W-:-:S05]  /*d690*/  VIADD R19, R196, 0x1 ;  /* 0x00000001c4137836 */ /* 0x000fca0000000000 */
[----:B------:R-:W-:-:S04]  /*d6a0*/  ISETP.NE.AND P1, PT, R19, 0x2, PT ;  /* 0x000000021300780c */ /* 0x000fc80003f25270 */
[----:B------:R-:W-:Y:S02]  /*d6b0*/  SEL R14, RZ, 0x1, P1 ;  /* 0x00000001ff0e7807 */ /* 0x000fe40000800000 */
[----:B------:R-:W-:Y:S02]  /*d6c0*/  SEL R19, R19, RZ, P1 ;  /* 0x000000ff13137207 */ /* 0x000fe40000800000 */
[----:B------:R-:W-:Y:S01]  /*d6d0*/  LOP3.LUT R23, R23, R14, RZ, 0x3c, !PT ;  /* 0x0000000e17177212 */ /* 0x000fe200078e3cff */
[----:B0-----:R-:W-:Y:S06]  /*d6e0*/  @!P0 BRA `(.L_x_5474) ;  /* 0x0000000000048947 */ /* 0x001fec0003800000 */
[----:B------:R-:W-:Y:S01]  /*d6f0*/  BPT.TRAP 0x1 ;  /* 0x000000040000795c */ /* 0x000fe20000300000 */
.L_x_5474:
[----:B------:R-:W-:Y:S01]  /*d700*/  IMAD R20, R19, 0x8, R18 ;  /* 0x0000000813147824 */ /* 0x000fe200078e0212 */
[----:B------:R-:W-:-:S04]  /*d710*/  SHF.L.U32 R14, R23, 0x1f, RZ ;  /* 0x0000001f170e7819 */ /* 0x000fc800000006ff */
[----:B------:R0:W1:Y:S01]  /*d720*/  SYNCS.PHASECHK.TRANS64.TRYWAIT P1, [R20+URZ+0x38830], R14 ;  /* 0x0388300e140075a7 */ /* 0x000062000802017f */
[----:B------:R-:W-:Y:S05]  /*d730*/  @!P0 BRA `(.L_x_5475) ;  /* 0x0000000000048947 */ /* 0x000fea0003800000 */
[----:B------:R-:W-:Y:S01]  /*d740*/  BPT.TRAP 0x1 ;  /* 0x000000040000795c */ /* 0x000fe20000300000 */
.L_x_5475:
[----:B------:R-:W-:Y:S01]  /*d750*/  BSSY B2, `(.L_x_5476) ;  /* 0x0000006000027945 */ /* 0x000fe20003800000 */
[----:B------:R-:W-:Y:S02]  /*d760*/  IMAD R156, R19, 0x200, R206 ;  /* 0x00000200139c7824 */ /* 0x000fe400078e02ce */
[----:B------:R-:W-:Y:S01]  /*d770*/  IMAD.MOV.U32 R157, RZ, RZ, 0x40000040 ;  /* 0x40000040ff9d7424 */ /* 0x000fe200078e00ff */
[----:B-1----:R-:W-:Y:S06]  /*d780*/  @P1 BRA `(.L_x_5477) ;  /* 0x0000000000081947 */ /* 0x002fec0003800000 */
[----:B------:R-:W1:Y:S02]  /*d790*/  SYNCS.PHASECHK.TRANS64.TRYWAIT P1, [R20+URZ+0x38830], R14 ;  /* 0x0388300e140075a7 */ /* 0x000e64000802017f */
[----:B-1----:R-:W-:Y:S05]  /*d7a0*/  @!P1 BRA `(.L_x_5478) ;  /* 0x0000014400009947 */ /* 0x002fea0003800000 */
.L_x_5477:
[----:B------:R-:W-:Y:S05]  /*d7b0*/  BSYNC B2 ;  /* 0x0000000000027941 */ /* 0x000fea0003800000 */
.L_x_5476:
        /* <DEDUP_REMOVED lines=36> */
.L_x_5479:
[----:B------:R2:W3:Y:S01]  /*da00*/  SYNCS.PHASECHK.TRANS64.TRYWAIT P1, [R20+URZ+0x38850], R14 ;  /* 0x0388500e140075a7 */ /* 0x0004e2000802017f */
[----:B------:R-:W-:Y:S05]  /*da10*/  @!P0 BRA `(.L_x_5480) ;  /* 0x0000000000048947 */ /* 0x000fea0003800000 */
[----:B------:R-:W-:Y:S01]  /*da20*/  BPT.TRAP 0x1 ;  /* 0x000000040000795c */ /* 0x000fe20000300000 */
.L_x_5480:
[----:B------:R-:W-:Y:S04]  /*da30*/  BSSY B2, `(.L_x_5481) ;  /* 0x0000004000027945 */ /* 0x000fe80003800000 */
[----:B---3--:R-:W-:Y:S05]  /*da40*/  @P1 BRA `(.L_x_5482) ;  /* 0x0000000000081947 */ /* 0x008fea0003800000 */
[----:B------:R-:W3:Y:S02]  /*da50*/  SYNCS.PHASECHK.TRANS64.TRYWAIT P1, [R20+URZ+0x38850], R14 ;  /* 0x0388500e140075a7 */ /* 0x000ee4000802017f */
[----:B---3--:R-:W-:Y:S05]  /*da60*/  @!P1 BRA `(.L_x_5483) ;  /* 0x0000014000649947 */ /* 0x008fea0003800000 */
.L_x_5482:
[----:B------:R-:W-:Y:S05]  /*da70*/  BSYNC B2 ;  /* 0x0000000000027941 */ /* 0x000fea0003800000 */
.L_x_5481:
[----:B------:R-:W-:Y:S01]  /*da80*/  IMAD R198, R19, 0x1000, R207 ;  /* 0x0000100013c67824 */ /* 0x000fe200078e02cf */
[----:B------:R-:W-:Y:S01]  /*da90*/  R2UR UR4, R2 ;  /* 0x00000000020472ca */ /* 0x000fe200000e0000 */
[----:B------:R-:W-:Y:S01]  /*daa0*/  IMAD.MOV.U32 R199, RZ, RZ, 0x40000040 ;  /* 0x40000040ffc77424 */ /* 0x000fe200078e00ff */
[----:B------:R-:W-:Y:S01]  /*dab0*/  R2UR UR5, R3 ;  /* 0x00000000030572ca */ /* 0x000fe200000e0000 */
[----:B------:R-:W-:Y:S01]  /*dac0*/  WARPGROUP.ARRIVE ;  /* 0x00000000000079c5 */ /* 0x000fe20000000000 */
[----:B------:R-:W-:Y:S01]  /*dad0*/  R2UR UR6, R198 ;  /* 0x00000000c60672ca */ /* 0x000fe200000e0000 */
[C---:B------:R-:W-:Y:S01]  /*dae0*/  VIADD R200, R2.reuse, 0x2 ;  /* 0x0000000202c87836 */ /* 0x040fe20000000000 */
[----:B------:R-:W-:Y:S01]  /*daf0*/  R2UR UR7, R199 ;  /* 0x00000000c70772ca */ /* 0x000fe200000e0000 */
[----:B------:R-:W-:Y:S02]  /*db00*/  IMAD.MOV.U32 R201, RZ, RZ, 0x40000040 ;  /* 0x40000040ffc97424 */ /* 0x000fe400078e00ff */
[----:B------:R-:W4:Y:S01]  /*db10*/  S2R R202, SR_TID.X ;  /* 0x0000000000ca7919 */ /* 0x000f220000002100 */
[----:B------:R-:W-:-:S02]  /*db20*/  VIADD R203, R2, 0x800 ;  /* 0x0000080002cb7836 */ /* 0x000fc40000000000 */
[----:B------:R-:W-:-:S07]  /*db30*/  IMAD.MOV.U32 R205, RZ, RZ, 0x40000040 ;  /* 0x40000040ffcd7424 */ /* 0x000fce00078e00ff */
        /* <DEDUP_REMOVED lines=9> */
[----:B----4-:R-:W-:-:S05]  /*dbd0*/  SHF.R.U32.HI R202, RZ, 0x7, R202 ;  /* 0x00000007ffca7819 */ /* 0x010fca00000116ca */
[----:B0123--:R0:W1:Y:S02]  /*dbe0*/  SHFL.IDX PT, R14, R202, RZ, 0x1f ;  /* 0x00001fffca0e7589 */ /* 0x00f06400000e0000 */
[----:B0-----:R-:W-:Y:S02]  /*dbf0*/  IADD3 R202, R198, 0x800, RZ ;  /* 0x00000800c6ca7810 */ /* 0x001fe40007ffe0ff */
[----:B-1----:R-:W-:Y:S01]  /*dc00*/  ISETP.GT.AND P1, PT, R14, 0x7f, PT ;  /* 0x0000007f0e00780c */ /* 0x002fe20003f24270 */
[----:B------:R-:W-:-:S03]  /*dc10*/  IMAD.MOV.U32 R14, RZ, RZ, 0x4 ;  /* 0x00000004ff0e7424 */ /* 0x000fc600078e00ff */
        /* <DEDUP_REMOVED lines=108> */
[----:B------:R-:W-:Y:S02]  /*e2e0*/  MOV R201, 0x40000040 ;  /* 0x4000004000c97802 */ /* 0x000fe40000000f00 */
[----:B------:R-:W-:Y:S01]  /*e2f0*/  R2UR UR6, R200 ;  /* 0x00000000c80672ca */ /* 0x000fe200000e0000 */
[----:B------:R-:W-:Y:S01]  /*e300*/  VIADD R200, R2, 0x600 ;  /* 0x0000060002c87836 */ /* 0x000fe20000000000 */
[----:B------:R-:W-:Y:S01]  /*e310*/  R2UR UR7, R201 ;  /* 0x00000000c90772ca */ /* 0x000fe200000e0000 */
[----:B------:R-:W-:Y:S01]  /*e320*/  IMAD.MOV.U32 R201, RZ, RZ, 0x40000040 ;  /* 0x40000040ffc97424 */ /* 0x000fe200078e00ff */
        /* <DEDUP_REMOVED lines=65> */
[----:B------:R-:W-:Y:S02]  /*e740*/  IMAD.MOV.U32 R201, RZ, RZ, 0x40000040 ;  /* 0x40000040ffc97424 */ /* 0x000fe400078e00ff */
        /* <DEDUP_REMOVED lines=10> */
[----:B------:R-:W-:Y:S01]  /*e7f0*/  IMAD.MOV.U32 R202, RZ, RZ, 0x28 ;  /* 0x00000028ffca7424 */ /* 0x000fe200078e00ff */
[----:B------:R-:W-:Y:S02]  /*e800*/  R2UR UR6, R200 ;  /* 0x00000000c80672ca */ /* 0x000fe400000e0000 */
[----:B------:R-:W-:Y:S02]  /*e810*/  R2UR UR7, R201 ;  /* 0x00000000c90772ca */ /* 0x000fe400000e0000 */
[----:B------:R-:W-:-:S02]  /*e820*/  SEL R202, R202, 0x26, P1 ;  /* 0x00000026caca7807 */ /* 0x000fc40000800000 */
[----:B------:R-:W-:Y:S02]  /*e830*/  MOV R201, 0x40000040 ;  /* 0x4000004000c97802 */ /* 0x000fe40000000f00 */
[----:B------:R-:W-:-:S04]  /*e840*/  LOP3.LUT R202, R202, 0x6, RZ, 0xc0, !PT ;  /* 0x00000006caca7812 */ /* 0x000fc800078ec0ff */
[CC--:B------:R-:W-:Y:S02]  /*e850*/  IADD3 R200, R202.reuse, R203.reuse, R2 ;  /* 0x000000cbcac87210 */ /* 0x0c0fe40007ffe002 */
[----:B------:R-:W-:Y:S01]  /*e860*/  IADD3 R202, R202, R203, R198 ;  /* 0x000000cbcaca7210 */ /* 0x000fe20007ffe0c6 */
[----:B------:R-:W-:Y:S01]  /*e870*/  IMAD.MOV.U32 R203, RZ, RZ, 0x40000040 ;  /* 0x40000040ffcb7424 */ /* 0x000fe200078e00ff */
        /* <DEDUP_REMOVED lines=9> */
[----:B------:R-:W-:Y:S02]  /*e910*/  VIADD R203, R198, 0xa00 ;  /* 0x00000a00c6cb7836 */ /* 0x000fe40000000000 */
[----:B------:R-:W-:Y:S01]  /*e920*/  IMAD.IADD R200, R202, 0x1, R204 ;  /* 0x00000001cac87824 */ /* 0x000fe200078e02cc */
[----:B------:R-:W-:-:S02]  /*e930*/  WARPGROUP.DEPBAR.LE gsb0, 0x0 ;  /* 0x00008000000079c5 */ /* 0x000fc40000010000 */
[----:B------:R-:W-:-:S07]  /*e940*/  WARPGROUP.ARRIVE ;  /* 0x00000000000079c5 */ /* 0x000fce0000000000 */
        /* <DEDUP_REMOVED lines=30> */
[----:B------:R-:W-:Y:S02]  /*eb30*/  MOV R203, 0xc00 ;  /* 0x00000c0000cb7802 */ /* 0x000fe40000000f00 */
        /* <DEDUP_REMOVED lines=41> */
[----:B------:R-:W-:-:S04]  /*edd0*/  MOV R202, 0x38 ;  /* 0x0000003800ca7802 */ /* 0x000fc80000000f00 */
        /* <DEDUP_REMOVED lines=28> */
[----:B------:R-:W-:-:S02]  /*efa0*/  IMAD.IADD R200, R204, 0x1, R202 ;  /* 0x00000001ccc87824 */ /* 0x000fc400078e02ca */
[----:B------:R-:W-:Y:S01]  /*efb0*/  IMAD.IADD R204, R203, 0x1, R204 ;  /* 0x00000001cbcc7824 */ /* 0x000fe200078e02cc */
        /* <DEDUP_REMOVED lines=9> */
[----:B------:R-:W-:Y:S02]  /*f050*/  WARPGROUP.DEPBAR.LE gsb0, 0x0 ;  /* 0x00008000000079c5 */ /* 0x000fe40000010000 */
[----:B------:R-:W-:-:S10]  /*f060*/  WARPGROUP.ARRIVE ;  /* 0x00000000000079c5 */ /* 0x000fd40000000000 */
[----:B------:R-:W-:Y:S01]  /*f070*/  HGMMA.64x64x16.F32 R152, gdesc[UR4], R152, gsb0 ;  /* 0x00e00000049879f0 */ /* 0x000fe20008000898 */
[----:B------:R-:W-:Y:S01]  /*f080*/  R2UR UR4, R200 ;  /* 0x00000000c80472ca */ /* 0x000fe200000e0000 */
[--C-:B------:R-:W-:Y:S01]  /*f090*/  IMAD.IADD R200, R199, 0x1, R202.reuse ;  /* 0x00000001c7c87824 */ /* 0x100fe200078e02ca */
[----:B------:R-:W-:Y:S01]  /*f0a0*/  R2UR UR5, R201 ;  /* 0x00000000c90572ca */ /* 0x000fe200000e0000 */
[----:B------:R-:W-:Y:S02]  /*f0b0*/  IMAD.MOV.U32 R201, RZ, RZ, 0x40000040 ;  /* 0x40000040ffc97424 */ /* 0x000fe400078e00ff */
[----:B------:R-:W-:Y:S01]  /*f0c0*/  IMAD.IADD R202, R14, 0x1, R202 ;  /* 0x000000010eca7824 */ /* 0x000fe200078e02ca */
[----:B------:R-:W-:Y:S01]  /*f0d0*/  R2UR UR6, R200 ;  /* 0x00000000c80672ca */ /* 0x000fe200000e0000 */
[----:B------:R-:W-:Y:S01]  /*f0e0*/  IMAD.IADD R200, R203, 0x1, R14 ;  /* 0x00000001cbc87824 */ /* 0x000fe200078e020e */
[----:B------:R-:W-:Y:S01]  /*f0f0*/  R2UR UR7, R201 ;  /* 0x00000000c90772ca */ /* 0x000fe200000e0000 */
[----:B------:R-:W-:Y:S01]  /*f100*/  IMAD.MOV.U32 R201, RZ, RZ, 0x40000040 ;  /* 0x40000040ffc97424 */ /* 0x000fe200078e00ff */
[----:B------:R-:W-:Y:S01]  /*f110*/  MOV R203, 0x40000040 ;  /* 0x4000004000cb7802 */ /* 0x000fe20000000f00 */
        /* <DEDUP_REMOVED lines=30> */
.L_x_5484:
[----:B------:R-:W2:Y:S01]  /*f300*/  LDL R14, [R1+0x10] ;  /* 0x00001000010e7983 */ /* 0x000ea20000100800 */
[----:B------:R-:W0:Y:S03]  /*f310*/  LDC R198, c[0x0][0x448] ;  /* 0x00011200ffc67b82 */ /* 0x000e260000000800 */
[----:B------:R-:W3:Y:S01]  /*f320*/  LDL R203, [R1] ;  /* 0x0000000001cb7983 */ /* 0x000ee20000100800 */
[----:B0-----:R-:W-:-:S13]  /*f330*/  ISETP.NE.AND P1, PT, R198, 0x1, PT ;  /* 0x00000001c600780c */ /* 0x001fda0003f25270 */
[----:B------:R-:W0:Y:S08]  /*f340*/  @P1 LDC R199, c[0x0][0x44c] ;  /* 0x00011300ffc71b82 */ /* 0x000e300000000800 */
[----:B------:R-:W1:Y:S01]  /*f350*/  @P1 LDC R198, c[0x0][0x450] ;  /* 0x00011400ffc61b82 */ /* 0x000e620000000800 */
[----:B------:R-:W-:Y:S01]  /*f360*/  FMUL.FTZ R155, R155, UR39 ;  /* 0x000000279b9b7c20 */ /* 0x000fe20008410000 */
[----:B------:R-:W-:Y:S01]  /*f370*/  FMUL.FTZ R158, R158, UR39 ;  /* 0x000000279e9e7c20 */ /* 0x000fe20008410000 */
[----:B------:R-:W-:-:S04]  /*f380*/  FMUL.FTZ R159, R159, UR39 ;  /* 0x000000279f9f7c20 */ /* 0x000fc80008410000 */
[----:B------:R-:W-:Y:S01]  /*f390*/  MUFU.TANH R155, R155 ;  /* 0x0000009b009b7308 */ /* 0x000fe20000002400 */
[----:B------:R-:W-:-:S07]  /*f3a0*/  FMUL.FTZ R162, R162, UR39 ;  /* 0x00000027a2a27c20 */ /* 0x000fce0008410000 */
        /* <DEDUP_REMOVED lines=20> */
[----:B------:R-:W-:Y:S08]  /*f4f0*/  MUFU.TANH R178, R178 ;  /* 0x000000b200b27308 */ /* 0x000ff00000002400 */
[----:B------:R-:W-:Y:S08]  /*f500*/  MUFU.TANH R179, R179 ;  /* 0x000000b300b37308 */ /* 0x000ff00000002400 */
[----:B------:R-:W-:Y:S01]  /*f510*/  MUFU.TANH R182, R182 ;  /* 0x000000b600b67308 */ /* 0x000fe20000002400 */
[----:B--2---:R-:W-:-:S04]  /*f520*/  IMAD.IADD R14, R14, 0x1, R213 ;  /* 0x000000010e0e7824 */ /* 0x004fc800078e02d5 */
[----:B0-----:R-:W-:-:S05]  /*f530*/  @P1 IMAD.HI.U32 R199, R14, R199, RZ ;  /* 0x000000c70ec71227 */ /* 0x001fca00078e00ff */
[----:B-1----:R-:W-:Y:S01]  /*f540*/  @P1 SHF.R.U32.HI R14, RZ, R198, R199 ;  /* 0x000000c6ff0e1219 */ /* 0x002fe200000116c7 */
[----:B------:R-:W-:Y:S01]  /*f550*/  FMUL.FTZ R198, R152, UR39 ;  /* 0x0000002798c67c20 */ /* 0x000fe20008410000 */
[----:B------:R-:W-:Y:S01]  /*f560*/  FMUL.FTZ R152, R153, UR39 ;  /* 0x0000002799987c20 */ /* 0x000fe20008410000 */
[----:B------:R-:W-:Y:S01]  /*f570*/  FMUL.FTZ R153, R154, UR39 ;  /* 0x000000279a997c20 */ /* 0x000fe20008410000 */
[----:B------:R-:W-:Y:S02]  /*f580*/  FMUL.FTZ R154, R156, UR39 ;  /* 0x000000279c9a7c20 */ /* 0x000fe40008410000 */
[----:B------:R-:W-:Y:S04]  /*f590*/  SHFL.IDX PT, R156, R14, RZ, 0x1c1f ;  /* 0x001c1fff0e9c7589 */ /* 0x000fe800000e0000 */
[----:B------:R-:W0:Y:S01]  /*f5a0*/  SHFL.IDX PT, R14, R14, 0x1, 0x1c1f ;  /* 0x003c1f000e0e7f89 */ /* 0x000e2200000e0000 */
[----:B------:R-:W-:Y:S01]  /*f5b0*/  FMUL.FTZ R199, R160, UR39 ;  /* 0x00000027a0c77c20 */ /* 0x000fe20008410000 */
[----:B------:R-:W-:-:S04]  /*f5c0*/  IMAD.MOV.U32 R160, RZ, RZ, -0x40 ;  /* 0xffffffc0ffa07424 */ /* 0x000fc800078e00ff */
[----:B------:R-:W-:Y:S01]  /*f5d0*/  IMAD R160, R15, R160, 0x1 ;  /* 0x000000010fa07424 */ /* 0x000fe200078e02a0 */
[----:B------:R-:W1:Y:S04]  /*f5e0*/  MUFU.TANH R153, R153 ;  /* 0x0000009900997308 */ /* 0x000e680000002400 */
[----:B------:R-:W-:-:S05]  /*f5f0*/  IADD3 R160, R211, R160, -R193 ;  /* 0x000000a0d3a07210 */ /* 0x000fca0007ffe8c1 */
[----:B------:R-:W-:-:S04]  /*f600*/  IMAD.IADD R160, R160, 0x1, -R208 ;  /* 0x00000001a0a07824 */ /* 0x000fc800078e0ad0 */
[----:B0-----:R-:W-:-:S05]  /*f610*/  IMAD.IADD R14, R160, 0x1, R14 ;  /* 0x00000001a00e7824 */ /* 0x001fca00078e020e */
[----:B------:R-:W-:-:S04]  /*f620*/  ISETP.GT.AND P6, PT, R14, RZ, PT ;  /* 0x000000ff0e00720c */ /* 0x000fc80003fc4270 */
[----:B-1----:R-:W-:Y:S02]  /*f630*/  FSEL R153, R153, -INF , P6 ;  /* 0xff80000099997808 */ /* 0x002fe40003000000 */
[----:B------:R-:W-:-:S04]  /*f640*/  ISETP.GT.AND P6, PT, R14, 0x1, PT ;  /* 0x000000010e00780c */ /* 0x000fc80003fc4270 */
[----:B------:R-:W-:Y:S02]  /*f650*/  FSEL R155, R155, -INF , P6 ;  /* 0xff8000009b9b7808 */ /* 0x000fe40003000000 */
        /* <DEDUP_REMOVED lines=26> */
[----:B------:R-:W-:Y:S02]  /*f800*/  ISETP.GT.AND P6, PT, R14, 0x39, PT ;  /* 0x000000390e00780c */ /* 0x000fe40003fc4270 */
[----:B------:R-:W-:-:S04]  /*f810*/  FMNMX.FTZ R14, R153, R197, !PT ;  /* 0x000000c5990e7209 */ /* 0x000fc80007810000 */
[----:B------:R-:W-:-:S04]  /*f820*/  FMNMX.FTZ R14, R155, R14, !PT ;  /* 0x0000000e9b0e7209 */ /* 0x000fc80007810000 */
[----:B------:R-:W-:-:S04]  /*f830*/  FMNMX.FTZ R14, R158, R14, !PT ;  /* 0x0000000e9e0e7209 */ /* 0x000fc80007810000 */
[----:B------:R-:W-:-:S04]  /*f840*/  FMNMX.FTZ R14, R159, R14, !PT ;  /* 0x0000000e9f0e7209 */ /* 0x000fc80007810000 */
[----:B------:R-:W-:-:S04]  /*f850*/  FMNMX.FTZ R14, R162, R14, !PT ;  /* 0x0000000ea20e7209 */ /* 0x000fc80007810000 */
[----:B------:R-:W-:-:S04]  /*f860*/  FMNMX.FTZ R14, R163, R14, !PT ;  /* 0x0000000ea30e7209 */ /* 0x000fc80007810000 */
[----:B------:R-:W-:-:S04]  /*f870*/  FMNMX.FTZ R14, R166, R14, !PT ;  /* 0x0000000ea60e7209 */ /* 0x000fc80007810000 */
[----:B------:R-:W-:Y:S01]  /*f880*/  FMNMX.FTZ R14, R167, R14, !PT ;  /* 0x0000000ea70e7209 */ /* 0x000fe20007810000 */
[----:B------:R-:W-:-:S03]  /*f890*/  FMUL.FTZ R183, R183, UR39 ;  /* 0x00000027b7b77c20 */ /* 0x000fc60008410000 */
[----:B------:R-:W-:-:S04]  /*f8a0*/  FMNMX.FTZ R14, R170, R14, !PT ;  /* 0x0000000eaa0e7209 */ /* 0x000fc80007810000 */
[----:B------:R-:W-:Y:S01]  /*f8b0*/  FMNMX.FTZ R14, R171, R14, !PT ;  /* 0x0000000eab0e7209 */ /* 0x000fe20007810000 */
[----:B------:R-:W0:Y:S01]  /*f8c0*/  MUFU.TANH R183, R183 ;  /* 0x000000b700b77308 */ /* 0x000e220000002400 */
[----:B------:R-:W-:Y:S02]  /*f8d0*/  FMUL.FTZ R169, R169, UR39 ;  /* 0x00000027a9a97c20 */ /* 0x000fe40008410000 */
[----:B------:R-:W-:-:S05]  /*f8e0*/  FMNMX.FTZ R14, R174, R14, !PT ;  /* 0x0000000eae0e7209 */ /* 0x000fca0007810000 */
[----:B------:R-:W1:Y:S01]  /*f8f0*/  MUFU.TANH R199, R199 ;  /* 0x000000c700c77308 */ /* 0x000e620000002400 */
[----:B------:R-:W-:Y:S01]  /*f900*/  FMNMX.FTZ R14, R175, R14, !PT ;  /* 0x0000000eaf0e7209 */ /* 0x000fe20007810000 */
[----:B------:R-:W-:Y:S01]  /*f910*/  FMUL.FTZ R202, R168, UR39 ;  /* 0x00000027a8ca7c20 */ /* 0x000fe20008410000 */
[----:B------:R-:W-:Y:S02]  /*f920*/  IMAD.IADD R168, R160, 0x1, R156 ;  /* 0x00000001a0a87824 */ /* 0x000fe400078e029c */
[----:B------:R-:W-:-:S03]  /*f930*/  FMNMX.FTZ R14, R178, R14, !PT ;  /* 0x0000000eb20e7209 */ /* 0x000fc60007810000 */
[----:B------:R-:W2:Y:S01]  /*f940*/  MUFU.TANH R152, R152 ;  /* 0x0000009800987308 */ /* 0x000ea20000002400 */
[----:B------:R-:W-:-:S07]  /*f950*/  FMNMX.FTZ R14, R179, R14, !PT ;  /* 0x0000000eb30e7209 */ /* 0x000fce0007810000 */
[----:B------:R-:W4:Y:S08]  /*f960*/  MUFU.TANH R154, R154 ;  /* 0x0000009a009a7308 */ /* 0x000f300000002400 */
[----:B------:R-:W5:Y:S01]  /*f970*/  MUFU.TANH R169, R169 ;  /* 0x000000a900a97308 */ /* 0x000f620000002400 */
[----:B------:R-:W-:Y:S02]  /*f980*/  ISETP.GT.AND P1, PT, R168, 0x10, PT ;  /* 0x00000010a800780c */ /* 0x000fe40003f24270 */
[----:B0-----:R-:W-:-:S02]  /*f990*/  FSEL R183, R183, -INF , P6 ;  /* 0xff800000b7b77808 */ /* 0x001fc40003000000 */
[----:B------:R-:W-:Y:S02]  /*f9a0*/  FMNMX.FTZ R14, R182, R14, !PT ;  /* 0x0000000eb60e7209 */ /* 0x000fe40007810000 */
[C---:B------:R-:W-:Y:S02]  /*f9b0*/  ISETP.GT.AND P4, PT, R168.reuse, 0x1, PT ;  /* 0x00000001a800780c */ /* 0x040fe40003f84270 */
[C---:B------:R-:W-:Y:S02]  /*f9c0*/  ISETP.GT.AND P3, PT, R168.reuse, 0x8, PT ;  /* 0x00000008a800780c */ /* 0x040fe40003f64270 */
[----:B-1----:R-:W-:Y:S02]  /*f9d0*/  FSEL R199, R199, -INF , P1 ;  /* 0xff800000c7c77808 */ /* 0x002fe40000800000 */
[----:B------:R-:W-:Y:S02]  /*f9e0*/  ISETP.GT.AND P1, PT, R168, 0x21, PT ;  /* 0x00000021a800780c */ /* 0x000fe40003f24270 */
[----:B------:R-:W-:-:S02]  /*f9f0*/  FMNMX.FTZ R14, R183, R14, !PT ;  /* 0x0000000eb70e7209 */ /* 0x000fc40007810000 */
[----:B--2---:R-:W-:Y:S02]  /*fa00*/  FSEL R156, R152, -INF , P4 ;  /* 0xff800000989c7808 */ /* 0x004fe40002000000 */
[----:B----4-:R-:W-:Y:S02]  /*fa10*/  FSEL R152, R154, -INF , P3 ;  /* 0xff8000009a987808 */ /* 0x010fe40001800000 */
[----:B-----5:R-:W-:Y:S02]  /*fa20*/  FSEL R154, R169, -INF , P1 ;  /* 0xff800000a99a7808 */ /* 0x020fe40000800000 */
[----:B------:R-:W0:Y:S01]  /*fa30*/  SHFL.BFLY PT, R169, R14, 0x2, 0x1f ;  /* 0x0c401f000ea97f89 */ /* 0x000e2200000e0000 */
[----:B------:R-:W-:Y:S01]  /*fa40*/  FMUL.FTZ R200, R161, UR39 ;  /* 0x00000027a1c87c20 */ /* 0x000fe20008410000 */
[----:B------:R-:W1:Y:S01]  /*fa50*/  MUFU.TANH R198, R198 ;  /* 0x000000c600c67308 */ /* 0x000e620000002400 */
[----:B0-----:R-:W-:-:S05]  /*fa60*/  FMNMX.FTZ R169, R14, R169, !PT ;  /* 0x000000a90ea97209 */ /* 0x001fca0007810000 */
[----:B------:R-:W0:Y:S02]  /*fa70*/  SHFL.BFLY PT, R14, R169, 0x1, 0x1f ;  /* 0x0c201f00a90e7f89 */ /* 0x000e2400000e0000 */
[----:B------:R-:W2:Y:S01]  /*fa80*/  MUFU.TANH R200, R200 ;  /* 0x000000c800c87308 */ /* 0x000ea20000002400 */
[----:B------:R-:W-:Y:S01]  /*fa90*/  ISETP.GT.AND P5, PT, R168, RZ, PT ;  /* 0x000000ffa800720c */ /* 0x000fe20003fa4270 */
[----:B------:R-:W-:-:S03]  /*faa0*/  FMUL.FTZ R201, R164, UR39 ;  /* 0x00000027a4c97c20 */ /* 0x000fc60008410000 */
[----:B-1----:R-:W-:Y:S02]  /*fab0*/  FSEL R160, R198, -INF , P5 ;  /* 0xff800000c6a07808 */ /* 0x002fe40002800000 */
[----:B------:R-:W-:Y:S01]  /*fac0*/  ISETP.GT.AND P5, PT, R168, 0x11, PT ;  /* 0x00000011a800780c */ /* 0x000fe20003fa4270 */
[----:B------:R-:W1:Y:S01]  /*fad0*/  MUFU.TANH R201, R201 ;  /* 0x000000c900c97308 */ /* 0x000e620000002400 */
[----:B0-----:R-:W-:-:S04]  /*fae0*/  FMNMX.FTZ R169, R169, R14, !PT ;  /* 0x0000000ea9a97209 */ /* 0x001fc80007810000 */
[C---:B------:R-:W-:Y:S02]  /*faf0*/  FSETP.NEU.FTZ.AND P6, PT, R169.reuse, -INF , PT ;  /* 0xff800000a900780b */ /* 0x040fe40003fdd000 */
[----:B--2---:R-:W-:Y:S02]  /*fb00*/  FSEL R164, R200, -INF , P5 ;  /* 0xff800000c8a47808 */ /* 0x004fe40002800000 */
[----:B------:R-:W-:Y:S01]  /*fb10*/  FSEL R200, R169, RZ, P6 ;  /* 0x000000ffa9c87208 */ /* 0x000fe20003000000 */
[----:B------:R-:W-:-:S04]  /*fb20*/  IMAD.U32 R14, RZ, RZ, UR37 ;  /* 0x00000025ff0e7e24 */ /* 0x000fc8000f8e00ff */
[----:B------:R-:W-:Y:S01]  /*fb30*/  FADD.FTZ R200, -R200, R197 ;  /* 0x000000c5c8c87221 */ /* 0x000fe20000010100 */
[----:B------:R-:W-:Y:S01]  /*fb40*/  FMUL.FTZ R197, R169, R14 ;  /* 0x0000000ea9c57220 */ /* 0x000fe20000410000 */
[----:B------:R-:W-:-:S04]  /*fb50*/  ISETP.GT.AND P4, PT, R168, 0x18, PT ;  /* 0x00000018a800780c */ /* 0x000fc80003f84270 */
[----:B------:R-:W-:Y:S02]  /*fb60*/  FSEL R197, R197, RZ, P6 ;  /* 0x000000ffc5c57208 */ /* 0x000fe40003000000 */
[----:B-1----:R-:W-:-:S03]  /*fb70*/  FSEL R198, R201, -INF , P4 ;  /* 0xff800000c9c67808 */ /* 0x002fc60002000000 */
[-CC-:B------:R-:W-:Y:S01]  /*fb80*/  FFMA.FTZ R201, R174, R14.reuse, -R197.reuse ;  /* 0x0000000eaec97223 */ /* 0x180fe200000108c5 */
[-CC-:B------:R-:W-:Y:S01]  /*fb90*/  FFMA.FTZ R153, R153, R14.reuse, -R197.reuse ;  /* 0x0000000e99997223 */ /* 0x180fe200000108c5 */
[-C--:B------:R-:W-:Y:S01]  /*fba0*/  FMUL.FTZ R174, R200, R14.reuse ;  /* 0x0000000ec8ae7220 */ /* 0x080fe20000410000 */
[----:B------:R-:W-:-:S04]  /*fbb0*/  FFMA.FTZ R155, R155, R14, -R197 ;  /* 0x0000000e9b9b7223 */ /* 0x000fc800000108c5 */
[----:B------:R-:W-:Y:S08]  /*fbc0*/  MUFU.EX2 R153, R153 ;  /* 0x0000009900997308 */ /* 0x000ff00000000800 */
[----:B------:R-:W0:Y:S08]  /*fbd0*/  MUFU.EX2 R174, R174 ;  /* 0x000000ae00ae7308 */ /* 0x000e300000000800 */
[----:B------:R-:W1:Y:S01]  /*fbe0*/  MUFU.EX2 R155, R155 ;  /* 0x0000009b009b7308 */ /* 0x000e620000000800 */
[-CC-:B------:R-:W-:Y:S01]  /*fbf0*/  FFMA.FTZ R158, R158, R14.reuse, -R197.reuse ;  /* 0x0000000e9e9e7223 */ /* 0x180fe200000108c5 */
[----:B------:R-:W-:Y:S01]  /*fc00*/  FFMA.FTZ R159, R159, R14, -R197 ;  /* 0x0000000e9f9f7223 */ /* 0x000fe200000108c5 */
[----:B0-----:R-:W-:-:S05]  /*fc10*/  FFMA.FTZ R12, R174, R12, R153 ;  /* 0x0000000cae0c7223 */ /* 0x001fca0000010099 */
[----:B------:R-:W-:Y:S01]  /*fc20*/  MUFU.EX2 R159, R159 ;  /* 0x0000009f009f7308 */ /* 0x000fe20000000800 */
[C---:B-1----:R-:W-:Y:S01]  /*fc30*/  FADD.FTZ R12, R155.reuse, R12 ;  /* 0x0000000c9b0c7221 */ /* 0x042fe20000010000 */
[----:B------:R-:W-:-:S06]  /*fc40*/  F2FP.F16.F32.PACK_AB R153, R155, R153 ;  /* 0x000000999b99723e */ /* 0x000fcc00000000ff */
[----:B------:R-:W0:Y:S01]  /*fc50*/  MUFU.EX2 R155, R158 ;  /* 0x0000009e009b7308 */ /* 0x000e220000000800 */
[----:B------:R-:W-:-:S07]  /*fc60*/  FMUL.FTZ R157, R157, UR39 ;  /* 0x000000279d9d7c20 */ /* 0x000fce0008410000 */
[----:B------:R-:W1:Y:S01]  /*fc70*/  MUFU.TANH R157, R157 ;  /* 0x0000009d009d7308 */ /* 0x000e620000002400 */
[----:B0-----:R-:W-:-:S04]  /*fc80*/  FADD.FTZ R12, R155, R12 ;  /* 0x0000000c9b0c7221 */ /* 0x001fc80000010000 */
[----:B------:R-:W-:Y:S01]  /*fc90*/  FADD.FTZ R158, R159, R12 ;  /* 0x0000000c9f9e7221 */ /* 0x000fe20000010000 */
[----:B------:R-:W-:-:S05]  /*fca0*/  VIADD R12, R20, 0x38840 ;  /* 0x00038840140c7836 */ /* 0x000fca0000000000 */
[----:B------:R-:W-:Y:S01]  /*fcb0*/  PRMT R12, R190, 0x654, R12 ;  /* 0x00000654be0c7816 */ /* 0x000fe2000000000c */
[----:B------:R-:W-:-:S03]  /*fcc0*/  FMUL.FTZ R165, R165, UR39 ;  /* 0x00000027a5a57c20 */ /* 0x000fc60008410000 */
[----:B------:R0:W-:Y:S01]  /*fcd0*/  SYNCS.ARRIVE.TRANS64.RED.A1T0 RZ, [R12+URZ], RZ ;  /* 0x000000ff0cff79a7 */ /* 0x0001e2000810043f */
[----:B------:R-:W-:Y:S02]  /*fce0*/  F2FP.F16.F32.PACK_AB R155, R159, R155 ;  /* 0x0000009b9f9b723e */ /* 0x000fe400000000ff */
[----:B------:R-:W-:Y:S02]  /*fcf0*/  ISETP.GT.AND P2, PT, R168, 0x9, PT ;  /* 0x00000009a800780c */ /* 0x000fe40003f44270 */
[----:B0-----:R-:W-:Y:S01]  /*fd00*/  FMNMX.FTZ R12, R160, R21, !PT ;  /* 0x00000015a00c7209 */ /* 0x001fe20007810000 */
[----:B------:R-:W0:Y:S03]  /*fd10*/  MUFU.TANH R165, R165 ;  /* 0x000000a500a57308 */ /* 0x000e260000002400 */
[----:B------:R-:W-:Y:S02]  /*fd20*/  FMNMX.FTZ R159, R156, R12, !PT ;  /* 0x0000000c9c9f7209 */ /* 0x000fe40007810000 */
[----:B-1----:R-:W-:-:S02]  /*fd30*/  FSEL R161, R157, -INF , P2 ;  /* 0xff8000009da17808 */ /* 0x002fc40001000000 */
[----:B------:R-:W-:Y:S01]  /*fd40*/  FMNMX.FTZ R159, R152, R159, !PT ;  /* 0x0000009f989f7209 */ /* 0x000fe20007810000 */
[----:B------:R-:W1:Y:S01]  /*fd50*/  MUFU.TANH R202, R202 ;  /* 0x000000ca00ca7308 */ /* 0x000e620000002400 */
[----:B------:R-:W-:Y:S02]  /*fd60*/  FMUL.FTZ R172, R172, UR39 ;  /* 0x00000027acac7c20 */ /* 0x000fe40008410000 */
[----:B------:R-:W-:Y:S01]  /*fd70*/  FMNMX.FTZ R159, R161, R159, !PT ;  /* 0x0000009fa19f7209 */ /* 0x000fe20007810000 */
[----:B------:R-:W-:-:S03]  /*fd80*/  FMUL.FTZ R173, R173, UR39 ;  /* 0x00000027adad7c20 */ /* 0x000fc60008410000 */
[----:B------:R-:W-:Y:S01]  /*fd90*/  FMNMX.FTZ R159, R199, R159, !PT ;  /* 0x0000009fc79f7209 */ /* 0x000fe20007810000 */
[----:B------:R-:W2:Y:S01]  /*fda0*/  MUFU.TANH R172, R172 ;  /* 0x000000ac00ac7308 */ /* 0x000ea20000002400 */
[----:B------:R-:W-:Y:S02]  /*fdb0*/  ISETP.GT.AND P3, PT, R168, 0x19, PT ;  /* 0x00000019a800780c */ /* 0x000fe40003f64270 */
[----:B------:R-:W-:-:S05]  /*fdc0*/  FMNMX.FTZ R159, R164, R159, !PT ;  /* 0x0000009fa49f7209 */ /* 0x000fca0007810000 */
[----:B------:R4:W5:Y:S01]  /*fdd0*/  MUFU.TANH R12, R173 ;  /* 0x000000ad000c7308 */ /* 0x0009620000002400 */
[----:B------:R-:W-:Y:S02]  /*fde0*/  ISETP.GT.AND P2, PT, R168, 0x20, PT ;  /* 0x00000020a800780c */ /* 0x000fe40003f44270 */
[----:B0-----:R-:W-:Y:S02]  /*fdf0*/  FSEL R157, R165, -INF , P3 ;  /* 0xff800000a59d7808 */ /* 0x001fe40001800000 */
[----:B------:R-:W-:Y:S01]  /*fe00*/  FMNMX.FTZ R159, R198, R159, !PT ;  /* 0x0000009fc69f7209 */ /* 0x000fe20007810000 */
[----:B----4-:R-:W-:Y:S01]  /*fe10*/  FMUL.FTZ R173, R176, UR39 ;  /* 0x00000027b0ad7c20 */ /* 0x010fe20008410000 */
[----:B------:R-:W-:Y:S01]  /*fe20*/  FMUL.FTZ R176, R177, UR39 ;  /* 0x00000027b1b07c20 */ /* 0x000fe20008410000 */
[----:B-1----:R-:W-:Y:S01]  /*fe30*/  FSEL R165, R202, -INF , P2 ;  /* 0xff800000caa57808 */ /* 0x002fe20001000000 */
[----:B------:R-:W-:Y:S01]  /*fe40*/  FMUL.FTZ R177, R180, UR39 ;  /* 0x00000027b4b17c20 */ /* 0x000fe20008410000 */
[----:B------:R-:W-:-:S02]  /*fe50*/  FMNMX.FTZ R159, R157, R159, !PT ;  /* 0x0000009f9d9f7209 */ /* 0x000fc40007810000 */
[----:B------:R-:W0:Y:S01]  /*fe60*/  MUFU.TANH R173, R173 ;  /* 0x000000ad00ad7308 */ /* 0x000e220000002400 */
[----:B------:R-:W-:Y:S01]  /*fe70*/  ISETP.GT.AND P6, PT, R168, 0x28, PT ;  /* 0x00000028a800780c */ /* 0x000fe20003fc4270 */
[----:B------:R-:W-:Y:S01]  /*fe80*/  FMUL.FTZ R181, R181, UR39 ;  /* 0x00000027b5b57c20 */ /* 0x000fe20008410000 */
[----:B------:R-:W-:-:S05]  /*fe90*/  FMNMX.FTZ R159, R165, R159, !PT ;  /* 0x0000009fa59f7209 */ /* 0x000fca0007810000 */
[----:B------:R-:W1:Y:S01]  /*fea0*/  MUFU.TANH R176, R176 ;  /* 0x000000b000b07308 */ /* 0x000e620000002400 */
[----:B------:R-:W-:Y:S02]  /*feb0*/  ISETP.GT.AND P5, PT, R168, 0x29, PT ;  /* 0x00000029a800780c */ /* 0x000fe40003fa4270 */
[----:B--2---:R-:W-:Y:S02]  /*fec0*/  FSEL R172, R172, -INF , P6 ;  /* 0xff800000acac7808 */ /* 0x004fe40003000000 */
[----:B------:R-:W-:-:S03]  /*fed0*/  FMNMX.FTZ R159, R154, R159, !PT ;  /* 0x0000009f9a9f7209 */ /* 0x000fc60007810000 */
[----:B------:R-:W2:Y:S01]  /*fee0*/  MUFU.TANH R177, R177 ;  /* 0x000000b100b17308 */ /* 0x000ea20000002400 */
[----:B------:R-:W-:Y:S02]  /*fef0*/  ISETP.GT.AND P4, PT, R168, 0x30, PT ;  /* 0x00000030a800780c */ /* 0x000fe40003f84270 */
[----:B-----5:R-:W-:Y:S02]  /*ff00*/  FSEL R180, R12, -INF , P5 ;  /* 0xff8000000cb47808 */ /* 0x020fe40002800000 */
[----:B------:R-:W-:-:S03]  /*ff10*/  FMNMX.FTZ R159, R172, R159, !PT ;  /* 0x0000009fac9f7209 */ /* 0x000fc60007810000 */
[----:B------:R-:W4:Y:S01]  /*ff20*/  MUFU.TANH R181, R181 ;  /* 0x000000b500b57308 */ /* 0x000f220000002400 */
[----:B------:R-:W-:Y:S02]  /*ff30*/  ISETP.GT.AND P3, PT, R168, 0x31, PT ;  /* 0x00000031a800780c */ /* 0x000fe40003f64270 */
[----:B0-----:R-:W-:Y:S02]  /*ff40*/  FSEL R173, R173, -INF , P4 ;  /* 0xff800000adad7808 */ /* 0x001fe40002000000 */
[----:B------:R-:W-:Y:S02]  /*ff50*/  FMNMX.FTZ R159, R180, R159, !PT ;  /* 0x0000009fb49f7209 */ /* 0x000fe40007810000 */
[----:B------:R-:W-:Y:S02]  /*ff60*/  ISETP.GT.AND P2, PT, R168, 0x38, PT ;  /* 0x00000038a800780c */ /* 0x000fe40003f44270 */
[----:B-1----:R-:W-:Y:S02]  /*ff70*/  FSEL R176, R176, -INF , P3 ;  /* 0xff800000b0b07808 */ /* 0x002fe40001800000 */
[----:B------:R-:W-:-:S02]  /*ff80*/  FMNMX.FTZ R159, R173, R159, !PT ;  /* 0x0000009fad9f7209 */ /* 0x000fc40007810000 */
[----:B------:R-:W-:Y:S02]  /*ff90*/  ISETP.GT.AND P1, PT, R168, 0x39, PT ;  /* 0x00000039a800780c */ /* 0x000fe40003f24270 */
[----:B--2---:R-:W-:Y:S02]  /*ffa0*/  FSEL R177, R177, -INF , P2 ;  /* 0xff800000b1b17808 */ /* 0x004fe40001000000 */
[----:B------:R-:W-:Y:S02]  /*ffb0*/  FMNMX.FTZ R159, R176, R159, !PT ;  /* 0x0000009fb09f7209 */ /* 0x000fe40007810000 */
[----:B----4-:R-:W-:Y:S02]  /*ffc0*/  FSEL R181, R181, -INF , P1 ;  /* 0xff800000b5b57808 */ /* 0x010fe40000800000 */
[----:B------:R-:W-:-:S04]  /*ffd0*/  FMNMX.FTZ R159, R177, R159, !PT ;  /* 0x0000009fb19f7209 */ /* 0x000fc80007810000 */
[----:B------:R-:W-:-:S05]  /*ffe0*/  FMNMX.FTZ R168, R181, R159, !PT ;  /* 0x0000009fb5a87209 */ /* 0x000fca0007810000 */
[----:B------:R-:W0:Y:S02]  /*fff0*/  SHFL.BFLY PT, R12, R168, 0x2, 0x1f ;  /* 0x0c401f00a80c7f89 */ /* 0x000e2400000e0000 */
[----:B0-----:R-:W-:-:S05]  /*10000*/  FMNMX.FTZ R168, R168, R12, !PT ;  /* 0x0000000ca8a87209 */ /* 0x001fca0007810000 */
[----:B------:R-:W0:Y:S02]  /*10010*/  SHFL.BFLY PT, R12, R168, 0x1, 0x1f ;  /* 0x0c201f00a80c7f89 */ /* 0x000e2400000e0000 */
[----:B0-----:R-:W-:Y:S01]  /*10020*/  FMNMX.FTZ R168, R168, R12, !PT ;  /* 0x0000000ca8a87209 */ /* 0x001fe20007810000 */
[----:B------:R-:W-:-:S03]  /*10030*/  IMAD.MOV R12, RZ, RZ, -R226 ;  /* 0x000000ffff0c7224 */ /* 0x000fc600078e0ae2 */
[C---:B------:R-:W-:Y:S02]  /*10040*/  FSETP.NEU.FTZ.AND P2, PT, R168.reuse, -INF , PT ;  /* 0xff800000a800780b */ /* 0x040fe40003f5d000 */
[----:B------:R-:W-:Y:S02]  /*10050*/  ISETP.NE.AND P1, PT, R193, R12, PT ;  /* 0x0000000cc100720c */ /* 0x000fe40003f25270 */
[----:B------:R-:W-:-:S05]  /*10060*/  FSEL R12, R168, RZ, P2 ;  /* 0x000000ffa80c7208 */ /* 0x000fca0001000000 */
[----:B------:R-:W-:-:S04]  /*10070*/  FADD.FTZ R21, -R12, R21 ;  /* 0x000000150c157221 */ /* 0x000fc80000010100 */
[-C--:B------:R-:W-:Y:S01]  /*10080*/  FMUL.FTZ R21, R21, R14.reuse ;  /* 0x0000000e15157220 */ /* 0x080fe20000410000 */
[-CC-:B------:R-:W-:Y:S01]  /*10090*/  FFMA.FTZ R162, R162, R14.reuse, -R197.reuse ;  /* 0x0000000ea2a27223 */ /* 0x180fe200000108c5 */
[----:B------:R-:W-:-:S04]  /*100a0*/  FFMA.FTZ R170, R170, R14, -R197 ;  /* 0x0000000eaaaa7223 */ /* 0x000fc800000108c5 */
[----:B------:R-:W0:Y:S08]  /*100b0*/  MUFU.EX2 R21, R21 ;  /* 0x0000001500157308 */ /* 0x000e300000000800 */
[----:B------:R-:W-:Y:S08]  /*100c0*/  MUFU.EX2 R159, R162 ;  /* 0x000000a2009f7308 */ /* 0x000ff00000000800 */
[----:B------:R1:W-:Y:S02]  /*100d0*/  MUFU.EX2 R162, R170 ;  /* 0x000000aa00a27308 */ /* 0x0003e40000000800 */
[----:B-1----:R-:W-:-:S04]  /*100e0*/  @!P1 IMAD R170, R196, 0x40, R194 ;  /* 0x00000040c4aa9824 */ /* 0x002fc800078e02c2 */
[----:B------:R-:W-:-:S05]  /*100f0*/  @!P1 IMAD R170, R170, 0x4, R18 ;  /* 0x00000004aaaa9824 */ /* 0x000fca00078e0212 */
[----:B0-----:R-:W-:Y:S04]  /*10100*/  @!P1 STS [R170+0x38400], R21 ;  /* 0x03840015aa009388 */ /* 0x001fe80000000800 */
[----:B------:R0:W-:Y:S02]  /*10110*/  @!P1 STS [R170+0x38420], R174 ;  /* 0x038420aeaa009388 */ /* 0x0001e40000000800 */
[----:B0-----:R-:W-:-:S05]  /*10120*/  FMUL.FTZ R170, R168, R14 ;  /* 0x0000000ea8aa7220 */ /* 0x001fca0000410000 */
[----:B------:R-:W-:-:S05]  /*10130*/  FSEL R170, R170, RZ, P2 ;  /* 0x000000ffaaaa7208 */ /* 0x000fca0001000000 */
[-CC-:B------:R-:W-:Y:S01]  /*10140*/  FFMA.FTZ R160, R160, R14.reuse, -R170.reuse ;  /* 0x0000000ea0a07223 */ /* 0x180fe200000108aa */
[-CC-:B------:R-:W-:Y:S01]  /*10150*/  FFMA.FTZ R156, R156, R14.reuse, -R170.reuse ;  /* 0x0000000e9c9c7223 */ /* 0x180fe200000108aa */
[----:B------:R-:W-:-:S04]  /*10160*/  FFMA.FTZ R152, R152, R14, -R170 ;  /* 0x0000000e98987223 */ /* 0x000fc800000108aa */
[----:B------:R-:W0:Y:S01]  /*10170*/  MUFU.EX2 R160, R160 ;  /* 0x000000a000a07308 */ /* 0x000e220000000800 */
[-C--:B------:R-:W-:Y:S01]  /*10180*/  FFMA.FTZ R161, R161, R14.reuse, -R170 ;  /* 0x0000000ea1a17223 */ /* 0x080fe200000108aa */
[-CC-:B------:R-:W-:Y:S01]  /*10190*/  FFMA.FTZ R163, R163, R14.reuse, -R197.reuse ;  /* 0x0000000ea3a37223 */ /* 0x180fe200000108c5 */
[-CC-:B------:R-:W-:Y:S01]  /*101a0*/  FFMA.FTZ R166, R166, R14.reuse, -R197.reuse ;  /* 0x0000000ea6a67223 */ /* 0x180fe200000108c5 */
[-CC-:B------:R-:W-:Y:S01]  /*101b0*/  FFMA.FTZ R167, R167, R14.reuse, -R197.reuse ;  /* 0x0000000ea7a77223 */ /* 0x180fe200000108c5 */
[----:B------:R-:W-:-:S03]  /*101c0*/  FFMA.FTZ R171, R171, R14, -R197 ;  /* 0x0000000eabab7223 */ /* 0x000fc600000108c5 */
[----:B------:R-:W1:Y:S01]  /*101d0*/  MUFU.EX2 R156, R156 ;  /* 0x0000009c009c7308 */ /* 0x000e620000000800 */
[-CC-:B------:R-:W-:Y:S01]  /*101e0*/  FFMA.FTZ R175, R175, R14.reuse, -R197.reuse ;  /* 0x0000000eafaf7223 */ /* 0x180fe200000108c5 */
[-CC-:B------:R-:W-:Y:S01]  /*101f0*/  FFMA.FTZ R178, R178, R14.reuse, -R197.reuse ;  /* 0x0000000eb2b27223 */ /* 0x180fe200000108c5 */
[-CC-:B------:R-:W-:Y:S01]  /*10200*/  FFMA.FTZ R179, R179, R14.reuse, -R197.reuse ;  /* 0x0000000eb3b37223 */ /* 0x180fe200000108c5 */
[-CC-:B------:R-:W-:Y:S01]  /*10210*/  FFMA.FTZ R182, R182, R14.reuse, -R197.reuse ;  /* 0x0000000eb6b67223 */ /* 0x180fe200000108c5 */
[-C--:B------:R-:W-:Y:S01]  /*10220*/  FFMA.FTZ R183, R183, R14.reuse, -R197 ;  /* 0x0000000eb7b77223 */ /* 0x080fe200000108c5 */
[-CC-:B------:R-:W-:Y:S02]  /*10230*/  FFMA.FTZ R199, R199, R14.reuse, -R170.reuse ;  /* 0x0000000ec7c77223 */ /* 0x180fe400000108aa */
[----:B------:R0:W2:Y:S01]  /*10240*/  MUFU.EX2 R197, R152 ;  /* 0x0000009800c57308 */ /* 0x0000a20000000800 */
[-CC-:B------:R-:W-:Y:S01]  /*10250*/  FFMA.FTZ R164, R164, R14.reuse, -R170.reuse ;  /* 0x0000000ea4a47223 */ /* 0x180fe200000108aa */
[----:B------:R-:W-:-:S06]  /*10260*/  FFMA.FTZ R198, R198, R14, -R170 ;  /* 0x0000000ec6c67223 */ /* 0x000fcc00000108aa */
[----:B------:R-:W4:Y:S01]  /*10270*/  MUFU.EX2 R161, R161 ;  /* 0x000000a100a17308 */ /* 0x000f220000000800 */
[----:B0-----:R-:W-:Y:S01]  /*10280*/  FFMA.FTZ R152, R21, R0, R160 ;  /* 0x0000000015987223 */ /* 0x001fe200000100a0 */
[-CC-:B------:R-:W-:Y:S01]  /*10290*/  FFMA.FTZ R196, R154, R14.reuse, -R170.reuse ;  /* 0x0000000e9ac47223 */ /* 0x180fe200000108aa */
[----:B------:R-:W-:-:S05]  /*102a0*/  FFMA.FTZ R154, R172, R14, -R170 ;  /* 0x0000000eac9a7223 */ /* 0x000fca00000108aa */
[----:B------:R-:W0:Y:S01]  /*102b0*/  MUFU.EX2 R199, R199 ;  /* 0x000000c700c77308 */ /* 0x000e220000000800 */
[----:B-1----:R-:W-:Y:S01]  /*102c0*/  FADD.FTZ R152, R156, R152 ;  /* 0x000000989c987221 */ /* 0x002fe20000010000 */
[----:B------:R-:W-:-:S06]  /*102d0*/  FFMA.FTZ R157, R157, R14, -R170 ;  /* 0x0000000e9d9d7223 */ /* 0x000fcc00000108aa */
[----:B------:R-:W1:Y:S01]  /*102e0*/  MUFU.EX2 R163, R163 ;  /* 0x000000a300a37308 */ /* 0x000e620000000800 */
[----:B------:R-:W-:-:S07]  /*102f0*/  FFMA.FTZ R165, R165, R14, -R170 ;  /* 0x0000000ea5a57223 */ /* 0x000fce00000108aa */
[----:B------:R-:W5:Y:S01]  /*10300*/  MUFU.EX2 R164, R164 ;  /* 0x000000a400a47308 */ /* 0x000f620000000800 */
[-CC-:B------:R-:W-:Y:S01]  /*10310*/  FFMA.FTZ R180, R180, R14.reuse, -R170.reuse ;  /* 0x0000000eb4b47223 */ /* 0x180fe200000108aa */
[-CC-:B------:R-:W-:Y:S01]  /*10320*/  FFMA.FTZ R173, R173, R14.reuse, -R170.reuse ;  /* 0x0000000eadad7223 */ /* 0x180fe200000108aa */
[----:B------:R-:W-:-:S05]  /*10330*/  FFMA.FTZ R176, R176, R14, -R170 ;  /* 0x0000000eb0b07223 */ /* 0x000fca00000108aa */
[----:B------:R-:W-:Y:S01]  /*10340*/  MUFU.EX2 R172, R196 ;  /* 0x000000c400ac7308 */ /* 0x000fe20000000800 */
[-CC-:B------:R-:W-:Y:S01]  /*10350*/  FFMA.FTZ R177, R177, R14.reuse, -R170.reuse ;  /* 0x0000000eb1b17223 */ /* 0x180fe200000108aa */
[----:B------:R-:W-:-:S06]  /*10360*/  FFMA.FTZ R181, R181, R14, -R170 ;  /* 0x0000000eb5b57223 */ /* 0x000fcc00000108aa */
[----:B------:R-:W3:Y:S08]  /*10370*/  MUFU.EX2 R166, R166 ;  /* 0x000000a600a67308 */ /* 0x000ef00000000800 */
[----:B------:R-:W3:Y:S08]  /*10380*/  MUFU.EX2 R198, R198 ;  /* 0x000000c600c67308 */ /* 0x000ef00000000800 */
[----:B------:R2:W-:Y:S01]  /*10390*/  MUFU.EX2 R196, R154 ;  /* 0x0000009a00c47308 */ /* 0x0005e20000000800 */
[----:B------:R-:W-:Y:S01]  /*103a0*/  FADD.FTZ R158, R159, R158 ;  /* 0x0000009e9f9e7221 */ /* 0x000fe20000010000 */
[----:B--2---:R-:W-:-:S06]  /*103b0*/  FADD.FTZ R154, R197, R152 ;  /* 0x00000098c59a7221 */ /* 0x004fcc0000010000 */
[----:B------:R-:W2:Y:S01]  /*103c0*/  MUFU.EX2 R167, R167 ;  /* 0x000000a700a77308 */ /* 0x000ea20000000800 */
[----:B----4-:R-:W-:Y:S01]  /*103d0*/  FADD.FTZ R154, R161, R154 ;  /* 0x0000009aa19a7221 */ /* 0x010fe20000010000 */
[----:B------:R-:W-:-:S06]  /*103e0*/  F2FP.F16.F32.PACK_AB R152, R156, R160 ;  /* 0x000000a09c98723e */ /* 0x000fcc00000000ff */
[----:B------:R-:W4:Y:S01]  /*103f0*/  MUFU.EX2 R200, R157 ;  /* 0x0000009d00c87308 */ /* 0x000f220000000800 */
[----:B0-----:R-:W-:Y:S01]  /*10400*/  FADD.FTZ R156, R199, R154 ;  /* 0x0000009ac79c7221 */ /* 0x001fe20000010000 */
[----:B-1----:R-:W-:-:S06]  /*10410*/  FADD.FTZ R158, R163, R158 ;  /* 0x0000009ea39e7221 */ /* 0x002fcc0000010000 */
[----:B------:R0:W-:Y:S01]  /*10420*/  MUFU.EX2 R12, R171 ;  /* 0x000000ab000c7308 */ /* 0x0001e20000000800 */
[----:B-----5:R-:W-:-:S07]  /*10430*/  FADD.FTZ R156, R164, R156 ;  /* 0x0000009ca49c7221 */ /* 0x020fce0000010000 */
[----:B------:R-:W1:Y:S08]  /*10440*/  MUFU.EX2 R165, R165 ;  /* 0x000000a500a57308 */ /* 0x000e700000000800 */
[----:B------:R-:W-:Y:S08]  /*10450*/  MUFU.EX2 R201, R201 ;  /* 0x000000c900c97308 */ /* 0x000ff00000000800 */
[----:B------:R-:W-:Y:S08]  /*10460*/  MUFU.EX2 R175, R175 ;  /* 0x000000af00af7308 */ /* 0x000ff00000000800 */
[----:B------:R-:W5:Y:S01]  /*10470*/  MUFU.EX2 R180, R180 ;  /* 0x000000b400b47308 */ /* 0x000f620000000800 */
[----:B---3--:R-:W-:-:S07]  /*10480*/  FADD.FTZ R158, R166, R158 ;  /* 0x0000009ea69e7221 */ /* 0x008fce0000010000 */
[----:B------:R-:W-:Y:S01]  /*10490*/  MUFU.EX2 R178, R178 ;  /* 0x000000b200b27308 */ /* 0x000fe20000000800 */
[----:B------:R-:W-:-:S07]  /*104a0*/  FADD.FTZ R160, R198, R156 ;  /* 0x0000009cc6a07221 */ /* 0x000fce0000010000 */
[----:B------:R-:W-:Y:S08]  /*104b0*/  MUFU.EX2 R179, R179 ;  /* 0x000000b300b37308 */ /* 0x000ff00000000800 */
[----:B------:R-:W-:Y:S08]  /*104c0*/  MUFU.EX2 R182, R182 ;  /* 0x000000b600b67308 */ /* 0x000ff00000000800 */
[----:B------:R-:W-:Y:S08]  /*104d0*/  MUFU.EX2 R183, R183 ;  /* 0x000000b700b77308 */ /* 0x000ff00000000800 */
[----:B------:R-:W-:Y:S08]  /*104e0*/  MUFU.EX2 R173, R173 ;  /* 0x000000ad00ad7308 */ /* 0x000ff00000000800 */
[----:B------:R-:W3:Y:S08]  /*104f0*/  MUFU.EX2 R176, R176 ;  /* 0x000000b000b07308 */ /* 0x000ef00000000800 */
[----:B------:R-:W-:Y:S08]  /*10500*/  MUFU.EX2 R177, R177 ;  /* 0x000000b100b17308 */ /* 0x000ff00000000800 */
[----:B------:R-:W3:Y:S01]  /*10510*/  MUFU.EX2 R181, R181 ;  /* 0x000000b500b57308 */ /* 0x000ee20000000800 */
[----:B------:R-:W-:-:S02]  /*10520*/  IMAD R170, R19, 0x1000, R13 ;  /* 0x0000100013aa7824 */ /* 0x000fc400078e020d */
[----:B--2---:R-:W-:Y:S01]  /*10530*/  FADD.FTZ R0, R167, R158 ;  /* 0x0000009ea7007221 */ /* 0x004fe20000010000 */
[----:B0-----:R-:W-:Y:S02]  /*10540*/  IMAD.MOV.U32 R171, RZ, RZ, 0x40000040 ;  /* 0x40000040ffab7424 */ /* 0x001fe400078e00ff */
[----:B----4-:R-:W-:Y:S01]  /*10550*/  FADD.FTZ R160, R200, R160 ;  /* 0x000000a0c8a07221 */ /* 0x010fe20000010000 */
[----:B------:R-:W-:Y:S01]  /*10560*/  F2FP.F16.F32.PACK_AB R157, R163, R159 ;  /* 0x0000009fa39d723e */ /* 0x000fe200000000ff */
[----:B------:R-:W-:Y:S01]  /*10570*/  FMUL.FTZ R24, R24, R21 ;  /* 0x0000001518187220 */ /* 0x000fe20000410000 */
[----:B------:R-:W-:Y:S01]  /*10580*/  F2FP.F16.F32.PACK_AB R154, R161, R197 ;  /* 0x000000c5a19a723e */ /* 0x000fe200000000ff */
[----:B------:R-:W-:Y:S01]  /*10590*/  BAR.SYNC.DEFER_BLOCKING 0xf, 0x100 ;  /* 0x03c4000000007b1d */ /* 0x000fe20000010000 */
        /* <DEDUP_REMOVED lines=63> */
[----:B------:R-:W-:Y:S01]  /*10990*/  F2FP.F16.F32.PACK_AB R159, R167, R166 ;  /* 0x000000a6a79f723e */ /* 0x000fe200000000ff */
[----:B-1----:R-:W-:Y:S01]  /*109a0*/  FADD.FTZ R21, R165, R160 ;  /* 0x000000a0a5157221 */ /* 0x002fe20000010000 */
[----:B------:R-:W-:Y:S01]  /*109b0*/  F2FP.F16.F32.PACK_AB R156, R164, R199 ;  /* 0x000000c7a49c723e */ /* 0x000fe200000000ff */
[----:B------:R-:W-:Y:S01]  /*109c0*/  FADD.FTZ R0, R162, R0 ;  /* 0x00000000a2007221 */ /* 0x000fe20000010000 */
[----:B------:R-:W-:-:S02]  /*109d0*/  F2FP.F16.F32.PACK_AB R158, R200, R198 ;  /* 0x000000c6c89e723e */ /* 0x000fc400000000ff */
[----:B------:R-:W-:Y:S01]  /*109e0*/  F2FP.F16.F32.PACK_AB R161, R12, R162 ;  /* 0x000000a20ca1723e */ /* 0x000fe200000000ff */
[-C--:B------:R-:W-:Y:S01]  /*109f0*/  FMUL.FTZ R26, R26, R174.reuse ;  /* 0x000000ae1a1a7220 */ /* 0x080fe20000410000 */
[----:B------:R-:W-:Y:S01]  /*10a00*/  R2UR UR6, R170 ;  /* 0x00000000aa0672ca */ /* 0x000fe200000e0000 */
[-C--:B------:R-:W-:Y:S01]  /*10a10*/  FMUL.FTZ R27, R27, R174.reuse ;  /* 0x000000ae1b1b7220 */ /* 0x080fe20000410000 */
[----:B------:R-:W-:Y:S01]  /*10a20*/  R2UR UR7, R171 ;  /* 0x00000000ab0772ca */ /* 0x000fe200000e0000 */
[-C--:B------:R-:W-:Y:S01]  /*10a30*/  FMUL.FTZ R30, R30, R174.reuse ;  /* 0x000000ae1e1e7220 */ /* 0x080fe20000410000 */
[----:B------:R-:W-:Y:S01]  /*10a40*/  F2FP.F16.F32.PACK_AB R160, R172, R165 ;  /* 0x000000a5aca0723e */ /* 0x000fe200000000ff */
[----:B------:R-:W-:Y:S01]  /*10a50*/  FMUL.FTZ R31, R31, R174 ;  /* 0x000000ae1f1f7220 */ /* 0x000fe20000410000 */
[----:B-----5:R-:W-:Y:S01]  /*10a60*/  F2FP.F16.F32.PACK_AB R162, R180, R196 ;  /* 0x000000c4b4a2723e */ /* 0x020fe200000000ff */
[-C--:B------:R-:W-:Y:S01]  /*10a70*/  FMUL.FTZ R34, R34, R174.reuse ;  /* 0x000000ae22227220 */ /* 0x080fe20000410000 */
[----:B------:R-:W-:Y:S01]  /*10a80*/  F2FP.F16.F32.PACK_AB R163, R175, R201 ;  /* 0x000000c9afa3723e */ /* 0x000fe200000000ff */
        /* <DEDUP_REMOVED lines=59> */
[----:B---3--:R-:W-:-:S02]  /*10e40*/  F2FP.F16.F32.PACK_AB R164, R176, R173 ;  /* 0x000000adb0a4723e */ /* 0x008fc400000000ff */
[----:B------:R-:W-:Y:S02]  /*10e50*/  F2FP.F16.F32.PACK_AB R165, R179, R178 ;  /* 0x000000b2b3a5723e */ /* 0x000fe400000000ff */
[----:B------:R-:W-:Y:S02]  /*10e60*/  F2FP.F16.F32.PACK_AB R166, R181, R177 ;  /* 0x000000b1b5a6723e */ /* 0x000fe400000000ff */
[----:B------:R-:W-:Y:S01]  /*10e70*/  F2FP.F16.F32.PACK_AB R167, R183, R182 ;  /* 0x000000b6b7a7723e */ /* 0x000fe200000000ff */
[----:B------:R0:W-:Y:S04]  /*10e80*/  STSM.16.M88.4 [R227+0x36400], R152 ;  /* 0x03640098e3007844 */ /* 0x0001e80000000200 */
[----:B------:R1:W-:Y:S04]  /*10e90*/  STSM.16.M88.4 [R228], R156 ;  /* 0x0000009ce4007844 */ /* 0x0003e80000000200 */
[----:B------:R1:W-:Y:S04]  /*10ea0*/  STSM.16.M88.4 [R203], R160 ;  /* 0x000000a0cb007844 */ /* 0x0003e80000000200 */
[----:B------:R1:W-:Y:S01]  /*10eb0*/  STSM.16.M88.4 [R229], R164 ;  /* 0x000000a4e5007844 */ /* 0x0003e20000000200 */
[----:B------:R-:W-:-:S06]  /*10ec0*/  WARPGROUP.ARRIVE ;  /* 0x00000000000079c5 */ /* 0x000fcc0000000000 */
[----:B------:R-:W-:Y:S03]  /*10ed0*/  HGMMA.64x256x16.F32 R24, R152, gdesc[UR4].tnspB, R24, gsb0 ;  /* 0x43e0000498187df0 */ /* 0x000fe60008000818 */
[----:B------:R-:W-:Y:S02]  /*10ee0*/  WARPGROUP.DEPBAR.LE gsb0, 0x0 ;  /* 0x00008000000079c5 */ /* 0x000fe40000010000 */
[----:B0-----:R-:W-:Y:S01]  /*10ef0*/  IMAD.MOV.U32 R153, RZ, RZ, 0x40000040 ;  /* 0x40000040ff997424 */ /* 0x001fe200078e00ff */
[----:B------:R-:W-:-:S04]  /*10f00*/  IADD3 R152, R170, 0x80, RZ ;  /* 0x00000080aa987810 */ /* 0x000fc80007ffe0ff */
[----:B------:R-:W-:Y:S02]  /*10f10*/  R2UR UR6, R152 ;  /* 0x00000000980672ca */ /* 0x000fe400000e0000 */
[----:B------:R-:W-:Y:S01]  /*10f20*/  R2UR UR7, R153 ;  /* 0x00000000990772ca */ /* 0x000fe200000e0000 */
[----:B------:R-:W-:-:S15]  /*10f30*/  WARPGROUP.ARRIVE ;  /* 0x00000000000079c5 */ /* 0x000fde0000000000 */
[----:B------:R-:W-:Y:S01]  /*10f40*/  HGMMA.64x256x16.F32 R24, R156, gdesc[UR4].tnspB, R24, gsb0 ;  /* 0x43e000049c187df0 */ /* 0x000fe20008000818 */
[----:B------:R-:W-:Y:S02]  /*10f50*/  VIADD R152, R170, 0x100 ;  /* 0x00000100aa987836 */ /* 0x000fe40000000000 */
[----:B------:R-:W-:-:S03]  /*10f60*/  IMAD.MOV.U32 R153, RZ, RZ, 0x40000040 ;  /* 0x40000040ff997424 */ /* 0x000fc600078e00ff */
[----:B------:R-:W-:Y:S02]  /*10f70*/  R2UR UR6, R152 ;  /* 0x00000000980672ca */ /* 0x000fe400000e0000 */
[----:B------:R-:W-:Y:S01]  /*10f80*/  R2UR UR7, R153 ;  /* 0x00000000990772ca */ /* 0x000fe200000e0000 */
[----:B------:R-:W-:Y:S02]  /*10f90*/  VIADD R170, R170, 0x180 ;  /* 0x00000180aaaa7836 */ /* 0x000fe40000000000 */
[----:B------:R-:W-:Y:S01]  /*10fa0*/  IMAD.MOV.U32 R171, RZ, RZ, 0x40000040 ;  /* 0x40000040ffab7424 */ /* 0x000fe200078e00ff */
[----:B------:R-:W-:Y:S02]  /*10fb0*/  WARPGROUP.DEPBAR.LE gsb0, 0x0 ;  /* 0x00008000000079c5 */ /* 0x000fe40000010000 */
[----:B------:R-:W-:-:S14]  /*10fc0*/  WARPGROUP.ARRIVE ;  /* 0x00000000000079c5 */ /* 0x000fdc0000000000 */
[----:B------:R-:W-:Y:S01]  /*10fd0*/  HGMMA.64x256x16.F32 R24, R160, gdesc[UR4].tnspB, R24, gsb0 ;  /* 0x43e00004a0187df0 */ /* 0x000fe20008000818 */
[----:B------:R-:W-:Y:S02]  /*10fe0*/  R2UR UR6, R170 ;  /* 0x00000000aa0672ca */ /* 0x000fe400000e0000 */
[----:B------:R-:W-:Y:S01]  /*10ff0*/  R2UR UR7, R171 ;  /* 0x00000000ab0772ca */ /* 0x000fe200000e0000 */
        /* <DEDUP_REMOVED lines=28> */
.L_x_5485:
[C---:B------:R-:W-:Y:S01]  /*111c0*/  ISETP.GT.AND P1, PT, R15.reuse, R212, PT ;  /* 0x000000d40f00720c */ /* 0x040fe20003f24270 */
[----:B------:R-:W-:Y:S02]  /*111d0*/  VIADD R20, R20, 0x38860 ;  /* 0x0003886014147836 */ /* 0x000fe40000000000 */
[----:B------:R-:W-:Y:S02]  /*111e0*/  VIADD R15, R15, 0xffffffff ;  /* 0xffffffff0f0f7836 */ /* 0x000fe40000000000 */
[----:B------:R-:W-:Y:S01]  /*111f0*/  IMAD.MOV.U32 R197, RZ, RZ, R169 ;  /* 0x000000ffffc57224 */ /* 0x000fe200078e00a9 */
[----:B------:R-:W-:Y:S01]  /*11200*/  PRMT R20, R190, 0x654, R20 ;  /* 0x00000654be147816 */ /* 0x000fe20000000014 */
[----:B------:R-:W-:Y:S02]  /*11210*/  IMAD.MOV.U32 R21, RZ, RZ, R168 ;  /* 0x000000ffff157224 */ /* 0x000fe400078e00a8 */
[----:B------:R-:W-:Y:S01]  /*11220*/  IMAD.MOV.U32 R196, RZ, RZ, R19 ;  /* 0x000000ffffc47224 */ /* 0x000fe200078e0013 */
[----:B------:R0:W-:Y:S03]  /*11230*/  SYNCS.ARRIVE.TRANS64.RED.A1T0 RZ, [R20+URZ], RZ ;  /* 0x000000ff14ff79a7 */ /* 0x0001e6000810043f */
[----:B------:R-:W-:Y:S05]  /*11240*/  @P1 BRA `(.L_x_5486) ;  /* 0xffffffc400101947 */ /* 0x000fea000383ffff */
[----:B------:R-:W-:Y:S05]  /*11250*/  BSYNC B0 ;  /* 0x0000000000007941 */ /* 0x000fea0003800000 */
.L_x_5473:
[----:B------:R-:W-:Y:S05]  /*11260*/  BSYNC B1 ;  /* 0x0000000000017941 */ /* 0x000fea0003800000 */
.L_x_5472:
[----:B------:R-:W-:Y:S01]  /*11270*/  ISETP.GE.AND P1, PT, R15, RZ, PT ;  /* 0x000000ff0f00720c */ /* 0x000fe20003f26270 */
[----:B------:R-:W-:-:S12]  /*11280*/  BSSY B0, `(.L_x_5487) ;  /* 0x000036d000007945 */ /* 0x000fd80003800000 */
[----:B------:R-:W-:Y:S05]  /*11290*/  @!P1 BRA `(.L_x_5488) ;  /* 0x0000003400ac9947 */ /* 0x000fea0003800000 */
[----:B------:R-:W-:Y:S02]  /*112a0*/  IMAD.MOV.U32 R21, RZ, RZ, R169 ;  /* 0x000000ffff157224 */ /* 0x000fe400078e00a9 */
[----:B------:R-:W-:Y:S02]  /*112b0*/  IMAD.MOV.U32 R197, RZ, RZ, R168 ;  /* 0x000000ffffc57224 */ /* 0x000fe400078e00a8 */
[----:B------:R-:W-:-:S07]  /*112c0*/  IMAD.MOV.U32 R196, RZ, RZ, R19 ;  /* 0x000000ffffc47224 */ /* 0x000fce00078e0013 */
.L_x_5501:
[----:B------:R-:W-:-:S05]  /*112d0*/  VIADD R19, R196, 0x1 ;  /* 0x00000001c4137836 */ /* 0x000fca0000000000 */
[----:B------:R-:W-:-:S04]  /*112e0*/  ISETP.NE.AND P1, PT, R19, 0x2, PT ;  /* 0x000000021300780c */ /* 0x000fc80003f25270 */
[----:B------:R-:W-:Y:S02]  /*112f0*/  SEL R14, RZ, 0x1, P1 ;  /* 0x00000001ff0e7807 */ /* 0x000fe40000800000 */
[----:B------:R-:W-:Y:S02]  /*11300*/  SEL R19, R19, RZ, P1 ;  /* 0x000000ff13137207 */ /* 0x000fe40000800000 */
[----:B------:R-:W-:Y:S01]  /*11310*/  LOP3.LUT R23, R23, R14, RZ, 0x3c, !PT ;  /* 0x0000000e17177212 */ /* 0x000fe200078e3cff */
[----:B-1----:R-:W-:Y:S06]  /*11320*/  @!P0 BRA `(.L_x_5489) ;  /* 0x0000000000048947 */ /* 0x002fec0003800000 */
[----:B------:R-:W-:Y:S01]  /*11330*/  BPT.TRAP 0x1 ;  /* 0x000000040000795c */ /* 0x000fe20000300000 */
.L_x_5489:
[----:B0-----:R-:W-:Y:S01]  /*11340*/  IMAD R20, R19, 0x8, R18 ;  /* 0x0000000813147824 */ /* 0x001fe200078e0212 */
[----:B------:R-:W-:-:S04]  /*11350*/  SHF.L.U32 R14, R23, 0x1f, RZ ;  /* 0x0000001f170e7819 */ /* 0x000fc800000006ff */
[----:B------:R0:W1:Y:S01]  /*11360*/  SYNCS.PHASECHK.TRANS64.TRYWAIT P1, [R20+URZ+0x38830], R14 ;  /* 0x0388300e140075a7 */ /* 0x000062000802017f */
[----:B------:R-:W-:Y:S05]  /*11370*/  @!P0 BRA `(.L_x_5490) ;  /* 0x0000000000048947 */ /* 0x000fea0003800000 */
[----:B------:R-:W-:Y:S01]  /*11380*/  BPT.TRAP 0x1 ;  /* 0x000000040000795c */ /* 0x000fe20000300000 */
.L_x_5490:
[----:B------:R-:W-:Y:S01]  /*11390*/  BSSY B1, `(.L_x_5491) ;  /* 0x0000006000017945 */ /* 0x000fe20003800000 */
[----:B------:R-:W-:Y:S01]  /*113a0*/  IMAD R156, R19, 0x200, R206 ;  /* 0x00000200139c7824 */ /* 0x000fe200078e02ce */
[----:B------:R-:W-:Y:S02]  /*113b0*/  MOV R157, 0x40000040 ;  /* 0x40000040009d7802 */ /* 0x000fe40000000f00 */
[----:B-1----:R-:W-:Y:S05]  /*113c0*/  @P1 BRA `(.L_x_5492) ;  /* 0x0000000000081947 */ /* 0x002fea0003800000 */
[----:B------:R-:W1:Y:S02]  /*113d0*/  SYNCS.PHASECHK.TRANS64.TRYWAIT P1, [R20+URZ+0x38830], R14 ;  /* 0x0388300e140075a7 */ /* 0x000e64000802017f */
[----:B-1----:R-:W-:Y:S05]  /*113e0*/  @!P1 BRA `(.L_x_5493) ;  /* 0x0000010800189947 */ /* 0x002fea0003800000 */
.L_x_5492:
[----:B------:R-:W-:Y:S05]  /*113f0*/  BSYNC B1 ;  /* 0x0000000000017941 */ /* 0x000fea0003800000 */
.L_x_5491:
        /* <DEDUP_REMOVED lines=36> */
.L_x_5494:
[----:B------:R2:W3:Y:S01]  /*11640*/  SYNCS.PHASECHK.TRANS64.TRYWAIT P1, [R20+URZ+0x38850], R14 ;  /* 0x0388500e140075a7 */ /* 0x0004e2000802017f */
[----:B------:R-:W-:Y:S05]  /*11650*/  @!P0 BRA `(.L_x_5495) ;  /* 0x0000000000048947 */ /* 0x000fea0003800000 */
[----:B------:R-:W-:Y:S01]  /*11660*/  BPT.TRAP 0x1 ;  /* 0x000000040000795c */ /* 0x000fe20000300000 */
.L_x_5495:
[----:B------:R-:W-:Y:S04]  /*11670*/  BSSY B1, `(.L_x_5496) ;  /* 0x0000004000017945 */ /* 0x000fe80003800000 */
[----:B---3--:R-:W-:Y:S05]  /*11680*/  @P1 BRA `(.L_x_5497) ;  /* 0x0000000000081947 */ /* 0x008fea0003800000 */
[----:B------:R-:W3:Y:S02]  /*11690*/  SYNCS.PHASECHK.TRANS64.TRYWAIT P1, [R20+URZ+0x38850], R14 ;  /* 0x0388500e140075a7 */ /* 0x000ee4000802017f */
[----:B---3--:R-:W-:Y:S05]  /*116a0*/  @!P1 BRA `(.L_x_5498) ;  /* 0x00000104007c9947 */ /* 0x008fea0003800000 */
.L_x_5497:
[----:B------:R-:W-:Y:S05]  /*116b0*/  BSYNC B1 ;  /* 0x0000000000017941 */ /* 0x000fea0003800000 */
.L_x_5496:
        /* <DEDUP_REMOVED lines=23> */
[----:B0-----:R-:W-:Y:S01]  /*11830*/  VIADD R202, R198, 0x800 ;  /* 0x00000800c6ca7836 */ /* 0x001fe20000000000 */
        /* <DEDUP_REMOVED lines=156> */
[----:B------:R-:W-:Y:S01]  /*12200*/  IMAD.IADD R200, R204, 0x1, R202 ;  /* 0x00000001ccc87824 */ /* 0x000fe200078e02ca */
[----:B------:R-:W-:Y:S01]  /*12210*/  R2UR UR7, R201 ;  /* 0x00000000c90772ca */ /* 0x000fe200000e0000 */
[----:B------:R-:W-:Y:S01]  /*12220*/  IMAD.MOV.U32 R201, RZ, RZ, 0x40000040 ;  /* 0x40000040ffc97424 */ /* 0x000fe200078e00ff */
[----:B------:R-:W-:-:S02]  /*12230*/  WARPGROUP.DEPBAR.LE gsb0, 0x0 ;  /* 0x00008000000079c5 */ /* 0x000fc40000010000 */
        /* <DEDUP_REMOVED lines=208> */
.L_x_5499:
[----:B------:R-:W-:Y:S01]  /*12f40*/  FMUL.FTZ R152, R152, UR38 ;  /* 0x0000002698987c20 */ /* 0x000fe20008410000 */
[----:B------:R-:W-:Y:S01]  /*12f50*/  FMUL.FTZ R153, R153, UR38 ;  /* 0x0000002699997c20 */ /* 0x000fe20008410000 */
[----:B------:R-:W-:Y:S01]  /*12f60*/  FMUL.FTZ R156, R156, UR38 ;  /* 0x000000269c9c7c20 */ /* 0x000fe20008410000 */
[----:B------:R-:W2:Y:S01]  /*12f70*/  LDL R211, [R1] ;  /* 0x0000000001d37983 */ /* 0x000ea20000100800 */
        /* <DEDUP_REMOVED lines=21> */
[----:B------:R-:W-:-:S05]  /*130d0*/  FMUL.FTZ R162, R162, UR38 ;  /* 0x00000026a2a27c20 */ /* 0x000fca0008410000 */
[----:B------:R-:W0:Y:S01]  /*130e0*/  MUFU.TANH R157, R157 ;  /* 0x0000009d009d7308 */ /* 0x000e220000002400 */
[----:B-1----:R-:W-:-:S07]  /*130f0*/  FMNMX.FTZ R14, R153, R14, !PT ;  /* 0x0000000e990e7209 */ /* 0x002fce0007810000 */
[----:B------:R-:W1:Y:S01]  /*13100*/  MUFU.TANH R160, R160 ;  /* 0x000000a000a07308 */ /* 0x000e620000002400 */
[----:B---3--:R-:W-:-:S07]  /*13110*/  FMNMX.FTZ R14, R156, R14, !PT ;  /* 0x0000000e9c0e7209 */ /* 0x008fce0007810000 */
[----:B------:R-:W3:Y:S01]  /*13120*/  MUFU.TANH R161, R161 ;  /* 0x000000a100a17308 */ /* 0x000ee20000002400 */
[----:B0-----:R-:W-:-:S07]  /*13130*/  FMNMX.FTZ R14, R157, R14, !PT ;  /* 0x0000000e9d0e7209 */ /* 0x001fce0007810000 */
        /* <DEDUP_REMOVED lines=20> */
[----:B------:R-:W-:Y:S01]  /*13280*/  MUFU.TANH R154, R154 ;  /* 0x0000009a009a7308 */ /* 0x000fe20000002400 */
[----:B---3--:R-:W-:-:S07]  /*13290*/  FMNMX.FTZ R14, R180, R14, !PT ;  /* 0x0000000eb40e7209 */ /* 0x008fce0007810000 */
        /* <DEDUP_REMOVED lines=25> */
[-CC-:B0-----:R-:W-:Y:S01]  /*13430*/  FFMA.FTZ R200, R169, R14.reuse, -R197.reuse ;  /* 0x0000000ea9c87223 */ /* 0x181fe200000108c5 */
[-CC-:B------:R-:W-:Y:S01]  /*13440*/  FFMA.FTZ R173, R173, R14.reuse, -R197.reuse ;  /* 0x0000000eadad7223 */ /* 0x180fe200000108c5 */
[-CC-:B------:R-:W-:Y:S01]  /*13450*/  FFMA.FTZ R176, R176, R14.reuse, -R197.reuse ;  /* 0x0000000eb0b07223 */ /* 0x180fe200000108c5 */
[-CC-:B------:R-:W-:Y:S01]  /*13460*/  FFMA.FTZ R177, R177, R14.reuse, -R197.reuse ;  /* 0x0000000eb1b17223 */ /* 0x180fe200000108c5 */
[-CC-:B------:R-:W-:Y:S01]  /*13470*/  FFMA.FTZ R180, R180, R14.reuse, -R197.reuse ;  /* 0x0000000eb4b47223 */ /* 0x180fe200000108c5 */
[----:B------:R-:W-:-:S02]  /*13480*/  FFMA.FTZ R181, R181, R14, -R197 ;  /* 0x0000000eb5b57223 */ /* 0x000fc400000108c5 */
[----:B------:R0:W4:Y:S01]  /*13490*/  MUFU.EX2 R169, R153 ;  /* 0x0000009900a97308 */ /* 0x0001220000000800 */
[-C--:B-1----:R-:W-:Y:S01]  /*134a0*/  FMUL.FTZ R24, R24, R157.reuse ;  /* 0x0000009d18187220 */ /* 0x082fe20000410000 */
[-C--:B------:R-:W-:Y:S01]  /*134b0*/  FMUL.FTZ R25, R25, R157.reuse ;  /* 0x0000009d19197220 */ /* 0x080fe20000410000 */
[-C--:B------:R-:W-:Y:S01]  /*134c0*/  FMUL.FTZ R28, R28, R157.reuse ;  /* 0x0000009d1c1c7220 */ /* 0x080fe20000410000 */
[-C--:B------:R-:W-:Y:S01]  /*134d0*/  FMUL.FTZ R29, R29, R157.reuse ;  /* 0x0000009d1d1d7220 */ /* 0x080fe20000410000 */
[-C--:B------:R-:W-:Y:S01]  /*134e0*/  FMUL.FTZ R32, R32, R157.reuse ;  /* 0x0000009d20207220 */ /* 0x080fe20000410000 */
[-C--:B------:R-:W-:Y:S01]  /*134f0*/  FMUL.FTZ R33, R33, R157.reuse ;  /* 0x0000009d21217220 */ /* 0x080fe20000410000 */
[----:B------:R-:W-:Y:S01]  /*13500*/  FMUL.FTZ R36, R36, R157 ;  /* 0x0000009d24247220 */ /* 0x000fe20000410000 */
[----:B------:R-:W1:Y:S01]  /*13510*/  MUFU.EX2 R156, R156 ;  /* 0x0000009c009c7308 */ /* 0x000e620000000800 */
[----:B---3--:R-:W-:Y:S01]  /*13520*/  FFMA.FTZ R0, R157, R0, R152 ;  /* 0x000000009d007223 */ /* 0x008fe20000010098 */
[----:B0-----:R-:W-:Y:S01]  /*13530*/  FMUL.FTZ R153, R163, UR38 ;  /* 0x00000026a3997c20 */ /* 0x001fe20008410000 */
[----:B------:R-:W-:Y:S01]  /*13540*/  FMUL.FTZ R163, R166, UR38 ;  /* 0x00000026a6a37c20 */ /* 0x000fe20008410000 */
[----:B------:R-:W-:Y:S01]  /*13550*/  FMUL.FTZ R166, R167, UR38 ;  /* 0x00000026a7a67c20 */ /* 0x000fe20008410000 */
[----:B------:R-:W-:Y:S01]  /*13560*/  FMUL.FTZ R167, R170, UR38 ;  /* 0x00000026aaa77c20 */ /* 0x000fe20008410000 */
[----:B------:R-:W-:Y:S01]  /*13570*/  FMUL.FTZ R170, R171, UR38 ;  /* 0x00000026abaa7c20 */ /* 0x000fe20008410000 */
[----:B------:R-:W-:Y:S01]  /*13580*/  FMUL.FTZ R171, R174, UR38 ;  /* 0x00000026aeab7c20 */ /* 0x000fe20008410000 */
[----:B------:R-:W0:Y:S01]  /*13590*/  MUFU.TANH R153, R153 ;  /* 0x0000009900997308 */ /* 0x000e220000002400 */
[C---:B----4-:R-:W-:Y:S01]  /*135a0*/  FADD.FTZ R0, R169.reuse, R0 ;  /* 0x00000000a9007221 */ /* 0x050fe20000010000 */
        /* <DEDUP_REMOVED lines=8> */
[----:B------:R-:W3:Y:S01]  /*13630*/  MUFU.TANH R163, R163 ;  /* 0x000000a300a37308 */ /* 0x000ee20000002400 */
[----:B------:R-:W-:Y:S01]  /*13640*/  FMUL.FTZ R182, R183, UR38 ;  /* 0x00000026b7b67c20 */ /* 0x000fe20008410000 */
[----:B-1----:R-:W-:Y:S01]  /*13650*/  FADD.FTZ R0, R156, R0 ;  /* 0x000000009c007221 */ /* 0x002fe20000010000 */
        /* <DEDUP_REMOVED lines=13> */
[----:B-1----:R-:W-:Y:S01]  /*13730*/  FMNMX.FTZ R169, R154, R21, !PT ;  /* 0x000000159aa97209 */ /* 0x002fe20007810000 */
[----:B------:R-:W1:Y:S01]  /*13740*/  MUFU.TANH R167, R167 ;  /* 0x000000a700a77308 */ /* 0x000e620000002400 */
[-C--:B------:R-:W-:Y:S01]  /*13750*/  FMUL.FTZ R57, R57, R157.reuse ;  /* 0x0000009d39397220 */ /* 0x080fe20000410000 */
[----:B------:R-:W-:Y:S01]  /*13760*/  FMUL.FTZ R60, R60, R157 ;  /* 0x0000009d3c3c7220 */ /* 0x000fe20000410000 */
[----:B------:R-:W-:Y:S01]  /*13770*/  FMNMX.FTZ R169, R155, R169, !PT ;  /* 0x000000a99ba97209 */ /* 0x000fe20007810000 */
[-C--:B------:R-:W-:Y:S01]  /*13780*/  FMUL.FTZ R61, R61, R157.reuse ;  /* 0x0000009d3d3d7220 */ /* 0x080fe20000410000 */
[-C--:B------:R-:W-:Y:S01]  /*13790*/  FMUL.FTZ R64, R64, R157.reuse ;  /* 0x0000009d40407220 */ /* 0x080fe20000410000 */
[----:B------:R-:W-:Y:S01]  /*137a0*/  FMUL.FTZ R65, R65, R157 ;  /* 0x0000009d41417220 */ /* 0x000fe20000410000 */
[----:B------:R-:W-:Y:S01]  /*137b0*/  FMNMX.FTZ R169, R158, R169, !PT ;  /* 0x000000a99ea97209 */ /* 0x000fe20007810000 */
[----:B------:R-:W5:Y:S01]  /*137c0*/  MUFU.TANH R170, R170 ;  /* 0x000000aa00aa7308 */ /* 0x000f620000002400 */
[-C--:B------:R-:W-:Y:S01]  /*137d0*/  FMUL.FTZ R68, R68, R157.reuse ;  /* 0x0000009d44447220 */ /* 0x080fe20000410000 */
[----:B------:R-:W-:Y:S01]  /*137e0*/  FMUL.FTZ R69, R69, R157 ;  /* 0x0000009d45457220 */ /* 0x000fe20000410000 */
[----:B------:R-:W-:Y:S01]  /*137f0*/  FMNMX.FTZ R169, R159, R169, !PT ;  /* 0x000000a99fa97209 */ /* 0x000fe20007810000 */
[-C--:B------:R-:W-:Y:S01]  /*13800*/  FMUL.FTZ R72, R72, R157.reuse ;  /* 0x0000009d48487220 */ /* 0x080fe20000410000 */
[-C--:B------:R-:W-:Y:S01]  /*13810*/  FMUL.FTZ R73, R73, R157.reuse ;  /* 0x0000009d49497220 */ /* 0x080fe20000410000 */
[----:B------:R-:W-:Y:S01]  /*13820*/  FMUL.FTZ R76, R76, R157 ;  /* 0x0000009d4c4c7220 */ /* 0x000fe20000410000 */
[----:B------:R-:W-:Y:S01]  /*13830*/  FMNMX.FTZ R169, R162, R169, !PT ;  /* 0x000000a9a2a97209 */ /* 0x000fe20007810000 */
[----:B------:R-:W2:Y:S01]  /*13840*/  MUFU.TANH R171, R171 ;  /* 0x000000ab00ab7308 */ /* 0x000ea20000002400 */
[-C--:B------:R-:W-:Y:S01]  /*13850*/  FMUL.FTZ R77, R77, R157.reuse ;  /* 0x0000009d4d4d7220 */ /* 0x080fe20000410000 */
[----:B------:R-:W-:Y:S01]  /*13860*/  FMUL.FTZ R80, R80, R157 ;  /* 0x0000009d50507220 */ /* 0x000fe20000410000 */
[----:B0-----:R-:W-:Y:S01]  /*13870*/  FMNMX.FTZ R169, R153, R169, !PT ;  /* 0x000000a999a97209 */ /* 0x001fe20007810000 */
[-C--:B------:R-:W-:Y:S01]  /*13880*/  FMUL.FTZ R81, R81, R157.reuse ;  /* 0x0000009d51517220 */ /* 0x080fe20000410000 */
[-C--:B------:R-:W-:Y:S01]  /*13890*/  FMUL.FTZ R84, R84, R157.reuse ;  /* 0x0000009d54547220 */ /* 0x080fe20000410000 */
[----:B------:R-:W-:Y:S01]  /*138a0*/  FMUL.FTZ R85, R85, R157 ;  /* 0x0000009d55557220 */ /* 0x000fe20000410000 */
[----:B---3--:R-:W-:Y:S01]  /*138b0*/  FMNMX.FTZ R169, R163, R169, !PT ;  /* 0x000000a9a3a97209 */ /* 0x008fe20007810000 */
[----:B------:R-:W0:Y:S01]  /*138c0*/  MUFU.TANH R174, R174 ;  /* 0x000000ae00ae7308 */ /* 0x000e220000002400 */
[-C--:B------:R-:W-:Y:S01]  /*138d0*/  FMUL.FTZ R88, R88, R157.reuse ;  /* 0x0000009d58587220 */ /* 0x080fe20000410000 */
[----:B------:R-:W-:Y:S01]  /*138e0*/  FMUL.FTZ R89, R89, R157 ;  /* 0x0000009d59597220 */ /* 0x000fe20000410000 */
[----:B----4-:R-:W-:Y:S01]  /*138f0*/  FMNMX.FTZ R169, R166, R169, !PT ;  /* 0x000000a9a6a97209 */ /* 0x010fe20007810000 */
[-C--:B------:R-:W-:Y:S01]  /*13900*/  FMUL.FTZ R92, R92, R157.reuse ;  /* 0x0000009d5c5c7220 */ /* 0x080fe20000410000 */
[-C--:B------:R-:W-:Y:S01]  /*13910*/  FMUL.FTZ R93, R93, R157.reuse ;  /* 0x0000009d5d5d7220 */ /* 0x080fe20000410000 */
[----:B------:R-:W-:Y:S01]  /*13920*/  FMUL.FTZ R96, R96, R157 ;  /* 0x0000009d60607220 */ /* 0x000fe20000410000 */
[----:B-1----:R-:W-:Y:S01]  /*13930*/  FMNMX.FTZ R169, R167, R169, !PT ;  /* 0x000000a9a7a97209 */ /* 0x002fe20007810000 */
[----:B------:R-:W1:Y:S01]  /*13940*/  MUFU.TANH R175, R175 ;  /* 0x000000af00af7308 */ /* 0x000e620000002400 */
[-C--:B------:R-:W-:Y:S01]  /*13950*/  FMUL.FTZ R97, R97, R157.reuse ;  /* 0x0000009d61617220 */ /* 0x080fe20000410000 */
[----:B------:R-:W-:Y:S01]  /*13960*/  FMUL.FTZ R100, R100, R157 ;  /* 0x0000009d64647220 */ /* 0x000fe20000410000 */
[----:B-----5:R-:W-:Y:S01]  /*13970*/  FMNMX.FTZ R169, R170, R169, !PT ;  /* 0x000000a9aaa97209 */ /* 0x020fe20007810000 */
[-C--:B------:R-:W-:Y:S01]  /*13980*/  FMUL.FTZ R101, R101, R157.reuse ;  /* 0x0000009d65657220 */ /* 0x080fe20000410000 */
[-C--:B------:R-:W-:Y:S01]  /*13990*/  FMUL.FTZ R104, R104, R157.reuse ;  /* 0x0000009d68687220 */ /* 0x080fe20000410000 */
[----:B------:R-:W-:Y:S01]  /*139a0*/  FMUL.FTZ R105, R105, R157 ;  /* 0x0000009d69697220 */ /* 0x000fe20000410000 */
[----:B--2---:R-:W-:Y:S01]  /*139b0*/  FMNMX.FTZ R169, R171, R169, !PT ;  /* 0x000000a9aba97209 */ /* 0x004fe20007810000 */
[----:B------:R-:W2:Y:S01]  /*139c0*/  MUFU.TANH R178, R178 ;  /* 0x000000b200b27308 */ /* 0x000ea20000002400 */
[-C--:B------:R-:W-:Y:S01]  /*139d0*/  FMUL.FTZ R108, R108, R157.reuse ;  /* 0x0000009d6c6c7220 */ /* 0x080fe20000410000 */
[----:B------:R-:W-:Y:S01]  /*139e0*/  FMUL.FTZ R109, R109, R157 ;  /* 0x0000009d6d6d7220 */ /* 0x000fe20000410000 */
[----:B0-----:R-:W-:Y:S01]  /*139f0*/  FMNMX.FTZ R169, R174, R169, !PT ;  /* 0x000000a9aea97209 */ /* 0x001fe20007810000 */
[-C--:B------:R-:W-:Y:S01]  /*13a00*/  FMUL.FTZ R112, R112, R157.reuse ;  /* 0x0000009d70707220 */ /* 0x080fe20000410000 */
[-C--:B------:R-:W-:Y:S01]  /*13a10*/  FMUL.FTZ R113, R113, R157.reuse ;  /* 0x0000009d71717220 */ /* 0x080fe20000410000 */
[-C--:B------:R-:W-:Y:S01]  /*13a20*/  FMUL.FTZ R116, R116, R157.reuse ;  /* 0x0000009d74747220 */ /* 0x080fe20000410000 */
[----:B------:R-:W-:Y:S01]  /*13a30*/  FMUL.FTZ R117, R117, R157 ;  /* 0x0000009d75757220 */ /* 0x000fe20000410000 */
[----:B------:R-:W0:Y:S01]  /*13a40*/  MUFU.TANH R179, R179 ;  /* 0x000000b300b37308 */ /* 0x000e220000002400 */
[----:B-1----:R-:W-:Y:S01]  /*13a50*/  FMNMX.FTZ R169, R175, R169, !PT ;  /* 0x000000a9afa97209 */ /* 0x002fe20007810000 */
[-C--:B------:R-:W-:Y:S01]  /*13a60*/  FMUL.FTZ R120, R120, R157.reuse ;  /* 0x0000009d78787220 */ /* 0x080fe20000410000 */
[-C--:B------:R-:W-:Y:S01]  /*13a70*/  FMUL.FTZ R121, R121, R157.reuse ;  /* 0x0000009d79797220 */ /* 0x080fe20000410000 */
[-C--:B------:R-:W-:Y:S01]  /*13a80*/  FMUL.FTZ R124, R124, R157.reuse ;  /* 0x0000009d7c7c7220 */ /* 0x080fe20000410000 */
[-C--:B------:R-:W-:Y:S01]  /*13a90*/  FMUL.FTZ R125, R125, R157.reuse ;  /* 0x0000009d7d7d7220 */ /* 0x080fe20000410000 */
[-C--:B------:R-:W-:Y:S01]  /*13aa0*/  FMUL.FTZ R128, R128, R157.reuse ;  /* 0x0000009d80807220 */ /* 0x080fe20000410000 */
[----:B------:R-:W-:Y:S01]  /*13ab0*/  FMUL.FTZ R129, R129, R157 ;  /* 0x0000009d81817220 */ /* 0x000fe20000410000 */
[----:B------:R-:W1:Y:S01]  /*13ac0*/  MUFU.TANH R182, R182 ;  /* 0x000000b600b67308 */ /* 0x000e620000002400 */
[----:B--2---:R-:W-:Y:S01]  /*13ad0*/  FMNMX.FTZ R169, R178, R169, !PT ;  /* 0x000000a9b2a97209 */ /* 0x004fe20007810000 */
[-C--:B------:R-:W-:Y:S01]  /*13ae0*/  FMUL.FTZ R132, R132, R157.reuse ;  /* 0x0000009d84847220 */ /* 0x080fe20000410000 */
[-C--:B------:R-:W-:Y:S01]  /*13af0*/  FMUL.FTZ R133, R133, R157.reuse ;  /* 0x0000009d85857220 */ /* 0x080fe20000410000 */
[-C--:B------:R-:W-:Y:S01]  /*13b00*/  FMUL.FTZ R136, R136, R157.reuse ;  /* 0x0000009d88887220 */ /* 0x080fe20000410000 */
[-C--:B------:R-:W-:Y:S01]  /*13b10*/  FMUL.FTZ R137, R137, R157.reuse ;  /* 0x0000009d89897220 */ /* 0x080fe20000410000 */
[-C--:B------:R-:W-:Y:S01]  /*13b20*/  FMUL.FTZ R140, R140, R157.reuse ;  /* 0x0000009d8c8c7220 */ /* 0x080fe20000410000 */
[----:B------:R-:W-:Y:S01]  /*13b30*/  FMUL.FTZ R141, R141, R157 ;  /* 0x0000009d8d8d7220 */ /* 0x000fe20000410000 */
[----:B------:R-:W2:Y:S01]  /*13b40*/  MUFU.EX2 R199, R199 ;  /* 0x000000c700c77308 */ /* 0x000ea20000000800 */
[----:B0-----:R-:W-:Y:S01]  /*13b50*/  FMNMX.FTZ R169, R179, R169, !PT ;  /* 0x000000a9b3a97209 */ /* 0x001fe20007810000 */
[-C--:B------:R-:W-:Y:S01]  /*13b60*/  FMUL.FTZ R144, R144, R157.reuse ;  /* 0x0000009d90907220 */ /* 0x080fe20000410000 */
[-C--:B------:R-:W-:Y:S01]  /*13b70*/  FMUL.FTZ R145, R145, R157.reuse ;  /* 0x0000009d91917220 */ /* 0x080fe20000410000 */
[-C--:B------:R-:W-:Y:S01]  /*13b80*/  FMUL.FTZ R148, R148, R157.reuse ;  /* 0x0000009d94947220 */ /* 0x080fe20000410000 */
[----:B------:R-:W-:-:S03]  /*13b90*/  FMUL.FTZ R149, R149, R157 ;  /* 0x0000009d95957220 */ /* 0x000fc60000410000 */
[----:B------:R-:W0:Y:S01]  /*13ba0*/  MUFU.EX2 R160, R160 ;  /* 0x000000a000a07308 */ /* 0x000e220000000800 */
[----:B-1----:R-:W-:-:S05]  /*13bb0*/  FMNMX.FTZ R169, R182, R169, !PT ;  /* 0x000000a9b6a97209 */ /* 0x002fca0007810000 */
[----:B------:R-:W1:Y:S02]  /*13bc0*/  SHFL.BFLY PT, R183, R169, 0x2, 0x1f ;  /* 0x0c401f00a9b77f89 */ /* 0x000e6400000e0000 */
[----:B------:R-:W3:Y:S01]  /*13bd0*/  MUFU.EX2 R161, R161 ;  /* 0x000000a100a17308 */ /* 0x000ee20000000800 */
[----:B--2---:R-:W-:-:S07]  /*13be0*/  FADD.FTZ R0, R199, R0 ;  /* 0x00000000c7007221 */ /* 0x004fce0000010000 */
[----:B------:R-:W2:Y:S01]  /*13bf0*/  MUFU.EX2 R164, R164 ;  /* 0x000000a400a47308 */ /* 0x000ea20000000800 */
[----:B0-----:R-:W-:-:S07]  /*13c00*/  FADD.FTZ R0, R160, R0 ;  /* 0x00000000a0007221 */ /* 0x001fce0000010000 */
[----:B------:R-:W0:Y:S01]  /*13c10*/  MUFU.EX2 R165, R165 ;  /* 0x000000a500a57308 */ /* 0x000e220000000800 */
[----:B---3--:R-:W-:Y:S01]  /*13c20*/  FADD.FTZ R0, R161, R0 ;  /* 0x00000000a1007221 */ /* 0x008fe20000010000 */
[----:B-1----:R-:W-:-:S06]  /*13c30*/  FMNMX.FTZ R169, R169, R183, !PT ;  /* 0x000000b7a9a97209 */ /* 0x002fcc0007810000 */
[----:B------:R-:W1:Y:S01]  /*13c40*/  MUFU.EX2 R198, R198 ;  /* 0x000000c600c67308 */ /* 0x000e620000000800 */
[----:B--2---:R-:W-:Y:S01]  /*13c50*/  FADD.FTZ R0, R164, R0 ;  /* 0x00000000a4007221 */ /* 0x004fe20000010000 */
[----:B------:R-:W2:Y:S06]  /*13c60*/  SHFL.BFLY PT, R183, R169, 0x1, 0x1f ;  /* 0x0c201f00a9b77f89 */ /* 0x000eac00000e0000 */
[----:B------:R-:W3:Y:S01]  /*13c70*/  MUFU.EX2 R200, R200 ;  /* 0x000000c800c87308 */ /* 0x000ee20000000800 */
[----:B0-----:R-:W-:-:S07]  /*13c80*/  FADD.FTZ R0, R165, R0 ;  /* 0x00000000a5007221 */ /* 0x001fce0000010000 */
[----:B------:R-:W0:Y:S01]  /*13c90*/  MUFU.EX2 R172, R172 ;  /* 0x000000ac00ac7308 */ /* 0x000e220000000800 */
[----:B-1----:R-:W-:-:S07]  /*13ca0*/  FADD.FTZ R0, R198, R0 ;  /* 0x00000000c6007221 */ /* 0x002fce0000010000 */
[----:B------:R-:W1:Y:S01]  /*13cb0*/  MUFU.EX2 R173, R173 ;  /* 0x000000ad00ad7308 */ /* 0x000e620000000800 */
[----:B---3--:R-:W-:Y:S01]  /*13cc0*/  FADD.FTZ R0, R200, R0 ;  /* 0x00000000c8007221 */ /* 0x008fe20000010000 */
[----:B--2---:R-:W-:Y:S01]  /*13cd0*/  FMNMX.FTZ R169, R169, R183, !PT ;  /* 0x000000b7a9a97209 */ /* 0x004fe20007810000 */
[----:B------:R-:W-:-:S04]  /*13ce0*/  @!P1 IMAD R183, R196, 0x40, R194 ;  /* 0x00000040c4b79824 */ /* 0x000fc800078e02c2 */
[----:B------:R-:W-:Y:S01]  /*13cf0*/  FADD.FTZ R21, -R169, R21 ;  /* 0x00000015a9157221 */ /* 0x000fe20000010100 */
[----:B------:R-:W2:Y:S01]  /*13d00*/  MUFU.EX2 R176, R176 ;  /* 0x000000b000b07308 */ /* 0x000ea20000000800 */
[----:B------:R-:W-:Y:S02]  /*13d10*/  @!P1 IMAD R183, R183, 0x4, R18 ;  /* 0x00000004b7b79824 */ /* 0x000fe400078e0212 */
[-C--:B------:R-:W-:Y:S01]  /*13d20*/  FMUL.FTZ R197, R169, R14.reuse ;  /* 0x0000000ea9c57220 */ /* 0x080fe20000410000 */
[-C--:B------:R-:W-:Y:S01]  /*13d30*/  FMUL.FTZ R21, R21, R14.reuse ;  /* 0x0000000e15157220 */ /* 0x080fe20000410000 */
[----:B0-----:R-:W-:Y:S01]  /*13d40*/  FADD.FTZ R0, R172, R0 ;  /* 0x00000000ac007221 */ /* 0x001fe20000010000 */
[----:B------:R-:W-:Y:S01]  /*13d50*/  @!P1 STS [R183+0x38400], R157 ;  /* 0x0384009db7009388 */ /* 0x000fe20000000800 */
        /* <DEDUP_REMOVED lines=15> */
[----:B------:R-:W-:Y:S01]  /*13e50*/  FFMA.FTZ R159, R182, R14, -R197 ;  /* 0x0000000eb69f7223 */ /* 0x000fe200000108c5 */
[----:B-1----:R-:W-:Y:S01]  /*13e60*/  FADD.FTZ R0, R173, R0 ;  /* 0x00000000ad007221 */ /* 0x002fe20000010000 */
[----:B------:R-:W1:Y:S01]  /*13e70*/  MUFU.EX2 R166, R180 ;  /* 0x000000b400a67308 */ /* 0x000e620000000800 */
[----:B------:R-:W-:-:S02]  /*13e80*/  IMAD R170, R19, 0x1000, R13 ;  /* 0x0000100013aa7824 */ /* 0x000fc400078e020d */
[----:B--2---:R-:W-:Y:S01]  /*13e90*/  FADD.FTZ R0, R176, R0 ;  /* 0x00000000b0007221 */ /* 0x004fe20000010000 */
[----:B------:R-:W-:Y:S02]  /*13ea0*/  IMAD.MOV.U32 R171, RZ, RZ, 0x40000040 ;  /* 0x40000040ffab7424 */ /* 0x000fe400078e00ff */
[----:B------:R-:W-:Y:S01]  /*13eb0*/  R2UR UR6, R170 ;  /* 0x00000000aa0672ca */ /* 0x000fe200000e0000 */
[----:B0-----:R-:W-:Y:S01]  /*13ec0*/  FADD.FTZ R0, R177, R0 ;  /* 0x00000000b1007221 */ /* 0x001fe20000010000 */
[----:B------:R-:W-:Y:S01]  /*13ed0*/  MUFU.EX2 R201, R201 ;  /* 0x000000c900c97308 */ /* 0x000fe20000000800 */
[----:B---3--:R0:W-:Y:S01]  /*13ee0*/  @!P1 STS [R183+0x38420], R21 ;  /* 0x03842015b7009388 */ /* 0x0081e20000000800 */
[----:B------:R-:W-:Y:S01]  /*13ef0*/  R2UR UR7, R171 ;  /* 0x00000000ab0772ca */ /* 0x000fe200000e0000 */
[-C--:B------:R-:W-:Y:S01]  /*13f00*/  FMUL.FTZ R26, R26, R21.reuse ;  /* 0x000000151a1a7220 */ /* 0x080fe20000410000 */
[-C--:B------:R-:W-:Y:S01]  /*13f10*/  FMUL.FTZ R27, R27, R21.reuse ;  /* 0x000000151b1b7220 */ /* 0x080fe20000410000 */
[-C--:B------:R-:W-:Y:S01]  /*13f20*/  FMUL.FTZ R30, R30, R21.reuse ;  /* 0x000000151e1e7220 */ /* 0x080fe20000410000 */
[-C--:B------:R-:W-:Y:S01]  /*13f30*/  FMUL.FTZ R31, R31, R21.reuse ;  /* 0x000000151f1f7220 */ /* 0x080fe20000410000 */
[-C--:B------:R-:W-:Y:S01]  /*13f40*/  FMUL.FTZ R34, R34, R21.reuse ;  /* 0x0000001522227220 */ /* 0x080fe20000410000 */
[----:B------:R-:W-:Y:S01]  /*13f50*/  MUFU.EX2 R203, R203 ;  /* 0x000000cb00cb7308 */ /* 0x000fe20000000800 */
[----:B-1----:R-:W-:Y:S01]  /*13f60*/  FADD.FTZ R0, R166, R0 ;  /* 0x00000000a6007221 */ /* 0x002fe20000010000 */
[-C--:B------:R-:W-:Y:S01]  /*13f70*/  FMUL.FTZ R35, R35, R21.reuse ;  /* 0x0000001523237220 */ /* 0x080fe20000410000 */
[-CC-:B0-----:R-:W-:Y:S01]  /*13f80*/  FFMA.FTZ R183, R167, R14.reuse, -R197.reuse ;  /* 0x0000000ea7b77223 */ /* 0x181fe200000108c5 */
[----:B------:R-:W-:Y:S01]  /*13f90*/  FFMA.FTZ R167, R178, R14, -R197 ;  /* 0x0000000eb2a77223 */ /* 0x000fe200000108c5 */
        /* <DEDUP_REMOVED lines=62> */
[----:B------:R-:W-:Y:S01]  /*14380*/  F2FP.F16.F32.PACK_AB R164, R177, R176 ;  /* 0x000000b0b1a4723e */ /* 0x000fe200000000ff */
        /* <DEDUP_REMOVED lines=11> */
[----:B------:R-:W-:Y:S01]  /*14440*/  IMAD.MOV.U32 R171, RZ, RZ, 0x40000040 ;  /* 0x40000040ffab7424 */ /* 0x000fe200078e00ff */
[----:B------:R-:W-:Y:S01]  /*14450*/  MUFU.EX2 R180, R202 ;  /* 0x000000ca00b47308 */ /* 0x000fe20000000800 */
[----:B0-----:R-:W-:Y:S01]  /*14460*/  F2FP.F16.F32.PACK_AB R153, R203, R201 ;  /* 0x000000c9cb99723e */ /* 0x001fe200000000ff */
[----:B------:R-:W-:Y:S01]  /*14470*/  FFMA.FTZ R12, R21, R12, R201 ;  /* 0x0000000c150c7223 */ /* 0x000fe200000100c9 */
[----:B------:R-:W-:-:S03]  /*14480*/  FADD.FTZ R0, R197, R0 ;  /* 0x00000000c5007221 */ /* 0x000fc60000010000 */
[----:B------:R-:W-:Y:S02]  /*14490*/  FADD.FTZ R12, R203, R12 ;  /* 0x0000000ccb0c7221 */ /* 0x000fe40000010000 */
[----:B------:R0:W2:Y:S01]  /*144a0*/  MUFU.EX2 R199, R162 ;  /* 0x000000a200c77308 */ /* 0x0000a20000000800 */
[----:B-1----:R-:W-:Y:S01]  /*144b0*/  F2FP.F16.F32.PACK_AB R157, R179, R178 ;  /* 0x000000b2b39d723e */ /* 0x002fe200000000ff */
[----:B------:R-:W-:-:S04]  /*144c0*/  FADD.FTZ R12, R174, R12 ;  /* 0x0000000cae0c7221 */ /* 0x000fc80000010000 */
[----:B------:R-:W-:Y:S02]  /*144d0*/  FADD.FTZ R12, R175, R12 ;  /* 0x0000000caf0c7221 */ /* 0x000fe40000010000 */
[----:B------:R2:W-:Y:S01]  /*144e0*/  MUFU.EX2 R198, R163 ;  /* 0x000000a300c67308 */ /* 0x0005e20000000800 */
[----:B0-----:R-:W-:Y:S01]  /*144f0*/  F2FP.F16.F32.PACK_AB R162, R173, R172 ;  /* 0x000000acada2723e */ /* 0x001fe200000000ff */
[----:B------:R-:W-:-:S04]  /*14500*/  FADD.FTZ R12, R178, R12 ;  /* 0x0000000cb20c7221 */ /* 0x000fc80000010000 */
[----:B------:R-:W-:Y:S02]  /*14510*/  FADD.FTZ R12, R179, R12 ;  /* 0x0000000cb30c7221 */ /* 0x000fe40000010000 */
[----:B------:R-:W0:Y:S01]  /*14520*/  MUFU.EX2 R172, R167 ;  /* 0x000000a700ac7308 */ /* 0x000e220000000800 */
[----:B--2---:R-:W-:Y:S01]  /*14530*/  F2FP.F16.F32.PACK_AB R163, R199, R196 ;  /* 0x000000c4c7a3723e */ /* 0x004fe200000000ff */
[----:B------:R-:W-:-:S04]  /*14540*/  FADD.FTZ R12, R180, R12 ;  /* 0x0000000cb40c7221 */ /* 0x000fc80000010000 */
[----:B------:R-:W-:Y:S02]  /*14550*/  FADD.FTZ R12, R181, R12 ;  /* 0x0000000cb50c7221 */ /* 0x000fe40000010000 */
[----:B------:R1:W-:Y:S02]  /*14560*/  MUFU.EX2 R173, R155 ;  /* 0x0000009b00ad7308 */ /* 0x0003e40000000800 */
[----:B------:R-:W-:-:S04]  /*14570*/  FADD.FTZ R12, R182, R12 ;  /* 0x0000000cb60c7221 */ /* 0x000fc80000010000 */
[----:B------:R-:W-:Y:S02]  /*14580*/  FADD.FTZ R12, R183, R12 ;  /* 0x0000000cb70c7221 */ /* 0x000fe40000010000 */
[----:B------:R2:W3:Y:S01]  /*14590*/  MUFU.EX2 R176, R159 ;  /* 0x0000009f00b07308 */ /* 0x0004e20000000800 */
[----:B-1----:R-:W-:Y:S01]  /*145a0*/  F2FP.F16.F32.PACK_AB R155, R175, R174 ;  /* 0x000000aeaf9b723e */ /* 0x002fe200000000ff */
[----:B------:R-:W-:Y:S01]  /*145b0*/  BAR.SYNC.DEFER_BLOCKING 0xf, 0x100 ;  /* 0x03c4000000007b1d */ /* 0x000fe20000010000 */
[----:B0-----:R-:W-:Y:S01]  /*145c0*/  F2FP.F16.F32.PACK_AB R165, R172, R198 ;  /* 0x000000c6aca5723e */ /* 0x001fe200000000ff */
[----:B------:R-:W-:-:S04]  /*145d0*/  FADD.FTZ R12, R196, R12 ;  /* 0x0000000cc40c7221 */ /* 0x000fc80000010000 */
[----:B------:R-:W-:Y:S01]  /*145e0*/  FADD.FTZ R12, R199, R12 ;  /* 0x0000000cc70c7221 */ /* 0x000fe20000010000 */
[----:B--2---:R-:W-:-:S03]  /*145f0*/  F2FP.F16.F32.PACK_AB R159, R181, R180 ;  /* 0x000000b4b59f723e */ /* 0x004fc600000000ff */
[----:B------:R-:W-:-:S04]  /*14600*/  FADD.FTZ R12, R198, R12 ;  /* 0x0000000cc60c7221 */ /* 0x000fc80000010000 */
[----:B------:R-:W-:Y:S01]  /*14610*/  FADD.FTZ R12, R172, R12 ;  /* 0x0000000cac0c7221 */ /* 0x000fe20000010000 */
[----:B---3--:R-:W-:-:S03]  /*14620*/  F2FP.F16.F32.PACK_AB R167, R176, R173 ;  /* 0x000000adb0a7723e */ /* 0x008fc600000000ff */
[----:B------:R-:W-:-:S04]  /*14630*/  FADD.FTZ R12, R173, R12 ;  /* 0x0000000cad0c7221 */ /* 0x000fc80000010000 */
        /* <DEDUP_REMOVED lines=40> */
.L_x_5500:
[C---:B------:R-:W-:Y:S01]  /*148c0*/  ISETP.GT.AND P1, PT, R15.reuse, RZ, PT ;  /* 0x000000ff0f00720c */ /* 0x040fe20003f24270 */
        /* <DEDUP_REMOVED lines=8> */
.L_x_5488:
[----:B------:R-:W-:Y:S05]  /*14950*/  BSYNC B0 ;  /* 0x0000000000007941 */ /* 0x000fea0003800000 */
.L_x_5487:
[----:B01----:R-:W2:Y:S04]  /*14960*/  LDL.LU R20, [R1+0x5c] ;  /* 0x00005c0001147983 */ /* 0x003ea80000300800 */
[----:B------:R-:W0:Y:S04]  /*14970*/  SHFL.BFLY PT, R3, R0, 0x2, 0x1f ;  /* 0x0c401f0000037f89 */ /* 0x000e2800000e0000 */
[----:B------:R-:W1:Y:S01]  /*14980*/  SHFL.BFLY PT, R5, R12, 0x2, 0x1f ;  /* 0x0c401f000c057f89 */ /* 0x000e6200000e0000 */
[----:B0-----:R-:W-:Y:S01]  /*14990*/  FADD.FTZ R3, R3, R0 ;  /* 0x0000000003037221 */ /* 0x001fe20000010000 */
[----:B------:R-:W-:-:S02]  /*149a0*/  IMAD.MOV.U32 R0, RZ, RZ, -0x800000 ;  /* 0xff800000ff007424 */ /* 0x000fc400078e00ff */
[----:B-1----:R-:W-:Y:S02]  /*149b0*/  FADD.FTZ R4, R5, R12 ;  /* 0x0000000c05047221 */ /* 0x002fe40000010000 */
[----:B------:R-:W0:Y:S04]  /*149c0*/  SHFL.BFLY PT, R2, R3, 0x1, 0x1f ;  /* 0x0c201f0003027f89 */ /* 0x000e2800000e0000 */
[----:B------:R-:W1:Y:S01]  /*149d0*/  SHFL.BFLY PT, R7, R4, 0x1, 0x1f ;  /* 0x0c201f0004077f89 */ /* 0x000e6200000e0000 */
[----:B0-----:R-:W-:Y:S01]  /*149e0*/  FADD.FTZ R5, R3, R2 ;  /* 0x0000000203057221 */ /* 0x001fe20000010000 */
[----:B-1----:R-:W-:Y:S01]  /*149f0*/  FADD.FTZ R7, R4, R7 ;  /* 0x0000000704077221 */ /* 0x002fe20000010000 */
[----:B------:R-:W-:Y:S08]  /*14a00*/  BAR.ARV 0x8, 0x100 ;  /* 0x0204000000007b1d */ /* 0x000ff00000002000 */
[----:B------:R-:W-:Y:S01]  /*14a10*/  BAR.SYNC.DEFER_BLOCKING 0xf, 0x100 ;  /* 0x03c4000000007b1d */ /* 0x000fe20000010000 */
[----:B------:R-:W-:Y:S01]  /*14a20*/  FSETP.NE.FTZ.AND P0, PT, R5, RZ, PT ;  /* 0x000000ff0500720b */ /* 0x000fe20003f15000 */
[----:B------:R-:W-:Y:S01]  /*14a30*/  IMAD.MOV R4, RZ, RZ, -R226 ;  /* 0x000000ffff047224 */ /* 0x000fe200078e0ae2 */
[----:B------:R-:W-:-:S04]  /*14a40*/  FSETP.NE.FTZ.AND P1, PT, R7, RZ, PT ;  /* 0x000000ff0700720b */ /* 0x000fc80003f35000 */
[----:B------:R-:W-:Y:S01]  /*14a50*/  ISETP.NE.AND P2, PT, R193, R4, PT ;  /* 0x00000004c100720c */ /* 0x000fe20003f45270 */
[----:B------:R-:W-:-:S06]  /*14a60*/  IMAD.MOV.U32 R4, RZ, RZ, RZ ;  /* 0x000000ffff047224 */ /* 0x000fcc00078e00ff */
[----:B------:R-:W0:Y:S01]  /*14a70*/  @P0 MUFU.LG2 R2, R5 ;  /* 0x0000000500020308 */ /* 0x000e220000000c00 */
[C---:B------:R-:W-:Y:S01]  /*14a80*/  @P0 FMUL.FTZ R9, R14.reuse, 0.69314718246459960938 ;  /* 0x3f3172180e090820 */ /* 0x040fe20000410000 */
[----:B------:R-:W-:-:S06]  /*14a90*/  @P1 FMUL.FTZ R3, R14, 0.69314718246459960938 ;  /* 0x3f3172180e031820 */ /* 0x000fcc0000410000 */
[----:B------:R-:W1:Y:S08]  /*14aa0*/  @P1 MUFU.LG2 R6, R7 ;  /* 0x0000000700061308 */ /* 0x000e700000000c00 */
[----:B------:R-:W3:Y:S01]  /*14ab0*/  @P1 MUFU.RCP R4, R7 ;  /* 0x0000000700041308 */ /* 0x000ee20000001000 */
[----:B0-----:R-:W-:-:S04]  /*14ac0*/  @P0 FMUL.FTZ R2, R2, 0.69314718246459960938 ;  /* 0x3f31721802020820 */ /* 0x001fc80000410000 */
[----:B------:R-:W-:Y:S01]  /*14ad0*/  @P0 FFMA.FTZ R0, R9, R168, R2 ;  /* 0x000000a809000223 */ /* 0x000fe20000010002 */
[----:B------:R-:W-:Y:S02]  /*14ae0*/  IMAD.MOV.U32 R2, RZ, RZ, -0x800000 ;  /* 0xff800000ff027424 */ /* 0x000fe400078e00ff */
[C---:B------:R-:W-:Y:S02]  /*14af0*/  @!P2 IMAD R9, R19.reuse, 0x40, R194 ;  /* 0x000000401309a824 */ /* 0x040fe400078e02c2 */
[----:B-1----:R-:W-:Y:S01]  /*14b00*/  @P1 FMUL.FTZ R6, R6, 0.69314718246459960938 ;  /* 0x3f31721806061820 */ /* 0x002fe20000410000 */
[----:B------:R-:W-:Y:S02]  /*14b10*/  VIADD R19, R19, 0x1 ;  /* 0x0000000113137836 */ /* 0x000fe40000000000 */
[----:B------:R-:W-:Y:S02]  /*14b20*/  @!P2 IMAD R9, R9, 0x4, R18 ;  /* 0x000000040909a824 */ /* 0x000fe400078e0212 */
[----:B------:R-:W-:Y:S01]  /*14b30*/  @P1 FFMA.FTZ R2, R3, R169, R6 ;  /* 0x000000a903021223 */ /* 0x000fe20000010006 */
[----:B------:R-:W-:Y:S01]  /*14b40*/  IMAD.MOV.U32 R3, RZ, RZ, RZ ;  /* 0x000000ffff037224 */ /* 0x000fe200078e00ff */
[----:B------:R-:W-:Y:S01]  /*14b50*/  ISETP.NE.AND P1, PT, R19, 0x2, PT ;  /* 0x000000021300780c */ /* 0x000fe20003f25270 */
[----:B---3--:R-:W-:Y:S01]  /*14b60*/  @!P2 STS [R9+0x38420], R4 ;  /* 0x038420040900a388 */ /* 0x008fe20000000800 */
[-C--:B------:R-:W-:Y:S01]  /*14b70*/  FMUL.FTZ R7, R30, R4.reuse ;  /* 0x000000041e077220 */ /* 0x080fe20000410000 */
[----:B------:R-:W-:-:S02]  /*14b80*/  FMUL.FTZ R31, R31, R4 ;  /* 0x000000041f1f7220 */ /* 0x000fc40000410000 */
[----:B------:R0:W1:Y:S01]  /*14b90*/  @P0 MUFU.RCP R3, R5 ;  /* 0x0000000500030308 */ /* 0x0000620000001000 */
        /* <DEDUP_REMOVED lines=128> */
[----:B------:R-:W-:Y:S06]  /*153a0*/  BAR.ARV 0xe, 0x100 ;  /* 0x0384000000007b1d */ /* 0x000fec0000002000 */
[----:B------:R-:W-:-:S02]  /*153b0*/  PLOP3.LUT P0, PT, PT, PT, PT, 0x8, 0x0 ;  /* 0x000000000000781c */ /* 0x000fc40003f0e170 */
[----:B------:R-:W-:Y:S02]  /*153c0*/  LOP3.LUT R23, R23, R4, RZ, 0x3c, !PT ;  /* 0x0000000417177212 */ /* 0x000fe400078e3cff */
[----:B------:R-:W-:Y:S01]  /*153d0*/  SEL R19, R19, RZ, P1 ;  /* 0x000000ff13137207 */ /* 0x000fe20000800000 */
[----:B--2---:R-:W-:-:S05]  /*153e0*/  VIADD R20, R20, 0x1 ;  /* 0x0000000114147836 */ /* 0x004fca0000000000 */
[----:B------:R0:W-:Y:S03]  /*153f0*/  STL [R1+0x5c], R20 ;  /* 0x00005c1401007387 */ /* 0x0001e60000100800 */
.L_x_5421:
[----:B------:R-:W-:Y:S05]  /*15400*/  BSYNC B7 ;  /* 0x0000000000077941 */ /* 0x000fea0003800000 */
.L_x_5419:
        /* <DEDUP_REMOVED lines=10> */
[----:B------:R-:W2:Y:S01]  /*154b0*/  S2R R45, SR_SWINHI ;  /* 0x00000000002d7919 */ /* 0x000ea20000002f00 */
[----:B------:R-:W-:Y:S01]  /*154c0*/  F2FP.F16.F32.PACK_AB R7, R31, R7 ;  /* 0x000000071f07723e */ /* 0x000fe200000000ff */
[----:B------:R-:W-:Y:S01]  /*154d0*/  ULDC.64 UR4, c[0x0][0xd00] ;  /* 0x0003400000047ab9 */ /* 0x000fe20000000a00 */
[----:B-1----:R-:W-:Y:S01]  /*154e0*/  F2FP.F16.F32.PACK_AB R4, R6, R8 ;  /* 0x000000080604723e */ /* 0x002fe200000000ff */
[----:B------:R-:W3:Y:S04]  /*154f0*/  LDL.LU R70, [R1+0x50] ;  /* 0x0000500001467983 */ /* 0x000ee80000300800 */
[----:B------:R-:W3:Y:S01]  /*15500*/  LDL.LU R66, [R1+0x54] ;  /* 0x0000540001427983 */ /* 0x000ee20000300800 */
[----:B------:R-:W-:-:S02]  /*15510*/  F2FP.F16.F32.PACK_AB R5, R3, R5 ;  /* 0x000000050305723e */ /* 0x000fc400000000ff */
[----:B0-----:R-:W-:Y:S02]  /*15520*/  MOV R20, R18 ;  /* 0x0000001200147202 */ /* 0x001fe40000000f00 */
[----:B--2---:R-:W-:Y:S02]  /*15530*/  MOV R21, R45 ;  /* 0x0000002d00157202 */ /* 0x004fe40000000f00 */
[----:B------:R-:W-:Y:S02]  /*15540*/  F2FP.F16.F32.PACK_AB R6, R152, R155 ;  /* 0x0000009b9806723e */ /* 0x000fe400000000ff */
[----:B------:R-:W-:Y:S02]  /*15550*/  F2FP.F16.F32.PACK_AB R11, R39, R11 ;  /* 0x0000000b270b723e */ /* 0x000fe400000000ff */
[----:B------:R-:W-:Y:S02]  /*15560*/  F2FP.F16.F32.PACK_AB R8, R10, R153 ;  /* 0x000000990a08723e */ /* 0x000fe400000000ff */
[----:B------:R-:W-:-:S02]  /*15570*/  F2FP.F16.F32.PACK_AB R9, R35, R9 ;  /* 0x000000092309723e */ /* 0x000fc400000000ff */
[----:B------:R-:W-:Y:S01]  /*15580*/  F2FP.F16.F32.PACK_AB R10, R14, R36 ;  /* 0x000000240e0a723e */ /* 0x000fe200000000ff */
[----:B------:R-:W0:Y:S01]  /*15590*/  S2R R90, SR_TID.X ;  /* 0x00000000005a7919 */ /* 0x000e220000002100 */
        /* <DEDUP_REMOVED lines=18> */
[----:B0-----:R-:W-:Y:S01]  /*156c0*/  VIADD R90, R90, 0xffffff80 ;  /* 0xffffff805a5a7836 */ /* 0x001fe20000000000 */
[----:B------:R-:W-:Y:S02]  /*156d0*/  F2FP.F16.F32.PACK_AB R146, R149, R148 ;  /* 0x000000949592723e */ /* 0x000fe400000000ff */
[----:B------:R-:W-:Y:S02]  /*156e0*/  F2FP.F16.F32.PACK_AB R147, R151, R150 ;  /* 0x000000969793723e */ /* 0x000fe400000000ff */
[----:B------:R-:W-:-:S04]  /*156f0*/  SHF.R.S32.HI R82, RZ, 0x1f, R90 ;  /* 0x0000001fff527819 */ /* 0x000fc8000001145a */
[----:B------:R-:W-:-:S04]  /*15700*/  LEA.HI R82, R82, R90, RZ, 0x3 ;  /* 0x0000005a52527211 */ /* 0x000fc800078f18ff */
[----:B------:R-:W-:Y:S01]  /*15710*/  SHF.R.S32.HI R82, RZ, 0x3, R82 ;  /* 0x00000003ff527819 */ /* 0x000fe20000011452 */
[----:B------:R-:W-:Y:S01]  /*15720*/  BAR.SYNC.DEFER_BLOCKING 0x1, 0x100 ;  /* 0x0044000000007b1d */ /* 0x000fe20000010000 */
[----:B----4-:R-:W-:-:S03]  /*15730*/  IMAD.WIDE R44, R30, 0x2, R20 ;  /* 0x000000021e2c7825 */ /* 0x010fc600078e0214 */
[----:B------:R-:W-:-:S04]  /*15740*/  LOP3.LUT R49, R44, 0x380, RZ, 0xc0, !PT ;  /* 0x000003802c317812 */ /* 0x000fc800078ec0ff */
[----:B------:R-:W-:Y:S02]  /*15750*/  SHF.R.U64 R49, R49, 0x3, RZ ;  /* 0x0000000331317819 */ /* 0x000fe400000012ff */
[----:B------:R-:W-:Y:S02]  /*15760*/  MOV R31, R45 ;  /* 0x0000002d001f7202 */ /* 0x000fe40000000f00 */
[----:B------:R-:W-:Y:S02]  /*15770*/  LOP3.LUT R30, R49, R44, RZ, 0x3c, !PT ;  /* 0x0000002c311e7212 */ /* 0x000fe400078e3cff */
[----:B---3--:R-:W-:Y:S02]  /*15780*/  IADD3 R24, P0, R44, 0x20, RZ ;  /* 0x000000202c187810 */ /* 0x008fe40007f1e0ff */
[----:B------:R-:W-:-:S05]  /*15790*/  MOV R30, R30 ;  /* 0x0000001e001e7202 */ /* 0x000fca0000000f00 */
[----:B------:R0:W-:Y:S01]  /*157a0*/  STSM.16.M88.4 [R30], R4 ;  /* 0x000000041e007844 */ /* 0x0001e20000000200 */
[----:B------:R-:W-:Y:S01]  /*157b0*/  LOP3.LUT R3, R24, 0x380, RZ, 0xc0, !PT ;  /* 0x0000038018037812 */ /* 0x000fe200078ec0ff */
        /* <DEDUP_REMOVED lines=8> */
[----:B------:R-:W-:Y:S02]  /*15840*/  IADD3 R49, P6, R44, 0x2040, RZ ;  /* 0x000020402c317810 */ /* 0x000fe40007fde0ff */
[----:B------:R-:W-:-:S02]  /*15850*/  MOV R3, R6 ;  /* 0x0000000600037202 */ /* 0x000fc40000000f00 */
[----:B------:R-:W-:Y:S02]  /*15860*/  F2FP.F16.F32.PACK_AB R7, R47, R46 ;  /* 0x0000002e2f07723e */ /* 0x000fe400000000ff */
[C---:B------:R-:W-:Y:S02]  /*15870*/  IADD3 R47, P5, R44.reuse, 0x2060, RZ ;  /* 0x000020602c2f7810 */ /* 0x040fe40007fbe0ff */
[C---:B------:R-:W-:Y:S02]  /*15880*/  IADD3 R53, P2, R44.reuse, 0x2020, RZ ;  /* 0x000020202c357810 */ /* 0x040fe40007f5e0ff */
[C---:B------:R-:W-:Y:S02]  /*15890*/  IADD3 R39, P3, R44.reuse, 0x2000, RZ ;  /* 0x000020002c277810 */ /* 0x040fe40007f7e0ff */
[----:B------:R-:W-:Y:S02]  /*158a0*/  IADD3 R57, P4, R44, 0x60, RZ ;  /* 0x000000602c397810 */ /* 0x000fe40007f9e0ff */
[----:B------:R-:W-:-:S02]  /*158b0*/  LOP3.LUT R48, R49, 0x380, RZ, 0xc0, !PT ;  /* 0x0000038031307812 */ /* 0x000fc400078ec0ff */
[----:B------:R-:W-:Y:S02]  /*158c0*/  LOP3.LUT R46, R47, 0x380, RZ, 0xc0, !PT ;  /* 0x000003802f2e7812 */ /* 0x000fe400078ec0ff */
[----:B------:R-:W-:Y:S02]  /*158d0*/  LOP3.LUT R52, R53, 0x380, RZ, 0xc0, !PT ;  /* 0x0000038035347812 */ /* 0x000fe400078ec0ff */
[----:B------:R-:W-:Y:S02]  /*158e0*/  MOV R24, R4 ;  /* 0x0000000400187202 */ /* 0x000fe40000000f00 */
[----:B------:R-:W-:Y:S02]  /*158f0*/  LOP3.LUT R38, R39, 0x380, RZ, 0xc0, !PT ;  /* 0x0000038027267812 */ /* 0x000fe400078ec0ff */
[----:B------:R-:W-:Y:S02]  /*15900*/  F2FP.F16.F32.PACK_AB R4, R28, R154 ;  /* 0x0000009a1c04723e */ /* 0x000fe400000000ff */
[----:B------:R-:W-:-:S02]  /*15910*/  F2FP.F16.F32.PACK_AB R5, R43, R42 ;  /* 0x0000002a2b05723e */ /* 0x000fc400000000ff */
[----:B------:R-:W-:Y:S02]  /*15920*/  F2FP.F16.F32.PACK_AB R6, R12, R32 ;  /* 0x000000200c06723e */ /* 0x000fe400000000ff */
[----:B------:R-:W-:Y:S02]  /*15930*/  LOP3.LUT R56, R57, 0x380, RZ, 0xc0, !PT ;  /* 0x0000038039387812 */ /* 0x000fe400078ec0ff */
[----:B------:R-:W-:Y:S02]  /*15940*/  SHF.R.U64 R48, R48, 0x3, RZ ;  /* 0x0000000330307819 */ /* 0x000fe400000012ff */
        /* <DEDUP_REMOVED lines=17> */
[C---:B0-----:R-:W-:Y:S02]  /*15a60*/  IADD3 R9, P0, R44.reuse, 0x4020, RZ ;  /* 0x000040202c097810 */ /* 0x041fe40007f1e0ff */
[C---:B------:R-:W-:Y:S02]  /*15a70*/  IADD3 R11, P2, R44.reuse, 0x6000, RZ ;  /* 0x000060002c0b7810 */ /* 0x040fe40007f5e0ff */
[C---:B-1----:R-:W-:Y:S02]  /*15a80*/  IADD3 R6, P6, R44.reuse, 0x6020, RZ ;  /* 0x000060202c067810 */ /* 0x042fe40007fde0ff */
        /* <DEDUP_REMOVED lines=32> */
[----:B------:R-:W-:Y:S02]  /*15c90*/  MOV R38, R38 ;  /* 0x0000002600267202 */ /* 0x000fe40000000f00 */
[----:B------:R-:W-:Y:S02]  /*15ca0*/  MOV R39, R46 ;  /* 0x0000002e00277202 */ /* 0x000fe40000000f00 */
[----:B------:R-:W-:Y:S02]  /*15cb0*/  MOV R53, R52 ;  /* 0x0000003400357202 */ /* 0x000fe40000000f00 */
[----:B------:R-:W-:Y:S02]  /*15cc0*/  MOV R24, R6 ;  /* 0x0000000600187202 */ /* 0x000fe40000000f00 */
[----:B------:R-:W-:Y:S02]  /*15cd0*/  MOV R47, R4 ;  /* 0x00000004002f7202 */ /* 0x000fe40000000f00 */
[----:B------:R-:W-:-:S02]  /*15ce0*/  MOV R56, R56 ;  /* 0x0000003800387202 */ /* 0x000fc40000000f00 */
[----:B------:R-:W-:Y:S02]  /*15cf0*/  MOV R46, R8 ;  /* 0x00000008002e7202 */ /* 0x000fe40000000f00 */
[----:B------:R-:W-:Y:S02]  /*15d00*/  MOV R52, R10 ;  /* 0x0000000a00347202 */ /* 0x000fe40000000f00 */
[----:B------:R-:W-:Y:S02]  /*15d10*/  F2FP.F16.F32.PACK_AB R4, R159, R161 ;  /* 0x000000a19f04723e */ /* 0x000fe400000000ff */
[----:B------:R-:W-:Y:S02]  /*15d20*/  F2FP.F16.F32.PACK_AB R5, R51, R50 ;  /* 0x000000323305723e */ /* 0x000fe400000000ff */
[----:B------:R-:W-:Y:S02]  /*15d30*/  F2FP.F16.F32.PACK_AB R6, R157, R160 ;  /* 0x000000a09d06723e */ /* 0x000fe400000000ff */
[----:B------:R-:W-:-:S02]  /*15d40*/  F2FP.F16.F32.PACK_AB R7, R55, R54 ;  /* 0x000000363707723e */ /* 0x000fc400000000ff */
[----:B------:R-:W-:Y:S02]  /*15d50*/  LOP3.LUT R3, R44, 0x380, RZ, 0xc0, !PT ;  /* 0x000003802c037812 */ /* 0x000fe400078ec0ff */
[----:B------:R-:W-:Y:S02]  /*15d60*/  MOV R36, R48 ;  /* 0x0000003000247202 */ /* 0x000fe40000000f00 */
[----:B------:R-:W-:Y:S02]  /*15d70*/  F2FP.F16.F32.PACK_AB R8, R156, R158 ;  /* 0x0000009e9c08723e */ /* 0x000fe400000000ff */
[----:B------:R-:W-:Y:S02]  /*15d80*/  F2FP.F16.F32.PACK_AB R9, R59, R58 ;  /* 0x0000003a3b09723e */ /* 0x000fe400000000ff */
[----:B------:R-:W-:Y:S02]  /*15d90*/  F2FP.F16.F32.PACK_AB R10, R61, R60 ;  /* 0x0000003c3d0a723e */ /* 0x000fe400000000ff */
[----:B------:R-:W-:-:S02]  /*15da0*/  F2FP.F16.F32.PACK_AB R11, R63, R62 ;  /* 0x0000003e3f0b723e */ /* 0x000fc400000000ff */
[----:B------:R-:W-:Y:S02]  /*15db0*/  MOV R49, R30 ;  /* 0x0000001e00317202 */ /* 0x000fe40000000f00 */
[----:B------:R-:W-:Y:S02]  /*15dc0*/  F2FP.F16.F32.PACK_AB R12, R65, R64 ;  /* 0x00000040410c723e */ /* 0x000fe400000000ff */
[----:B------:R-:W-:Y:S02]  /*15dd0*/  MOV R48, R34 ;  /* 0x0000002200307202 */ /* 0x000fe40000000f00 */
[----:B------:R-:W-:Y:S02]  /*15de0*/  F2FP.F16.F32.PACK_AB R28, R73, R72 ;  /* 0x00000048491c723e */ /* 0x000fe400000000ff */
[----:B------:R-:W-:Y:S02]  /*15df0*/  F2FP.F16.F32.PACK_AB R30, R77, R76 ;  /* 0x0000004c4d1e723e */ /* 0x000fe400000000ff */
[----:B------:R-:W-:Y:S01]  /*15e00*/  F2FP.F16.F32.PACK_AB R31, R79, R78 ;  /* 0x0000004e4f1f723e */ /* 0x000fe200000000ff */
[----:B------:R-:W-:Y:S01]  /*15e10*/  STSM.16.M88.4 [R56], R4 ;  /* 0x0000000438007844 */ /* 0x000fe20000000200 */
[----:B------:R-:W-:-:S02]  /*15e20*/  F2FP.F16.F32.PACK_AB R32, R81, R80 ;  /* 0x000000505120723e */ /* 0x000fc400000000ff */
[----:B------:R-:W-:Y:S02]  /*15e30*/  F2FP.F16.F32.PACK_AB R34, R85, R84 ;  /* 0x000000545522723e */ /* 0x000fe400000000ff */
        /* <DEDUP_REMOVED lines=10> */
[----:B0-----:R-:W-:Y:S02]  /*15ee0*/  F2FP.F16.F32.PACK_AB R38, R93, R92 ;  /* 0x0000005c5d26723e */ /* 0x001fe400000000ff */
[----:B------:R-:W-:Y:S02]  /*15ef0*/  F2FP.F16.F32.PACK_AB R4, R105, R104 ;  /* 0x000000686904723e */ /* 0x000fe400000000ff */
[----:B------:R-:W-:Y:S02]  /*15f00*/  F2FP.F16.F32.PACK_AB R5, R107, R106 ;  /* 0x0000006a6b05723e */ /* 0x000fe400000000ff */
[----:B-1----:R-:W-:-:S02]  /*15f10*/  F2FP.F16.F32.PACK_AB R36, R89, R88 ;  /* 0x000000585924723e */ /* 0x002fc400000000ff */
[----:B------:R-:W-:Y:S02]  /*15f20*/  F2FP.F16.F32.PACK_AB R6, R109, R108 ;  /* 0x0000006c6d06723e */ /* 0x000fe400000000ff */
[----:B--2---:R-:W-:Y:S02]  /*15f30*/  F2FP.F16.F32.PACK_AB R39, R95, R94 ;  /* 0x0000005e5f27723e */ /* 0x004fe400000000ff */
[----:B------:R-:W-:Y:S01]  /*15f40*/  F2FP.F16.F32.PACK_AB R7, R111, R110 ;  /* 0x0000006e6f07723e */ /* 0x000fe200000000ff */
[----:B------:R-:W-:Y:S02]  /*15f50*/  IMAD.X R45, RZ, RZ, R45, P1 ;  /* 0x000000ffff2d7224 */ /* 0x000fe400008e062d */
[----:B------:R-:W-:Y:S01]  /*15f60*/  STSM.16.M88.4 [R3], R36 ;  /* 0x0000002403007844 */ /* 0x000fe20000000200 */
[----:B------:R-:W-:Y:S02]  /*15f70*/  F2FP.F16.F32.PACK_AB R8, R113, R112 ;  /* 0x000000707108723e */ /* 0x000fe400000000ff */
[----:B------:R-:W-:Y:S01]  /*15f80*/  F2FP.F16.F32.PACK_AB R9, R115, R114 ;  /* 0x000000727309723e */ /* 0x000fe200000000ff */
[----:B------:R-:W-:Y:S01]  /*15f90*/  STSM.16.M88.4 [R46], R40 ;  /* 0x000000282e007844 */ /* 0x000fe20000000200 */
[----:B------:R-:W-:-:S02]  /*15fa0*/  F2FP.F16.F32.PACK_AB R10, R117, R116 ;  /* 0x00000074750a723e */ /* 0x000fc400000000ff */
[----:B------:R-:W-:Y:S01]  /*15fb0*/  F2FP.F16.F32.PACK_AB R11, R119, R118 ;  /* 0x00000076770b723e */ /* 0x000fe200000000ff */
[----:B------:R0:W-:Y:S01]  /*15fc0*/  STSM.16.M88.4 [R48], R4 ;  /* 0x0000000430007844 */ /* 0x0001e20000000200 */
[----:B------:R-:W-:Y:S02]  /*15fd0*/  F2FP.F16.F32.PACK_AB R12, R121, R120 ;  /* 0x00000078790c723e */ /* 0x000fe400000000ff */
[----:B------:R-:W-:Y:S02]  /*15fe0*/  F2FP.F16.F32.PACK_AB R13, R123, R122 ;  /* 0x0000007a7b0d723e */ /* 0x000fe400000000ff */
[----:B------:R-:W-:Y:S02]  /*15ff0*/  F2FP.F16.F32.PACK_AB R14, R125, R124 ;  /* 0x0000007c7d0e723e */ /* 0x000fe400000000ff */
[----:B------:R-:W-:Y:S02]  /*16000*/  F2FP.F16.F32.PACK_AB R15, R127, R126 ;  /* 0x0000007e7f0f723e */ /* 0x000fe400000000ff */
[----:B------:R-:W-:Y:S01]  /*16010*/  ISETP.NE.U32.AND P0, PT, RZ, UR4, PT ;  /* 0x00000004ff007c0c */ /* 0x000fe2000bf05070 */
[----:B------:R1:W-:Y:S01]  /*16020*/  STSM.16.M88.4 [R49], R8 ;  /* 0x0000000831007844 */ /* 0x0003e20000000200 */
[----:B------:R-:W-:-:S02]  /*16030*/  MOV R44, R44 ;  /* 0x0000002c002c7202 */ /* 0x000fc40000000f00 */
[----:B0-----:R-:W-:Y:S01]  /*16040*/  IADD3 R4, P1, R70, UR4, RZ ;  /* 0x0000000446047c10 */ /* 0x001fe2000ff3e0ff */
[----:B------:R0:W-:Y:S01]  /*16050*/  STSM.16.M88.4 [R52], R12 ;  /* 0x0000000c34007844 */ /* 0x0001e20000000200 */
[----:B------:R-:W-:Y:S02]  /*16060*/  ISETP.NE.AND.EX P0, PT, RZ, UR5, PT, P0 ;  /* 0x00000005ff007c0c */ /* 0x000fe4000bf05300 */
[----:B------:R-:W-:Y:S01]  /*16070*/  IADD3.X R5, R66, UR5, RZ, P1, !PT ;  /* 0x0000000542057c10 */ /* 0x000fe20008ffe4ff */
[----:B------:R-:W-:Y:S01]  /*16080*/  ULDC.64 UR4, c[0x0][0xd08] ;  /* 0x0003420000047ab9 */ /* 0x000fe20000000a00 */
[----:B------:R-:W-:Y:S01]  /*16090*/  STSM.16.M88.4 [R24], R128 ;  /* 0x0000008018007844 */ /* 0x000fe20000000200 */
[----:B------:R-:W-:-:S03]  /*160a0*/  ISETP.NE.U32.AND P6, PT, RZ, UR4, PT ;  /* 0x00000004ff007c0c */ /* 0x000fc6000bfc5070 */
[----:B------:R-:W-:Y:S01]  /*160b0*/  STSM.16.M88.4 [R47], R136 ;  /* 0x000000882f007844 */ /* 0x000fe20000000200 */
[----:B------:R-:W-:-:S03]  /*160c0*/  ISETP.NE.AND.EX P6, PT, RZ, UR5, PT, P6 ;  /* 0x00000005ff007c0c */ /* 0x000fc6000bfc5360 */
[----:B------:R2:W-:Y:S01]  /*160d0*/  STSM.16.M88.4 [R44], R144 ;  /* 0x000000902c007844 */ /* 0x0005e20000000200 */
[----:B------:R-:W-:Y:S01]  /*160e0*/  IMAD R7, R82, 0x40, R210 ;  /* 0x0000004052077824 */ /* 0x000fe200078e02d2 */
[----:B------:R-:W-:Y:S01]  /*160f0*/  MOV R80, RZ ;  /* 0x000000ff00507202 */ /* 0x000fe20000000f00 */
[----:B------:R-:W-:Y:S02]  /*16100*/  BAR.SYNC.DEFER_BLOCKING 0x1, 0x100 ;  /* 0x0044000000007b1d */ /* 0x000fe40000010000 */
[----:B------:R-:W-:-:S05]  /*16110*/  IMAD.WIDE R6, R7, 0x2, R20 ;  /* 0x0000000207067825 */ /* 0x000fca00078e0214 */
[----:B-1----:R-:W-:Y:S01]  /*16120*/  @P6 IADD3 R10, P4, R70, UR4, RZ ;  /* 0x00000004460a6c10 */ /* 0x002fe2000ff9e0ff */
[----:B------:R-:W-:Y:S02]  /*16130*/  ULDC UR4, c[0x0][0xb88] ;  /* 0x0002e20000047ab9 */ /* 0x000fe40000000800 */
[----:B------:R-:W-:Y:S01]  /*16140*/  IMAD.U32 R20, RZ, RZ, UR4 ;  /* 0x00000004ff147e24 */ /* 0x000fe2000f8e00ff */
[----:B------:R-:W-:Y:S01]  /*16150*/  @P6 IADD3.X R11, R66, UR5, RZ, P4, !PT ;  /* 0x00000005420b6c10 */ /* 0x000fe2000a7fe4ff */
[----:B------:R1:W5:Y:S04]  /*16160*/  @P0 LDG.E R80, desc[UR40][R4.64] ;  /* 0x0000002804500981 */ /* 0x000368000c1e1900 */
[----:B------:R1:W5:Y:S01]  /*16170*/  @P6 LDG.E R20, desc[UR40][R10.64] ;  /* 0x000000280a146981 */ /* 0x000362000c1e1900 */
[----:B------:R-:W-:-:S02]  /*16180*/  IADD3 R9, P1, R6, 0x1000, RZ ;  /* 0x0000100006097810 */ /* 0x000fc40007f3e0ff */
[C---:B0-----:R-:W-:Y:S02]  /*16190*/  IADD3 R13, P2, R6.reuse, 0x2000, RZ ;  /* 0x00002000060d7810 */ /* 0x041fe40007f5e0ff */
[C---:B------:R-:W-:Y:S02]  /*161a0*/  IADD3 R29, P3, R6.reuse, 0x3000, RZ ;  /* 0x00003000061d7810 */ /* 0x040fe40007f7e0ff */
[----:B------:R-:W-:Y:S02]  /*161b0*/  IADD3 R33, P4, R6, 0x4000, RZ ;  /* 0x0000400006217810 */ /* 0x000fe40007f9e0ff */
        /* <DEDUP_REMOVED lines=17> */
[----:B------:R-:W-:Y:S02]  /*162d0*/  P2R R14, PR, RZ, 0x20 ;  /* 0x00000020ff0e7803 */ /* 0x000fe40000000000 */
[----:B------:R-:W-:-:S02]  /*162e0*/  IADD3 R41, P1, R6, 0x6000, RZ ;  /* 0x0000600006297810 */ /* 0x000fc40007f3e0ff */
[C---:B------:R-:W-:Y:S02]  /*162f0*/  IADD3 R45, P2, R6.reuse, 0x7000, RZ ;  /* 0x00007000062d7810 */ /* 0x040fe40007f5e0ff */
[C---:B------:R-:W-:Y:S02]  /*16300*/  IADD3 R49, P3, R6.reuse, 0x8000, RZ ;  /* 0x0000800006317810 */ /* 0x040fe40007f7e0ff */
[C---:B------:R-:W-:Y:S02]  /*16310*/  IADD3 R53, P4, R6.reuse, 0x9000, RZ ;  /* 0x0000900006357810 */ /* 0x040fe40007f9e0ff */
[----:B------:R-:W-:Y:S02]  /*16320*/  IADD3 R57, P5, R6, 0xa000, RZ ;  /* 0x0000a00006397810 */ /* 0x000fe40007fbe0ff */
[----:B------:R-:W-:Y:S02]  /*16330*/  LOP3.LUT R36, R37, 0x380, RZ, 0xc0, !PT ;  /* 0x0000038025247812 */ /* 0x000fe400078ec0ff */
[----:B------:R-:W-:-:S02]  /*16340*/  LOP3.LUT R40, R41, 0x380, RZ, 0xc0, !PT ;  /* 0x0000038029287812 */ /* 0x000fc400078ec0ff */
[----:B--2---:R-:W-:Y:S02]  /*16350*/  LOP3.LUT R44, R45, 0x380, RZ, 0xc0, !PT ;  /* 0x000003802d2c7812 */ /* 0x004fe400078ec0ff */
        /* <DEDUP_REMOVED lines=9> */
[----:B------:R-:W-:Y:S02]  /*163f0*/  LOP3.LUT R36, R36, R37, RZ, 0x3c, !PT ;  /* 0x0000002524247212 */ /* 0x000fe400078e3cff */
[----:B------:R-:W-:-:S02]  /*16400*/  LOP3.LUT R40, R40, R41, RZ, 0x3c, !PT ;  /* 0x0000002928287212 */ /* 0x000fc400078e3cff */
[----:B------:R-:W-:Y:S02]  /*16410*/  LOP3.LUT R44, R44, R45, RZ, 0x3c, !PT ;  /* 0x0000002d2c2c7212 */ /* 0x000fe400078e3cff */
[----:B------:R-:W-:Y:S02]  /*16420*/  LOP3.LUT R48, R48, R49, RZ, 0x3c, !PT ;  /* 0x0000003130307212 */ /* 0x000fe400078e3cff */
[----:B------:R-:W-:Y:S02]  /*16430*/  LOP3.LUT R52, R52, R53, RZ, 0x3c, !PT ;  /* 0x0000003534347212 */ /* 0x000fe400078e3cff */
[----:B------:R-:W-:Y:S01]  /*16440*/  LOP3.LUT R56, R56, R57, RZ, 0x3c, !PT ;  /* 0x0000003938387212 */ /* 0x000fe200078e3cff */
[----:B-1----:R-:W-:Y:S06]  /*16450*/  @P6 BRA `(.L_x_5504) ;  /* 0x0000000000106947 */ /* 0x002fec0003800000 */
[----:B------:R-:W-:Y:S05]  /*16460*/  @!P0 BRA `(.L_x_5504) ;  /* 0x00000000000c8947 */ /* 0x000fea0003800000 */
[----:B------:R-:W2:Y:S04]  /*16470*/  LDG.E R3, desc[UR40][R4.64] ;  /* 0x0000002804037981 */ /* 0x000ea8000c1e1900 */
[----:B-----5:R-:W2:Y:S02]  /*16480*/  LDG.E R20, desc[UR40][R4.64+0x4] ;  /* 0x0000042804147981 */ /* 0x020ea4000c1e1900 */
[----:B--2---:R-:W-:-:S07]  /*16490*/  IMAD.IADD R20, R20, 0x1, -R3 ;  /* 0x0000000114147824 */ /* 0x004fce00078e0a03 */
.L_x_5504:
[----:B------:R-:W-:Y:S01]  /*164a0*/  ISETP.NE.AND P6, PT, R14, RZ, PT ;  /* 0x000000ff0e00720c */ /* 0x000fe20003fc5270 */
[----:B------:R-:W0:Y:S01]  /*164b0*/  S2R R4, SR_TID.X ;  /* 0x0000000000047919 */ /* 0x000e220000002100 */
[----:B------:R-:W2:Y:S01]  /*164c0*/  LDL.LU R14, [R1+0x58] ;  /* 0x00005800010e7983 */ /* 0x000ea20000300800 */
[--C-:B------:R-:W-:Y:S02]  /*164d0*/  IMAD.X R57, RZ, RZ, R7.reuse, P5 ;  /* 0x000000ffff397224 */ /* 0x100fe400028e0607 */
[----:B------:R-:W-:Y:S01]  /*164e0*/  IMAD.X R37, RZ, RZ, R7, P6 ;  /* 0x000000ffff257224 */ /* 0x000fe200030e0607 */
[----:B------:R-:W3:Y:S04]  /*164f0*/  LDL.LU R11, [R1+0x60] ;  /* 0x00006000010b7983 */ /* 0x000ee80000300800 */
        /* <DEDUP_REMOVED lines=33> */
[----:B------:R-:W-:Y:S02]  /*16710*/  LOP3.LUT R68, R68, R69, RZ, 0x3c, !PT ;  /* 0x0000004544447212 */ /* 0x000fe400078e3cff */
[----:B------:R-:W-:Y:S01]  /*16720*/  LOP3.LUT R72, R72, R73, RZ, 0x3c, !PT ;  /* 0x0000004948487212 */ /* 0x000fe200078e3cff */
[--C-:B------:R-:W-:Y:S01]  /*16730*/  IMAD.X R73, RZ, RZ, R7.reuse, P3 ;  /* 0x000000ffff497224 */ /* 0x100fe200018e0607 */
[----:B------:R-:W-:Y:S01]  /*16740*/  LOP3.LUT R4, R5, R6, RZ, 0x3c, !PT ;  /* 0x0000000605047212 */ /* 0x000fe200078e3cff */
[----:B------:R-:W-:Y:S01]  /*16750*/  IMAD.MOV.U32 R5, RZ, RZ, R7 ;  /* 0x000000ffff057224 */ /* 0x000fe200078e0007 */
[----:B------:R-:W-:-:S02]  /*16760*/  LOP3.LUT R76, R3, R10, RZ, 0x3c, !PT ;  /* 0x0000000a034c7212 */ /* 0x000fc400078e3cff */
[----:B------:R-:W-:Y:S02]  /*16770*/  IADD3.X R69, RZ, R7, RZ, P2, !PT ;  /* 0x00000007ff457210 */ /* 0x000fe400017fe4ff */
        /* <DEDUP_REMOVED lines=8> */
[----:B------:R-:W-:Y:S02]  /*16800*/  IMAD.MOV.U32 R6, RZ, RZ, R80 ;  /* 0x000000ffff067224 */ /* 0x000fe400078e0050 */
        /* <DEDUP_REMOVED lines=10> */
[----:B------:R-:W1:Y:S01]  /*168b0*/  @P0 LDC R31, c[0x0][0xcf0] ;  /* 0x00033c00ff1f0b82 */ /* 0x000e620000000800 */
[----:B--2---:R-:W-:-:S04]  /*168c0*/  IMAD.IADD R30, R14, 0x1, R213 ;  /* 0x000000010e1e7824 */ /* 0x004fc800078e02d5 */
        /* <DEDUP_REMOVED lines=28> */
[----:B------:R-:W1:Y:S06]  /*16a90*/  SHFL.IDX PT, R11, R30, 0x1, 0x1c1f ;  /* 0x003c1f001e0b7f89 */ /* 0x000e6c00000e0000 */
[----:B0-----:R0:W-:Y:S04]  /*16aa0*/  @!P1 ST.E desc[UR40][R6.64], R0 ;  /* 0x0000000006009985 */ /* 0x0011e8000c101928 */
[----:B-1----:R0:W-:Y:S02]  /*16ab0*/  @!P0 ST.E desc[UR40][R10.64], R2 ;  /* 0x000000020a008985 */ /* 0x0021e4000c101928 */
.L_x_5505:
[----:B------:R-:W1:Y:S01]  /*16ac0*/  LDC R87, c[0x0][0xce8] ;  /* 0x00033a00ff577b82 */ /* 0x000e620000000800 */
[----:B------:R-:W-:Y:S01]  /*16ad0*/  ULDC.64 UR4, c[0x0][0xba0] ;  /* 0x0002e80000047ab9 */ /* 0x000fe20000000a00 */
[----:B0-----:R-:W5:Y:S01]  /*16ae0*/  LD.E.128 R4, desc[UR40][R4.64] ;  /* 0x0000002804047980 */ /* 0x001f62000c101d00 */
[----:B------:R-:W-:Y:S01]  /*16af0*/  IMAD R3, R3, UR4, RZ ;  /* 0x0000000403037c24 */ /* 0x000fe2000f8e02ff */
[----:B------:R-:W-:Y:S02]  /*16b00*/  SHF.R.S32.HI R0, RZ, 0x1f, R90 ;  /* 0x0000001fff007819 */ /* 0x000fe4000001145a */
[----:B------:R-:W5:Y:S01]  /*16b10*/  LD.E.128 R8, desc[UR40][R8.64] ;  /* 0x0000002808087980 */ /* 0x000f62000c101d00 */
[C---:B------:R-:W-:Y:S02]  /*16b20*/  IMAD R83, R80.reuse, UR5, R3 ;  /* 0x0000000550537c24 */ /* 0x040fe4000f8e0203 */
[----:B------:R-:W-:Y:S01]  /*16b30*/  IMAD.WIDE.U32 R2, R80, UR4, RZ ;  /* 0x0000000450027c25 */ /* 0x000fe2000f8e00ff */
[----:B------:R-:W-:Y:S01]  /*16b40*/  LEA.HI R0, R0, R90, RZ, 0x3 ;  /* 0x0000005a00007211 */ /* 0x000fe200078f18ff */
        /* <DEDUP_REMOVED lines=8> */
[----:B------:R-:W-:Y:S02]  /*16bd0*/  LOP3.LUT R0, R0, 0xfffffff8, RZ, 0xc0, !PT ;  /* 0xfffffff800007812 */ /* 0x000fe400078ec0ff */
[----:B------:R-:W5:Y:S04]  /*16be0*/  LD.E.128 R40, desc[UR40][R40.64] ;  /* 0x0000002828287980 */ /* 0x000f68000c101d00 */
[----:B------:R-:W5:Y:S02]  /*16bf0*/  LD.E.128 R44, desc[UR40][R44.64] ;  /* 0x000000282c2c7980 */ /* 0x000f64000c101d00 */
[----:B------:R-:W1:Y:S01]  /*16c00*/  @P1 LDC R85, c[0x0][0xcec] ;  /* 0x00033b00ff551b82 */ /* 0x000e620000000800 */
[----:B------:R-:W-:Y:S01]  /*16c10*/  IMAD.IADD R0, R90, 0x1, -R0 ;  /* 0x000000015a007824 */ /* 0x000fe200078e0a00 */
[----:B------:R-:W5:Y:S04]  /*16c20*/  LD.E.128 R48, desc[UR40][R48.64] ;  /* 0x0000002830307980 */ /* 0x000f68000c101d00 */
[----:B------:R-:W5:Y:S02]  /*16c30*/  LD.E.128 R52, desc[UR40][R52.64] ;  /* 0x0000002834347980 */ /* 0x000f64000c101d00 */
[----:B------:R-:W2:Y:S01]  /*16c40*/  @P1 LDC R89, c[0x0][0xcf0] ;  /* 0x00033c00ff591b82 */ /* 0x000ea20000000800 */
[----:B------:R-:W-:Y:S01]  /*16c50*/  IMAD R81, R81, UR4, RZ ;  /* 0x0000000451517c24 */ /* 0x000fe2000f8e02ff */
[----:B------:R-:W-:Y:S01]  /*16c60*/  LEA R0, R0, R82, 0x5 ;  /* 0x0000005200007211 */ /* 0x000fe200078e28ff */
[C---:B------:R-:W-:Y:S01]  /*16c70*/  IMAD.WIDE.U32 R2, R84.reuse, UR4, R2 ;  /* 0x0000000454027c25 */ /* 0x040fe2000f8e0002 */
[----:B------:R-:W5:Y:S03]  /*16c80*/  LD.E.128 R56, desc[UR40][R56.64] ;  /* 0x0000002838387980 */ /* 0x000f66000c101d00 */
[----:B------:R-:W-:Y:S01]  /*16c90*/  IMAD R81, R84, UR5, R81 ;  /* 0x0000000554517c24 */ /* 0x000fe2000f8e0251 */
[----:B------:R-:W-:Y:S01]  /*16ca0*/  ULDC.64 UR4, c[0x0][0xbf0] ;  /* 0x0002fc0000047ab9 */ /* 0x000fe20000000a00 */
[----:B------:R-:W-:Y:S01]  /*16cb0*/  VIADD R99, R210, 0x40 ;  /* 0x00000040d2637836 */ /* 0x000fe20000000000 */
[----:B------:R-:W5:Y:S01]  /*16cc0*/  LD.E.128 R60, desc[UR40][R60.64] ;  /* 0x000000283c3c7980 */ /* 0x000f62000c101d00 */
[----:B------:R-:W-:-:S02]  /*16cd0*/  IMAD.IADD R80, R213, 0x1, R0 ;  /* 0x00000001d5507824 */ /* 0x000fc400078e0200 */
[----:B------:R-:W-:Y:S01]  /*16ce0*/  IMAD.IADD R3, R3, 0x1, R81 ;  /* 0x0000000103037824 */ /* 0x000fe200078e0251 */
[----:B0-----:R-:W-:Y:S01]  /*16cf0*/  ISETP.GE.AND P0, PT, R99, R83, PT ;  /* 0x000000536300720c */ /* 0x001fe20003f06270 */
[----:B------:R-:W-:Y:S01]  /*16d00*/  IMAD R24, R24, UR4, RZ ;  /* 0x0000000418187c24 */ /* 0x000fe2000f8e02ff */
[----:B------:R-:W5:Y:S01]  /*16d10*/  LD.E.128 R64, desc[UR40][R64.64] ;  /* 0x0000002840407980 */ /* 0x000f62000c101d00 */
[----:B-1----:R-:W-:-:S03]  /*16d20*/  @P1 IMAD.HI.U32 R0, R80, R85, RZ ;  /* 0x0000005550001227 */ /* 0x002fc600078e00ff */
[----:B------:R-:W5:Y:S01]  /*16d30*/  LD.E.128 R68, desc[UR40][R68.64] ;  /* 0x0000002844447980 */ /* 0x000f62000c101d00 */
[C---:B------:R-:W-:Y:S02]  /*16d40*/  VIADD R97, R210.reuse, 0x80 ;  /* 0x00000080d2617836 */ /* 0x040fe40000000000 */
[C---:B------:R-:W-:Y:S01]  /*16d50*/  IMAD R81, R21.reuse, UR5, R24 ;  /* 0x0000000515517c24 */ /* 0x040fe2000f8e0218 */
[----:B------:R-:W-:Y:S01]  /*16d60*/  SEL R24, RZ, 0xffffffff, P0 ;  /* 0xffffffffff187807 */ /* 0x000fe20000000000 */
[----:B------:R-:W-:Y:S01]  /*16d70*/  IMAD.WIDE.U32 R2, R21, UR4, R2 ;  /* 0x0000000415027c25 */ /* 0x000fe2000f8e0002 */
[----:B------:R-:W-:Y:S01]  /*16d80*/  ISETP.GE.AND P0, PT, R97, R83, PT ;  /* 0x000000536100720c */ /* 0x000fe20003f06270 */
[----:B------:R-:W-:Y:S01]  /*16d90*/  ULDC.64 UR4, c[0x0][0xbe0] ;  /* 0x0002f80000047ab9 */ /* 0x000fe20000000a00 */
[----:B------:R-:W5:Y:S01]  /*16da0*/  LD.E.128 R72, desc[UR40][R72.64] ;  /* 0x0000002848487980 */ /* 0x000f62000c101d00 */
[----:B------:R-:W-:Y:S01]  /*16db0*/  IMAD.MOV.U32 R21, RZ, RZ, R80 ;  /* 0x000000ffff157224 */ /* 0x000fe200078e0050 */
[----:B--2---:R-:W-:Y:S01]  /*16dc0*/  @P1 SHF.R.U32.HI R21, RZ, R89, R0 ;  /* 0x00000059ff151219 */ /* 0x004fe20000011600 */
[C---:B------:R-:W-:Y:S01]  /*16dd0*/  VIADD R95, R210.reuse, 0xc0 ;  /* 0x000000c0d25f7836 */ /* 0x040fe20000000000 */
[-C--:B------:R-:W-:Y:S01]  /*16de0*/  ISETP.GE.AND P1, PT, R210, R83.reuse, PT ;  /* 0x00000053d200720c */ /* 0x080fe20003f26270 */
[----:B------:R-:W-:Y:S01]  /*16df0*/  IMAD.SHL.U32 R85, R24, 0x2, RZ ;  /* 0x0000000218557824 */ /* 0x000fe200078e00ff */
[----:B------:R-:W-:Y:S01]  /*16e00*/  SEL R24, RZ, 0xffffffff, P0 ;  /* 0xffffffffff187807 */ /* 0x000fe20000000000 */
[----:B------:R-:W5:Y:S01]  /*16e10*/  LD.E.128 R76, desc[UR40][R76.64] ;  /* 0x000000284c4c7980 */ /* 0x000f62000c101d00 */
[----:B------:R-:W-:Y:S01]  /*16e20*/  SEL R0, RZ, 0x1, P1 ;  /* 0x00000001ff007807 */ /* 0x000fe20000800000 */
[----:B------:R-:W-:Y:S01]  /*16e30*/  IMAD.IADD R3, R3, 0x1, R81 ;  /* 0x0000000103037824 */ /* 0x000fe200078e0251 */
[----:B------:R-:W-:Y:S01]  /*16e40*/  ISETP.GE.AND P0, PT, R95, R83, PT ;  /* 0x000000535f00720c */ /* 0x000fe20003f06270 */
[--C-:B------:R-:W-:Y:S01]  /*16e50*/  IMAD.MOV R81, RZ, RZ, -R21.reuse ;  /* 0x000000ffff517224 */ /* 0x100fe200078e0a15 */
[----:B------:R-:W-:Y:S01]  /*16e60*/  LOP3.LUT R0, R85, 0x2, R0, 0xe2, !PT ;  /* 0x0000000255007812 */ /* 0x000fe200078ee200 */
[----:B------:R-:W-:Y:S01]  /*16e70*/  VIADD R93, R210, 0x100 ;  /* 0x00000100d25d7836 */ /* 0x000fe20000000000 */
[----:B------:R-:W-:Y:S01]  /*16e80*/  @!PT LDS RZ, [RZ] ;  /* 0x00000000fffff984 */ /* 0x000fe20000000800 */
[----:B------:R-:W-:Y:S01]  /*16e90*/  @!PT LDS RZ, [RZ] ;  /* 0x00000000fffff984 */ /* 0x000fe20000000800 */
[----:B------:R-:W-:Y:S01]  /*16ea0*/  @!PT LDS RZ, [RZ] ;  /* 0x00000000fffff984 */ /* 0x000fe20000000800 */
[----:B------:R-:W-:Y:S01]  /*16eb0*/  @!PT LDS RZ, [RZ] ;  /* 0x00000000fffff984 */ /* 0x000fe20000000800 */
[----:B------:R0:W-:Y:S06]  /*16ec0*/  MEMBAR.ALL.CTA ;  /* 0x0000000000007992 */ /* 0x0001ec0000008000 */
[----:B0-----:R-:W0:Y:S01]  /*16ed0*/  FENCE.VIEW.ASYNC.S ;  /* 0x00000000000073c6 */ /* 0x001e220000000000 */
[----:B------:R-:W-:Y:S01]  /*16ee0*/  IMAD.SHL.U32 R85, R24, 0x4, RZ ;  /* 0x0000000418557824 */ /* 0x000fe200078e00ff */
[----:B------:R-:W-:Y:S01]  /*16ef0*/  SEL R24, RZ, 0xffffffff, P0 ;  /* 0xffffffffff187807 */ /* 0x000fe20000000000 */
[----:B------:R-:W-:Y:S01]  /*16f00*/  IMAD R81, R87, R81, R80 ;  /* 0x0000005157517224 */ /* 0x000fe200078e0250 */
[----:B------:R-:W-:Y:S01]  /*16f10*/  SHF.R.S32.HI R80, RZ, 0x1f, R21 ;  /* 0x0000001fff507819 */ /* 0x000fe20000011415 */
[C---:B------:R-:W-:Y:S01]  /*16f20*/  VIADD R91, R210.reuse, 0x140 ;  /* 0x00000140d25b7836 */ /* 0x040fe20000000000 */
[-C--:B------:R-:W-:Y:S01]  /*16f30*/  ISETP.GE.AND P0, PT, R93, R83.reuse, PT ;  /* 0x000000535d00720c */ /* 0x080fe20003f06270 */
        /* <DEDUP_REMOVED lines=8> */
[----:B------:R-:W-:Y:S01]  /*16fc0*/  VIADD R90, R210, 0x180 ;  /* 0x00000180d25a7836 */ /* 0x000fe20000000000 */
        /* <DEDUP_REMOVED lines=12> */
[----:B------:R-:W-:Y:S01]  /*17090*/  IMAD R87, R20, R87, RZ ;  /* 0x0000005714577224 */ /* 0x000fe200078e02ff */
[----:B------:R-:W-:Y:S01]  /*170a0*/  SEL R21, RZ, 0x40, P0 ;  /* 0x00000040ff157807 */ /* 0x000fe20000000000 */
[----:B------:R-:W-:Y:S01]  /*170b0*/  IMAD.IADD R213, R82, 0x1, R213 ;  /* 0x0000000152d57824 */ /* 0x000fe200078e02d5 */
[----:B------:R-:W-:Y:S01]  /*170c0*/  ISETP.GE.AND P0, PT, R86, R83, PT ;  /* 0x000000535600720c */ /* 0x000fe20003f06270 */
[C---:B------:R-:W-:Y:S01]  /*170d0*/  IMAD R85, R81.reuse, UR5, R24 ;  /* 0x0000000551557c24 */ /* 0x040fe2000f8e0218 */
[----:B------:R-:W-:Y:S01]  /*170e0*/  LOP3.LUT R24, R0, R21, RZ, 0xfc, !PT ;  /* 0x0000001500187212 */ /* 0x000fe200078efcff */
[----:B------:R-:W-:Y:S01]  /*170f0*/  IMAD.WIDE.U32 R2, R81, UR4, R2 ;  /* 0x0000000451027c25 */ /* 0x000fe2000f8e0002 */
[----:B------:R-:W-:Y:S01]  /*17100*/  ISETP.GE.AND P1, PT, R213, R87, PT ;  /* 0x00000057d500720c */ /* 0x000fe20003f26270 */
[----:B------:R-:W-:-:S02]  /*17110*/  ULDC.64 UR4, c[0x0][0xb80] ;  /* 0x0002e00000047ab9 */ /* 0x000fc40000000a00 */
        /* <DEDUP_REMOVED lines=11> */
[----:B------:R1:W2:Y:S01]  /*171d0*/  SHFL.IDX PT, R2, R82, RZ, 0x181f ;  /* 0x00181fff52027589 */ /* 0x0002a200000e0000 */
[C---:B------:R-:W-:Y:S01]  /*171e0*/  VIADD R96, R210.reuse, 0xc0 ;  /* 0x000000c0d2607836 */ /* 0x040fe20000000000 */
[----:B------:R-:W-:Y:S01]  /*171f0*/  SHF.R.S32.HI R88, RZ, 0x1f, R88 ;  /* 0x0000001fff587819 */ /* 0x000fe20000011458 */
[C---:B------:R-:W-:Y:S01]  /*17200*/  VIADD R98, R210.reuse, 0x80 ;  /* 0x00000080d2627836 */ /* 0x040fe20000000000 */
[----:B------:R-:W-:Y:S01]  /*17210*/  SHF.R.S32.HI R89, RZ, 0x1f, R89 ;  /* 0x0000001fff597819 */ /* 0x000fe20000011459 */
[----:B------:R-:W-:Y:S01]  /*17220*/  VIADD R100, R210, 0x40 ;  /* 0x00000040d2647836 */ /* 0x000fe20000000000 */
[----:B0-----:R-:W-:-:S02]  /*17230*/  LOP3.LUT R0, R24, R3, RZ, 0xfc, !PT ;  /* 0x0000000318007212 */ /* 0x001fc400078efcff */
[----:B------:R1:W0:Y:S01]  /*17240*/  SHFL.IDX PT, R3, R84, RZ, 0x181f ;  /* 0x00181fff54037589 */ /* 0x00022200000e0000 */
        /* <DEDUP_REMOVED lines=37> */
.L_x_5507:
[----:B------:R-:W-:Y:S05]  /*174a0*/  BSYNC B1 ;  /* 0x0000000000017941 */ /* 0x000fea0003800000 */
.L_x_5506:
[----:B---3-5:R-:W-:Y:S01]  /*174b0*/  VIADD R4, R213, 0x20 ;  /* 0x00000020d5047836 */ /* 0x028fe20000000000 */
[----:B0-----:R0:W4:Y:S04]  /*174c0*/  SHFL.IDX PT, R3, R84, 0x1, 0x181f ;  /* 0x00381f0054037f89 */ /* 0x00112800000e0000 */
[----:B------:R-:W-:Y:S01]  /*174d0*/  ISETP.GE.AND P0, PT, R4, R87, PT ;  /* 0x000000570400720c */ /* 0x000fe20003f06270 */
[----:B--2---:R0:W1:-:S12]  /*174e0*/  SHFL.IDX PT, R2, R82, 0x1, 0x181f ;  /* 0x00381f0052027f89 */ /* 0x00405800000e0000 */
[----:B0-----:R-:W-:Y:S05]  /*174f0*/  @P0 BRA `(.L_x_5508) ;  /* 0x0000001000600947 */ /* 0x001fea0003800000 */
[-C--:B------:R-:W-:Y:S02]  /*17500*/  ISETP.GE.AND P5, PT, R99, R83.reuse, PT ;  /* 0x000000536300720c */ /* 0x080fe40003fa6270 */
[-C--:B------:R-:W-:Y:S02]  /*17510*/  ISETP.GE.AND P6, PT, R210, R83.reuse, PT ;  /* 0x00000053d200720c */ /* 0x080fe40003fc6270 */
[-C--:B------:R-:W-:Y:S02]  /*17520*/  ISETP.GE.AND P3, PT, R97, R83.reuse, PT ;  /* 0x000000536100720c */ /* 0x080fe40003f66270 */
[-C--:B------:R-:W-:Y:S02]  /*17530*/  ISETP.GE.AND P2, PT, R95, R83.reuse, PT ;  /* 0x000000535f00720c */ /* 0x080fe40003f46270 */
[-C--:B------:R-:W-:Y:S02]  /*17540*/  ISETP.GE.AND P1, PT, R93, R83.reuse, PT ;  /* 0x000000535d00720c */ /* 0x080fe40003f26270 */
[----:B------:R-:W-:-:S03]  /*17550*/  ISETP.GE.AND P0, PT, R91, R83, PT ;  /* 0x000000535b00720c */ /* 0x000fc60003f06270 */
[CC--:B-1----:R-:W-:Y:S02]  /*17560*/  @!P5 LEA R6, P4, R99.reuse, R2.reuse, 0x1 ;  /* 0x000000026306d211 */ /* 0x0c2fe400078808ff */
[----:B----4-:R-:W-:Y:S02]  /*17570*/  @!P6 IMAD.WIDE R4, R210, 0x2, R2 ;  /* 0x00000002d204e825 */ /* 0x010fe400078e0202 */
[----:B------:R-:W-:Y:S02]  /*17580*/  @!P5 LEA.HI.X R7, R99, R3, R100, 0x1, P4 ;  /* 0x000000036307d211 */ /* 0x000fe400020f0c64 */
[----:B------:R-:W-:Y:S01]  /*17590*/  LOP3.LUT P4, RZ, R24, 0x40, RZ, 0xc0, !PT ;  /* 0x0000004018ff7812 */ /* 0x000fe2000788c0ff */
[----:B------:R0:W-:Y:S01]  /*175a0*/  @!P6 ST.E.128 desc[UR40][R4.64], R8 ;  /* 0x000000080400e985 */ /* 0x0001e2000c101d28 */
[----:B------:R-:W-:-:S03]  /*175b0*/  @!P3 LEA R12, P6, R97, R2, 0x1 ;  /* 0x00000002610cb211 */ /* 0x000fc600078c08ff */
[----:B------:R1:W-:Y:S01]  /*175c0*/  @!P5 ST.E.128 desc[UR40][R6.64], R28 ;  /* 0x0000001c0600d985 */ /* 0x0003e2000c101d28 */
[-C--:B------:R-:W-:Y:S02]  /*175d0*/  @!P3 LEA.HI.X R13, R97, R3.reuse, R98, 0x1, P6 ;  /* 0x00000003610db211 */ /* 0x080fe400030f0c62 */
[-C--:B------:R-:W-:Y:S02]  /*175e0*/  @!P2 LEA R14, P5, R95, R2.reuse, 0x1 ;  /* 0x000000025f0ea211 */ /* 0x080fe400078a08ff */
        /* <DEDUP_REMOVED lines=18> */
.L_x_5503:
[----:B-1----:R-:W4:Y:S01]  /*17710*/  LDL.LU R4, [R1+0x50] ;  /* 0x0000500001047983 */ /* 0x002f220000300800 */
[----:B------:R-:W-:Y:S01]  /*17720*/  ULDC.64 UR4, c[0x0][0xd00] ;  /* 0x0003400000047ab9 */ /* 0x000fe20000000a00 */
[----:B------:R-:W-:Y:S01]  /*17730*/  IMAD.MOV.U32 R6, RZ, RZ, RZ ;  /* 0x000000ffff067224 */ /* 0x000fe200078e00ff */
[----:B------:R-:W1:Y:S01]  /*17740*/  LDC R29, c[0x0][0xce8] ;  /* 0x00033a00ff1d7b82 */ /* 0x000e620000000800 */
        /* <DEDUP_REMOVED lines=9> */
[----:B0-----:R-:W0:-:S12]  /*177e0*/  S2R R20, SR_TID.X ;  /* 0x0000000000147919 */ /* 0x001e180000002100 */
[----:B------:R-:W-:Y:S01]  /*177f0*/  @P1 IADD3 R4, P2, R4, UR4, RZ ;  /* 0x0000000404041c10 */ /* 0x000fe2000ff5e0ff */
[----:B------:R-:W-:-:S03]  /*17800*/  ULDC UR4, c[0x0][0xb88] ;  /* 0x0002e20000047ab9 */ /* 0x000fc60000000800 */
[----:B------:R-:W-:Y:S01]  /*17810*/  @P1 IADD3.X R5, R0, UR5, RZ, P2, !PT ;  /* 0x0000000500051c10 */ /* 0x000fe200097fe4ff */
[----:B------:R-:W-:-:S06]  /*17820*/  IMAD.U32 R0, RZ, RZ, UR4 ;  /* 0x00000004ff007e24 */ /* 0x000fcc000f8e00ff */
[----:B------:R2:W5:Y:S01]  /*17830*/  @P1 LDG.E R0, desc[UR40][R4.64] ;  /* 0x0000002804001981 */ /* 0x000562000c1e1900 */
[----:B0-----:R-:W-:-:S05]  /*17840*/  VIADD R20, R20, 0xffffff80 ;  /* 0xffffff8014147836 */ /* 0x001fca0000000000 */
[----:B------:R-:W-:Y:S01]  /*17850*/  ISETP.GE.AND P2, PT, R20, 0x40, PT ;  /* 0x000000401400780c */ /* 0x000fe20003f46270 */
[----:B-12---:R-:W-:-:S12]  /*17860*/  @P1 BRA `(.L_x_5509) ;  /* 0x0000000000101947 */ /* 0x006fd80003800000 */
[----:B------:R-:W-:Y:S05]  /*17870*/  @!P0 BRA `(.L_x_5509) ;  /* 0x00000000000c8947 */ /* 0x000fea0003800000 */
[----:B------:R-:W2:Y:S04]  /*17880*/  LDG.E R5, desc[UR40][R2.64] ;  /* 0x0000002802057981 */ /* 0x000ea8000c1e1900 */
[----:B-----5:R-:W2:Y:S02]  /*17890*/  LDG.E R0, desc[UR40][R2.64+0x4] ;  /* 0x0000042802007981 */ /* 0x020ea4000c1e1900 */
[----:B--2---:R-:W-:-:S07]  /*178a0*/  IMAD.IADD R0, R0, 0x1, -R5 ;  /* 0x0000000100007824 */ /* 0x004fce00078e0a05 */
.L_x_5509:
[----:B------:R-:W2:Y:S04]  /*178b0*/  LDL.LU R3, [R1+0x58] ;  /* 0x0000580001037983 */ /* 0x000ea80000300800 */
[----:B------:R-:W4:Y:S04]  /*178c0*/  LDL.LU R2, [R1+0x60] ;  /* 0x0000600001027983 */ /* 0x000f280000300800 */
[----:B------:R-:W3:Y:S01]  /*178d0*/  LDL R14, [R1+0x4c] ;  /* 0x00004c00010e7983 */ /* 0x000ee20000100800 */
[----:B------:R-:W-:Y:S01]  /*178e0*/  BSSY B1, `(.L_x_5510) ;  /* 0x000002d000017945 */ /* 0x000fe20003800000 */
[----:B-----5:R-:W-:-:S02]  /*178f0*/  SHF.R.S32.HI R11, RZ, 0x1f, R6 ;  /* 0x0000001fff0b7819 */ /* 0x020fc40000011406 */
[----:B--2---:R-:W-:Y:S02]  /*17900*/  SEL R13, R3, RZ, !P0 ;  /* 0x000000ff030d7207 */ /* 0x004fe40004000000 */
[----:B----4-:R-:W-:Y:S02]  /*17910*/  SEL R12, R2, RZ, !P0 ;  /* 0x000000ff020c7207 */ /* 0x010fe40004000000 */
[----:B---3--:R-:W-:Y:S01]  /*17920*/  SHF.R.S32.HI R10, RZ, 0x1f, R14 ;  /* 0x0000001fff0a7819 */ /* 0x008fe2000001140e */
[----:B------:R-:W-:Y:S06]  /*17930*/  @P2 BRA `(.L_x_5511) ;  /* 0x00000000009c2947 */ /* 0x000fec0003800000 */
[----:B------:R-:W0:Y:S01]  /*17940*/  S2R R8, SR_TID.X ;  /* 0x0000000000087919 */ /* 0x000e220000002100 */
[----:B------:R-:W1:Y:S02]  /*17950*/  LDC R9, c[0x0][0xce8] ;  /* 0x00033a00ff097b82 */ /* 0x000e640000000800 */
[----:B-1----:R-:W-:Y:S01]  /*17960*/  IMAD R2, R0, R9, RZ ;  /* 0x0000000900027224 */ /* 0x002fe200078e02ff */
        /* <DEDUP_REMOVED lines=36> */
.L_x_5511:
[----:B------:R-:W-:Y:S05]  /*17bb0*/  BSYNC B1 ;  /* 0x0000000000017941 */ /* 0x000fea0003800000 */
.L_x_5510:
[----:B------:R-:W-:Y:S01]  /*17bc0*/  ISETP.NE.AND P0, PT, R29, 0x1, PT ;  /* 0x000000011d00780c */ /* 0x000fe20003f05270 */
[----:B------:R-:W-:Y:S01]  /*17bd0*/  ULDC.64 UR4, c[0x0][0xba0] ;  /* 0x0002e80000047ab9 */ /* 0x000fe20000000a00 */
[----:B------:R-:W1:Y:S01]  /*17be0*/  LDC R21, c[0x0][0xbc8] ;  /* 0x0002f200ff157b82 */ /* 0x000e620000000800 */
[----:B0-----:R-:W-:Y:S01]  /*17bf0*/  IMAD R5, R11, UR4, RZ ;  /* 0x000000040b057c24 */ /* 0x001fe2000f8e02ff */
[----:B------:R-:W-:Y:S01]  /*17c00*/  SHF.R.S32.HI R8, RZ, 0x1f, R20 ;  /* 0x0000001fff087819 */ /* 0x000fe20000011414 */
[----:B------:R-:W-:Y:S01]  /*17c10*/  IMAD.WIDE.U32 R2, R6, UR4, RZ ;  /* 0x0000000406027c25 */ /* 0x000fe2000f8e00ff */
[----:B------:R-:W-:Y:S01]  /*17c20*/  IADD3 R41, R210, 0x80, RZ ;  /* 0x00000080d2297810 */ /* 0x000fe20007ffe0ff */
[----:B------:R-:W-:Y:S01]  /*17c30*/  BSSY B1, `(.L_x_5512) ;  /* 0x0000080000017945 */ /* 0x000fe20003800000 */
[----:B------:R-:W-:Y:S01]  /*17c40*/  LEA.HI R8, R8, R20, RZ, 0x3 ;  /* 0x0000001408087211 */ /* 0x000fe200078f18ff */
[----:B------:R-:W-:Y:S01]  /*17c50*/  IMAD R5, R6, UR5, R5 ;  /* 0x0000000506057c24 */ /* 0x000fe2000f8e0205 */
[----:B------:R-:W-:Y:S01]  /*17c60*/  ULDC.64 UR4, c[0x0][0xbe8] ;  /* 0x0002fa0000047ab9 */ /* 0x000fe20000000a00 */
[----:B------:R-:W-:Y:S01]  /*17c70*/  VIADD R42, R210, 0x40 ;  /* 0x00000040d22a7836 */ /* 0x000fe20000000000 */
[----:B------:R-:W-:Y:S01]  /*17c80*/  LOP3.LUT R8, R8, 0xfffffff8, RZ, 0xc0, !PT ;  /* 0xfffffff808087812 */ /* 0x000fe200078ec0ff */
[----:B------:R-:W-:Y:S01]  /*17c90*/  IMAD.IADD R3, R3, 0x1, R5 ;  /* 0x0000000103037824 */ /* 0x000fe200078e0205 */
[----:B------:R-:W0:Y:S01]  /*17ca0*/  @P0 LDC R7, c[0x0][0xcec] ;  /* 0x00033b00ff070b82 */ /* 0x000e220000000800 */
[----:B------:R-:W-:Y:S01]  /*17cb0*/  IMAD R4, R10, UR4, RZ ;  /* 0x000000040a047c24 */ /* 0x000fe2000f8e02ff */
[----:B------:R-:W-:Y:S01]  /*17cc0*/  SHF.R.S32.HI R41, RZ, 0x1f, R41 ;  /* 0x0000001fff297819 */ /* 0x000fe20000011429 */
[----:B------:R-:W-:-:S04]  /*17cd0*/  IMAD.WIDE.U32 R2, R14, UR4, R2 ;  /* 0x000000040e027c25 */ /* 0x000fc8000f8e0002 */
[----:B------:R-:W-:Y:S01]  /*17ce0*/  IMAD R5, R14, UR5, R4 ;  /* 0x000000050e057c24 */ /* 0x000fe2000f8e0204 */
[----:B------:R-:W-:Y:S01]  /*17cf0*/  SHF.R.S32.HI R14, RZ, 0x1f, R20 ;  /* 0x0000001fff0e7819 */ /* 0x000fe20000011414 */
[----:B------:R-:W2:Y:S01]  /*17d00*/  @P0 LDC R9, c[0x0][0xcf0] ;  /* 0x00033c00ff090b82 */ /* 0x000ea20000000800 */
[----:B------:R-:W-:Y:S01]  /*17d10*/  ULDC.64 UR4, c[0x0][0xbf0] ;  /* 0x0002fc0000047ab9 */ /* 0x000fe20000000a00 */
[----:B------:R-:W-:Y:S01]  /*17d20*/  IMAD.IADD R8, R20, 0x1, -R8 ;  /* 0x0000000114087824 */ /* 0x000fe200078e0a08 */
[----:B------:R-:W-:Y:S01]  /*17d30*/  LEA.HI R14, R14, R20, RZ, 0x3 ;  /* 0x000000140e0e7211 */ /* 0x000fe200078f18ff */
[----:B------:R-:W-:Y:S01]  /*17d40*/  IMAD R4, R12, UR4, RZ ;  /* 0x000000040c047c24 */ /* 0x000fe2000f8e02ff */
[-C--:B-1----:R-:W-:Y:S01]  /*17d50*/  ISETP.GE.AND P1, PT, R42, R21.reuse, PT ;  /* 0x000000152a00720c */ /* 0x082fe20003f26270 */
[----:B------:R-:W-:Y:S01]  /*17d60*/  IMAD.IADD R3, R3, 0x1, R5 ;  /* 0x0000000103037824 */ /* 0x000fe200078e0205 */
[----:B------:R-:W-:Y:S01]  /*17d70*/  SHF.R.S32.HI R14, RZ, 0x3, R14 ;  /* 0x00000003ff0e7819 */ /* 0x000fe2000001140e */
[----:B------:R-:W-:Y:S01]  /*17d80*/  IMAD R5, R13, UR5, R4 ;  /* 0x000000050d057c24 */ /* 0x000fe2000f8e0204 */
[C---:B------:R-:W-:Y:S01]  /*17d90*/  ISETP.GE.AND P2, PT, R210.reuse, R21, PT ;  /* 0x00000015d200720c */ /* 0x040fe20003f46270 */
[----:B------:R-:W-:-:S02]  /*17da0*/  VIADD R40, R210, 0x80 ;  /* 0x00000080d2287836 */ /* 0x000fc40000000000 */
[----:B------:R-:W-:Y:S01]  /*17db0*/  IMAD R4, R8, 0x20, R14 ;  /* 0x0000002008047824 */ /* 0x000fe200078e020e */
[----:B------:R-:W-:Y:S01]  /*17dc0*/  SEL R8, RZ, 0xffffffff, P1 ;  /* 0xffffffffff087807 */ /* 0x000fe20000800000 */
[----:B------:R-:W-:Y:S01]  /*17dd0*/  IMAD.WIDE.U32 R2, R13, UR4, R2 ;  /* 0x000000040d027c25 */ /* 0x000fe2000f8e0002 */
[----:B------:R-:W-:-:S03]  /*17de0*/  ULDC.64 UR4, c[0x0][0xbe0] ;  /* 0x0002f80000047ab9 */ /* 0x000fc60000000a00 */
[----:B------:R-:W-:Y:S02]  /*17df0*/  IMAD.IADD R6, R213, 0x1, R4 ;  /* 0x00000001d5067824 */ /* 0x000fe400078e0204 */
[----:B------:R-:W-:Y:S02]  /*17e00*/  IMAD.IADD R3, R3, 0x1, R5 ;  /* 0x0000000103037824 */ /* 0x000fe400078e0205 */
[----:B0-----:R-:W-:Y:S01]  /*17e10*/  @P0 IMAD.HI.U32 R4, R6, R7, RZ ;  /* 0x0000000706040227 */ /* 0x001fe200078e00ff */
[----:B------:R-:W-:Y:S02]  /*17e20*/  SEL R7, RZ, 0x1, P2 ;  /* 0x00000001ff077807 */ /* 0x000fe40001000000 */
[----:B------:R-:W-:Y:S01]  /*17e30*/  ISETP.GE.AND P2, PT, R40, R21, PT ;  /* 0x000000152800720c */ /* 0x000fe20003f46270 */
[----:B------:R-:W-:Y:S01]  /*17e40*/  IMAD.MOV.U32 R5, RZ, RZ, R6 ;  /* 0x000000ffff057224 */ /* 0x000fe200078e0006 */
[----:B--2---:R-:W-:Y:S01]  /*17e50*/  @P0 SHF.R.U32.HI R5, RZ, R9, R4 ;  /* 0x00000009ff050219 */ /* 0x004fe20000011604 */
[----:B------:R-:W-:Y:S01]  /*17e60*/  IMAD.SHL.U32 R8, R8, 0x2, RZ ;  /* 0x0000000208087824 */ /* 0x000fe200078e00ff */
[----:B------:R-:W-:Y:S01]  /*17e70*/  SEL R9, RZ, 0xffffffff, P2 ;  /* 0xffffffffff097807 */ /* 0x000fe20001000000 */
[C---:B------:R-:W-:Y:S01]  /*17e80*/  VIADD R38, R210.reuse, 0xc0 ;  /* 0x000000c0d2267836 */ /* 0x040fe20000000000 */
[----:B------:R-:W-:Y:S01]  /*17e90*/  SHF.R.S32.HI R4, RZ, 0x1f, R5 ;  /* 0x0000001fff047819 */ /* 0x000fe20000011405 */
[----:B------:R-:W-:Y:S01]  /*17ea0*/  VIADD R36, R210, 0x100 ;  /* 0x00000100d2247836 */ /* 0x000fe20000000000 */
[----:B------:R-:W-:Y:S01]  /*17eb0*/  LOP3.LUT R8, R8, 0x2, R7, 0xe2, !PT ;  /* 0x0000000208087812 */ /* 0x000fe200078ee207 */
[----:B------:R-:W-:Y:S01]  /*17ec0*/  IMAD.SHL.U32 R9, R9, 0x4, RZ ;  /* 0x0000000409097824 */ /* 0x000fe200078e00ff */
[----:B------:R-:W-:Y:S01]  /*17ed0*/  ISETP.GE.AND P1, PT, R38, R21, PT ;  /* 0x000000152600720c */ /* 0x000fe20003f26270 */
[----:B------:R-:W-:Y:S01]  /*17ee0*/  IMAD R4, R4, UR4, RZ ;  /* 0x0000000404047c24 */ /* 0x000fe2000f8e02ff */
[----:B------:R-:W-:Y:S01]  /*17ef0*/  IADD3 R7, -R5, RZ, RZ ;  /* 0x000000ff05077210 */ /* 0x000fe20007ffe1ff */
[----:B------:R-:W-:Y:S01]  /*17f00*/  IMAD R31, R0, R29, RZ ;  /* 0x0000001d001f7224 */ /* 0x000fe200078e02ff */
[----:B------:R-:W-:Y:S01]  /*17f10*/  SEL R10, RZ, 0xffffffff, P1 ;  /* 0xffffffffff0a7807 */ /* 0x000fe20000800000 */
[----:B------:R-:W-:Y:S01]  /*17f20*/  VIADD R34, R210, 0x140 ;  /* 0x00000140d2227836 */ /* 0x000fe20000000000 */
[----:B------:R-:W-:Y:S01]  /*17f30*/  ISETP.GE.AND P0, PT, R36, R21, PT ;  /* 0x000000152400720c */ /* 0x000fe20003f06270 */
[----:B------:R-:W-:Y:S01]  /*17f40*/  IMAD R7, R29, R7, R6 ;  /* 0x000000071d077224 */ /* 0x000fe200078e0206 */
[----:B------:R-:W-:Y:S01]  /*17f50*/  LOP3.LUT R8, R9, 0x4, R8, 0xe2, !PT ;  /* 0x0000000409087812 */ /* 0x000fe200078ee208 */
[C---:B------:R-:W-:Y:S01]  /*17f60*/  IMAD R9, R5.reuse, UR5, R4 ;  /* 0x0000000505097c24 */ /* 0x040fe2000f8e0204 */
[----:B------:R-:W-:Y:S01]  /*17f70*/  SEL R4, RZ, 0xffffffff, P0 ;  /* 0xffffffffff047807 */ /* 0x000fe20000000000 */
[----:B------:R-:W-:Y:S01]  /*17f80*/  IMAD.SHL.U32 R11, R10, 0x8, RZ ;  /* 0x000000080a0b7824 */ /* 0x000fe200078e00ff */
[----:B------:R-:W-:Y:S01]  /*17f90*/  SHF.R.S32.HI R0, RZ, 0x1f, R7 ;  /* 0x0000001fff007819 */ /* 0x000fe20000011407 */
[----:B------:R-:W-:Y:S01]  /*17fa0*/  IMAD.WIDE.U32 R2, R5, UR4, R2 ;  /* 0x0000000405027c25 */ /* 0x000fe2000f8e0002 */
[----:B------:R-:W-:Y:S01]  /*17fb0*/  ULDC.64 UR4, c[0x0][0xbd8] ;  /* 0x0002f60000047ab9 */ /* 0x000fe20000000a00 */
[----:B------:R-:W-:-:S02]  /*17fc0*/  ISETP.GE.AND P0, PT, R34, R21, PT ;  /* 0x000000152200720c */ /* 0x000fc40003f06270 */
[----:B------:R-:W-:Y:S01]  /*17fd0*/  IMAD.SHL.U32 R5, R4, 0x10, RZ ;  /* 0x0000001004057824 */ /* 0x000fe200078e00ff */
[----:B------:R-:W-:Y:S01]  /*17fe0*/  LOP3.LUT R8, R11, 0x8, R8, 0xe2, !PT ;  /* 0x000000080b087812 */ /* 0x000fe200078ee208 */
[----:B------:R-:W-:Y:S01]  /*17ff0*/  IMAD R0, R0, UR4, RZ ;  /* 0x0000000400007c24 */ /* 0x000fe2000f8e02ff */
[----:B------:R-:W-:Y:S01]  /*18000*/  SEL R4, RZ, 0xffffffff, P0 ;  /* 0xffffffffff047807 */ /* 0x000fe20000000000 */
[----:B------:R-:W-:Y:S01]  /*18010*/  VIADD R32, R210, 0x180 ;  /* 0x00000180d2207836 */ /* 0x000fe20000000000 */
[----:B------:R-:W-:Y:S01]  /*18020*/  LOP3.LUT R8, R5, 0x10, R8, 0xe2, !PT ;  /* 0x0000001005087812 */ /* 0x000fe200078ee208 */
[----:B------:R-:W-:Y:S02]  /*18030*/  IMAD.IADD R3, R3, 0x1, R9 ;  /* 0x0000000103037824 */ /* 0x000fe400078e0209 */
[----:B------:R-:W-:Y:S01]  /*18040*/  IMAD R5, R7, UR5, R0 ;  /* 0x0000000507057c24 */ /* 0x000fe2000f8e0200 */
[----:B------:R-:W-:Y:S01]  /*18050*/  ISETP.GE.AND P0, PT, R32, R21, PT ;  /* 0x000000152000720c */ /* 0x000fe20003f06270 */
[----:B------:R-:W-:-:S02]  /*18060*/  IMAD.IADD R0, R14, 0x1, R213 ;  /* 0x000000010e007824 */ /* 0x000fc400078e02d5 */
[----:B------:R-:W-:Y:S02]  /*18070*/  VIADD R28, R210, 0x1c0 ;  /* 0x000001c0d21c7836 */ /* 0x000fe40000000000 */
[----:B------:R-:W-:Y:S02]  /*18080*/  IMAD.SHL.U32 R9, R4, 0x20, RZ ;  /* 0x0000002004097824 */ /* 0x000fe400078e00ff */
[----:B------:R-:W-:Y:S01]  /*18090*/  IMAD.WIDE.U32 R2, R7, UR4, R2 ;  /* 0x0000000407027c25 */ /* 0x000fe2000f8e0002 */
[----:B------:R-:W-:Y:S01]  /*180a0*/  SEL R7, RZ, 0x40, P0 ;  /* 0x00000040ff077807 */ /* 0x000fe20000000000 */
[----:B------:R-:W-:Y:S01]  /*180b0*/  ULDC.64 UR4, c[0x0][0xb80] ;  /* 0x0002e00000047ab9 */ /* 0x000fe20000000a00 */
[----:B------:R-:W-:Y:S01]  /*180c0*/  ISETP.GE.AND P0, PT, R0, R31, PT ;  /* 0x0000001f0000720c */ /* 0x000fe20003f06270 */
[----:B------:R-:W-:Y:S01]  /*180d0*/  IMAD.IADD R3, R3, 0x1, R5 ;  /* 0x0000000103037824 */ /* 0x000fe200078e0205 */
[----:B------:R-:W-:Y:S01]  /*180e0*/  ISETP.GE.AND P2, PT, R28, R21, PT ;  /* 0x000000151c00720c */ /* 0x000fe20003f46270 */
[C---:B------:R-:W-:Y:S01]  /*180f0*/  VIADD R30, R210.reuse, 0x1c0 ;  /* 0x000001c0d21e7836 */ /* 0x040fe20000000000 */
[----:B------:R-:W-:Y:S01]  /*18100*/  LOP3.LUT R8, R9, 0x20, R8, 0xe2, !PT ;  /* 0x0000002009087812 */ /* 0x000fe200078ee208 */
[----:B------:R-:W-:Y:S01]  /*18110*/  VIADD R33, R210, 0x180 ;  /* 0x00000180d2217836 */ /* 0x000fe20000000000 */
[----:B------:R-:W-:Y:S01]  /*18120*/  LEA R14, P1, R2, UR4, 0x1 ;  /* 0x00000004020e7c11 */ /* 0x000fe2000f8208ff */
[C---:B------:R-:W-:Y:S01]  /*18130*/  VIADD R35, R210.reuse, 0x140 ;  /* 0x00000140d2237836 */ /* 0x040fe20000000000 */
[----:B------:R-:W-:Y:S01]  /*18140*/  SEL R5, RZ, 0x80, P2 ;  /* 0x00000080ff057807 */ /* 0x000fe20001000000 */
[----:B------:R-:W-:Y:S01]  /*18150*/  VIADD R37, R210, 0x100 ;  /* 0x00000100d2257836 */ /* 0x000fe20000000000 */
[----:B------:R-:W-:Y:S01]  /*18160*/  LOP3.LUT R20, R8, R7, RZ, 0xfc, !PT ;  /* 0x0000000708147212 */ /* 0x000fe200078efcff */
[----:B------:R-:W-:Y:S01]  /*18170*/  VIADD R39, R210, 0xc0 ;  /* 0x000000c0d2277836 */ /* 0x000fe20000000000 */
[----:B------:R-:W-:Y:S01]  /*18180*/  LEA.HI.X R15, R2, UR5, R3, 0x1, P1 ;  /* 0x00000005020f7c11 */ /* 0x000fe200088f0c03 */
[----:B------:R-:W-:Y:S01]  /*18190*/  VIADD R43, R210, 0x40 ;  /* 0x00000040d22b7836 */ /* 0x000fe20000000000 */
[----:B------:R-:W-:Y:S01]  /*181a0*/  LOP3.LUT R24, R20, R5, RZ, 0xfc, !PT ;  /* 0x0000000514187212 */ /* 0x000fe200078efcff */
[----:B------:R0:W1:Y:S01]  /*181b0*/  SHFL.IDX PT, R4, R14, RZ, 0x181f ;  /* 0x00181fff0e047589 */ /* 0x00006200000e0000 */
[----:B------:R-:W-:-:S02]  /*181c0*/  SHF.R.S32.HI R30, RZ, 0x1f, R30 ;  /* 0x0000001fff1e7819 */ /* 0x000fc4000001141e */
[----:B------:R-:W-:Y:S01]  /*181d0*/  SHF.R.S32.HI R33, RZ, 0x1f, R33 ;  /* 0x0000001fff217819 */ /* 0x000fe20000011421 */
[----:B------:R0:W2:Y:S01]  /*181e0*/  SHFL.IDX PT, R5, R15, RZ, 0x181f ;  /* 0x00181fff0f057589 */ /* 0x0000a200000e0000 */
        /* <DEDUP_REMOVED lines=9> */
[-C--:B-1----:R-:W-:Y:S02]  /*18280*/  @!P2 LEA R6, P0, R42, R4.reuse, 0x1 ;  /* 0x000000042a06a211 */ /* 0x082fe400078008ff */
        /* <DEDUP_REMOVED lines=26> */
.L_x_5513:
[----:B------:R-:W-:Y:S05]  /*18430*/  BSYNC B1 ;  /* 0x0000000000017941 */ /* 0x000fea0003800000 */
.L_x_5512:
[----:B------:R-:W-:Y:S01]  /*18440*/  VIADD R0, R0, 0x20 ;  /* 0x0000002000007836 */ /* 0x000fe20000000000 */
[----:B--23--:R0:W2:Y:S04]  /*18450*/  SHFL.IDX PT, R5, R15, 0x1, 0x181f ;  /* 0x00381f000f057f89 */ /* 0x00c0a800000e0000 */
[----:B------:R-:W-:Y:S01]  /*18460*/  ISETP.GE.AND P0, PT, R0, R31, PT ;  /* 0x0000001f0000720c */ /* 0x000fe20003f06270 */
[----:B-1----:R0:W1:-:S12]  /*18470*/  SHFL.IDX PT, R4, R14, 0x1, 0x181f ;  /* 0x00381f000e047f89 */ /* 0x00205800000e0000 */
[----:B0-----:R-:W-:Y:S05]  /*18480*/  @P0 BRA `(.L_x_5508) ;  /* 0x00000000007c0947 */ /* 0x001fea0003800000 */
[-C--:B------:R-:W-:Y:S02]  /*18490*/  ISETP.GE.AND P6, PT, R210, R21.reuse, PT ;  /* 0x00000015d200720c */ /* 0x080fe40003fc6270 */
[-C--:B------:R-:W-:Y:S02]  /*184a0*/  ISETP.GE.AND P5, PT, R42, R21.reuse, PT ;  /* 0x000000152a00720c */ /* 0x080fe40003fa6270 */
[-C--:B------:R-:W-:Y:S02]  /*184b0*/  ISETP.GE.AND P4, PT, R40, R21.reuse, PT ;  /* 0x000000152800720c */ /* 0x080fe40003f86270 */
[-C--:B------:R-:W-:Y:S02]  /*184c0*/  ISETP.GE.AND P3, PT, R38, R21.reuse, PT ;  /* 0x000000152600720c */ /* 0x080fe40003f66270 */
[-C--:B------:R-:W-:Y:S02]  /*184d0*/  ISETP.GE.AND P2, PT, R36, R21.reuse, PT ;  /* 0x000000152400720c */ /* 0x080fe40003f46270 */
[----:B------:R-:W-:-:S03]  /*184e0*/  ISETP.GE.AND P1, PT, R34, R21, PT ;  /* 0x000000152200720c */ /* 0x000fc60003f26270 */
[----:B-12---:R-:W-:Y:S02]  /*184f0*/  @!P6 IMAD.WIDE R2, R210, 0x2, R4 ;  /* 0x00000002d202e825 */ /* 0x006fe400078e0204 */
        /* <DEDUP_REMOVED lines=24> */
.L_x_5508:
[----:B------:R-:W-:Y:S05]  /*18680*/  BSYNC B0 ;  /* 0x0000000000007941 */ /* 0x000fea0003800000 */
.L_x_5502:
[----:B------:R-:W-:Y:S02]  /*18690*/  ULDC UR4, c[0x0][0xd3c] ;  /* 0x00034f0000047ab9 */ /* 0x000fe40000000800 */
[----:B------:R-:W-:-:S13]  /*186a0*/  ISETP.GE.AND P0, PT, R27, UR4, PT ;  /* 0x000000041b007c0c */ /* 0x000fda000bf06270 */
[----:B------:R-:W-:Y:S05]  /*186b0*/  @!P0 BRA `(.L_x_5514) ;  /* 0xfffffe8c00cc8947 */ /* 0x000fea000383ffff */
[----:B------:R-:W-:Y:S05]  /*186c0*/  BRA `(.L_x_5375) ;  /* 0x0000008400507947 */ /* 0x000fea0003800000 */
.L_x_5373:
        /* <DEDUP_REMOVED lines=16> */
.L_x_5515:
        /* <DEDUP_REMOVED lines=41> */
.L_x_5521:
        /* <DEDUP_REMOVED lines=12> */
.L_x_5520:
[----:B------:R-:W-:Y:S05]  /*18b20*/  BSYNC B0 ;  /* 0x0000000000007941 */ /* 0x000fea0003800000 */
.L_x_5519:
        /* <DEDUP_REMOVED lines=20> */
.L_x_5517:
        /* <DEDUP_REMOVED lines=20> */
.L_x_5522:
        /* <DEDUP_REMOVED lines=24> */
[----:B------:R-:W-:-:S03]  /*18f30*/  IMAD.MOV R2, RZ, RZ, -R2 ;  /* 0x000000ffff027224 */ /* 0x000fc600078e0a02 */
[----:B------:R-:W-:Y:S01]  /*18f40*/  IADD3 R10, -R8, RZ, RZ ;  /* 0x000000ff080a7210 */ /* 0x000fe20007ffe1ff */
        /* <DEDUP_REMOVED lines=27> */
[----:B------:R-:W-:Y:S01]  /*19100*/  @!P1 LOP3.LUT R2, RZ, R18, RZ, 0x33, !PT ;  /* 0x00000012ff029212 */ /* 0x000fe200078e33ff */
[----:B------:R-:W-:-:S03]  /*19110*/  IMAD.MOV R18, RZ, RZ, -R18 ;  /* 0x000000ffff127224 */ /* 0x000fc600078e0a12 */
[----:B------:R-:W-:Y:S01]  /*19120*/  LOP3.LUT R17, RZ, R2, RZ, 0x33, !PT ;  /* 0x00000002ff117212 */ /* 0x000fe200078e33ff */
[----:B------:R-:W-:-:S04]  /*19130*/  IMAD R18, R2, R18, R3 ;  /* 0x0000001202127224 */ /* 0x000fc800078e0203 */
[----:B------:R-:W-:Y:S01]  /*19140*/  IMAD.IADD R17, R4, 0x1, R17 ;  /* 0x0000000104117824 */ /* 0x000fe200078e0211 */
[----:B------:R-:W-:Y:S06]  /*19150*/  BRA `(.L_x_5523) ;  /* 0x00000000000c7947 */ /* 0x000fec0003800000 */
.L_x_5518:
[----:B------:R-:W-:Y:S02]  /*19160*/  IMAD.MOV.U32 R17, RZ, RZ, RZ ;  /* 0x000000ffff117224 */ /* 0x000fe400078e00ff */
[----:B------:R-:W-:Y:S02]  /*19170*/  IMAD.U32 R16, RZ, RZ, UR6 ;  /* 0x00000006ff107e24 */ /* 0x000fe4000f8e00ff */
[----:B------:R-:W-:-:S07]  /*19180*/  IMAD.MOV.U32 R18, RZ, RZ, RZ ;  /* 0x000000ffff127224 */ /* 0x000fce00078e00ff */
.L_x_5523:
[----:B------:R-:W-:-:S13]  /*19190*/  ISETP.NE.AND P0, PT, R5, RZ, PT ;  /* 0x000000ff0500720c */ /* 0x000fda0003f05270 */
[----:B------:R-:W0:Y:S01]  /*191a0*/  @!P0 S2R R3, SR_CgaCtaId ;  /* 0x0000000000038919 */ /* 0x000e220000008800 */
[----:B------:R-:W-:-:S04]  /*191b0*/  @!P0 MOV R2, 0x400 ;  /* 0x0000040000028802 */ /* 0x000fc80000000f00 */
[----:B0-----:R-:W-:-:S05]  /*191c0*/  @!P0 LEA R2, R3, R2, 0x18 ;  /* 0x0000000203028211 */ /* 0x001fca00078ec0ff */
[----:B------:R0:W-:Y:S01]  /*191d0*/  @!P0 STS.128 [R2+0x388d0], R16 ;  /* 0x0388d01002008388 */ /* 0x0001e20000000c00 */
[----:B------:R-:W-:Y:S06]  /*191e0*/  BAR.ARV 0x5, 0x180 ;  /* 0x0146000000007b1d */ /* 0x000fec0000002000 */
.L_x_5516:
[----:B------:R2:W-:Y:S01]  /*191f0*/  STL [R1+0x2c], RZ ;  /* 0x00002cff01007387 */ /* 0x0005e20000100800 */
[----:B------:R-:W-:Y:S01]  /*19200*/  ULDC UR4, c[0x0][0xd3c] ;  /* 0x00034f0000047ab9 */ /* 0x000fe20000000800 */
[----:B------:R-:W-:Y:S01]  /*19210*/  MOV R28, 0x1 ;  /* 0x00000001001c7802 */ /* 0x000fe20000000f00 */
[----:B------:R-:W-:Y:S01]  /*19220*/  IMAD.MOV.U32 R25, RZ, RZ, RZ ;  /* 0x000000ffff197224 */ /* 0x000fe200078e00ff */
[----:B-1----:R-:W-:-:S13]  /*19230*/  ISETP.GE.AND P0, PT, R19, UR4, PT ;  /* 0x0000000413007c0c */ /* 0x002fda000bf06270 */
[----:B--2---:R-:W-:Y:S05]  /*19240*/  @P0 BRA `(.L_x_5524) ;  /* 0x0000007400940947 */ /* 0x004fea0003800000 */
[----:B------:R-:W2:Y:S01]  /*19250*/  LDL R4, [R1+0x8] ;  /* 0x0000080001047983 */ /* 0x000ea20000100800 */
[----:B------:R-:W1:Y:S01]  /*19260*/  S2UR UR5, SR_CgaCtaId ;  /* 0x00000000000579c3 */ /* 0x000e620000008800 */
[C---:B0-----:R-:W-:Y:S01]  /*19270*/  IMAD.SHL.U32 R2, R0.reuse, 0x8, RZ ;  /* 0x0000000800027824 */ /* 0x041fe200078e00ff */
[----:B------:R-:W-:Y:S01]  /*19280*/  LOP3.LUT R5, R0, 0x7f, RZ, 0xc0, !PT ;  /* 0x0000007f00057812 */ /* 0x000fe200078ec0ff */
[----:B------:R-:W-:Y:S01]  /*19290*/  UMOV UR4, 0x400 ;  /* 0x0000040000047882 */ /* 0x000fe20000000000 */
[----:B------:R-:W-:Y:S01]  /*192a0*/  BSSY B8, `(.L_x_5524) ;  /* 0x000075f000087945 */ /* 0x000fe20003800000 */
[----:B------:R-:W-:Y:S01]  /*192b0*/  IMAD.MOV.U32 R29, RZ, RZ, 0x1 ;  /* 0x00000001ff1d7424 */ /* 0x000fe200078e00ff */
[C---:B------:R-:W-:Y:S01]  /*192c0*/  LOP3.LUT R3, R2.reuse, 0x1f8, RZ, 0xc0, !PT ;  /* 0x000001f802037812 */ /* 0x040fe200078ec0ff */
[----:B------:R-:W-:Y:S01]  /*192d0*/  IMAD.SHL.U32 R36, R5, 0x8, RZ ;  /* 0x0000000805247824 */ /* 0x000fe200078e00ff */
[----:B------:R-:W-:Y:S02]  /*192e0*/  LOP3.LUT R2, R2, 0x38, RZ, 0xc0, !PT ;  /* 0x0000003802027812 */ /* 0x000fe400078ec0ff */
[----:B------:R-:W-:-:S02]  /*192f0*/  CS2R R24, SRZ ;  /* 0x0000000000187805 */ /* 0x000fc4000001ff00 */
[----:B------:R-:W-:Y:S01]  /*19300*/  LOP3.LUT R3, R3, 0x38, R0, 0x78, !PT ;  /* 0x0000003803037812 */ /* 0x000fe200078e7800 */
[----:B------:R-:W-:Y:S01]  /*19310*/  IMAD.SHL.U32 R0, R0, 0x10, RZ ;  /* 0x0000001000007824 */ /* 0x000fe200078e00ff */
[----:B------:R-:W-:Y:S01]  /*19320*/  ULDC.64 UR38, c[0x0][0x198] ;  /* 0x0000660000267ab9 */ /* 0x000fe20000000a00 */
[----:B------:R-:W-:Y:S01]  /*19330*/  IMAD.MOV.U32 R28, RZ, RZ, 0x1 ;  /* 0x00000001ff1c7424 */ /* 0x000fe200078e00ff */
[----:B------:R-:W-:Y:S01]  /*19340*/  LOP3.LUT R36, R3, 0x200, R36, 0xf8, !PT ;  /* 0x0000020003247812 */ /* 0x000fe200078ef824 */
[----:B------:R-:W-:Y:S01]  /*19350*/  ULDC UR36, c[0x0][0xc] ;  /* 0x0000030000247ab9 */ /* 0x000fe20000000800 */
[----:B------:R-:W-:-:S04]  /*19360*/  SHF.R.U32.HI R3, RZ, 0x3, R5 ;  /* 0x00000003ff037819 */ /* 0x000fc80000011605 */
[----:B------:R-:W-:Y:S02]  /*19370*/  LOP3.LUT R3, R3, 0x70, R0, 0xf8, !PT ;  /* 0x0000007003037812 */ /* 0x000fe400078ef800 */
[C---:B------:R-:W-:Y:S01]  /*19380*/  LOP3.LUT R0, R2.reuse, 0x40, RZ, 0xfc, !PT ;  /* 0x0000004002007812 */ /* 0x040fe200078efcff */
[----:B-1----:R-:W-:Y:S01]  /*19390*/  ULEA UR4, UR5, UR4, 0x18 ;  /* 0x0000000405047291 */ /* 0x002fe2000f8ec03f */
        /* <DEDUP_REMOVED lines=11> */
.L_x_5637:
[----:B------:R-:W0:Y:S02]  /*19450*/  LDC.64 R2, c[0x0][0xd88] ;  /* 0x00036200ff027b82 */ /* 0x000e240000000a00 */
[----:B0-----:R-:W-:-:S05]  /*19460*/  IMAD.WIDE R2, R19, 0x4, R2 ;  /* 0x0000000413027825 */ /* 0x001fca00078e0202 */
[----:B--2---:R-:W2:Y:S01]  /*19470*/  LDG.E R37, desc[UR40][R2.64] ;  /* 0x0000002802257981 */ /* 0x004ea2000c1e1900 */
[----:B------:R-:W-:Y:S05]  /*19480*/  YIELD ;  /* 0x0000000000007946 */ /* 0x000fea0003800000 */
[----:B------:R-:W-:Y:S01]  /*19490*/  ULDC.64 UR4, c[0x0][0xb20] ;  /* 0x0002c80000047ab9 */ /* 0x000fe20000000a00 */
[----:B------:R-:W-:Y:S01]  /*194a0*/  IMAD.MOV.U32 R34, RZ, RZ, RZ ;  /* 0x000000ffff227224 */ /* 0x000fe200078e00ff */
[----:B------:R-:W-:Y:S01]  /*194b0*/  ISETP.NE.U32.AND P0, PT, RZ, UR4, PT ;  /* 0x00000004ff007c0c */ /* 0x000fe2000bf05070 */
[----:B-1-3--:R-:W-:Y:S01]  /*194c0*/  IMAD.MOV.U32 R6, RZ, RZ, RZ ;  /* 0x000000ffff067224 */ /* 0x00afe200078e00ff */
        /* <DEDUP_REMOVED lines=46> */
[----:B--2---:R-:W-:-:S05]  /*197b0*/  IADD3 R9, -R8, R2, RZ ;  /* 0x0000000208097210 */ /* 0x004fca0007ffe1ff */
[----:B------:R1:W-:Y:S02]  /*197c0*/  STL [R1+0x10], R9 ;  /* 0x0000100901007387 */ /* 0x0003e40000100800 */
.L_x_5525:
        /* <DEDUP_REMOVED lines=9> */
.L_x_5526:
        /* <DEDUP_REMOVED lines=9> */
.L_x_5527:
        /* <DEDUP_REMOVED lines=8> */
[----:B--2---:R-:W-:Y:S02]  /*19970*/  @P1 IMAD.IADD R6, R5, 0x1, -R2 ;  /* 0x0000000105061824 */ /* 0x004fe400078e0a02 */
[----:B------:R-:W-:-:S02]  /*19980*/  IMAD.SHL.U32 R2, R17, 0x40, RZ ;  /* 0x0000004011027824 */ /* 0x000fc400078e00ff */
[----:B------:R-:W-:Y:S02]  /*19990*/  IMAD.IADD R31, R7, 0x1, R6 ;  /* 0x00000001071f7824 */ /* 0x000fe400078e0206 */
[----:B------:R-:W-:Y:S02]  /*199a0*/  VIADD R2, R2, 0x3f ;  /* 0x0000003f02027836 */ /* 0x000fe40000000000 */
[----:B------:R-:W-:Y:S02]  /*199b0*/  VIADD R5, R31, 0x3f ;  /* 0x0000003f1f057836 */ /* 0x000fe40000000000 */
[----:B---3--:R-:W-:-:S05]  /*199c0*/  @P0 IMAD.HI.U32 R4, R2, R4, RZ ;  /* 0x0000000402040227 */ /* 0x008fca00078e00ff */
        /* <DEDUP_REMOVED lines=9> */
[----:B------:R-:W-:-:S05]  /*19a60*/  VIMNMX R2, R5, R3, PT ;  /* 0x0000000305027248 */ /* 0x000fca0003fe0100 */
[--C-:B------:R-:W-:Y:S02]  /*19a70*/  IMAD R2, R2, 0x40, -R7.reuse ;  /* 0x0000004002027824 */ /* 0x100fe400078e0a07 */
        /* <DEDUP_REMOVED lines=20> */
.L_x_5692:
[----:B---3--:R-:W-:Y:S02]  /*19bc0*/  ISETP.NE.AND P0, PT, R14, RZ, PT ;  /* 0x000000ff0e00720c */ /* 0x008fe40003f05270 */
[----:B------:R-:W-:-:S11]  /*19bd0*/  PLOP3.LUT P6, PT, PT, PT, PT, 0x8, 0x0 ;  /* 0x000000000000781c */ /* 0x000fd60003fce170 */
[----:B------:R-:W-:Y:S05]  /*19be0*/  @P0 BRA `(.L_x_5531) ;  /* 0x00000000000c0947 */ /* 0x000fea0003800000 */
[----:B------:R-:W-:-:S03]  /*19bf0*/  UMOV UR4, 0xffffffff ;  /* 0xffffffff00047882 */ /* 0x000fc60000000000 */
[----:B------:R-:W-:Y:S05]  /*19c00*/  BRA.DIV UR4, `(.L_x_5532) ;  /* 0x00000082046c7947 */ /* 0x000fea000b800000 */
[----:B------:R-:W-:-:S13]  /*19c10*/  ELECT P6, URZ, PT ;  /* 0x00000000003f782f */ /* 0x000fda00038c0000 */
.L_x_5531:
        /* <DEDUP_REMOVED lines=9> */
.L_x_5695:
[----:B------:R-:W-:Y:S05]  /*19cb0*/  BSYNC B1 ;  /* 0x0000000000017941 */ /* 0x000fea0003800000 */
.L_x_5533:
        /* <DEDUP_REMOVED lines=10> */
.L_x_5696:
[----:B------:R-:W-:Y:S05]  /*19d60*/  BSYNC B2 ;  /* 0x0000000000027941 */ /* 0x000fea0003800000 */
.L_x_5537:
        /* <DEDUP_REMOVED lines=9> */
.L_x_5540:
[----:B------:R-:W-:Y:S05]  /*19e00*/  BSYNC B2 ;  /* 0x0000000000027941 */ /* 0x000fea0003800000 */
.L_x_5539:
        /* <DEDUP_REMOVED lines=12> */
.L_x_5541:
        /* <DEDUP_REMOVED lines=13> */
.L_x_5697:
[----:B------:R-:W-:Y:S05]  /*19fa0*/  BSYNC B2 ;  /* 0x0000000000027941 */ /* 0x000fea0003800000 */
.L_x_5542:
        /* <DEDUP_REMOVED lines=11> */
.L_x_5545:
[----:B------:R-:W-:Y:S05]  /*1a060*/  BSYNC B2 ;  /* 0x0000000000027941 */ /* 0x000fea0003800000 */
.L_x_5544:
        /* <DEDUP_REMOVED lines=9> */
.L_x_5546:
        /* <DEDUP_REMOVED lines=15> */
.L_x_5547:
        /* <DEDUP_REMOVED lines=15> */
.L_x_5548:
        /* <DEDUP_REMOVED lines=15> */
.L_x_5549:
        /* <DEDUP_REMOVED lines=15> */
.L_x_5550:
        /* <DEDUP_REMOVED lines=15> */
.L_x_5551:
        /* <DEDUP_REMOVED lines=15> */
.L_x_5552:
        /* <DEDUP_REMOVED lines=15> */
.L_x_5553:
        /* <DEDUP_REMOVED lines=10> */
.L_x_5536:
[----:B------:R-:W-:Y:S05]  /*1a830*/  BSYNC B1 ;  /* 0x0000000000017941 */ /* 0x000fea0003800000 */
.L_x_5535:
        /* <DEDUP_REMOVED lines=9> */
.L_x_5573:
        /* <DEDUP_REMOVED lines=11> */
.L_x_5698:
[----:B------:R-:W-:Y:S05]  /*1a980*/  BSYNC B2 ;  /* 0x0000000000027941 */ /* 0x000fea0003800000 */
.L_x_5556:
        /* <DEDUP_REMOVED lines=9> */
.L_x_5559:
[----:B------:R-:W-:Y:S05]  /*1aa20*/  BSYNC B2 ;  /* 0x0000000000027941 */ /* 0x000fea0003800000 */
.L_x_5558:
        /* <DEDUP_REMOVED lines=8> */
[----:B-1----:R-:W-:Y:S01]  /*1aab0*/  VIADD R9, R8, 0x38890 ;  /* 0x0003889008097836 */ /* 0x002fe20000000000 */
[----:B------:R-:W-:Y:S01]  /*1aac0*/  UMOV UR6, 0x0 ;  /* 0x0000000000067882 */ /* 0x000fe20000000000 */
[----:B------:R-:W-:-:S10]  /*1aad0*/  UMOV UR7, 0x12f00000 ;  /* 0x12f0000000077882 */ /* 0x000fd40000000000 */
.L_x_5560:
        /* <DEDUP_REMOVED lines=13> */
.L_x_5699:
[----:B------:R-:W-:Y:S05]  /*1abb0*/  BSYNC B2 ;  /* 0x0000000000027941 */ /* 0x000fea0003800000 */
.L_x_5561:
        /* <DEDUP_REMOVED lines=11> */
.L_x_5564:
[----:B------:R-:W-:Y:S05]  /*1ac70*/  BSYNC B2 ;  /* 0x0000000000027941 */ /* 0x000fea0003800000 */
.L_x_5563:
[----:B------:R-:W-:Y:S01]  /*1ac80*/  R2UR UR6, R2 ;  /* 0x00000000020672ca */ /* 0x000fe200000e0000 */
[----:B------:R-:W-:Y:S01]  /*1ac90*/  IMAD R9, R24, 0x10000, R23 ;  /* 0x0001000018097824 */ /* 0x000fe200078e0217 */
[----:B------:R-:W-:Y:S01]  /*1aca0*/  R2UR UR7, R3 ;  /* 0x00000000030772ca */ /* 0x000fe200000e0000 */
[----:B------:R-:W-:Y:S01]  /*1acb0*/  UIADD3 UR4, UP0, UR38, 0x670, URZ ;  /* 0x0000067026047890 */ /* 0x000fe2000ff1e03f */
[----:B------:R-:W-:Y:S01]  /*1acc0*/  R2UR UR10, R12 ;  /* 0x000000000c0a72ca */ /* 0x000fe200000e0000 */
[----:B------:R-:W-:Y:S01]  /*1acd0*/  VIADD R8, R8, 0x388b0 ;  /* 0x000388b008087836 */ /* 0x000fe20000000000 */
[----:B------:R-:W-:Y:S01]  /*1ace0*/  PLOP3.LUT P1, PT, PT, PT, PT, 0x80, 0x0 ;  /* 0x000000000000781c */ /* 0x000fe20003f2f070 */
[----:B------:R-:W-:Y:S01]  /*1acf0*/  UIADD3.X UR5, URZ, UR39, URZ, UP0, !UPT ;  /* 0x000000273f057290 */ /* 0x000fe200087fe43f */
[----:B------:R-:W-:-:S11]  /*1ad00*/  IADD3 R12, R9, 0x400, RZ ;  /* 0x00000400090c7810 */ /* 0x000fd60007ffe0ff */
.L_x_5565:
        /* <DEDUP_REMOVED lines=15> */
.L_x_5566:
        /* <DEDUP_REMOVED lines=15> */
.L_x_5567:
        /* <DEDUP_REMOVED lines=15> */
.L_x_5568:
        /* <DEDUP_REMOVED lines=15> */
.L_x_5569:
        /* <DEDUP_REMOVED lines=15> */
.L_x_5570:
        /* <DEDUP_REMOVED lines=15> */
.L_x_5571:
        /* <DEDUP_REMOVED lines=15> */
.L_x_5572:
        /* <DEDUP_REMOVED lines=10> */
.L_x_5555:
[----:B------:R-:W-:Y:S05]  /*1b440*/  BSYNC B1 ;  /* 0x0000000000017941 */ /* 0x000fea0003800000 */
.L_x_5554:
        /* <DEDUP_REMOVED lines=8> */
.L_x_5529:
[----:B------:R-:W-:Y:S05]  /*1b4d0*/  BSYNC B0 ;  /* 0x0000000000007941 */ /* 0x000fea0003800000 */
.L_x_5528:
        /* <DEDUP_REMOVED lines=35> */
.L_x_5575:
        /* <DEDUP_REMOVED lines=20> */
.L_x_5578:
[----:B------:R-:W-:Y:S05]  /*1b850*/  BSYNC B6 ;  /* 0x0000000000067941 */ /* 0x000fea0003800000 */
.L_x_5577:
        /* <DEDUP_REMOVED lines=19> */
[----:B-12---:R-:W-:Y:S05]  /*1b990*/  CALL.ABS.NOINC R2 ;  /* 0x0000000002007343 */ /* 0x006fea0003c00000 */
.L_x_5581:
        /* <DEDUP_REMOVED lines=15> */
.L_x_5580:
[----:B------:R-:W-:Y:S05]  /*1ba90*/  BSYNC B6 ;  /* 0x0000000000067941 */ /* 0x000fea0003800000 */
.L_x_5579:
[----:B------:R-:W-:Y:S01]  /*1baa0*/  ULDC.64 UR4, c[0x0][0xaf0] ;  /* 0x0002bc0000047ab9 */ /* 0x000fe20000000a00 */
[----:B------:R-:W0:Y:S01]  /*1bab0*/  S2R R20, SR_TID.X ;  /* 0x0000000000147919 */ /* 0x000e220000002100 */
[----:B------:R-:W-:Y:S01]  /*1bac0*/  ISETP.NE.U32.AND P0, PT, RZ, UR4, PT ;  /* 0x00000004ff007c0c */ /* 0x000fe2000bf05070 */
[----:B------:R-:W2:Y:S03]  /*1bad0*/  LDC R10, c[0x0][0x430] ;  /* 0x00010c00ff0a7b82 */ /* 0x000ea60000000800 */
[----:B------:R-:W-:-:S13]  /*1bae0*/  ISETP.NE.AND.EX P0, PT, RZ, UR5, PT, P0 ;  /* 0x00000005ff007c0c */ /* 0x000fda000bf05300 */
[----:B------:R-:W-:Y:S01]  /*1baf0*/  @P0 IADD3 R2, P1, R27, UR4, RZ ;  /* 0x000000041b020c10 */ /* 0x000fe2000ff3e0ff */
[----:B------:R-:W3:Y:S01]  /*1bb00*/  S2R R11, SR_TID.X ;  /* 0x00000000000b7919 */ /* 0x000ee20000002100 */
[----:B------:R-:W-:Y:S02]  /*1bb10*/  ULDC UR4, c[0x0][0x320] ;  /* 0x0000c80000047ab9 */ /* 0x000fe40000000800 */
[----:B------:R-:W-:-:S05]  /*1bb20*/  @P0 IADD3.X R3, R30, UR5, RZ, P1, !PT ;  /* 0x000000051e030c10 */ /* 0x000fca0008ffe4ff */
[----:B------:R4:W5:Y:S01]  /*1bb30*/  @P0 LDG.E R32, desc[UR40][R2.64] ;  /* 0x0000002802200981 */ /* 0x000962000c1e1900 */
[----:B0-----:R-:W-:-:S04]  /*1bb40*/  LOP3.LUT R20, R20, 0x7f, RZ, 0xc0, !PT ;  /* 0x0000007f14147812 */ /* 0x001fc800078ec0ff */
[----:B------:R-:W-:Y:S02]  /*1bb50*/  SHF.R.U32.HI R21, RZ, 0x3, R20 ;  /* 0x00000003ff157819 */ /* 0x000fe40000011614 */
[----:B------:R-:W0:Y:S02]  /*1bb60*/  S2R R20, SR_TID.X ;  /* 0x0000000000147919 */ /* 0x000e240000002100 */
[----:B0-----:R-:W-:-:S05]  /*1bb70*/  IMAD.SHL.U32 R20, R20, 0x10, RZ ;  /* 0x0000001014147824 */ /* 0x001fca00078e00ff */
[----:B------:R-:W-:Y:S02]  /*1bb80*/  LOP3.LUT R20, R21, 0x70, R20, 0xf8, !PT ;  /* 0x0000007015147812 */ /* 0x000fe400078ef814 */
[----:B------:R-:W0:Y:S01]  /*1bb90*/  S2R R21, SR_TID.X ;  /* 0x0000000000157919 */ /* 0x000e220000002100 */
[----:B--2---:R-:W-:Y:S02]  /*1bba0*/  ISETP.NE.AND P1, PT, R10, 0x1, PT ;  /* 0x000000010a00780c */ /* 0x004fe40003f25270 */
[----:B------:R-:W-:-:S11]  /*1bbb0*/  LEA R27, R35, 0xffffffc0, 0x6 ;  /* 0xffffffc0231b7811 */ /* 0x000fd600078e30ff */
[----:B----4-:R-:W2:Y:S01]  /*1bbc0*/  @P1 LDC R3, c[0x0][0x434] ;  /* 0x00010d00ff031b82 */ /* 0x010ea20000000800 */
[----:B0-----:R-:W-:-:S07]  /*1bbd0*/  IMAD.SHL.U32 R21, R21, 0x8, RZ ;  /* 0x0000000815157824 */ /* 0x001fce00078e00ff */
[----:B------:R-:W0:Y:S01]  /*1bbe0*/  @P1 LDC R2, c[0x0][0x438] ;  /* 0x00010e00ff021b82 */ /* 0x000e220000000800 */
[----:B------:R-:W-:-:S04]  /*1bbf0*/  LOP3.LUT R21, R21, 0x38, RZ, 0xc0, !PT ;  /* 0x0000003815157812 */ /* 0x000fc800078ec0ff */
[----:B------:R-:W-:-:S04]  /*1bc00*/  LOP3.LUT R21, R21, 0x40, RZ, 0xfc, !PT ;  /* 0x0000004015157812 */ /* 0x000fc800078efcff */
[----:B------:R-:W-:Y:S02]  /*1bc10*/  ISETP.GE.AND P2, PT, R21, UR4, PT ;  /* 0x0000000415007c0c */ /* 0x000fe4000bf46270 */
[----:B------:R-:W4:Y:S01]  /*1bc20*/  S2R R21, SR_TID.X ;  /* 0x0000000000157919 */ /* 0x000f220000002100 */
[----:B------:R-:W-:-:S05]  /*1bc30*/  IMAD.IADD R4, R20, 0x1, R27 ;  /* 0x0000000114047824 */ /* 0x000fca00078e021b */
[C---:B------:R-:W-:Y:S01]  /*1bc40*/  ISETP.GE.AND P0, PT, R4.reuse, R31, PT ;  /* 0x0000001f0400720c */ /* 0x040fe20003f06270 */
[----:B------:R-:W-:Y:S02]  /*1bc50*/  IMAD.IADD R0, R4, 0x1, R34 ;  /* 0x0000000104007824 */ /* 0x000fe400078e0222 */
[----:B---3--:R-:W-:Y:S01]  /*1bc60*/  IMAD.SHL.U32 R11, R11, 0x8, RZ ;  /* 0x000000080b0b7824 */ /* 0x008fe200078e00ff */
[----:B------:R-:W-:Y:S01]  /*1bc70*/  ISETP.GT.U32.OR P0, PT, R20, 0x3f, P0 ;  /* 0x0000003f1400780c */ /* 0x000fe20000704470 */
[----:B--2---:R-:W-:-:S03]  /*1bc80*/  @P1 IMAD.HI.U32 R3, R0, R3, RZ ;  /* 0x0000000300031227 */ /* 0x004fc600078e00ff */
[----:B------:R-:W-:Y:S01]  /*1bc90*/  LOP3.LUT R11, R11, 0x38, RZ, 0xc0, !PT ;  /* 0x000000380b0b7812 */ /* 0x000fe200078ec0ff */
[----:B------:R-:W-:Y:S01]  /*1bca0*/  IMAD.MOV.U32 R8, RZ, RZ, R0 ;  /* 0x000000ffff087224 */ /* 0x000fe200078e0000 */
[----:B0-----:R-:W-:Y:S02]  /*1bcb0*/  @P1 SHF.R.U32.HI R8, RZ, R2, R3 ;  /* 0x00000002ff081219 */ /* 0x001fe40000011603 */
[----:B------:R-:W-:Y:S02]  /*1bcc0*/  ISETP.GE.AND P1, PT, R11, UR4, PT ;  /* 0x000000040b007c0c */ /* 0x000fe4000bf26270 */
[----:B------:R-:W-:Y:S02]  /*1bcd0*/  LOP3.LUT R22, R22, 0xffffffbf, RZ, 0xc0, !PT ;  /* 0xffffffbf16167812 */ /* 0x000fe400078ec0ff */
[----:B-1----:R-:W-:Y:S01]  /*1bce0*/  SEL R9, RZ, 0xffffffff, P2 ;  /* 0xffffffffff097807 */ /* 0x002fe20001000000 */
[----:B------:R-:W0:Y:S01]  /*1bcf0*/  @!P0 LDC.64 R2, c[0x0][0x428] ;  /* 0x00010a00ff028b82 */ /* 0x000e220000000a00 */
[----:B------:R-:W-:Y:S01]  /*1bd00*/  @P2 LOP3.LUT R22, R22, 0x40, RZ, 0xfc, !PT ;  /* 0x0000004016162812 */ /* 0x000fe200078efcff */
[----:B----4-:R-:W-:Y:S01]  /*1bd10*/  IMAD.SHL.U32 R21, R21, 0x8, RZ ;  /* 0x0000000815157824 */ /* 0x010fe200078e00ff */
        /* <DEDUP_REMOVED lines=25> */
[----:B------:R-:W-:Y:S01]  /*1beb0*/  @!P0 IMAD.IADD R3, R7, 0x1, R3 ;  /* 0x0000000107038824 */ /* 0x000fe200078e0203 */
[----:B------:R-:W-:-:S04]  /*1bec0*/  MOV R2, RZ ;  /* 0x000000ff00027202 */ /* 0x000fc80000000f00 */
        /* <DEDUP_REMOVED lines=30> */
.L_x_5702:
        /* <DEDUP_REMOVED lines=11> */
.L_x_5583:
        /* <DEDUP_REMOVED lines=9> */
.L_x_5703:
[----:B------:R-:W-:Y:S05]  /*1c1f0*/  BSYNC B0 ;  /* 0x0000000000007941 */ /* 0x000fea0003800000 */
.L_x_5584:
[----:B------:R-:W0:Y:S01]  /*1c200*/  LDL R2, [R1+0xc] ;  /* 0x00000c0001027983 */ /* 0x000e220000100800 */
[----:B------:R-:W-:-:S03]  /*1c210*/  ULDC.64 UR4, c[0x0][0x300] ;  /* 0x0000c00000047ab9 */ /* 0x000fc60000000a00 */
[----:B------:R-:W2:Y:S01]  /*1c220*/  LDL R4, [R1+0x4] ;  /* 0x0000040001047983 */ /* 0x000ea20000100800 */
        /* <DEDUP_REMOVED lines=17> */
[----:B-1----:R-:W-:Y:S02]  /*1c340*/  IMAD R5, R25, 0x1000, R36 ;  /* 0x0000100019057824 */ /* 0x002fe400078e0224 */
[----:B------:R-:W-:Y:S02]  /*1c350*/  IMAD.IADD R3, R3, 0x1, R0 ;  /* 0x0000000103037824 */ /* 0x000fe400078e0200 */
[----:B------:R-:W-:Y:S02]  /*1c360*/  IMAD R0, R30, UR4, RZ ;  /* 0x000000041e007c24 */ /* 0x000fe4000f8e02ff */
[----:B------:R-:W-:-:S04]  /*1c370*/  IMAD.WIDE.U32 R2, R18, UR4, R2 ;  /* 0x0000000412027c25 */ /* 0x000fc8000f8e0002 */
[----:B------:R-:W-:Y:S01]  /*1c380*/  IMAD R0, R18, UR5, R0 ;  /* 0x0000000512007c24 */ /* 0x000fe2000f8e0200 */
[----:B------:R-:W-:-:S03]  /*1c390*/  ULDC.64 UR4, c[0x0][0x2e8] ;  /* 0x0000ba0000047ab9 */ /* 0x000fc60000000a00 */
        /* <DEDUP_REMOVED lines=41> */
.L_x_5713:
        /* <DEDUP_REMOVED lines=10> */
.L_x_5587:
        /* <DEDUP_REMOVED lines=11> */
.L_x_5588:
        /* <DEDUP_REMOVED lines=22> */
[----:B0-----:R-:W-:Y:S01]  /*1c8e0*/  MOV R4, UR4 ;  /* 0x0000000400047c02 */ /* 0x001fe20008000f00 */
[----:B------:R-:W-:Y:S01]  /*1c8f0*/  IMAD.U32 R5, RZ, RZ, UR5 ;  /* 0x00000005ff057e24 */ /* 0x000fe2000f8e00ff */
        /* <DEDUP_REMOVED lines=10> */
.L_x_5590:
[----:B------:R-:W-:Y:S05]  /*1c9a0*/  BSYNC B6 ;  /* 0x0000000000067941 */ /* 0x000fea0003800000 */
.L_x_5589:
        /* <DEDUP_REMOVED lines=12> */
[----:B0-----:R-:W-:Y:S02]  /*1ca70*/  IMAD.SHL.U32 R0, R0, 0x10, RZ ;  /* 0x0000001000007824 */ /* 0x001fe400078e00ff */
[----:B--2---:R-:W-:Y:S02]  /*1ca80*/  IMAD.MOV.U32 R21, RZ, RZ, R20 ;  /* 0x000000ffff157224 */ /* 0x004fe400078e0014 */
[----:B------:R-:W2:Y:S01]  /*1ca90*/  LDL R20, [R1+0x14] ;  /* 0x0000140001147983 */ /* 0x000ea20000100800 */
[----:B------:R-:W-:Y:S02]  /*1caa0*/  LOP3.LUT R0, R2, 0x70, R0, 0xf8, !PT ;  /* 0x0000007002007812 */ /* 0x000fe400078ef800 */
[----:B------:R-:W0:Y:S03]  /*1cab0*/  @P0 LDC R2, c[0x0][0x44c] ;  /* 0x00011300ff020b82 */ /* 0x000e260000000800 */
[----:B------:R-:W-:-:S02]  /*1cac0*/  IMAD R37, R17, 0x40, R0 ;  /* 0x0000004011257824 */ /* 0x000fc400078e0200 */
[----:B----4-:R-:W-:Y:S02]  /*1cad0*/  IMAD R4, R4, UR4, RZ ;  /* 0x0000000404047c24 */ /* 0x010fe4000f8e02ff */
[----:B------:R-:W-:Y:S02]  /*1cae0*/  IMAD.MOV.U32 R0, RZ, RZ, R37 ;  /* 0x000000ffff007224 */ /* 0x000fe400078e0025 */
[----:B------:R-:W-:Y:S02]  /*1caf0*/  IMAD R4, R5, UR5, R4 ;  /* 0x0000000505047c24 */ /* 0x000fe4000f8e0204 */
        /* <DEDUP_REMOVED lines=25> */
[----:B------:R-:W-:Y:S01]  /*1cc90*/  IMAD R0, R6, R0, R37 ;  /* 0x0000000006007224 */ /* 0x000fe200078e0225 */
[----:B------:R-:W-:-:S04]  /*1cca0*/  IADD3 R3, R3, R4, RZ ;  /* 0x0000000403037210 */ /* 0x000fc80007ffe0ff */
        /* <DEDUP_REMOVED lines=47> */
.L_x_5722:
        /* <DEDUP_REMOVED lines=11> */
.L_x_5592:
        /* <DEDUP_REMOVED lines=28> */
.L_x_5594:
[----:B------:R-:W-:Y:S05]  /*1d210*/  BSYNC B6 ;  /* 0x0000000000067941 */ /* 0x000fea0003800000 */
.L_x_5593:
        /* <DEDUP_REMOVED lines=55> */
[----:B------:R-:W-:Y:S02]  /*1d590*/  ULDC UR4, c[0x0][0x3b8] ;  /* 0x0000ee0000047ab9 */ /* 0x000fe40000000800 */
        /* <DEDUP_REMOVED lines=26> */
[----:B------:R-:W-:Y:S02]  /*1d740*/  IADD3 R0, R2, R0, R3 ;  /* 0x0000000002007210 */ /* 0x000fe40007ffe003 */
[----:B0-----:R-:W-:-:S04]  /*1d750*/  SHF.L.U32 R21, R21, 0x3, RZ ;  /* 0x0000000315157819 */ /* 0x001fc800000006ff */
[----:B------:R-:W-:Y:S01]  /*1d760*/  LOP3.LUT R21, R21, 0x38, RZ, 0xc0, !PT ;  /* 0x0000003815157812 */ /* 0x000fe200078ec0ff */
[----:B-1----:R-:W-:-:S03]  /*1d770*/  IMAD.SHL.U32 R7, R7, 0x8, RZ ;  /* 0x0000000807077824 */ /* 0x002fc600078e00ff */
[----:B------:R-:W-:Y:S02]  /*1d780*/  LOP3.LUT R8, R21, 0x140, RZ, 0xfc, !PT ;  /* 0x0000014015087812 */ /* 0x000fe400078efcff */
[----:B------:R-:W-:Y:S02]  /*1d790*/  LOP3.LUT R7, R7, 0x38, RZ, 0xc0, !PT ;  /* 0x0000003807077812 */ /* 0x000fe400078ec0ff */
[----:B------:R-:W-:Y:S02]  /*1d7a0*/  ISETP.GE.AND P3, PT, R8, UR4, PT ;  /* 0x0000000408007c0c */ /* 0x000fe4000bf66270 */
[----:B------:R-:W-:Y:S02]  /*1d7b0*/  LOP3.LUT R7, R7, 0x180, RZ, 0xfc, !PT ;  /* 0x0000018007077812 */ /* 0x000fe400078efcff */
[----:B------:R-:W-:Y:S02]  /*1d7c0*/  SEL R3, RZ, 0x20, P3 ;  /* 0x00000020ff037807 */ /* 0x000fe40001800000 */
[----:B------:R-:W-:-:S02]  /*1d7d0*/  ISETP.GE.AND P0, PT, R7, UR4, PT ;  /* 0x0000000407007c0c */ /* 0x000fc4000bf06270 */
[----:B------:R-:W-:Y:S02]  /*1d7e0*/  LOP3.LUT R7, R21, 0x1c0, RZ, 0xfc, !PT ;  /* 0x000001c015077812 */ /* 0x000fe400078efcff */
        /* <DEDUP_REMOVED lines=100> */
.L_x_5732:
        /* <DEDUP_REMOVED lines=26> */
.L_x_5597:
[----:B------:R-:W-:Y:S05]  /*1dfd0*/  BSYNC B0 ;  /* 0x0000000000007941 */ /* 0x000fea0003800000 */
.L_x_5596:
[----:B------:R-:W-:Y:S01]  /*1dfe0*/  NOP ;  /* 0x0000000000007918 */ /* 0x000fe20000000000 */
[----:B------:R-:W-:-:S13]  /*1dff0*/  PLOP3.LUT P0, PT, PT, PT, PT, 0x80, 0x0 ;  /* 0x000000000000781c */ /* 0x000fda0003f0f070 */
.L_x_5598:
        /* <DEDUP_REMOVED lines=18> */
.L_x_5733:
[----:B------:R-:W-:Y:S05]  /*1e120*/  BSYNC B0 ;  /* 0x0000000000007941 */ /* 0x000fea0003800000 */
.L_x_5599:
[----:B------:R-:W2:Y:S02]  /*1e130*/  LDL R2, [R1+0x50] ;  /* 0x0000500001027983 */ /* 0x000ea40000100800 */
[----:B--2---:R-:W-:-:S13]  /*1e140*/  ISETP.NE.AND P0, PT, R2, 0x3, PT ;  /* 0x000000030200780c */ /* 0x004fda0003f05270 */
[----:B------:R-:W-:Y:S05]  /*1e150*/  @!P0 BRA `(.L_x_5601) ;  /* 0x0000000000048947 */ /* 0x000fea0003800000 */
[----:B------:R-:W-:Y:S01]  /*1e160*/  BPT.TRAP 0x1 ;  /* 0x000000040000795c */ /* 0x000fe20000300000 */
.L_x_5601:
[----:B-1----:R-:W-:Y:S01]  /*1e170*/  SHF.L.U32 R0, R28, 0x1f, RZ ;  /* 0x0000001f1c007819 */ /* 0x002fe200000006ff */
[----:B------:R-:W-:Y:S03]  /*1e180*/  BSSY B0, `(.L_x_5602) ;  /* 0x0000003000007945 */ /* 0x000fe60003800000 */
[----:B------:R-:W1:Y:S02]  /*1e190*/  SYNCS.PHASECHK.TRANS64.TRYWAIT P0, [R31+URZ+0x38860], R0 ;  /* 0x038860001f0075a7 */ /* 0x000e64000800017f */
[----:B-1----:R-:W-:Y:S05]  /*1e1a0*/  @!P0 BRA `(.L_x_5603) ;  /* 0x0000005400348947 */ /* 0x002fea0003800000 */
.L_x_5734:
[----:B------:R-:W-:Y:S05]  /*1e1b0*/  BSYNC B0 ;  /* 0x0000000000007941 */ /* 0x000fea0003800000 */
.L_x_5602:
        /* <DEDUP_REMOVED lines=40> */
[----:B--2---:R-:W-:Y:S02]  /*1e440*/  IADD3.X R3, RZ, R3, RZ, P0, !PT ;  /* 0x00000003ff037210 */ /* 0x004fe400007fe4ff */
[----:B------:R-:W-:Y:S02]  /*1e450*/  ISETP.LT.OR P0, PT, R27, 0x1, P1 ;  /* 0x000000011b00780c */ /* 0x000fe40000f01670 */
[----:B------:R-:W-:-:S07]  /*1e460*/  PRMT R7, R33, 0x8880, RZ ;  /* 0x0000888021077816 */ /* 0x000fce00000000ff */
        /* <DEDUP_REMOVED lines=68> */
.L_x_5744:
        /* <DEDUP_REMOVED lines=34> */
.L_x_5605:
        /* <DEDUP_REMOVED lines=11> */
.L_x_5606:
        /* <DEDUP_REMOVED lines=11> */
.L_x_5621:
        /* <DEDUP_REMOVED lines=24> */
[----:B------:R-:W0:Y:S02]  /*1edb0*/  @!P1 LDC.64 R8, c[0x0][0x418] ;  /* 0x00010600ff089b82 */ /* 0x000e240000000a00 */
[----:B------:R-:W-:Y:S02]  /*1edc0*/  @!P1 IMAD.IADD R3, R4, 0x1, R3 ;  /* 0x0000000104039824 */ /* 0x000fe400078e0203 */
        /* <DEDUP_REMOVED lines=16> */
.L_x_5609:
[----:B------:R-:W-:Y:S01]  /*1eed0*/  IMAD R6, R25, 0x8, R23 ;  /* 0x0000000819067824 */ /* 0x000fe200078e0217 */
[----:B------:R-:W-:Y:S01]  /*1eee0*/  SHF.L.U32 R21, R28, 0x1f, RZ ;  /* 0x0000001f1c157819 */ /* 0x000fe200000006ff */
[----:B------:R-:W-:Y:S01]  /*1eef0*/  BSSY B1, `(.L_x_5610) ;  /* 0x0000004000017945 */ /* 0x000fe20003800000 */
[----:B------:R-:W-:Y:S02]  /*1ef00*/  SHF.R.S32.HI R9, RZ, 0x1f, R5 ;  /* 0x0000001fff097819 */ /* 0x000fe40000011405 */
[----:B------:R-:W0:Y:S02]  /*1ef10*/  SYNCS.PHASECHK.TRANS64.TRYWAIT P0, [R6+URZ+0x38840], R21 ;  /* 0x03884015060075a7 */ /* 0x000e24000800017f */
[----:B0-----:R-:W-:Y:S05]  /*1ef20*/  @!P0 BRA `(.L_x_5611) ;  /* 0x0000005000108947 */ /* 0x001fea0003800000 */
.L_x_5745:
[----:B------:R-:W-:Y:S05]  /*1ef30*/  BSYNC B1 ;  /* 0x0000000000017941 */ /* 0x000fea0003800000 */
.L_x_5610:
        /* <DEDUP_REMOVED lines=42> */
.L_x_5755:
        /* <DEDUP_REMOVED lines=8> */
.L_x_5613:
        /* <DEDUP_REMOVED lines=11> */
.L_x_5614:
[----:B------:R2:W-:Y:S01]  /*1f310*/  SYNCS.ARRIVE.TRANS64.A1T0 RZ, [R6+URZ+0x38830], RZ ;  /* 0x038830ff06ff79a7 */ /* 0x0005e2000810003f */
[----:B------:R-:W-:Y:S05]  /*1f320*/  @!P2 BRA `(.L_x_5615) ;  /* 0x000000000004a947 */ /* 0x000fea0003800000 */
[----:B------:R-:W-:Y:S01]  /*1f330*/  BPT.TRAP 0x1 ;  /* 0x000000040000795c */ /* 0x000fe20000300000 */
.L_x_5615:
[----:B------:R-:W3:Y:S01]  /*1f340*/  SYNCS.PHASECHK.TRANS64.TRYWAIT P0, [R6+URZ+0x38860], R21 ;  /* 0x03886015060075a7 */ /* 0x000ee2000800017f */
[----:B------:R-:W-:Y:S04]  /*1f350*/  BSSY B1, `(.L_x_5616) ;  /* 0x0000002000017945 */ /* 0x000fe80003800000 */
[----:B---3--:R-:W-:Y:S05]  /*1f360*/  @!P0 BRA `(.L_x_5617) ;  /* 0x0000005000308947 */ /* 0x008fea0003800000 */
.L_x_5756:
[----:B------:R-:W-:Y:S05]  /*1f370*/  BSYNC B1 ;  /* 0x0000000000017941 */ /* 0x000fea0003800000 */
.L_x_5616:
        /* <DEDUP_REMOVED lines=81> */
.L_x_5766:
        /* <DEDUP_REMOVED lines=25> */
.L_x_5619:
        /* <DEDUP_REMOVED lines=11> */
.L_x_5620:
[----:B------:R1:W-:Y:S01]  /*1fad0*/  SYNCS.ARRIVE.TRANS64.A1T0 RZ, [R6+URZ+0x38850], RZ ;  /* 0x038850ff06ff79a7 */ /* 0x0003e2000810003f */
[----:B------:R-:W-:Y:S05]  /*1fae0*/  @P3 BRA `(.L_x_5621) ;  /* 0xfffffff000503947 */ /* 0x000fea000383ffff */
.L_x_5608:
[----:B------:R-:W-:Y:S05]  /*1faf0*/  BSYNC B0 ;  /* 0x0000000000007941 */ /* 0x000fea0003800000 */
.L_x_5607:
        /* <DEDUP_REMOVED lines=21> */
.L_x_5623:
[----:B------:R-:W-:Y:S05]  /*1fc50*/  BSYNC B0 ;  /* 0x0000000000007941 */ /* 0x000fea0003800000 */
.L_x_5622:
[----:B------:R-:W-:-:S07]  /*1fc60*/  SEL R25, R25, RZ, P0 ;  /* 0x000000ff19197207 */ /* 0x000fce0000000000 */
.L_x_5576:
[----:B------:R-:W-:Y:S05]  /*1fc70*/  BSYNC B7 ;  /* 0x0000000000077941 */ /* 0x000fea0003800000 */
.L_x_5574:
        /* <DEDUP_REMOVED lines=11> */
.L_x_5624:
        /* <DEDUP_REMOVED lines=26> */
[----:B------:R-:W1:Y:S02]  /*1fed0*/  SHFL.UP PT, R14, R5, 0x4, RZ ;  /* 0x04800000050e7989 */ /* 0x000e6400000e00ff */
[----:B-123--:R-:W-:-:S05]  /*1fee0*/  SEL R6, R14, RZ, P3 ;  /* 0x000000ff0e067207 */ /* 0x00efca0001800000 */
        /* <DEDUP_REMOVED lines=8> */
.L_x_5776:
[----:B------:R-:W-:Y:S02]  /*1ff70*/  ULDC UR4, c[0x0][0xd38] ;  /* 0x00034e0000047ab9 */ /* 0x000fe40000000800 */
[----:B------:R-:W-:-:S04]  /*1ff80*/  IMAD.U32 R4, RZ, RZ, UR4 ;  /* 0x00000004ff047e24 */ /* 0x000fc8000f8e00ff */
[----:B-1----:R-:W-:-:S04]  /*1ff90*/  IMAD R5, R14, R4, RZ ;  /* 0x000000040e057224 */ /* 0x002fc800078e02ff */
[----:B------:R-:W-:-:S05]  /*1ffa0*/  IMAD.IADD R16, R16, 0x1, R5 ;  /* 0x0000000110107824 */ /* 0x000fca00078e0205 */
[----:B------:R-:W-:-:S13]  /*1ffb0*/  ISETP.GT.AND P6, PT, R16, R0, PT ;  /* 0x000000001000720c */ /* 0x000fda0003fc4270 */
[----:B------:R-:W-:Y:S05]  /*1ffc0*/  @P6 BRA `(.L_x_5627) ;  /* 0x00000000009c6947 */ /* 0x000fea0003800000 */
.L_x_5632:
        /* <DEDUP_REMOVED lines=14> */
.L_x_5630:
[----:B------:R-:W-:Y:S05]  /*200b0*/  BSYNC B0 ;  /* 0x0000000000007941 */ /* 0x000fea0003800000 */
.L_x_5629:
        /* <DEDUP_REMOVED lines=17> */
[----:B------:R0:W1:Y:S02]  /*201d0*/  SHFL.IDX PT, R14, R3, 0x1f, 0x1f ;  /* 0x03e01f00030e7f89 */ /* 0x00006400000e0000 */
.L_x_5784:
[----:B------:R-:W-:Y:S02]  /*201e0*/  ULDC UR4, c[0x0][0xd38] ;  /* 0x00034e0000047ab9 */ /* 0x000fe40000000800 */
[----:B------:R-:W-:-:S04]  /*201f0*/  IMAD.U32 R4, RZ, RZ, UR4 ;  /* 0x00000004ff047e24 */ /* 0x000fc8000f8e00ff */
[----:B-1----:R-:W-:-:S04]  /*20200*/  IMAD R5, R14, R4, RZ ;  /* 0x000000040e057224 */ /* 0x002fc800078e02ff */
[----:B------:R-:W-:-:S05]  /*20210*/  IMAD.IADD R16, R5, 0x1, R16 ;  /* 0x0000000105107824 */ /* 0x000fca00078e0210 */
[----:B------:R-:W-:-:S13]  /*20220*/  ISETP.GT.AND P6, PT, R16, R0, PT ;  /* 0x000000001000720c */ /* 0x000fda0003fc4270 */
[----:B------:R-:W-:Y:S05]  /*20230*/  @!P6 BRA `(.L_x_5632) ;  /* 0xfffffffc0064e947 */ /* 0x000fea000383ffff */
.L_x_5627:
        /* <DEDUP_REMOVED lines=8> */
.L_x_5788:
[----:B------:R-:W-:Y:S01]  /*202c0*/  ISETP.NE.AND P0, PT, R6, RZ, PT ;  /* 0x000000ff0600720c */ /* 0x000fe20003f05270 */
[----:B------:R-:W-:-:S12]  /*202d0*/  IMAD.MOV.U32 R6, RZ, RZ, RZ ;  /* 0x000000ffff067224 */ /* 0x000fd800078e00ff */
[----:B------:R-:W-:Y:S05]  /*202e0*/  @!P0 BRA `(.L_x_5634) ;  /* 0x0000000000108947 */ /* 0x000fea0003800000 */
[----:B------:R-:W-:Y:S01]  /*202f0*/  UMOV UR4, 0xffffffff ;  /* 0xffffffff00047882 */ /* 0x000fe20000000000 */
[----:B------:R-:W-:Y:S02]  /*20300*/  VIADD R12, R5, 0xffffffff ;  /* 0xffffffff050c7836 */ /* 0x000fe40000000000 */
[----:B------:R-:W-:Y:S05]  /*20310*/  BRA.DIV UR4, `(.L_x_5635) ;  /* 0x00000052045c7947 */ /* 0x000fea000b800000 */
[----:B------:R3:W4:Y:S02]  /*20320*/  SHFL.IDX PT, R6, R3, R12, 0x1f ;  /* 0x00001f0c03067589 */ /* 0x00072400000e0000 */
.L_x_5634:
[----:B01-3--:R-:W0:Y:S01]  /*20330*/  LDC.64 R2, c[0x0][0xd90] ;  /* 0x00036400ff027b82 */ /* 0x00be220000000a00 */
[----:B------:R-:W-:-:S04]  /*20340*/  IMAD.IADD R19, R5, 0x1, R19 ;  /* 0x0000000105137824 */ /* 0x000fc800078e0213 */
[----:B0-----:R-:W-:-:S05]  /*20350*/  IMAD.WIDE R2, R19, 0x4, R2 ;  /* 0x0000000413027825 */ /* 0x001fca00078e0202 */
[----:B------:R0:W2:Y:S01]  /*20360*/  LDG.E R7, desc[UR40][R2.64] ;  /* 0x0000002802077981 */ /* 0x0000a2000c1e1900 */
[----:B----4-:R-:W-:-:S04]  /*20370*/  IMAD R16, R6, R4, R16 ;  /* 0x0000000406107224 */ /* 0x010fc800078e0210 */
[----:B------:R-:W-:Y:S02]  /*20380*/  IMAD.IADD R0, R0, 0x1, -R16 ;  /* 0x0000000100007824 */ /* 0x000fe400078e0a10 */
[----:B0-----:R-:W-:Y:S02]  /*20390*/  IMAD.MOV.U32 R2, RZ, RZ, RZ ;  /* 0x000000ffff027224 */ /* 0x001fe400078e00ff */
[----:B--2---:R-:W-:-:S05]  /*203a0*/  IMAD R5, R17, R7, RZ ;  /* 0x0000000711057224 */ /* 0x004fca00078e02ff */
        /* <DEDUP_REMOVED lines=38> */
[----:B------:R-:W-:-:S03]  /*20610*/  IABS R9, R5 ;  /* 0x0000000500097213 */ /* 0x000fc60000000000 */
        /* <DEDUP_REMOVED lines=13> */
[----:B------:R-:W-:Y:S01]  /*206f0*/  @!P1 LOP3.LUT R2, RZ, R4, RZ, 0x33, !PT ;  /* 0x00000004ff029212 */ /* 0x000fe200078e33ff */
[----:B------:R-:W-:-:S04]  /*20700*/  IMAD.MOV R4, RZ, RZ, -R4 ;  /* 0x000000ffff047224 */ /* 0x000fc800078e0a04 */
[----:B------:R-:W-:Y:S01]  /*20710*/  IMAD R18, R2, R4, R5 ;  /* 0x0000000402127224 */ /* 0x000fe200078e0205 */
[----:B------:R-:W-:-:S05]  /*20720*/  LOP3.LUT R2, RZ, R2, RZ, 0x33, !PT ;  /* 0x00000002ff027212 */ /* 0x000fca00078e33ff */
[----:B------:R-:W-:Y:S01]  /*20730*/  IMAD.IADD R17, R17, 0x1, R2 ;  /* 0x0000000111117824 */ /* 0x000fe200078e0202 */
[----:B------:R-:W-:Y:S06]  /*20740*/  BRA `(.L_x_5636) ;  /* 0x00000000001c7947 */ /* 0x000fec0003800000 */
.L_x_5628:
[----:B------:R-:W-:Y:S01]  /*20750*/  UMOV UR4, URZ ;  /* 0x0000003f00047c82 */ /* 0x000fe20008000000 */
[----:B------:R-:W-:Y:S01]  /*20760*/  UMOV UR5, URZ ;  /* 0x0000003f00057c82 */ /* 0x000fe20008000000 */
[----:B------:R-:W-:Y:S01]  /*20770*/  ULDC UR6, c[0x0][0xd3c] ;  /* 0x00034f0000067ab9 */ /* 0x000fe20000000800 */
[----:B------:R-:W-:Y:S01]  /*20780*/  IMAD.MOV.U32 R16, RZ, RZ, R0 ;  /* 0x000000ffff107224 */ /* 0x000fe200078e0000 */
[----:B------:R-:W-:Y:S01]  /*20790*/  MOV R19, UR6 ;  /* 0x0000000600137c02 */ /* 0x000fe20008000f00 */
[----:B------:R-:W-:Y:S02]  /*207a0*/  IMAD.U32 R17, RZ, RZ, UR4 ;  /* 0x00000004ff117e24 */ /* 0x000fe4000f8e00ff */
[----:B------:R-:W-:-:S07]  /*207b0*/  IMAD.U32 R18, RZ, RZ, UR5 ;  /* 0x00000005ff127e24 */ /* 0x000fce000f8e00ff */
.L_x_5636:
        /* <DEDUP_REMOVED lines=10> */
.L_x_5625:
[----:B------:R-:W-:Y:S02]  /*20860*/  ULDC UR4, c[0x0][0xd3c] ;  /* 0x00034f0000047ab9 */ /* 0x000fe40000000800 */
[----:B0-----:R-:W-:-:S13]  /*20870*/  ISETP.GE.AND P0, PT, R19, UR4, PT ;  /* 0x0000000413007c0c */ /* 0x001fda000bf06270 */
[----:B------:R-:W-:Y:S05]  /*20880*/  @!P0 BRA `(.L_x_5637) ;  /* 0xffffff8800f08947 */ /* 0x000fea000383ffff */
[----:B------:R-:W-:Y:S05]  /*20890*/  BSYNC B8 ;  /* 0x0000000000087941 */ /* 0x000fea0003800000 */
.L_x_5524:
        /* <DEDUP_REMOVED lines=12> */
.L_x_5791:
[----:B------:R-:W-:Y:S05]  /*20960*/  BSYNC B0 ;  /* 0x0000000000007941 */ /* 0x000fea0003800000 */
.L_x_5638:
[----:B------:R-:W-:-:S03]  /*20970*/  UMOV UR4, 0xffffffff ;  /* 0xffffffff00047882 */ /* 0x000fc60000000000 */
[----:B------:R-:W-:Y:S05]  /*20980*/  BRA.DIV UR4, `(.L_x_5640) ;  /* 0x0000004a04fc7947 */ /* 0x000fea000b800000 */
[----:B0-----:R-:W0:Y:S02]  /*20990*/  S2R R0, SR_TID.X ;  /* 0x0000000000007919 */ /* 0x001e240000002100 */
[----:B0-----:R-:W-:-:S04]  /*209a0*/  SHF.R.U32.HI R0, RZ, 0x5, R0 ;  /* 0x00000005ff007819 */ /* 0x001fc80000011600 */
[----:B------:R-:W-:-:S05]  /*209b0*/  LOP3.LUT R0, R0, 0x3, RZ, 0xc0, !PT ;  /* 0x0000000300007812 */ /* 0x000fca00078ec0ff */
[----:B------:R0:W1:Y:S02]  /*209c0*/  SHFL.IDX PT, R14, R0, RZ, 0x1f ;  /* 0x00001fff000e7589 */ /* 0x00006400000e0000 */
.L_x_5794:
[----:B-1----:R-:W-:-:S13]  /*209d0*/  ISETP.NE.AND P0, PT, R14, RZ, PT ;  /* 0x000000ff0e00720c */ /* 0x002fda0003f05270 */
[----:B------:R-:W-:Y:S05]  /*209e0*/  @P0 BRA `(.L_x_5375) ;  /* 0x0000000000880947 */ /* 0x000fea0003800000 */
[----:B------:R-:W-:-:S03]  /*209f0*/  UMOV UR4, 0xffffffff ;  /* 0xffffffff00047882 */ /* 0x000fc60000000000 */
[----:B------:R-:W-:Y:S05]  /*20a00*/  BRA.DIV UR4, `(.L_x_5641) ;  /* 0x0000004e04107947 */ /* 0x000fea000b800000 */
[----:B------:R-:W-:-:S13]  /*20a10*/  ELECT P6, URZ, PT ;  /* 0x00000000003f782f */ /* 0x000fda00038c0000 */
.L_x_5797:
[----:B------:R-:W-:Y:S05]  /*20a20*/  @!P6 BRA `(.L_x_5375) ;  /* 0x000000000078e947 */ /* 0x000fea0003800000 */
[----:B0-----:R-:W5:Y:S02]  /*20a30*/  LDL.LU R0, [R1+0x8] ;  /* 0x0000080001007983 */ /* 0x001f640000300800 */
[----:B-----5:R-:W-:-:S04]  /*20a40*/  LOP3.LUT R0, R0, 0x2, RZ, 0xfc, !PT ;  /* 0x0000000200007812 */ /* 0x020fc800078efcff */
[----:B------:R-:W-:-:S13]  /*20a50*/  ISETP.NE.AND P0, PT, R0, 0x3, PT ;  /* 0x000000030000780c */ /* 0x000fda0003f05270 */
[----:B------:R-:W-:Y:S05]  /*20a60*/  @!P0 BRA `(.L_x_5642) ;  /* 0x0000000000048947 */ /* 0x000fea0003800000 */
[----:B------:R-:W-:Y:S01]  /*20a70*/  BPT.TRAP 0x1 ;  /* 0x000000040000795c */ /* 0x000fe20000300000 */
.L_x_5642:
[C---:B------:R-:W-:Y:S01]  /*20a80*/  IMAD R5, R25.reuse, 0x8, R4 ;  /* 0x0000000819057824 */ /* 0x040fe200078e0204 */
[----:B------:R-:W-:Y:S01]  /*20a90*/  SHF.L.U32 R0, R28, 0x1f, RZ ;  /* 0x0000001f1c007819 */ /* 0x000fe200000006ff */
[----:B------:R-:W-:-:S03]  /*20aa0*/  VIADD R25, R25, 0x1 ;  /* 0x0000000119197836 */ /* 0x000fc60000000000 */
[----:B------:R-:W0:Y:S02]  /*20ab0*/  SYNCS.PHASECHK.TRANS64.TRYWAIT P1, [R5+URZ+0x38840], R0 ;  /* 0x03884000050075a7 */ /* 0x000e24000802017f */
[----:B------:R-:W-:-:S04]  /*20ac0*/  ISETP.NE.AND P2, PT, R25, 0x2, PT ;  /* 0x000000021900780c */ /* 0x000fc80003f45270 */
[----:B------:R-:W-:Y:S01]  /*20ad0*/  SEL R3, RZ, 0x1, P2 ;  /* 0x00000001ff037807 */ /* 0x000fe20001000000 */
[----:B0-----:R-:W-:Y:S08]  /*20ae0*/  @!P1 BRA `(.L_x_5643) ;  /* 0x0000004800f89947 */ /* 0x001ff00003800000 */
.L_x_5798:
[----:B------:R-:W-:Y:S02]  /*20af0*/  SEL R25, R25, RZ, P2 ;  /* 0x000000ff19197207 */ /* 0x000fe40001000000 */
[----:B------:R-:W-:Y:S01]  /*20b00*/  LOP3.LUT R2, R28, R3, RZ, 0x3c, !PT ;  /* 0x000000031c027212 */ /* 0x000fe200078e3cff */
[----:B------:R-:W-:Y:S06]  /*20b10*/  @!P0 BRA `(.L_x_5644) ;  /* 0x0000000000048947 */ /* 0x000fec0003800000 */
[----:B------:R-:W-:Y:S01]  /*20b20*/  BPT.TRAP 0x1 ;  /* 0x000000040000795c */ /* 0x000fe20000300000 */
.L_x_5644:
[----:B------:R-:W-:Y:S01]  /*20b30*/  IMAD R25, R25, 0x8, R4 ;  /* 0x0000000819197824 */ /* 0x000fe200078e0204 */
[----:B------:R-:W-:-:S04]  /*20b40*/  SHF.L.U32 R2, R2, 0x1f, RZ ;  /* 0x0000001f02027819 */ /* 0x000fc800000006ff */
[----:B------:R-:W1:Y:S02]  /*20b50*/  SYNCS.PHASECHK.TRANS64.TRYWAIT P1, [R25+URZ+0x38840], R2 ;  /* 0x03884002190075a7 */ /* 0x000e64000802017f */
[----:B-1----:R-:W-:Y:S05]  /*20b60*/  @!P1 BRA `(.L_x_5645) ;  /* 0x0000004800ec9947 */ /* 0x002fea0003800000 */
.L_x_5799:
[----:B------:R-:W-:Y:S05]  /*20b70*/  @!P0 BRA `(.L_x_5646) ;  /* 0x0000000000048947 */ /* 0x000fea0003800000 */
[----:B------:R-:W-:Y:S01]  /*20b80*/  BPT.TRAP 0x1 ;  /* 0x000000040000795c */ /* 0x000fe20000300000 */
.L_x_5646:
[----:B------:R-:W5:Y:S02]  /*20b90*/  SYNCS.PHASECHK.TRANS64.TRYWAIT P1, [R5+URZ+0x38860], R0 ;  /* 0x03886000050075a7 */ /* 0x000f64000802017f */
[----:B-----5:R-:W-:Y:S05]  /*20ba0*/  @!P1 BRA `(.L_x_5647) ;  /* 0x0000004800f09947 */ /* 0x020fea0003800000 */
.L_x_5800:
[----:B------:R-:W-:Y:S05]  /*20bb0*/  @!P0 BRA `(.L_x_5648) ;  /* 0x0000000000048947 */ /* 0x000fea0003800000 */
[----:B------:R-:W-:Y:S01]  /*20bc0*/  BPT.TRAP 0x1 ;  /* 0x000000040000795c */ /* 0x000fe20000300000 */
.L_x_5648:
[----:B------:R0:W0:Y:S02]  /*20bd0*/  SYNCS.PHASECHK.TRANS64.TRYWAIT P0, [R25+URZ+0x38860], R2 ;  /* 0x03886002190075a7 */ /* 0x000024000800017f */
[----:B0-----:R-:W-:Y:S05]  /*20be0*/  @!P0 NANOSLEEP.SYNCS 0x989680 ;  /* 0x009896800000895d */ /* 0x001fea0003900000 */
[----:B------:R-:W0:Y:S02]  /*20bf0*/  @!P0 SYNCS.PHASECHK.TRANS64 P0, [R25+URZ+0x38860], R2 ;  /* 0x03886002190085a7 */ /* 0x000e24000800007f */
[----:B0-----:R-:W-:Y:S05]  /*20c00*/  @!P0 BRA `(.L_x_5648) ;  /* 0xfffffffc00f08947 */ /* 0x001fea000383ffff */
.L_x_5375:
[----:B------:R-:W-:Y:S05]  /*20c10*/  BSYNC B9 ;  /* 0x0000000000097941 */ /* 0x000fea0003800000 */
.L_x_5372:
[----:B------:R-:W-:Y:S05]  /*20c20*/  EXIT ;  /* 0x000000000000794d */ /* 0x000fea0003800000 */
.L_x_5391:
[----:B0-----:R0:W1:Y:S02]  /*20c30*/  SYNCS.PHASECHK.TRANS64.TRYWAIT P6, [R61+URZ+0x38890], R70 ;  /* 0x038890463d0075a7 */ /* 0x00106400080c017f */
[----:B-1----:R-:W-:Y:S05]  /*20c40*/  @!P6 NANOSLEEP.SYNCS 0x989680 ;  /* 0x009896800000e95d */ /* 0x002fea0003900000 */
[----:B------:R-:W1:Y:S02]  /*20c50*/  @!P6 SYNCS.PHASECHK.TRANS64 P6, [R61+URZ+0x38890], R70 ;  /* 0x038890463d00e5a7 */ /* 0x000e6400080c007f */
[----:B-1----:R-:W-:Y:S05]  /*20c60*/  @!P6 BRA `(.L_x_5391) ;  /* 0xfffffffc00f0e947 */ /* 0x002fea000383ffff */
[----:B------:R-:W-:Y:S05]  /*20c70*/  BRA `(.L_x_5649) ;  /* 0xfffffe1c00d47947 */ /* 0x000fea000383ffff */
.L_x_5392:
        /* <DEDUP_REMOVED lines=8> */
.L_x_5651:
[----:B------:R-:W-:Y:S05]  /*20d00*/  BSYNC B1 ;  /* 0x0000000000017941 */ /* 0x000fea0003800000 */
.L_x_5650:
        /* <DEDUP_REMOVED lines=8> */
.L_x_5652:
[----:B------:R-:W-:Y:S05]  /*20d90*/  BRA `(.L_x_5653) ;  /* 0xfffffe1c00a07947 */ /* 0x000fea000383ffff */
.L_x_5402:
[----:B0-----:R0:W1:Y:S02]  /*20da0*/  SYNCS.PHASECHK.TRANS64.TRYWAIT P6, [R61+URZ+0x38890], R70 ;  /* 0x038890463d0075a7 */ /* 0x00106400080c017f */
[----:B-1----:R-:W-:Y:S05]  /*20db0*/  @!P6 NANOSLEEP.SYNCS 0x989680 ;  /* 0x009896800000e95d */ /* 0x002fea0003900000 */
[----:B------:R-:W1:Y:S02]  /*20dc0*/  @!P6 SYNCS.PHASECHK.TRANS64 P6, [R61+URZ+0x38890], R70 ;  /* 0x038890463d00e5a7 */ /* 0x000e6400080c007f */
[----:B-1----:R-:W-:Y:S05]  /*20dd0*/  @!P6 BRA `(.L_x_5402) ;  /* 0xfffffffc00f0e947 */ /* 0x002fea000383ffff */
[----:B------:R-:W-:Y:S05]  /*20de0*/  BRA `(.L_x_5654) ;  /* 0xfffffe2400f87947 */ /* 0x000fea000383ffff */
.L_x_5403:
        /* <DEDUP_REMOVED lines=8> */
.L_x_5656:
[----:B------:R-:W-:Y:S05]  /*20e70*/  BSYNC B1 ;  /* 0x0000000000017941 */ /* 0x000fea0003800000 */
.L_x_5655:
        /* <DEDUP_REMOVED lines=8> */
.L_x_5657:
[----:B------:R-:W-:Y:S01]  /*20f00*/  IMAD.MOV.U32 R68, RZ, RZ, R14 ;  /* 0x000000ffff447224 */ /* 0x000fe200078e000e */
[----:B------:R-:W-:Y:S06]  /*20f10*/  BRA `(.L_x_5658) ;  /* 0xfffffe2400c07947 */ /* 0x000fec000383ffff */
.L_x_5408:
[----:B0-----:R0:W1:Y:S02]  /*20f20*/  SYNCS.PHASECHK.TRANS64.TRYWAIT P0, [R61+URZ+0x38890], R70 ;  /* 0x038890463d0075a7 */ /* 0x001064000800017f */
[----:B-1----:R-:W-:Y:S05]  /*20f30*/  @!P0 NANOSLEEP.SYNCS 0x989680 ;  /* 0x009896800000895d */ /* 0x002fea0003900000 */
[----:B------:R-:W1:Y:S02]  /*20f40*/  @!P0 SYNCS.PHASECHK.TRANS64 P0, [R61+URZ+0x38890], R70 ;  /* 0x038890463d0085a7 */ /* 0x000e64000800007f */
[----:B-1----:R-:W-:Y:S05]  /*20f50*/  @!P0 BRA `(.L_x_5408) ;  /* 0xfffffffc00f08947 */ /* 0x002fea000383ffff */
[----:B------:R-:W-:Y:S05]  /*20f60*/  BRA `(.L_x_5659) ;  /* 0xfffffe2c00ac7947 */ /* 0x000fea000383ffff */
.L_x_5409:
[----:B------:R-:W-:Y:S01]  /*20f70*/  BSSY B1, `(.L_x_5660) ;  /* 0x0000007000017945 */ /* 0x000fe20003800000 */
[----:B------:R-:W-:Y:S02]  /*20f80*/  IMAD.MOV.U32 R12, RZ, RZ, RZ ;  /* 0x000000ffff0c7224 */ /* 0x000fe400078e00ff */
[----:B------:R-:W-:Y:S02]  /*20f90*/  IMAD.MOV.U32 R11, RZ, RZ, 0x1c1f ;  /* 0x00001c1fff0b7424 */ /* 0x000fe400078e00ff */
[----:B------:R-:W-:-:S07]  /*20fa0*/  IMAD.MOV.U32 R15, RZ, RZ, -0x1 ;  /* 0xffffffffff0f7424 */ /* 0x000fce00078e00ff */
[----:B0-----:R-:W-:Y:S05]  /*20fb0*/  WARPSYNC.COLLECTIVE R15, `(.L_x_5661) ;  /* 0x000000000f087348 */ /* 0x001fea0003c00000 */
[----:B------:R1:W2:Y:S02]  /*20fc0*/  SHFL.IDX P6, R14, R13, R12, R11 ;  /* 0x0000000c0d0e7389 */ /* 0x0002a400000c000b */
[----:B012---:R-:W-:Y:S01]  /*20fd0*/  ENDCOLLECTIVE ;  /* 0x000000000000791b */ /* 0x007fe20003800000 */
.L_x_5661:
[----:B------:R-:W-:Y:S05]  /*20fe0*/  BSYNC B1 ;  /* 0x0000000000017941 */ /* 0x000fea0003800000 */
.L_x_5660:
        /* <DEDUP_REMOVED lines=8> */
.L_x_5662:
[----:B------:R-:W-:Y:S05]  /*21070*/  BRA `(.L_x_5663) ;  /* 0xfffffe2c00d47947 */ /* 0x000fea000383ffff */
.L_x_5413:
[----:B---3--:R3:W4:Y:S02]  /*21080*/  SYNCS.PHASECHK.TRANS64.TRYWAIT P5, [R61+URZ+0x388b0], R70 ;  /* 0x0388b0463d0075a7 */ /* 0x00872400080a017f */
[----:B----4-:R-:W-:Y:S05]  /*21090*/  @!P5 NANOSLEEP.SYNCS 0x989680 ;  /* 0x009896800000d95d */ /* 0x010fea0003900000 */
[----:B------:R-:W4:Y:S02]  /*210a0*/  @!P5 SYNCS.PHASECHK.TRANS64 P5, [R61+URZ+0x388b0], R70 ;  /* 0x0388b0463d00d5a7 */ /* 0x000f2400080a007f */
[----:B----4-:R-:W-:Y:S05]  /*210b0*/  @!P5 BRA `(.L_x_5413) ;  /* 0xfffffffc00f0d947 */ /* 0x010fea000383ffff */
[----:B------:R-:W-:Y:S05]  /*210c0*/  BRA `(.L_x_5664) ;  /* 0xfffffe3000607947 */ /* 0x000fea000383ffff */
.L_x_5438:
        /* <DEDUP_REMOVED lines=8> */
.L_x_5666:
[----:B------:R-:W-:Y:S05]  /*21150*/  BSYNC B1 ;  /* 0x0000000000017941 */ /* 0x000fea0003800000 */
.L_x_5665:
        /* <DEDUP_REMOVED lines=8> */
.L_x_5667:
[----:B------:R-:W-:Y:S02]  /*211e0*/  IMAD.MOV.U32 R13, RZ, RZ, R7 ;  /* 0x000000ffff0d7224 */ /* 0x000fe400078e0007 */
[----:B------:R-:W-:-:S07]  /*211f0*/  IMAD.MOV.U32 R2, RZ, RZ, R14 ;  /* 0x000000ffff027224 */ /* 0x000fce00078e000e */
[----:B------:R-:W-:Y:S05]  /*21200*/  WARPSYNC.COLLECTIVE R15, `(.L_x_5668) ;  /* 0x000000000f087348 */ /* 0x000fea0003c00000 */
[----:B------:R0:W1:Y:S02]  /*21210*/  SHFL.IDX P6, R14, R13, R12, R11 ;  /* 0x0000000c0d0e7389 */ /* 0x00006400000c000b */
[----:B01----:R-:W-:Y:S01]  /*21220*/  ENDCOLLECTIVE ;  /* 0x000000000000791b */ /* 0x003fe20003800000 */
.L_x_5668:
[----:B------:R-:W-:Y:S02]  /*21230*/  IMAD.MOV.U32 R13, RZ, RZ, R4 ;  /* 0x000000ffff0d7224 */ /* 0x000fe400078e0004 */
[----:B------:R-:W-:-:S07]  /*21240*/  IMAD.MOV.U32 R5, RZ, RZ, R14 ;  /* 0x000000ffff057224 */ /* 0x000fce00078e000e */
[----:B------:R-:W-:Y:S05]  /*21250*/  WARPSYNC.COLLECTIVE R15, `(.L_x_5669) ;  /* 0x000000000f087348 */ /* 0x000fea0003c00000 */
[----:B------:R0:W1:Y:S02]  /*21260*/  SHFL.IDX P6, R14, R13, R12, R11 ;  /* 0x0000000c0d0e7389 */ /* 0x00006400000c000b */
[----:B01----:R-:W-:Y:S01]  /*21270*/  ENDCOLLECTIVE ;  /* 0x000000000000791b */ /* 0x003fe20003800000 */
.L_x_5669:
[----:B------:R-:W-:Y:S05]  /*21280*/  BRA `(.L_x_5670) ;  /* 0xfffffe6400687947 */ /* 0x000fea000383ffff */
.L_x_5441:
        /* <DEDUP_REMOVED lines=8> */
.L_x_5672:
[----:B------:R-:W-:Y:S05]  /*21310*/  BSYNC B1 ;  /* 0x0000000000017941 */ /* 0x000fea0003800000 */
.L_x_5671:
[----:B------:R-:W-:Y:S01]  /*21320*/  MOV R13, R0 ;  /* 0x00000000000d7202 */ /* 0x000fe20000000f00 */
[----:B------:R-:W-:Y:S02]  /*21330*/  IMAD.MOV.U32 R12, RZ, RZ, 0x1 ;  /* 0x00000001ff0c7424 */ /* 0x000fe400078e00ff */
[----:B------:R-:W-:Y:S02]  /*21340*/  IMAD.MOV.U32 R11, RZ, RZ, 0x1c1f ;  /* 0x00001c1fff0b7424 */ /* 0x000fe400078e00ff */
[----:B------:R-:W-:Y:S02]  /*21350*/  IMAD.MOV.U32 R15, RZ, RZ, -0x1 ;  /* 0xffffffffff0f7424 */ /* 0x000fe400078e00ff */
[----:B------:R-:W-:-:S07]  /*21360*/  IMAD.MOV.U32 R3, RZ, RZ, R14 ;  /* 0x000000ffff037224 */ /* 0x000fce00078e000e */
[----:B------:R-:W-:Y:S05]  /*21370*/  WARPSYNC.COLLECTIVE R15, `(.L_x_5673) ;  /* 0x000000000f087348 */ /* 0x000fea0003c00000 */
[----:B------:R0:W1:Y:S02]  /*21380*/  SHFL.IDX P6, R14, R13, R12, R11 ;  /* 0x0000000c0d0e7389 */ /* 0x00006400000c000b */
[----:B01----:R-:W-:Y:S01]  /*21390*/  ENDCOLLECTIVE ;  /* 0x000000000000791b */ /* 0x003fe20003800000 */
.L_x_5673:
[----:B------:R-:W-:Y:S02]  /*213a0*/  IMAD.MOV.U32 R13, RZ, RZ, R7 ;  /* 0x000000ffff0d7224 */ /* 0x000fe400078e0007 */
[----:B------:R-:W-:-:S07]  /*213b0*/  IMAD.MOV.U32 R2, RZ, RZ, R14 ;  /* 0x000000ffff027224 */ /* 0x000fce00078e000e */
[----:B------:R-:W-:Y:S05]  /*213c0*/  WARPSYNC.COLLECTIVE R15, `(.L_x_5674) ;  /* 0x000000000f087348 */ /* 0x000fea0003c00000 */
[----:B------:R0:W1:Y:S02]  /*213d0*/  SHFL.IDX P6, R14, R13, R12, R11 ;  /* 0x0000000c0d0e7389 */ /* 0x00006400000c000b */
[----:B01----:R-:W-:Y:S01]  /*213e0*/  ENDCOLLECTIVE ;  /* 0x000000000000791b */ /* 0x003fe20003800000 */
.L_x_5674:
[----:B------:R-:W-:Y:S02]  /*213f0*/  IMAD.MOV.U32 R13, RZ, RZ, R4 ;  /* 0x000000ffff0d7224 */ /* 0x000fe400078e0004 */
[----:B------:R-:W-:-:S07]  /*21400*/  IMAD.MOV.U32 R5, RZ, RZ, R14 ;  /* 0x000000ffff057224 */ /* 0x000fce00078e000e */
[----:B------:R-:W-:Y:S05]  /*21410*/  WARPSYNC.COLLECTIVE R15, `(.L_x_5675) ;  /* 0x000000000f087348 */ /* 0x000fea0003c00000 */
[----:B------:R0:W1:Y:S02]  /*21420*/  SHFL.IDX P6, R14, R13, R12, R11 ;  /* 0x0000000c0d0e7389 */ /* 0x00006400000c000b */
[----:B01----:R-:W-:Y:S01]  /*21430*/  ENDCOLLECTIVE ;  /* 0x000000000000791b */ /* 0x003fe20003800000 */
.L_x_5675:
[----:B------:R-:W-:Y:S01]  /*21440*/  IMAD.MOV.U32 R4, RZ, RZ, R14 ;  /* 0x000000ffff047224 */ /* 0x000fe200078e000e */
[----:B------:R-:W-:Y:S06]  /*21450*/  BRA `(.L_x_5676) ;  /* 0xfffffe6400c07947 */ /* 0x000fec000383ffff */
.L_x_5445:
[----:B0-----:R0:W1:Y:S02]  /*21460*/  SYNCS.PHASECHK.TRANS64.TRYWAIT P0, [R18+URZ+0x38800], R35 ;  /* 0x03880023120075a7 */ /* 0x001064000800017f */
[----:B-1----:R-:W-:Y:S05]  /*21470*/  @!P0 NANOSLEEP.SYNCS 0x989680 ;  /* 0x009896800000895d */ /* 0x002fea0003900000 */
[----:B------:R-:W1:Y:S02]  /*21480*/  @!P0 SYNCS.PHASECHK.TRANS64 P0, [R18+URZ+0x38800], R35 ;  /* 0x03880023120085a7 */ /* 0x000e64000800007f */
[----:B-1----:R-:W-:Y:S05]  /*21490*/  @!P0 BRA `(.L_x_5445) ;  /* 0xfffffffc00f08947 */ /* 0x002fea000383ffff */
[----:B------:R-:W-:Y:S05]  /*214a0*/  BRA `(.L_x_5677) ;  /* 0xfffffe6800b47947 */ /* 0x000fea000383ffff */
.L_x_5453:
        /* <DEDUP_REMOVED lines=9> */
.L_x_5679:
[----:B------:R-:W-:Y:S05]  /*21540*/  BSYNC B1 ;  /* 0x0000000000017941 */ /* 0x000fea0003800000 */
.L_x_5678:
        /* <DEDUP_REMOVED lines=10> */
.L_x_5680:
        /* <DEDUP_REMOVED lines=8> */
.L_x_5681:
[----:B------:R-:W-:-:S05]  /*21670*/  @!P1 IADD3 R2, P2, R2, R7, RZ ;  /* 0x0000000702029210 */ /* 0x000fca0007f5e0ff */
[----:B------:R-:W-:Y:S02]  /*21680*/  @!P1 IMAD.X R5, R0, 0x1, R4, P2 ;  /* 0x0000000100059824 */ /* 0x000fe400010e0604 */
[----:B------:R-:W-:Y:S02]  /*21690*/  @!P1 IMAD.MOV.U32 R8, RZ, RZ, R2 ;  /* 0x000000ffff089224 */ /* 0x000fe400078e0002 */
[----:B------:R-:W-:Y:S02]  /*216a0*/  @!P1 IMAD.MOV.U32 R9, RZ, RZ, R5 ;  /* 0x000000ffff099224 */ /* 0x000fe400078e0005 */
[----:B------:R-:W-:Y:S02]  /*216b0*/  IMAD.MOV.U32 R13, RZ, RZ, R27 ;  /* 0x000000ffff0d7224 */ /* 0x000fe400078e001b */
[----:B------:R-:W-:-:S07]  /*216c0*/  IMAD.MOV.U32 R3, RZ, RZ, R14 ;  /* 0x000000ffff037224 */ /* 0x000fce00078e000e */
[----:B------:R-:W-:Y:S05]  /*216d0*/  WARPSYNC.COLLECTIVE R15, `(.L_x_5682) ;  /* 0x000000000f087348 */ /* 0x000fea0003c00000 */
[----:B------:R0:W1:Y:S02]  /*216e0*/  SHFL.IDX P6, R14, R13, R12, R11 ;  /* 0x0000000c0d0e7389 */ /* 0x00006400000c000b */
[----:B01----:R-:W-:Y:S01]  /*216f0*/  ENDCOLLECTIVE ;  /* 0x000000000000791b */ /* 0x003fe20003800000 */
.L_x_5682:
[----:B------:R-:W2:Y:S01]  /*21700*/  @!P1 LD.E.128 R8, desc[UR40][R8.64] ;  /* 0x0000002808089980 */ /* 0x000ea2000c101d00 */
[----:B------:R-:W-:-:S05]  /*21710*/  @!P1 IADD3 R14, P2, R14, R7, RZ ;  /* 0x000000070e0e9210 */ /* 0x000fca0007f5e0ff */
[----:B------:R-:W-:-:S04]  /*21720*/  @!P1 IMAD.X R3, R3, 0x1, R4, P2 ;  /* 0x0000000103039824 */ /* 0x000fc800010e0604 */
[----:B------:R-:W-:-:S05]  /*21730*/  @!P1 IMAD.MOV.U32 R15, RZ, RZ, R3 ;  /* 0x000000ffff0f9224 */ /* 0x000fca00078e0003 */
[----:B------:R0:W5:Y:S01]  /*21740*/  @!P1 LD.E.128 R4, desc[UR40][R14.64] ;  /* 0x000000280e049980 */ /* 0x000162000c101d00 */
[----:B------:R-:W-:Y:S02]  /*21750*/  CS2R R30, SRZ ;  /* 0x00000000001e7805 */ /* 0x000fe4000001ff00 */
[----:B------:R-:W-:Y:S01]  /*21760*/  MOV R13, R24 ;  /* 0x00000018000d7202 */ /* 0x000fe20000000f00 */
[----:B------:R-:W-:Y:S01]  /*21770*/  IMAD.MOV.U32 R12, RZ, RZ, 0x1 ;  /* 0x00000001ff0c7424 */ /* 0x000fe200078e00ff */
[----:B------:R-:W-:Y:S02]  /*21780*/  CS2R R28, SRZ ;  /* 0x00000000001c7805 */ /* 0x000fe4000001ff00 */
[----:B------:R-:W-:Y:S01]  /*21790*/  CS2R R20, SRZ ;  /* 0x0000000000147805 */ /* 0x000fe2000001ff00 */
[----:B0-----:R-:W-:Y:S02]  /*217a0*/  IMAD.MOV.U32 R15, RZ, RZ, -0x1 ;  /* 0xffffffffff0f7424 */ /* 0x001fe400078e00ff */
[----:B--2---:R-:W-:-:S02]  /*217b0*/  @!P1 IMAD.MOV.U32 R31, RZ, RZ, R11 ;  /* 0x000000ffff1f9224 */ /* 0x004fc400078e000b */
[----:B------:R-:W-:Y:S02]  /*217c0*/  IMAD.MOV.U32 R11, RZ, RZ, 0x1c1f ;  /* 0x00001c1fff0b7424 */ /* 0x000fe400078e00ff */
[----:B------:R-:W-:Y:S02]  /*217d0*/  @!P1 IMAD.MOV.U32 R28, RZ, RZ, R8 ;  /* 0x000000ffff1c9224 */ /* 0x000fe400078e0008 */
[----:B------:R-:W-:-:S07]  /*217e0*/  @!P1 IMAD.MOV.U32 R29, RZ, RZ, R9 ;  /* 0x000000ffff1d9224 */ /* 0x000fce00078e0009 */
[----:B-----5:R-:W-:Y:S05]  /*217f0*/  WARPSYNC.COLLECTIVE R15, `(.L_x_5683) ;  /* 0x000000000f087348 */ /* 0x020fea0003c00000 */
[----:B------:R0:W1:Y:S02]  /*21800*/  SHFL.IDX P6, R14, R13, R12, R11 ;  /* 0x0000000c0d0e7389 */ /* 0x00006400000c000b */
[----:B01---5:R-:W-:Y:S01]  /*21810*/  ENDCOLLECTIVE ;  /* 0x000000000000791b */ /* 0x023fe20003800000 */
.L_x_5683:
[----:B------:R-:W-:Y:S02]  /*21820*/  IMAD.MOV.U32 R0, RZ, RZ, R28 ;  /* 0x000000ffff007224 */ /* 0x000fe400078e001c */
[----:B------:R-:W-:Y:S02]  /*21830*/  IMAD.MOV.U32 R2, RZ, RZ, R29 ;  /* 0x000000ffff027224 */ /* 0x000fe400078e001d */
[----:B------:R-:W-:Y:S01]  /*21840*/  @!P1 IMAD.MOV.U32 R30, RZ, RZ, R10 ;  /* 0x000000ffff1e9224 */ /* 0x000fe200078e000a */
[----:B------:R-:W-:Y:S01]  /*21850*/  PRMT R52, R0, 0x7610, R52 ;  /* 0x0000761000347816 */ /* 0x000fe20000000034 */
[----:B------:R-:W-:Y:S01]  /*21860*/  IMAD.MOV.U32 R8, RZ, RZ, R31 ;  /* 0x000000ffff087224 */ /* 0x000fe200078e001f */
[----:B------:R-:W-:Y:S01]  /*21870*/  PRMT R36, R36, 0x5410, R2 ;  /* 0x0000541024247816 */ /* 0x000fe20000000002 */
[----:B------:R-:W-:Y:S01]  /*21880*/  IMAD.MOV.U32 R0, RZ, RZ, R30 ;  /* 0x000000ffff007224 */ /* 0x000fe200078e001e */
[----:B------:R-:W-:Y:S01]  /*21890*/  CS2R R2, SRZ ;  /* 0x0000000000027805 */ /* 0x000fe2000001ff00 */
[----:B------:R-:W-:-:S03]  /*218a0*/  IMAD.MOV.U32 R13, RZ, RZ, R25 ;  /* 0x000000ffff0d7224 */ /* 0x000fc600078e0019 */
[----:B------:R-:W-:Y:S01]  /*218b0*/  PRMT R33, R0, 0x5410, R8 ;  /* 0x0000541000217816 */ /* 0x000fe20000000008 */
[----:B------:R-:W-:Y:S02]  /*218c0*/  @!P1 IMAD.MOV.U32 R20, RZ, RZ, R4 ;  /* 0x000000ffff149224 */ /* 0x000fe400078e0004 */
[----:B------:R-:W-:Y:S02]  /*218d0*/  @!P1 IMAD.MOV.U32 R21, RZ, RZ, R5 ;  /* 0x000000ffff159224 */ /* 0x000fe400078e0005 */
[----:B------:R-:W-:Y:S02]  /*218e0*/  @!P1 IMAD.MOV.U32 R2, RZ, RZ, R6 ;  /* 0x000000ffff029224 */ /* 0x000fe400078e0006 */
[----:B------:R-:W-:Y:S01]  /*218f0*/  @!P1 IMAD.MOV.U32 R3, RZ, RZ, R7 ;  /* 0x000000ffff039224 */ /* 0x000fe200078e0007 */
[----:B------:R-:W-:Y:S01]  /*21900*/  MOV R4, R21 ;  /* 0x0000001500047202 */ /* 0x000fe20000000f00 */
[----:B------:R-:W-:-:S07]  /*21910*/  IMAD.MOV.U32 R24, RZ, RZ, R14 ;  /* 0x000000ffff187224 */ /* 0x000fce00078e000e */
[----:B------:R-:W-:Y:S05]  /*21920*/  WARPSYNC.COLLECTIVE R15, `(.L_x_5684) ;  /* 0x000000000f087348 */ /* 0x000fea0003c00000 */
[----:B------:R0:W1:Y:S02]  /*21930*/  SHFL.IDX P6, R14, R13, R12, R11 ;  /* 0x0000000c0d0e7389 */ /* 0x00006400000c000b */
[----:B01----:R-:W-:Y:S01]  /*21940*/  ENDCOLLECTIVE ;  /* 0x000000000000791b */ /* 0x003fe20003800000 */
.L_x_5684:
[----:B------:R-:W-:Y:S01]  /*21950*/  IMAD.MOV.U32 R0, RZ, RZ, R20 ;  /* 0x000000ffff007224 */ /* 0x000fe200078e0014 */
[----:B------:R-:W-:Y:S01]  /*21960*/  PRMT R36, R4, 0x7610, R36 ;  /* 0x0000761004247816 */ /* 0x000fe20000000024 */
[----:B------:R-:W-:Y:S02]  /*21970*/  IMAD.MOV.U32 R5, RZ, RZ, R2 ;  /* 0x000000ffff057224 */ /* 0x000fe400078e0002 */
[----:B------:R-:W-:-:S03]  /*21980*/  IMAD.MOV.U32 R6, RZ, RZ, R3 ;  /* 0x000000ffff067224 */ /* 0x000fc600078e0003 */
[----:B------:R-:W-:Y:S02]  /*21990*/  PRMT R51, R0, 0x5410, R5 ;  /* 0x0000541000337816 */ /* 0x000fe40000000005 */
[----:B------:R-:W-:Y:S02]  /*219a0*/  CS2R R4, SRZ ;  /* 0x0000000000047805 */ /* 0x000fe4000001ff00 */
[----:B------:R-:W-:Y:S01]  /*219b0*/  PRMT R44, R6, 0x7610, R44 ;  /* 0x00007610062c7816 */ /* 0x000fe2000000002c */
[----:B------:R-:W-:Y:S02]  /*219c0*/  IMAD.MOV.U32 R13, RZ, RZ, R26 ;  /* 0x000000ffff0d7224 */ /* 0x000fe400078e001a */
[----:B------:R-:W-:-:S07]  /*219d0*/  IMAD.MOV.U32 R25, RZ, RZ, R14 ;  /* 0x000000ffff197224 */ /* 0x000fce00078e000e */
[----:B------:R-:W-:Y:S05]  /*219e0*/  WARPSYNC.COLLECTIVE R15, `(.L_x_5685) ;  /* 0x000000000f087348 */ /* 0x000fea0003c00000 */
[----:B------:R0:W1:Y:S02]  /*219f0*/  SHFL.IDX P6, R14, R13, R12, R11 ;  /* 0x0000000c0d0e7389 */ /* 0x00006400000c000b */
[----:B01----:R-:W-:Y:S01]  /*21a00*/  ENDCOLLECTIVE ;  /* 0x000000000000791b */ /* 0x003fe20003800000 */
.L_x_5685:
[----:B------:R-:W-:Y:S02]  /*21a10*/  IMAD.MOV.U32 R13, RZ, RZ, R27 ;  /* 0x000000ffff0d7224 */ /* 0x000fe400078e001b */
[----:B------:R-:W-:-:S07]  /*21a20*/  IMAD.MOV.U32 R26, RZ, RZ, R14 ;  /* 0x000000ffff1a7224 */ /* 0x000fce00078e000e */
[----:B------:R-:W-:Y:S05]  /*21a30*/  WARPSYNC.COLLECTIVE R15, `(.L_x_5686) ;  /* 0x000000000f087348 */ /* 0x000fea0003c00000 */
[----:B------:R0:W1:Y:S02]  /*21a40*/  SHFL.IDX P6, R14, R13, R12, R11 ;  /* 0x0000000c0d0e7389 */ /* 0x00006400000c000b */
[----:B01----:R-:W-:Y:S01]  /*21a50*/  ENDCOLLECTIVE ;  /* 0x000000000000791b */ /* 0x003fe20003800000 */
.L_x_5686:
[----:B------:R-:W-:Y:S05]  /*21a60*/  BRA `(.L_x_5687) ;  /* 0xfffffe74009c7947 */ /* 0x000fea000383ffff */
.L_x_5457:
[----:B0-----:R0:W1:Y:S02]  /*21a70*/  SYNCS.PHASECHK.TRANS64.TRYWAIT P1, [R18+URZ+0x38800], R13 ;  /* 0x0388000d120075a7 */ /* 0x001064000802017f */
[----:B-1----:R-:W-:Y:S05]  /*21a80*/  @!P1 NANOSLEEP.SYNCS 0x989680 ;  /* 0x009896800000995d */ /* 0x002fea0003900000 */
[----:B------:R-:W1:Y:S02]  /*21a90*/  @!P1 SYNCS.PHASECHK.TRANS64 P1, [R18+URZ+0x38800], R13 ;  /* 0x0388000d120095a7 */ /* 0x000e64000802007f */
[----:B-1----:R-:W-:Y:S05]  /*21aa0*/  @!P1 BRA `(.L_x_5457) ;  /* 0xfffffffc00f09947 */ /* 0x002fea000383ffff */
[----:B------:R-:W-:Y:S05]  /*21ab0*/  BRA `(.L_x_5688) ;  /* 0xfffffe7800387947 */ /* 0x000fea000383ffff */
.L_x_5463:
[----:B0-----:R0:W2:Y:S02]  /*21ac0*/  SYNCS.PHASECHK.TRANS64.TRYWAIT P1, [R15+URZ+0x38830], R12 ;  /* 0x0388300c0f0075a7 */ /* 0x0010a4000802017f */
[----:B--2---:R-:W-:Y:S05]  /*21ad0*/  @!P1 NANOSLEEP.SYNCS 0x989680 ;  /* 0x009896800000995d */ /* 0x004fea0003900000 */
[----:B------:R-:W2:Y:S02]  /*21ae0*/  @!P1 SYNCS.PHASECHK.TRANS64 P1, [R15+URZ+0x38830], R12 ;  /* 0x0388300c0f0095a7 */ /* 0x000ea4000802007f */
[----:B--2---:R-:W-:Y:S05]  /*21af0*/  @!P1 BRA `(.L_x_5463) ;  /* 0xfffffffc00f09947 */ /* 0x004fea000383ffff */
[----:B------:R-:W-:Y:S05]  /*21b00*/  BRA `(.L_x_5462) ;  /* 0xfffffe8400c07947 */ /* 0x000fea000383ffff */
.L_x_5465:
[----:B--2---:R2:W3:Y:S02]  /*21b10*/  SYNCS.PHASECHK.TRANS64.TRYWAIT P1, [R18+URZ+0x38810], R3 ;  /* 0x03881003120075a7 */ /* 0x0044e4000802017f */
[----:B---3--:R-:W-:Y:S05]  /*21b20*/  @!P1 NANOSLEEP.SYNCS 0x989680 ;  /* 0x009896800000995d */ /* 0x008fea0003900000 */
[----:B------:R-:W3:Y:S02]  /*21b30*/  @!P1 SYNCS.PHASECHK.TRANS64 P1, [R18+URZ+0x38810], R3 ;  /* 0x03881003120095a7 */ /* 0x000ee4000802007f */
[----:B---3--:R-:W-:Y:S05]  /*21b40*/  @!P1 BRA `(.L_x_5465) ;  /* 0xfffffffc00f09947 */ /* 0x008fea000383ffff */
[----:B------:R-:W-:Y:S05]  /*21b50*/  BRA `(.L_x_5689) ;  /* 0xfffffe8800707947 */ /* 0x000fea000383ffff */
.L_x_5469:
[----:B----4-:R4:W0:Y:S02]  /*21b60*/  SYNCS.PHASECHK.TRANS64.TRYWAIT P1, [R15+URZ+0x38850], R12 ;  /* 0x0388500c0f0075a7 */ /* 0x010824000802017f */
[----:B0-----:R-:W-:Y:S05]  /*21b70*/  @!P1 NANOSLEEP.SYNCS 0x989680 ;  /* 0x009896800000995d */ /* 0x001fea0003900000 */
[----:B------:R-:W0:Y:S02]  /*21b80*/  @!P1 SYNCS.PHASECHK.TRANS64 P1, [R15+URZ+0x38850], R12 ;  /* 0x0388500c0f0095a7 */ /* 0x000e24000802007f */
[----:B0-----:R-:W-:Y:S05]  /*21b90*/  @!P1 BRA `(.L_x_5469) ;  /* 0xfffffffc00f09947 */ /* 0x001fea000383ffff */
[----:B------:R-:W-:Y:S05]  /*21ba0*/  BRA `(.L_x_5468) ;  /* 0xfffffe88008c7947 */ /* 0x000fea000383ffff */
.L_x_5478:
[----:B-1----:R1:W2:Y:S02]  /*21bb0*/  SYNCS.PHASECHK.TRANS64.TRYWAIT P1, [R20+URZ+0x38830], R14 ;  /* 0x0388300e140075a7 */ /* 0x0022a4000802017f */
[----:B--2---:R-:W-:Y:S05]  /*21bc0*/  @!P1 NANOSLEEP.SYNCS 0x989680 ;  /* 0x009896800000995d */ /* 0x004fea0003900000 */
[----:B------:R-:W2:Y:S02]  /*21bd0*/  @!P1 SYNCS.PHASECHK.TRANS64 P1, [R20+URZ+0x38830], R14 ;  /* 0x0388300e140095a7 */ /* 0x000ea4000802007f */
[----:B--2---:R-:W-:Y:S05]  /*21be0*/  @!P1 BRA `(.L_x_5478) ;  /* 0xfffffffc00f09947 */ /* 0x004fea000383ffff */
[----:B------:R-:W-:Y:S05]  /*21bf0*/  BRA `(.L_x_5477) ;  /* 0xfffffeb800ec7947 */ /* 0x000fea000383ffff */
.L_x_5483:
[----:B---3--:R3:W4:Y:S02]  /*21c00*/  SYNCS.PHASECHK.TRANS64.TRYWAIT P1, [R20+URZ+0x38850], R14 ;  /* 0x0388500e140075a7 */ /* 0x008724000802017f */
[----:B----4-:R-:W-:Y:S05]  /*21c10*/  @!P1 NANOSLEEP.SYNCS 0x989680 ;  /* 0x009896800000995d */ /* 0x010fea0003900000 */
[----:B------:R-:W4:Y:S02]  /*21c20*/  @!P1 SYNCS.PHASECHK.TRANS64 P1, [R20+URZ+0x38850], R14 ;  /* 0x0388500e140095a7 */ /* 0x000f24000802007f */
[----:B----4-:R-:W-:Y:S05]  /*21c30*/  @!P1 BRA `(.L_x_5483) ;  /* 0xfffffffc00f09947 */ /* 0x010fea000383ffff */
[----:B------:R-:W-:Y:S05]  /*21c40*/  BRA `(.L_x_5482) ;  /* 0xfffffebc00887947 */ /* 0x000fea000383ffff */
.L_x_5493:
[----:B-1----:R1:W2:Y:S02]  /*21c50*/  SYNCS.PHASECHK.TRANS64.TRYWAIT P1, [R20+URZ+0x38830], R14 ;  /* 0x0388300e140075a7 */ /* 0x0022a4000802017f */
[----:B--2---:R-:W-:Y:S05]  /*21c60*/  @!P1 NANOSLEEP.SYNCS 0x989680 ;  /* 0x009896800000995d */ /* 0x004fea0003900000 */
[----:B------:R-:W2:Y:S02]  /*21c70*/  @!P1 SYNCS.PHASECHK.TRANS64 P1, [R20+URZ+0x38830], R14 ;  /* 0x0388300e140095a7 */ /* 0x000ea4000802007f */
[----:B--2---:R-:W-:Y:S05]  /*21c80*/  @!P1 BRA `(.L_x_5493) ;  /* 0xfffffffc00f09947 */ /* 0x004fea000383ffff */
[----:B------:R-:W-:Y:S05]  /*21c90*/  BRA `(.L_x_5492) ;  /* 0xfffffef400d47947 */ /* 0x000fea000383ffff */
.L_x_5498:
[----:B---3--:R3:W4:Y:S02]  /*21ca0*/  SYNCS.PHASECHK.TRANS64.TRYWAIT P1, [R20+URZ+0x38850], R14 ;  /* 0x0388500e140075a7 */ /* 0x008724000802017f */
[----:B----4-:R-:W-:Y:S05]  /*21cb0*/  @!P1 NANOSLEEP.SYNCS 0x989680 ;  /* 0x009896800000995d */ /* 0x010fea0003900000 */
[----:B------:R-:W4:Y:S02]  /*21cc0*/  @!P1 SYNCS.PHASECHK.TRANS64 P1, [R20+URZ+0x38850], R14 ;  /* 0x0388500e140095a7 */ /* 0x000f24000802007f */
[----:B----4-:R-:W-:Y:S05]  /*21cd0*/  @!P1 BRA `(.L_x_5498) ;  /* 0xfffffffc00f09947 */ /* 0x010fea000383ffff */
[----:B------:R-:W-:Y:S05]  /*21ce0*/  BRA `(.L_x_5497) ;  /* 0xfffffef800707947 */ /* 0x000fea000383ffff */
.L_x_5530:
        /* <DEDUP_REMOVED lines=11> */
.L_x_5691:
[----:B------:R-:W-:Y:S05]  /*21da0*/  BSYNC B1 ;  /* 0x0000000000017941 */ /* 0x000fea0003800000 */
.L_x_5690:
[----:B------:R-:W-:Y:S05]  /*21db0*/  BRA `(.L_x_5692) ;  /* 0xffffff7c00807947 */ /* 0x000fea000383ffff */
.L_x_5532:
[----:B------:R-:W-:Y:S01]  /*21dc0*/  BSSY B1, `(.L_x_5693) ;  /* 0x0000006000017945 */ /* 0x000fe20003800000 */
[----:B------:R-:W-:-:S07]  /*21dd0*/  IMAD.MOV.U32 R15, RZ, RZ, -0x1 ;  /* 0xffffffffff0f7424 */ /* 0x000fce00078e00ff */
[----:B012---:R-:W-:Y:S05]  /*21de0*/  WARPSYNC.COLLECTIVE R15, `(.L_x_5694) ;  /* 0x000000000f0c7348 */ /* 0x007fea0003c00000 */
[----:B------:R-:W-:Y:S02]  /*21df0*/  ELECT P6, UR62, PT ;  /* 0x00000000003e782f */ /* 0x000fe400038c0000 */
[----:B------:R-:W-:Y:S01]  /*21e00*/  MOV R14, UR62 ;  /* 0x0000003e000e7c02 */ /* 0x000fe20008000f00 */
[----:B012---:R-:W-:Y:S10]  /*21e10*/  ENDCOLLECTIVE ;  /* 0x000000000000791b */ /* 0x007ff40003800000 */
.L_x_5694:
[----:B------:R-:W-:Y:S05]  /*21e20*/  BSYNC B1 ;  /* 0x0000000000017941 */ /* 0x000fea0003800000 */
.L_x_5693:
[----:B------:R-:W-:Y:S05]  /*21e30*/  BRA `(.L_x_5531) ;  /* 0xffffff7c00787947 */ /* 0x000fea000383ffff */
.L_x_5534:
[----:B0-----:R0:W2:Y:S02]  /*21e40*/  SYNCS.PHASECHK.TRANS64.TRYWAIT P0, [R23+URZ+0x38820], R3 ;  /* 0x03882003170075a7 */ /* 0x0010a4000800017f */
[----:B--2---:R-:W-:Y:S05]  /*21e50*/  @!P0 NANOSLEEP.SYNCS 0x989680 ;  /* 0x009896800000895d */ /* 0x004fea0003900000 */
[----:B------:R-:W2:Y:S02]  /*21e60*/  @!P0 SYNCS.PHASECHK.TRANS64 P0, [R23+URZ+0x38820], R3 ;  /* 0x03882003170085a7 */ /* 0x000ea4000800007f */
[----:B--2---:R-:W-:Y:S05]  /*21e70*/  @!P0 BRA `(.L_x_5534) ;  /* 0xfffffffc00f08947 */ /* 0x004fea000383ffff */
[----:B------:R-:W-:Y:S05]  /*21e80*/  BRA `(.L_x_5695) ;  /* 0xffffff7c00887947 */ /* 0x000fea000383ffff */
.L_x_5538:
[----:B0-----:R0:W1:Y:S02]  /*21e90*/  SYNCS.PHASECHK.TRANS64.TRYWAIT P0, [R3+URZ+0x388a0], R8 ;  /* 0x0388a008030075a7 */ /* 0x001064000800017f */
[----:B-1----:R-:W-:Y:S05]  /*21ea0*/  @!P0 NANOSLEEP.SYNCS 0x989680 ;  /* 0x009896800000895d */ /* 0x002fea0003900000 */
[----:B------:R-:W1:Y:S02]  /*21eb0*/  @!P0 SYNCS.PHASECHK.TRANS64 P0, [R3+URZ+0x388a0], R8 ;  /* 0x0388a008030085a7 */ /* 0x000e64000800007f */
[----:B-1----:R-:W-:Y:S05]  /*21ec0*/  @!P0 BRA `(.L_x_5538) ;  /* 0xfffffffc00f08947 */ /* 0x002fea000383ffff */
[----:B------:R-:W-:Y:S05]  /*21ed0*/  BRA `(.L_x_5696) ;  /* 0xffffff7c00a07947 */ /* 0x000fea000383ffff */
.L_x_5543:
[----:B-1----:R1:W2:Y:S02]  /*21ee0*/  SYNCS.PHASECHK.TRANS64.TRYWAIT P0, [R3+URZ+0x388c0], R8 ;  /* 0x0388c008030075a7 */ /* 0x0022a4000800017f */
[----:B--2---:R-:W-:Y:S05]  /*21ef0*/  @!P0 NANOSLEEP.SYNCS 0x989680 ;  /* 0x009896800000895d */ /* 0x004fea0003900000 */
[----:B------:R-:W2:Y:S02]  /*21f00*/  @!P0 SYNCS.PHASECHK.TRANS64 P0, [R3+URZ+0x388c0], R8 ;  /* 0x0388c008030085a7 */ /* 0x000ea4000800007f */
[----:B--2---:R-:W-:Y:S05]  /*21f10*/  @!P0 BRA `(.L_x_5543) ;  /* 0xfffffffc00f08947 */ /* 0x004fea000383ffff */
[----:B------:R-:W-:Y:S05]  /*21f20*/  BRA `(.L_x_5697) ;  /* 0xffffff80001c7947 */ /* 0x000fea000383ffff */
.L_x_5557:
[----:B0-----:R0:W2:Y:S02]  /*21f30*/  SYNCS.PHASECHK.TRANS64.TRYWAIT P1, [R8+URZ+0x388a0], R2 ;  /* 0x0388a002080075a7 */ /* 0x0010a4000802017f */
[----:B--2---:R-:W-:Y:S05]  /*21f40*/  @!P1 NANOSLEEP.SYNCS 0x989680 ;  /* 0x009896800000995d */ /* 0x004fea0003900000 */
[----:B------:R-:W2:Y:S02]  /*21f50*/  @!P1 SYNCS.PHASECHK.TRANS64 P1, [R8+URZ+0x388a0], R2 ;  /* 0x0388a002080095a7 */ /* 0x000ea4000802007f */
[----:B--2---:R-:W-:Y:S05]  /*21f60*/  @!P1 BRA `(.L_x_5557) ;  /* 0xfffffffc00f09947 */ /* 0x004fea000383ffff */
[----:B------:R-:W-:Y:S05]  /*21f70*/  BRA `(.L_x_5698) ;  /* 0xffffff8800807947 */ /* 0x000fea000383ffff */
.L_x_5562:
[----:B-1----:R1:W2:Y:S02]  /*21f80*/  SYNCS.PHASECHK.TRANS64.TRYWAIT P1, [R8+URZ+0x388c0], R2 ;  /* 0x0388c002080075a7 */ /* 0x0022a4000802017f */
[----:B--2---:R-:W-:Y:S05]  /*21f90*/  @!P1 NANOSLEEP.SYNCS 0x989680 ;  /* 0x009896800000995d */ /* 0x004fea0003900000 */
[----:B------:R-:W2:Y:S02]  /*21fa0*/  @!P1 SYNCS.PHASECHK.TRANS64 P1, [R8+URZ+0x388c0], R2 ;  /* 0x0388c002080095a7 */ /* 0x000ea4000802007f */
[----:B--2---:R-:W-:Y:S05]  /*21fb0*/  @!P1 BRA `(.L_x_5562) ;  /* 0xfffffffc00f09947 */ /* 0x004fea000383ffff */
[----:B------:R-:W-:Y:S05]  /*21fc0*/  BRA `(.L_x_5699) ;  /* 0xffffff8800f87947 */ /* 0x000fea000383ffff */
.L_x_5582:
        /* <DEDUP_REMOVED lines=11> */
.L_x_5701:
[----:B------:R-:W-:Y:S05]  /*22080*/  BSYNC B0 ;  /* 0x0000000000007941 */ /* 0x000fea0003800000 */
.L_x_5700:
[----:B------:R-:W-:Y:S05]  /*22090*/  BRA `(.L_x_5702) ;  /* 0xffffffa000047947 */ /* 0x000fea000383ffff */
.L_x_5585:
[----:B0-----:R0:W1:Y:S02]  /*220a0*/  SYNCS.PHASECHK.TRANS64.TRYWAIT P0, [R31+URZ+0x38840], R0 ;  /* 0x038840001f0075a7 */ /* 0x001064000800017f */
[----:B-1----:R-:W-:Y:S05]  /*220b0*/  @!P0 NANOSLEEP.SYNCS 0x989680 ;  /* 0x009896800000895d */ /* 0x002fea0003900000 */
[----:B------:R-:W1:Y:S02]  /*220c0*/  @!P0 SYNCS.PHASECHK.TRANS64 P0, [R31+URZ+0x38840], R0 ;  /* 0x038840001f0085a7 */ /* 0x000e64000800007f */
[----:B-1----:R-:W-:Y:S05]  /*220d0*/  @!P0 BRA `(.L_x_5585) ;  /* 0xfffffffc00f08947 */ /* 0x002fea000383ffff */
[----:B------:R-:W-:Y:S05]  /*220e0*/  BRA `(.L_x_5703) ;  /* 0xffffffa000407947 */ /* 0x000fea000383ffff */
.L_x_5586:
        /* <DEDUP_REMOVED lines=8> */
.L_x_5705:
[----:B------:R-:W-:Y:S05]  /*22170*/  BSYNC B0 ;  /* 0x0000000000007941 */ /* 0x000fea0003800000 */
.L_x_5704:
        /* <DEDUP_REMOVED lines=9> */
.L_x_5706:
[----:B------:R-:W-:Y:S02]  /*22210*/  IMAD.MOV.U32 R13, RZ, RZ, R4 ;  /* 0x000000ffff0d7224 */ /* 0x000fe400078e0004 */
[----:B------:R-:W-:Y:S02]  /*22220*/  IMAD.MOV.U32 R12, RZ, RZ, 0x1 ;  /* 0x00000001ff0c7424 */ /* 0x000fe400078e00ff */
[----:B------:R-:W-:-:S07]  /*22230*/  IMAD.MOV.U32 R3, RZ, RZ, R14 ;  /* 0x000000ffff037224 */ /* 0x000fce00078e000e */
[----:B------:R-:W-:Y:S05]  /*22240*/  WARPSYNC.COLLECTIVE R15, `(.L_x_5707) ;  /* 0x000000000f087348 */ /* 0x000fea0003c00000 */
[----:B------:R0:W1:Y:S02]  /*22250*/  SHFL.IDX P6, R14, R13, R12, R11 ;  /* 0x0000000c0d0e7389 */ /* 0x00006400000c000b */
[----:B01----:R-:W-:Y:S01]  /*22260*/  ENDCOLLECTIVE ;  /* 0x000000000000791b */ /* 0x003fe20003800000 */
.L_x_5707:
        /* <DEDUP_REMOVED lines=15> */
.L_x_5708:
[----:B------:R-:W-:Y:S02]  /*22360*/  @P0 IMAD R6, R5, 0x2, R23 ;  /* 0x0000000205060824 */ /* 0x000fe400078e0217 */
[----:B------:R-:W-:Y:S02]  /*22370*/  IMAD.MOV.U32 R13, RZ, RZ, R4 ;  /* 0x000000ffff0d7224 */ /* 0x000fe400078e0004 */
[----:B------:R-:W-:Y:S02]  /*22380*/  IMAD.MOV.U32 R12, RZ, RZ, 0x2 ;  /* 0x00000002ff0c7424 */ /* 0x000fe400078e00ff */
[----:B------:R-:W-:-:S07]  /*22390*/  IMAD.MOV.U32 R3, RZ, RZ, R14 ;  /* 0x000000ffff037224 */ /* 0x000fce00078e000e */
[----:B------:R-:W-:Y:S05]  /*223a0*/  WARPSYNC.COLLECTIVE R15, `(.L_x_5709) ;  /* 0x000000000f087348 */ /* 0x000fea0003c00000 */
[----:B------:R0:W1:Y:S02]  /*223b0*/  SHFL.IDX P6, R14, R13, R12, R11 ;  /* 0x0000000c0d0e7389 */ /* 0x00006400000c000b */
[----:B01----:R-:W-:Y:S01]  /*223c0*/  ENDCOLLECTIVE ;  /* 0x000000000000791b */ /* 0x003fe20003800000 */
.L_x_5709:
        /* <DEDUP_REMOVED lines=15> */
.L_x_5710:
[----:B------:R-:W-:Y:S02]  /*224c0*/  @P0 IMAD R6, R5, 0x2, R23 ;  /* 0x0000000205060824 */ /* 0x000fe400078e0217 */
[----:B------:R-:W-:Y:S02]  /*224d0*/  IMAD.MOV.U32 R13, RZ, RZ, R4 ;  /* 0x000000ffff0d7224 */ /* 0x000fe400078e0004 */
[----:B------:R-:W-:Y:S02]  /*224e0*/  IMAD.MOV.U32 R12, RZ, RZ, 0x3 ;  /* 0x00000003ff0c7424 */ /* 0x000fe400078e00ff */
[----:B------:R-:W-:-:S07]  /*224f0*/  IMAD.MOV.U32 R3, RZ, RZ, R14 ;  /* 0x000000ffff037224 */ /* 0x000fce00078e000e */
[----:B------:R-:W-:Y:S05]  /*22500*/  WARPSYNC.COLLECTIVE R15, `(.L_x_5711) ;  /* 0x000000000f087348 */ /* 0x000fea0003c00000 */
[----:B------:R0:W1:Y:S02]  /*22510*/  SHFL.IDX P6, R14, R13, R12, R11 ;  /* 0x0000000c0d0e7389 */ /* 0x00006400000c000b */
[----:B01----:R-:W-:Y:S01]  /*22520*/  ENDCOLLECTIVE ;  /* 0x000000000000791b */ /* 0x003fe20003800000 */
.L_x_5711:
        /* <DEDUP_REMOVED lines=10> */
.L_x_5712:
[----:B------:R-:W-:Y:S01]  /*225d0*/  @!PT LDS RZ, [RZ] ;  /* 0x00000000fffff984 */ /* 0x000fe20000000800 */
[----:B------:R-:W-:Y:S01]  /*225e0*/  @!PT LDS RZ, [RZ] ;  /* 0x00000000fffff984 */ /* 0x000fe20000000800 */
[----:B------:R-:W-:Y:S01]  /*225f0*/  @!PT LDS RZ, [RZ] ;  /* 0x00000000fffff984 */ /* 0x000fe20000000800 */
[----:B------:R0:W-:Y:S01]  /*22600*/  @P0 LDGSTS.E.BYPASS.LTC128B.128 [R6+0x23400], desc[UR40][R2.64], !P2 ;  /* 0x2340000002060fae */ /* 0x0001e2000d101d68 */
[----:B------:R-:W-:Y:S01]  /*22610*/  IMAD.MOV.U32 R0, RZ, RZ, R14 ;  /* 0x000000ffff007224 */ /* 0x000fe200078e000e */
[----:B------:R-:W-:Y:S06]  /*22620*/  BRA `(.L_x_5713) ;  /* 0xffffffa000007947 */ /* 0x000fec000383ffff */
.L_x_5591:
[----:B------:R-:W-:Y:S02]  /*22630*/  IMAD.MOV.U32 R13, RZ, RZ, R3 ;  /* 0x000000ffff0d7224 */ /* 0x000fe400078e0003 */
        /* <DEDUP_REMOVED lines=8> */
.L_x_5714:
        /* <DEDUP_REMOVED lines=10> */
.L_x_5715:
[----:B------:R-:W-:Y:S02]  /*22760*/  IMAD.MOV.U32 R13, RZ, RZ, R3 ;  /* 0x000000ffff0d7224 */ /* 0x000fe400078e0003 */
[----:B------:R-:W-:Y:S02]  /*22770*/  IMAD.MOV.U32 R12, RZ, RZ, 0x1 ;  /* 0x00000001ff0c7424 */ /* 0x000fe400078e00ff */
[----:B------:R-:W-:-:S07]  /*22780*/  IMAD.MOV.U32 R4, RZ, RZ, R14 ;  /* 0x000000ffff047224 */ /* 0x000fce00078e000e */
[----:B------:R-:W-:Y:S05]  /*22790*/  WARPSYNC.COLLECTIVE R15, `(.L_x_5716) ;  /* 0x000000000f087348 */ /* 0x000fea0003c00000 */
[----:B------:R0:W1:Y:S02]  /*227a0*/  SHFL.IDX P6, R14, R13, R12, R11 ;  /* 0x0000000c0d0e7389 */ /* 0x00006400000c000b */
[----:B01----:R-:W-:Y:S01]  /*227b0*/  ENDCOLLECTIVE ;  /* 0x000000000000791b */ /* 0x003fe20003800000 */
.L_x_5716:
[----:B------:R-:W-:-:S04]  /*227c0*/  @!P0 LEA R4, P2, R7, R4, 0x1 ;  /* 0x0000000407048211 */ /* 0x000fc800078408ff */
[----:B------:R-:W-:-:S05]  /*227d0*/  @!P0 IADD3.X R5, RZ, R5, RZ, P2, !PT ;  /* 0x00000005ff058210 */ /* 0x000fca00017fe4ff */
[----:B------:R-:W-:Y:S01]  /*227e0*/  @!PT LDS RZ, [RZ] ;  /* 0x00000000fffff984 */ /* 0x000fe20000000800 */
[----:B------:R-:W-:Y:S01]  /*227f0*/  @!PT LDS RZ, [RZ] ;  /* 0x00000000fffff984 */ /* 0x000fe20000000800 */
[----:B------:R-:W-:Y:S01]  /*22800*/  @!PT LDS RZ, [RZ] ;  /* 0x00000000fffff984 */ /* 0x000fe20000000800 */
[----:B------:R0:W-:Y:S01]  /*22810*/  @!P0 LDGSTS.E.BYPASS.LTC128B.128 [R26+0x20400], desc[UR40][R4.64], !P1 ;  /* 0x20400000041a8fae */ /* 0x0001e2000c901d68 */
[----:B------:R-:W-:Y:S01]  /*22820*/  ISETP.GE.AND P0, PT, R10, R2, PT ;  /* 0x000000020a00720c */ /* 0x000fe20003f06270 */
[----:B------:R-:W-:Y:S02]  /*22830*/  IMAD.MOV.U32 R13, RZ, RZ, R0 ;  /* 0x000000ffff0d7224 */ /* 0x000fe400078e0000 */
[----:B0-----:R-:W-:-:S10]  /*22840*/  IMAD.MOV.U32 R4, RZ, RZ, R14 ;  /* 0x000000ffff047224 */ /* 0x001fd400078e000e */
[----:B------:R-:W-:Y:S05]  /*22850*/  WARPSYNC.COLLECTIVE R15, `(.L_x_5717) ;  /* 0x000000000f087348 */ /* 0x000fea0003c00000 */
[----:B------:R0:W1:Y:S02]  /*22860*/  SHFL.IDX P6, R14, R13, R12, R11 ;  /* 0x0000000c0d0e7389 */ /* 0x00006400000c000b */
[----:B01----:R-:W-:Y:S01]  /*22870*/  ENDCOLLECTIVE ;  /* 0x000000000000791b */ /* 0x003fe20003800000 */
.L_x_5717:
[----:B------:R-:W-:Y:S02]  /*22880*/  IMAD.MOV.U32 R13, RZ, RZ, R3 ;  /* 0x000000ffff0d7224 */ /* 0x000fe400078e0003 */
[----:B------:R-:W-:Y:S02]  /*22890*/  IMAD.MOV.U32 R12, RZ, RZ, 0x2 ;  /* 0x00000002ff0c7424 */ /* 0x000fe400078e00ff */
[----:B------:R-:W-:-:S07]  /*228a0*/  IMAD.MOV.U32 R5, RZ, RZ, R14 ;  /* 0x000000ffff057224 */ /* 0x000fce00078e000e */
[----:B------:R-:W-:Y:S05]  /*228b0*/  WARPSYNC.COLLECTIVE R15, `(.L_x_5718) ;  /* 0x000000000f087348 */ /* 0x000fea0003c00000 */
[----:B------:R0:W1:Y:S02]  /*228c0*/  SHFL.IDX P6, R14, R13, R12, R11 ;  /* 0x0000000c0d0e7389 */ /* 0x00006400000c000b */
[----:B01----:R-:W-:Y:S01]  /*228d0*/  ENDCOLLECTIVE ;  /* 0x000000000000791b */ /* 0x003fe20003800000 */
.L_x_5718:
        /* <DEDUP_REMOVED lines=10> */
.L_x_5719:
        /* <DEDUP_REMOVED lines=11> */
.L_x_5720:
[----:B------:R-:W-:-:S05]  /*22a30*/  @!P0 LEA R5, P2, R7, R4, 0x1 ;  /* 0x0000000407058211 */ /* 0x000fca00078408ff */
[----:B------:R-:W-:-:S05]  /*22a40*/  @!P0 IMAD.X R4, RZ, RZ, R6, P2 ;  /* 0x000000ffff048224 */ /* 0x000fca00010e0606 */
[----:B------:R-:W-:Y:S01]  /*22a50*/  @!P0 LOP3.LUT R5, R5, R4, RZ, 0x3c, !PT ;  /* 0x0000000405058212 */ /* 0x000fe200078e3cff */
[----:B------:R-:W-:-:S03]  /*22a60*/  IMAD.MOV.U32 R13, RZ, RZ, R0 ;  /* 0x000000ffff0d7224 */ /* 0x000fc600078e0000 */
[----:B------:R-:W-:-:S04]  /*22a70*/  @!P0 LOP3.LUT R4, R5, R4, RZ, 0x3c, !PT ;  /* 0x0000000405048212 */ /* 0x000fc800078e3cff */
[----:B------:R-:W-:Y:S02]  /*22a80*/  @!P0 LOP3.LUT R5, R5, R4, RZ, 0x3c, !PT ;  /* 0x0000000405058212 */ /* 0x000fe400078e3cff */
[----:B------:R-:W-:-:S07]  /*22a90*/  MOV R3, R14 ;  /* 0x0000000e00037202 */ /* 0x000fce0000000f00 */
[----:B------:R-:W-:Y:S05]  /*22aa0*/  WARPSYNC.COLLECTIVE R15, `(.L_x_5721) ;  /* 0x000000000f087348 */ /* 0x000fea0003c00000 */
[----:B------:R0:W1:Y:S02]  /*22ab0*/  SHFL.IDX P6, R14, R13, R12, R11 ;  /* 0x0000000c0d0e7389 */ /* 0x00006400000c000b */
[----:B01----:R-:W-:Y:S01]  /*22ac0*/  ENDCOLLECTIVE ;  /* 0x000000000000791b */ /* 0x003fe20003800000 */
.L_x_5721:
[----:B------:R-:W-:Y:S01]  /*22ad0*/  @!PT LDS RZ, [RZ] ;  /* 0x00000000fffff984 */ /* 0x000fe20000000800 */
[----:B------:R-:W-:Y:S01]  /*22ae0*/  @!PT LDS RZ, [RZ] ;  /* 0x00000000fffff984 */ /* 0x000fe20000000800 */
[----:B------:R-:W-:Y:S01]  /*22af0*/  @!PT LDS RZ, [RZ] ;  /* 0x00000000fffff984 */ /* 0x000fe20000000800 */
[----:B------:R0:W-:Y:S01]  /*22b00*/  @!P0 LDGSTS.E.BYPASS.LTC128B.128 [R26+0x21400], desc[UR40][R4.64], !P1 ;  /* 0x21400000041a8fae */ /* 0x0001e2000c901d68 */
[----:B------:R-:W-:Y:S01]  /*22b10*/  IMAD.MOV.U32 R0, RZ, RZ, R14 ;  /* 0x000000ffff007224 */ /* 0x000fe200078e000e */
[----:B------:R-:W-:Y:S06]  /*22b20*/  BRA `(.L_x_5722) ;  /* 0xffffffa4001c7947 */ /* 0x000fec000383ffff */
.L_x_5595:
        /* <DEDUP_REMOVED lines=45> */
.L_x_5724:
[----:B------:R-:W-:Y:S05]  /*22e00*/  BSYNC B0 ;  /* 0x0000000000007941 */ /* 0x000fea0003800000 */
.L_x_5723:
        /* <DEDUP_REMOVED lines=11> */
.L_x_5725:
        /* <DEDUP_REMOVED lines=39> */
.L_x_5726:
[----:B------:R-:W-:-:S04]  /*23130*/  @P5 LOP3.LUT R22, R22, 0x800000, RZ, 0xfc, !PT ;  /* 0x0080000016165812 */ /* 0x000fc800078efcff */
[C---:B------:R-:W-:Y:S02]  /*23140*/  LOP3.LUT P5, RZ, R22.reuse, 0x800, RZ, 0xc0, !PT ;  /* 0x0000080016ff7812 */ /* 0x040fe400078ac0ff */
[----:B------:R-:W-:Y:S02]  /*23150*/  LOP3.LUT P0, RZ, R22, 0x8000, RZ, 0xc0, !PT ;  /* 0x0000800016ff7812 */ /* 0x000fe4000780c0ff */
[----:B------:R-:W-:Y:S01]  /*23160*/  MOV R13, R5 ;  /* 0x00000005000d7202 */ /* 0x000fe20000000f00 */
[----:B------:R-:W-:-:S10]  /*23170*/  IMAD.MOV.U32 R2, RZ, RZ, R14 ;  /* 0x000000ffff027224 */ /* 0x000fd400078e000e */
[----:B------:R-:W-:Y:S05]  /*23180*/  WARPSYNC.COLLECTIVE R15, `(.L_x_5727) ;  /* 0x000000000f087348 */ /* 0x000fea0003c00000 */
[----:B------:R0:W1:Y:S02]  /*23190*/  SHFL.IDX P6, R14, R13, R12, R11 ;  /* 0x0000000c0d0e7389 */ /* 0x00006400000c000b */
[----:B01----:R-:W-:Y:S01]  /*231a0*/  ENDCOLLECTIVE ;  /* 0x000000000000791b */ /* 0x003fe20003800000 */
.L_x_5727:
        /* <DEDUP_REMOVED lines=33> */
.L_x_5728:
[----:B------:R-:W-:Y:S02]  /*233c0*/  IMAD.MOV.U32 R13, RZ, RZ, R5 ;  /* 0x000000ffff0d7224 */ /* 0x000fe400078e0005 */
[----:B------:R-:W-:-:S07]  /*233d0*/  IMAD.MOV.U32 R8, RZ, RZ, R14 ;  /* 0x000000ffff087224 */ /* 0x000fce00078e000e */
[----:B------:R-:W-:Y:S05]  /*233e0*/  WARPSYNC.COLLECTIVE R15, `(.L_x_5729) ;  /* 0x000000000f087348 */ /* 0x000fea0003c00000 */
[----:B------:R0:W1:Y:S02]  /*233f0*/  SHFL.IDX P6, R14, R13, R12, R11 ;  /* 0x0000000c0d0e7389 */ /* 0x00006400000c000b */
[----:B01----:R-:W-:Y:S01]  /*23400*/  ENDCOLLECTIVE ;  /* 0x000000000000791b */ /* 0x003fe20003800000 */
.L_x_5729:
        /* <DEDUP_REMOVED lines=23> */
.L_x_5730:
        /* <DEDUP_REMOVED lines=9> */
.L_x_5731:
[----:B------:R-:W-:Y:S01]  /*23610*/  IMAD.MOV.U32 R2, RZ, RZ, R14 ;  /* 0x000000ffff027224 */ /* 0x000fe200078e000e */
[----:B------:R-:W-:Y:S06]  /*23620*/  BRA `(.L_x_5732) ;  /* 0xffffffa800007947 */ /* 0x000fec000383ffff */
.L_x_5600:
[----:B-1----:R1:W2:Y:S02]  /*23630*/  SYNCS.PHASECHK.TRANS64.TRYWAIT P0, [R23+URZ+0x38820], R0 ;  /* 0x03882000170075a7 */ /* 0x0022a4000800017f */
[----:B--2---:R-:W-:Y:S05]  /*23640*/  @!P0 NANOSLEEP.SYNCS 0x989680 ;  /* 0x009896800000895d */ /* 0x004fea0003900000 */
[----:B------:R-:W2:Y:S02]  /*23650*/  @!P0 SYNCS.PHASECHK.TRANS64 P0, [R23+URZ+0x38820], R0 ;  /* 0x03882000170085a7 */ /* 0x000ea4000800007f */
[----:B--2---:R-:W-:Y:S05]  /*23660*/  @!P0 BRA `(.L_x_5600) ;  /* 0xfffffffc00f08947 */ /* 0x004fea000383ffff */
[----:B------:R-:W-:Y:S05]  /*23670*/  BRA `(.L_x_5733) ;  /* 0xffffffa800a87947 */ /* 0x000fea000383ffff */
.L_x_5603:
[----:B-1----:R1:W2:Y:S02]  /*23680*/  SYNCS.PHASECHK.TRANS64.TRYWAIT P0, [R31+URZ+0x38860], R0 ;  /* 0x038860001f0075a7 */ /* 0x0022a4000800017f */
[----:B--2---:R-:W-:Y:S05]  /*23690*/  @!P0 NANOSLEEP.SYNCS 0x989680 ;  /* 0x009896800000895d */ /* 0x004fea0003900000 */
[----:B------:R-:W2:Y:S02]  /*236a0*/  @!P0 SYNCS.PHASECHK.TRANS64 P0, [R31+URZ+0x38860], R0 ;  /* 0x038860001f0085a7 */ /* 0x000ea4000800007f */
[----:B--2---:R-:W-:Y:S05]  /*236b0*/  @!P0 BRA `(.L_x_5603) ;  /* 0xfffffffc00f08947 */ /* 0x004fea000383ffff */
[----:B------:R-:W-:Y:S05]  /*236c0*/  BRA `(.L_x_5734) ;  /* 0xffffffa800b87947 */ /* 0x000fea000383ffff */
.L_x_5604:
        /* <DEDUP_REMOVED lines=8> */
.L_x_5736:
[----:B------:R-:W-:Y:S05]  /*23750*/  BSYNC B0 ;  /* 0x0000000000007941 */ /* 0x000fea0003800000 */
.L_x_5735:
        /* <DEDUP_REMOVED lines=15> */
.L_x_5737:
        /* <DEDUP_REMOVED lines=39> */
.L_x_5738:
[----:B------:R-:W-:Y:S02]  /*23ac0*/  IMAD.MOV.U32 R13, RZ, RZ, R5 ;  /* 0x000000ffff0d7224 */ /* 0x000fe400078e0005 */
[----:B------:R-:W-:-:S07]  /*23ad0*/  IMAD.MOV.U32 R3, RZ, RZ, R14 ;  /* 0x000000ffff037224 */ /* 0x000fce00078e000e */
[----:B------:R-:W-:Y:S05]  /*23ae0*/  WARPSYNC.COLLECTIVE R15, `(.L_x_5739) ;  /* 0x000000000f087348 */ /* 0x000fea0003c00000 */
[----:B------:R0:W1:Y:S02]  /*23af0*/  SHFL.IDX P6, R14, R13, R12, R11 ;  /* 0x0000000c0d0e7389 */ /* 0x00006400000c000b */
[----:B01----:R-:W-:Y:S01]  /*23b00*/  ENDCOLLECTIVE ;  /* 0x000000000000791b */ /* 0x003fe20003800000 */
.L_x_5739:
[----:B------:R-:W-:Y:S02]  /*23b10*/  IMAD.MOV.U32 R13, RZ, RZ, R6 ;  /* 0x000000ffff0d7224 */ /* 0x000fe400078e0006 */
[----:B------:R-:W-:Y:S02]  /*23b20*/  IMAD.MOV.U32 R12, RZ, RZ, 0x2 ;  /* 0x00000002ff0c7424 */ /* 0x000fe400078e00ff */
[----:B------:R-:W-:-:S05]  /*23b30*/  IMAD.MOV.U32 R2, RZ, RZ, R14 ;  /* 0x000000ffff027224 */ /* 0x000fca00078e000e */
[----:B------:R-:W-:-:S04]  /*23b40*/  IADD3 R2, P6, R2, R0, RZ ;  /* 0x0000000002027210 */ /* 0x000fc80007fde0ff */
[----:B------:R-:W-:Y:S02]  /*23b50*/  IADD3.X R3, RZ, R3, RZ, P6, !PT ;  /* 0x00000003ff037210 */ /* 0x000fe400037fe4ff */
        /* <DEDUP_REMOVED lines=24> */
.L_x_5740:
[----:B------:R-:W-:Y:S02]  /*23ce0*/  IMAD.MOV.U32 R13, RZ, RZ, R5 ;  /* 0x000000ffff0d7224 */ /* 0x000fe400078e0005 */
[----:B------:R-:W-:-:S07]  /*23cf0*/  IMAD.MOV.U32 R7, RZ, RZ, R14 ;  /* 0x000000ffff077224 */ /* 0x000fce00078e000e */
[----:B------:R-:W-:Y:S05]  /*23d00*/  WARPSYNC.COLLECTIVE R15, `(.L_x_5741) ;  /* 0x000000000f087348 */ /* 0x000fea0003c00000 */
[----:B------:R0:W1:Y:S02]  /*23d10*/  SHFL.IDX P6, R14, R13, R12, R11 ;  /* 0x0000000c0d0e7389 */ /* 0x00006400000c000b */
[----:B01----:R-:W-:Y:S01]  /*23d20*/  ENDCOLLECTIVE ;  /* 0x000000000000791b */ /* 0x003fe20003800000 */
.L_x_5741:
        /* <DEDUP_REMOVED lines=29> */
.L_x_5742:
[----:B------:R-:W-:Y:S02]  /*23f00*/  IMAD.MOV.U32 R13, RZ, RZ, R5 ;  /* 0x000000ffff0d7224 */ /* 0x000fe400078e0005 */
[----:B------:R-:W-:-:S07]  /*23f10*/  IMAD.MOV.U32 R6, RZ, RZ, R14 ;  /* 0x000000ffff067224 */ /* 0x000fce00078e000e */
[----:B------:R-:W-:Y:S05]  /*23f20*/  WARPSYNC.COLLECTIVE R15, `(.L_x_5743) ;  /* 0x000000000f087348 */ /* 0x000fea0003c00000 */
[----:B------:R0:W1:Y:S02]  /*23f30*/  SHFL.IDX P6, R14, R13, R12, R11 ;  /* 0x0000000c0d0e7389 */ /* 0x00006400000c000b */
[----:B01----:R-:W-:Y:S01]  /*23f40*/  ENDCOLLECTIVE ;  /* 0x000000000000791b */ /* 0x003fe20003800000 */
.L_x_5743:
[----:B------:R-:W-:Y:S01]  /*23f50*/  IMAD.MOV.U32 R2, RZ, RZ, R14 ;  /* 0x000000ffff027224 */ /* 0x000fe200078e000e */
[----:B------:R-:W-:Y:S06]  /*23f60*/  BRA `(.L_x_5744) ;  /* 0xffffffa800507947 */ /* 0x000fec000383ffff */
.L_x_5611:
[----:B0-----:R0:W1:Y:S02]  /*23f70*/  SYNCS.PHASECHK.TRANS64.TRYWAIT P0, [R6+URZ+0x38840], R21 ;  /* 0x03884015060075a7 */ /* 0x001064000800017f */
[----:B-1----:R-:W-:Y:S05]  /*23f80*/  @!P0 NANOSLEEP.SYNCS 0x989680 ;  /* 0x009896800000895d */ /* 0x002fea0003900000 */
[----:B------:R-:W1:Y:S02]  /*23f90*/  @!P0 SYNCS.PHASECHK.TRANS64 P0, [R6+URZ+0x38840], R21 ;  /* 0x03884015060085a7 */ /* 0x000e64000800007f */
[----:B-1----:R-:W-:Y:S05]  /*23fa0*/  @!P0 BRA `(.L_x_5611) ;  /* 0xfffffffc00f08947 */ /* 0x002fea000383ffff */
[----:B------:R-:W-:Y:S05]  /*23fb0*/  BRA `(.L_x_5745) ;  /* 0xffffffac00dc7947 */ /* 0x000fea000383ffff */
.L_x_5612:
        /* <DEDUP_REMOVED lines=8> */
.L_x_5747:
[----:B------:R-:W-:Y:S05]  /*24040*/  BSYNC B1 ;  /* 0x0000000000017941 */ /* 0x000fea0003800000 */
.L_x_5746:
        /* <DEDUP_REMOVED lines=9> */
.L_x_5748:
[----:B------:R-:W-:Y:S02]  /*240e0*/  IMAD.MOV.U32 R13, RZ, RZ, R27 ;  /* 0x000000ffff0d7224 */ /* 0x000fe400078e001b */
[----:B------:R-:W-:Y:S02]  /*240f0*/  IMAD.MOV.U32 R12, RZ, RZ, 0x1 ;  /* 0x00000001ff0c7424 */ /* 0x000fe400078e00ff */
[----:B------:R-:W-:-:S07]  /*24100*/  IMAD.MOV.U32 R2, RZ, RZ, R14 ;  /* 0x000000ffff027224 */ /* 0x000fce00078e000e */
[----:B------:R-:W-:Y:S05]  /*24110*/  WARPSYNC.COLLECTIVE R15, `(.L_x_5749) ;  /* 0x000000000f087348 */ /* 0x000fea0003c00000 */
[----:B------:R0:W1:Y:S02]  /*24120*/  SHFL.IDX P6, R14, R13, R12, R11 ;  /* 0x0000000c0d0e7389 */ /* 0x00006400000c000b */
[----:B01----:R-:W-:Y:S01]  /*24130*/  ENDCOLLECTIVE ;  /* 0x000000000000791b */ /* 0x003fe20003800000 */
.L_x_5749:
        /* <DEDUP_REMOVED lines=11> */
.L_x_5750:
[----:B------:R-:W-:Y:S02]  /*241f0*/  IMAD.MOV.U32 R13, RZ, RZ, R27 ;  /* 0x000000ffff0d7224 */ /* 0x000fe400078e001b */
[----:B------:R-:W-:Y:S02]  /*24200*/  IMAD.MOV.U32 R12, RZ, RZ, 0x2 ;  /* 0x00000002ff0c7424 */ /* 0x000fe400078e00ff */
[----:B------:R-:W-:-:S07]  /*24210*/  IMAD.MOV.U32 R2, RZ, RZ, R14 ;  /* 0x000000ffff027224 */ /* 0x000fce00078e000e */
[----:B------:R-:W-:Y:S05]  /*24220*/  WARPSYNC.COLLECTIVE R15, `(.L_x_5751) ;  /* 0x000000000f087348 */ /* 0x000fea0003c00000 */
[----:B------:R0:W1:Y:S02]  /*24230*/  SHFL.IDX P6, R14, R13, R12, R11 ;  /* 0x0000000c0d0e7389 */ /* 0x00006400000c000b */
[----:B01----:R-:W-:Y:S01]  /*24240*/  ENDCOLLECTIVE ;  /* 0x000000000000791b */ /* 0x003fe20003800000 */
.L_x_5751:
        /* <DEDUP_REMOVED lines=11> */
.L_x_5752:
[----:B------:R-:W-:Y:S02]  /*24300*/  IMAD.MOV.U32 R13, RZ, RZ, R27 ;  /* 0x000000ffff0d7224 */ /* 0x000fe400078e001b */
[----:B------:R-:W-:Y:S01]  /*24310*/  IMAD.MOV.U32 R12, RZ, RZ, 0x3 ;  /* 0x00000003ff0c7424 */ /* 0x000fe200078e00ff */
[----:B------:R-:W-:-:S07]  /*24320*/  MOV R2, R14 ;  /* 0x0000000e00027202 */ /* 0x000fce0000000f00 */
[----:B------:R-:W-:Y:S05]  /*24330*/  WARPSYNC.COLLECTIVE R15, `(.L_x_5753) ;  /* 0x000000000f087348 */ /* 0x000fea0003c00000 */
[----:B------:R0:W1:Y:S02]  /*24340*/  SHFL.IDX P6, R14, R13, R12, R11 ;  /* 0x0000000c0d0e7389 */ /* 0x00006400000c000b */
[----:B01----:R-:W-:Y:S01]  /*24350*/  ENDCOLLECTIVE ;  /* 0x000000000000791b */ /* 0x003fe20003800000 */
.L_x_5753:
        /* <DEDUP_REMOVED lines=11> */
.L_x_5754:
[----:B------:R-:W-:Y:S01]  /*24410*/  IMAD.MOV.U32 R2, RZ, RZ, R14 ;  /* 0x000000ffff027224 */ /* 0x000fe200078e000e */
[----:B------:R-:W-:Y:S06]  /*24420*/  BRA `(.L_x_5755) ;  /* 0xffffffac006c7947 */ /* 0x000fec000383ffff */
.L_x_5617:
[----:B---3--:R3:W4:Y:S02]  /*24430*/  SYNCS.PHASECHK.TRANS64.TRYWAIT P0, [R6+URZ+0x38860], R21 ;  /* 0x03886015060075a7 */ /* 0x008724000800017f */
[----:B----4-:R-:W-:Y:S05]  /*24440*/  @!P0 NANOSLEEP.SYNCS 0x989680 ;  /* 0x009896800000895d */ /* 0x010fea0003900000 */
[----:B------:R-:W4:Y:S02]  /*24450*/  @!P0 SYNCS.PHASECHK.TRANS64 P0, [R6+URZ+0x38860], R21 ;  /* 0x03886015060085a7 */ /* 0x000f24000800007f */
[----:B----4-:R-:W-:Y:S05]  /*24460*/  @!P0 BRA `(.L_x_5617) ;  /* 0xfffffffc00f08947 */ /* 0x010fea000383ffff */
[----:B------:R-:W-:Y:S05]  /*24470*/  BRA `(.L_x_5756) ;  /* 0xffffffac00bc7947 */ /* 0x000fea000383ffff */
.L_x_5618:
        /* <DEDUP_REMOVED lines=8> */
.L_x_5758:
[----:B------:R-:W-:Y:S05]  /*24500*/  BSYNC B1 ;  /* 0x0000000000017941 */ /* 0x000fea0003800000 */
.L_x_5757:
        /* <DEDUP_REMOVED lines=13> */
.L_x_5759:
        /* <DEDUP_REMOVED lines=17> */
.L_x_5760:
        /* <DEDUP_REMOVED lines=16> */
.L_x_5761:
        /* <DEDUP_REMOVED lines=19> */
.L_x_5762:
        /* <DEDUP_REMOVED lines=14> */
.L_x_5763:
        /* <DEDUP_REMOVED lines=16> */
.L_x_5764:
        /* <DEDUP_REMOVED lines=14> */
.L_x_5765:
[----:B------:R-:W-:Y:S05]  /*24be0*/  BRA `(.L_x_5766) ;  /* 0xffffffac00287947 */ /* 0x000fea000383ffff */
.L_x_5626:
[----:B------:R-:W-:Y:S01]  /*24bf0*/  BSSY B0, `(.L_x_5767) ;  /* 0x0000008000007945 */ /* 0x000fe20003800000 */
[----:B------:R-:W-:Y:S01]  /*24c00*/  IMAD.MOV.U32 R13, RZ, RZ, R16 ;  /* 0x000000ffff0d7224 */ /* 0x000fe200078e0010 */
[----:B------:R-:W-:Y:S01]  /*24c10*/  MOV R12, RZ ;  /* 0x000000ff000c7202 */ /* 0x000fe20000000f00 */
[----:B------:R-:W-:Y:S02]  /*24c20*/  IMAD.MOV.U32 R11, RZ, RZ, 0x1f ;  /* 0x0000001fff0b7424 */ /* 0x000fe400078e00ff */
[----:B------:R-:W-:-:S07]  /*24c30*/  IMAD.MOV.U32 R15, RZ, RZ, -0x1 ;  /* 0xffffffffff0f7424 */ /* 0x000fce00078e00ff */
[----:B0123--:R-:W-:Y:S05]  /*24c40*/  WARPSYNC.COLLECTIVE R15, `(.L_x_5768) ;  /* 0x000000000f087348 */ /* 0x00ffea0003c00000 */
[----:B------:R4:W0:Y:S02]  /*24c50*/  SHFL.IDX P6, R14, R13, R12, R11 ;  /* 0x0000000c0d0e7389 */ /* 0x00082400000c000b */
[----:B01234-:R-:W-:Y:S01]  /*24c60*/  ENDCOLLECTIVE ;  /* 0x000000000000791b */ /* 0x01ffe20003800000 */
.L_x_5768:
[----:B------:R-:W-:Y:S05]  /*24c70*/  BSYNC B0 ;  /* 0x0000000000007941 */ /* 0x000fea0003800000 */
.L_x_5767:
        /* <DEDUP_REMOVED lines=9> */
.L_x_5769:
        /* <DEDUP_REMOVED lines=18> */
.L_x_5770:
[----:B------:R-:W-:Y:S01]  /*24e30*/  IMAD.MOV.U32 R12, RZ, RZ, 0x2 ;  /* 0x00000002ff0c7424 */ /* 0x000fe200078e00ff */
[----:B------:R-:W-:-:S05]  /*24e40*/  SEL R5, R14, RZ, P1 ;  /* 0x000000ff0e057207 */ /* 0x000fca0000800000 */
[----:B------:R-:W-:-:S04]  /*24e50*/  IMAD.IADD R4, R2, 0x1, R5 ;  /* 0x0000000102047824 */ /* 0x000fc800078e0205 */
[----:B------:R-:W-:-:S07]  /*24e60*/  IMAD.MOV.U32 R13, RZ, RZ, R4 ;  /* 0x000000ffff0d7224 */ /* 0x000fce00078e0004 */
[----:B------:R-:W-:Y:S05]  /*24e70*/  WARPSYNC.COLLECTIVE R15, `(.L_x_5771) ;  /* 0x000000000f087348 */ /* 0x000fea0003c00000 */
[----:B------:R0:W1:Y:S02]  /*24e80*/  SHFL.UP P6, R14, R13, R12, R11 ;  /* 0x0400000c0d0e7389 */ /* 0x00006400000c000b */
[----:B01----:R-:W-:Y:S01]  /*24e90*/  ENDCOLLECTIVE ;  /* 0x000000000000791b */ /* 0x003fe20003800000 */
.L_x_5771:
[----:B------:R-:W-:Y:S01]  /*24ea0*/  IMAD.MOV.U32 R12, RZ, RZ, 0x4 ;  /* 0x00000004ff0c7424 */ /* 0x000fe200078e00ff */
[----:B------:R-:W-:-:S04]  /*24eb0*/  SEL R5, R14, RZ, P2 ;  /* 0x000000ff0e057207 */ /* 0x000fc80001000000 */
[----:B------:R-:W-:-:S05]  /*24ec0*/  IADD3 R5, R4, R5, RZ ;  /* 0x0000000504057210 */ /* 0x000fca0007ffe0ff */
[----:B------:R-:W-:-:S07]  /*24ed0*/  IMAD.MOV.U32 R13, RZ, RZ, R5 ;  /* 0x000000ffff0d7224 */ /* 0x000fce00078e0005 */
[----:B------:R-:W-:Y:S05]  /*24ee0*/  WARPSYNC.COLLECTIVE R15, `(.L_x_5772) ;  /* 0x000000000f087348 */ /* 0x000fea0003c00000 */
[----:B------:R0:W1:Y:S02]  /*24ef0*/  SHFL.UP P6, R14, R13, R12, R11 ;  /* 0x0400000c0d0e7389 */ /* 0x00006400000c000b */
[----:B01----:R-:W-:Y:S01]  /*24f00*/  ENDCOLLECTIVE ;  /* 0x000000000000791b */ /* 0x003fe20003800000 */
.L_x_5772:
[----:B------:R-:W-:Y:S01]  /*24f10*/  IMAD.MOV.U32 R12, RZ, RZ, 0x8 ;  /* 0x00000008ff0c7424 */ /* 0x000fe200078e00ff */
[----:B------:R-:W-:-:S05]  /*24f20*/  SEL R6, R14, RZ, P3 ;  /* 0x000000ff0e067207 */ /* 0x000fca0001800000 */
[----:B------:R-:W-:-:S04]  /*24f30*/  IMAD.IADD R6, R5, 0x1, R6 ;  /* 0x0000000105067824 */ /* 0x000fc800078e0206 */
[----:B------:R-:W-:-:S07]  /*24f40*/  IMAD.MOV.U32 R13, RZ, RZ, R6 ;  /* 0x000000ffff0d7224 */ /* 0x000fce00078e0006 */
[----:B------:R-:W-:Y:S05]  /*24f50*/  WARPSYNC.COLLECTIVE R15, `(.L_x_5773) ;  /* 0x000000000f087348 */ /* 0x000fea0003c00000 */
[----:B------:R0:W1:Y:S02]  /*24f60*/  SHFL.UP P6, R14, R13, R12, R11 ;  /* 0x0400000c0d0e7389 */ /* 0x00006400000c000b */
[----:B01----:R-:W-:Y:S01]  /*24f70*/  ENDCOLLECTIVE ;  /* 0x000000000000791b */ /* 0x003fe20003800000 */
.L_x_5773:
[----:B------:R-:W-:Y:S01]  /*24f80*/  IMAD.MOV.U32 R12, RZ, RZ, 0x10 ;  /* 0x00000010ff0c7424 */ /* 0x000fe200078e00ff */
[----:B------:R-:W-:-:S05]  /*24f90*/  SEL R3, R14, RZ, P4 ;  /* 0x000000ff0e037207 */ /* 0x000fca0002000000 */
[----:B------:R-:W-:-:S04]  /*24fa0*/  IMAD.IADD R4, R6, 0x1, R3 ;  /* 0x0000000106047824 */ /* 0x000fc800078e0203 */
[----:B------:R-:W-:-:S07]  /*24fb0*/  IMAD.MOV.U32 R13, RZ, RZ, R4 ;  /* 0x000000ffff0d7224 */ /* 0x000fce00078e0004 */
[----:B------:R-:W-:Y:S05]  /*24fc0*/  WARPSYNC.COLLECTIVE R15, `(.L_x_5774) ;  /* 0x000000000f087348 */ /* 0x000fea0003c00000 */
[----:B------:R0:W1:Y:S02]  /*24fd0*/  SHFL.UP P6, R14, R13, R12, R11 ;  /* 0x0400000c0d0e7389 */ /* 0x00006400000c000b */
[----:B01----:R-:W-:Y:S01]  /*24fe0*/  ENDCOLLECTIVE ;  /* 0x000000000000791b */ /* 0x003fe20003800000 */
.L_x_5774:
        /* <DEDUP_REMOVED lines=8> */
.L_x_5775:
[----:B------:R-:W-:Y:S05]  /*25070*/  BRA `(.L_x_5776) ;  /* 0xffffffac00bc7947 */ /* 0x000fea000383ffff */
.L_x_5631:
        /* <DEDUP_REMOVED lines=8> */
.L_x_5778:
[----:B------:R-:W-:Y:S05]  /*25100*/  BSYNC B0 ;  /* 0x0000000000007941 */ /* 0x000fea0003800000 */
.L_x_5777:
[----:B------:R-:W-:Y:S01]  /*25110*/  SEL R13, R14, RZ, P1 ;  /* 0x000000ff0e0d7207 */ /* 0x000fe20000800000 */
[----:B------:R-:W-:Y:S02]  /*25120*/  IMAD.MOV.U32 R12, RZ, RZ, 0x2 ;  /* 0x00000002ff0c7424 */ /* 0x000fe400078e00ff */
[----:B------:R-:W-:Y:S01]  /*25130*/  IMAD.MOV.U32 R11, RZ, RZ, RZ ;  /* 0x000000ffff0b7224 */ /* 0x000fe200078e00ff */
[----:B------:R-:W-:Y:S01]  /*25140*/  IADD3 R13, R2, R13, RZ ;  /* 0x0000000d020d7210 */ /* 0x000fe20007ffe0ff */
[----:B------:R-:W-:-:S07]  /*25150*/  IMAD.MOV.U32 R15, RZ, RZ, -0x1 ;  /* 0xffffffffff0f7424 */ /* 0x000fce00078e00ff */
[----:B------:R-:W-:Y:S05]  /*25160*/  WARPSYNC.COLLECTIVE R15, `(.L_x_5779) ;  /* 0x000000000f087348 */ /* 0x000fea0003c00000 */
[----:B------:R0:W1:Y:S02]  /*25170*/  SHFL.UP P6, R14, R13, R12, R11 ;  /* 0x0400000c0d0e7389 */ /* 0x00006400000c000b */
[----:B01----:R-:W-:Y:S01]  /*25180*/  ENDCOLLECTIVE ;  /* 0x000000000000791b */ /* 0x003fe20003800000 */
.L_x_5779:
[----:B------:R-:W-:Y:S01]  /*25190*/  IMAD.MOV.U32 R12, RZ, RZ, 0x4 ;  /* 0x00000004ff0c7424 */ /* 0x000fe200078e00ff */
[----:B------:R-:W-:-:S05]  /*251a0*/  SEL R14, R14, RZ, P2 ;  /* 0x000000ff0e0e7207 */ /* 0x000fca0001000000 */
[----:B------:R-:W-:-:S04]  /*251b0*/  IMAD.IADD R3, R13, 0x1, R14 ;  /* 0x000000010d037824 */ /* 0x000fc800078e020e */
[----:B------:R-:W-:-:S07]  /*251c0*/  IMAD.MOV.U32 R13, RZ, RZ, R3 ;  /* 0x000000ffff0d7224 */ /* 0x000fce00078e0003 */
[----:B------:R-:W-:Y:S05]  /*251d0*/  WARPSYNC.COLLECTIVE R15, `(.L_x_5780) ;  /* 0x000000000f087348 */ /* 0x000fea0003c00000 */
[----:B------:R0:W1:Y:S02]  /*251e0*/  SHFL.UP P6, R14, R13, R12, R11 ;  /* 0x0400000c0d0e7389 */ /* 0x00006400000c000b */
[----:B01----:R-:W-:Y:S01]  /*251f0*/  ENDCOLLECTIVE ;  /* 0x000000000000791b */ /* 0x003fe20003800000 */
.L_x_5780:
[----:B------:R-:W-:Y:S01]  /*25200*/  IMAD.MOV.U32 R12, RZ, RZ, 0x8 ;  /* 0x00000008ff0c7424 */ /* 0x000fe200078e00ff */
[----:B------:R-:W-:-:S05]  /*25210*/  SEL R4, R14, RZ, P3 ;  /* 0x000000ff0e047207 */ /* 0x000fca0001800000 */
[----:B------:R-:W-:-:S04]  /*25220*/  IMAD.IADD R4, R3, 0x1, R4 ;  /* 0x0000000103047824 */ /* 0x000fc800078e0204 */
[----:B------:R-:W-:-:S07]  /*25230*/  IMAD.MOV.U32 R13, RZ, RZ, R4 ;  /* 0x000000ffff0d7224 */ /* 0x000fce00078e0004 */
[----:B------:R-:W-:Y:S05]  /*25240*/  WARPSYNC.COLLECTIVE R15, `(.L_x_5781) ;  /* 0x000000000f087348 */ /* 0x000fea0003c00000 */
[----:B------:R0:W1:Y:S02]  /*25250*/  SHFL.UP P6, R14, R13, R12, R11 ;  /* 0x0400000c0d0e7389 */ /* 0x00006400000c000b */
[----:B01----:R-:W-:Y:S01]  /*25260*/  ENDCOLLECTIVE ;  /* 0x000000000000791b */ /* 0x003fe20003800000 */
.L_x_5781:
[----:B------:R-:W-:Y:S01]  /*25270*/  IMAD.MOV.U32 R12, RZ, RZ, 0x10 ;  /* 0x00000010ff0c7424 */ /* 0x000fe200078e00ff */
[----:B------:R-:W-:-:S05]  /*25280*/  SEL R5, R14, RZ, P4 ;  /* 0x000000ff0e057207 */ /* 0x000fca0002000000 */
[----:B------:R-:W-:-:S04]  /*25290*/  IMAD.IADD R5, R4, 0x1, R5 ;  /* 0x0000000104057824 */ /* 0x000fc800078e0205 */
[----:B------:R-:W-:-:S07]  /*252a0*/  IMAD.MOV.U32 R13, RZ, RZ, R5 ;  /* 0x000000ffff0d7224 */ /* 0x000fce00078e0005 */
[----:B------:R-:W-:Y:S05]  /*252b0*/  WARPSYNC.COLLECTIVE R15, `(.L_x_5782) ;  /* 0x000000000f087348 */ /* 0x000fea0003c00000 */
[----:B------:R0:W1:Y:S02]  /*252c0*/  SHFL.UP P6, R14, R13, R12, R11 ;  /* 0x0400000c0d0e7389 */ /* 0x00006400000c000b */
[----:B01----:R-:W-:Y:S01]  /*252d0*/  ENDCOLLECTIVE ;  /* 0x000000000000791b */ /* 0x003fe20003800000 */
.L_x_5782:
        /* <DEDUP_REMOVED lines=8> */
.L_x_5783:
[----:B------:R-:W-:Y:S05]  /*25360*/  BRA `(.L_x_5784) ;  /* 0xffffffac009c7947 */ /* 0x000fea000383ffff */
.L_x_5633:
[----:B------:R-:W-:Y:S01]  /*25370*/  BSSY B0, `(.L_x_5785) ;  /* 0x0000006000007945 */ /* 0x000fe20003800000 */
[----:B------:R-:W-:Y:S02]  /*25380*/  PLOP3.LUT P6, PT, P6, PT, PT, 0x8, 0x0 ;  /* 0x000000000000781c */ /* 0x000fe400037ce170 */
[----:B------:R-:W-:-:S11]  /*25390*/  MOV R15, 0xffffffff ;  /* 0xffffffff000f7802 */ /* 0x000fd60000000f00 */
[----:B0-----:R-:W-:Y:S05]  /*253a0*/  WARPSYNC.COLLECTIVE R15, `(.L_x_5786) ;  /* 0x000000000f087348 */ /* 0x001fea0003c00000 */
[----:B------:R-:W-:Y:S01]  /*253b0*/  VOTE.ANY R14, PT, P6 ;  /* 0x00000000000e7806 */ /* 0x000fe200030e0100 */
[----:B0-----:R-:W-:Y:S06]  /*253c0*/  ENDCOLLECTIVE ;  /* 0x000000000000791b */ /* 0x001fec0003800000 */
.L_x_5786:
[----:B------:R-:W-:Y:S05]  /*253d0*/  BSYNC B0 ;  /* 0x0000000000007941 */ /* 0x000fea0003800000 */
.L_x_5785:
        /* <DEDUP_REMOVED lines=9> */
.L_x_5787:
[----:B------:R-:W-:Y:S01]  /*25470*/  IMAD.MOV.U32 R17, RZ, RZ, R14 ;  /* 0x000000ffff117224 */ /* 0x000fe200078e000e */
[----:B------:R-:W-:Y:S06]  /*25480*/  BRA `(.L_x_5788) ;  /* 0xffffffac008c7947 */ /* 0x000fec000383ffff */
.L_x_5635:
[----:B------:R-:W-:Y:S01]  /*25490*/  BSSY B0, `(.L_x_5789) ;  /* 0x0000007000007945 */ /* 0x000fe20003800000 */
[----:B------:R-:W-:Y:S02]  /*254a0*/  IMAD.MOV.U32 R13, RZ, RZ, R3 ;  /* 0x000000ffff0d7224 */ /* 0x000fe400078e0003 */
[----:B------:R-:W-:Y:S02]  /*254b0*/  IMAD.MOV.U32 R11, RZ, RZ, 0x1f ;  /* 0x0000001fff0b7424 */ /* 0x000fe400078e00ff */
[----:B------:R-:W-:-:S07]  /*254c0*/  IMAD.MOV.U32 R15, RZ, RZ, -0x1 ;  /* 0xffffffffff0f7424 */ /* 0x000fce00078e00ff */
[----:B012---:R-:W-:Y:S05]  /*254d0*/  WARPSYNC.COLLECTIVE R15, `(.L_x_5790) ;  /* 0x000000000f087348 */ /* 0x007fea0003c00000 */
[----:B------:R3:W4:Y:S02]  /*254e0*/  SHFL.IDX P6, R14, R13, R12, R11 ;  /* 0x0000000c0d0e7389 */ /* 0x00072400000c000b */
[----:B01234-:R-:W-:Y:S01]  /*254f0*/  ENDCOLLECTIVE ;  /* 0x000000000000791b */ /* 0x01ffe20003800000 */
.L_x_5790:
[----:B------:R-:W-:Y:S05]  /*25500*/  BSYNC B0 ;  /* 0x0000000000007941 */ /* 0x000fea0003800000 */
.L_x_5789:
[----:B------:R-:W-:Y:S01]  /*25510*/  IMAD.MOV.U32 R6, RZ, RZ, R14 ;  /* 0x000000ffff067224 */ /* 0x000fe200078e000e */
[----:B------:R-:W-:Y:S06]  /*25520*/  BRA `(.L_x_5634) ;  /* 0xffffffac00807947 */ /* 0x000fec000383ffff */
.L_x_5639:
[----:B0-----:R0:W1:Y:S02]  /*25530*/  SYNCS.PHASECHK.TRANS64.TRYWAIT P0, [R4+URZ+0x38820], R0 ;  /* 0x03882000040075a7 */ /* 0x001064000800017f */
[----:B-1----:R-:W-:Y:S05]  /*25540*/  @!P0 NANOSLEEP.SYNCS 0x989680 ;  /* 0x009896800000895d */ /* 0x002fea0003900000 */
[----:B------:R-:W1:Y:S02]  /*25550*/  @!P0 SYNCS.PHASECHK.TRANS64 P0, [R4+URZ+0x38820], R0 ;  /* 0x03882000040085a7 */ /* 0x000e64000800007f */
[----:B-1----:R-:W-:Y:S05]  /*25560*/  @!P0 BRA `(.L_x_5639) ;  /* 0xfffffffc00f08947 */ /* 0x002fea000383ffff */
[----:B------:R-:W-:Y:S05]  /*25570*/  BRA `(.L_x_5791) ;  /* 0xffffffb000f87947 */ /* 0x000fea000383ffff */
.L_x_5640:
        /* <DEDUP_REMOVED lines=11> */
.L_x_5793:
[----:B------:R-:W-:Y:S05]  /*25630*/  BSYNC B0 ;  /* 0x0000000000007941 */ /* 0x000fea0003800000 */
.L_x_5792:
[----:B------:R-:W-:Y:S05]  /*25640*/  BRA `(.L_x_5794) ;  /* 0xffffffb000e07947 */ /* 0x000fea000383ffff */
.L_x_5641:
[----:B------:R-:W-:Y:S01]  /*25650*/  BSSY B0, `(.L_x_5795) ;  /* 0x0000006000007945 */ /* 0x000fe20003800000 */
[----:B------:R-:W-:-:S07]  /*25660*/  IMAD.MOV.U32 R15, RZ, RZ, -0x1 ;  /* 0xffffffffff0f7424 */ /* 0x000fce00078e00ff */
[----:B0-234-:R-:W-:Y:S05]  /*25670*/  WARPSYNC.COLLECTIVE R15, `(.L_x_5796) ;  /* 0x000000000f0c7348 */ /* 0x01dfea0003c00000 */
[----:B------:R-:W-:Y:S02]  /*25680*/  ELECT P6, UR62, PT ;  /* 0x00000000003e782f */ /* 0x000fe400038c0000 */
[----:B------:R-:W-:Y:S01]  /*25690*/  MOV R14, UR62 ;  /* 0x0000003e000e7c02 */ /* 0x000fe20008000f00 */
[----:B0-234-:R-:W-:Y:S10]  /*256a0*/  ENDCOLLECTIVE ;  /* 0x000000000000791b */ /* 0x01dff40003800000 */
.L_x_5796:
[----:B------:R-:W-:Y:S05]  /*256b0*/  BSYNC B0 ;  /* 0x0000000000007941 */ /* 0x000fea0003800000 */
.L_x_5795:
[----:B------:R-:W-:Y:S05]  /*256c0*/  BRA `(.L_x_5797) ;  /* 0xffffffb000d47947 */ /* 0x000fea000383ffff */
.L_x_5643:
[----:B0-----:R0:W1:Y:S02]  /*256d0*/  SYNCS.PHASECHK.TRANS64.TRYWAIT P1, [R5+URZ+0x38840], R0 ;  /* 0x03884000050075a7 */ /* 0x001064000802017f */
[----:B-1----:R-:W-:Y:S05]  /*256e0*/  @!P1 NANOSLEEP.SYNCS 0x989680 ;  /* 0x009896800000995d */ /* 0x002fea0003900000 */
[----:B------:R-:W1:Y:S02]  /*256f0*/  @!P1 SYNCS.PHASECHK.TRANS64 P1, [R5+URZ+0x38840], R0 ;  /* 0x03884000050095a7 */ /* 0x000e64000802007f */
[----:B-1----:R-:W-:Y:S05]  /*25700*/  @!P1 BRA `(.L_x_5643) ;  /* 0xfffffffc00f09947 */ /* 0x002fea000383ffff */
[----:B------:R-:W-:Y:S05]  /*25710*/  BRA `(.L_x_5798) ;  /* 0xffffffb000f47947 */ /* 0x000fea000383ffff */
.L_x_5645:
[----:B-1----:R1:W0:Y:S02]  /*25720*/  SYNCS.PHASECHK.TRANS64.TRYWAIT P1, [R25+URZ+0x38840], R2 ;  /* 0x03884002190075a7 */ /* 0x002224000802017f */
[----:B0-----:R-:W-:Y:S05]  /*25730*/  @!P1 NANOSLEEP.SYNCS 0x989680 ;  /* 0x009896800000995d */ /* 0x001fea0003900000 */
[----:B------:R-:W0:Y:S02]  /*25740*/  @!P1 SYNCS.PHASECHK.TRANS64 P1, [R25+URZ+0x38840], R2 ;  /* 0x03884002190095a7 */ /* 0x000e24000802007f */
[----:B0-----:R-:W-:Y:S05]  /*25750*/  @!P1 BRA `(.L_x_5645) ;  /* 0xfffffffc00f09947 */ /* 0x001fea000383ffff */
[----:B------:R-:W-:Y:S05]  /*25760*/  BRA `(.L_x_5799) ;  /* 0xffffffb400007947 */ /* 0x000fea000383ffff */
.L_x_5647:
[----:B------:R0:W0:Y:S02]  /*25770*/  SYNCS.PHASECHK.TRANS64.TRYWAIT P1, [R5+URZ+0x38860], R0 ;  /* 0x03886000050075a7 */ /* 0x000024000802017f */
[----:B0-----:R-:W-:Y:S05]  /*25780*/  @!P1 NANOSLEEP.SYNCS 0x989680 ;  /* 0x009896800000995d */ /* 0x001fea0003900000 */
[----:B------:R-:W0:Y:S02]  /*25790*/  @!P1 SYNCS.PHASECHK.TRANS64 P1, [R5+URZ+0x38860], R0 ;  /* 0x03886000050095a7 */ /* 0x000e24000802007f */
[----:B0-----:R-:W-:Y:S05]  /*257a0*/  @!P1 BRA `(.L_x_5647) ;  /* 0xfffffffc00f09947 */ /* 0x001fea000383ffff */
[----:B------:R-:W-:Y:S05]  /*257b0*/  BRA `(.L_x_5800) ;  /* 0xffffffb000fc7947 */ /* 0x000fea000383ffff */
.L_x_5801:
        /* <DEDUP_REMOVED lines=12> */
.L_x_5822:


//--------------------- .nv.global.init           --------------------------
	.section	.nv.global.init,"aw",@progbits
.nv.global.init:
	.type		$str$23,@object
	.size		$str$23,($str$24 - $str$23)
$str$23:
        /*0000*/ 	.byte	0x28, 0x61, 0x64, 0x64, 0x72, 0x65, 0x73, 0x73, 0x20, 0x26, 0x20, 0x6d, 0x61, 0x73, 0x6b, 0x29
        /*0010*/ 	.byte	0x20, 0x3d, 0x3d, 0x20, 0x30, 0x00
	.type		$str$24,@object
	.size		$str$24,(__unnamed_4 - $str$24)
$str$24:
        /*0016*/ 	.byte	0x2f, 0x74, 0x6d, 0x70, 0x2f, 0x6f, 0x73, 0x73, 0x5f, 0x6b, 0x65, 0x72, 0x6e, 0x65, 0x6c, 0x73
        /*0026*/ 	.byte	0x5f, 0x73, 0x72, 0x63, 0x2f, 0x66, 0x6c, 0x61, 0x73, 0x68, 0x5f, 0x61, 0x74, 0x74, 0x65, 0x6e
        /*0036*/ 	.byte	0x74, 0x69, 0x6f, 0x6e, 0x2f, 0x63, 0x73, 0x72, 0x63, 0x2f, 0x63, 0x75, 0x74, 0x6c, 0x61, 0x73
        /*0046*/ 	.byte	0x73, 0x2f, 0x69, 0x6e, 0x63, 0x6c, 0x75, 0x64, 0x65, 0x2f, 0x63, 0x75, 0x74, 0x65, 0x2f, 0x70
        /*0056*/ 	.byte	0x6f, 0x69, 0x6e, 0x74, 0x65, 0x72, 0x5f, 0x66, 0x6c, 0x61, 0x67, 0x67, 0x65, 0x64, 0x2e, 0x68
        /*0066*/ 	.byte	0x70, 0x70, 0x00
	.type		__unnamed_4,@object
	.size		__unnamed_4,(__unnamed_5 - __unnamed_4)
__unnamed_4:
        /* <DEDUP_REMOVED lines=24> */
	.type		__unnamed_5,@object
	.size		__unnamed_5,(__unnamed_6 - __unnamed_5)
__unnamed_5:
        /* <DEDUP_REMOVED lines=23> */
        /*0355*/ 	.byte	0x43, 0x3c, 0x34, 0x30, 0x39, 0x36, 0x3e, 0x3e, 0x3e, 0x3e, 0x3e, 0x20, 0x26, 0x5d, 0x00
	.type		__unnamed_6,@object
	.size		__unnamed_6,(__unnamed_1 - __unnamed_6)
__unnamed_6:
        /* <DEDUP_REMOVED lines=28> */
        /*0524*/ 	.byte	0x3e, 0x3e, 0x3e, 0x3e, 0x3e, 0x5d, 0x00
	.type		__unnamed_1,@object
	.size		__unnamed_1,(__unnamed_3 - __unnamed_1)
__unnamed_1:
        /* <DEDUP_REMOVED lines=28> */
        /*06eb*/ 	.byte	0x3e, 0x3e, 0x3e, 0x3e, 0x3e, 0x20, 0x26, 0x5d, 0x00
	.type		__unnamed_3,@object
	.size		__unnamed_3,(__unnamed_2 - __unnamed_3)
__unnamed_3:
        /* <DEDUP_REMOVED lines=28> */
        /*08b4*/ 	.byte	0x32, 0x37, 0x36, 0x38, 0x3e, 0x3e, 0x3e, 0x3e, 0x3e, 0x5d, 0x00
	.type		__unnamed_2,@object
	.size		__unnamed_2,(.L_1 - __unnamed_2)
__unnamed_2:
        /* <DEDUP_REMOVED lines=29> */
.L_1:


//--------------------- .nv.shared._ZN7cutlass13device_kernelIN5flash11enable_sm90INS1_16FlashAttnFwdSm90INS1_25CollectiveMainloopFwdSm90ILi2EN4cute5tupleIJNS5_1CILi1EEES8_S8_EEENS6_IJNS7_ILi64EEESA_SA_EEELi512ENS_6half_tEfNS_4arch4Sm90ELb0ELb0ELb1ELb0ELb1ELb0ELb0ELb0ELb0ELb1ELb0ELb0EEENS1_21CollectiveEpilogueFwdINS6_IJSA_NS7_ILi512EEESA_EEES9_SC_SE_Li256ELb0ELb1ELb0ELb0EEENS1_29StaticPersistentTileSchedulerILb0EEEEEEEEEvNT_6ParamsE --------------------------
	.section	.nv.shared._ZN7cutlass13device_kernelIN5flash11enable_sm90INS1_16FlashAttnFwdSm90INS1_25CollectiveMainloopFwdSm90ILi2EN4cute5tupleIJNS5_1CILi1EEES8_S8_EEENS6_IJNS7_ILi64EEESA_SA_EEELi512ENS_6half_tEfNS_4arch4Sm90ELb0ELb0ELb1ELb0ELb1ELb0ELb0ELb0ELb0ELb1ELb0ELb0EEENS1_21CollectiveEpilogueFwdINS6_IJSA_NS7_ILi512EEESA_EEES9_SC_SE_Li256ELb0ELb1ELb0ELb0EEENS1_29StaticPersistentTileSchedulerILb0EEEEEEEEEvNT_6ParamsE,"aw",@nobits
	.sectionflags	@""
	.align	16
	.zero		1024


//--------------------- .nv.shared.reserved.0     --------------------------
	.section	.nv.shared.reserved.0,"aw",@nobits
	.weak		__nv_reservedSMEM_offset_0_alias
	.size		__nv_reservedSMEM_offset_0_alias, 0, 0
	.other		__nv_reservedSMEM_offset_0_alias,@"STO_CUDA_RESERVED_SHARED STV_DEFAULT"
__nv_reservedSMEM_offset_0_alias:
	.zero		0


//--------------------- .nv.global                --------------------------
	.section	.nv.global,"aw",@nobits
.nv.global:
	.type		_ZN83_INTERNAL_14de0d54_47_flash_fwd_hdim64_512_fp16_paged_softcap_sm90_cu_e763cb1e_32474cute1_E,@object
	.size		_ZN83_INTERNAL_14de0d54_47_flash_fwd_hdim64_512_fp16_paged_softcap_sm90_cu_e763cb1e_32474cute1_E,(_ZN83_INTERNAL_14de0d54_47_flash_fwd_hdim64_512_fp16_paged_softcap_sm90_cu_e763cb1e_32474cuda3std3__45__cpo6cbeginE - _ZN83_INTERNAL_14de0d54_47_flash_fwd_hdim64_512_fp16_paged_softcap_sm90_cu_e763cb1e_32474cute1_E)
_ZN83_INTERNAL_14de0d54_47_flash_fwd_hdim64_512_fp16_paged_softcap_sm90_cu_e763cb1e_32474cute1_E:
	.zero		1
	.type		_ZN83_INTERNAL_14de0d54_47_flash_fwd_hdim64_512_fp16_paged_softcap_sm90_cu_e763cb1e_32474cuda3std3__45__cpo6cbeginE,@object
	.size		_ZN83_INTERNAL_14de0d54_47_flash_fwd_hdim64_512_fp16_paged_softcap_sm90_cu_e763cb1e_32474cuda3std3__45__cpo6cbeginE,(_ZN83_INTERNAL_14de0d54_47_flash_fwd_hdim64_512_fp16_paged_softcap_sm90_cu_e763cb1e_32474cuda3std3__48in_placeE - _ZN83_INTERNAL_14de0d54_47_flash_fwd_hdim64_512_fp16_paged_softcap_sm90_cu_e763cb1e_32474cuda3std3__45__cpo6cbeginE)
_ZN83_INTERNAL_14de0d54_47_flash_fwd_hdim64_512_fp16_paged_softcap_sm90_cu_e763cb1e_32474cuda3std3__45__cpo6cbeginE:
	.zero		1
	.type		_ZN83_INTERNAL_14de0d54_47_flash_fwd_hdim64_512_fp16_paged_softcap_sm90_cu_e763cb1e_32474cuda3std3__48in_placeE,@object
	.size		_ZN83_INTERNAL_14de0d54_47_flash_fwd_hdim64_512_fp16_paged_softcap_sm90_cu_e763cb1e_32474cuda3std3__48in_placeE,(_ZN83_INTERNAL_14de0d54_47_flash_fwd_hdim64_512_fp16_paged_softcap_sm90_cu_e763cb1e_32474cuda3std6ranges3__45__cpo9iter_moveE - _ZN83_INTERNAL_14de0d54_47_flash_fwd_hdim64_512_fp16_paged_softcap_sm90_cu_e763cb1e_32474cuda3std3__48in_placeE)
_ZN83_INTERNAL_14de0d54_47_flash_fwd_hdim64_512_fp16_paged_softcap_sm90_cu_e763cb1e_32474cuda3std3__48in_placeE:
	.zero		1
	.type		_ZN83_INTERNAL_14de0d54_47_flash_fwd_hdim64_512_fp16_paged_softcap_sm90_cu_e763cb1e_32474cuda3std6ranges3__45__cpo9iter_moveE,@object
	.size		_ZN83_INTERNAL_14de0d54_47_flash_fwd_hdim64_512_fp16_paged_softcap_sm90_cu_e763cb1e_32474cuda3std6ranges3__45__cpo9iter_moveE,(_ZN83_INTERNAL_14de0d54_47_flash_fwd_hdim64_512_fp16_paged_softcap_sm90_cu_e763cb1e_32474cuda3std3__45__cpo5beginE - _ZN83_INTERNAL_14de0d54_47_flash_fwd_hdim64_512_fp16_paged_softcap_sm90_cu_e763cb1e_32474cuda3std6ranges3__45__cpo9iter_moveE)
_ZN83_INTERNAL_14de0d54_47_flash_fwd_hdim64_512_fp16_paged_softcap_sm90_cu_e763cb1e_32474cuda3std6ranges3__45__cpo9iter_moveE:
	.zero		1
	.type		_ZN83_INTERNAL_14de0d54_47_flash_fwd_hdim64_512_fp16_paged_softcap_sm90_cu_e763cb1e_32474cuda3std3__45__cpo5beginE,@object
	.size		_ZN83_INTERNAL_14de0d54_47_flash_fwd_hdim64_512_fp16_paged_softcap_sm90_cu_e763cb1e_32474cuda3std3__45__cpo5beginE,(_ZN83_INTERNAL_14de0d54_47_flash_fwd_hdim64_512_fp16_paged_softcap_sm90_cu_e763cb1e_32474cuda3std3__485_GLOBAL__N__14de0d54_47_flash_fwd_hdim64_512_fp16_paged_softcap_sm90_cu_e763cb1e_32476ignoreE - _ZN83_INTERNAL_14de0d54_47_flash_fwd_hdim64_512_fp16_paged_softcap_sm90_cu_e763cb1e_32474cuda3std3__45__cpo5beginE)
_ZN83_INTERNAL_14de0d54_47_flash_fwd_hdim64_512_fp16_paged_softcap_sm90_cu_e763cb1e_32474cuda3std3__45__cpo5beginE:
	.zero		1
	.type		_ZN83_INTERNAL_14de0d54_47_flash_fwd_hdim64_512_fp16_paged_softcap_sm90_cu_e763cb1e_32474cuda3std3__485_GLOBAL__N__14de0d54_47_flash_fwd_hdim64_512_fp16_paged_softcap_sm90_cu_e763cb1e_32476ignoreE,@object
	.size		_ZN83_INTERNAL_14de0d54_47_flash_fwd_hdim64_512_fp16_paged_softcap_sm90_cu_e763cb1e_32474cuda3std3__485_GLOBAL__N__14de0d54_47_flash_fwd_hdim64_512_fp16_paged_softcap_sm90_cu_e763cb1e_32476ignoreE,(_ZN83_INTERNAL_14de0d54_47_flash_fwd_hdim64_512_fp16_paged_softcap_sm90_cu_e763cb1e_32474cute7productE - _ZN83_INTERNAL_14de0d54_47_flash_fwd_hdim64_512_fp16_paged_softcap_sm90_cu_e763cb1e_32474cuda3std3__485_GLOBAL__N__14de0d54_47_flash_fwd_hdim64_512_fp16_paged_softcap_sm90_cu_e763cb1e_32476ignoreE)
_ZN83_INTERNAL_14de0d54_47_flash_fwd_hdim64_512_fp16_paged_softcap_sm90_cu_e763cb1e_32474cuda3std3__485_GLOBAL__N__14de0d54_47_flash_fwd_hdim64_512_fp16_paged_softcap_sm90_cu_e763cb1e_32476ignoreE:
	.zero		1
	.type		_ZN83_INTERNAL_14de0d54_47_flash_fwd_hdim64_512_fp16_paged_softcap_sm90_cu_e763cb1e_32474cute7productE,@object
	.size		_ZN83_INTERNAL_14de0d54_47_flash_fwd_hdim64_512_fp16_paged_softcap_sm90_cu_e763cb1e_32474cute7productE,(_ZN83_INTERNAL_14de0d54_47_flash_fwd_hdim64_512_fp16_paged_softcap_sm90_cu_e763cb1e_32474cuda3std3__45__cpo3endE - _ZN83_INTERNAL_14de0d54_47_flash_fwd_hdim64_512_fp16_paged_softcap_sm90_cu_e763cb1e_32474cute7productE)
_ZN83_INTERNAL_14de0d54_47_flash_fwd_hdim64_512_fp16_paged_softcap_sm90_cu_e763cb1e_32474cute7productE:
	.zero		1
	.type		_ZN83_INTERNAL_14de0d54_47_flash_fwd_hdim64_512_fp16_paged_softcap_sm90_cu_e763cb1e_32474cuda3std3__45__cpo3endE,@object
	.size		_ZN83_INTERNAL_14de0d54_47_flash_fwd_hdim64_512_fp16_paged_softcap_sm90_cu_e763cb1e_32474cuda3std3__45__cpo3endE,(_ZN83_INTERNAL_14de0d54_47_flash_fwd_hdim64_512_fp16_paged_softcap_sm90_cu_e763cb1e_32474cuda3std3__419piecewise_constructE - _ZN83_INTERNAL_14de0d54_47_flash_fwd_hdim64_512_fp16_paged_softcap_sm90_cu_e763cb1e_32474cuda3std3__45__cpo3endE)
_ZN83_INTERNAL_14de0d54_47_flash_fwd_hdim64_512_fp16_paged_softcap_sm90_cu_e763cb1e_32474cuda3std3__45__cpo3endE:
	.zero		1
	.type		_ZN83_INTERNAL_14de0d54_47_flash_fwd_hdim64_512_fp16_paged_softcap_sm90_cu_e763cb1e_32474cuda3std3__419piecewise_constructE,@object
	.size		_ZN83_INTERNAL_14de0d54_47_flash_fwd_hdim64_512_fp16_paged_softcap_sm90_cu_e763cb1e_32474cuda3std3__419piecewise_constructE,(_ZN83_INTERNAL_14de0d54_47_flash_fwd_hdim64_512_fp16_paged_softcap_sm90_cu_e763cb1e_32474cuda3std3__45__cpo4cendE - _ZN83_INTERNAL_14de0d54_47_flash_fwd_hdim64_512_fp16_paged_softcap_sm90_cu_e763cb1e_32474cuda3std3__419piecewise_constructE)
_ZN83_INTERNAL_14de0d54_47_flash_fwd_hdim64_512_fp16_paged_softcap_sm90_cu_e763cb1e_32474cuda3std3__419piecewise_constructE:
	.zero		1
	.type		_ZN83_INTERNAL_14de0d54_47_flash_fwd_hdim64_512_fp16_paged_softcap_sm90_cu_e763cb1e_32474cuda3std3__45__cpo4cendE,@object
	.size		_ZN83_INTERNAL_14de0d54_47_flash_fwd_hdim64_512_fp16_paged_softcap_sm90_cu_e763cb1e_32474cuda3std3__45__cpo4cendE,(_ZN83_INTERNAL_14de0d54_47_flash_fwd_hdim64_512_fp16_paged_softcap_sm90_cu_e763cb1e_32474cuda3std6ranges3__45__cpo4swapE - _ZN83_INTERNAL_14de0d54_47_flash_fwd_hdim64_512_fp16_paged_softcap_sm90_cu_e763cb1e_32474cuda3std3__45__cpo4cendE)
_ZN83_INTERNAL_14de0d54_47_flash_fwd_hdim64_512_fp16_paged_softcap_sm90_cu_e763cb1e_32474cuda3std3__45__cpo4cendE:
	.zero		1
	.type		_ZN83_INTERNAL_14de0d54_47_flash_fwd_hdim64_512_fp16_paged_softcap_sm90_cu_e763cb1e_32474cuda3std6ranges3__45__cpo4swapE,@object
	.size		_ZN83_INTERNAL_14de0d54_47_flash_fwd_hdim64_512_fp16_paged_softcap_sm90_cu_e763cb1e_32474cuda3std6ranges3__45__cpo4swapE,(.L_13 - _ZN83_INTERNAL_14de0d54_47_flash_fwd_hdim64_512_fp16_paged_softcap_sm90_cu_e763cb1e_32474cuda3std6ranges3__45__cpo4swapE)
_ZN83_INTERNAL_14de0d54_47_flash_fwd_hdim64_512_fp16_paged_softcap_sm90_cu_e763cb1e_32474cuda3std6ranges3__45__cpo4swapE:
	.zero		1
.L_13:


//--------------------- .nv.shared._ZN7cutlass13device_kernelIN5flash11enable_sm90INS1_16FlashAttnFwdSm90INS1_25CollectiveMainloopFwdSm90ILi2EN4cute5tupleIJNS5_1CILi1EEES8_S8_EEENS6_IJNS7_ILi64EEESA_SA_EEELi512ENS_6half_tEfNS_4arch4Sm90ELb0ELb0ELb1ELb0ELb1ELb0ELb1ELb0ELb0ELb1ELb0ELb0EEENS1_21CollectiveEpilogueFwdINS6_IJSA_NS7_ILi512EEESA_EEES9_SC_SE_Li256ELb0ELb1ELb0ELb0EEENS1_29StaticPersistentTileSchedulerILb0EEEEEEEEEvNT_6ParamsE --------------------------
	.section	.nv.shared._ZN7cutlass13device_kernelIN5flash11enable_sm90INS1_16FlashAttnFwdSm90INS1_25CollectiveMainloopFwdSm90ILi2EN4cute5tupleIJNS5_1CILi1EEES8_S8_EEENS6_IJNS7_ILi64EEESA_SA_EEELi512ENS_6half_tEfNS_4arch4Sm90ELb0ELb0ELb1ELb0ELb1ELb0ELb1ELb0ELb0ELb1ELb0ELb0EEENS1_21CollectiveEpilogueFwdINS6_IJSA_NS7_ILi512EEESA_EEES9_SC_SE_Li256ELb0ELb1ELb0ELb0EEENS1_29StaticPersistentTileSchedulerILb0EEEEEEEEEvNT_6ParamsE,"aw",@nobits
	.sectionflags	@""
	.align	16
	.zero		1024


//--------------------- .nv.shared._ZN7cutlass13device_kernelIN5flash11enable_sm90INS1_16FlashAttnFwdSm90INS1_25CollectiveMainloopFwdSm90ILi2EN4cute5tupleIJNS5_1CILi1EEES8_S8_EEENS6_IJNS7_ILi64EEESA_SA_EEELi512ENS_6half_tEfNS_4arch4Sm90ELb0ELb0ELb1ELb1ELb1ELb0ELb0ELb0ELb0ELb1ELb0ELb0EEENS1_21CollectiveEpilogueFwdINS6_IJSA_NS7_ILi512EEESA_EEES9_SC_SE_Li256ELb1ELb1ELb0ELb0EEENS1_36VarlenDynamicPersistentTileSchedulerILi64ELi64ELi256ELi128ELb0ELb1ELb1ELb0ELb1ELb1EEEEEEEEEvNT_6ParamsE --------------------------
	.section	.nv.shared._ZN7cutlass13device_kernelIN5flash11enable_sm90INS1_16FlashAttnFwdSm90INS1_25CollectiveMainloopFwdSm90ILi2EN4cute5tupleIJNS5_1CILi1EEES8_S8_EEENS6_IJNS7_ILi64EEESA_SA_EEELi512ENS_6half_tEfNS_4arch4Sm90ELb0ELb0ELb1ELb1ELb1ELb0ELb0ELb0ELb0ELb1ELb0ELb0EEENS1_21CollectiveEpilogueFwdINS6_IJSA_NS7_ILi512EEESA_EEES9_SC_SE_Li256ELb1ELb1ELb0ELb0EEENS1_36VarlenDynamicPersistentTileSchedulerILi64ELi64ELi256ELi128ELb0ELb1ELb1ELb0ELb1ELb1EEEEEEEEEvNT_6ParamsE,"aw",@nobits
	.sectionflags	@""
	.align	16
	.zero		1024


//--------------------- .nv.shared._ZN7cutlass13device_kernelIN5flash11enable_sm90INS1_16FlashAttnFwdSm90INS1_25CollectiveMainloopFwdSm90ILi2EN4cute5tupleIJNS5_1CILi1EEES8_S8_EEENS6_IJNS7_ILi64EEESA_SA_EEELi512ENS_6half_tEfNS_4arch4Sm90ELb0ELb0ELb1ELb1ELb1ELb1ELb0ELb0ELb0ELb1ELb0ELb0EEENS1_21CollectiveEpilogueFwdINS6_IJSA_NS7_ILi512EEESA_EEES9_SC_SE_Li256ELb1ELb1ELb0ELb0EEENS1_36VarlenDynamicPersistentTileSchedulerILi64ELi64ELi256ELi128ELb0ELb1ELb1ELb0ELb1ELb1EEEEEEEEEvNT_6ParamsE --------------------------
	.section	.nv.shared._ZN7cutlass13device_kernelIN5flash11enable_sm90INS1_16FlashAttnFwdSm90INS1_25CollectiveMainloopFwdSm90ILi2EN4cute5tupleIJNS5_1CILi1EEES8_S8_EEENS6_IJNS7_ILi64EEESA_SA_EEELi512ENS_6half_tEfNS_4arch4Sm90ELb0ELb0ELb1ELb1ELb1ELb1ELb0ELb0ELb0ELb1ELb0ELb0EEENS1_21CollectiveEpilogueFwdINS6_IJSA_NS7_ILi512EEESA_EEES9_SC_SE_Li256ELb1ELb1ELb0ELb0EEENS1_36VarlenDynamicPersistentTileSchedulerILi64ELi64ELi256ELi128ELb0ELb1ELb1ELb0ELb1ELb1EEEEEEEEEvNT_6ParamsE,"aw",@nobits
	.sectionflags	@""
	.align	16
	.zero		1024


//--------------------- .nv.shared._ZN7cutlass13device_kernelIN5flash11enable_sm90INS1_16FlashAttnFwdSm90INS1_25CollectiveMainloopFwdSm90ILi2EN4cute5tupleIJNS5_1CILi1EEES8_S8_EEENS6_IJNS7_ILi64EEESA_SA_EEELi512ENS_6half_tEfNS_4arch4Sm90ELb0ELb0ELb1ELb1ELb1ELb0ELb1ELb0ELb0ELb1ELb0ELb0EEENS1_21CollectiveEpilogueFwdINS6_IJSA_NS7_ILi512EEESA_EEES9_SC_SE_Li256ELb1ELb1ELb0ELb0EEENS1_36VarlenDynamicPersistentTileSchedulerILi64ELi64ELi256ELi128ELb0ELb1ELb1ELb0ELb1ELb1EEEEEEEEEvNT_6ParamsE --------------------------
	.section	.nv.shared._ZN7cutlass13device_kernelIN5flash11enable_sm90INS1_16FlashAttnFwdSm90INS1_25CollectiveMainloopFwdSm90ILi2EN4cute5tupleIJNS5_1CILi1EEES8_S8_EEENS6_IJNS7_ILi64EEESA_SA_EEELi512ENS_6half_tEfNS_4arch4Sm90ELb0ELb0ELb1ELb1ELb1ELb0ELb1ELb0ELb0ELb1ELb0ELb0EEENS1_21CollectiveEpilogueFwdINS6_IJSA_NS7_ILi512EEESA_EEES9_SC_SE_Li256ELb1ELb1ELb0ELb0EEENS1_36VarlenDynamicPersistentTileSchedulerILi64ELi64ELi256ELi128ELb0ELb1ELb1ELb0ELb1ELb1EEEEEEEEEvNT_6ParamsE,"aw",@nobits
	.sectionflags	@""
	.align	16
	.zero		1024


//--------------------- .nv.shared._ZN7cutlass13device_kernelIN5flash11enable_sm90INS1_16FlashAttnFwdSm90INS1_25CollectiveMainloopFwdSm90ILi2EN4cute5tupleIJNS5_1CILi1EEES8_S8_EEENS6_IJNS7_ILi64EEESA_SA_EEELi512ENS_6half_tEfNS_4arch4Sm90ELb0ELb0ELb1ELb1ELb1ELb1ELb1ELb0ELb0ELb1ELb0ELb0EEENS1_21CollectiveEpilogueFwdINS6_IJSA_NS7_ILi512EEESA_EEES9_SC_SE_Li256ELb1ELb1ELb0ELb0EEENS1_36VarlenDynamicPersistentTileSchedulerILi64ELi64ELi256ELi128ELb0ELb1ELb1ELb0ELb1ELb1EEEEEEEEEvNT_6ParamsE --------------------------
	.section	.nv.shared._ZN7cutlass13device_kernelIN5flash11enable_sm90INS1_16FlashAttnFwdSm90INS1_25CollectiveMainloopFwdSm90ILi2EN4cute5tupleIJNS5_1CILi1EEES8_S8_EEENS6_IJNS7_ILi64EEESA_SA_EEELi512ENS_6half_tEfNS_4arch4Sm90ELb0ELb0ELb1ELb1ELb1ELb1ELb1ELb0ELb0ELb1ELb0ELb0EEENS1_21CollectiveEpilogueFwdINS6_IJSA_NS7_ILi512EEESA_EEES9_SC_SE_Li256ELb1ELb1ELb0ELb0EEENS1_36VarlenDynamicPersistentTileSchedulerILi64ELi64ELi256ELi128ELb0ELb1ELb1ELb0ELb1ELb1EEEEEEEEEvNT_6ParamsE,"aw",@nobits
	.sectionflags	@""
	.align	16
	.zero		1024


//--------------------- .nv.shared._ZN7cutlass13device_kernelIN5flash11enable_sm90INS1_16FlashAttnFwdSm90INS1_25CollectiveMainloopFwdSm90ILi2EN4cute5tupleIJNS5_1CILi1EEES8_S8_EEENS6_IJNS7_ILi64EEESA_SA_EEELi512ENS_6half_tEfNS_4arch4Sm90ELb0ELb1ELb1ELb0ELb1ELb0ELb0ELb0ELb0ELb1ELb0ELb0EEENS1_21CollectiveEpilogueFwdINS6_IJSA_NS7_ILi512EEESA_EEES9_SC_SE_Li256ELb0ELb1ELb0ELb0EEENS1_30DynamicPersistentTileSchedulerILi256ELi128ELb0ELb1ELb1EEEEEEEEEvNT_6ParamsE --------------------------
	.section	.nv.shared._ZN7cutlass13device_kernelIN5flash11enable_sm90INS1_16FlashAttnFwdSm90INS1_25CollectiveMainloopFwdSm90ILi2EN4cute5tupleIJNS5_1CILi1EEES8_S8_EEENS6_IJNS7_ILi64EEESA_SA_EEELi512ENS_6half_tEfNS_4arch4Sm90ELb0ELb1ELb1ELb0ELb1ELb0ELb0ELb0ELb0ELb1ELb0ELb0EEENS1_21CollectiveEpilogueFwdINS6_IJSA_NS7_ILi512EEESA_EEES9_SC_SE_Li256ELb0ELb1ELb0ELb0EEENS1_30DynamicPersistentTileSchedulerILi256ELi128ELb0ELb1ELb1EEEEEEEEEvNT_6ParamsE,"aw",@nobits
	.sectionflags	@""
	.align	16
	.zero		1024


//--------------------- .nv.shared._ZN7cutlass13device_kernelIN5flash11enable_sm90INS1_16FlashAttnFwdSm90INS1_25CollectiveMainloopFwdSm90ILi2EN4cute5tupleIJNS5_1CILi1EEES8_S8_EEENS6_IJNS7_ILi64EEESA_SA_EEELi512ENS_6half_tEfNS_4arch4Sm90ELb0ELb1ELb1ELb0ELb1ELb0ELb1ELb0ELb0ELb1ELb0ELb0EEENS1_21CollectiveEpilogueFwdINS6_IJSA_NS7_ILi512EEESA_EEES9_SC_SE_Li256ELb0ELb1ELb0ELb0EEENS1_30DynamicPersistentTileSchedulerILi256ELi128ELb0ELb1ELb1EEEEEEEEEvNT_6ParamsE --------------------------
	.section	.nv.shared._ZN7cutlass13device_kernelIN5flash11enable_sm90INS1_16FlashAttnFwdSm90INS1_25CollectiveMainloopFwdSm90ILi2EN4cute5tupleIJNS5_1CILi1EEES8_S8_EEENS6_IJNS7_ILi64EEESA_SA_EEELi512ENS_6half_tEfNS_4arch4Sm90ELb0ELb1ELb1ELb0ELb1ELb0ELb1ELb0ELb0ELb1ELb0ELb0EEENS1_21CollectiveEpilogueFwdINS6_IJSA_NS7_ILi512EEESA_EEES9_SC_SE_Li256ELb0ELb1ELb0ELb0EEENS1_30DynamicPersistentTileSchedulerILi256ELi128ELb0ELb1ELb1EEEEEEEEEvNT_6ParamsE,"aw",@nobits
	.sectionflags	@""
	.align	16
	.zero		1024


//--------------------- .nv.shared._ZN7cutlass13device_kernelIN5flash11enable_sm90INS1_16FlashAttnFwdSm90INS1_25CollectiveMainloopFwdSm90ILi2EN4cute5tupleIJNS5_1CILi1EEES8_S8_EEENS6_IJNS7_ILi64EEESA_SA_EEELi512ENS_6half_tEfNS_4arch4Sm90ELb0ELb1ELb1ELb1ELb1ELb0ELb0ELb0ELb0ELb1ELb0ELb0EEENS1_21CollectiveEpilogueFwdINS6_IJSA_NS7_ILi512EEESA_EEES9_SC_SE_Li256ELb1ELb1ELb0ELb0EEENS1_36VarlenDynamicPersistentTileSchedulerILi64ELi64ELi256ELi128ELb0ELb1ELb1ELb1ELb0ELb1EEEEEEEEEvNT_6ParamsE --------------------------
	.section	.nv.shared._ZN7cutlass13device_kernelIN5flash11enable_sm90INS1_16FlashAttnFwdSm90INS1_25CollectiveMainloopFwdSm90ILi2EN4cute5tupleIJNS5_1CILi1EEES8_S8_EEENS6_IJNS7_ILi64EEESA_SA_EEELi512ENS_6half_tEfNS_4arch4Sm90ELb0ELb1ELb1ELb1ELb1ELb0ELb0ELb0ELb0ELb1ELb0ELb0EEENS1_21CollectiveEpilogueFwdINS6_IJSA_NS7_ILi512EEESA_EEES9_SC_SE_Li256ELb1ELb1ELb0ELb0EEENS1_36VarlenDynamicPersistentTileSchedulerILi64ELi64ELi256ELi128ELb0ELb1ELb1ELb1ELb0ELb1EEEEEEEEEvNT_6ParamsE,"aw",@nobits
	.sectionflags	@""
	.align	16
	.zero		1024


//--------------------- .nv.shared._ZN7cutlass13device_kernelIN5flash11enable_sm90INS1_16FlashAttnFwdSm90INS1_25CollectiveMainloopFwdSm90ILi2EN4cute5tupleIJNS5_1CILi1EEES8_S8_EEENS6_IJNS7_ILi64EEESA_SA_EEELi512ENS_6half_tEfNS_4arch4Sm90ELb0ELb1ELb1ELb1ELb1ELb1ELb0ELb0ELb0ELb1ELb0ELb0EEENS1_21CollectiveEpilogueFwdINS6_IJSA_NS7_ILi512EEESA_EEES9_SC_SE_Li256ELb1ELb1ELb0ELb0EEENS1_36VarlenDynamicPersistentTileSchedulerILi64ELi64ELi256ELi128ELb0ELb1ELb1ELb1ELb0ELb1EEEEEEEEEvNT_6ParamsE --------------------------
	.section	.nv.shared._ZN7cutlass13device_kernelIN5flash11enable_sm90INS1_16FlashAttnFwdSm90INS1_25CollectiveMainloopFwdSm90ILi2EN4cute5tupleIJNS5_1CILi1EEES8_S8_EEENS6_IJNS7_ILi64EEESA_SA_EEELi512ENS_6half_tEfNS_4arch4Sm90ELb0ELb1ELb1ELb1ELb1ELb1ELb0ELb0ELb0ELb1ELb0ELb0EEENS1_21CollectiveEpilogueFwdINS6_IJSA_NS7_ILi512EEESA_EEES9_SC_SE_Li256ELb1ELb1ELb0ELb0EEENS1_36VarlenDynamicPersistentTileSchedulerILi64ELi64ELi256ELi128ELb0ELb1ELb1ELb1ELb0ELb1EEEEEEEEEvNT_6ParamsE,"aw",@nobits
	.sectionflags	@""
	.align	16
	.zero		1024


//--------------------- .nv.shared._ZN7cutlass13device_kernelIN5flash11enable_sm90INS1_16FlashAttnFwdSm90INS1_25CollectiveMainloopFwdSm90ILi2EN4cute5tupleIJNS5_1CILi1EEES8_S8_EEENS6_IJNS7_ILi64EEESA_SA_EEELi512ENS_6half_tEfNS_4arch4Sm90ELb0ELb1ELb1ELb1ELb1ELb0ELb1ELb0ELb0ELb1ELb0ELb0EEENS1_21CollectiveEpilogueFwdINS6_IJSA_NS7_ILi512EEESA_EEES9_SC_SE_Li256ELb1ELb1ELb0ELb0EEENS1_36VarlenDynamicPersistentTileSchedulerILi64ELi64ELi256ELi128ELb0ELb1ELb1ELb1ELb0ELb1EEEEEEEEEvNT_6ParamsE --------------------------
	.section	.nv.shared._ZN7cutlass13device_kernelIN5flash11enable_sm90INS1_16FlashAttnFwdSm90INS1_25CollectiveMainloopFwdSm90ILi2EN4cute5tupleIJNS5_1CILi1EEES8_S8_EEENS6_IJNS7_ILi64EEESA_SA_EEELi512ENS_6half_tEfNS_4arch4Sm90ELb0ELb1ELb1ELb1ELb1ELb0ELb1ELb0ELb0ELb1ELb0ELb0EEENS1_21CollectiveEpilogueFwdINS6_IJSA_NS7_ILi512EEESA_EEES9_SC_SE_Li256ELb1ELb1ELb0ELb0EEENS1_36VarlenDynamicPersistentTileSchedulerILi64ELi64ELi256ELi128ELb0ELb1ELb1ELb1ELb0ELb1EEEEEEEEEvNT_6ParamsE,"aw",@nobits
	.sectionflags	@""
	.align	16
	.zero		1024


//--------------------- .nv.shared._ZN7cutlass13device_kernelIN5flash11enable_sm90INS1_16FlashAttnFwdSm90INS1_25CollectiveMainloopFwdSm90ILi2EN4cute5tupleIJNS5_1CILi1EEES8_S8_EEENS6_IJNS7_ILi64EEESA_SA_EEELi512ENS_6half_tEfNS_4arch4Sm90ELb0ELb1ELb1ELb1ELb1ELb1ELb1ELb0ELb0ELb1ELb0ELb0EEENS1_21CollectiveEpilogueFwdINS6_IJSA_NS7_ILi512EEESA_EEES9_SC_SE_Li256ELb1ELb1ELb0ELb0EEENS1_36VarlenDynamicPersistentTileSchedulerILi64ELi64ELi256ELi128ELb0ELb1ELb1ELb1ELb0ELb1EEEEEEEEEvNT_6ParamsE --------------------------
	.section	.nv.shared._ZN7cutlass13device_kernelIN5flash11enable_sm90INS1_16FlashAttnFwdSm90INS1_25CollectiveMainloopFwdSm90ILi2EN4cute5tupleIJNS5_1CILi1EEES8_S8_EEENS6_IJNS7_ILi64EEESA_SA_EEELi512ENS_6half_tEfNS_4arch4Sm90ELb0ELb1ELb1ELb1ELb1ELb1ELb1ELb0ELb0ELb1ELb0ELb0EEENS1_21CollectiveEpilogueFwdINS6_IJSA_NS7_ILi512EEESA_EEES9_SC_SE_Li256ELb1ELb1ELb0ELb0EEENS1_36VarlenDynamicPersistentTileSchedulerILi64ELi64ELi256ELi128ELb0ELb1ELb1ELb1ELb0ELb1EEEEEEEEEvNT_6ParamsE,"aw",@nobits
	.sectionflags	@""
	.align	16
	.zero		1024


//--------------------- .nv.shared._ZN7cutlass13device_kernelIN5flash11enable_sm90INS1_16FlashAttnFwdSm90INS1_25CollectiveMainloopFwdSm90ILi2EN4cute5tupleIJNS5_1CILi1EEES8_S8_EEENS6_IJNS7_ILi64EEESA_SA_EEELi512ENS_6half_tEfNS_4arch4Sm90ELb1ELb0ELb1ELb0ELb1ELb0ELb0ELb0ELb0ELb1ELb0ELb0EEENS1_21CollectiveEpilogueFwdINS6_IJSA_NS7_ILi512EEESA_EEES9_SC_SE_Li256ELb0ELb1ELb0ELb0EEENS1_30DynamicPersistentTileSchedulerILi256ELi128ELb0ELb1ELb1EEEEEEEEEvNT_6ParamsE --------------------------
	.section	.nv.shared._ZN7cutlass13device_kernelIN5flash11enable_sm90INS1_16FlashAttnFwdSm90INS1_25CollectiveMainloopFwdSm90ILi2EN4cute5tupleIJNS5_1CILi1EEES8_S8_EEENS6_IJNS7_ILi64EEESA_SA_EEELi512ENS_6half_tEfNS_4arch4Sm90ELb1ELb0ELb1ELb0ELb1ELb0ELb0ELb0ELb0ELb1ELb0ELb0EEENS1_21CollectiveEpilogueFwdINS6_IJSA_NS7_ILi512EEESA_EEES9_SC_SE_Li256ELb0ELb1ELb0ELb0EEENS1_30DynamicPersistentTileSchedulerILi256ELi128ELb0ELb1ELb1EEEEEEEEEvNT_6ParamsE,"aw",@nobits
	.sectionflags	@""
	.align	16
	.zero		1024


//--------------------- .nv.shared._ZN7cutlass13device_kernelIN5flash11enable_sm90INS1_16FlashAttnFwdSm90INS1_25CollectiveMainloopFwdSm90ILi2EN4cute5tupleIJNS5_1CILi1EEES8_S8_EEENS6_IJNS7_ILi64EEESA_SA_EEELi512ENS_6half_tEfNS_4arch4Sm90ELb1ELb0ELb1ELb0ELb1ELb0ELb1ELb0ELb0ELb1ELb0ELb0EEENS1_21CollectiveEpilogueFwdINS6_IJSA_NS7_ILi512EEESA_EEES9_SC_SE_Li256ELb0ELb1ELb0ELb0EEENS1_30DynamicPersistentTileSchedulerILi256ELi128ELb0ELb1ELb1EEEEEEEEEvNT_6ParamsE --------------------------
	.section	.nv.shared._ZN7cutlass13device_kernelIN5flash11enable_sm90INS1_16FlashAttnFwdSm90INS1_25CollectiveMainloopFwdSm90ILi2EN4cute5tupleIJNS5_1CILi1EEES8_S8_EEENS6_IJNS7_ILi64EEESA_SA_EEELi512ENS_6half_tEfNS_4arch4Sm90ELb1ELb0ELb1ELb0ELb1ELb0ELb1ELb0ELb0ELb1ELb0ELb0EEENS1_21CollectiveEpilogueFwdINS6_IJSA_NS7_ILi512EEESA_EEES9_SC_SE_Li256ELb0ELb1ELb0ELb0EEENS1_30DynamicPersistentTileSchedulerILi256ELi128ELb0ELb1ELb1EEEEEEEEEvNT_6ParamsE,"aw",@nobits
	.sectionflags	@""
	.align	16
	.zero		1024


//--------------------- .nv.shared._ZN7cutlass13device_kernelIN5flash11enable_sm90INS1_16FlashAttnFwdSm90INS1_25CollectiveMainloopFwdSm90ILi2EN4cute5tupleIJNS5_1CILi1EEES8_S8_EEENS6_IJNS7_ILi64EEESA_SA_EEELi512ENS_6half_tEfNS_4arch4Sm90ELb1ELb0ELb1ELb1ELb1ELb0ELb0ELb0ELb0ELb1ELb0ELb0EEENS1_21CollectiveEpilogueFwdINS6_IJSA_NS7_ILi512EEESA_EEES9_SC_SE_Li256ELb1ELb1ELb0ELb0EEENS1_36VarlenDynamicPersistentTileSchedulerILi64ELi64ELi256ELi128ELb0ELb1ELb1ELb1ELb1ELb1EEEEEEEEEvNT_6ParamsE --------------------------
	.section	.nv.shared._ZN7cutlass13device_kernelIN5flash11enable_sm90INS1_16FlashAttnFwdSm90INS1_25CollectiveMainloopFwdSm90ILi2EN4cute5tupleIJNS5_1CILi1EEES8_S8_EEENS6_IJNS7_ILi64EEESA_SA_EEELi512ENS_6half_tEfNS_4arch4Sm90ELb1ELb0ELb1ELb1ELb1ELb0ELb0ELb0ELb0ELb1ELb0ELb0EEENS1_21CollectiveEpilogueFwdINS6_IJSA_NS7_ILi512EEESA_EEES9_SC_SE_Li256ELb1ELb1ELb0ELb0EEENS1_36VarlenDynamicPersistentTileSchedulerILi64ELi64ELi256ELi128ELb0ELb1ELb1ELb1ELb1ELb1EEEEEEEEEvNT_6ParamsE,"aw",@nobits
	.sectionflags	@""
	.align	16
	.zero		1024


//--------------------- .nv.shared._ZN7cutlass13device_kernelIN5flash11enable_sm90INS1_16FlashAttnFwdSm90INS1_25CollectiveMainloopFwdSm90ILi2EN4cute5tupleIJNS5_1CILi1EEES8_S8_EEENS6_IJNS7_ILi64EEESA_SA_EEELi512ENS_6half_tEfNS_4arch4Sm90ELb1ELb0ELb1ELb1ELb1ELb1ELb0ELb0ELb0ELb1ELb0ELb0EEENS1_21CollectiveEpilogueFwdINS6_IJSA_NS7_ILi512EEESA_EEES9_SC_SE_Li256ELb1ELb1ELb0ELb0EEENS1_36VarlenDynamicPersistentTileSchedulerILi64ELi64ELi256ELi128ELb0ELb1ELb1ELb1ELb1ELb1EEEEEEEEEvNT_6ParamsE --------------------------
	.section	.nv.shared._ZN7cutlass13device_kernelIN5flash11enable_sm90INS1_16FlashAttnFwdSm90INS1_25CollectiveMainloopFwdSm90ILi2EN4cute5tupleIJNS5_1CILi1EEES8_S8_EEENS6_IJNS7_ILi64EEESA_SA_EEELi512ENS_6half_tEfNS_4arch4Sm90ELb1ELb0ELb1ELb1ELb1ELb1ELb0ELb0ELb0ELb1ELb0ELb0EEENS1_21CollectiveEpilogueFwdINS6_IJSA_NS7_ILi512EEESA_EEES9_SC_SE_Li256ELb1ELb1ELb0ELb0EEENS1_36VarlenDynamicPersistentTileSchedulerILi64ELi64ELi256ELi128ELb0ELb1ELb1ELb1ELb1ELb1EEEEEEEEEvNT_6ParamsE,"aw",@nobits
	.sectionflags	@""
	.align	16
	.zero		1024


//--------------------- .nv.shared._ZN7cutlass13device_kernelIN5flash11enable_sm90INS1_16FlashAttnFwdSm90INS1_25CollectiveMainloopFwdSm90ILi2EN4cute5tupleIJNS5_1CILi1EEES8_S8_EEENS6_IJNS7_ILi64EEESA_SA_EEELi512ENS_6half_tEfNS_4arch4Sm90ELb1ELb0ELb1ELb1ELb1ELb0ELb1ELb0ELb0ELb1ELb0ELb0EEENS1_21CollectiveEpilogueFwdINS6_IJSA_NS7_ILi512EEESA_EEES9_SC_SE_Li256ELb1ELb1ELb0ELb0EEENS1_36VarlenDynamicPersistentTileSchedulerILi64ELi64ELi256ELi128ELb0ELb1ELb1ELb1ELb1ELb1EEEEEEEEEvNT_6ParamsE --------------------------
	.section	.nv.shared._ZN7cutlass13device_kernelIN5flash11enable_sm90INS1_16FlashAttnFwdSm90INS1_25CollectiveMainloopFwdSm90ILi2EN4cute5tupleIJNS5_1CILi1EEES8_S8_EEENS6_IJNS7_ILi64EEESA_SA_EEELi512ENS_6half_tEfNS_4arch4Sm90ELb1ELb0ELb1ELb1ELb1ELb0ELb1ELb0ELb0ELb1ELb0ELb0EEENS1_21CollectiveEpilogueFwdINS6_IJSA_NS7_ILi512EEESA_EEES9_SC_SE_Li256ELb1ELb1ELb0ELb0EEENS1_36VarlenDynamicPersistentTileSchedulerILi64ELi64ELi256ELi128ELb0ELb1ELb1ELb1ELb1ELb1EEEEEEEEEvNT_6ParamsE,"aw",@nobits
	.sectionflags	@""
	.align	16
	.zero		1024


//--------------------- .nv.shared._ZN7cutlass13device_kernelIN5flash11enable_sm90INS1_16FlashAttnFwdSm90INS1_25CollectiveMainloopFwdSm90ILi2EN4cute5tupleIJNS5_1CILi1EEES8_S8_EEENS6_IJNS7_ILi64EEESA_SA_EEELi512ENS_6half_tEfNS_4arch4Sm90ELb1ELb0ELb1ELb1ELb1ELb1ELb1ELb0ELb0ELb1ELb0ELb0EEENS1_21CollectiveEpilogueFwdINS6_IJSA_NS7_ILi512EEESA_EEES9_SC_SE_Li256ELb1ELb1ELb0ELb0EEENS1_36VarlenDynamicPersistentTileSchedulerILi64ELi64ELi256ELi128ELb0ELb1ELb1ELb1ELb1ELb1EEEEEEEEEvNT_6ParamsE --------------------------
	.section	.nv.shared._ZN7cutlass13device_kernelIN5flash11enable_sm90INS1_16FlashAttnFwdSm90INS1_25CollectiveMainloopFwdSm90ILi2EN4cute5tupleIJNS5_1CILi1EEES8_S8_EEENS6_IJNS7_ILi64EEESA_SA_EEELi512ENS_6half_tEfNS_4arch4Sm90ELb1ELb0ELb1ELb1ELb1ELb1ELb1ELb0ELb0ELb1ELb0ELb0EEENS1_21CollectiveEpilogueFwdINS6_IJSA_NS7_ILi512EEESA_EEES9_SC_SE_Li256ELb1ELb1ELb0ELb0EEENS1_36VarlenDynamicPersistentTileSchedulerILi64ELi64ELi256ELi128ELb0ELb1ELb1ELb1ELb1ELb1EEEEEEEEEvNT_6ParamsE,"aw",@nobits
	.sectionflags	@""
	.align	16
	.zero		1024


//--------------------- .nv.constant0._ZN7cutlass13device_kernelIN5flash11enable_sm90INS1_16FlashAttnFwdSm90INS1_25CollectiveMainloopFwdSm90ILi2EN4cute5tupleIJNS5_1CILi1EEES8_S8_EEENS6_IJNS7_ILi64EEESA_SA_EEELi512ENS_6half_tEfNS_4arch4Sm90ELb0ELb0ELb1ELb0ELb1ELb0ELb0ELb0ELb0ELb1ELb0ELb0EEENS1_21CollectiveEpilogueFwdINS6_IJSA_NS7_ILi512EEESA_EEES9_SC_SE_Li256ELb0ELb1ELb0ELb0EEENS1_29StaticPersistentTileSchedulerILb0EEEEEEEEEvNT_6ParamsE --------------------------
	.section	.nv.constant0._ZN7cutlass13device_kernelIN5flash11enable_sm90INS1_16FlashAttnFwdSm90INS1_25CollectiveMainloopFwdSm90ILi2EN4cute5tupleIJNS5_1CILi1EEES8_S8_EEENS6_IJNS7_ILi64EEESA_SA_EEELi512ENS_6half_tEfNS_4arch4Sm90ELb0ELb0ELb1ELb0ELb1ELb0ELb0ELb0ELb0ELb1ELb0ELb0EEENS1_21CollectiveEpilogueFwdINS6_IJSA_NS7_ILi512EEESA_EEES9_SC_SE_Li256ELb0ELb1ELb0ELb0EEENS1_29StaticPersistentTileSchedulerILb0EEEEEEEEEvNT_6ParamsE,"a",@progbits
	.sectionflags	@""
	.align	4
.nv.constant0._ZN7cutlass13device_kernelIN5flash11enable_sm90INS1_16FlashAttnFwdSm90INS1_25CollectiveMainloopFwdSm90ILi2EN4cute5tupleIJNS5_1CILi1EEES8_S8_EEENS6_IJNS7_ILi64EEESA_SA_EEELi512ENS_6half_tEfNS_4arch4Sm90ELb0ELb0ELb1ELb0ELb1ELb0ELb0ELb0ELb0ELb1ELb0ELb0EEENS1_21CollectiveEpilogueFwdINS6_IJSA_NS7_ILi512EEESA_EEES9_SC_SE_Li256ELb0ELb1ELb0ELb0EEENS1_29StaticPersistentTileSchedulerILb0EEEEEEEEEvNT_6ParamsE:
	.zero		3200


//--------------------- .nv.constant0._ZN7cutlass13device_kernelIN5flash11enable_sm90INS1_16FlashAttnFwdSm90INS1_25CollectiveMainloopFwdSm90ILi2EN4cute5tupleIJNS5_1CILi1EEES8_S8_EEENS6_IJNS7_ILi64EEESA_SA_EEELi512ENS_6half_tEfNS_4arch4Sm90ELb0ELb0ELb1ELb0ELb1ELb0ELb1ELb0ELb0ELb1ELb0ELb0EEENS1_21CollectiveEpilogueFwdINS6_IJSA_NS7_ILi512EEESA_EEES9_SC_SE_Li256ELb0ELb1ELb0ELb0EEENS1_29StaticPersistentTileSchedulerILb0EEEEEEEEEvNT_6ParamsE --------------------------
	.section	.nv.constant0._ZN7cutlass13device_kernelIN5flash11enable_sm90INS1_16FlashAttnFwdSm90INS1_25CollectiveMainloopFwdSm90ILi2EN4cute5tupleIJNS5_1CILi1EEES8_S8_EEENS6_IJNS7_ILi64EEESA_SA_EEELi512ENS_6half_tEfNS_4arch4Sm90ELb0ELb0ELb1ELb0ELb1ELb0ELb1ELb0ELb0ELb1ELb0ELb0EEENS1_21CollectiveEpilogueFwdINS6_IJSA_NS7_ILi512EEESA_EEES9_SC_SE_Li256ELb0ELb1ELb0ELb0EEENS1_29StaticPersistentTileSchedulerILb0EEEEEEEEEvNT_6ParamsE,"a",@progbits
	.sectionflags	@""
	.align	4
.nv.constant0._ZN7cutlass13device_kernelIN5flash11enable_sm90INS1_16FlashAttnFwdSm90INS1_25CollectiveMainloopFwdSm90ILi2EN4cute5tupleIJNS5_1CILi1EEES8_S8_EEENS6_IJNS7_ILi64EEESA_SA_EEELi512ENS_6half_tEfNS_4arch4Sm90ELb0ELb0ELb1ELb0ELb1ELb0ELb1ELb0ELb0ELb1ELb0ELb0EEENS1_21CollectiveEpilogueFwdINS6_IJSA_NS7_ILi512EEESA_EEES9_SC_SE_Li256ELb0ELb1ELb0ELb0EEENS1_29StaticPersistentTileSchedulerILb0EEEEEEEEEvNT_6ParamsE:
	.zero		3456


//--------------------- .nv.constant0._ZN7cutlass13device_kernelIN5flash11enable_sm90INS1_16FlashAttnFwdSm90INS1_25CollectiveMainloopFwdSm90ILi2EN4cute5tupleIJNS5_1CILi1EEES8_S8_EEENS6_IJNS7_ILi64EEESA_SA_EEELi512ENS_6half_tEfNS_4arch4Sm90ELb0ELb0ELb1ELb1ELb1ELb0ELb0ELb0ELb0ELb1ELb0ELb0EEENS1_21CollectiveEpilogueFwdINS6_IJSA_NS7_ILi512EEESA_EEES9_SC_SE_Li256ELb1ELb1ELb0ELb0EEENS1_36VarlenDynamicPersistentTileSchedulerILi64ELi64ELi256ELi128ELb0ELb1ELb1ELb0ELb1ELb1EEEEEEEEEvNT_6ParamsE --------------------------
	.section	.nv.constant0._ZN7cutlass13device_kernelIN5flash11enable_sm90INS1_16FlashAttnFwdSm90INS1_25CollectiveMainloopFwdSm90ILi2EN4cute5tupleIJNS5_1CILi1EEES8_S8_EEENS6_IJNS7_ILi64EEESA_SA_EEELi512ENS_6half_tEfNS_4arch4Sm90ELb0ELb0ELb1ELb1ELb1ELb0ELb0ELb0ELb0ELb1ELb0ELb0EEENS1_21CollectiveEpilogueFwdINS6_IJSA_NS7_ILi512EEESA_EEES9_SC_SE_Li256ELb1ELb1ELb0ELb0EEENS1_36VarlenDynamicPersistentTileSchedulerILi64ELi64ELi256ELi128ELb0ELb1ELb1ELb0ELb1ELb1EEEEEEEEEvNT_6ParamsE,"a",@progbits
	.sectionflags	@""
	.align	4
.nv.constant0._ZN7cutlass13device_kernelIN5flash11enable_sm90INS1_16FlashAttnFwdSm90INS1_25CollectiveMainloopFwdSm90ILi2EN4cute5tupleIJNS5_1CILi1EEES8_S8_EEENS6_IJNS7_ILi64EEESA_SA_EEELi512ENS_6half_tEfNS_4arch4Sm90ELb0ELb0ELb1ELb1ELb1ELb0ELb0ELb0ELb0ELb1ELb0ELb0EEENS1_21CollectiveEpilogueFwdINS6_IJSA_NS7_ILi512EEESA_EEES9_SC_SE_Li256ELb1ELb1ELb0ELb0EEENS1_36VarlenDynamicPersistentTileSchedulerILi64ELi64ELi256ELi128ELb0ELb1ELb1ELb0ELb1ELb1EEEEEEEEEvNT_6ParamsE:
	.zero		3328


//--------------------- .nv.constant0._ZN7cutlass13device_kernelIN5flash11enable_sm90INS1_16FlashAttnFwdSm90INS1_25CollectiveMainloopFwdSm90ILi2EN4cute5tupleIJNS5_1CILi1EEES8_S8_EEENS6_IJNS7_ILi64EEESA_SA_EEELi512ENS_6half_tEfNS_4arch4Sm90ELb0ELb0ELb1ELb1ELb1ELb1ELb0ELb0ELb0ELb1ELb0ELb0EEENS1_21CollectiveEpilogueFwdINS6_IJSA_NS7_ILi512EEESA_EEES9_SC_SE_Li256ELb1ELb1ELb0ELb0EEENS1_36VarlenDynamicPersistentTileSchedulerILi64ELi64ELi256ELi128ELb0ELb1ELb1ELb0ELb1ELb1EEEEEEEEEvNT_6ParamsE --------------------------
	.section	.nv.constant0._ZN7cutlass13device_kernelIN5flash11enable_sm90INS1_16FlashAttnFwdSm90INS1_25CollectiveMainloopFwdSm90ILi2EN4cute5tupleIJNS5_1CILi1EEES8_S8_EEENS6_IJNS7_ILi64EEESA_SA_EEELi512ENS_6half_tEfNS_4arch4Sm90ELb0ELb0ELb1ELb1ELb1ELb1ELb0ELb0ELb0ELb1ELb0ELb0EEENS1_21CollectiveEpilogueFwdINS6_IJSA_NS7_ILi512EEESA_EEES9_SC_SE_Li256ELb1ELb1ELb0ELb0EEENS1_36VarlenDynamicPersistentTileSchedulerILi64ELi64ELi256ELi128ELb0ELb1ELb1ELb0ELb1ELb1EEEEEEEEEvNT_6ParamsE,"a",@progbits
	.sectionflags	@""
	.align	4
.nv.constant0._ZN7cutlass13device_kernelIN5flash11enable_sm90INS1_16FlashAttnFwdSm90INS1_25CollectiveMainloopFwdSm90ILi2EN4cute5tupleIJNS5_1CILi1EEES8_S8_EEENS6_IJNS7_ILi64EEESA_SA_EEELi512ENS_6half_tEfNS_4arch4Sm90ELb0ELb0ELb1ELb1ELb1ELb1ELb0ELb0ELb0ELb1ELb0ELb0EEENS1_21CollectiveEpilogueFwdINS6_IJSA_NS7_ILi512EEESA_EEES9_SC_SE_Li256ELb1ELb1ELb0ELb0EEENS1_36VarlenDynamicPersistentTileSchedulerILi64ELi64ELi256ELi128ELb0ELb1ELb1ELb0ELb1ELb1EEEEEEEEEvNT_6ParamsE:
	.zero		3328


//--------------------- .nv.constant0._ZN7cutlass13device_kernelIN5flash11enable_sm90INS1_16FlashAttnFwdSm90INS1_25CollectiveMainloopFwdSm90ILi2EN4cute5tupleIJNS5_1CILi1EEES8_S8_EEENS6_IJNS7_ILi64EEESA_SA_EEELi512ENS_6half_tEfNS_4arch4Sm90ELb0ELb0ELb1ELb1ELb1ELb0ELb1ELb0ELb0ELb1ELb0ELb0EEENS1_21CollectiveEpilogueFwdINS6_IJSA_NS7_ILi512EEESA_EEES9_SC_SE_Li256ELb1ELb1ELb0ELb0EEENS1_36VarlenDynamicPersistentTileSchedulerILi64ELi64ELi256ELi128ELb0ELb1ELb1ELb0ELb1ELb1EEEEEEEEEvNT_6ParamsE --------------------------
	.section	.nv.constant0._ZN7cutlass13device_kernelIN5flash11enable_sm90INS1_16FlashAttnFwdSm90INS1_25CollectiveMainloopFwdSm90ILi2EN4cute5tupleIJNS5_1CILi1EEES8_S8_EEENS6_IJNS7_ILi64EEESA_SA_EEELi512ENS_6half_tEfNS_4arch4Sm90ELb0ELb0ELb1ELb1ELb1ELb0ELb1ELb0ELb0ELb1ELb0ELb0EEENS1_21CollectiveEpilogueFwdINS6_IJSA_NS7_ILi512EEESA_EEES9_SC_SE_Li256ELb1ELb1ELb0ELb0EEENS1_36VarlenDynamicPersistentTileSchedulerILi64ELi64ELi256ELi128ELb0ELb1ELb1ELb0ELb1ELb1EEEEEEEEEvNT_6ParamsE,"a",@progbits
	.sectionflags	@""
	.align	4
.nv.constant0._ZN7cutlass13device_kernelIN5flash11enable_sm90INS1_16FlashAttnFwdSm90INS1_25CollectiveMainloopFwdSm90ILi2EN4cute5tupleIJNS5_1CILi1EEES8_S8_EEENS6_IJNS7_ILi64EEESA_SA_EEELi512ENS_6half_tEfNS_4arch4Sm90ELb0ELb0ELb1ELb1ELb1ELb0ELb1ELb0ELb0ELb1ELb0ELb0EEENS1_21CollectiveEpilogueFwdINS6_IJSA_NS7_ILi512EEESA_EEES9_SC_SE_Li256ELb1ELb1ELb0ELb0EEENS1_36VarlenDynamicPersistentTileSchedulerILi64ELi64ELi256ELi128ELb0ELb1ELb1ELb0ELb1ELb1EEEEEEEEEvNT_6ParamsE:
	.zero		3584


//--------------------- .nv.constant0._ZN7cutlass13device_kernelIN5flash11enable_sm90INS1_16FlashAttnFwdSm90INS1_25CollectiveMainloopFwdSm90ILi2EN4cute5tupleIJNS5_1CILi1EEES8_S8_EEENS6_IJNS7_ILi64EEESA_SA_EEELi512ENS_6half_tEfNS_4arch4Sm90ELb0ELb0ELb1ELb1ELb1ELb1ELb1ELb0ELb0ELb1ELb0ELb0EEENS1_21CollectiveEpilogueFwdINS6_IJSA_NS7_ILi512EEESA_EEES9_SC_SE_Li256ELb1ELb1ELb0ELb0EEENS1_36VarlenDynamicPersistentTileSchedulerILi64ELi64ELi256ELi128ELb0ELb1ELb1ELb0ELb1ELb1EEEEEEEEEvNT_6ParamsE --------------------------
	.section	.nv.constant0._ZN7cutlass13device_kernelIN5flash11enable_sm90INS1_16FlashAttnFwdSm90INS1_25CollectiveMainloopFwdSm90ILi2EN4cute5tupleIJNS5_1CILi1EEES8_S8_EEENS6_IJNS7_ILi64EEESA_SA_EEELi512ENS_6half_tEfNS_4arch4Sm90ELb0ELb0ELb1ELb1ELb1ELb1ELb1ELb0ELb0ELb1ELb0ELb0EEENS1_21CollectiveEpilogueFwdINS6_IJSA_NS7_ILi512EEESA_EEES9_SC_SE_Li256ELb1ELb1ELb0ELb0EEENS1_36VarlenDynamicPersistentTileSchedulerILi64ELi64ELi256ELi128ELb0ELb1ELb1ELb0ELb1ELb1EEEEEEEEEvNT_6ParamsE,"a",@progbits
	.sectionflags	@""
	.align	4
.nv.constant0._ZN7cutlass13device_kernelIN5flash11enable_sm90INS1_16FlashAttnFwdSm90INS1_25CollectiveMainloopFwdSm90ILi2EN4cute5tupleIJNS5_1CILi1EEES8_S8_EEENS6_IJNS7_ILi64EEESA_SA_EEELi512ENS_6half_tEfNS_4arch4Sm90ELb0ELb0ELb1ELb1ELb1ELb1ELb1ELb0ELb0ELb1ELb0ELb0EEENS1_21CollectiveEpilogueFwdINS6_IJSA_NS7_ILi512EEESA_EEES9_SC_SE_Li256ELb1ELb1ELb0ELb0EEENS1_36VarlenDynamicPersistentTileSchedulerILi64ELi64ELi256ELi128ELb0ELb1ELb1ELb0ELb1ELb1EEEEEEEEEvNT_6ParamsE:
	.zero		3584


//--------------------- .nv.constant0._ZN7cutlass13device_kernelIN5flash11enable_sm90INS1_16FlashAttnFwdSm90INS1_25CollectiveMainloopFwdSm90ILi2EN4cute5tupleIJNS5_1CILi1EEES8_S8_EEENS6_IJNS7_ILi64EEESA_SA_EEELi512ENS_6half_tEfNS_4arch4Sm90ELb0ELb1ELb1ELb0ELb1ELb0ELb0ELb0ELb0ELb1ELb0ELb0EEENS1_21CollectiveEpilogueFwdINS6_IJSA_NS7_ILi512EEESA_EEES9_SC_SE_Li256ELb0ELb1ELb0ELb0EEENS1_30DynamicPersistentTileSchedulerILi256ELi128ELb0ELb1ELb1EEEEEEEEEvNT_6ParamsE --------------------------
	.section	.nv.constant0._ZN7cutlass13device_kernelIN5flash11enable_sm90INS1_16FlashAttnFwdSm90INS1_25CollectiveMainloopFwdSm90ILi2EN4cute5tupleIJNS5_1CILi1EEES8_S8_EEENS6_IJNS7_ILi64EEESA_SA_EEELi512ENS_6half_tEfNS_4arch4Sm90ELb0ELb1ELb1ELb0ELb1ELb0ELb0ELb0ELb0ELb1ELb0ELb0EEENS1_21CollectiveEpilogueFwdINS6_IJSA_NS7_ILi512EEESA_EEES9_SC_SE_Li256ELb0ELb1ELb0ELb0EEENS1_30DynamicPersistentTileSchedulerILi256ELi128ELb0ELb1ELb1EEEEEEEEEvNT_6ParamsE,"a",@progbits
	.sectionflags	@""
	.align	4
.nv.constant0._ZN7cutlass13device_kernelIN5flash11enable_sm90INS1_16FlashAttnFwdSm90INS1_25CollectiveMainloopFwdSm90ILi2EN4cute5tupleIJNS5_1CILi1EEES8_S8_EEENS6_IJNS7_ILi64EEESA_SA_EEELi512ENS_6half_tEfNS_4arch4Sm90ELb0ELb1ELb1ELb0ELb1ELb0ELb0ELb0ELb0ELb1ELb0ELb0EEENS1_21CollectiveEpilogueFwdINS6_IJSA_NS7_ILi512EEESA_EEES9_SC_SE_Li256ELb0ELb1ELb0ELb0EEENS1_30DynamicPersistentTileSchedulerILi256ELi128ELb0ELb1ELb1EEEEEEEEEvNT_6ParamsE:
	.zero		3328


//--------------------- .nv.constant0._ZN7cutlass13device_kernelIN5flash11enable_sm90INS1_16FlashAttnFwdSm90INS1_25CollectiveMainloopFwdSm90ILi2EN4cute5tupleIJNS5_1CILi1EEES8_S8_EEENS6_IJNS7_ILi64EEESA_SA_EEELi512ENS_6half_tEfNS_4arch4Sm90ELb0ELb1ELb1ELb0ELb1ELb0ELb1ELb0ELb0ELb1ELb0ELb0EEENS1_21CollectiveEpilogueFwdINS6_IJSA_NS7_ILi512EEESA_EEES9_SC_SE_Li256ELb0ELb1ELb0ELb0EEENS1_30DynamicPersistentTileSchedulerILi256ELi128ELb0ELb1ELb1EEEEEEEEEvNT_6ParamsE --------------------------
	.section	.nv.constant0._ZN7cutlass13device_kernelIN5flash11enable_sm90INS1_16FlashAttnFwdSm90INS1_25CollectiveMainloopFwdSm90ILi2EN4cute5tupleIJNS5_1CILi1EEES8_S8_EEENS6_IJNS7_ILi64EEESA_SA_EEELi512ENS_6half_tEfNS_4arch4Sm90ELb0ELb1ELb1ELb0ELb1ELb0ELb1ELb0ELb0ELb1ELb0ELb0EEENS1_21CollectiveEpilogueFwdINS6_IJSA_NS7_ILi512EEESA_EEES9_SC_SE_Li256ELb0ELb1ELb0ELb0EEENS1_30DynamicPersistentTileSchedulerILi256ELi128ELb0ELb1ELb1EEEEEEEEEvNT_6ParamsE,"a",@progbits
	.sectionflags	@""
	.align	4
.nv.constant0._ZN7cutlass13device_kernelIN5flash11enable_sm90INS1_16FlashAttnFwdSm90INS1_25CollectiveMainloopFwdSm90ILi2EN4cute5tupleIJNS5_1CILi1EEES8_S8_EEENS6_IJNS7_ILi64EEESA_SA_EEELi512ENS_6half_tEfNS_4arch4Sm90ELb0ELb1ELb1ELb0ELb1ELb0ELb1ELb0ELb0ELb1ELb0ELb0EEENS1_21CollectiveEpilogueFwdINS6_IJSA_NS7_ILi512EEESA_EEES9_SC_SE_Li256ELb0ELb1ELb0ELb0EEENS1_30DynamicPersistentTileSchedulerILi256ELi128ELb0ELb1ELb1EEEEEEEEEvNT_6ParamsE:
	.zero		3584


//--------------------- .nv.constant0._ZN7cutlass13device_kernelIN5flash11enable_sm90INS1_16FlashAttnFwdSm90INS1_25CollectiveMainloopFwdSm90ILi2EN4cute5tupleIJNS5_1CILi1EEES8_S8_EEENS6_IJNS7_ILi64EEESA_SA_EEELi512ENS_6half_tEfNS_4arch4Sm90ELb0ELb1ELb1ELb1ELb1ELb0ELb0ELb0ELb0ELb1ELb0ELb0EEENS1_21CollectiveEpilogueFwdINS6_IJSA_NS7_ILi512EEESA_EEES9_SC_SE_Li256ELb1ELb1ELb0ELb0EEENS1_36VarlenDynamicPersistentTileSchedulerILi64ELi64ELi256ELi128ELb0ELb1ELb1ELb1ELb0ELb1EEEEEEEEEvNT_6ParamsE --------------------------
	.section	.nv.constant0._ZN7cutlass13device_kernelIN5flash11enable_sm90INS1_16FlashAttnFwdSm90INS1_25CollectiveMainloopFwdSm90ILi2EN4cute5tupleIJNS5_1CILi1EEES8_S8_EEENS6_IJNS7_ILi64EEESA_SA_EEELi512ENS_6half_tEfNS_4arch4Sm90ELb0ELb1ELb1ELb1ELb1ELb0ELb0ELb0ELb0ELb1ELb0ELb0EEENS1_21CollectiveEpilogueFwdINS6_IJSA_NS7_ILi512EEESA_EEES9_SC_SE_Li256ELb1ELb1ELb0ELb0EEENS1_36VarlenDynamicPersistentTileSchedulerILi64ELi64ELi256ELi128ELb0ELb1ELb1ELb1ELb0ELb1EEEEEEEEEvNT_6ParamsE,"a",@progbits
	.sectionflags	@""
	.align	4
.nv.constant0._ZN7cutlass13device_kernelIN5flash11enable_sm90INS1_16FlashAttnFwdSm90INS1_25CollectiveMainloopFwdSm90ILi2EN4cute5tupleIJNS5_1CILi1EEES8_S8_EEENS6_IJNS7_ILi64EEESA_SA_EEELi512ENS_6half_tEfNS_4arch4Sm90ELb0ELb1ELb1ELb1ELb1ELb0ELb0ELb0ELb0ELb1ELb0ELb0EEENS1_21CollectiveEpilogueFwdINS6_IJSA_NS7_ILi512EEESA_EEES9_SC_SE_Li256ELb1ELb1ELb0ELb0EEENS1_36VarlenDynamicPersistentTileSchedulerILi64ELi64ELi256ELi128ELb0ELb1ELb1ELb1ELb0ELb1EEEEEEEEEvNT_6ParamsE:
	.zero		3328


//--------------------- .nv.constant0._ZN7cutlass13device_kernelIN5flash11enable_sm90INS1_16FlashAttnFwdSm90INS1_25CollectiveMainloopFwdSm90ILi2EN4cute5tupleIJNS5_1CILi1EEES8_S8_EEENS6_IJNS7_ILi64EEESA_SA_EEELi512ENS_6half_tEfNS_4arch4Sm90ELb0ELb1ELb1ELb1ELb1ELb1ELb0ELb0ELb0ELb1ELb0ELb0EEENS1_21CollectiveEpilogueFwdINS6_IJSA_NS7_ILi512EEESA_EEES9_SC_SE_Li256ELb1ELb1ELb0ELb0EEENS1_36VarlenDynamicPersistentTileSchedulerILi64ELi64ELi256ELi128ELb0ELb1ELb1ELb1ELb0ELb1EEEEEEEEEvNT_6ParamsE --------------------------
	.section	.nv.constant0._ZN7cutlass13device_kernelIN5flash11enable_sm90INS1_16FlashAttnFwdSm90INS1_25CollectiveMainloopFwdSm90ILi2EN4cute5tupleIJNS5_1CILi1EEES8_S8_EEENS6_IJNS7_ILi64EEESA_SA_EEELi512ENS_6half_tEfNS_4arch4Sm90ELb0ELb1ELb1ELb1ELb1ELb1ELb0ELb0ELb0ELb1ELb0ELb0EEENS1_21CollectiveEpilogueFwdINS6_IJSA_NS7_ILi512EEESA_EEES9_SC_SE_Li256ELb1ELb1ELb0ELb0EEENS1_36VarlenDynamicPersistentTileSchedulerILi64ELi64ELi256ELi128ELb0ELb1ELb1ELb1ELb0ELb1EEEEEEEEEvNT_6ParamsE,"a",@progbits
	.sectionflags	@""
	.align	4
.nv.constant0._ZN7cutlass13device_kernelIN5flash11enable_sm90INS1_16FlashAttnFwdSm90INS1_25CollectiveMainloopFwdSm90ILi2EN4cute5tupleIJNS5_1CILi1EEES8_S8_EEENS6_IJNS7_ILi64EEESA_SA_EEELi512ENS_6half_tEfNS_4arch4Sm90ELb0ELb1ELb1ELb1ELb1ELb1ELb0ELb0ELb0ELb1ELb0ELb0EEENS1_21CollectiveEpilogueFwdINS6_IJSA_NS7_ILi512EEESA_EEES9_SC_SE_Li256ELb1ELb1ELb0ELb0EEENS1_36VarlenDynamicPersistentTileSchedulerILi64ELi64ELi256ELi128ELb0ELb1ELb1ELb1ELb0ELb1EEEEEEEEEvNT_6ParamsE:
	.zero		3328


//--------------------- .nv.constant0._ZN7cutlass13device_kernelIN5flash11enable_sm90INS1_16FlashAttnFwdSm90INS1_25CollectiveMainloopFwdSm90ILi2EN4cute5tupleIJNS5_1CILi1EEES8_S8_EEENS6_IJNS7_ILi64EEESA_SA_EEELi512ENS_6half_tEfNS_4arch4Sm90ELb0ELb1ELb1ELb1ELb1ELb0ELb1ELb0ELb0ELb1ELb0ELb0EEENS1_21CollectiveEpilogueFwdINS6_IJSA_NS7_ILi512EEESA_EEES9_SC_SE_Li256ELb1ELb1ELb0ELb0EEENS1_36VarlenDynamicPersistentTileSchedulerILi64ELi64ELi256ELi128ELb0ELb1ELb1ELb1ELb0ELb1EEEEEEEEEvNT_6ParamsE --------------------------
	.section	.nv.constant0._ZN7cutlass13device_kernelIN5flash11enable_sm90INS1_16FlashAttnFwdSm90INS1_25CollectiveMainloopFwdSm90ILi2EN4cute5tupleIJNS5_1CILi1EEES8_S8_EEENS6_IJNS7_ILi64EEESA_SA_EEELi512ENS_6half_tEfNS_4arch4Sm90ELb0ELb1ELb1ELb1ELb1ELb0ELb1ELb0ELb0ELb1ELb0ELb0EEENS1_21CollectiveEpilogueFwdINS6_IJSA_NS7_ILi512EEESA_EEES9_SC_SE_Li256ELb1ELb1ELb0ELb0EEENS1_36VarlenDynamicPersistentTileSchedulerILi64ELi64ELi256ELi128ELb0ELb1ELb1ELb1ELb0ELb1EEEEEEEEEvNT_6ParamsE,"a",@progbits
	.sectionflags	@""
	.align	4
.nv.constant0._ZN7cutlass13device_kernelIN5flash11enable_sm90INS1_16FlashAttnFwdSm90INS1_25CollectiveMainloopFwdSm90ILi2EN4cute5tupleIJNS5_1CILi1EEES8_S8_EEENS6_IJNS7_ILi64EEESA_SA_EEELi512ENS_6half_tEfNS_4arch4Sm90ELb0ELb1ELb1ELb1ELb1ELb0ELb1ELb0ELb0ELb1ELb0ELb0EEENS1_21CollectiveEpilogueFwdINS6_IJSA_NS7_ILi512EEESA_EEES9_SC_SE_Li256ELb1ELb1ELb0ELb0EEENS1_36VarlenDynamicPersistentTileSchedulerILi64ELi64ELi256ELi128ELb0ELb1ELb1ELb1ELb0ELb1EEEEEEEEEvNT_6ParamsE:
	.zero		3584


//--------------------- .nv.constant0._ZN7cutlass13device_kernelIN5flash11enable_sm90INS1_16FlashAttnFwdSm90INS1_25CollectiveMainloopFwdSm90ILi2EN4cute5tupleIJNS5_1CILi1EEES8_S8_EEENS6_IJNS7_ILi64EEESA_SA_EEELi512ENS_6half_tEfNS_4arch4Sm90ELb0ELb1ELb1ELb1ELb1ELb1ELb1ELb0ELb0ELb1ELb0ELb0EEENS1_21CollectiveEpilogueFwdINS6_IJSA_NS7_ILi512EEESA_EEES9_SC_SE_Li256ELb1ELb1ELb0ELb0EEENS1_36VarlenDynamicPersistentTileSchedulerILi64ELi64ELi256ELi128ELb0ELb1ELb1ELb1ELb0ELb1EEEEEEEEEvNT_6ParamsE --------------------------
	.section	.nv.constant0._ZN7cutlass13device_kernelIN5flash11enable_sm90INS1_16FlashAttnFwdSm90INS1_25CollectiveMainloopFwdSm90ILi2EN4cute5tupleIJNS5_1CILi1EEES8_S8_EEENS6_IJNS7_ILi64EEESA_SA_EEELi512ENS_6half_tEfNS_4arch4Sm90ELb0ELb1ELb1ELb1ELb1ELb1ELb1ELb0ELb0ELb1ELb0ELb0EEENS1_21CollectiveEpilogueFwdINS6_IJSA_NS7_ILi512EEESA_EEES9_SC_SE_Li256ELb1ELb1ELb0ELb0EEENS1_36VarlenDynamicPersistentTileSchedulerILi64ELi64ELi256ELi128ELb0ELb1ELb1ELb1ELb0ELb1EEEEEEEEEvNT_6ParamsE,"a",@progbits
	.sectionflags	@""
	.align	4
.nv.constant0._ZN7cutlass13device_kernelIN5flash11enable_sm90INS1_16FlashAttnFwdSm90INS1_25CollectiveMainloopFwdSm90ILi2EN4cute5tupleIJNS5_1CILi1EEES8_S8_EEENS6_IJNS7_ILi64EEESA_SA_EEELi512ENS_6half_tEfNS_4arch4Sm90ELb0ELb1ELb1ELb1ELb1ELb1ELb1ELb0ELb0ELb1ELb0ELb0EEENS1_21CollectiveEpilogueFwdINS6_IJSA_NS7_ILi512EEESA_EEES9_SC_SE_Li256ELb1ELb1ELb0ELb0EEENS1_36VarlenDynamicPersistentTileSchedulerILi64ELi64ELi256ELi128ELb0ELb1ELb1ELb1ELb0ELb1EEEEEEEEEvNT_6ParamsE:
	.zero		3584


//--------------------- .nv.constant0._ZN7cutlass13device_kernelIN5flash11enable_sm90INS1_16FlashAttnFwdSm90INS1_25CollectiveMainloopFwdSm90ILi2EN4cute5tupleIJNS5_1CILi1EEES8_S8_EEENS6_IJNS7_ILi64EEESA_SA_EEELi512ENS_6half_tEfNS_4arch4Sm90ELb1ELb0ELb1ELb0ELb1ELb0ELb0ELb0ELb0ELb1ELb0ELb0EEENS1_21CollectiveEpilogueFwdINS6_IJSA_NS7_ILi512EEESA_EEES9_SC_SE_Li256ELb0ELb1ELb0ELb0EEENS1_30DynamicPersistentTileSchedulerILi256ELi128ELb0ELb1ELb1EEEEEEEEEvNT_6ParamsE --------------------------
	.section	.nv.constant0._ZN7cutlass13device_kernelIN5flash11enable_sm90INS1_16FlashAttnFwdSm90INS1_25CollectiveMainloopFwdSm90ILi2EN4cute5tupleIJNS5_1CILi1EEES8_S8_EEENS6_IJNS7_ILi64EEESA_SA_EEELi512ENS_6half_tEfNS_4arch4Sm90ELb1ELb0ELb1ELb0ELb1ELb0ELb0ELb0ELb0ELb1ELb0ELb0EEENS1_21CollectiveEpilogueFwdINS6_IJSA_NS7_ILi512EEESA_EEES9_SC_SE_Li256ELb0ELb1ELb0ELb0EEENS1_30DynamicPersistentTileSchedulerILi256ELi128ELb0ELb1ELb1EEEEEEEEEvNT_6ParamsE,"a",@progbits
	.sectionflags	@""
	.align	4
.nv.constant0._ZN7cutlass13device_kernelIN5flash11enable_sm90INS1_16FlashAttnFwdSm90INS1_25CollectiveMainloopFwdSm90ILi2EN4cute5tupleIJNS5_1CILi1EEES8_S8_EEENS6_IJNS7_ILi64EEESA_SA_EEELi512ENS_6half_tEfNS_4arch4Sm90ELb1ELb0ELb1ELb0ELb1ELb0ELb0ELb0ELb0ELb1ELb0ELb0EEENS1_21CollectiveEpilogueFwdINS6_IJSA_NS7_ILi512EEESA_EEES9_SC_SE_Li256ELb0ELb1ELb0ELb0EEENS1_30DynamicPersistentTileSchedulerILi256ELi128ELb0ELb1ELb1EEEEEEEEEvNT_6ParamsE:
	.zero		3328


//--------------------- .nv.constant0._ZN7cutlass13device_kernelIN5flash11enable_sm90INS1_16FlashAttnFwdSm90INS1_25CollectiveMainloopFwdSm90ILi2EN4cute5tupleIJNS5_1CILi1EEES8_S8_EEENS6_IJNS7_ILi64EEESA_SA_EEELi512ENS_6half_tEfNS_4arch4Sm90ELb1ELb0ELb1ELb0ELb1ELb0ELb1ELb0ELb0ELb1ELb0ELb0EEENS1_21CollectiveEpilogueFwdINS6_IJSA_NS7_ILi512EEESA_EEES9_SC_SE_Li256ELb0ELb1ELb0ELb0EEENS1_30DynamicPersistentTileSchedulerILi256ELi128ELb0ELb1ELb1EEEEEEEEEvNT_6ParamsE --------------------------
	.section	.nv.constant0._ZN7cutlass13device_kernelIN5flash11enable_sm90INS1_16FlashAttnFwdSm90INS1_25CollectiveMainloopFwdSm90ILi2EN4cute5tupleIJNS5_1CILi1EEES8_S8_EEENS6_IJNS7_ILi64EEESA_SA_EEELi512ENS_6half_tEfNS_4arch4Sm90ELb1ELb0ELb1ELb0ELb1ELb0ELb1ELb0ELb0ELb1ELb0ELb0EEENS1_21CollectiveEpilogueFwdINS6_IJSA_NS7_ILi512EEESA_EEES9_SC_SE_Li256ELb0ELb1ELb0ELb0EEENS1_30DynamicPersistentTileSchedulerILi256ELi128ELb0ELb1ELb1EEEEEEEEEvNT_6ParamsE,"a",@progbits
	.sectionflags	@""
	.align	4
.nv.constant0._ZN7cutlass13device_kernelIN5flash11enable_sm90INS1_16FlashAttnFwdSm90INS1_25CollectiveMainloopFwdSm90ILi2EN4cute5tupleIJNS5_1CILi1EEES8_S8_EEENS6_IJNS7_ILi64EEESA_SA_EEELi512ENS_6half_tEfNS_4arch4Sm90ELb1ELb0ELb1ELb0ELb1ELb0ELb1ELb0ELb0ELb1ELb0ELb0EEENS1_21CollectiveEpilogueFwdINS6_IJSA_NS7_ILi512EEESA_EEES9_SC_SE_Li256ELb0ELb1ELb0ELb0EEENS1_30DynamicPersistentTileSchedulerILi256ELi128ELb0ELb1ELb1EEEEEEEEEvNT_6ParamsE:
	.zero		3584


//--------------------- .nv.constant0._ZN7cutlass13device_kernelIN5flash11enable_sm90INS1_16FlashAttnFwdSm90INS1_25CollectiveMainloopFwdSm90ILi2EN4cute5tupleIJNS5_1CILi1EEES8_S8_EEENS6_IJNS7_ILi64EEESA_SA_EEELi512ENS_6half_tEfNS_4arch4Sm90ELb1ELb0ELb1ELb1ELb1ELb0ELb0ELb0ELb0ELb1ELb0ELb0EEENS1_21CollectiveEpilogueFwdINS6_IJSA_NS7_ILi512EEESA_EEES9_SC_SE_Li256ELb1ELb1ELb0ELb0EEENS1_36VarlenDynamicPersistentTileSchedulerILi64ELi64ELi256ELi128ELb0ELb1ELb1ELb1ELb1ELb1EEEEEEEEEvNT_6ParamsE --------------------------
	.section	.nv.constant0._ZN7cutlass13device_kernelIN5flash11enable_sm90INS1_16FlashAttnFwdSm90INS1_25CollectiveMainloopFwdSm90ILi2EN4cute5tupleIJNS5_1CILi1EEES8_S8_EEENS6_IJNS7_ILi64EEESA_SA_EEELi512ENS_6half_tEfNS_4arch4Sm90ELb1ELb0ELb1ELb1ELb1ELb0ELb0ELb0ELb0ELb1ELb0ELb0EEENS1_21CollectiveEpilogueFwdINS6_IJSA_NS7_ILi512EEESA_EEES9_SC_SE_Li256ELb1ELb1ELb0ELb0EEENS1_36VarlenDynamicPersistentTileSchedulerILi64ELi64ELi256ELi128ELb0ELb1ELb1ELb1ELb1ELb1EEEEEEEEEvNT_6ParamsE,"a",@progbits
	.sectionflags	@""
	.align	4
.nv.constant0._ZN7cutlass13device_kernelIN5flash11enable_sm90INS1_16FlashAttnFwdSm90INS1_25CollectiveMainloopFwdSm90ILi2EN4cute5tupleIJNS5_1CILi1EEES8_S8_EEENS6_IJNS7_ILi64EEESA_SA_EEELi512ENS_6half_tEfNS_4arch4Sm90ELb1ELb0ELb1ELb1ELb1ELb0ELb0ELb0ELb0ELb1ELb0ELb0EEENS1_21CollectiveEpilogueFwdINS6_IJSA_NS7_ILi512EEESA_EEES9_SC_SE_Li256ELb1ELb1ELb0ELb0EEENS1_36VarlenDynamicPersistentTileSchedulerILi64ELi64ELi256ELi128ELb0ELb1ELb1ELb1ELb1ELb1EEEEEEEEEvNT_6ParamsE:
	.zero		3328


//--------------------- .nv.constant0._ZN7cutlass13device_kernelIN5flash11enable_sm90INS1_16FlashAttnFwdSm90INS1_25CollectiveMainloopFwdSm90ILi2EN4cute5tupleIJNS5_1CILi1EEES8_S8_EEENS6_IJNS7_ILi64EEESA_SA_EEELi512ENS_6half_tEfNS_4arch4Sm90ELb1ELb0ELb1ELb1ELb1ELb1ELb0ELb0ELb0ELb1ELb0ELb0EEENS1_21CollectiveEpilogueFwdINS6_IJSA_NS7_ILi512EEESA_EEES9_SC_SE_Li256ELb1ELb1ELb0ELb0EEENS1_36VarlenDynamicPersistentTileSchedulerILi64ELi64ELi256ELi128ELb0ELb1ELb1ELb1ELb1ELb1EEEEEEEEEvNT_6ParamsE --------------------------
	.section	.nv.constant0._ZN7cutlass13device_kernelIN5flash11enable_sm90INS1_16FlashAttnFwdSm90INS1_25CollectiveMainloopFwdSm90ILi2EN4cute5tupleIJNS5_1CILi1EEES8_S8_EEENS6_IJNS7_ILi64EEESA_SA_EEELi512ENS_6half_tEfNS_4arch4Sm90ELb1ELb0ELb1ELb1ELb1ELb1ELb0ELb0ELb0ELb1ELb0ELb0EEENS1_21CollectiveEpilogueFwdINS6_IJSA_NS7_ILi512EEESA_EEES9_SC_SE_Li256ELb1ELb1ELb0ELb0EEENS1_36VarlenDynamicPersistentTileSchedulerILi64ELi64ELi256ELi128ELb0ELb1ELb1ELb1ELb1ELb1EEEEEEEEEvNT_6ParamsE,"a",@progbits
	.sectionflags	@""
	.align	4
.nv.constant0._ZN7cutlass13device_kernelIN5flash11enable_sm90INS1_16FlashAttnFwdSm90INS1_25CollectiveMainloopFwdSm90ILi2EN4cute5tupleIJNS5_1CILi1EEES8_S8_EEENS6_IJNS7_ILi64EEESA_SA_EEELi512ENS_6half_tEfNS_4arch4Sm90ELb1ELb0ELb1ELb1ELb1ELb1ELb0ELb0ELb0ELb1ELb0ELb0EEENS1_21CollectiveEpilogueFwdINS6_IJSA_NS7_ILi512EEESA_EEES9_SC_SE_Li256ELb1ELb1ELb0ELb0EEENS1_36VarlenDynamicPersistentTileSchedulerILi64ELi64ELi256ELi128ELb0ELb1ELb1ELb1ELb1ELb1EEEEEEEEEvNT_6ParamsE:
	.zero		3328


//--------------------- .nv.constant0._ZN7cutlass13device_kernelIN5flash11enable_sm90INS1_16FlashAttnFwdSm90INS1_25CollectiveMainloopFwdSm90ILi2EN4cute5tupleIJNS5_1CILi1EEES8_S8_EEENS6_IJNS7_ILi64EEESA_SA_EEELi512ENS_6half_tEfNS_4arch4Sm90ELb1ELb0ELb1ELb1ELb1ELb0ELb1ELb0ELb0ELb1ELb0ELb0EEENS1_21CollectiveEpilogueFwdINS6_IJSA_NS7_ILi512EEESA_EEES9_SC_SE_Li256ELb1ELb1ELb0ELb0EEENS1_36VarlenDynamicPersistentTileSchedulerILi64ELi64ELi256ELi128ELb0ELb1ELb1ELb1ELb1ELb1EEEEEEEEEvNT_6ParamsE --------------------------
	.section	.nv.constant0._ZN7cutlass13device_kernelIN5flash11enable_sm90INS1_16FlashAttnFwdSm90INS1_25CollectiveMainloopFwdSm90ILi2EN4cute5tupleIJNS5_1CILi1EEES8_S8_EEENS6_IJNS7_ILi64EEESA_SA_EEELi512ENS_6half_tEfNS_4arch4Sm90ELb1ELb0ELb1ELb1ELb1ELb0ELb1ELb0ELb0ELb1ELb0ELb0EEENS1_21CollectiveEpilogueFwdINS6_IJSA_NS7_ILi512EEESA_EEES9_SC_SE_Li256ELb1ELb1ELb0ELb0EEENS1_36VarlenDynamicPersistentTileSchedulerILi64ELi64ELi256ELi128ELb0ELb1ELb1ELb1ELb1ELb1EEEEEEEEEvNT_6ParamsE,"a",@progbits
	.sectionflags	@""
	.align	4
.nv.constant0._ZN7cutlass13device_kernelIN5flash11enable_sm90INS1_16FlashAttnFwdSm90INS1_25CollectiveMainloopFwdSm90ILi2EN4cute5tupleIJNS5_1CILi1EEES8_S8_EEENS6_IJNS7_ILi64EEESA_SA_EEELi512ENS_6half_tEfNS_4arch4Sm90ELb1ELb0ELb1ELb1ELb1ELb0ELb1ELb0ELb0ELb1ELb0ELb0EEENS1_21CollectiveEpilogueFwdINS6_IJSA_NS7_ILi512EEESA_EEES9_SC_SE_Li256ELb1ELb1ELb0ELb0EEENS1_36VarlenDynamicPersistentTileSchedulerILi64ELi64ELi256ELi128ELb0ELb1ELb1ELb1ELb1ELb1EEEEEEEEEvNT_6ParamsE:
	.zero		3584


//--------------------- .nv.constant0._ZN7cutlass13device_kernelIN5flash11enable_sm90INS1_16FlashAttnFwdSm90INS1_25CollectiveMainloopFwdSm90ILi2EN4cute5tupleIJNS5_1CILi1EEES8_S8_EEENS6_IJNS7_ILi64EEESA_SA_EEELi512ENS_6half_tEfNS_4arch4Sm90ELb1ELb0ELb1ELb1ELb1ELb1ELb1ELb0ELb0ELb1ELb0ELb0EEENS1_21CollectiveEpilogueFwdINS6_IJSA_NS7_ILi512EEESA_EEES9_SC_SE_Li256ELb1ELb1ELb0ELb0EEENS1_36VarlenDynamicPersistentTileSchedulerILi64ELi64ELi256ELi128ELb0ELb1ELb1ELb1ELb1ELb1EEEEEEEEEvNT_6ParamsE --------------------------
	.section	.nv.constant0._ZN7cutlass13device_kernelIN5flash11enable_sm90INS1_16FlashAttnFwdSm90INS1_25CollectiveMainloopFwdSm90ILi2EN4cute5tupleIJNS5_1CILi1EEES8_S8_EEENS6_IJNS7_ILi64EEESA_SA_EEELi512ENS_6half_tEfNS_4arch4Sm90ELb1ELb0ELb1ELb1ELb1ELb1ELb1ELb0ELb0ELb1ELb0ELb0EEENS1_21CollectiveEpilogueFwdINS6_IJSA_NS7_ILi512EEESA_EEES9_SC_SE_Li256ELb1ELb1ELb0ELb0EEENS1_36VarlenDynamicPersistentTileSchedulerILi64ELi64ELi256ELi128ELb0ELb1ELb1ELb1ELb1ELb1EEEEEEEEEvNT_6ParamsE,"a",@progbits
	.sectionflags	@""
	.align	4
.nv.constant0._ZN7cutlass13device_kernelIN5flash11enable_sm90INS1_16FlashAttnFwdSm90INS1_25CollectiveMainloopFwdSm90ILi2EN4cute5tupleIJNS5_1CILi1EEES8_S8_EEENS6_IJNS7_ILi64EEESA_SA_EEELi512ENS_6half_tEfNS_4arch4Sm90ELb1ELb0ELb1ELb1ELb1ELb1ELb1ELb0ELb0ELb1ELb0ELb0EEENS1_21CollectiveEpilogueFwdINS6_IJSA_NS7_ILi512EEESA_EEES9_SC_SE_Li256ELb1ELb1ELb0ELb0EEENS1_36VarlenDynamicPersistentTileSchedulerILi64ELi64ELi256ELi128ELb0ELb1ELb1ELb1ELb1ELb1EEEEEEEEEvNT_6ParamsE:
	.zero		3584


//--------------------- SYMBOLS --------------------------

	.type		.nv.reservedSmem.offset0,@object
	.size		.nv.reservedSmem.offset0,0x4
	.type		__assertfail,@function
